	.target	sm_80

	.elftype	@"ET_EXEC"


//--------------------- .note.nv.tkinfo           --------------------------
	.section	.note.nv.tkinfo,"",@"SHT_NOTE"
	.sectionflags	@"SHF_NOTE_NV_TKINFO"
	.tkinfo
        /*0018*/ 	.word	0x00000002
        /*0030*/ 	.string	""
        /*0030*/ 	.string	"ptxas"
        /*0030*/ 	.string	"Cuda compilation tools, release 13.0, V13.0.88"
        /*0030*/ 	.string	"Build cuda_13.0.r13.0/compiler.36424714_0"
        /*0030*/ 	.string	"-arch sm_80 -m 64 "



//--------------------- .note.nv.cuinfo           --------------------------
	.section	.note.nv.cuinfo,"",@"SHT_NOTE"
	.sectionflags	@"SHF_NOTE_NV_CUINFO"
        /*0018*/ 	.short	0x0002
        /*001a*/ 	.short	0x0050
        /*001c*/ 	.short	0x0082
	.zero		2


//--------------------- .nv.info                  --------------------------
	.section	.nv.info,"",@"SHT_CUDA_INFO"
	.align	4


	//----- nvinfo : EIATTR_REGCOUNT
	.align		4
        /*0000*/ 	.byte	0x04, 0x2f
        /*0002*/ 	.short	(.L_12 - .L_11)
	.align		4
.L_11:
        /*0004*/ 	.word	index@(_ZN5flash16flash_fwd_kernelI23Flash_fwd_kernel_traitsILi128ELi128ELi32ELi4ELb0ELb0EN7cutlass10bfloat16_tE19Flash_kernel_traitsILi128ELi128ELi32ELi4ES3_EELb0ELb1ELb0ELb1ELb0ELb0ELb1ELb0EEEvNS_16Flash_fwd_paramsE)
        /*0008*/ 	.word	0x000000ff


	//----- nvinfo : EIATTR_FRAME_SIZE
	.align		4
.L_12:
        /*000c*/ 	.byte	0x04, 0x11
        /*000e*/ 	.short	(.L_14 - .L_13)
	.align		4
.L_13:
        /*0010*/ 	.word	index@(_ZN5flash16flash_fwd_kernelI23Flash_fwd_kernel_traitsILi128ELi128ELi32ELi4ELb0ELb0EN7cutlass10bfloat16_tE19Flash_kernel_traitsILi128ELi128ELi32ELi4ES3_EELb0ELb1ELb0ELb1ELb0ELb0ELb1ELb0EEEvNS_16Flash_fwd_paramsE)
        /*0014*/ 	.word	0x00000060


	//----- nvinfo : EIATTR_REGCOUNT
	.align		4
.L_14:
        /*0018*/ 	.byte	0x04, 0x2f
        /*001a*/ 	.short	(.L_16 - .L_15)
	.align		4
.L_15:
        /*001c*/ 	.word	index@(_ZN5flash16flash_fwd_kernelI23Flash_fwd_kernel_traitsILi128ELi128ELi32ELi4ELb0ELb0EN7cutlass10bfloat16_tE19Flash_kernel_traitsILi128ELi128ELi32ELi4ES3_EELb1ELb1ELb0ELb1ELb0ELb0ELb0ELb1EEEvNS_16Flash_fwd_paramsE)
        /*0020*/ 	.word	0x000000ff


	//----- nvinfo : EIATTR_FRAME_SIZE
	.align		4
.L_16:
        /*0024*/ 	.byte	0x04, 0x11
        /*0026*/ 	.short	(.L_18 - .L_17)
	.align		4
.L_17:
        /*0028*/ 	.word	index@(_ZN5flash16flash_fwd_kernelI23Flash_fwd_kernel_traitsILi128ELi128ELi32ELi4ELb0ELb0EN7cutlass10bfloat16_tE19Flash_kernel_traitsILi128ELi128ELi32ELi4ES3_EELb1ELb1ELb0ELb1ELb0ELb0ELb0ELb1EEEvNS_16Flash_fwd_paramsE)
        /*002c*/ 	.word	0x00000148


	//----- nvinfo : EIATTR_REGCOUNT
	.align		4
.L_18:
        /*0030*/ 	.byte	0x04, 0x2f
        /*0032*/ 	.short	(.L_20 - .L_19)
	.align		4
.L_19:
        /*0034*/ 	.word	index@(_ZN5flash16flash_fwd_kernelI23Flash_fwd_kernel_traitsILi128ELi128ELi32ELi4ELb0ELb0EN7cutlass10bfloat16_tE19Flash_kernel_traitsILi128ELi128ELi32ELi4ES3_EELb0ELb1ELb0ELb0ELb0ELb0ELb1ELb0EEEvNS_16Flash_fwd_paramsE)
        /*0038*/ 	.word	0x000000ff


	//----- nvinfo : EIATTR_FRAME_SIZE
	.align		4
.L_20:
        /*003c*/ 	.byte	0x04, 0x11
        /*003e*/ 	.short	(.L_22 - .L_21)
	.align		4
.L_21:
        /*0040*/ 	.word	index@(_ZN5flash16flash_fwd_kernelI23Flash_fwd_kernel_traitsILi128ELi128ELi32ELi4ELb0ELb0EN7cutlass10bfloat16_tE19Flash_kernel_traitsILi128ELi128ELi32ELi4ES3_EELb0ELb1ELb0ELb0ELb0ELb0ELb1ELb0EEEvNS_16Flash_fwd_paramsE)
        /*0044*/ 	.word	0x00000050


	//----- nvinfo : EIATTR_REGCOUNT
	.align		4
.L_22:
        /*0048*/ 	.byte	0x04, 0x2f
        /*004a*/ 	.short	(.L_24 - .L_23)
	.align		4
.L_23:
        /*004c*/ 	.word	index@(_ZN5flash16flash_fwd_kernelI23Flash_fwd_kernel_traitsILi128ELi128ELi32ELi4ELb0ELb0EN7cutlass10bfloat16_tE19Flash_kernel_traitsILi128ELi128ELi32ELi4ES3_EELb1ELb1ELb0ELb0ELb0ELb0ELb0ELb1EEEvNS_16Flash_fwd_paramsE)
        /*0050*/ 	.word	0x000000ff


	//----- nvinfo : EIATTR_FRAME_SIZE
	.align		4
.L_24:
        /*0054*/ 	.byte	0x04, 0x11
        /*0056*/ 	.short	(.L_26 - .L_25)
	.align		4
.L_25:
        /*0058*/ 	.word	index@(_ZN5flash16flash_fwd_kernelI23Flash_fwd_kernel_traitsILi128ELi128ELi32ELi4ELb0ELb0EN7cutlass10bfloat16_tE19Flash_kernel_traitsILi128ELi128ELi32ELi4ES3_EELb1ELb1ELb0ELb0ELb0ELb0ELb0ELb1EEEvNS_16Flash_fwd_paramsE)
        /*005c*/ 	.word	0x00000128


	//----- nvinfo : EIATTR_REGCOUNT
	.align		4
.L_26:
        /*0060*/ 	.byte	0x04, 0x2f
        /*0062*/ 	.short	(.L_28 - .L_27)
	.align		4
.L_27:
        /*0064*/ 	.word	index@(_ZN5flash16flash_fwd_kernelI23Flash_fwd_kernel_traitsILi128ELi128ELi32ELi4ELb0ELb0EN7cutlass10bfloat16_tE19Flash_kernel_traitsILi128ELi128ELi32ELi4ES3_EELb1ELb1ELb0ELb1ELb0ELb0ELb0ELb0EEEvNS_16Flash_fwd_paramsE)
        /*0068*/ 	.word	0x000000ff


	//----- nvinfo : EIATTR_FRAME_SIZE
	.align		4
.L_28:
        /*006c*/ 	.byte	0x04, 0x11
        /*006e*/ 	.short	(.L_30 - .L_29)
	.align		4
.L_29:
        /*0070*/ 	.word	index@(_ZN5flash16flash_fwd_kernelI23Flash_fwd_kernel_traitsILi128ELi128ELi32ELi4ELb0ELb0EN7cutlass10bfloat16_tE19Flash_kernel_traitsILi128ELi128ELi32ELi4ES3_EELb1ELb1ELb0ELb1ELb0ELb0ELb0ELb0EEEvNS_16Flash_fwd_paramsE)
        /*0074*/ 	.word	0x00000068


	//----- nvinfo : EIATTR_REGCOUNT
	.align		4
.L_30:
        /*0078*/ 	.byte	0x04, 0x2f
        /*007a*/ 	.short	(.L_32 - .L_31)
	.align		4
.L_31:
        /*007c*/ 	.word	index@(_ZN5flash16flash_fwd_kernelI23Flash_fwd_kernel_traitsILi128ELi128ELi32ELi4ELb0ELb0EN7cutlass10bfloat16_tE19Flash_kernel_traitsILi128ELi128ELi32ELi4ES3_EELb0ELb1ELb0ELb0ELb0ELb1ELb1ELb0EEEvNS_16Flash_fwd_paramsE)
        /*0080*/ 	.word	0x000000ff


	//----- nvinfo : EIATTR_FRAME_SIZE
	.align		4
.L_32:
        /*0084*/ 	.byte	0x04, 0x11
        /*0086*/ 	.short	(.L_34 - .L_33)
	.align		4
.L_33:
        /*0088*/ 	.word	index@(_ZN5flash16flash_fwd_kernelI23Flash_fwd_kernel_traitsILi128ELi128ELi32ELi4ELb0ELb0EN7cutlass10bfloat16_tE19Flash_kernel_traitsILi128ELi128ELi32ELi4ES3_EELb0ELb1ELb0ELb0ELb0ELb1ELb1ELb0EEEvNS_16Flash_fwd_paramsE)
        /*008c*/ 	.word	0x00000060


	//----- nvinfo : EIATTR_REGCOUNT
	.align		4
.L_34:
        /*0090*/ 	.byte	0x04, 0x2f
        /*0092*/ 	.short	(.L_36 - .L_35)
	.align		4
.L_35:
        /*0094*/ 	.word	index@(_ZN5flash16flash_fwd_kernelI23Flash_fwd_kernel_traitsILi128ELi128ELi32ELi4ELb0ELb0EN7cutlass10bfloat16_tE19Flash_kernel_traitsILi128ELi128ELi32ELi4ES3_EELb1ELb1ELb0ELb0ELb0ELb1ELb0ELb0EEEvNS_16Flash_fwd_paramsE)
        /*0098*/ 	.word	0x000000ff


	//----- nvinfo : EIATTR_FRAME_SIZE
	.align		4
.L_36:
        /*009c*/ 	.byte	0x04, 0x11
        /*009e*/ 	.short	(.L_38 - .L_37)
	.align		4
.L_37:
        /*00a0*/ 	.word	index@(_ZN5flash16flash_fwd_kernelI23Flash_fwd_kernel_traitsILi128ELi128ELi32ELi4ELb0ELb0EN7cutlass10bfloat16_tE19Flash_kernel_traitsILi128ELi128ELi32ELi4ES3_EELb1ELb1ELb0ELb0ELb0ELb1ELb0ELb0EEEvNS_16Flash_fwd_paramsE)
        /*00a4*/ 	.word	0x00000038


	//----- nvinfo : EIATTR_REGCOUNT
	.align		4
.L_38:
        /*00a8*/ 	.byte	0x04, 0x2f
        /*00aa*/ 	.short	(.L_40 - .L_39)
	.align		4
.L_39:
        /*00ac*/ 	.word	index@(_ZN5flash16flash_fwd_kernelI23Flash_fwd_kernel_traitsILi128ELi128ELi32ELi4ELb0ELb0EN7cutlass10bfloat16_tE19Flash_kernel_traitsILi128ELi128ELi32ELi4ES3_EELb0ELb1ELb0ELb0ELb1ELb1ELb1ELb0EEEvNS_16Flash_fwd_paramsE)
        /*00b0*/ 	.word	0x000000ff


	//----- nvinfo : EIATTR_FRAME_SIZE
	.align		4
.L_40:
        /*00b4*/ 	.byte	0x04, 0x11
        /*00b6*/ 	.short	(.L_42 - .L_41)
	.align		4
.L_41:
        /*00b8*/ 	.word	index@(_ZN5flash16flash_fwd_kernelI23Flash_fwd_kernel_traitsILi128ELi128ELi32ELi4ELb0ELb0EN7cutlass10bfloat16_tE19Flash_kernel_traitsILi128ELi128ELi32ELi4ES3_EELb0ELb1ELb0ELb0ELb1ELb1ELb1ELb0EEEvNS_16Flash_fwd_paramsE)
        /*00bc*/ 	.word	0x00000040


	//----- nvinfo : EIATTR_REGCOUNT
	.align		4
.L_42:
        /*00c0*/ 	.byte	0x04, 0x2f
        /*00c2*/ 	.short	(.L_44 - .L_43)
	.align		4
.L_43:
        /*00c4*/ 	.word	index@(_ZN5flash16flash_fwd_kernelI23Flash_fwd_kernel_traitsILi128ELi128ELi32ELi4ELb0ELb0EN7cutlass10bfloat16_tE19Flash_kernel_traitsILi128ELi128ELi32ELi4ES3_EELb1ELb1ELb0ELb0ELb1ELb1ELb0ELb0EEEvNS_16Flash_fwd_paramsE)
        /*00c8*/ 	.word	0x000000ff


	//----- nvinfo : EIATTR_FRAME_SIZE
	.align		4
.L_44:
        /*00cc*/ 	.byte	0x04, 0x11
        /*00ce*/ 	.short	(.L_46 - .L_45)
	.align		4
.L_45:
        /*00d0*/ 	.word	index@(_ZN5flash16flash_fwd_kernelI23Flash_fwd_kernel_traitsILi128ELi128ELi32ELi4ELb0ELb0EN7cutlass10bfloat16_tE19Flash_kernel_traitsILi128ELi128ELi32ELi4ES3_EELb1ELb1ELb0ELb0ELb1ELb1ELb0ELb0EEEvNS_16Flash_fwd_paramsE)
        /*00d4*/ 	.word	0x00000020


	//----- nvinfo : EIATTR_REGCOUNT
	.align		4
.L_46:
        /*00d8*/ 	.byte	0x04, 0x2f
        /*00da*/ 	.short	(.L_48 - .L_47)
	.align		4
.L_47:
        /*00dc*/ 	.word	index@(_ZN5flash16flash_fwd_kernelI23Flash_fwd_kernel_traitsILi128ELi128ELi32ELi4ELb0ELb0EN7cutlass10bfloat16_tE19Flash_kernel_traitsILi128ELi128ELi32ELi4ES3_EELb1ELb1ELb0ELb0ELb0ELb0ELb0ELb0EEEvNS_16Flash_fwd_paramsE)
        /*00e0*/ 	.word	0x000000ff


	//----- nvinfo : EIATTR_FRAME_SIZE
	.align		4
.L_48:
        /*00e4*/ 	.byte	0x04, 0x11
        /*00e6*/ 	.short	(.L_50 - .L_49)
	.align		4
.L_49:
        /*00e8*/ 	.word	index@(_ZN5flash16flash_fwd_kernelI23Flash_fwd_kernel_traitsILi128ELi128ELi32ELi4ELb0ELb0EN7cutlass10bfloat16_tE19Flash_kernel_traitsILi128ELi128ELi32ELi4ES3_EELb1ELb1ELb0ELb0ELb0ELb0ELb0ELb0EEEvNS_16Flash_fwd_paramsE)
        /*00ec*/ 	.word	0x00000068


	//----- nvinfo : EIATTR_REGCOUNT
	.align		4
.L_50:
        /*00f0*/ 	.byte	0x04, 0x2f
        /*00f2*/ 	.short	(.L_52 - .L_51)
	.align		4
.L_51:
        /*00f4*/ 	.word	index@(_ZN5flash16flash_fwd_kernelI23Flash_fwd_kernel_traitsILi128ELi64ELi64ELi4ELb0ELb0EN7cutlass10bfloat16_tE19Flash_kernel_traitsILi128ELi64ELi64ELi4ES3_EELb0ELb1ELb0ELb1ELb0ELb0ELb1ELb0EEEvNS_16Flash_fwd_paramsE)
        /*00f8*/ 	.word	0x000000c2


	//----- nvinfo : EIATTR_FRAME_SIZE
	.align		4
.L_52:
        /*00fc*/ 	.byte	0x04, 0x11
        /*00fe*/ 	.short	(.L_54 - .L_53)
	.align		4
.L_53:
        /*0100*/ 	.word	index@(_ZN5flash16flash_fwd_kernelI23Flash_fwd_kernel_traitsILi128ELi64ELi64ELi4ELb0ELb0EN7cutlass10bfloat16_tE19Flash_kernel_traitsILi128ELi64ELi64ELi4ES3_EELb0ELb1ELb0ELb1ELb0ELb0ELb1ELb0EEEvNS_16Flash_fwd_paramsE)
        /*0104*/ 	.word	0x00000000


	//----- nvinfo : EIATTR_REGCOUNT
	.align		4
.L_54:
        /*0108*/ 	.byte	0x04, 0x2f
        /*010a*/ 	.short	(.L_56 - .L_55)
	.align		4
.L_55:
        /*010c*/ 	.word	index@(_ZN5flash16flash_fwd_kernelI23Flash_fwd_kernel_traitsILi128ELi64ELi64ELi4ELb0ELb0EN7cutlass10bfloat16_tE19Flash_kernel_traitsILi128ELi64ELi64ELi4ES3_EELb0ELb1ELb0ELb1ELb0ELb0ELb0ELb0EEEvNS_16Flash_fwd_paramsE)
        /*0110*/ 	.word	0x000000c3


	//----- nvinfo : EIATTR_FRAME_SIZE
	.align		4
.L_56:
        /*0114*/ 	.byte	0x04, 0x11
        /*0116*/ 	.short	(.L_58 - .L_57)
	.align		4
.L_57:
        /*0118*/ 	.word	index@(_ZN5flash16flash_fwd_kernelI23Flash_fwd_kernel_traitsILi128ELi64ELi64ELi4ELb0ELb0EN7cutlass10bfloat16_tE19Flash_kernel_traitsILi128ELi64ELi64ELi4ES3_EELb0ELb1ELb0ELb1ELb0ELb0ELb0ELb0EEEvNS_16Flash_fwd_paramsE)
        /*011c*/ 	.word	0x00000000


	//----- nvinfo : EIATTR_REGCOUNT
	.align		4
.L_58:
        /*0120*/ 	.byte	0x04, 0x2f
        /*0122*/ 	.short	(.L_60 - .L_59)
	.align		4
.L_59:
        /*0124*/ 	.word	index@(_ZN5flash16flash_fwd_kernelI23Flash_fwd_kernel_traitsILi128ELi64ELi64ELi4ELb0ELb0EN7cutlass10bfloat16_tE19Flash_kernel_traitsILi128ELi64ELi64ELi4ES3_EELb0ELb1ELb0ELb0ELb0ELb0ELb1ELb0EEEvNS_16Flash_fwd_paramsE)
        /*0128*/ 	.word	0x000000cd


	//----- nvinfo : EIATTR_FRAME_SIZE
	.align		4
.L_60:
        /*012c*/ 	.byte	0x04, 0x11
        /*012e*/ 	.short	(.L_62 - .L_61)
	.align		4
.L_61:
        /*0130*/ 	.word	index@(_ZN5flash16flash_fwd_kernelI23Flash_fwd_kernel_traitsILi128ELi64ELi64ELi4ELb0ELb0EN7cutlass10bfloat16_tE19Flash_kernel_traitsILi128ELi64ELi64ELi4ES3_EELb0ELb1ELb0ELb0ELb0ELb0ELb1ELb0EEEvNS_16Flash_fwd_paramsE)
        /*0134*/ 	.word	0x00000000


	//----- nvinfo : EIATTR_REGCOUNT
	.align		4
.L_62:
        /*0138*/ 	.byte	0x04, 0x2f
        /*013a*/ 	.short	(.L_64 - .L_63)
	.align		4
.L_63:
        /*013c*/ 	.word	index@(_ZN5flash16flash_fwd_kernelI23Flash_fwd_kernel_traitsILi128ELi64ELi64ELi4ELb0ELb0EN7cutlass10bfloat16_tE19Flash_kernel_traitsILi128ELi64ELi64ELi4ES3_EELb0ELb1ELb0ELb0ELb0ELb0ELb0ELb0EEEvNS_16Flash_fwd_paramsE)
        /*0140*/ 	.word	0x000000be


	//----- nvinfo : EIATTR_FRAME_SIZE
	.align		4
.L_64:
        /*0144*/ 	.byte	0x04, 0x11
        /*0146*/ 	.short	(.L_66 - .L_65)
	.align		4
.L_65:
        /*0148*/ 	.word	index@(_ZN5flash16flash_fwd_kernelI23Flash_fwd_kernel_traitsILi128ELi64ELi64ELi4ELb0ELb0EN7cutlass10bfloat16_tE19Flash_kernel_traitsILi128ELi64ELi64ELi4ES3_EELb0ELb1ELb0ELb0ELb0ELb0ELb0ELb0EEEvNS_16Flash_fwd_paramsE)
        /*014c*/ 	.word	0x00000000


	//----- nvinfo : EIATTR_REGCOUNT
	.align		4
.L_66:
        /*0150*/ 	.byte	0x04, 0x2f
        /*0152*/ 	.short	(.L_68 - .L_67)
	.align		4
.L_67:
        /*0154*/ 	.word	index@(_ZN5flash16flash_fwd_kernelI23Flash_fwd_kernel_traitsILi128ELi64ELi64ELi4ELb0ELb0EN7cutlass10bfloat16_tE19Flash_kernel_traitsILi128ELi64ELi64ELi4ES3_EELb0ELb1ELb0ELb0ELb0ELb1ELb1ELb0EEEvNS_16Flash_fwd_paramsE)
        /*0158*/ 	.word	0x000000cd


	//----- nvinfo : EIATTR_FRAME_SIZE
	.align		4
.L_68:
        /*015c*/ 	.byte	0x04, 0x11
        /*015e*/ 	.short	(.L_70 - .L_69)
	.align		4
.L_69:
        /*0160*/ 	.word	index@(_ZN5flash16flash_fwd_kernelI23Flash_fwd_kernel_traitsILi128ELi64ELi64ELi4ELb0ELb0EN7cutlass10bfloat16_tE19Flash_kernel_traitsILi128ELi64ELi64ELi4ES3_EELb0ELb1ELb0ELb0ELb0ELb1ELb1ELb0EEEvNS_16Flash_fwd_paramsE)
        /*0164*/ 	.word	0x00000000


	//----- nvinfo : EIATTR_REGCOUNT
	.align		4
.L_70:
        /*0168*/ 	.byte	0x04, 0x2f
        /*016a*/ 	.short	(.L_72 - .L_71)
	.align		4
.L_71:
        /*016c*/ 	.word	index@(_ZN5flash16flash_fwd_kernelI23Flash_fwd_kernel_traitsILi128ELi64ELi64ELi4ELb0ELb0EN7cutlass10bfloat16_tE19Flash_kernel_traitsILi128ELi64ELi64ELi4ES3_EELb0ELb1ELb0ELb0ELb0ELb1ELb0ELb0EEEvNS_16Flash_fwd_paramsE)
        /*0170*/ 	.word	0x000000bf


	//----- nvinfo : EIATTR_FRAME_SIZE
	.align		4
.L_72:
        /*0174*/ 	.byte	0x04, 0x11
        /*0176*/ 	.short	(.L_74 - .L_73)
	.align		4
.L_73:
        /*0178*/ 	.word	index@(_ZN5flash16flash_fwd_kernelI23Flash_fwd_kernel_traitsILi128ELi64ELi64ELi4ELb0ELb0EN7cutlass10bfloat16_tE19Flash_kernel_traitsILi128ELi64ELi64ELi4ES3_EELb0ELb1ELb0ELb0ELb0ELb1ELb0ELb0EEEvNS_16Flash_fwd_paramsE)
        /*017c*/ 	.word	0x00000000


	//----- nvinfo : EIATTR_REGCOUNT
	.align		4
.L_74:
        /*0180*/ 	.byte	0x04, 0x2f
        /*0182*/ 	.short	(.L_76 - .L_75)
	.align		4
.L_75:
        /*0184*/ 	.word	index@(_ZN5flash16flash_fwd_kernelI23Flash_fwd_kernel_traitsILi128ELi64ELi64ELi4ELb0ELb0EN7cutlass10bfloat16_tE19Flash_kernel_traitsILi128ELi64ELi64ELi4ES3_EELb0ELb1ELb0ELb0ELb1ELb1ELb1ELb0EEEvNS_16Flash_fwd_paramsE)
        /*0188*/ 	.word	0x000000c8


	//----- nvinfo : EIATTR_FRAME_SIZE
	.align		4
.L_76:
        /*018c*/ 	.byte	0x04, 0x11
        /*018e*/ 	.short	(.L_78 - .L_77)
	.align		4
.L_77:
        /*0190*/ 	.word	index@(_ZN5flash16flash_fwd_kernelI23Flash_fwd_kernel_traitsILi128ELi64ELi64ELi4ELb0ELb0EN7cutlass10bfloat16_tE19Flash_kernel_traitsILi128ELi64ELi64ELi4ES3_EELb0ELb1ELb0ELb0ELb1ELb1ELb1ELb0EEEvNS_16Flash_fwd_paramsE)
        /*0194*/ 	.word	0x00000000


	//----- nvinfo : EIATTR_REGCOUNT
	.align		4
.L_78:
        /*0198*/ 	.byte	0x04, 0x2f
        /*019a*/ 	.short	(.L_80 - .L_79)
	.align		4
.L_79:
        /*019c*/ 	.word	index@(_ZN5flash16flash_fwd_kernelI23Flash_fwd_kernel_traitsILi128ELi64ELi64ELi4ELb0ELb0EN7cutlass10bfloat16_tE19Flash_kernel_traitsILi128ELi64ELi64ELi4ES3_EELb0ELb1ELb0ELb0ELb1ELb1ELb0ELb0EEEvNS_16Flash_fwd_paramsE)
        /*01a0*/ 	.word	0x000000b8


	//----- nvinfo : EIATTR_FRAME_SIZE
	.align		4
.L_80:
        /*01a4*/ 	.byte	0x04, 0x11
        /*01a6*/ 	.short	(.L_82 - .L_81)
	.align		4
.L_81:
        /*01a8*/ 	.word	index@(_ZN5flash16flash_fwd_kernelI23Flash_fwd_kernel_traitsILi128ELi64ELi64ELi4ELb0ELb0EN7cutlass10bfloat16_tE19Flash_kernel_traitsILi128ELi64ELi64ELi4ES3_EELb0ELb1ELb0ELb0ELb1ELb1ELb0ELb0EEEvNS_16Flash_fwd_paramsE)
        /*01ac*/ 	.word	0x00000000


	//----- nvinfo : EIATTR_REGCOUNT
	.align		4
.L_82:
        /*01b0*/ 	.byte	0x04, 0x2f
        /*01b2*/ 	.short	(.L_84 - .L_83)
	.align		4
.L_83:
        /*01b4*/ 	.word	index@(_ZN5flash16flash_fwd_kernelI23Flash_fwd_kernel_traitsILi128ELi128ELi64ELi4ELb0ELb0EN7cutlass10bfloat16_tE19Flash_kernel_traitsILi128ELi128ELi64ELi4ES3_EELb0ELb1ELb0ELb1ELb0ELb0ELb1ELb0EEEvNS_16Flash_fwd_paramsE)
        /*01b8*/ 	.word	0x000000ff


	//----- nvinfo : EIATTR_FRAME_SIZE
	.align		4
.L_84:
        /*01bc*/ 	.byte	0x04, 0x11
        /*01be*/ 	.short	(.L_86 - .L_85)
	.align		4
.L_85:
        /*01c0*/ 	.word	index@(_ZN5flash16flash_fwd_kernelI23Flash_fwd_kernel_traitsILi128ELi128ELi64ELi4ELb0ELb0EN7cutlass10bfloat16_tE19Flash_kernel_traitsILi128ELi128ELi64ELi4ES3_EELb0ELb1ELb0ELb1ELb0ELb0ELb1ELb0EEEvNS_16Flash_fwd_paramsE)
        /*01c4*/ 	.word	0x000000e8


	//----- nvinfo : EIATTR_REGCOUNT
	.align		4
.L_86:
        /*01c8*/ 	.byte	0x04, 0x2f
        /*01ca*/ 	.short	(.L_88 - .L_87)
	.align		4
.L_87:
        /*01cc*/ 	.word	index@(_ZN5flash16flash_fwd_kernelI23Flash_fwd_kernel_traitsILi128ELi128ELi64ELi4ELb0ELb0EN7cutlass10bfloat16_tE19Flash_kernel_traitsILi128ELi128ELi64ELi4ES3_EELb0ELb1ELb0ELb1ELb0ELb0ELb0ELb0EEEvNS_16Flash_fwd_paramsE)
        /*01d0*/ 	.word	0x000000ff


	//----- nvinfo : EIATTR_FRAME_SIZE
	.align		4
.L_88:
        /*01d4*/ 	.byte	0x04, 0x11
        /*01d6*/ 	.short	(.L_90 - .L_89)
	.align		4
.L_89:
        /*01d8*/ 	.word	index@(_ZN5flash16flash_fwd_kernelI23Flash_fwd_kernel_traitsILi128ELi128ELi64ELi4ELb0ELb0EN7cutlass10bfloat16_tE19Flash_kernel_traitsILi128ELi128ELi64ELi4ES3_EELb0ELb1ELb0ELb1ELb0ELb0ELb0ELb0EEEvNS_16Flash_fwd_paramsE)
        /*01dc*/ 	.word	0x000000a0


	//----- nvinfo : EIATTR_REGCOUNT
	.align		4
.L_90:
        /*01e0*/ 	.byte	0x04, 0x2f
        /*01e2*/ 	.short	(.L_92 - .L_91)
	.align		4
.L_91:
        /*01e4*/ 	.word	index@(_ZN5flash16flash_fwd_kernelI23Flash_fwd_kernel_traitsILi128ELi128ELi64ELi4ELb0ELb0EN7cutlass10bfloat16_tE19Flash_kernel_traitsILi128ELi128ELi64ELi4ES3_EELb0ELb1ELb0ELb0ELb0ELb0ELb1ELb0EEEvNS_16Flash_fwd_paramsE)
        /*01e8*/ 	.word	0x000000ff


	//----- nvinfo : EIATTR_FRAME_SIZE
	.align		4
.L_92:
        /*01ec*/ 	.byte	0x04, 0x11
        /*01ee*/ 	.short	(.L_94 - .L_93)
	.align		4
.L_93:
        /*01f0*/ 	.word	index@(_ZN5flash16flash_fwd_kernelI23Flash_fwd_kernel_traitsILi128ELi128ELi64ELi4ELb0ELb0EN7cutlass10bfloat16_tE19Flash_kernel_traitsILi128ELi128ELi64ELi4ES3_EELb0ELb1ELb0ELb0ELb0ELb0ELb1ELb0EEEvNS_16Flash_fwd_paramsE)
        /*01f4*/ 	.word	0x00000120


	//----- nvinfo : EIATTR_REGCOUNT
	.align		4
.L_94:
        /*01f8*/ 	.byte	0x04, 0x2f
        /*01fa*/ 	.short	(.L_96 - .L_95)
	.align		4
.L_95:
        /*01fc*/ 	.word	index@(_ZN5flash16flash_fwd_kernelI23Flash_fwd_kernel_traitsILi128ELi128ELi64ELi4ELb0ELb0EN7cutlass10bfloat16_tE19Flash_kernel_traitsILi128ELi128ELi64ELi4ES3_EELb0ELb1ELb0ELb0ELb0ELb0ELb0ELb0EEEvNS_16Flash_fwd_paramsE)
        /*0200*/ 	.word	0x000000ff


	//----- nvinfo : EIATTR_FRAME_SIZE
	.align		4
.L_96:
        /*0204*/ 	.byte	0x04, 0x11
        /*0206*/ 	.short	(.L_98 - .L_97)
	.align		4
.L_97:
        /*0208*/ 	.word	index@(_ZN5flash16flash_fwd_kernelI23Flash_fwd_kernel_traitsILi128ELi128ELi64ELi4ELb0ELb0EN7cutlass10bfloat16_tE19Flash_kernel_traitsILi128ELi128ELi64ELi4ES3_EELb0ELb1ELb0ELb0ELb0ELb0ELb0ELb0EEEvNS_16Flash_fwd_paramsE)
        /*020c*/ 	.word	0x000000f8


	//----- nvinfo : EIATTR_REGCOUNT
	.align		4
.L_98:
        /*0210*/ 	.byte	0x04, 0x2f
        /*0212*/ 	.short	(.L_100 - .L_99)
	.align		4
.L_99:
        /*0214*/ 	.word	index@(_ZN5flash16flash_fwd_kernelI23Flash_fwd_kernel_traitsILi128ELi128ELi64ELi4ELb0ELb0EN7cutlass10bfloat16_tE19Flash_kernel_traitsILi128ELi128ELi64ELi4ES3_EELb0ELb1ELb0ELb0ELb0ELb1ELb1ELb0EEEvNS_16Flash_fwd_paramsE)
        /*0218*/ 	.word	0x000000ff


	//----- nvinfo : EIATTR_FRAME_SIZE
	.align		4
.L_100:
        /*021c*/ 	.byte	0x04, 0x11
        /*021e*/ 	.short	(.L_102 - .L_101)
	.align		4
.L_101:
        /*0220*/ 	.word	index@(_ZN5flash16flash_fwd_kernelI23Flash_fwd_kernel_traitsILi128ELi128ELi64ELi4ELb0ELb0EN7cutlass10bfloat16_tE19Flash_kernel_traitsILi128ELi128ELi64ELi4ES3_EELb0ELb1ELb0ELb0ELb0ELb1ELb1ELb0EEEvNS_16Flash_fwd_paramsE)
        /*0224*/ 	.word	0x00000168


	//----- nvinfo : EIATTR_REGCOUNT
	.align		4
.L_102:
        /*0228*/ 	.byte	0x04, 0x2f
        /*022a*/ 	.short	(.L_104 - .L_103)
	.align		4
.L_103:
        /*022c*/ 	.word	index@(_ZN5flash16flash_fwd_kernelI23Flash_fwd_kernel_traitsILi128ELi128ELi64ELi4ELb0ELb0EN7cutlass10bfloat16_tE19Flash_kernel_traitsILi128ELi128ELi64ELi4ES3_EELb0ELb1ELb0ELb0ELb0ELb1ELb0ELb0EEEvNS_16Flash_fwd_paramsE)
        /*0230*/ 	.word	0x000000ff


	//----- nvinfo : EIATTR_FRAME_SIZE
	.align		4
.L_104:
        /*0234*/ 	.byte	0x04, 0x11
        /*0236*/ 	.short	(.L_106 - .L_105)
	.align		4
.L_105:
        /*0238*/ 	.word	index@(_ZN5flash16flash_fwd_kernelI23Flash_fwd_kernel_traitsILi128ELi128ELi64ELi4ELb0ELb0EN7cutlass10bfloat16_tE19Flash_kernel_traitsILi128ELi128ELi64ELi4ES3_EELb0ELb1ELb0ELb0ELb0ELb1ELb0ELb0EEEvNS_16Flash_fwd_paramsE)
        /*023c*/ 	.word	0x00000140


	//----- nvinfo : EIATTR_REGCOUNT
	.align		4
.L_106:
        /*0240*/ 	.byte	0x04, 0x2f
        /*0242*/ 	.short	(.L_108 - .L_107)
	.align		4
.L_107:
        /*0244*/ 	.word	index@(_ZN5flash16flash_fwd_kernelI23Flash_fwd_kernel_traitsILi128ELi128ELi64ELi4ELb0ELb0EN7cutlass10bfloat16_tE19Flash_kernel_traitsILi128ELi128ELi64ELi4ES3_EELb0ELb1ELb0ELb0ELb1ELb1ELb1ELb0EEEvNS_16Flash_fwd_paramsE)
        /*0248*/ 	.word	0x000000ff


	//----- nvinfo : EIATTR_FRAME_SIZE
	.align		4
.L_108:
        /*024c*/ 	.byte	0x04, 0x11
        /*024e*/ 	.short	(.L_110 - .L_109)
	.align		4
.L_109:
        /*0250*/ 	.word	index@(_ZN5flash16flash_fwd_kernelI23Flash_fwd_kernel_traitsILi128ELi128ELi64ELi4ELb0ELb0EN7cutlass10bfloat16_tE19Flash_kernel_traitsILi128ELi128ELi64ELi4ES3_EELb0ELb1ELb0ELb0ELb1ELb1ELb1ELb0EEEvNS_16Flash_fwd_paramsE)
        /*0254*/ 	.word	0x000000b8


	//----- nvinfo : EIATTR_REGCOUNT
	.align		4
.L_110:
        /*0258*/ 	.byte	0x04, 0x2f
        /*025a*/ 	.short	(.L_112 - .L_111)
	.align		4
.L_111:
        /*025c*/ 	.word	index@(_ZN5flash16flash_fwd_kernelI23Flash_fwd_kernel_traitsILi128ELi128ELi64ELi4ELb0ELb0EN7cutlass10bfloat16_tE19Flash_kernel_traitsILi128ELi128ELi64ELi4ES3_EELb0ELb1ELb0ELb0ELb1ELb1ELb0ELb0EEEvNS_16Flash_fwd_paramsE)
        /*0260*/ 	.word	0x000000ff


	//----- nvinfo : EIATTR_FRAME_SIZE
	.align		4
.L_112:
        /*0264*/ 	.byte	0x04, 0x11
        /*0266*/ 	.short	(.L_114 - .L_113)
	.align		4
.L_113:
        /*0268*/ 	.word	index@(_ZN5flash16flash_fwd_kernelI23Flash_fwd_kernel_traitsILi128ELi128ELi64ELi4ELb0ELb0EN7cutlass10bfloat16_tE19Flash_kernel_traitsILi128ELi128ELi64ELi4ES3_EELb0ELb1ELb0ELb0ELb1ELb1ELb0ELb0EEEvNS_16Flash_fwd_paramsE)
        /*026c*/ 	.word	0x000000b0


	//----- nvinfo : EIATTR_MIN_STACK_SIZE
	.align		4
.L_114:
        /*0270*/ 	.byte	0x04, 0x12
        /*0272*/ 	.short	(.L_116 - .L_115)
	.align		4
.L_115:
        /*0274*/ 	.word	index@(_ZN5flash16flash_fwd_kernelI23Flash_fwd_kernel_traitsILi128ELi128ELi64ELi4ELb0ELb0EN7cutlass10bfloat16_tE19Flash_kernel_traitsILi128ELi128ELi64ELi4ES3_EELb0ELb1ELb0ELb0ELb1ELb1ELb0ELb0EEEvNS_16Flash_fwd_paramsE)
        /*0278*/ 	.word	0x000000b0


	//----- nvinfo : EIATTR_MIN_STACK_SIZE
	.align		4
.L_116:
        /*027c*/ 	.byte	0x04, 0x12
        /*027e*/ 	.short	(.L_118 - .L_117)
	.align		4
.L_117:
        /*0280*/ 	.word	index@(_ZN5flash16flash_fwd_kernelI23Flash_fwd_kernel_traitsILi128ELi128ELi64ELi4ELb0ELb0EN7cutlass10bfloat16_tE19Flash_kernel_traitsILi128ELi128ELi64ELi4ES3_EELb0ELb1ELb0ELb0ELb1ELb1ELb1ELb0EEEvNS_16Flash_fwd_paramsE)
        /*0284*/ 	.word	0x000000b8


	//----- nvinfo : EIATTR_MIN_STACK_SIZE
	.align		4
.L_118:
        /*0288*/ 	.byte	0x04, 0x12
        /*028a*/ 	.short	(.L_120 - .L_119)
	.align		4
.L_119:
        /*028c*/ 	.word	index@(_ZN5flash16flash_fwd_kernelI23Flash_fwd_kernel_traitsILi128ELi128ELi64ELi4ELb0ELb0EN7cutlass10bfloat16_tE19Flash_kernel_traitsILi128ELi128ELi64ELi4ES3_EELb0ELb1ELb0ELb0ELb0ELb1ELb0ELb0EEEvNS_16Flash_fwd_paramsE)
        /*0290*/ 	.word	0x00000140


	//----- nvinfo : EIATTR_MIN_STACK_SIZE
	.align		4
.L_120:
        /*0294*/ 	.byte	0x04, 0x12
        /*0296*/ 	.short	(.L_122 - .L_121)
	.align		4
.L_121:
        /*0298*/ 	.word	index@(_ZN5flash16flash_fwd_kernelI23Flash_fwd_kernel_traitsILi128ELi128ELi64ELi4ELb0ELb0EN7cutlass10bfloat16_tE19Flash_kernel_traitsILi128ELi128ELi64ELi4ES3_EELb0ELb1ELb0ELb0ELb0ELb1ELb1ELb0EEEvNS_16Flash_fwd_paramsE)
        /*029c*/ 	.word	0x00000168


	//----- nvinfo : EIATTR_MIN_STACK_SIZE
	.align		4
.L_122:
        /*02a0*/ 	.byte	0x04, 0x12
        /*02a2*/ 	.short	(.L_124 - .L_123)
	.align		4
.L_123:
        /*02a4*/ 	.word	index@(_ZN5flash16flash_fwd_kernelI23Flash_fwd_kernel_traitsILi128ELi128ELi64ELi4ELb0ELb0EN7cutlass10bfloat16_tE19Flash_kernel_traitsILi128ELi128ELi64ELi4ES3_EELb0ELb1ELb0ELb0ELb0ELb0ELb0ELb0EEEvNS_16Flash_fwd_paramsE)
        /*02a8*/ 	.word	0x000000f8


	//----- nvinfo : EIATTR_MIN_STACK_SIZE
	.align		4
.L_124:
        /*02ac*/ 	.byte	0x04, 0x12
        /*02ae*/ 	.short	(.L_126 - .L_125)
	.align		4
.L_125:
        /*02b0*/ 	.word	index@(_ZN5flash16flash_fwd_kernelI23Flash_fwd_kernel_traitsILi128ELi128ELi64ELi4ELb0ELb0EN7cutlass10bfloat16_tE19Flash_kernel_traitsILi128ELi128ELi64ELi4ES3_EELb0ELb1ELb0ELb0ELb0ELb0ELb1ELb0EEEvNS_16Flash_fwd_paramsE)
        /*02b4*/ 	.word	0x00000120


	//----- nvinfo : EIATTR_MIN_STACK_SIZE
	.align		4
.L_126:
        /*02b8*/ 	.byte	0x04, 0x12
        /*02ba*/ 	.short	(.L_128 - .L_127)
	.align		4
.L_127:
        /*02bc*/ 	.word	index@(_ZN5flash16flash_fwd_kernelI23Flash_fwd_kernel_traitsILi128ELi128ELi64ELi4ELb0ELb0EN7cutlass10bfloat16_tE19Flash_kernel_traitsILi128ELi128ELi64ELi4ES3_EELb0ELb1ELb0ELb1ELb0ELb0ELb0ELb0EEEvNS_16Flash_fwd_paramsE)
        /*02c0*/ 	.word	0x000000a0


	//----- nvinfo : EIATTR_MIN_STACK_SIZE
	.align		4
.L_128:
        /*02c4*/ 	.byte	0x04, 0x12
        /*02c6*/ 	.short	(.L_130 - .L_129)
	.align		4
.L_129:
        /*02c8*/ 	.word	index@(_ZN5flash16flash_fwd_kernelI23Flash_fwd_kernel_traitsILi128ELi128ELi64ELi4ELb0ELb0EN7cutlass10bfloat16_tE19Flash_kernel_traitsILi128ELi128ELi64ELi4ES3_EELb0ELb1ELb0ELb1ELb0ELb0ELb1ELb0EEEvNS_16Flash_fwd_paramsE)
        /*02cc*/ 	.word	0x000000e8


	//----- nvinfo : EIATTR_MIN_STACK_SIZE
	.align		4
.L_130:
        /*02d0*/ 	.byte	0x04, 0x12
        /*02d2*/ 	.short	(.L_132 - .L_131)
	.align		4
.L_131:
        /*02d4*/ 	.word	index@(_ZN5flash16flash_fwd_kernelI23Flash_fwd_kernel_traitsILi128ELi64ELi64ELi4ELb0ELb0EN7cutlass10bfloat16_tE19Flash_kernel_traitsILi128ELi64ELi64ELi4ES3_EELb0ELb1ELb0ELb0ELb1ELb1ELb0ELb0EEEvNS_16Flash_fwd_paramsE)
        /*02d8*/ 	.word	0x00000000


	//----- nvinfo : EIATTR_MIN_STACK_SIZE
	.align		4
.L_132:
        /*02dc*/ 	.byte	0x04, 0x12
        /*02de*/ 	.short	(.L_134 - .L_133)
	.align		4
.L_133:
        /*02e0*/ 	.word	index@(_ZN5flash16flash_fwd_kernelI23Flash_fwd_kernel_traitsILi128ELi64ELi64ELi4ELb0ELb0EN7cutlass10bfloat16_tE19Flash_kernel_traitsILi128ELi64ELi64ELi4ES3_EELb0ELb1ELb0ELb0ELb1ELb1ELb1ELb0EEEvNS_16Flash_fwd_paramsE)
        /*02e4*/ 	.word	0x00000000


	//----- nvinfo : EIATTR_MIN_STACK_SIZE
	.align		4
.L_134:
        /*02e8*/ 	.byte	0x04, 0x12
        /*02ea*/ 	.short	(.L_136 - .L_135)
	.align		4
.L_135:
        /*02ec*/ 	.word	index@(_ZN5flash16flash_fwd_kernelI23Flash_fwd_kernel_traitsILi128ELi64ELi64ELi4ELb0ELb0EN7cutlass10bfloat16_tE19Flash_kernel_traitsILi128ELi64ELi64ELi4ES3_EELb0ELb1ELb0ELb0ELb0ELb1ELb0ELb0EEEvNS_16Flash_fwd_paramsE)
        /*02f0*/ 	.word	0x00000000


	//----- nvinfo : EIATTR_MIN_STACK_SIZE
	.align		4
.L_136:
        /*02f4*/ 	.byte	0x04, 0x12
        /*02f6*/ 	.short	(.L_138 - .L_137)
	.align		4
.L_137:
        /*02f8*/ 	.word	index@(_ZN5flash16flash_fwd_kernelI23Flash_fwd_kernel_traitsILi128ELi64ELi64ELi4ELb0ELb0EN7cutlass10bfloat16_tE19Flash_kernel_traitsILi128ELi64ELi64ELi4ES3_EELb0ELb1ELb0ELb0ELb0ELb1ELb1ELb0EEEvNS_16Flash_fwd_paramsE)
        /*02fc*/ 	.word	0x00000000


	//----- nvinfo : EIATTR_MIN_STACK_SIZE
	.align		4
.L_138:
        /*0300*/ 	.byte	0x04, 0x12
        /*0302*/ 	.short	(.L_140 - .L_139)
	.align		4
.L_139:
        /*0304*/ 	.word	index@(_ZN5flash16flash_fwd_kernelI23Flash_fwd_kernel_traitsILi128ELi64ELi64ELi4ELb0ELb0EN7cutlass10bfloat16_tE19Flash_kernel_traitsILi128ELi64ELi64ELi4ES3_EELb0ELb1ELb0ELb0ELb0ELb0ELb0ELb0EEEvNS_16Flash_fwd_paramsE)
        /*0308*/ 	.word	0x00000000


	//----- nvinfo : EIATTR_MIN_STACK_SIZE
	.align		4
.L_140:
        /*030c*/ 	.byte	0x04, 0x12
        /*030e*/ 	.short	(.L_142 - .L_141)
	.align		4
.L_141:
        /*0310*/ 	.word	index@(_ZN5flash16flash_fwd_kernelI23Flash_fwd_kernel_traitsILi128ELi64ELi64ELi4ELb0ELb0EN7cutlass10bfloat16_tE19Flash_kernel_traitsILi128ELi64ELi64ELi4ES3_EELb0ELb1ELb0ELb0ELb0ELb0ELb1ELb0EEEvNS_16Flash_fwd_paramsE)
        /*0314*/ 	.word	0x00000000


	//----- nvinfo : EIATTR_MIN_STACK_SIZE
	.align		4
.L_142:
        /*0318*/ 	.byte	0x04, 0x12
        /*031a*/ 	.short	(.L_144 - .L_143)
	.align		4
.L_143:
        /*031c*/ 	.word	index@(_ZN5flash16flash_fwd_kernelI23Flash_fwd_kernel_traitsILi128ELi64ELi64ELi4ELb0ELb0EN7cutlass10bfloat16_tE19Flash_kernel_traitsILi128ELi64ELi64ELi4ES3_EELb0ELb1ELb0ELb1ELb0ELb0ELb0ELb0EEEvNS_16Flash_fwd_paramsE)
        /*0320*/ 	.word	0x00000000


	//----- nvinfo : EIATTR_MIN_STACK_SIZE
	.align		4
.L_144:
        /*0324*/ 	.byte	0x04, 0x12
        /*0326*/ 	.short	(.L_146 - .L_145)
	.align		4
.L_145:
        /*0328*/ 	.word	index@(_ZN5flash16flash_fwd_kernelI23Flash_fwd_kernel_traitsILi128ELi64ELi64ELi4ELb0ELb0EN7cutlass10bfloat16_tE19Flash_kernel_traitsILi128ELi64ELi64ELi4ES3_EELb0ELb1ELb0ELb1ELb0ELb0ELb1ELb0EEEvNS_16Flash_fwd_paramsE)
        /*032c*/ 	.word	0x00000000


	//----- nvinfo : EIATTR_MIN_STACK_SIZE
	.align		4
.L_146:
        /*0330*/ 	.byte	0x04, 0x12
        /*0332*/ 	.short	(.L_148 - .L_147)
	.align		4
.L_147:
        /*0334*/ 	.word	index@(_ZN5flash16flash_fwd_kernelI23Flash_fwd_kernel_traitsILi128ELi128ELi32ELi4ELb0ELb0EN7cutlass10bfloat16_tE19Flash_kernel_traitsILi128ELi128ELi32ELi4ES3_EELb1ELb1ELb0ELb0ELb0ELb0ELb0ELb0EEEvNS_16Flash_fwd_paramsE)
        /*0338*/ 	.word	0x00000068


	//----- nvinfo : EIATTR_MIN_STACK_SIZE
	.align		4
.L_148:
        /*033c*/ 	.byte	0x04, 0x12
        /*033e*/ 	.short	(.L_150 - .L_149)
	.align		4
.L_149:
        /*0340*/ 	.word	index@(_ZN5flash16flash_fwd_kernelI23Flash_fwd_kernel_traitsILi128ELi128ELi32ELi4ELb0ELb0EN7cutlass10bfloat16_tE19Flash_kernel_traitsILi128ELi128ELi32ELi4ES3_EELb1ELb1ELb0ELb0ELb1ELb1ELb0ELb0EEEvNS_16Flash_fwd_paramsE)
        /*0344*/ 	.word	0x00000020


	//----- nvinfo : EIATTR_MIN_STACK_SIZE
	.align		4
.L_150:
        /*0348*/ 	.byte	0x04, 0x12
        /*034a*/ 	.short	(.L_152 - .L_151)
	.align		4
.L_151:
        /*034c*/ 	.word	index@(_ZN5flash16flash_fwd_kernelI23Flash_fwd_kernel_traitsILi128ELi128ELi32ELi4ELb0ELb0EN7cutlass10bfloat16_tE19Flash_kernel_traitsILi128ELi128ELi32ELi4ES3_EELb0ELb1ELb0ELb0ELb1ELb1ELb1ELb0EEEvNS_16Flash_fwd_paramsE)
        /*0350*/ 	.word	0x00000040


	//----- nvinfo : EIATTR_MIN_STACK_SIZE
	.align		4
.L_152:
        /*0354*/ 	.byte	0x04, 0x12
        /*0356*/ 	.short	(.L_154 - .L_153)
	.align		4
.L_153:
        /*0358*/ 	.word	index@(_ZN5flash16flash_fwd_kernelI23Flash_fwd_kernel_traitsILi128ELi128ELi32ELi4ELb0ELb0EN7cutlass10bfloat16_tE19Flash_kernel_traitsILi128ELi128ELi32ELi4ES3_EELb1ELb1ELb0ELb0ELb0ELb1ELb0ELb0EEEvNS_16Flash_fwd_paramsE)
        /*035c*/ 	.word	0x00000038


	//----- nvinfo : EIATTR_MIN_STACK_SIZE
	.align		4
.L_154:
        /*0360*/ 	.byte	0x04, 0x12
        /*0362*/ 	.short	(.L_156 - .L_155)
	.align		4
.L_155:
        /*0364*/ 	.word	index@(_ZN5flash16flash_fwd_kernelI23Flash_fwd_kernel_traitsILi128ELi128ELi32ELi4ELb0ELb0EN7cutlass10bfloat16_tE19Flash_kernel_traitsILi128ELi128ELi32ELi4ES3_EELb0ELb1ELb0ELb0ELb0ELb1ELb1ELb0EEEvNS_16Flash_fwd_paramsE)
        /*0368*/ 	.word	0x00000060


	//----- nvinfo : EIATTR_MIN_STACK_SIZE
	.align		4
.L_156:
        /*036c*/ 	.byte	0x04, 0x12
        /*036e*/ 	.short	(.L_158 - .L_157)
	.align		4
.L_157:
        /*0370*/ 	.word	index@(_ZN5flash16flash_fwd_kernelI23Flash_fwd_kernel_traitsILi128ELi128ELi32ELi4ELb0ELb0EN7cutlass10bfloat16_tE19Flash_kernel_traitsILi128ELi128ELi32ELi4ES3_EELb1ELb1ELb0ELb1ELb0ELb0ELb0ELb0EEEvNS_16Flash_fwd_paramsE)
        /*0374*/ 	.word	0x00000068


	//----- nvinfo : EIATTR_MIN_STACK_SIZE
	.align		4
.L_158:
        /*0378*/ 	.byte	0x04, 0x12
        /*037a*/ 	.short	(.L_160 - .L_159)
	.align		4
.L_159:
        /*037c*/ 	.word	index@(_ZN5flash16flash_fwd_kernelI23Flash_fwd_kernel_traitsILi128ELi128ELi32ELi4ELb0ELb0EN7cutlass10bfloat16_tE19Flash_kernel_traitsILi128ELi128ELi32ELi4ES3_EELb1ELb1ELb0ELb0ELb0ELb0ELb0ELb1EEEvNS_16Flash_fwd_paramsE)
        /*0380*/ 	.word	0x00000128


	//----- nvinfo : EIATTR_MIN_STACK_SIZE
	.align		4
.L_160:
        /*0384*/ 	.byte	0x04, 0x12
        /*0386*/ 	.short	(.L_162 - .L_161)
	.align		4
.L_161:
        /*0388*/ 	.word	index@(_ZN5flash16flash_fwd_kernelI23Flash_fwd_kernel_traitsILi128ELi128ELi32ELi4ELb0ELb0EN7cutlass10bfloat16_tE19Flash_kernel_traitsILi128ELi128ELi32ELi4ES3_EELb0ELb1ELb0ELb0ELb0ELb0ELb1ELb0EEEvNS_16Flash_fwd_paramsE)
        /*038c*/ 	.word	0x00000050


	//----- nvinfo : EIATTR_MIN_STACK_SIZE
	.align		4
.L_162:
        /*0390*/ 	.byte	0x04, 0x12
        /*0392*/ 	.short	(.L_164 - .L_163)
	.align		4
.L_163:
        /*0394*/ 	.word	index@(_ZN5flash16flash_fwd_kernelI23Flash_fwd_kernel_traitsILi128ELi128ELi32ELi4ELb0ELb0EN7cutlass10bfloat16_tE19Flash_kernel_traitsILi128ELi128ELi32ELi4ES3_EELb1ELb1ELb0ELb1ELb0ELb0ELb0ELb1EEEvNS_16Flash_fwd_paramsE)
        /*0398*/ 	.word	0x00000148


	//----- nvinfo : EIATTR_MIN_STACK_SIZE
	.align		4
.L_164:
        /*039c*/ 	.byte	0x04, 0x12
        /*039e*/ 	.short	(.L_166 - .L_165)
	.align		4
.L_165:
        /*03a0*/ 	.word	index@(_ZN5flash16flash_fwd_kernelI23Flash_fwd_kernel_traitsILi128ELi128ELi32ELi4ELb0ELb0EN7cutlass10bfloat16_tE19Flash_kernel_traitsILi128ELi128ELi32ELi4ES3_EELb0ELb1ELb0ELb1ELb0ELb0ELb1ELb0EEEvNS_16Flash_fwd_paramsE)
        /*03a4*/ 	.word	0x00000060
.L_166:


//--------------------- .nv.info._ZN5flash16flash_fwd_kernelI23Flash_fwd_kernel_traitsILi128ELi128ELi64ELi4ELb0ELb0EN7cutlass10bfloat16_tE19Flash_kernel_traitsILi128ELi128ELi64ELi4ES3_EELb0ELb1ELb0ELb0ELb1ELb1ELb0ELb0EEEvNS_16Flash_fwd_paramsE --------------------------
	.section	.nv.info._ZN5flash16flash_fwd_kernelI23Flash_fwd_kernel_traitsILi128ELi128ELi64ELi4ELb0ELb0EN7cutlass10bfloat16_tE19Flash_kernel_traitsILi128ELi128ELi64ELi4ES3_EELb0ELb1ELb0ELb0ELb1ELb1ELb0ELb0EEEvNS_16Flash_fwd_paramsE,"",@"SHT_CUDA_INFO"
	.sectionflags	@""
	.align	4


	//----- nvinfo : EIATTR_CUDA_API_VERSION
	.align		4
        /*0000*/ 	.byte	0x04, 0x37
        /*0002*/ 	.short	(.L_168 - .L_167)
.L_167:
        /*0004*/ 	.word	0x00000082


	//----- nvinfo : EIATTR_SW2861232_WAR
	.align		4
.L_168:
        /*0008*/ 	.byte	0x01, 0x35
	.zero		2


	//----- nvinfo : EIATTR_PARAM_CBANK
	.align		4
        /*000c*/ 	.byte	0x04, 0x0a
        /*000e*/ 	.short	(.L_170 - .L_169)
	.align		4
.L_169:
        /*0010*/ 	.word	index@(.nv.constant0._ZN5flash16flash_fwd_kernelI23Flash_fwd_kernel_traitsILi128ELi128ELi64ELi4ELb0ELb0EN7cutlass10bfloat16_tE19Flash_kernel_traitsILi128ELi128ELi64ELi4ES3_EELb0ELb1ELb0ELb0ELb1ELb1ELb0ELb0EEEvNS_16Flash_fwd_paramsE)
        /*0014*/ 	.short	0x0160
        /*0016*/ 	.short	0x01d0


	//----- nvinfo : EIATTR_CBANK_PARAM_SIZE
	.align		4
.L_170:
        /*0018*/ 	.byte	0x03, 0x19
        /*001a*/ 	.short	0x01d0


	//----- nvinfo : EIATTR_KPARAM_INFO
	.align		4
        /*001c*/ 	.byte	0x04, 0x17
        /*001e*/ 	.short	(.L_172 - .L_171)
.L_171:
        /*0020*/ 	.word	0x00000000
        /*0024*/ 	.short	0x0000
        /*0026*/ 	.short	0x0000
        /*0028*/ 	.byte	0x00, 0xf0, 0x41, 0x07


	//----- nvinfo : EIATTR_MAXREG_COUNT
	.align		4
.L_172:
        /*002c*/ 	.byte	0x03, 0x1b
        /*002e*/ 	.short	0x00ff


	//----- nvinfo : EIATTR_NUM_BARRIERS
	.align		4
        /*0030*/ 	.byte	0x02, 0x4c
        /*0032*/ 	.byte	0x01
	.zero		1


	//----- nvinfo : EIATTR_ANNOTATIONS
	.align		4
        /*0034*/ 	.byte	0x04, 0x55
        /*0036*/ 	.short	(.L_174 - .L_173)


	//   ....[0]....
.L_173:
        /*0038*/ 	.word	0x00000001
        /*003c*/ 	.byte	0x60, 0x02, 0x00, 0x00, 0x01, 0x00, 0x00, 0x00, 0x00, 0x06, 0x00, 0x00, 0x01, 0x00, 0x00, 0x00
        /* <DEDUP_REMOVED lines=49> */
        /*035c*/ 	.byte	0x30, 0x00, 0x01, 0x00, 0x01, 0x00, 0x00, 0x00, 0xb0, 0x02, 0x01, 0x00


	//----- nvinfo : EIATTR_MERCURY_ISA_VERSION
	.align		4
.L_174:
        /*0368*/ 	.byte	0x03, 0x5f
        /*036a*/ 	.short	0x0000


	//----- nvinfo : EIATTR_COOP_GROUP_MASK_REGIDS
	.align		4
        /*036c*/ 	.byte	0x04, 0x29
        /*036e*/ 	.short	(.L_176 - .L_175)


	//   ....[0]....
.L_175:
        /*0370*/ 	.word	0xffffffff


	//   ....[1]....
        /*0374*/ 	.word	0xffffffff


	//   ....[2]....
        /*0378*/ 	.word	0xffffffff


	//   ....[3]....
        /*037c*/ 	.word	0xffffffff


	//   ....[4]....
        /*0380*/ 	.word	0xffffffff


	//   ....[5]....
        /*0384*/ 	.word	0xffffffff


	//   ....[6]....
        /*0388*/ 	.word	0xffffffff


	//   ....[7]....
        /*038c*/ 	.word	0xffffffff


	//   ....[8]....
        /*0390*/ 	.word	0xffffffff


	//   ....[9]....
        /*0394*/ 	.word	0xffffffff


	//   ....[10]....
        /*0398*/ 	.word	0xffffffff


	//   ....[11]....
        /*039c*/ 	.word	0xffffffff


	//   ....[12]....
        /*03a0*/ 	.word	0xffffffff


	//   ....[13]....
        /*03a4*/ 	.word	0xffffffff


	//   ....[14]....
        /*03a8*/ 	.word	0xffffffff


	//   ....[15]....
        /*03ac*/ 	.word	0xffffffff


	//   ....[16]....
        /*03b0*/ 	.word	0xffffffff


	//   ....[17]....
        /*03b4*/ 	.word	0xffffffff


	//   ....[18]....
        /*03b8*/ 	.word	0xffffffff


	//   ....[19]....
        /*03bc*/ 	.word	0xffffffff


	//   ....[20]....
        /*03c0*/ 	.word	0xffffffff


	//   ....[21]....
        /*03c4*/ 	.word	0xffffffff


	//   ....[22]....
        /*03c8*/ 	.word	0xffffffff


	//   ....[23]....
        /*03cc*/ 	.word	0xffffffff


	//   ....[24]....
        /*03d0*/ 	.word	0xffffffff


	//   ....[25]....
        /*03d4*/ 	.word	0xffffffff


	//   ....[26]....
        /*03d8*/ 	.word	0xffffffff


	//   ....[27]....
        /*03dc*/ 	.word	0xffffffff


	//   ....[28]....
        /*03e0*/ 	.word	0xffffffff


	//   ....[29]....
        /*03e4*/ 	.word	0xffffffff


	//   ....[30]....
        /*03e8*/ 	.word	0xffffffff


	//   ....[31]....
        /*03ec*/ 	.word	0xffffffff


	//----- nvinfo : EIATTR_COOP_GROUP_INSTR_OFFSETS
	.align		4
.L_176:
        /*03f0*/ 	.byte	0x04, 0x28
        /*03f2*/ 	.short	(.L_178 - .L_177)


	//   ....[0]....
.L_177:
        /*03f4*/ 	.word	0x00002890


	//   ....[1]....
        /*03f8*/ 	.word	0x000029c0


	//   ....[2]....
        /*03fc*/ 	.word	0x000029f0


	//   ....[3]....
        /*0400*/ 	.word	0x00002a70


	//   ....[4]....
        /*0404*/ 	.word	0x000036c0


	//   ....[5]....
        /*0408*/ 	.word	0x00003810


	//   ....[6]....
        /*040c*/ 	.word	0x00003830


	//   ....[7]....
        /*0410*/ 	.word	0x00003890


	//   ....[8]....
        /*0414*/ 	.word	0x00007f40


	//   ....[9]....
        /*0418*/ 	.word	0x00008040


	//   ....[10]....
        /*041c*/ 	.word	0x00008130


	//   ....[11]....
        /*0420*/ 	.word	0x00008210


	//   ....[12]....
        /*0424*/ 	.word	0x00008230


	//   ....[13]....
        /*0428*/ 	.word	0x00008260


	//   ....[14]....
        /*042c*/ 	.word	0x00008340


	//   ....[15]....
        /*0430*/ 	.word	0x00008480


	//   ....[16]....
        /*0434*/ 	.word	0x0000c020


	//   ....[17]....
        /*0438*/ 	.word	0x0000c1b0


	//   ....[18]....
        /*043c*/ 	.word	0x0000c1f0


	//   ....[19]....
        /*0440*/ 	.word	0x0000c210


	//   ....[20]....
        /*0444*/ 	.word	0x0000c230


	//   ....[21]....
        /*0448*/ 	.word	0x0000c260


	//   ....[22]....
        /*044c*/ 	.word	0x0000c2a0


	//   ....[23]....
        /*0450*/ 	.word	0x0000c2d0


	//   ....[24]....
        /*0454*/ 	.word	0x0000e8d0


	//   ....[25]....
        /*0458*/ 	.word	0x0000e8e0


	//   ....[26]....
        /*045c*/ 	.word	0x0000e8f0


	//   ....[27]....
        /*0460*/ 	.word	0x0000e910


	//   ....[28]....
        /*0464*/ 	.word	0x0000e940


	//   ....[29]....
        /*0468*/ 	.word	0x0000e960


	//   ....[30]....
        /*046c*/ 	.word	0x0000e970


	//   ....[31]....
        /*0470*/ 	.word	0x0000e9d0


	//----- nvinfo : EIATTR_EXIT_INSTR_OFFSETS
	.align		4
.L_178:
        /*0474*/ 	.byte	0x04, 0x1c
        /*0476*/ 	.short	(.L_180 - .L_179)


	//   ....[0]....
.L_179:
        /*0478*/ 	.word	0x00000170


	//   ....[1]....
        /*047c*/ 	.word	0x00010650


	//   ....[2]....
        /*0480*/ 	.word	0x00010fd0


	//   ....[3]....
        /*0484*/ 	.word	0x00011050


	//----- nvinfo : EIATTR_CTAIDZ_USED
	.align		4
.L_180:
        /*0488*/ 	.byte	0x01, 0x04
	.zero		2


	//----- nvinfo : EIATTR_CRS_STACK_SIZE
	.align		4
        /*048c*/ 	.byte	0x04, 0x1e
        /*048e*/ 	.short	(.L_182 - .L_181)
.L_181:
        /*0490*/ 	.word	0x00000000
.L_182:


//--------------------- .nv.info._ZN5flash16flash_fwd_kernelI23Flash_fwd_kernel_traitsILi128ELi128ELi64ELi4ELb0ELb0EN7cutlass10bfloat16_tE19Flash_kernel_traitsILi128ELi128ELi64ELi4ES3_EELb0ELb1ELb0ELb0ELb1ELb1ELb1ELb0EEEvNS_16Flash_fwd_paramsE --------------------------
	.section	.nv.info._ZN5flash16flash_fwd_kernelI23Flash_fwd_kernel_traitsILi128ELi128ELi64ELi4ELb0ELb0EN7cutlass10bfloat16_tE19Flash_kernel_traitsILi128ELi128ELi64ELi4ES3_EELb0ELb1ELb0ELb0ELb1ELb1ELb1ELb0EEEvNS_16Flash_fwd_paramsE,"",@"SHT_CUDA_INFO"
	.sectionflags	@""
	.align	4


	//----- nvinfo : EIATTR_CUDA_API_VERSION
	.align		4
        /*0000*/ 	.byte	0x04, 0x37
        /*0002*/ 	.short	(.L_184 - .L_183)
.L_183:
        /*0004*/ 	.word	0x00000082


	//----- nvinfo : EIATTR_SW2861232_WAR
	.align		4
.L_184:
        /*0008*/ 	.byte	0x01, 0x35
	.zero		2


	//----- nvinfo : EIATTR_PARAM_CBANK
	.align		4
        /*000c*/ 	.byte	0x04, 0x0a
        /*000e*/ 	.short	(.L_186 - .L_185)
	.align		4
.L_185:
        /*0010*/ 	.word	index@(.nv.constant0._ZN5flash16flash_fwd_kernelI23Flash_fwd_kernel_traitsILi128ELi128ELi64ELi4ELb0ELb0EN7cutlass10bfloat16_tE19Flash_kernel_traitsILi128ELi128ELi64ELi4ES3_EELb0ELb1ELb0ELb0ELb1ELb1ELb1ELb0EEEvNS_16Flash_fwd_paramsE)
        /*0014*/ 	.short	0x0160
        /*0016*/ 	.short	0x01d0


	//----- nvinfo : EIATTR_CBANK_PARAM_SIZE
	.align		4
.L_186:
        /*0018*/ 	.byte	0x03, 0x19
        /*001a*/ 	.short	0x01d0


	//----- nvinfo : EIATTR_KPARAM_INFO
	.align		4
        /*001c*/ 	.byte	0x04, 0x17
        /*001e*/ 	.short	(.L_188 - .L_187)
.L_187:
        /*0020*/ 	.word	0x00000000
        /*0024*/ 	.short	0x0000
        /*0026*/ 	.short	0x0000
        /*0028*/ 	.byte	0x00, 0xf0, 0x41, 0x07


	//----- nvinfo : EIATTR_MAXREG_COUNT
	.align		4
.L_188:
        /*002c*/ 	.byte	0x03, 0x1b
        /*002e*/ 	.short	0x00ff


	//----- nvinfo : EIATTR_NUM_BARRIERS
	.align		4
        /*0030*/ 	.byte	0x02, 0x4c
        /*0032*/ 	.byte	0x01
	.zero		1


	//----- nvinfo : EIATTR_ANNOTATIONS
	.align		4
        /*0034*/ 	.byte	0x04, 0x55
        /*0036*/ 	.short	(.L_190 - .L_189)


	//   ....[0]....
.L_189:
        /* <DEDUP_REMOVED lines=72> */
        /*04ac*/ 	.byte	0xa0, 0x2d, 0x01, 0x00


	//----- nvinfo : EIATTR_MERCURY_ISA_VERSION
	.align		4
.L_190:
        /*04b0*/ 	.byte	0x03, 0x5f
        /*04b2*/ 	.short	0x0000


	//----- nvinfo : EIATTR_COOP_GROUP_MASK_REGIDS
	.align		4
        /*04b4*/ 	.byte	0x04, 0x29
        /*04b6*/ 	.short	(.L_192 - .L_191)


	//   ....[0]....
.L_191:
        /*04b8*/ 	.word	0xffffffff


	//   ....[1]....
        /*04bc*/ 	.word	0xffffffff


	//   ....[2]....
        /*04c0*/ 	.word	0xffffffff


	//   ....[3]....
        /*04c4*/ 	.word	0xffffffff


	//   ....[4]....
        /*04c8*/ 	.word	0xffffffff


	//   ....[5]....
        /*04cc*/ 	.word	0xffffffff


	//   ....[6]....
        /*04d0*/ 	.word	0xffffffff


	//   ....[7]....
        /*04d4*/ 	.word	0xffffffff


	//   ....[8]....
        /*04d8*/ 	.word	0xffffffff


	//   ....[9]....
        /*04dc*/ 	.word	0xffffffff


	//   ....[10]....
        /*04e0*/ 	.word	0xffffffff


	//   ....[11]....
        /*04e4*/ 	.word	0xffffffff


	//   ....[12]....
        /*04e8*/ 	.word	0xffffffff


	//   ....[13]....
        /*04ec*/ 	.word	0xffffffff


	//   ....[14]....
        /*04f0*/ 	.word	0xffffffff


	//   ....[15]....
        /*04f4*/ 	.word	0xffffffff


	//   ....[16]....
        /*04f8*/ 	.word	0xffffffff


	//   ....[17]....
        /*04fc*/ 	.word	0xffffffff


	//   ....[18]....
        /*0500*/ 	.word	0xffffffff


	//   ....[19]....
        /*0504*/ 	.word	0xffffffff


	//   ....[20]....
        /*0508*/ 	.word	0xffffffff


	//   ....[21]....
        /*050c*/ 	.word	0xffffffff


	//   ....[22]....
        /*0510*/ 	.word	0xffffffff


	//   ....[23]....
        /*0514*/ 	.word	0xffffffff


	//   ....[24]....
        /*0518*/ 	.word	0xffffffff


	//   ....[25]....
        /*051c*/ 	.word	0xffffffff


	//   ....[26]....
        /*0520*/ 	.word	0xffffffff


	//   ....[27]....
        /*0524*/ 	.word	0xffffffff


	//   ....[28]....
        /*0528*/ 	.word	0xffffffff


	//   ....[29]....
        /*052c*/ 	.word	0xffffffff


	//   ....[30]....
        /*0530*/ 	.word	0xffffffff


	//   ....[31]....
        /*0534*/ 	.word	0xffffffff


	//----- nvinfo : EIATTR_COOP_GROUP_INSTR_OFFSETS
	.align		4
.L_192:
        /*0538*/ 	.byte	0x04, 0x28
        /*053a*/ 	.short	(.L_194 - .L_193)


	//   ....[0]....
.L_193:
        /*053c*/ 	.word	0x00003210


	//   ....[1]....
        /*0540*/ 	.word	0x00003250


	//   ....[2]....
        /*0544*/ 	.word	0x000032a0


	//   ....[3]....
        /*0548*/ 	.word	0x000032c0


	//   ....[4]....
        /*054c*/ 	.word	0x00003e30


	//   ....[5]....
        /*0550*/ 	.word	0x00003fa0


	//   ....[6]....
        /*0554*/ 	.word	0x00003fc0


	//   ....[7]....
        /*0558*/ 	.word	0x00004020


	//   ....[8]....
        /*055c*/ 	.word	0x00008f60


	//   ....[9]....
        /*0560*/ 	.word	0x00009060


	//   ....[10]....
        /*0564*/ 	.word	0x00009150


	//   ....[11]....
        /*0568*/ 	.word	0x00009230


	//   ....[12]....
        /*056c*/ 	.word	0x00009260


	//   ....[13]....
        /*0570*/ 	.word	0x00009310


	//   ....[14]....
        /*0574*/ 	.word	0x00009340


	//   ....[15]....
        /*0578*/ 	.word	0x00009500


	//   ....[16]....
        /*057c*/ 	.word	0x0000e620


	//   ....[17]....
        /*0580*/ 	.word	0x0000e670


	//   ....[18]....
        /*0584*/ 	.word	0x0000e6a0


	//   ....[19]....
        /*0588*/ 	.word	0x0000e6f0


	//   ....[20]....
        /*058c*/ 	.word	0x0000e710


	//   ....[21]....
        /*0590*/ 	.word	0x0000e730


	//   ....[22]....
        /*0594*/ 	.word	0x0000e750


	//   ....[23]....
        /*0598*/ 	.word	0x0000e780


	//   ....[24]....
        /*059c*/ 	.word	0x000113c0


	//   ....[25]....
        /*05a0*/ 	.word	0x000113d0


	//   ....[26]....
        /*05a4*/ 	.word	0x000113e0


	//   ....[27]....
        /*05a8*/ 	.word	0x00011400


	//   ....[28]....
        /*05ac*/ 	.word	0x00011430


	//   ....[29]....
        /*05b0*/ 	.word	0x00011450


	//   ....[30]....
        /*05b4*/ 	.word	0x00011460


	//   ....[31]....
        /*05b8*/ 	.word	0x000114c0


	//----- nvinfo : EIATTR_EXIT_INSTR_OFFSETS
	.align		4
.L_194:
        /*05bc*/ 	.byte	0x04, 0x1c
        /*05be*/ 	.short	(.L_196 - .L_195)


	//   ....[0]....
.L_195:
        /*05c0*/ 	.word	0x00000170


	//   ....[1]....
        /*05c4*/ 	.word	0x00013140


	//   ....[2]....
        /*05c8*/ 	.word	0x00013ac0


	//   ....[3]....
        /*05cc*/ 	.word	0x00013b40


	//----- nvinfo : EIATTR_CTAIDZ_USED
	.align		4
.L_196:
        /*05d0*/ 	.byte	0x01, 0x04
	.zero		2


	//----- nvinfo : EIATTR_CRS_STACK_SIZE
	.align		4
        /*05d4*/ 	.byte	0x04, 0x1e
        /*05d6*/ 	.short	(.L_198 - .L_197)
.L_197:
        /*05d8*/ 	.word	0x00000000
.L_198:


//--------------------- .nv.info._ZN5flash16flash_fwd_kernelI23Flash_fwd_kernel_traitsILi128ELi128ELi64ELi4ELb0ELb0EN7cutlass10bfloat16_tE19Flash_kernel_traitsILi128ELi128ELi64ELi4ES3_EELb0ELb1ELb0ELb0ELb0ELb1ELb0ELb0EEEvNS_16Flash_fwd_paramsE --------------------------
	.section	.nv.info._ZN5flash16flash_fwd_kernelI23Flash_fwd_kernel_traitsILi128ELi128ELi64ELi4ELb0ELb0EN7cutlass10bfloat16_tE19Flash_kernel_traitsILi128ELi128ELi64ELi4ES3_EELb0ELb1ELb0ELb0ELb0ELb1ELb0ELb0EEEvNS_16Flash_fwd_paramsE,"",@"SHT_CUDA_INFO"
	.sectionflags	@""
	.align	4


	//----- nvinfo : EIATTR_CUDA_API_VERSION
	.align		4
        /*0000*/ 	.byte	0x04, 0x37
        /*0002*/ 	.short	(.L_200 - .L_199)
.L_199:
        /*0004*/ 	.word	0x00000082


	//----- nvinfo : EIATTR_SW2861232_WAR
	.align		4
.L_200:
        /*0008*/ 	.byte	0x01, 0x35
	.zero		2


	//----- nvinfo : EIATTR_PARAM_CBANK
	.align		4
        /*000c*/ 	.byte	0x04, 0x0a
        /*000e*/ 	.short	(.L_202 - .L_201)
	.align		4
.L_201:
        /*0010*/ 	.word	index@(.nv.constant0._ZN5flash16flash_fwd_kernelI23Flash_fwd_kernel_traitsILi128ELi128ELi64ELi4ELb0ELb0EN7cutlass10bfloat16_tE19Flash_kernel_traitsILi128ELi128ELi64ELi4ES3_EELb0ELb1ELb0ELb0ELb0ELb1ELb0ELb0EEEvNS_16Flash_fwd_paramsE)
        /*0014*/ 	.short	0x0160
        /*0016*/ 	.short	0x01d0


	//----- nvinfo : EIATTR_CBANK_PARAM_SIZE
	.align		4
.L_202:
        /*0018*/ 	.byte	0x03, 0x19
        /*001a*/ 	.short	0x01d0


	//----- nvinfo : EIATTR_KPARAM_INFO
	.align		4
        /*001c*/ 	.byte	0x04, 0x17
        /*001e*/ 	.short	(.L_204 - .L_203)
.L_203:
        /*0020*/ 	.word	0x00000000
        /*0024*/ 	.short	0x0000
        /*0026*/ 	.short	0x0000
        /*0028*/ 	.byte	0x00, 0xf0, 0x41, 0x07


	//----- nvinfo : EIATTR_MAXREG_COUNT
	.align		4
.L_204:
        /*002c*/ 	.byte	0x03, 0x1b
        /*002e*/ 	.short	0x00ff


	//----- nvinfo : EIATTR_NUM_BARRIERS
	.align		4
        /*0030*/ 	.byte	0x02, 0x4c
        /*0032*/ 	.byte	0x01
	.zero		1


	//----- nvinfo : EIATTR_ANNOTATIONS
	.align		4
        /*0034*/ 	.byte	0x04, 0x55
        /*0036*/ 	.short	(.L_206 - .L_205)


	//   ....[0]....
.L_205:
        /* <DEDUP_REMOVED lines=104> */


	//----- nvinfo : EIATTR_MERCURY_ISA_VERSION
	.align		4
.L_206:
        /*06a0*/ 	.byte	0x03, 0x5f
        /*06a2*/ 	.short	0x0000


	//----- nvinfo : EIATTR_INT_WARP_WIDE_INSTR_OFFSETS
	.align		4
        /*06a4*/ 	.byte	0x04, 0x31
        /*06a6*/ 	.short	(.L_208 - .L_207)


	//   ....[0]....
.L_207:
        /*06a8*/ 	.word	0x00001600


	//----- nvinfo : EIATTR_COOP_GROUP_MASK_REGIDS
	.align		4
.L_208:
        /*06ac*/ 	.byte	0x04, 0x29
        /*06ae*/ 	.short	(.L_210 - .L_209)


	//   ....[0]....
.L_209:
        /*06b0*/ 	.word	0xffffffff


	//   ....[1]....
        /*06b4*/ 	.word	0xffffffff


	//   ....[2]....
        /*06b8*/ 	.word	0xffffffff


	//   ....[3]....
        /*06bc*/ 	.word	0xffffffff


	//   ....[4]....
        /*06c0*/ 	.word	0xffffffff


	//   ....[5]....
        /*06c4*/ 	.word	0xffffffff


	//   ....[6]....
        /*06c8*/ 	.word	0xffffffff


	//   ....[7]....
        /*06cc*/ 	.word	0xffffffff


	//   ....[8]....
        /*06d0*/ 	.word	0xffffffff


	//   ....[9]....
        /*06d4*/ 	.word	0xffffffff


	//   ....[10]....
        /*06d8*/ 	.word	0xffffffff


	//   ....[11]....
        /*06dc*/ 	.word	0xffffffff


	//   ....[12]....
        /*06e0*/ 	.word	0xffffffff


	//   ....[13]....
        /*06e4*/ 	.word	0xffffffff


	//   ....[14]....
        /*06e8*/ 	.word	0xffffffff


	//   ....[15]....
        /*06ec*/ 	.word	0xffffffff


	//   ....[16]....
        /*06f0*/ 	.word	0xffffffff


	//   ....[17]....
        /*06f4*/ 	.word	0xffffffff


	//   ....[18]....
        /*06f8*/ 	.word	0xffffffff


	//   ....[19]....
        /*06fc*/ 	.word	0xffffffff


	//   ....[20]....
        /*0700*/ 	.word	0xffffffff


	//   ....[21]....
        /*0704*/ 	.word	0xffffffff


	//   ....[22]....
        /*0708*/ 	.word	0xffffffff


	//   ....[23]....
        /*070c*/ 	.word	0xffffffff


	//   ....[24]....
        /*0710*/ 	.word	0xffffffff


	//   ....[25]....
        /*0714*/ 	.word	0xffffffff


	//   ....[26]....
        /*0718*/ 	.word	0xffffffff


	//   ....[27]....
        /*071c*/ 	.word	0xffffffff


	//   ....[28]....
        /*0720*/ 	.word	0xffffffff


	//   ....[29]....
        /*0724*/ 	.word	0xffffffff


	//   ....[30]....
        /*0728*/ 	.word	0xffffffff


	//   ....[31]....
        /*072c*/ 	.word	0xffffffff


	//   ....[32]....
        /*0730*/ 	.word	0xffffffff


	//   ....[33]....
        /*0734*/ 	.word	0xffffffff


	//   ....[34]....
        /*0738*/ 	.word	0xffffffff


	//   ....[35]....
        /*073c*/ 	.word	0xffffffff


	//   ....[36]....
        /*0740*/ 	.word	0xffffffff


	//   ....[37]....
        /*0744*/ 	.word	0xffffffff


	//   ....[38]....
        /*0748*/ 	.word	0xffffffff


	//   ....[39]....
        /*074c*/ 	.word	0xffffffff


	//----- nvinfo : EIATTR_COOP_GROUP_INSTR_OFFSETS
	.align		4
.L_210:
        /*0750*/ 	.byte	0x04, 0x28
        /*0752*/ 	.short	(.L_212 - .L_211)


	//   ....[0]....
.L_211:
        /*0754*/ 	.word	0x00003910


	//   ....[1]....
        /*0758*/ 	.word	0x00003980


	//   ....[2]....
        /*075c*/ 	.word	0x000039f0


	//   ....[3]....
        /*0760*/ 	.word	0x00003b00


	//   ....[4]....
        /*0764*/ 	.word	0x00003c00


	//   ....[5]....
        /*0768*/ 	.word	0x00003cd0


	//   ....[6]....
        /*076c*/ 	.word	0x00003e30


	//   ....[7]....
        /*0770*/ 	.word	0x00003e70


	//   ....[8]....
        /*0774*/ 	.word	0x000085e0


	//   ....[9]....
        /*0778*/ 	.word	0x000085f0


	//   ....[10]....
        /*077c*/ 	.word	0x00008620


	//   ....[11]....
        /*0780*/ 	.word	0x00008630


	//   ....[12]....
        /*0784*/ 	.word	0x000089d0


	//   ....[13]....
        /*0788*/ 	.word	0x00008a20


	//   ....[14]....
        /*078c*/ 	.word	0x00008c90


	//   ....[15]....
        /*0790*/ 	.word	0x00008ca0


	//   ....[16]....
        /*0794*/ 	.word	0x0000e400


	//   ....[17]....
        /*0798*/ 	.word	0x0000e5e0


	//   ....[18]....
        /*079c*/ 	.word	0x0000e610


	//   ....[19]....
        /*07a0*/ 	.word	0x0000e6a0


	//   ....[20]....
        /*07a4*/ 	.word	0x0000e6f0


	//   ....[21]....
        /*07a8*/ 	.word	0x0000e7d0


	//   ....[22]....
        /*07ac*/ 	.word	0x0000e950


	//   ....[23]....
        /*07b0*/ 	.word	0x0000e970


	//   ....[24]....
        /*07b4*/ 	.word	0x000126e0


	//   ....[25]....
        /*07b8*/ 	.word	0x00012860


	//   ....[26]....
        /*07bc*/ 	.word	0x000128a0


	//   ....[27]....
        /*07c0*/ 	.word	0x000128c0


	//   ....[28]....
        /*07c4*/ 	.word	0x000128d0


	//   ....[29]....
        /*07c8*/ 	.word	0x00012910


	//   ....[30]....
        /*07cc*/ 	.word	0x00012950


	//   ....[31]....
        /*07d0*/ 	.word	0x00012980


	//   ....[32]....
        /*07d4*/ 	.word	0x00015240


	//   ....[33]....
        /*07d8*/ 	.word	0x00015250


	//   ....[34]....
        /*07dc*/ 	.word	0x00015260


	//   ....[35]....
        /*07e0*/ 	.word	0x00015270


	//   ....[36]....
        /*07e4*/ 	.word	0x000152a0


	//   ....[37]....
        /*07e8*/ 	.word	0x000152c0


	//   ....[38]....
        /*07ec*/ 	.word	0x00015300


	//   ....[39]....
        /*07f0*/ 	.word	0x00015340


	//----- nvinfo : EIATTR_EXIT_INSTR_OFFSETS
	.align		4
.L_212:
        /*07f4*/ 	.byte	0x04, 0x1c
        /*07f6*/ 	.short	(.L_214 - .L_213)


	//   ....[0]....
.L_213:
        /*07f8*/ 	.word	0x000004d0


	//   ....[1]....
        /*07fc*/ 	.word	0x00017300


	//   ....[2]....
        /*0800*/ 	.word	0x000173d0


	//   ....[3]....
        /*0804*/ 	.word	0x00018370


	//   ....[4]....
        /*0808*/ 	.word	0x000183f0


	//----- nvinfo : EIATTR_CTAIDZ_USED
	.align		4
.L_214:
        /*080c*/ 	.byte	0x01, 0x04
	.zero		2


	//----- nvinfo : EIATTR_CRS_STACK_SIZE
	.align		4
        /*0810*/ 	.byte	0x04, 0x1e
        /*0812*/ 	.short	(.L_216 - .L_215)
.L_215:
        /*0814*/ 	.word	0x00000000
.L_216:


//--------------------- .nv.info._ZN5flash16flash_fwd_kernelI23Flash_fwd_kernel_traitsILi128ELi128ELi64ELi4ELb0ELb0EN7cutlass10bfloat16_tE19Flash_kernel_traitsILi128ELi128ELi64ELi4ES3_EELb0ELb1ELb0ELb0ELb0ELb1ELb1ELb0EEEvNS_16Flash_fwd_paramsE --------------------------
	.section	.nv.info._ZN5flash16flash_fwd_kernelI23Flash_fwd_kernel_traitsILi128ELi128ELi64ELi4ELb0ELb0EN7cutlass10bfloat16_tE19Flash_kernel_traitsILi128ELi128ELi64ELi4ES3_EELb0ELb1ELb0ELb0ELb0ELb1ELb1ELb0EEEvNS_16Flash_fwd_paramsE,"",@"SHT_CUDA_INFO"
	.sectionflags	@""
	.align	4


	//----- nvinfo : EIATTR_CUDA_API_VERSION
	.align		4
        /*0000*/ 	.byte	0x04, 0x37
        /*0002*/ 	.short	(.L_218 - .L_217)
.L_217:
        /*0004*/ 	.word	0x00000082


	//----- nvinfo : EIATTR_SW2861232_WAR
	.align		4
.L_218:
        /*0008*/ 	.byte	0x01, 0x35
	.zero		2


	//----- nvinfo : EIATTR_PARAM_CBANK
	.align		4
        /*000c*/ 	.byte	0x04, 0x0a
        /*000e*/ 	.short	(.L_220 - .L_219)
	.align		4
.L_219:
        /*0010*/ 	.word	index@(.nv.constant0._ZN5flash16flash_fwd_kernelI23Flash_fwd_kernel_traitsILi128ELi128ELi64ELi4ELb0ELb0EN7cutlass10bfloat16_tE19Flash_kernel_traitsILi128ELi128ELi64ELi4ES3_EELb0ELb1ELb0ELb0ELb0ELb1ELb1ELb0EEEvNS_16Flash_fwd_paramsE)
        /*0014*/ 	.short	0x0160
        /*0016*/ 	.short	0x01d0


	//----- nvinfo : EIATTR_CBANK_PARAM_SIZE
	.align		4
.L_220:
        /*0018*/ 	.byte	0x03, 0x19
        /*001a*/ 	.short	0x01d0


	//----- nvinfo : EIATTR_KPARAM_INFO
	.align		4
        /*001c*/ 	.byte	0x04, 0x17
        /*001e*/ 	.short	(.L_222 - .L_221)
.L_221:
        /*0020*/ 	.word	0x00000000
        /*0024*/ 	.short	0x0000
        /*0026*/ 	.short	0x0000
        /*0028*/ 	.byte	0x00, 0xf0, 0x41, 0x07


	//----- nvinfo : EIATTR_MAXREG_COUNT
	.align		4
.L_222:
        /*002c*/ 	.byte	0x03, 0x1b
        /*002e*/ 	.short	0x00ff


	//----- nvinfo : EIATTR_NUM_BARRIERS
	.align		4
        /*0030*/ 	.byte	0x02, 0x4c
        /*0032*/ 	.byte	0x01
	.zero		1


	//----- nvinfo : EIATTR_ANNOTATIONS
	.align		4
        /*0034*/ 	.byte	0x04, 0x55
        /*0036*/ 	.short	(.L_224 - .L_223)


	//   ....[0]....
.L_223:
        /* <DEDUP_REMOVED lines=127> */


	//----- nvinfo : EIATTR_MERCURY_ISA_VERSION
	.align		4
.L_224:
        /*0810*/ 	.byte	0x03, 0x5f
        /*0812*/ 	.short	0x0000


	//----- nvinfo : EIATTR_COOP_GROUP_MASK_REGIDS
	.align		4
        /*0814*/ 	.byte	0x04, 0x29
        /*0816*/ 	.short	(.L_226 - .L_225)


	//   ....[0]....
.L_225:
        /*0818*/ 	.word	0xffffffff


	//   ....[1]....
        /*081c*/ 	.word	0xffffffff


	//   ....[2]....
        /*0820*/ 	.word	0xffffffff


	//   ....[3]....
        /*0824*/ 	.word	0xffffffff


	//   ....[4]....
        /*0828*/ 	.word	0xffffffff


	//   ....[5]....
        /*082c*/ 	.word	0xffffffff


	//   ....[6]....
        /*0830*/ 	.word	0xffffffff


	//   ....[7]....
        /*0834*/ 	.word	0xffffffff


	//   ....[8]....
        /*0838*/ 	.word	0xffffffff


	//   ....[9]....
        /*083c*/ 	.word	0xffffffff


	//   ....[10]....
        /*0840*/ 	.word	0xffffffff


	//   ....[11]....
        /*0844*/ 	.word	0xffffffff


	//   ....[12]....
        /*0848*/ 	.word	0xffffffff


	//   ....[13]....
        /*084c*/ 	.word	0xffffffff


	//   ....[14]....
        /*0850*/ 	.word	0xffffffff


	//   ....[15]....
        /*0854*/ 	.word	0xffffffff


	//   ....[16]....
        /*0858*/ 	.word	0xffffffff


	//   ....[17]....
        /*085c*/ 	.word	0xffffffff


	//   ....[18]....
        /*0860*/ 	.word	0xffffffff


	//   ....[19]....
        /*0864*/ 	.word	0xffffffff


	//   ....[20]....
        /*0868*/ 	.word	0xffffffff


	//   ....[21]....
        /*086c*/ 	.word	0xffffffff


	//   ....[22]....
        /*0870*/ 	.word	0xffffffff


	//   ....[23]....
        /*0874*/ 	.word	0xffffffff


	//   ....[24]....
        /*0878*/ 	.word	0xffffffff


	//   ....[25]....
        /*087c*/ 	.word	0xffffffff


	//   ....[26]....
        /*0880*/ 	.word	0xffffffff


	//   ....[27]....
        /*0884*/ 	.word	0xffffffff


	//   ....[28]....
        /*0888*/ 	.word	0xffffffff


	//   ....[29]....
        /*088c*/ 	.word	0xffffffff


	//   ....[30]....
        /*0890*/ 	.word	0xffffffff


	//   ....[31]....
        /*0894*/ 	.word	0xffffffff


	//   ....[32]....
        /*0898*/ 	.word	0xffffffff


	//   ....[33]....
        /*089c*/ 	.word	0xffffffff


	//   ....[34]....
        /*08a0*/ 	.word	0xffffffff


	//   ....[35]....
        /*08a4*/ 	.word	0xffffffff


	//   ....[36]....
        /*08a8*/ 	.word	0xffffffff


	//   ....[37]....
        /*08ac*/ 	.word	0xffffffff


	//   ....[38]....
        /*08b0*/ 	.word	0xffffffff


	//   ....[39]....
        /*08b4*/ 	.word	0xffffffff


	//----- nvinfo : EIATTR_COOP_GROUP_INSTR_OFFSETS
	.align		4
.L_226:
        /*08b8*/ 	.byte	0x04, 0x28
        /*08ba*/ 	.short	(.L_228 - .L_227)


	//   ....[0]....
.L_227:
        /*08bc*/ 	.word	0x000040c0


	//   ....[1]....
        /*08c0*/ 	.word	0x00004130


	//   ....[2]....
        /*08c4*/ 	.word	0x000041a0


	//   ....[3]....
        /*08c8*/ 	.word	0x000042b0


	//   ....[4]....
        /*08cc*/ 	.word	0x000043c0


	//   ....[5]....
        /*08d0*/ 	.word	0x00004470


	//   ....[6]....
        /*08d4*/ 	.word	0x00004590


	//   ....[7]....
        /*08d8*/ 	.word	0x000045d0


	//   ....[8]....
        /*08dc*/ 	.word	0x00009300


	//   ....[9]....
        /*08e0*/ 	.word	0x000093d0


	//   ....[10]....
        /*08e4*/ 	.word	0x00009400


	//   ....[11]....
        /*08e8*/ 	.word	0x00009410


	//   ....[12]....
        /*08ec*/ 	.word	0x00009850


	//   ....[13]....
        /*08f0*/ 	.word	0x00009a80


	//   ....[14]....
        /*08f4*/ 	.word	0x00009aa0


	//   ....[15]....
        /*08f8*/ 	.word	0x00009ac0


	//   ....[16]....
        /*08fc*/ 	.word	0x0000f4e0


	//   ....[17]....
        /*0900*/ 	.word	0x0000f710


	//   ....[18]....
        /*0904*/ 	.word	0x0000f740


	//   ....[19]....
        /*0908*/ 	.word	0x0000f7c0


	//   ....[20]....
        /*090c*/ 	.word	0x0000f810


	//   ....[21]....
        /*0910*/ 	.word	0x0000f8f0


	//   ....[22]....
        /*0914*/ 	.word	0x0000fa70


	//   ....[23]....
        /*0918*/ 	.word	0x0000fa90


	//   ....[24]....
        /*091c*/ 	.word	0x00014010


	//   ....[25]....
        /*0920*/ 	.word	0x000140a0


	//   ....[26]....
        /*0924*/ 	.word	0x00014120


	//   ....[27]....
        /*0928*/ 	.word	0x00014170


	//   ....[28]....
        /*092c*/ 	.word	0x000141b0


	//   ....[29]....
        /*0930*/ 	.word	0x00014250


	//   ....[30]....
        /*0934*/ 	.word	0x00014350


	//   ....[31]....
        /*0938*/ 	.word	0x00014420


	//   ....[32]....
        /*093c*/ 	.word	0x00016f30


	//   ....[33]....
        /*0940*/ 	.word	0x00016f40


	//   ....[34]....
        /*0944*/ 	.word	0x00016f50


	//   ....[35]....
        /*0948*/ 	.word	0x00016f60


	//   ....[36]....
        /*094c*/ 	.word	0x00016f90


	//   ....[37]....
        /*0950*/ 	.word	0x00016fb0


	//   ....[38]....
        /*0954*/ 	.word	0x00016ff0


	//   ....[39]....
        /*0958*/ 	.word	0x00017030


	//----- nvinfo : EIATTR_EXIT_INSTR_OFFSETS
	.align		4
.L_228:
        /*095c*/ 	.byte	0x04, 0x1c
        /*095e*/ 	.short	(.L_230 - .L_229)


	//   ....[0]....
.L_229:
        /*0960*/ 	.word	0x000004d0


	//   ....[1]....
        /*0964*/ 	.word	0x00018ff0


	//   ....[2]....
        /*0968*/ 	.word	0x000190c0


	//   ....[3]....
        /*096c*/ 	.word	0x0001a060


	//   ....[4]....
        /*0970*/ 	.word	0x0001a0e0


	//----- nvinfo : EIATTR_CTAIDZ_USED
	.align		4
.L_230:
        /*0974*/ 	.byte	0x01, 0x04
	.zero		2


	//----- nvinfo : EIATTR_CRS_STACK_SIZE
	.align		4
        /*0978*/ 	.byte	0x04, 0x1e
        /*097a*/ 	.short	(.L_232 - .L_231)
.L_231:
        /*097c*/ 	.word	0x00000000
.L_232:


//--------------------- .nv.info._ZN5flash16flash_fwd_kernelI23Flash_fwd_kernel_traitsILi128ELi128ELi64ELi4ELb0ELb0EN7cutlass10bfloat16_tE19Flash_kernel_traitsILi128ELi128ELi64ELi4ES3_EELb0ELb1ELb0ELb0ELb0ELb0ELb0ELb0EEEvNS_16Flash_fwd_paramsE --------------------------
	.section	.nv.info._ZN5flash16flash_fwd_kernelI23Flash_fwd_kernel_traitsILi128ELi128ELi64ELi4ELb0ELb0EN7cutlass10bfloat16_tE19Flash_kernel_traitsILi128ELi128ELi64ELi4ES3_EELb0ELb1ELb0ELb0ELb0ELb0ELb0ELb0EEEvNS_16Flash_fwd_paramsE,"",@"SHT_CUDA_INFO"
	.sectionflags	@""
	.align	4


	//----- nvinfo : EIATTR_CUDA_API_VERSION
	.align		4
        /*0000*/ 	.byte	0x04, 0x37
        /*0002*/ 	.short	(.L_234 - .L_233)
.L_233:
        /*0004*/ 	.word	0x00000082


	//----- nvinfo : EIATTR_SW2861232_WAR
	.align		4
.L_234:
        /*0008*/ 	.byte	0x01, 0x35
	.zero		2


	//----- nvinfo : EIATTR_PARAM_CBANK
	.align		4
        /*000c*/ 	.byte	0x04, 0x0a
        /*000e*/ 	.short	(.L_236 - .L_235)
	.align		4
.L_235:
        /*0010*/ 	.word	index@(.nv.constant0._ZN5flash16flash_fwd_kernelI23Flash_fwd_kernel_traitsILi128ELi128ELi64ELi4ELb0ELb0EN7cutlass10bfloat16_tE19Flash_kernel_traitsILi128ELi128ELi64ELi4ES3_EELb0ELb1ELb0ELb0ELb0ELb0ELb0ELb0EEEvNS_16Flash_fwd_paramsE)
        /*0014*/ 	.short	0x0160
        /*0016*/ 	.short	0x01d0


	//----- nvinfo : EIATTR_CBANK_PARAM_SIZE
	.align		4
.L_236:
        /*0018*/ 	.byte	0x03, 0x19
        /*001a*/ 	.short	0x01d0


	//----- nvinfo : EIATTR_KPARAM_INFO
	.align		4
        /*001c*/ 	.byte	0x04, 0x17
        /*001e*/ 	.short	(.L_238 - .L_237)
.L_237:
        /*0020*/ 	.word	0x00000000
        /*0024*/ 	.short	0x0000
        /*0026*/ 	.short	0x0000
        /*0028*/ 	.byte	0x00, 0xf0, 0x41, 0x07


	//----- nvinfo : EIATTR_MAXREG_COUNT
	.align		4
.L_238:
        /*002c*/ 	.byte	0x03, 0x1b
        /*002e*/ 	.short	0x00ff


	//----- nvinfo : EIATTR_NUM_BARRIERS
	.align		4
        /*0030*/ 	.byte	0x02, 0x4c
        /*0032*/ 	.byte	0x01
	.zero		1


	//----- nvinfo : EIATTR_ANNOTATIONS
	.align		4
        /*0034*/ 	.byte	0x04, 0x55
        /*0036*/ 	.short	(.L_240 - .L_239)


	//   ....[0]....
.L_239:
        /* <DEDUP_REMOVED lines=90> */


	//----- nvinfo : EIATTR_MERCURY_ISA_VERSION
	.align		4
.L_240:
        /*05c0*/ 	.byte	0x03, 0x5f
        /*05c2*/ 	.short	0x0000


	//----- nvinfo : EIATTR_COOP_GROUP_MASK_REGIDS
	.align		4
        /*05c4*/ 	.byte	0x04, 0x29
        /*05c6*/ 	.short	(.L_242 - .L_241)


	//   ....[0]....
.L_241:
        /*05c8*/ 	.word	0xffffffff


	//   ....[1]....
        /*05cc*/ 	.word	0xffffffff


	//   ....[2]....
        /*05d0*/ 	.word	0xffffffff


	//   ....[3]....
        /*05d4*/ 	.word	0xffffffff


	//   ....[4]....
        /*05d8*/ 	.word	0xffffffff


	//   ....[5]....
        /*05dc*/ 	.word	0xffffffff


	//   ....[6]....
        /*05e0*/ 	.word	0xffffffff


	//   ....[7]....
        /*05e4*/ 	.word	0xffffffff


	//   ....[8]....
        /*05e8*/ 	.word	0xffffffff


	//   ....[9]....
        /*05ec*/ 	.word	0xffffffff


	//   ....[10]....
        /*05f0*/ 	.word	0xffffffff


	//   ....[11]....
        /*05f4*/ 	.word	0xffffffff


	//   ....[12]....
        /*05f8*/ 	.word	0xffffffff


	//   ....[13]....
        /*05fc*/ 	.word	0xffffffff


	//   ....[14]....
        /*0600*/ 	.word	0xffffffff


	//   ....[15]....
        /*0604*/ 	.word	0xffffffff


	//   ....[16]....
        /*0608*/ 	.word	0xffffffff


	//   ....[17]....
        /*060c*/ 	.word	0xffffffff


	//   ....[18]....
        /*0610*/ 	.word	0xffffffff


	//   ....[19]....
        /*0614*/ 	.word	0xffffffff


	//   ....[20]....
        /*0618*/ 	.word	0xffffffff


	//   ....[21]....
        /*061c*/ 	.word	0xffffffff


	//   ....[22]....
        /*0620*/ 	.word	0xffffffff


	//   ....[23]....
        /*0624*/ 	.word	0xffffffff


	//   ....[24]....
        /*0628*/ 	.word	0xffffffff


	//   ....[25]....
        /*062c*/ 	.word	0xffffffff


	//   ....[26]....
        /*0630*/ 	.word	0xffffffff


	//   ....[27]....
        /*0634*/ 	.word	0xffffffff


	//   ....[28]....
        /*0638*/ 	.word	0xffffffff


	//   ....[29]....
        /*063c*/ 	.word	0xffffffff


	//   ....[30]....
        /*0640*/ 	.word	0xffffffff


	//   ....[31]....
        /*0644*/ 	.word	0xffffffff


	//   ....[32]....
        /*0648*/ 	.word	0xffffffff


	//   ....[33]....
        /*064c*/ 	.word	0xffffffff


	//   ....[34]....
        /*0650*/ 	.word	0xffffffff


	//   ....[35]....
        /*0654*/ 	.word	0xffffffff


	//   ....[36]....
        /*0658*/ 	.word	0xffffffff


	//   ....[37]....
        /*065c*/ 	.word	0xffffffff


	//   ....[38]....
        /*0660*/ 	.word	0xffffffff


	//   ....[39]....
        /*0664*/ 	.word	0xffffffff


	//----- nvinfo : EIATTR_COOP_GROUP_INSTR_OFFSETS
	.align		4
.L_242:
        /*0668*/ 	.byte	0x04, 0x28
        /*066a*/ 	.short	(.L_244 - .L_243)


	//   ....[0]....
.L_243:
        /*066c*/ 	.word	0x00004bf0


	//   ....[1]....
        /*0670*/ 	.word	0x00004cd0


	//   ....[2]....
        /*0674*/ 	.word	0x00004d40


	//   ....[3]....
        /*0678*/ 	.word	0x00004d90


	//   ....[4]....
        /*067c*/ 	.word	0x00005100


	//   ....[5]....
        /*0680*/ 	.word	0x00005200


	//   ....[6]....
        /*0684*/ 	.word	0x000053a0


	//   ....[7]....
        /*0688*/ 	.word	0x00005460


	//   ....[8]....
        /*068c*/ 	.word	0x00009c10


	//   ....[9]....
        /*0690*/ 	.word	0x00009d60


	//   ....[10]....
        /*0694*/ 	.word	0x00009d90


	//   ....[11]....
        /*0698*/ 	.word	0x00009e50


	//   ....[12]....
        /*069c*/ 	.word	0x00009e80


	//   ....[13]....
        /*06a0*/ 	.word	0x00009ef0


	//   ....[14]....
        /*06a4*/ 	.word	0x00009f30


	//   ....[15]....
        /*06a8*/ 	.word	0x0000a040


	//   ....[16]....
        /*06ac*/ 	.word	0x0000f3a0


	//   ....[17]....
        /*06b0*/ 	.word	0x0000f430


	//   ....[18]....
        /*06b4*/ 	.word	0x0000f4d0


	//   ....[19]....
        /*06b8*/ 	.word	0x0000f4f0


	//   ....[20]....
        /*06bc*/ 	.word	0x0000f530


	//   ....[21]....
        /*06c0*/ 	.word	0x0000f560


	//   ....[22]....
        /*06c4*/ 	.word	0x0000f5b0


	//   ....[23]....
        /*06c8*/ 	.word	0x0000f6b0


	//   ....[24]....
        /*06cc*/ 	.word	0x00013210


	//   ....[25]....
        /*06d0*/ 	.word	0x000133a0


	//   ....[26]....
        /*06d4*/ 	.word	0x000133e0


	//   ....[27]....
        /*06d8*/ 	.word	0x00013400


	//   ....[28]....
        /*06dc*/ 	.word	0x00013410


	//   ....[29]....
        /*06e0*/ 	.word	0x00013450


	//   ....[30]....
        /*06e4*/ 	.word	0x00013490


	//   ....[31]....
        /*06e8*/ 	.word	0x000134c0


	//   ....[32]....
        /*06ec*/ 	.word	0x00015d60


	//   ....[33]....
        /*06f0*/ 	.word	0x00015d70


	//   ....[34]....
        /*06f4*/ 	.word	0x00015d80


	//   ....[35]....
        /*06f8*/ 	.word	0x00015da0


	//   ....[36]....
        /*06fc*/ 	.word	0x00015db0


	//   ....[37]....
        /*0700*/ 	.word	0x00015de0


	//   ....[38]....
        /*0704*/ 	.word	0x00015df0


	//   ....[39]....
        /*0708*/ 	.word	0x00015e40


	//----- nvinfo : EIATTR_EXIT_INSTR_OFFSETS
	.align		4
.L_244:
        /*070c*/ 	.byte	0x04, 0x1c
        /*070e*/ 	.short	(.L_246 - .L_245)


	//   ....[0]....
.L_245:
        /*0710*/ 	.word	0x000004d0


	//   ....[1]....
        /*0714*/ 	.word	0x00017fa0


	//   ....[2]....
        /*0718*/ 	.word	0x00018080


	//   ....[3]....
        /*071c*/ 	.word	0x000180a0


	//   ....[4]....
        /*0720*/ 	.word	0x00019150


	//   ....[5]....
        /*0724*/ 	.word	0x000191d0


	//----- nvinfo : EIATTR_CTAIDZ_USED
	.align		4
.L_246:
        /*0728*/ 	.byte	0x01, 0x04
	.zero		2


	//----- nvinfo : EIATTR_CRS_STACK_SIZE
	.align		4
        /*072c*/ 	.byte	0x04, 0x1e
        /*072e*/ 	.short	(.L_248 - .L_247)
.L_247:
        /*0730*/ 	.word	0x00000000
.L_248:


//--------------------- .nv.info._ZN5flash16flash_fwd_kernelI23Flash_fwd_kernel_traitsILi128ELi128ELi64ELi4ELb0ELb0EN7cutlass10bfloat16_tE19Flash_kernel_traitsILi128ELi128ELi64ELi4ES3_EELb0ELb1ELb0ELb0ELb0ELb0ELb1ELb0EEEvNS_16Flash_fwd_paramsE --------------------------
	.section	.nv.info._ZN5flash16flash_fwd_kernelI23Flash_fwd_kernel_traitsILi128ELi128ELi64ELi4ELb0ELb0EN7cutlass10bfloat16_tE19Flash_kernel_traitsILi128ELi128ELi64ELi4ES3_EELb0ELb1ELb0ELb0ELb0ELb0ELb1ELb0EEEvNS_16Flash_fwd_paramsE,"",@"SHT_CUDA_INFO"
	.sectionflags	@""
	.align	4


	//----- nvinfo : EIATTR_CUDA_API_VERSION
	.align		4
        /*0000*/ 	.byte	0x04, 0x37
        /*0002*/ 	.short	(.L_250 - .L_249)
.L_249:
        /*0004*/ 	.word	0x00000082


	//----- nvinfo : EIATTR_SW2861232_WAR
	.align		4
.L_250:
        /*0008*/ 	.byte	0x01, 0x35
	.zero		2


	//----- nvinfo : EIATTR_PARAM_CBANK
	.align		4
        /*000c*/ 	.byte	0x04, 0x0a
        /*000e*/ 	.short	(.L_252 - .L_251)
	.align		4
.L_251:
        /*0010*/ 	.word	index@(.nv.constant0._ZN5flash16flash_fwd_kernelI23Flash_fwd_kernel_traitsILi128ELi128ELi64ELi4ELb0ELb0EN7cutlass10bfloat16_tE19Flash_kernel_traitsILi128ELi128ELi64ELi4ES3_EELb0ELb1ELb0ELb0ELb0ELb0ELb1ELb0EEEvNS_16Flash_fwd_paramsE)
        /*0014*/ 	.short	0x0160
        /*0016*/ 	.short	0x01d0


	//----- nvinfo : EIATTR_CBANK_PARAM_SIZE
	.align		4
.L_252:
        /*0018*/ 	.byte	0x03, 0x19
        /*001a*/ 	.short	0x01d0


	//----- nvinfo : EIATTR_KPARAM_INFO
	.align		4
        /*001c*/ 	.byte	0x04, 0x17
        /*001e*/ 	.short	(.L_254 - .L_253)
.L_253:
        /*0020*/ 	.word	0x00000000
        /*0024*/ 	.short	0x0000
        /*0026*/ 	.short	0x0000
        /*0028*/ 	.byte	0x00, 0xf0, 0x41, 0x07


	//----- nvinfo : EIATTR_MAXREG_COUNT
	.align		4
.L_254:
        /*002c*/ 	.byte	0x03, 0x1b
        /*002e*/ 	.short	0x00ff


	//----- nvinfo : EIATTR_NUM_BARRIERS
	.align		4
        /*0030*/ 	.byte	0x02, 0x4c
        /*0032*/ 	.byte	0x01
	.zero		1


	//----- nvinfo : EIATTR_ANNOTATIONS
	.align		4
        /*0034*/ 	.byte	0x04, 0x55
        /*0036*/ 	.short	(.L_256 - .L_255)


	//   ....[0]....
.L_255:
        /* <DEDUP_REMOVED lines=112> */


	//----- nvinfo : EIATTR_MERCURY_ISA_VERSION
	.align		4
.L_256:
        /*0720*/ 	.byte	0x03, 0x5f
        /*0722*/ 	.short	0x0000


	//----- nvinfo : EIATTR_COOP_GROUP_MASK_REGIDS
	.align		4
        /*0724*/ 	.byte	0x04, 0x29
        /*0726*/ 	.short	(.L_258 - .L_257)


	//   ....[0]....
.L_257:
        /*0728*/ 	.word	0xffffffff


	//   ....[1]....
        /*072c*/ 	.word	0xffffffff


	//   ....[2]....
        /*0730*/ 	.word	0xffffffff


	//   ....[3]....
        /*0734*/ 	.word	0xffffffff


	//   ....[4]....
        /*0738*/ 	.word	0xffffffff


	//   ....[5]....
        /*073c*/ 	.word	0xffffffff


	//   ....[6]....
        /*0740*/ 	.word	0xffffffff


	//   ....[7]....
        /*0744*/ 	.word	0xffffffff


	//   ....[8]....
        /*0748*/ 	.word	0xffffffff


	//   ....[9]....
        /*074c*/ 	.word	0xffffffff


	//   ....[10]....
        /*0750*/ 	.word	0xffffffff


	//   ....[11]....
        /*0754*/ 	.word	0xffffffff


	//   ....[12]....
        /*0758*/ 	.word	0xffffffff


	//   ....[13]....
        /*075c*/ 	.word	0xffffffff


	//   ....[14]....
        /*0760*/ 	.word	0xffffffff


	//   ....[15]....
        /*0764*/ 	.word	0xffffffff


	//   ....[16]....
        /*0768*/ 	.word	0xffffffff


	//   ....[17]....
        /*076c*/ 	.word	0xffffffff


	//   ....[18]....
        /*0770*/ 	.word	0xffffffff


	//   ....[19]....
        /*0774*/ 	.word	0xffffffff


	//   ....[20]....
        /*0778*/ 	.word	0xffffffff


	//   ....[21]....
        /*077c*/ 	.word	0xffffffff


	//   ....[22]....
        /*0780*/ 	.word	0xffffffff


	//   ....[23]....
        /*0784*/ 	.word	0xffffffff


	//   ....[24]....
        /*0788*/ 	.word	0xffffffff


	//   ....[25]....
        /*078c*/ 	.word	0xffffffff


	//   ....[26]....
        /*0790*/ 	.word	0xffffffff


	//   ....[27]....
        /*0794*/ 	.word	0xffffffff


	//   ....[28]....
        /*0798*/ 	.word	0xffffffff


	//   ....[29]....
        /*079c*/ 	.word	0xffffffff


	//   ....[30]....
        /*07a0*/ 	.word	0xffffffff


	//   ....[31]....
        /*07a4*/ 	.word	0xffffffff


	//   ....[32]....
        /*07a8*/ 	.word	0xffffffff


	//   ....[33]....
        /*07ac*/ 	.word	0xffffffff


	//   ....[34]....
        /*07b0*/ 	.word	0xffffffff


	//   ....[35]....
        /*07b4*/ 	.word	0xffffffff


	//   ....[36]....
        /*07b8*/ 	.word	0xffffffff


	//   ....[37]....
        /*07bc*/ 	.word	0xffffffff


	//   ....[38]....
        /*07c0*/ 	.word	0xffffffff


	//   ....[39]....
        /*07c4*/ 	.word	0xffffffff


	//----- nvinfo : EIATTR_COOP_GROUP_INSTR_OFFSETS
	.align		4
.L_258:
        /*07c8*/ 	.byte	0x04, 0x28
        /*07ca*/ 	.short	(.L_260 - .L_259)


	//   ....[0]....
.L_259:
        /*07cc*/ 	.word	0x00005420


	//   ....[1]....
        /*07d0*/ 	.word	0x00005500


	//   ....[2]....
        /*07d4*/ 	.word	0x00005570


	//   ....[3]....
        /*07d8*/ 	.word	0x000055d0


	//   ....[4]....
        /*07dc*/ 	.word	0x00005930


	//   ....[5]....
        /*07e0*/ 	.word	0x00005a50


	//   ....[6]....
        /*07e4*/ 	.word	0x00005bd0


	//   ....[7]....
        /*07e8*/ 	.word	0x00005c80


	//   ....[8]....
        /*07ec*/ 	.word	0x0000ad20


	//   ....[9]....
        /*07f0*/ 	.word	0x0000ae70


	//   ....[10]....
        /*07f4*/ 	.word	0x0000aea0


	//   ....[11]....
        /*07f8*/ 	.word	0x0000af60


	//   ....[12]....
        /*07fc*/ 	.word	0x0000af90


	//   ....[13]....
        /*0800*/ 	.word	0x0000b000


	//   ....[14]....
        /*0804*/ 	.word	0x0000b050


	//   ....[15]....
        /*0808*/ 	.word	0x0000b130


	//   ....[16]....
        /*080c*/ 	.word	0x00010ec0


	//   ....[17]....
        /*0810*/ 	.word	0x00011110


	//   ....[18]....
        /*0814*/ 	.word	0x000111a0


	//   ....[19]....
        /*0818*/ 	.word	0x000111c0


	//   ....[20]....
        /*081c*/ 	.word	0x00011200


	//   ....[21]....
        /*0820*/ 	.word	0x00011230


	//   ....[22]....
        /*0824*/ 	.word	0x00011280


	//   ....[23]....
        /*0828*/ 	.word	0x000113a0


	//   ....[24]....
        /*082c*/ 	.word	0x00015920


	//   ....[25]....
        /*0830*/ 	.word	0x00015ab0


	//   ....[26]....
        /*0834*/ 	.word	0x00015ae0


	//   ....[27]....
        /*0838*/ 	.word	0x00015b00


	//   ....[28]....
        /*083c*/ 	.word	0x00015b20


	//   ....[29]....
        /*0840*/ 	.word	0x00015be0


	//   ....[30]....
        /*0844*/ 	.word	0x00015c20


	//   ....[31]....
        /*0848*/ 	.word	0x00015c70


	//   ....[32]....
        /*084c*/ 	.word	0x00018a10


	//   ....[33]....
        /*0850*/ 	.word	0x00018a20


	//   ....[34]....
        /*0854*/ 	.word	0x00018a30


	//   ....[35]....
        /*0858*/ 	.word	0x00018a50


	//   ....[36]....
        /*085c*/ 	.word	0x00018a60


	//   ....[37]....
        /*0860*/ 	.word	0x00018a90


	//   ....[38]....
        /*0864*/ 	.word	0x00018aa0


	//   ....[39]....
        /*0868*/ 	.word	0x00018af0


	//----- nvinfo : EIATTR_EXIT_INSTR_OFFSETS
	.align		4
.L_260:
        /*086c*/ 	.byte	0x04, 0x1c
        /*086e*/ 	.short	(.L_262 - .L_261)


	//   ....[0]....
.L_261:
        /*0870*/ 	.word	0x000004d0


	//   ....[1]....
        /*0874*/ 	.word	0x0001ac50


	//   ....[2]....
        /*0878*/ 	.word	0x0001ad30


	//   ....[3]....
        /*087c*/ 	.word	0x0001ad50


	//   ....[4]....
        /*0880*/ 	.word	0x0001be00


	//   ....[5]....
        /*0884*/ 	.word	0x0001be80


	//----- nvinfo : EIATTR_CTAIDZ_USED
	.align		4
.L_262:
        /*0888*/ 	.byte	0x01, 0x04
	.zero		2


	//----- nvinfo : EIATTR_CRS_STACK_SIZE
	.align		4
        /*088c*/ 	.byte	0x04, 0x1e
        /*088e*/ 	.short	(.L_264 - .L_263)
.L_263:
        /*0890*/ 	.word	0x00000000
.L_264:


//--------------------- .nv.info._ZN5flash16flash_fwd_kernelI23Flash_fwd_kernel_traitsILi128ELi128ELi64ELi4ELb0ELb0EN7cutlass10bfloat16_tE19Flash_kernel_traitsILi128ELi128ELi64ELi4ES3_EELb0ELb1ELb0ELb1ELb0ELb0ELb0ELb0EEEvNS_16Flash_fwd_paramsE --------------------------
	.section	.nv.info._ZN5flash16flash_fwd_kernelI23Flash_fwd_kernel_traitsILi128ELi128ELi64ELi4ELb0ELb0EN7cutlass10bfloat16_tE19Flash_kernel_traitsILi128ELi128ELi64ELi4ES3_EELb0ELb1ELb0ELb1ELb0ELb0ELb0ELb0EEEvNS_16Flash_fwd_paramsE,"",@"SHT_CUDA_INFO"
	.sectionflags	@""
	.align	4


	//----- nvinfo : EIATTR_CUDA_API_VERSION
	.align		4
        /*0000*/ 	.byte	0x04, 0x37
        /*0002*/ 	.short	(.L_266 - .L_265)
.L_265:
        /*0004*/ 	.word	0x00000082


	//----- nvinfo : EIATTR_SW2861232_WAR
	.align		4
.L_266:
        /*0008*/ 	.byte	0x01, 0x35
	.zero		2


	//----- nvinfo : EIATTR_PARAM_CBANK
	.align		4
        /*000c*/ 	.byte	0x04, 0x0a
        /*000e*/ 	.short	(.L_268 - .L_267)
	.align		4
.L_267:
        /*0010*/ 	.word	index@(.nv.constant0._ZN5flash16flash_fwd_kernelI23Flash_fwd_kernel_traitsILi128ELi128ELi64ELi4ELb0ELb0EN7cutlass10bfloat16_tE19Flash_kernel_traitsILi128ELi128ELi64ELi4ES3_EELb0ELb1ELb0ELb1ELb0ELb0ELb0ELb0EEEvNS_16Flash_fwd_paramsE)
        /*0014*/ 	.short	0x0160
        /*0016*/ 	.short	0x01d0


	//----- nvinfo : EIATTR_CBANK_PARAM_SIZE
	.align		4
.L_268:
        /*0018*/ 	.byte	0x03, 0x19
        /*001a*/ 	.short	0x01d0


	//----- nvinfo : EIATTR_KPARAM_INFO
	.align		4
        /*001c*/ 	.byte	0x04, 0x17
        /*001e*/ 	.short	(.L_270 - .L_269)
.L_269:
        /*0020*/ 	.word	0x00000000
        /*0024*/ 	.short	0x0000
        /*0026*/ 	.short	0x0000
        /*0028*/ 	.byte	0x00, 0xf0, 0x41, 0x07


	//----- nvinfo : EIATTR_MAXREG_COUNT
	.align		4
.L_270:
        /*002c*/ 	.byte	0x03, 0x1b
        /*002e*/ 	.short	0x00ff


	//----- nvinfo : EIATTR_NUM_BARRIERS
	.align		4
        /*0030*/ 	.byte	0x02, 0x4c
        /*0032*/ 	.byte	0x01
	.zero		1


	//----- nvinfo : EIATTR_ANNOTATIONS
	.align		4
        /*0034*/ 	.byte	0x04, 0x55
        /*0036*/ 	.short	(.L_272 - .L_271)


	//   ....[0]....
.L_271:
        /* <DEDUP_REMOVED lines=60> */


	//----- nvinfo : EIATTR_MERCURY_ISA_VERSION
	.align		4
.L_272:
        /*03e0*/ 	.byte	0x03, 0x5f
        /*03e2*/ 	.short	0x0000


	//----- nvinfo : EIATTR_COOP_GROUP_MASK_REGIDS
	.align		4
        /*03e4*/ 	.byte	0x04, 0x29
        /*03e6*/ 	.short	(.L_274 - .L_273)


	//   ....[0]....
.L_273:
        /*03e8*/ 	.word	0xffffffff


	//   ....[1]....
        /*03ec*/ 	.word	0xffffffff


	//   ....[2]....
        /*03f0*/ 	.word	0xffffffff


	//   ....[3]....
        /*03f4*/ 	.word	0xffffffff


	//   ....[4]....
        /*03f8*/ 	.word	0xffffffff


	//   ....[5]....
        /*03fc*/ 	.word	0xffffffff


	//   ....[6]....
        /*0400*/ 	.word	0xffffffff


	//   ....[7]....
        /*0404*/ 	.word	0xffffffff


	//   ....[8]....
        /*0408*/ 	.word	0xffffffff


	//   ....[9]....
        /*040c*/ 	.word	0xffffffff


	//   ....[10]....
        /*0410*/ 	.word	0xffffffff


	//   ....[11]....
        /*0414*/ 	.word	0xffffffff


	//   ....[12]....
        /*0418*/ 	.word	0xffffffff


	//   ....[13]....
        /*041c*/ 	.word	0xffffffff


	//   ....[14]....
        /*0420*/ 	.word	0xffffffff


	//   ....[15]....
        /*0424*/ 	.word	0xffffffff


	//   ....[16]....
        /*0428*/ 	.word	0xffffffff


	//   ....[17]....
        /*042c*/ 	.word	0xffffffff


	//   ....[18]....
        /*0430*/ 	.word	0xffffffff


	//   ....[19]....
        /*0434*/ 	.word	0xffffffff


	//   ....[20]....
        /*0438*/ 	.word	0xffffffff


	//   ....[21]....
        /*043c*/ 	.word	0xffffffff


	//   ....[22]....
        /*0440*/ 	.word	0xffffffff


	//   ....[23]....
        /*0444*/ 	.word	0xffffffff


	//   ....[24]....
        /*0448*/ 	.word	0xffffffff


	//   ....[25]....
        /*044c*/ 	.word	0xffffffff


	//   ....[26]....
        /*0450*/ 	.word	0xffffffff


	//   ....[27]....
        /*0454*/ 	.word	0xffffffff


	//   ....[28]....
        /*0458*/ 	.word	0xffffffff


	//   ....[29]....
        /*045c*/ 	.word	0xffffffff


	//   ....[30]....
        /*0460*/ 	.word	0xffffffff


	//   ....[31]....
        /*0464*/ 	.word	0xffffffff


	//   ....[32]....
        /*0468*/ 	.word	0xffffffff


	//   ....[33]....
        /*046c*/ 	.word	0xffffffff


	//   ....[34]....
        /*0470*/ 	.word	0xffffffff


	//   ....[35]....
        /*0474*/ 	.word	0xffffffff


	//   ....[36]....
        /*0478*/ 	.word	0xffffffff


	//   ....[37]....
        /*047c*/ 	.word	0xffffffff


	//   ....[38]....
        /*0480*/ 	.word	0xffffffff


	//   ....[39]....
        /*0484*/ 	.word	0xffffffff


	//----- nvinfo : EIATTR_COOP_GROUP_INSTR_OFFSETS
	.align		4
.L_274:
        /*0488*/ 	.byte	0x04, 0x28
        /*048a*/ 	.short	(.L_276 - .L_275)


	//   ....[0]....
.L_275:
        /*048c*/ 	.word	0x00005250


	//   ....[1]....
        /*0490*/ 	.word	0x00005330


	//   ....[2]....
        /*0494*/ 	.word	0x000053a0


	//   ....[3]....
        /*0498*/ 	.word	0x000053e0


	//   ....[4]....
        /*049c*/ 	.word	0x00005750


	//   ....[5]....
        /*04a0*/ 	.word	0x00005870


	//   ....[6]....
        /*04a4*/ 	.word	0x00005a20


	//   ....[7]....
        /*04a8*/ 	.word	0x00005af0


	//   ....[8]....
        /*04ac*/ 	.word	0x0000a700


	//   ....[9]....
        /*04b0*/ 	.word	0x0000a720


	//   ....[10]....
        /*04b4*/ 	.word	0x0000a8f0


	//   ....[11]....
        /*04b8*/ 	.word	0x0000a980


	//   ....[12]....
        /*04bc*/ 	.word	0x0000a9d0


	//   ....[13]....
        /*04c0*/ 	.word	0x0000a9e0


	//   ....[14]....
        /*04c4*/ 	.word	0x0000aa30


	//   ....[15]....
        /*04c8*/ 	.word	0x0000aae0


	//   ....[16]....
        /*04cc*/ 	.word	0x0000fea0


	//   ....[17]....
        /*04d0*/ 	.word	0x0000ffa0


	//   ....[18]....
        /*04d4*/ 	.word	0x00010000


	//   ....[19]....
        /*04d8*/ 	.word	0x00010060


	//   ....[20]....
        /*04dc*/ 	.word	0x000100a0


	//   ....[21]....
        /*04e0*/ 	.word	0x00010100


	//   ....[22]....
        /*04e4*/ 	.word	0x00010140


	//   ....[23]....
        /*04e8*/ 	.word	0x00010200


	//   ....[24]....
        /*04ec*/ 	.word	0x00014880


	//   ....[25]....
        /*04f0*/ 	.word	0x000148f0


	//   ....[26]....
        /*04f4*/ 	.word	0x00014990


	//   ....[27]....
        /*04f8*/ 	.word	0x000149c0


	//   ....[28]....
        /*04fc*/ 	.word	0x000149d0


	//   ....[29]....
        /*0500*/ 	.word	0x000149f0


	//   ....[30]....
        /*0504*/ 	.word	0x00014a40


	//   ....[31]....
        /*0508*/ 	.word	0x00014a80


	//   ....[32]....
        /*050c*/ 	.word	0x000172b0


	//   ....[33]....
        /*0510*/ 	.word	0x000172c0


	//   ....[34]....
        /*0514*/ 	.word	0x000172d0


	//   ....[35]....
        /*0518*/ 	.word	0x000172e0


	//   ....[36]....
        /*051c*/ 	.word	0x00017310


	//   ....[37]....
        /*0520*/ 	.word	0x00017330


	//   ....[38]....
        /*0524*/ 	.word	0x00017370


	//   ....[39]....
        /*0528*/ 	.word	0x000173b0


	//----- nvinfo : EIATTR_EXIT_INSTR_OFFSETS
	.align		4
.L_276:
        /*052c*/ 	.byte	0x04, 0x1c
        /*052e*/ 	.short	(.L_278 - .L_277)


	//   ....[0]....
.L_277:
        /*0530*/ 	.word	0x000004d0


	//   ....[1]....
        /*0534*/ 	.word	0x00019530


	//   ....[2]....
        /*0538*/ 	.word	0x00019610


	//   ....[3]....
        /*053c*/ 	.word	0x00019630


	//   ....[4]....
        /*0540*/ 	.word	0x0001a6e0


	//   ....[5]....
        /*0544*/ 	.word	0x0001a760


	//----- nvinfo : EIATTR_CTAIDZ_USED
	.align		4
.L_278:
        /*0548*/ 	.byte	0x01, 0x04
	.zero		2


	//----- nvinfo : EIATTR_CRS_STACK_SIZE
	.align		4
        /*054c*/ 	.byte	0x04, 0x1e
        /*054e*/ 	.short	(.L_280 - .L_279)
.L_279:
        /*0550*/ 	.word	0x00000000
.L_280:


//--------------------- .nv.info._ZN5flash16flash_fwd_kernelI23Flash_fwd_kernel_traitsILi128ELi128ELi64ELi4ELb0ELb0EN7cutlass10bfloat16_tE19Flash_kernel_traitsILi128ELi128ELi64ELi4ES3_EELb0ELb1ELb0ELb1ELb0ELb0ELb1ELb0EEEvNS_16Flash_fwd_paramsE --------------------------
	.section	.nv.info._ZN5flash16flash_fwd_kernelI23Flash_fwd_kernel_traitsILi128ELi128ELi64ELi4ELb0ELb0EN7cutlass10bfloat16_tE19Flash_kernel_traitsILi128ELi128ELi64ELi4ES3_EELb0ELb1ELb0ELb1ELb0ELb0ELb1ELb0EEEvNS_16Flash_fwd_paramsE,"",@"SHT_CUDA_INFO"
	.sectionflags	@""
	.align	4


	//----- nvinfo : EIATTR_CUDA_API_VERSION
	.align		4
        /*0000*/ 	.byte	0x04, 0x37
        /*0002*/ 	.short	(.L_282 - .L_281)
.L_281:
        /*0004*/ 	.word	0x00000082


	//----- nvinfo : EIATTR_SW2861232_WAR
	.align		4
.L_282:
        /*0008*/ 	.byte	0x01, 0x35
	.zero		2


	//----- nvinfo : EIATTR_PARAM_CBANK
	.align		4
        /*000c*/ 	.byte	0x04, 0x0a
        /*000e*/ 	.short	(.L_284 - .L_283)
	.align		4
.L_283:
        /*0010*/ 	.word	index@(.nv.constant0._ZN5flash16flash_fwd_kernelI23Flash_fwd_kernel_traitsILi128ELi128ELi64ELi4ELb0ELb0EN7cutlass10bfloat16_tE19Flash_kernel_traitsILi128ELi128ELi64ELi4ES3_EELb0ELb1ELb0ELb1ELb0ELb0ELb1ELb0EEEvNS_16Flash_fwd_paramsE)
        /*0014*/ 	.short	0x0160
        /*0016*/ 	.short	0x01d0


	//----- nvinfo : EIATTR_CBANK_PARAM_SIZE
	.align		4
.L_284:
        /*0018*/ 	.byte	0x03, 0x19
        /*001a*/ 	.short	0x01d0


	//----- nvinfo : EIATTR_KPARAM_INFO
	.align		4
        /*001c*/ 	.byte	0x04, 0x17
        /*001e*/ 	.short	(.L_286 - .L_285)
.L_285:
        /*0020*/ 	.word	0x00000000
        /*0024*/ 	.short	0x0000
        /*0026*/ 	.short	0x0000
        /*0028*/ 	.byte	0x00, 0xf0, 0x41, 0x07


	//----- nvinfo : EIATTR_MAXREG_COUNT
	.align		4
.L_286:
        /*002c*/ 	.byte	0x03, 0x1b
        /*002e*/ 	.short	0x00ff


	//----- nvinfo : EIATTR_NUM_BARRIERS
	.align		4
        /*0030*/ 	.byte	0x02, 0x4c
        /*0032*/ 	.byte	0x01
	.zero		1


	//----- nvinfo : EIATTR_ANNOTATIONS
	.align		4
        /*0034*/ 	.byte	0x04, 0x55
        /*0036*/ 	.short	(.L_288 - .L_287)


	//   ....[0]....
.L_287:
        /* <DEDUP_REMOVED lines=96> */


	//----- nvinfo : EIATTR_MERCURY_ISA_VERSION
	.align		4
.L_288:
        /*0620*/ 	.byte	0x03, 0x5f
        /*0622*/ 	.short	0x0000


	//----- nvinfo : EIATTR_COOP_GROUP_MASK_REGIDS
	.align		4
        /*0624*/ 	.byte	0x04, 0x29
        /*0626*/ 	.short	(.L_290 - .L_289)


	//   ....[0]....
.L_289:
        /*0628*/ 	.word	0xffffffff


	//   ....[1]....
        /*062c*/ 	.word	0xffffffff


	//   ....[2]....
        /*0630*/ 	.word	0xffffffff


	//   ....[3]....
        /*0634*/ 	.word	0xffffffff


	//   ....[4]....
        /*0638*/ 	.word	0xffffffff


	//   ....[5]....
        /*063c*/ 	.word	0xffffffff


	//   ....[6]....
        /*0640*/ 	.word	0xffffffff


	//   ....[7]....
        /*0644*/ 	.word	0xffffffff


	//   ....[8]....
        /*0648*/ 	.word	0xffffffff


	//   ....[9]....
        /*064c*/ 	.word	0xffffffff


	//   ....[10]....
        /*0650*/ 	.word	0xffffffff


	//   ....[11]....
        /*0654*/ 	.word	0xffffffff


	//   ....[12]....
        /*0658*/ 	.word	0xffffffff


	//   ....[13]....
        /*065c*/ 	.word	0xffffffff


	//   ....[14]....
        /*0660*/ 	.word	0xffffffff


	//   ....[15]....
        /*0664*/ 	.word	0xffffffff


	//   ....[16]....
        /*0668*/ 	.word	0xffffffff


	//   ....[17]....
        /*066c*/ 	.word	0xffffffff


	//   ....[18]....
        /*0670*/ 	.word	0xffffffff


	//   ....[19]....
        /*0674*/ 	.word	0xffffffff


	//   ....[20]....
        /*0678*/ 	.word	0xffffffff


	//   ....[21]....
        /*067c*/ 	.word	0xffffffff


	//   ....[22]....
        /*0680*/ 	.word	0xffffffff


	//   ....[23]....
        /*0684*/ 	.word	0xffffffff


	//   ....[24]....
        /*0688*/ 	.word	0xffffffff


	//   ....[25]....
        /*068c*/ 	.word	0xffffffff


	//   ....[26]....
        /*0690*/ 	.word	0xffffffff


	//   ....[27]....
        /*0694*/ 	.word	0xffffffff


	//   ....[28]....
        /*0698*/ 	.word	0xffffffff


	//   ....[29]....
        /*069c*/ 	.word	0xffffffff


	//   ....[30]....
        /*06a0*/ 	.word	0xffffffff


	//   ....[31]....
        /*06a4*/ 	.word	0xffffffff


	//   ....[32]....
        /*06a8*/ 	.word	0xffffffff


	//   ....[33]....
        /*06ac*/ 	.word	0xffffffff


	//   ....[34]....
        /*06b0*/ 	.word	0xffffffff


	//   ....[35]....
        /*06b4*/ 	.word	0xffffffff


	//   ....[36]....
        /*06b8*/ 	.word	0xffffffff


	//   ....[37]....
        /*06bc*/ 	.word	0xffffffff


	//   ....[38]....
        /*06c0*/ 	.word	0xffffffff


	//   ....[39]....
        /*06c4*/ 	.word	0xffffffff


	//----- nvinfo : EIATTR_COOP_GROUP_INSTR_OFFSETS
	.align		4
.L_290:
        /*06c8*/ 	.byte	0x04, 0x28
        /*06ca*/ 	.short	(.L_292 - .L_291)


	//   ....[0]....
.L_291:
        /*06cc*/ 	.word	0x00005a50


	//   ....[1]....
        /*06d0*/ 	.word	0x00005b30


	//   ....[2]....
        /*06d4*/ 	.word	0x00005ba0


	//   ....[3]....
        /*06d8*/ 	.word	0x00005c00


	//   ....[4]....
        /*06dc*/ 	.word	0x00005f80


	//   ....[5]....
        /*06e0*/ 	.word	0x000060a0


	//   ....[6]....
        /*06e4*/ 	.word	0x00006220


	//   ....[7]....
        /*06e8*/ 	.word	0x000062e0


	//   ....[8]....
        /*06ec*/ 	.word	0x0000bca0


	//   ....[9]....
        /*06f0*/ 	.word	0x0000be00


	//   ....[10]....
        /*06f4*/ 	.word	0x0000be30


	//   ....[11]....
        /*06f8*/ 	.word	0x0000beb0


	//   ....[12]....
        /*06fc*/ 	.word	0x0000bef0


	//   ....[13]....
        /*0700*/ 	.word	0x0000bf10


	//   ....[14]....
        /*0704*/ 	.word	0x0000c040


	//   ....[15]....
        /*0708*/ 	.word	0x0000c0d0


	//   ....[16]....
        /*070c*/ 	.word	0x00012060


	//   ....[17]....
        /*0710*/ 	.word	0x00012170


	//   ....[18]....
        /*0714*/ 	.word	0x000121d0


	//   ....[19]....
        /*0718*/ 	.word	0x00012230


	//   ....[20]....
        /*071c*/ 	.word	0x00012270


	//   ....[21]....
        /*0720*/ 	.word	0x000122d0


	//   ....[22]....
        /*0724*/ 	.word	0x00012310


	//   ....[23]....
        /*0728*/ 	.word	0x00012390


	//   ....[24]....
        /*072c*/ 	.word	0x000176e0


	//   ....[25]....
        /*0730*/ 	.word	0x00017790


	//   ....[26]....
        /*0734*/ 	.word	0x00017810


	//   ....[27]....
        /*0738*/ 	.word	0x00017840


	//   ....[28]....
        /*073c*/ 	.word	0x00017860


	//   ....[29]....
        /*0740*/ 	.word	0x00017880


	//   ....[30]....
        /*0744*/ 	.word	0x000178a0


	//   ....[31]....
        /*0748*/ 	.word	0x00017910


	//   ....[32]....
        /*074c*/ 	.word	0x0001a560


	//   ....[33]....
        /*0750*/ 	.word	0x0001a570


	//   ....[34]....
        /*0754*/ 	.word	0x0001a580


	//   ....[35]....
        /*0758*/ 	.word	0x0001a590


	//   ....[36]....
        /*075c*/ 	.word	0x0001a5c0


	//   ....[37]....
        /*0760*/ 	.word	0x0001a5e0


	//   ....[38]....
        /*0764*/ 	.word	0x0001a620


	//   ....[39]....
        /*0768*/ 	.word	0x0001a660


	//----- nvinfo : EIATTR_EXIT_INSTR_OFFSETS
	.align		4
.L_292:
        /*076c*/ 	.byte	0x04, 0x1c
        /*076e*/ 	.short	(.L_294 - .L_293)


	//   ....[0]....
.L_293:
        /*0770*/ 	.word	0x000004d0


	//   ....[1]....
        /*0774*/ 	.word	0x0001c7e0


	//   ....[2]....
        /*0778*/ 	.word	0x0001c8c0


	//   ....[3]....
        /*077c*/ 	.word	0x0001c8e0


	//   ....[4]....
        /*0780*/ 	.word	0x0001d990


	//   ....[5]....
        /*0784*/ 	.word	0x0001da10


	//----- nvinfo : EIATTR_CTAIDZ_USED
	.align		4
.L_294:
        /*0788*/ 	.byte	0x01, 0x04
	.zero		2


	//----- nvinfo : EIATTR_CRS_STACK_SIZE
	.align		4
        /*078c*/ 	.byte	0x04, 0x1e
        /*078e*/ 	.short	(.L_296 - .L_295)
.L_295:
        /*0790*/ 	.word	0x00000000
.L_296:


//--------------------- .nv.info._ZN5flash16flash_fwd_kernelI23Flash_fwd_kernel_traitsILi128ELi64ELi64ELi4ELb0ELb0EN7cutlass10bfloat16_tE19Flash_kernel_traitsILi128ELi64ELi64ELi4ES3_EELb0ELb1ELb0ELb0ELb1ELb1ELb0ELb0EEEvNS_16Flash_fwd_paramsE --------------------------
	.section	.nv.info._ZN5flash16flash_fwd_kernelI23Flash_fwd_kernel_traitsILi128ELi64ELi64ELi4ELb0ELb0EN7cutlass10bfloat16_tE19Flash_kernel_traitsILi128ELi64ELi64ELi4ES3_EELb0ELb1ELb0ELb0ELb1ELb1ELb0ELb0EEEvNS_16Flash_fwd_paramsE,"",@"SHT_CUDA_INFO"
	.sectionflags	@""
	.align	4


	//----- nvinfo : EIATTR_CUDA_API_VERSION
	.align		4
        /*0000*/ 	.byte	0x04, 0x37
        /*0002*/ 	.short	(.L_298 - .L_297)
.L_297:
        /*0004*/ 	.word	0x00000082


	//----- nvinfo : EIATTR_SW2861232_WAR
	.align		4
.L_298:
        /*0008*/ 	.byte	0x01, 0x35
	.zero		2


	//----- nvinfo : EIATTR_PARAM_CBANK
	.align		4
        /*000c*/ 	.byte	0x04, 0x0a
        /*000e*/ 	.short	(.L_300 - .L_299)
	.align		4
.L_299:
        /*0010*/ 	.word	index@(.nv.constant0._ZN5flash16flash_fwd_kernelI23Flash_fwd_kernel_traitsILi128ELi64ELi64ELi4ELb0ELb0EN7cutlass10bfloat16_tE19Flash_kernel_traitsILi128ELi64ELi64ELi4ES3_EELb0ELb1ELb0ELb0ELb1ELb1ELb0ELb0EEEvNS_16Flash_fwd_paramsE)
        /*0014*/ 	.short	0x0160
        /*0016*/ 	.short	0x01d0


	//----- nvinfo : EIATTR_CBANK_PARAM_SIZE
	.align		4
.L_300:
        /*0018*/ 	.byte	0x03, 0x19
        /*001a*/ 	.short	0x01d0


	//----- nvinfo : EIATTR_KPARAM_INFO
	.align		4
        /*001c*/ 	.byte	0x04, 0x17
        /*001e*/ 	.short	(.L_302 - .L_301)
.L_301:
        /*0020*/ 	.word	0x00000000
        /*0024*/ 	.short	0x0000
        /*0026*/ 	.short	0x0000
        /*0028*/ 	.byte	0x00, 0xf0, 0x41, 0x07


	//----- nvinfo : EIATTR_MAXREG_COUNT
	.align		4
.L_302:
        /*002c*/ 	.byte	0x03, 0x1b
        /*002e*/ 	.short	0x00ff


	//----- nvinfo : EIATTR_NUM_BARRIERS
	.align		4
        /*0030*/ 	.byte	0x02, 0x4c
        /*0032*/ 	.byte	0x01
	.zero		1


	//----- nvinfo : EIATTR_MERCURY_ISA_VERSION
	.align		4
        /*0034*/ 	.byte	0x03, 0x5f
        /*0036*/ 	.short	0x0000


	//----- nvinfo : EIATTR_COOP_GROUP_MASK_REGIDS
	.align		4
        /*0038*/ 	.byte	0x04, 0x29
        /*003a*/ 	.short	(.L_304 - .L_303)


	//   ....[0]....
.L_303:
        /*003c*/ 	.word	0xffffffff


	//   ....[1]....
        /*0040*/ 	.word	0xffffffff


	//   ....[2]....
        /*0044*/ 	.word	0xffffffff


	//   ....[3]....
        /*0048*/ 	.word	0xffffffff


	//   ....[4]....
        /*004c*/ 	.word	0xffffffff


	//   ....[5]....
        /*0050*/ 	.word	0xffffffff


	//   ....[6]....
        /*0054*/ 	.word	0xffffffff


	//   ....[7]....
        /*0058*/ 	.word	0xffffffff


	//   ....[8]....
        /*005c*/ 	.word	0xffffffff


	//   ....[9]....
        /*0060*/ 	.word	0xffffffff


	//   ....[10]....
        /*0064*/ 	.word	0xffffffff


	//   ....[11]....
        /*0068*/ 	.word	0xffffffff


	//----- nvinfo : EIATTR_COOP_GROUP_INSTR_OFFSETS
	.align		4
.L_304:
        /*006c*/ 	.byte	0x04, 0x28
        /*006e*/ 	.short	(.L_306 - .L_305)


	//   ....[0]....
.L_305:
        /*0070*/ 	.word	0x00002090


	//   ....[1]....
        /*0074*/ 	.word	0x000020b0


	//   ....[2]....
        /*0078*/ 	.word	0x00002150


	//   ....[3]....
        /*007c*/ 	.word	0x00002160


	//   ....[4]....
        /*0080*/ 	.word	0x00003b70


	//   ....[5]....
        /*0084*/ 	.word	0x00003b90


	//   ....[6]....
        /*0088*/ 	.word	0x00003bc0


	//   ....[7]....
        /*008c*/ 	.word	0x00003bd0


	//   ....[8]....
        /*0090*/ 	.word	0x00004dc0


	//   ....[9]....
        /*0094*/ 	.word	0x00004e00


	//   ....[10]....
        /*0098*/ 	.word	0x00004e70


	//   ....[11]....
        /*009c*/ 	.word	0x00004e90


	//----- nvinfo : EIATTR_EXIT_INSTR_OFFSETS
	.align		4
.L_306:
        /*00a0*/ 	.byte	0x04, 0x1c
        /*00a2*/ 	.short	(.L_308 - .L_307)


	//   ....[0]....
.L_307:
        /*00a4*/ 	.word	0x00000160


	//   ....[1]....
        /*00a8*/ 	.word	0x00005f40


	//   ....[2]....
        /*00ac*/ 	.word	0x00006590


	//   ....[3]....
        /*00b0*/ 	.word	0x00006610


	//----- nvinfo : EIATTR_CTAIDZ_USED
	.align		4
.L_308:
        /*00b4*/ 	.byte	0x01, 0x04
	.zero		2


	//----- nvinfo : EIATTR_CRS_STACK_SIZE
	.align		4
        /*00b8*/ 	.byte	0x04, 0x1e
        /*00ba*/ 	.short	(.L_310 - .L_309)
.L_309:
        /*00bc*/ 	.word	0x00000000
.L_310:


//--------------------- .nv.info._ZN5flash16flash_fwd_kernelI23Flash_fwd_kernel_traitsILi128ELi64ELi64ELi4ELb0ELb0EN7cutlass10bfloat16_tE19Flash_kernel_traitsILi128ELi64ELi64ELi4ES3_EELb0ELb1ELb0ELb0ELb1ELb1ELb1ELb0EEEvNS_16Flash_fwd_paramsE --------------------------
	.section	.nv.info._ZN5flash16flash_fwd_kernelI23Flash_fwd_kernel_traitsILi128ELi64ELi64ELi4ELb0ELb0EN7cutlass10bfloat16_tE19Flash_kernel_traitsILi128ELi64ELi64ELi4ES3_EELb0ELb1ELb0ELb0ELb1ELb1ELb1ELb0EEEvNS_16Flash_fwd_paramsE,"",@"SHT_CUDA_INFO"
	.sectionflags	@""
	.align	4


	//----- nvinfo : EIATTR_CUDA_API_VERSION
	.align		4
        /*0000*/ 	.byte	0x04, 0x37
        /*0002*/ 	.short	(.L_312 - .L_311)
.L_311:
        /*0004*/ 	.word	0x00000082


	//----- nvinfo : EIATTR_SW2861232_WAR
	.align		4
.L_312:
        /*0008*/ 	.byte	0x01, 0x35
	.zero		2


	//----- nvinfo : EIATTR_PARAM_CBANK
	.align		4
        /*000c*/ 	.byte	0x04, 0x0a
        /*000e*/ 	.short	(.L_314 - .L_313)
	.align		4
.L_313:
        /*0010*/ 	.word	index@(.nv.constant0._ZN5flash16flash_fwd_kernelI23Flash_fwd_kernel_traitsILi128ELi64ELi64ELi4ELb0ELb0EN7cutlass10bfloat16_tE19Flash_kernel_traitsILi128ELi64ELi64ELi4ES3_EELb0ELb1ELb0ELb0ELb1ELb1ELb1ELb0EEEvNS_16Flash_fwd_paramsE)
        /*0014*/ 	.short	0x0160
        /*0016*/ 	.short	0x01d0


	//----- nvinfo : EIATTR_CBANK_PARAM_SIZE
	.align		4
.L_314:
        /*0018*/ 	.byte	0x03, 0x19
        /*001a*/ 	.short	0x01d0


	//----- nvinfo : EIATTR_KPARAM_INFO
	.align		4
        /*001c*/ 	.byte	0x04, 0x17
        /*001e*/ 	.short	(.L_316 - .L_315)
.L_315:
        /*0020*/ 	.word	0x00000000
        /*0024*/ 	.short	0x0000
        /*0026*/ 	.short	0x0000
        /*0028*/ 	.byte	0x00, 0xf0, 0x41, 0x07


	//----- nvinfo : EIATTR_MAXREG_COUNT
	.align		4
.L_316:
        /*002c*/ 	.byte	0x03, 0x1b
        /*002e*/ 	.short	0x00ff


	//----- nvinfo : EIATTR_NUM_BARRIERS
	.align		4
        /*0030*/ 	.byte	0x02, 0x4c
        /*0032*/ 	.byte	0x01
	.zero		1


	//----- nvinfo : EIATTR_MERCURY_ISA_VERSION
	.align		4
        /*0034*/ 	.byte	0x03, 0x5f
        /*0036*/ 	.short	0x0000


	//----- nvinfo : EIATTR_COOP_GROUP_MASK_REGIDS
	.align		4
        /*0038*/ 	.byte	0x04, 0x29
        /*003a*/ 	.short	(.L_318 - .L_317)


	//   ....[0]....
.L_317:
        /*003c*/ 	.word	0xffffffff


	//   ....[1]....
        /*0040*/ 	.word	0xffffffff


	//   ....[2]....
        /*0044*/ 	.word	0xffffffff


	//   ....[3]....
        /*0048*/ 	.word	0xffffffff


	//   ....[4]....
        /*004c*/ 	.word	0xffffffff


	//   ....[5]....
        /*0050*/ 	.word	0xffffffff


	//   ....[6]....
        /*0054*/ 	.word	0xffffffff


	//   ....[7]....
        /*0058*/ 	.word	0xffffffff


	//   ....[8]....
        /*005c*/ 	.word	0xffffffff


	//   ....[9]....
        /*0060*/ 	.word	0xffffffff


	//   ....[10]....
        /*0064*/ 	.word	0xffffffff


	//   ....[11]....
        /*0068*/ 	.word	0xffffffff


	//----- nvinfo : EIATTR_COOP_GROUP_INSTR_OFFSETS
	.align		4
.L_318:
        /*006c*/ 	.byte	0x04, 0x28
        /*006e*/ 	.short	(.L_320 - .L_319)


	//   ....[0]....
.L_319:
        /*0070*/ 	.word	0x00002490


	//   ....[1]....
        /*0074*/ 	.word	0x000024b0


	//   ....[2]....
        /*0078*/ 	.word	0x00002550


	//   ....[3]....
        /*007c*/ 	.word	0x00002560


	//   ....[4]....
        /*0080*/ 	.word	0x000043c0


	//   ....[5]....
        /*0084*/ 	.word	0x000043d0


	//   ....[6]....
        /*0088*/ 	.word	0x00004400


	//   ....[7]....
        /*008c*/ 	.word	0x00004410


	//   ....[8]....
        /*0090*/ 	.word	0x000055d0


	//   ....[9]....
        /*0094*/ 	.word	0x00005610


	//   ....[10]....
        /*0098*/ 	.word	0x00005680


	//   ....[11]....
        /*009c*/ 	.word	0x000056a0


	//----- nvinfo : EIATTR_EXIT_INSTR_OFFSETS
	.align		4
.L_320:
        /*00a0*/ 	.byte	0x04, 0x1c
        /*00a2*/ 	.short	(.L_322 - .L_321)


	//   ....[0]....
.L_321:
        /*00a4*/ 	.word	0x00000160


	//   ....[1]....
        /*00a8*/ 	.word	0x00006750


	//   ....[2]....
        /*00ac*/ 	.word	0x00006da0


	//   ....[3]....
        /*00b0*/ 	.word	0x00006e20


	//----- nvinfo : EIATTR_CTAIDZ_USED
	.align		4
.L_322:
        /*00b4*/ 	.byte	0x01, 0x04
	.zero		2


	//----- nvinfo : EIATTR_CRS_STACK_SIZE
	.align		4
        /*00b8*/ 	.byte	0x04, 0x1e
        /*00ba*/ 	.short	(.L_324 - .L_323)
.L_323:
        /*00bc*/ 	.word	0x00000000
.L_324:


//--------------------- .nv.info._ZN5flash16flash_fwd_kernelI23Flash_fwd_kernel_traitsILi128ELi64ELi64ELi4ELb0ELb0EN7cutlass10bfloat16_tE19Flash_kernel_traitsILi128ELi64ELi64ELi4ES3_EELb0ELb1ELb0ELb0ELb0ELb1ELb0ELb0EEEvNS_16Flash_fwd_paramsE --------------------------
	.section	.nv.info._ZN5flash16flash_fwd_kernelI23Flash_fwd_kernel_traitsILi128ELi64ELi64ELi4ELb0ELb0EN7cutlass10bfloat16_tE19Flash_kernel_traitsILi128ELi64ELi64ELi4ES3_EELb0ELb1ELb0ELb0ELb0ELb1ELb0ELb0EEEvNS_16Flash_fwd_paramsE,"",@"SHT_CUDA_INFO"
	.sectionflags	@""
	.align	4


	//----- nvinfo : EIATTR_CUDA_API_VERSION
	.align		4
        /*0000*/ 	.byte	0x04, 0x37
        /*0002*/ 	.short	(.L_326 - .L_325)
.L_325:
        /*0004*/ 	.word	0x00000082


	//----- nvinfo : EIATTR_SW2861232_WAR
	.align		4
.L_326:
        /*0008*/ 	.byte	0x01, 0x35
	.zero		2


	//----- nvinfo : EIATTR_PARAM_CBANK
	.align		4
        /*000c*/ 	.byte	0x04, 0x0a
        /*000e*/ 	.short	(.L_328 - .L_327)
	.align		4
.L_327:
        /*0010*/ 	.word	index@(.nv.constant0._ZN5flash16flash_fwd_kernelI23Flash_fwd_kernel_traitsILi128ELi64ELi64ELi4ELb0ELb0EN7cutlass10bfloat16_tE19Flash_kernel_traitsILi128ELi64ELi64ELi4ES3_EELb0ELb1ELb0ELb0ELb0ELb1ELb0ELb0EEEvNS_16Flash_fwd_paramsE)
        /*0014*/ 	.short	0x0160
        /*0016*/ 	.short	0x01d0


	//----- nvinfo : EIATTR_CBANK_PARAM_SIZE
	.align		4
.L_328:
        /*0018*/ 	.byte	0x03, 0x19
        /*001a*/ 	.short	0x01d0


	//----- nvinfo : EIATTR_KPARAM_INFO
	.align		4
        /*001c*/ 	.byte	0x04, 0x17
        /*001e*/ 	.short	(.L_330 - .L_329)
.L_329:
        /*0020*/ 	.word	0x00000000
        /*0024*/ 	.short	0x0000
        /*0026*/ 	.short	0x0000
        /*0028*/ 	.byte	0x00, 0xf0, 0x41, 0x07


	//----- nvinfo : EIATTR_MAXREG_COUNT
	.align		4
.L_330:
        /*002c*/ 	.byte	0x03, 0x1b
        /*002e*/ 	.short	0x00ff


	//----- nvinfo : EIATTR_NUM_BARRIERS
	.align		4
        /*0030*/ 	.byte	0x02, 0x4c
        /*0032*/ 	.byte	0x01
	.zero		1


	//----- nvinfo : EIATTR_MERCURY_ISA_VERSION
	.align		4
        /*0034*/ 	.byte	0x03, 0x5f
        /*0036*/ 	.short	0x0000


	//----- nvinfo : EIATTR_COOP_GROUP_MASK_REGIDS
	.align		4
        /*0038*/ 	.byte	0x04, 0x29
        /*003a*/ 	.short	(.L_332 - .L_331)


	//   ....[0]....
.L_331:
        /*003c*/ 	.word	0xffffffff


	//   ....[1]....
        /*0040*/ 	.word	0xffffffff


	//   ....[2]....
        /*0044*/ 	.word	0xffffffff


	//   ....[3]....
        /*0048*/ 	.word	0xffffffff


	//   ....[4]....
        /*004c*/ 	.word	0xffffffff


	//   ....[5]....
        /*0050*/ 	.word	0xffffffff


	//   ....[6]....
        /*0054*/ 	.word	0xffffffff


	//   ....[7]....
        /*0058*/ 	.word	0xffffffff


	//   ....[8]....
        /*005c*/ 	.word	0xffffffff


	//   ....[9]....
        /*0060*/ 	.word	0xffffffff


	//   ....[10]....
        /*0064*/ 	.word	0xffffffff


	//   ....[11]....
        /*0068*/ 	.word	0xffffffff


	//   ....[12]....
        /*006c*/ 	.word	0xffffffff


	//   ....[13]....
        /*0070*/ 	.word	0xffffffff


	//   ....[14]....
        /*0074*/ 	.word	0xffffffff


	//   ....[15]....
        /*0078*/ 	.word	0xffffffff


	//----- nvinfo : EIATTR_COOP_GROUP_INSTR_OFFSETS
	.align		4
.L_332:
        /*007c*/ 	.byte	0x04, 0x28
        /*007e*/ 	.short	(.L_334 - .L_333)


	//   ....[0]....
.L_333:
        /*0080*/ 	.word	0x00002830


	//   ....[1]....
        /*0084*/ 	.word	0x00002870


	//   ....[2]....
        /*0088*/ 	.word	0x000028d0


	//   ....[3]....
        /*008c*/ 	.word	0x000028f0


	//   ....[4]....
        /*0090*/ 	.word	0x00004800


	//   ....[5]....
        /*0094*/ 	.word	0x00004810


	//   ....[6]....
        /*0098*/ 	.word	0x00004840


	//   ....[7]....
        /*009c*/ 	.word	0x00004850


	//   ....[8]....
        /*00a0*/ 	.word	0x000067d0


	//   ....[9]....
        /*00a4*/ 	.word	0x000067f0


	//   ....[10]....
        /*00a8*/ 	.word	0x00006830


	//   ....[11]....
        /*00ac*/ 	.word	0x00006840


	//   ....[12]....
        /*00b0*/ 	.word	0x00007a40


	//   ....[13]....
        /*00b4*/ 	.word	0x00007a80


	//   ....[14]....
        /*00b8*/ 	.word	0x00007ae0


	//   ....[15]....
        /*00bc*/ 	.word	0x00007af0


	//----- nvinfo : EIATTR_EXIT_INSTR_OFFSETS
	.align		4
.L_334:
        /*00c0*/ 	.byte	0x04, 0x1c
        /*00c2*/ 	.short	(.L_336 - .L_335)


	//   ....[0]....
.L_335:
        /*00c4*/ 	.word	0x000002e0


	//   ....[1]....
        /*00c8*/ 	.word	0x00008df0


	//   ....[2]....
        /*00cc*/ 	.word	0x00008eb0


	//   ....[3]....
        /*00d0*/ 	.word	0x00009790


	//   ....[4]....
        /*00d4*/ 	.word	0x00009810


	//----- nvinfo : EIATTR_CTAIDZ_USED
	.align		4
.L_336:
        /*00d8*/ 	.byte	0x01, 0x04
	.zero		2


	//----- nvinfo : EIATTR_CRS_STACK_SIZE
	.align		4
        /*00dc*/ 	.byte	0x04, 0x1e
        /*00de*/ 	.short	(.L_338 - .L_337)
.L_337:
        /*00e0*/ 	.word	0x00000000
.L_338:


//--------------------- .nv.info._ZN5flash16flash_fwd_kernelI23Flash_fwd_kernel_traitsILi128ELi64ELi64ELi4ELb0ELb0EN7cutlass10bfloat16_tE19Flash_kernel_traitsILi128ELi64ELi64ELi4ES3_EELb0ELb1ELb0ELb0ELb0ELb1ELb1ELb0EEEvNS_16Flash_fwd_paramsE --------------------------
	.section	.nv.info._ZN5flash16flash_fwd_kernelI23Flash_fwd_kernel_traitsILi128ELi64ELi64ELi4ELb0ELb0EN7cutlass10bfloat16_tE19Flash_kernel_traitsILi128ELi64ELi64ELi4ES3_EELb0ELb1ELb0ELb0ELb0ELb1ELb1ELb0EEEvNS_16Flash_fwd_paramsE,"",@"SHT_CUDA_INFO"
	.sectionflags	@""
	.align	4


	//----- nvinfo : EIATTR_CUDA_API_VERSION
	.align		4
        /*0000*/ 	.byte	0x04, 0x37
        /*0002*/ 	.short	(.L_340 - .L_339)
.L_339:
        /*0004*/ 	.word	0x00000082


	//----- nvinfo : EIATTR_SW2861232_WAR
	.align		4
.L_340:
        /*0008*/ 	.byte	0x01, 0x35
	.zero		2


	//----- nvinfo : EIATTR_PARAM_CBANK
	.align		4
        /*000c*/ 	.byte	0x04, 0x0a
        /*000e*/ 	.short	(.L_342 - .L_341)
	.align		4
.L_341:
        /*0010*/ 	.word	index@(.nv.constant0._ZN5flash16flash_fwd_kernelI23Flash_fwd_kernel_traitsILi128ELi64ELi64ELi4ELb0ELb0EN7cutlass10bfloat16_tE19Flash_kernel_traitsILi128ELi64ELi64ELi4ES3_EELb0ELb1ELb0ELb0ELb0ELb1ELb1ELb0EEEvNS_16Flash_fwd_paramsE)
        /*0014*/ 	.short	0x0160
        /*0016*/ 	.short	0x01d0


	//----- nvinfo : EIATTR_CBANK_PARAM_SIZE
	.align		4
.L_342:
        /*0018*/ 	.byte	0x03, 0x19
        /*001a*/ 	.short	0x01d0


	//----- nvinfo : EIATTR_KPARAM_INFO
	.align		4
        /*001c*/ 	.byte	0x04, 0x17
        /*001e*/ 	.short	(.L_344 - .L_343)
.L_343:
        /*0020*/ 	.word	0x00000000
        /*0024*/ 	.short	0x0000
        /*0026*/ 	.short	0x0000
        /*0028*/ 	.byte	0x00, 0xf0, 0x41, 0x07


	//----- nvinfo : EIATTR_MAXREG_COUNT
	.align		4
.L_344:
        /*002c*/ 	.byte	0x03, 0x1b
        /*002e*/ 	.short	0x00ff


	//----- nvinfo : EIATTR_NUM_BARRIERS
	.align		4
        /*0030*/ 	.byte	0x02, 0x4c
        /*0032*/ 	.byte	0x01
	.zero		1


	//----- nvinfo : EIATTR_MERCURY_ISA_VERSION
	.align		4
        /*0034*/ 	.byte	0x03, 0x5f
        /*0036*/ 	.short	0x0000


	//----- nvinfo : EIATTR_COOP_GROUP_MASK_REGIDS
	.align		4
        /*0038*/ 	.byte	0x04, 0x29
        /*003a*/ 	.short	(.L_346 - .L_345)


	//   ....[0]....
.L_345:
        /*003c*/ 	.word	0xffffffff


	//   ....[1]....
        /*0040*/ 	.word	0xffffffff


	//   ....[2]....
        /*0044*/ 	.word	0xffffffff


	//   ....[3]....
        /*0048*/ 	.word	0xffffffff


	//   ....[4]....
        /*004c*/ 	.word	0xffffffff


	//   ....[5]....
        /*0050*/ 	.word	0xffffffff


	//   ....[6]....
        /*0054*/ 	.word	0xffffffff


	//   ....[7]....
        /*0058*/ 	.word	0xffffffff


	//   ....[8]....
        /*005c*/ 	.word	0xffffffff


	//   ....[9]....
        /*0060*/ 	.word	0xffffffff


	//   ....[10]....
        /*0064*/ 	.word	0xffffffff


	//   ....[11]....
        /*0068*/ 	.word	0xffffffff


	//   ....[12]....
        /*006c*/ 	.word	0xffffffff


	//   ....[13]....
        /*0070*/ 	.word	0xffffffff


	//   ....[14]....
        /*0074*/ 	.word	0xffffffff


	//   ....[15]....
        /*0078*/ 	.word	0xffffffff


	//----- nvinfo : EIATTR_COOP_GROUP_INSTR_OFFSETS
	.align		4
.L_346:
        /*007c*/ 	.byte	0x04, 0x28
        /*007e*/ 	.short	(.L_348 - .L_347)


	//   ....[0]....
.L_347:
        /*0080*/ 	.word	0x00002c20


	//   ....[1]....
        /*0084*/ 	.word	0x00002c70


	//   ....[2]....
        /*0088*/ 	.word	0x00002cc0


	//   ....[3]....
        /*008c*/ 	.word	0x00002ce0


	//   ....[4]....
        /*0090*/ 	.word	0x00005000


	//   ....[5]....
        /*0094*/ 	.word	0x00005010


	//   ....[6]....
        /*0098*/ 	.word	0x00005040


	//   ....[7]....
        /*009c*/ 	.word	0x00005050


	//   ....[8]....
        /*00a0*/ 	.word	0x00007400


	//   ....[9]....
        /*00a4*/ 	.word	0x00007410


	//   ....[10]....
        /*00a8*/ 	.word	0x00007440


	//   ....[11]....
        /*00ac*/ 	.word	0x00007450


	//   ....[12]....
        /*00b0*/ 	.word	0x00008640


	//   ....[13]....
        /*00b4*/ 	.word	0x00008680


	//   ....[14]....
        /*00b8*/ 	.word	0x000086e0


	//   ....[15]....
        /*00bc*/ 	.word	0x000086f0


	//----- nvinfo : EIATTR_EXIT_INSTR_OFFSETS
	.align		4
.L_348:
        /*00c0*/ 	.byte	0x04, 0x1c
        /*00c2*/ 	.short	(.L_350 - .L_349)


	//   ....[0]....
.L_349:
        /*00c4*/ 	.word	0x000002e0


	//   ....[1]....
        /*00c8*/ 	.word	0x000099f0


	//   ....[2]....
        /*00cc*/ 	.word	0x00009ab0


	//   ....[3]....
        /*00d0*/ 	.word	0x0000a390


	//   ....[4]....
        /*00d4*/ 	.word	0x0000a410


	//----- nvinfo : EIATTR_CTAIDZ_USED
	.align		4
.L_350:
        /*00d8*/ 	.byte	0x01, 0x04
	.zero		2


	//----- nvinfo : EIATTR_CRS_STACK_SIZE
	.align		4
        /*00dc*/ 	.byte	0x04, 0x1e
        /*00de*/ 	.short	(.L_352 - .L_351)
.L_351:
        /*00e0*/ 	.word	0x00000000
.L_352:


//--------------------- .nv.info._ZN5flash16flash_fwd_kernelI23Flash_fwd_kernel_traitsILi128ELi64ELi64ELi4ELb0ELb0EN7cutlass10bfloat16_tE19Flash_kernel_traitsILi128ELi64ELi64ELi4ES3_EELb0ELb1ELb0ELb0ELb0ELb0ELb0ELb0EEEvNS_16Flash_fwd_paramsE --------------------------
	.section	.nv.info._ZN5flash16flash_fwd_kernelI23Flash_fwd_kernel_traitsILi128ELi64ELi64ELi4ELb0ELb0EN7cutlass10bfloat16_tE19Flash_kernel_traitsILi128ELi64ELi64ELi4ES3_EELb0ELb1ELb0ELb0ELb0ELb0ELb0ELb0EEEvNS_16Flash_fwd_paramsE,"",@"SHT_CUDA_INFO"
	.sectionflags	@""
	.align	4


	//----- nvinfo : EIATTR_CUDA_API_VERSION
	.align		4
        /*0000*/ 	.byte	0x04, 0x37
        /*0002*/ 	.short	(.L_354 - .L_353)
.L_353:
        /*0004*/ 	.word	0x00000082


	//----- nvinfo : EIATTR_SW2861232_WAR
	.align		4
.L_354:
        /*0008*/ 	.byte	0x01, 0x35
	.zero		2


	//----- nvinfo : EIATTR_PARAM_CBANK
	.align		4
        /*000c*/ 	.byte	0x04, 0x0a
        /*000e*/ 	.short	(.L_356 - .L_355)
	.align		4
.L_355:
        /*0010*/ 	.word	index@(.nv.constant0._ZN5flash16flash_fwd_kernelI23Flash_fwd_kernel_traitsILi128ELi64ELi64ELi4ELb0ELb0EN7cutlass10bfloat16_tE19Flash_kernel_traitsILi128ELi64ELi64ELi4ES3_EELb0ELb1ELb0ELb0ELb0ELb0ELb0ELb0EEEvNS_16Flash_fwd_paramsE)
        /*0014*/ 	.short	0x0160
        /*0016*/ 	.short	0x01d0


	//----- nvinfo : EIATTR_CBANK_PARAM_SIZE
	.align		4
.L_356:
        /*0018*/ 	.byte	0x03, 0x19
        /*001a*/ 	.short	0x01d0


	//----- nvinfo : EIATTR_KPARAM_INFO
	.align		4
        /*001c*/ 	.byte	0x04, 0x17
        /*001e*/ 	.short	(.L_358 - .L_357)
.L_357:
        /*0020*/ 	.word	0x00000000
        /*0024*/ 	.short	0x0000
        /*0026*/ 	.short	0x0000
        /*0028*/ 	.byte	0x00, 0xf0, 0x41, 0x07


	//----- nvinfo : EIATTR_MAXREG_COUNT
	.align		4
.L_358:
        /*002c*/ 	.byte	0x03, 0x1b
        /*002e*/ 	.short	0x00ff


	//----- nvinfo : EIATTR_NUM_BARRIERS
	.align		4
        /*0030*/ 	.byte	0x02, 0x4c
        /*0032*/ 	.byte	0x01
	.zero		1


	//----- nvinfo : EIATTR_MERCURY_ISA_VERSION
	.align		4
        /*0034*/ 	.byte	0x03, 0x5f
        /*0036*/ 	.short	0x0000


	//----- nvinfo : EIATTR_COOP_GROUP_MASK_REGIDS
	.align		4
        /*0038*/ 	.byte	0x04, 0x29
        /*003a*/ 	.short	(.L_360 - .L_359)


	//   ....[0]....
.L_359:
        /*003c*/ 	.word	0xffffffff


	//   ....[1]....
        /*0040*/ 	.word	0xffffffff


	//   ....[2]....
        /*0044*/ 	.word	0xffffffff


	//   ....[3]....
        /*0048*/ 	.word	0xffffffff


	//   ....[4]....
        /*004c*/ 	.word	0xffffffff


	//   ....[5]....
        /*0050*/ 	.word	0xffffffff


	//   ....[6]....
        /*0054*/ 	.word	0xffffffff


	//   ....[7]....
        /*0058*/ 	.word	0xffffffff


	//   ....[8]....
        /*005c*/ 	.word	0xffffffff


	//   ....[9]....
        /*0060*/ 	.word	0xffffffff


	//   ....[10]....
        /*0064*/ 	.word	0xffffffff


	//   ....[11]....
        /*0068*/ 	.word	0xffffffff


	//   ....[12]....
        /*006c*/ 	.word	0xffffffff


	//   ....[13]....
        /*0070*/ 	.word	0xffffffff


	//   ....[14]....
        /*0074*/ 	.word	0xffffffff


	//   ....[15]....
        /*0078*/ 	.word	0xffffffff


	//----- nvinfo : EIATTR_COOP_GROUP_INSTR_OFFSETS
	.align		4
.L_360:
        /*007c*/ 	.byte	0x04, 0x28
        /*007e*/ 	.short	(.L_362 - .L_361)


	//   ....[0]....
.L_361:
        /*0080*/ 	.word	0x00003630


	//   ....[1]....
        /*0084*/ 	.word	0x00003650


	//   ....[2]....
        /*0088*/ 	.word	0x000036f0


	//   ....[3]....
        /*008c*/ 	.word	0x00003700


	//   ....[4]....
        /*0090*/ 	.word	0x00005bb0


	//   ....[5]....
        /*0094*/ 	.word	0x00005bd0


	//   ....[6]....
        /*0098*/ 	.word	0x00005bf0


	//   ....[7]....
        /*009c*/ 	.word	0x00005c10


	//   ....[8]....
        /*00a0*/ 	.word	0x000080c0


	//   ....[9]....
        /*00a4*/ 	.word	0x000080e0


	//   ....[10]....
        /*00a8*/ 	.word	0x00008110


	//   ....[11]....
        /*00ac*/ 	.word	0x00008120


	//   ....[12]....
        /*00b0*/ 	.word	0x00009320


	//   ....[13]....
        /*00b4*/ 	.word	0x00009360


	//   ....[14]....
        /*00b8*/ 	.word	0x000093f0


	//   ....[15]....
        /*00bc*/ 	.word	0x00009410


	//----- nvinfo : EIATTR_EXIT_INSTR_OFFSETS
	.align		4
.L_362:
        /*00c0*/ 	.byte	0x04, 0x1c
        /*00c2*/ 	.short	(.L_364 - .L_363)


	//   ....[0]....
.L_363:
        /*00c4*/ 	.word	0x000002d0


	//   ....[1]....
        /*00c8*/ 	.word	0x0000a730


	//   ....[2]....
        /*00cc*/ 	.word	0x0000a800


	//   ....[3]....
        /*00d0*/ 	.word	0x0000a820


	//   ....[4]....
        /*00d4*/ 	.word	0x0000b190


	//   ....[5]....
        /*00d8*/ 	.word	0x0000b210


	//----- nvinfo : EIATTR_CTAIDZ_USED
	.align		4
.L_364:
        /*00dc*/ 	.byte	0x01, 0x04
	.zero		2


	//----- nvinfo : EIATTR_CRS_STACK_SIZE
	.align		4
        /*00e0*/ 	.byte	0x04, 0x1e
        /*00e2*/ 	.short	(.L_366 - .L_365)
.L_365:
        /*00e4*/ 	.word	0x00000000
.L_366:


//--------------------- .nv.info._ZN5flash16flash_fwd_kernelI23Flash_fwd_kernel_traitsILi128ELi64ELi64ELi4ELb0ELb0EN7cutlass10bfloat16_tE19Flash_kernel_traitsILi128ELi64ELi64ELi4ES3_EELb0ELb1ELb0ELb0ELb0ELb0ELb1ELb0EEEvNS_16Flash_fwd_paramsE --------------------------
	.section	.nv.info._ZN5flash16flash_fwd_kernelI23Flash_fwd_kernel_traitsILi128ELi64ELi64ELi4ELb0ELb0EN7cutlass10bfloat16_tE19Flash_kernel_traitsILi128ELi64ELi64ELi4ES3_EELb0ELb1ELb0ELb0ELb0ELb0ELb1ELb0EEEvNS_16Flash_fwd_paramsE,"",@"SHT_CUDA_INFO"
	.sectionflags	@""
	.align	4


	//----- nvinfo : EIATTR_CUDA_API_VERSION
	.align		4
        /*0000*/ 	.byte	0x04, 0x37
        /*0002*/ 	.short	(.L_368 - .L_367)
.L_367:
        /*0004*/ 	.word	0x00000082


	//----- nvinfo : EIATTR_SW2861232_WAR
	.align		4
.L_368:
        /*0008*/ 	.byte	0x01, 0x35
	.zero		2


	//----- nvinfo : EIATTR_PARAM_CBANK
	.align		4
        /*000c*/ 	.byte	0x04, 0x0a
        /*000e*/ 	.short	(.L_370 - .L_369)
	.align		4
.L_369:
        /*0010*/ 	.word	index@(.nv.constant0._ZN5flash16flash_fwd_kernelI23Flash_fwd_kernel_traitsILi128ELi64ELi64ELi4ELb0ELb0EN7cutlass10bfloat16_tE19Flash_kernel_traitsILi128ELi64ELi64ELi4ES3_EELb0ELb1ELb0ELb0ELb0ELb0ELb1ELb0EEEvNS_16Flash_fwd_paramsE)
        /*0014*/ 	.short	0x0160
        /*0016*/ 	.short	0x01d0


	//----- nvinfo : EIATTR_CBANK_PARAM_SIZE
	.align		4
.L_370:
        /*0018*/ 	.byte	0x03, 0x19
        /*001a*/ 	.short	0x01d0


	//----- nvinfo : EIATTR_KPARAM_INFO
	.align		4
        /*001c*/ 	.byte	0x04, 0x17
        /*001e*/ 	.short	(.L_372 - .L_371)
.L_371:
        /*0020*/ 	.word	0x00000000
        /*0024*/ 	.short	0x0000
        /*0026*/ 	.short	0x0000
        /*0028*/ 	.byte	0x00, 0xf0, 0x41, 0x07


	//----- nvinfo : EIATTR_MAXREG_COUNT
	.align		4
.L_372:
        /*002c*/ 	.byte	0x03, 0x1b
        /*002e*/ 	.short	0x00ff


	//----- nvinfo : EIATTR_NUM_BARRIERS
	.align		4
        /*0030*/ 	.byte	0x02, 0x4c
        /*0032*/ 	.byte	0x01
	.zero		1


	//----- nvinfo : EIATTR_MERCURY_ISA_VERSION
	.align		4
        /*0034*/ 	.byte	0x03, 0x5f
        /*0036*/ 	.short	0x0000


	//----- nvinfo : EIATTR_COOP_GROUP_MASK_REGIDS
	.align		4
        /*0038*/ 	.byte	0x04, 0x29
        /*003a*/ 	.short	(.L_374 - .L_373)


	//   ....[0]....
.L_373:
        /*003c*/ 	.word	0xffffffff


	//   ....[1]....
        /*0040*/ 	.word	0xffffffff


	//   ....[2]....
        /*0044*/ 	.word	0xffffffff


	//   ....[3]....
        /*0048*/ 	.word	0xffffffff


	//   ....[4]....
        /*004c*/ 	.word	0xffffffff


	//   ....[5]....
        /*0050*/ 	.word	0xffffffff


	//   ....[6]....
        /*0054*/ 	.word	0xffffffff


	//   ....[7]....
        /*0058*/ 	.word	0xffffffff


	//   ....[8]....
        /*005c*/ 	.word	0xffffffff


	//   ....[9]....
        /*0060*/ 	.word	0xffffffff


	//   ....[10]....
        /*0064*/ 	.word	0xffffffff


	//   ....[11]....
        /*0068*/ 	.word	0xffffffff


	//   ....[12]....
        /*006c*/ 	.word	0xffffffff


	//   ....[13]....
        /*0070*/ 	.word	0xffffffff


	//   ....[14]....
        /*0074*/ 	.word	0xffffffff


	//   ....[15]....
        /*0078*/ 	.word	0xffffffff


	//----- nvinfo : EIATTR_COOP_GROUP_INSTR_OFFSETS
	.align		4
.L_374:
        /*007c*/ 	.byte	0x04, 0x28
        /*007e*/ 	.short	(.L_376 - .L_375)


	//   ....[0]....
.L_375:
        /*0080*/ 	.word	0x00003a30


	//   ....[1]....
        /*0084*/ 	.word	0x00003a50


	//   ....[2]....
        /*0088*/ 	.word	0x00003af0


	//   ....[3]....
        /*008c*/ 	.word	0x00003b00


	//   ....[4]....
        /*0090*/ 	.word	0x00006370


	//   ....[5]....
        /*0094*/ 	.word	0x000063a0


	//   ....[6]....
        /*0098*/ 	.word	0x000063c0


	//   ....[7]....
        /*009c*/ 	.word	0x000063e0


	//   ....[8]....
        /*00a0*/ 	.word	0x00008d00


	//   ....[9]....
        /*00a4*/ 	.word	0x00008d10


	//   ....[10]....
        /*00a8*/ 	.word	0x00008d40


	//   ....[11]....
        /*00ac*/ 	.word	0x00008d50


	//   ....[12]....
        /*00b0*/ 	.word	0x00009f30


	//   ....[13]....
        /*00b4*/ 	.word	0x00009f70


	//   ....[14]....
        /*00b8*/ 	.word	0x0000a000


	//   ....[15]....
        /*00bc*/ 	.word	0x0000a020


	//----- nvinfo : EIATTR_EXIT_INSTR_OFFSETS
	.align		4
.L_376:
        /*00c0*/ 	.byte	0x04, 0x1c
        /*00c2*/ 	.short	(.L_378 - .L_377)


	//   ....[0]....
.L_377:
        /*00c4*/ 	.word	0x000002d0


	//   ....[1]....
        /*00c8*/ 	.word	0x0000b340


	//   ....[2]....
        /*00cc*/ 	.word	0x0000b410


	//   ....[3]....
        /*00d0*/ 	.word	0x0000b430


	//   ....[4]....
        /*00d4*/ 	.word	0x0000bda0


	//   ....[5]....
        /*00d8*/ 	.word	0x0000be20


	//----- nvinfo : EIATTR_CTAIDZ_USED
	.align		4
.L_378:
        /*00dc*/ 	.byte	0x01, 0x04
	.zero		2


	//----- nvinfo : EIATTR_CRS_STACK_SIZE
	.align		4
        /*00e0*/ 	.byte	0x04, 0x1e
        /*00e2*/ 	.short	(.L_380 - .L_379)
.L_379:
        /*00e4*/ 	.word	0x00000000
.L_380:


//--------------------- .nv.info._ZN5flash16flash_fwd_kernelI23Flash_fwd_kernel_traitsILi128ELi64ELi64ELi4ELb0ELb0EN7cutlass10bfloat16_tE19Flash_kernel_traitsILi128ELi64ELi64ELi4ES3_EELb0ELb1ELb0ELb1ELb0ELb0ELb0ELb0EEEvNS_16Flash_fwd_paramsE --------------------------
	.section	.nv.info._ZN5flash16flash_fwd_kernelI23Flash_fwd_kernel_traitsILi128ELi64ELi64ELi4ELb0ELb0EN7cutlass10bfloat16_tE19Flash_kernel_traitsILi128ELi64ELi64ELi4ES3_EELb0ELb1ELb0ELb1ELb0ELb0ELb0ELb0EEEvNS_16Flash_fwd_paramsE,"",@"SHT_CUDA_INFO"
	.sectionflags	@""
	.align	4


	//----- nvinfo : EIATTR_CUDA_API_VERSION
	.align		4
        /*0000*/ 	.byte	0x04, 0x37
        /*0002*/ 	.short	(.L_382 - .L_381)
.L_381:
        /*0004*/ 	.word	0x00000082


	//----- nvinfo : EIATTR_SW2861232_WAR
	.align		4
.L_382:
        /*0008*/ 	.byte	0x01, 0x35
	.zero		2


	//----- nvinfo : EIATTR_PARAM_CBANK
	.align		4
        /*000c*/ 	.byte	0x04, 0x0a
        /*000e*/ 	.short	(.L_384 - .L_383)
	.align		4
.L_383:
        /*0010*/ 	.word	index@(.nv.constant0._ZN5flash16flash_fwd_kernelI23Flash_fwd_kernel_traitsILi128ELi64ELi64ELi4ELb0ELb0EN7cutlass10bfloat16_tE19Flash_kernel_traitsILi128ELi64ELi64ELi4ES3_EELb0ELb1ELb0ELb1ELb0ELb0ELb0ELb0EEEvNS_16Flash_fwd_paramsE)
        /*0014*/ 	.short	0x0160
        /*0016*/ 	.short	0x01d0


	//----- nvinfo : EIATTR_CBANK_PARAM_SIZE
	.align		4
.L_384:
        /*0018*/ 	.byte	0x03, 0x19
        /*001a*/ 	.short	0x01d0


	//----- nvinfo : EIATTR_KPARAM_INFO
	.align		4
        /*001c*/ 	.byte	0x04, 0x17
        /*001e*/ 	.short	(.L_386 - .L_385)
.L_385:
        /*0020*/ 	.word	0x00000000
        /*0024*/ 	.short	0x0000
        /*0026*/ 	.short	0x0000
        /*0028*/ 	.byte	0x00, 0xf0, 0x41, 0x07


	//----- nvinfo : EIATTR_MAXREG_COUNT
	.align		4
.L_386:
        /*002c*/ 	.byte	0x03, 0x1b
        /*002e*/ 	.short	0x00ff


	//----- nvinfo : EIATTR_NUM_BARRIERS
	.align		4
        /*0030*/ 	.byte	0x02, 0x4c
        /*0032*/ 	.byte	0x01
	.zero		1


	//----- nvinfo : EIATTR_MERCURY_ISA_VERSION
	.align		4
        /*0034*/ 	.byte	0x03, 0x5f
        /*0036*/ 	.short	0x0000


	//----- nvinfo : EIATTR_COOP_GROUP_MASK_REGIDS
	.align		4
        /*0038*/ 	.byte	0x04, 0x29
        /*003a*/ 	.short	(.L_388 - .L_387)


	//   ....[0]....
.L_387:
        /*003c*/ 	.word	0xffffffff


	//   ....[1]....
        /*0040*/ 	.word	0xffffffff


	//   ....[2]....
        /*0044*/ 	.word	0xffffffff


	//   ....[3]....
        /*0048*/ 	.word	0xffffffff


	//   ....[4]....
        /*004c*/ 	.word	0xffffffff


	//   ....[5]....
        /*0050*/ 	.word	0xffffffff


	//   ....[6]....
        /*0054*/ 	.word	0xffffffff


	//   ....[7]....
        /*0058*/ 	.word	0xffffffff


	//   ....[8]....
        /*005c*/ 	.word	0xffffffff


	//   ....[9]....
        /*0060*/ 	.word	0xffffffff


	//   ....[10]....
        /*0064*/ 	.word	0xffffffff


	//   ....[11]....
        /*0068*/ 	.word	0xffffffff


	//   ....[12]....
        /*006c*/ 	.word	0xffffffff


	//   ....[13]....
        /*0070*/ 	.word	0xffffffff


	//   ....[14]....
        /*0074*/ 	.word	0xffffffff


	//   ....[15]....
        /*0078*/ 	.word	0xffffffff


	//----- nvinfo : EIATTR_COOP_GROUP_INSTR_OFFSETS
	.align		4
.L_388:
        /*007c*/ 	.byte	0x04, 0x28
        /*007e*/ 	.short	(.L_390 - .L_389)


	//   ....[0]....
.L_389:
        /*0080*/ 	.word	0x00003a60


	//   ....[1]....
        /*0084*/ 	.word	0x00003ab0


	//   ....[2]....
        /*0088*/ 	.word	0x00003ae0


	//   ....[3]....
        /*008c*/ 	.word	0x00003b00


	//   ....[4]....
        /*0090*/ 	.word	0x00006260


	//   ....[5]....
        /*0094*/ 	.word	0x00006270


	//   ....[6]....
        /*0098*/ 	.word	0x000062a0


	//   ....[7]....
        /*009c*/ 	.word	0x000062b0


	//   ....[8]....
        /*00a0*/ 	.word	0x00008b50


	//   ....[9]....
        /*00a4*/ 	.word	0x00008b70


	//   ....[10]....
        /*00a8*/ 	.word	0x00008b90


	//   ....[11]....
        /*00ac*/ 	.word	0x00008bb0


	//   ....[12]....
        /*00b0*/ 	.word	0x00009dc0


	//   ....[13]....
        /*00b4*/ 	.word	0x00009e00


	//   ....[14]....
        /*00b8*/ 	.word	0x00009e70


	//   ....[15]....
        /*00bc*/ 	.word	0x00009e80


	//----- nvinfo : EIATTR_EXIT_INSTR_OFFSETS
	.align		4
.L_390:
        /*00c0*/ 	.byte	0x04, 0x1c
        /*00c2*/ 	.short	(.L_392 - .L_391)


	//   ....[0]....
.L_391:
        /*00c4*/ 	.word	0x000002d0


	//   ....[1]....
        /*00c8*/ 	.word	0x0000b210


	//   ....[2]....
        /*00cc*/ 	.word	0x0000b2e0


	//   ....[3]....
        /*00d0*/ 	.word	0x0000b300


	//   ....[4]....
        /*00d4*/ 	.word	0x0000bc60


	//   ....[5]....
        /*00d8*/ 	.word	0x0000bce0


	//----- nvinfo : EIATTR_CTAIDZ_USED
	.align		4
.L_392:
        /*00dc*/ 	.byte	0x01, 0x04
	.zero		2


	//----- nvinfo : EIATTR_CRS_STACK_SIZE
	.align		4
        /*00e0*/ 	.byte	0x04, 0x1e
        /*00e2*/ 	.short	(.L_394 - .L_393)
.L_393:
        /*00e4*/ 	.word	0x00000000
.L_394:


//--------------------- .nv.info._ZN5flash16flash_fwd_kernelI23Flash_fwd_kernel_traitsILi128ELi64ELi64ELi4ELb0ELb0EN7cutlass10bfloat16_tE19Flash_kernel_traitsILi128ELi64ELi64ELi4ES3_EELb0ELb1ELb0ELb1ELb0ELb0ELb1ELb0EEEvNS_16Flash_fwd_paramsE --------------------------
	.section	.nv.info._ZN5flash16flash_fwd_kernelI23Flash_fwd_kernel_traitsILi128ELi64ELi64ELi4ELb0ELb0EN7cutlass10bfloat16_tE19Flash_kernel_traitsILi128ELi64ELi64ELi4ES3_EELb0ELb1ELb0ELb1ELb0ELb0ELb1ELb0EEEvNS_16Flash_fwd_paramsE,"",@"SHT_CUDA_INFO"
	.sectionflags	@""
	.align	4


	//----- nvinfo : EIATTR_CUDA_API_VERSION
	.align		4
        /*0000*/ 	.byte	0x04, 0x37
        /*0002*/ 	.short	(.L_396 - .L_395)
.L_395:
        /*0004*/ 	.word	0x00000082


	//----- nvinfo : EIATTR_SW2861232_WAR
	.align		4
.L_396:
        /*0008*/ 	.byte	0x01, 0x35
	.zero		2


	//----- nvinfo : EIATTR_PARAM_CBANK
	.align		4
        /*000c*/ 	.byte	0x04, 0x0a
        /*000e*/ 	.short	(.L_398 - .L_397)
	.align		4
.L_397:
        /*0010*/ 	.word	index@(.nv.constant0._ZN5flash16flash_fwd_kernelI23Flash_fwd_kernel_traitsILi128ELi64ELi64ELi4ELb0ELb0EN7cutlass10bfloat16_tE19Flash_kernel_traitsILi128ELi64ELi64ELi4ES3_EELb0ELb1ELb0ELb1ELb0ELb0ELb1ELb0EEEvNS_16Flash_fwd_paramsE)
        /*0014*/ 	.short	0x0160
        /*0016*/ 	.short	0x01d0


	//----- nvinfo : EIATTR_CBANK_PARAM_SIZE
	.align		4
.L_398:
        /*0018*/ 	.byte	0x03, 0x19
        /*001a*/ 	.short	0x01d0


	//----- nvinfo : EIATTR_KPARAM_INFO
	.align		4
        /*001c*/ 	.byte	0x04, 0x17
        /*001e*/ 	.short	(.L_400 - .L_399)
.L_399:
        /*0020*/ 	.word	0x00000000
        /*0024*/ 	.short	0x0000
        /*0026*/ 	.short	0x0000
        /*0028*/ 	.byte	0x00, 0xf0, 0x41, 0x07


	//----- nvinfo : EIATTR_MAXREG_COUNT
	.align		4
.L_400:
        /*002c*/ 	.byte	0x03, 0x1b
        /*002e*/ 	.short	0x00ff


	//----- nvinfo : EIATTR_NUM_BARRIERS
	.align		4
        /*0030*/ 	.byte	0x02, 0x4c
        /*0032*/ 	.byte	0x01
	.zero		1


	//----- nvinfo : EIATTR_MERCURY_ISA_VERSION
	.align		4
        /*0034*/ 	.byte	0x03, 0x5f
        /*0036*/ 	.short	0x0000


	//----- nvinfo : EIATTR_COOP_GROUP_MASK_REGIDS
	.align		4
        /*0038*/ 	.byte	0x04, 0x29
        /*003a*/ 	.short	(.L_402 - .L_401)


	//   ....[0]....
.L_401:
        /*003c*/ 	.word	0xffffffff


	//   ....[1]....
        /*0040*/ 	.word	0xffffffff


	//   ....[2]....
        /*0044*/ 	.word	0xffffffff


	//   ....[3]....
        /*0048*/ 	.word	0xffffffff


	//   ....[4]....
        /*004c*/ 	.word	0xffffffff


	//   ....[5]....
        /*0050*/ 	.word	0xffffffff


	//   ....[6]....
        /*0054*/ 	.word	0xffffffff


	//   ....[7]....
        /*0058*/ 	.word	0xffffffff


	//   ....[8]....
        /*005c*/ 	.word	0xffffffff


	//   ....[9]....
        /*0060*/ 	.word	0xffffffff


	//   ....[10]....
        /*0064*/ 	.word	0xffffffff


	//   ....[11]....
        /*0068*/ 	.word	0xffffffff


	//   ....[12]....
        /*006c*/ 	.word	0xffffffff


	//   ....[13]....
        /*0070*/ 	.word	0xffffffff


	//   ....[14]....
        /*0074*/ 	.word	0xffffffff


	//   ....[15]....
        /*0078*/ 	.word	0xffffffff


	//----- nvinfo : EIATTR_COOP_GROUP_INSTR_OFFSETS
	.align		4
.L_402:
        /*007c*/ 	.byte	0x04, 0x28
        /*007e*/ 	.short	(.L_404 - .L_403)


	//   ....[0]....
.L_403:
        /*0080*/ 	.word	0x00003e50


	//   ....[1]....
        /*0084*/ 	.word	0x00003e90


	//   ....[2]....
        /*0088*/ 	.word	0x00003ee0


	//   ....[3]....
        /*008c*/ 	.word	0x00003f00


	//   ....[4]....
        /*0090*/ 	.word	0x00006a60


	//   ....[5]....
        /*0094*/ 	.word	0x00006a70


	//   ....[6]....
        /*0098*/ 	.word	0x00006aa0


	//   ....[7]....
        /*009c*/ 	.word	0x00006ab0


	//   ....[8]....
        /*00a0*/ 	.word	0x00009790


	//   ....[9]....
        /*00a4*/ 	.word	0x000097a0


	//   ....[10]....
        /*00a8*/ 	.word	0x000097c0


	//   ....[11]....
        /*00ac*/ 	.word	0x000097e0


	//   ....[12]....
        /*00b0*/ 	.word	0x0000a9d0


	//   ....[13]....
        /*00b4*/ 	.word	0x0000aa10


	//   ....[14]....
        /*00b8*/ 	.word	0x0000aa80


	//   ....[15]....
        /*00bc*/ 	.word	0x0000aa90


	//----- nvinfo : EIATTR_EXIT_INSTR_OFFSETS
	.align		4
.L_404:
        /*00c0*/ 	.byte	0x04, 0x1c
        /*00c2*/ 	.short	(.L_406 - .L_405)


	//   ....[0]....
.L_405:
        /*00c4*/ 	.word	0x000002d0


	//   ....[1]....
        /*00c8*/ 	.word	0x0000be20


	//   ....[2]....
        /*00cc*/ 	.word	0x0000bef0


	//   ....[3]....
        /*00d0*/ 	.word	0x0000bf10


	//   ....[4]....
        /*00d4*/ 	.word	0x0000c870


	//   ....[5]....
        /*00d8*/ 	.word	0x0000c8f0


	//----- nvinfo : EIATTR_CTAIDZ_USED
	.align		4
.L_406:
        /*00dc*/ 	.byte	0x01, 0x04
	.zero		2


	//----- nvinfo : EIATTR_CRS_STACK_SIZE
	.align		4
        /*00e0*/ 	.byte	0x04, 0x1e
        /*00e2*/ 	.short	(.L_408 - .L_407)
.L_407:
        /*00e4*/ 	.word	0x00000000
.L_408:


//--------------------- .nv.info._ZN5flash16flash_fwd_kernelI23Flash_fwd_kernel_traitsILi128ELi128ELi32ELi4ELb0ELb0EN7cutlass10bfloat16_tE19Flash_kernel_traitsILi128ELi128ELi32ELi4ES3_EELb1ELb1ELb0ELb0ELb0ELb0ELb0ELb0EEEvNS_16Flash_fwd_paramsE --------------------------
	.section	.nv.info._ZN5flash16flash_fwd_kernelI23Flash_fwd_kernel_traitsILi128ELi128ELi32ELi4ELb0ELb0EN7cutlass10bfloat16_tE19Flash_kernel_traitsILi128ELi128ELi32ELi4ES3_EELb1ELb1ELb0ELb0ELb0ELb0ELb0ELb0EEEvNS_16Flash_fwd_paramsE,"",@"SHT_CUDA_INFO"
	.sectionflags	@""
	.align	4


	//----- nvinfo : EIATTR_CUDA_API_VERSION
	.align		4
        /*0000*/ 	.byte	0x04, 0x37
        /*0002*/ 	.short	(.L_410 - .L_409)
.L_409:
        /*0004*/ 	.word	0x00000082


	//----- nvinfo : EIATTR_SW2861232_WAR
	.align		4
.L_410:
        /*0008*/ 	.byte	0x01, 0x35
	.zero		2


	//----- nvinfo : EIATTR_PARAM_CBANK
	.align		4
        /*000c*/ 	.byte	0x04, 0x0a
        /*000e*/ 	.short	(.L_412 - .L_411)
	.align		4
.L_411:
        /*0010*/ 	.word	index@(.nv.constant0._ZN5flash16flash_fwd_kernelI23Flash_fwd_kernel_traitsILi128ELi128ELi32ELi4ELb0ELb0EN7cutlass10bfloat16_tE19Flash_kernel_traitsILi128ELi128ELi32ELi4ES3_EELb1ELb1ELb0ELb0ELb0ELb0ELb0ELb0EEEvNS_16Flash_fwd_paramsE)
        /*0014*/ 	.short	0x0160
        /*0016*/ 	.short	0x01d0


	//----- nvinfo : EIATTR_CBANK_PARAM_SIZE
	.align		4
.L_412:
        /*0018*/ 	.byte	0x03, 0x19
        /*001a*/ 	.short	0x01d0


	//----- nvinfo : EIATTR_KPARAM_INFO
	.align		4
        /*001c*/ 	.byte	0x04, 0x17
        /*001e*/ 	.short	(.L_414 - .L_413)
.L_413:
        /*0020*/ 	.word	0x00000000
        /*0024*/ 	.short	0x0000
        /*0026*/ 	.short	0x0000
        /*0028*/ 	.byte	0x00, 0xf0, 0x41, 0x07


	//----- nvinfo : EIATTR_MAXREG_COUNT
	.align		4
.L_414:
        /*002c*/ 	.byte	0x03, 0x1b
        /*002e*/ 	.short	0x00ff


	//----- nvinfo : EIATTR_NUM_BARRIERS
	.align		4
        /*0030*/ 	.byte	0x02, 0x4c
        /*0032*/ 	.byte	0x01
	.zero		1


	//----- nvinfo : EIATTR_ANNOTATIONS
	.align		4
        /*0034*/ 	.byte	0x04, 0x55
        /*0036*/ 	.short	(.L_416 - .L_415)


	//   ....[0]....
.L_415:
        /* <DEDUP_REMOVED lines=32> */


	//----- nvinfo : EIATTR_MERCURY_ISA_VERSION
	.align		4
.L_416:
        /*0228*/ 	.byte	0x03, 0x5f
        /*022a*/ 	.short	0x0000


	//----- nvinfo : EIATTR_COOP_GROUP_MASK_REGIDS
	.align		4
        /*022c*/ 	.byte	0x04, 0x29
        /*022e*/ 	.short	(.L_418 - .L_417)


	//   ....[0]....
.L_417:
        /*0230*/ 	.word	0xffffffff


	//   ....[1]....
        /*0234*/ 	.word	0xffffffff


	//   ....[2]....
        /*0238*/ 	.word	0xffffffff


	//   ....[3]....
        /*023c*/ 	.word	0xffffffff


	//   ....[4]....
        /*0240*/ 	.word	0xffffffff


	//   ....[5]....
        /*0244*/ 	.word	0xffffffff


	//   ....[6]....
        /*0248*/ 	.word	0xffffffff


	//   ....[7]....
        /*024c*/ 	.word	0xffffffff


	//   ....[8]....
        /*0250*/ 	.word	0xffffffff


	//   ....[9]....
        /*0254*/ 	.word	0xffffffff


	//   ....[10]....
        /*0258*/ 	.word	0xffffffff


	//   ....[11]....
        /*025c*/ 	.word	0xffffffff


	//   ....[12]....
        /*0260*/ 	.word	0xffffffff


	//   ....[13]....
        /*0264*/ 	.word	0xffffffff


	//   ....[14]....
        /*0268*/ 	.word	0xffffffff


	//   ....[15]....
        /*026c*/ 	.word	0xffffffff


	//   ....[16]....
        /*0270*/ 	.word	0xffffffff


	//   ....[17]....
        /*0274*/ 	.word	0xffffffff


	//   ....[18]....
        /*0278*/ 	.word	0xffffffff


	//   ....[19]....
        /*027c*/ 	.word	0xffffffff


	//   ....[20]....
        /*0280*/ 	.word	0xffffffff


	//   ....[21]....
        /*0284*/ 	.word	0xffffffff


	//   ....[22]....
        /*0288*/ 	.word	0xffffffff


	//   ....[23]....
        /*028c*/ 	.word	0xffffffff


	//   ....[24]....
        /*0290*/ 	.word	0xffffffff


	//   ....[25]....
        /*0294*/ 	.word	0xffffffff


	//   ....[26]....
        /*0298*/ 	.word	0xffffffff


	//   ....[27]....
        /*029c*/ 	.word	0xffffffff


	//   ....[28]....
        /*02a0*/ 	.word	0xffffffff


	//   ....[29]....
        /*02a4*/ 	.word	0xffffffff


	//   ....[30]....
        /*02a8*/ 	.word	0xffffffff


	//   ....[31]....
        /*02ac*/ 	.word	0xffffffff


	//   ....[32]....
        /*02b0*/ 	.word	0xffffffff


	//   ....[33]....
        /*02b4*/ 	.word	0xffffffff


	//   ....[34]....
        /*02b8*/ 	.word	0xffffffff


	//   ....[35]....
        /*02bc*/ 	.word	0xffffffff


	//   ....[36]....
        /*02c0*/ 	.word	0xffffffff


	//   ....[37]....
        /*02c4*/ 	.word	0xffffffff


	//   ....[38]....
        /*02c8*/ 	.word	0xffffffff


	//   ....[39]....
        /*02cc*/ 	.word	0xffffffff


	//   ....[40]....
        /*02d0*/ 	.word	0xffffffff


	//   ....[41]....
        /*02d4*/ 	.word	0xffffffff


	//   ....[42]....
        /*02d8*/ 	.word	0xffffffff


	//   ....[43]....
        /*02dc*/ 	.word	0xffffffff


	//   ....[44]....
        /*02e0*/ 	.word	0xffffffff


	//   ....[45]....
        /*02e4*/ 	.word	0xffffffff


	//   ....[46]....
        /*02e8*/ 	.word	0xffffffff


	//   ....[47]....
        /*02ec*/ 	.word	0xffffffff


	//   ....[48]....
        /*02f0*/ 	.word	0xffffffff


	//   ....[49]....
        /*02f4*/ 	.word	0xffffffff


	//   ....[50]....
        /*02f8*/ 	.word	0xffffffff


	//   ....[51]....
        /*02fc*/ 	.word	0xffffffff


	//   ....[52]....
        /*0300*/ 	.word	0xffffffff


	//   ....[53]....
        /*0304*/ 	.word	0xffffffff


	//   ....[54]....
        /*0308*/ 	.word	0xffffffff


	//   ....[55]....
        /*030c*/ 	.word	0xffffffff


	//----- nvinfo : EIATTR_COOP_GROUP_INSTR_OFFSETS
	.align		4
.L_418:
        /*0310*/ 	.byte	0x04, 0x28
        /*0312*/ 	.short	(.L_420 - .L_419)


	//   ....[0]....
.L_419:
        /*0314*/ 	.word	0x00003bc0


	//   ....[1]....
        /*0318*/ 	.word	0x00003c00


	//   ....[2]....
        /*031c*/ 	.word	0x00003d60


	//   ....[3]....
        /*0320*/ 	.word	0x00003e10


	//   ....[4]....
        /*0324*/ 	.word	0x00004010


	//   ....[5]....
        /*0328*/ 	.word	0x00004040


	//   ....[6]....
        /*032c*/ 	.word	0x00004180


	//   ....[7]....
        /*0330*/ 	.word	0x000041b0


	//   ....[8]....
        /*0334*/ 	.word	0x00006600


	//   ....[9]....
        /*0338*/ 	.word	0x000068c0


	//   ....[10]....
        /*033c*/ 	.word	0x00006970


	//   ....[11]....
        /*0340*/ 	.word	0x00006a80


	//   ....[12]....
        /*0344*/ 	.word	0x00006ac0


	//   ....[13]....
        /*0348*/ 	.word	0x00006c10


	//   ....[14]....
        /*034c*/ 	.word	0x00006c30


	//   ....[15]....
        /*0350*/ 	.word	0x00006cc0


	//   ....[16]....
        /*0354*/ 	.word	0x00009d80


	//   ....[17]....
        /*0358*/ 	.word	0x00009ea0


	//   ....[18]....
        /*035c*/ 	.word	0x00009f60


	//   ....[19]....
        /*0360*/ 	.word	0x00009fe0


	//   ....[20]....
        /*0364*/ 	.word	0x0000a050


	//   ....[21]....
        /*0368*/ 	.word	0x0000a0f0


	//   ....[22]....
        /*036c*/ 	.word	0x0000a130


	//   ....[23]....
        /*0370*/ 	.word	0x0000a1e0


	//   ....[24]....
        /*0374*/ 	.word	0x0000d440


	//   ....[25]....
        /*0378*/ 	.word	0x0000d610


	//   ....[26]....
        /*037c*/ 	.word	0x0000d640


	//   ....[27]....
        /*0380*/ 	.word	0x0000d7c0


	//   ....[28]....
        /*0384*/ 	.word	0x0000d820


	//   ....[29]....
        /*0388*/ 	.word	0x0000d920


	//   ....[30]....
        /*038c*/ 	.word	0x0000d950


	//   ....[31]....
        /*0390*/ 	.word	0x0000da00


	//   ....[32]....
        /*0394*/ 	.word	0x00010b70


	//   ....[33]....
        /*0398*/ 	.word	0x00010bf0


	//   ....[34]....
        /*039c*/ 	.word	0x00010c00


	//   ....[35]....
        /*03a0*/ 	.word	0x00010c30


	//   ....[36]....
        /*03a4*/ 	.word	0x00010ca0


	//   ....[37]....
        /*03a8*/ 	.word	0x00010cc0


	//   ....[38]....
        /*03ac*/ 	.word	0x00010d20


	//   ....[39]....
        /*03b0*/ 	.word	0x00010f30


	//   ....[40]....
        /*03b4*/ 	.word	0x00013e00


	//   ....[41]....
        /*03b8*/ 	.word	0x00013e80


	//   ....[42]....
        /*03bc*/ 	.word	0x00013ea0


	//   ....[43]....
        /*03c0*/ 	.word	0x00013ee0


	//   ....[44]....
        /*03c4*/ 	.word	0x00013ef0


	//   ....[45]....
        /*03c8*/ 	.word	0x00013f00


	//   ....[46]....
        /*03cc*/ 	.word	0x00014350


	//   ....[47]....
        /*03d0*/ 	.word	0x00014470


	//   ....[48]....
        /*03d4*/ 	.word	0x00015ed0


	//   ....[49]....
        /*03d8*/ 	.word	0x00015f10


	//   ....[50]....
        /*03dc*/ 	.word	0x00015f50


	//   ....[51]....
        /*03e0*/ 	.word	0x00015f90


	//   ....[52]....
        /*03e4*/ 	.word	0x00016010


	//   ....[53]....
        /*03e8*/ 	.word	0x00016040


	//   ....[54]....
        /*03ec*/ 	.word	0x00016070


	//   ....[55]....
        /*03f0*/ 	.word	0x000161a0


	//----- nvinfo : EIATTR_EXIT_INSTR_OFFSETS
	.align		4
.L_420:
        /*03f4*/ 	.byte	0x04, 0x1c
        /*03f6*/ 	.short	(.L_422 - .L_421)


	//   ....[0]....
.L_421:
        /*03f8*/ 	.word	0x00000730


	//   ....[1]....
        /*03fc*/ 	.word	0x00018370


	//   ....[2]....
        /*0400*/ 	.word	0x00018450


	//   ....[3]....
        /*0404*/ 	.word	0x00018470


	//   ....[4]....
        /*0408*/ 	.word	0x00019530


	//   ....[5]....
        /*040c*/ 	.word	0x000195b0


	//----- nvinfo : EIATTR_CTAIDZ_USED
	.align		4
.L_422:
        /*0410*/ 	.byte	0x01, 0x04
	.zero		2


	//----- nvinfo : EIATTR_CRS_STACK_SIZE
	.align		4
        /*0414*/ 	.byte	0x04, 0x1e
        /*0416*/ 	.short	(.L_424 - .L_423)
.L_423:
        /*0418*/ 	.word	0x00000000
.L_424:


//--------------------- .nv.info._ZN5flash16flash_fwd_kernelI23Flash_fwd_kernel_traitsILi128ELi128ELi32ELi4ELb0ELb0EN7cutlass10bfloat16_tE19Flash_kernel_traitsILi128ELi128ELi32ELi4ES3_EELb1ELb1ELb0ELb0ELb1ELb1ELb0ELb0EEEvNS_16Flash_fwd_paramsE --------------------------
	.section	.nv.info._ZN5flash16flash_fwd_kernelI23Flash_fwd_kernel_traitsILi128ELi128ELi32ELi4ELb0ELb0EN7cutlass10bfloat16_tE19Flash_kernel_traitsILi128ELi128ELi32ELi4ES3_EELb1ELb1ELb0ELb0ELb1ELb1ELb0ELb0EEEvNS_16Flash_fwd_paramsE,"",@"SHT_CUDA_INFO"
	.sectionflags	@""
	.align	4


	//----- nvinfo : EIATTR_CUDA_API_VERSION
	.align		4
        /*0000*/ 	.byte	0x04, 0x37
        /*0002*/ 	.short	(.L_426 - .L_425)
.L_425:
        /*0004*/ 	.word	0x00000082


	//----- nvinfo : EIATTR_SW2861232_WAR
	.align		4
.L_426:
        /*0008*/ 	.byte	0x01, 0x35
	.zero		2


	//----- nvinfo : EIATTR_PARAM_CBANK
	.align		4
        /*000c*/ 	.byte	0x04, 0x0a
        /*000e*/ 	.short	(.L_428 - .L_427)
	.align		4
.L_427:
        /*0010*/ 	.word	index@(.nv.constant0._ZN5flash16flash_fwd_kernelI23Flash_fwd_kernel_traitsILi128ELi128ELi32ELi4ELb0ELb0EN7cutlass10bfloat16_tE19Flash_kernel_traitsILi128ELi128ELi32ELi4ES3_EELb1ELb1ELb0ELb0ELb1ELb1ELb0ELb0EEEvNS_16Flash_fwd_paramsE)
        /*0014*/ 	.short	0x0160
        /*0016*/ 	.short	0x01d0


	//----- nvinfo : EIATTR_CBANK_PARAM_SIZE
	.align		4
.L_428:
        /*0018*/ 	.byte	0x03, 0x19
        /*001a*/ 	.short	0x01d0


	//----- nvinfo : EIATTR_KPARAM_INFO
	.align		4
        /*001c*/ 	.byte	0x04, 0x17
        /*001e*/ 	.short	(.L_430 - .L_429)
.L_429:
        /*0020*/ 	.word	0x00000000
        /*0024*/ 	.short	0x0000
        /*0026*/ 	.short	0x0000
        /*0028*/ 	.byte	0x00, 0xf0, 0x41, 0x07


	//----- nvinfo : EIATTR_MAXREG_COUNT
	.align		4
.L_430:
        /*002c*/ 	.byte	0x03, 0x1b
        /*002e*/ 	.short	0x00ff


	//----- nvinfo : EIATTR_NUM_BARRIERS
	.align		4
        /*0030*/ 	.byte	0x02, 0x4c
        /*0032*/ 	.byte	0x01
	.zero		1


	//----- nvinfo : EIATTR_ANNOTATIONS
	.align		4
        /*0034*/ 	.byte	0x04, 0x55
        /*0036*/ 	.short	(.L_432 - .L_431)


	//   ....[0]....
.L_431:
        /* <DEDUP_REMOVED lines=11> */


	//----- nvinfo : EIATTR_MERCURY_ISA_VERSION
	.align		4
.L_432:
        /*00d8*/ 	.byte	0x03, 0x5f
        /*00da*/ 	.short	0x0000


	//----- nvinfo : EIATTR_COOP_GROUP_MASK_REGIDS
	.align		4
        /*00dc*/ 	.byte	0x04, 0x29
        /*00de*/ 	.short	(.L_434 - .L_433)


	//   ....[0]....
.L_433:
        /*00e0*/ 	.word	0xffffffff


	//   ....[1]....
        /*00e4*/ 	.word	0xffffffff


	//   ....[2]....
        /*00e8*/ 	.word	0xffffffff


	//   ....[3]....
        /*00ec*/ 	.word	0xffffffff


	//   ....[4]....
        /*00f0*/ 	.word	0xffffffff


	//   ....[5]....
        /*00f4*/ 	.word	0xffffffff


	//   ....[6]....
        /*00f8*/ 	.word	0xffffffff


	//   ....[7]....
        /*00fc*/ 	.word	0xffffffff


	//   ....[8]....
        /*0100*/ 	.word	0xffffffff


	//   ....[9]....
        /*0104*/ 	.word	0xffffffff


	//   ....[10]....
        /*0108*/ 	.word	0xffffffff


	//   ....[11]....
        /*010c*/ 	.word	0xffffffff


	//   ....[12]....
        /*0110*/ 	.word	0xffffffff


	//   ....[13]....
        /*0114*/ 	.word	0xffffffff


	//   ....[14]....
        /*0118*/ 	.word	0xffffffff


	//   ....[15]....
        /*011c*/ 	.word	0xffffffff


	//   ....[16]....
        /*0120*/ 	.word	0xffffffff


	//   ....[17]....
        /*0124*/ 	.word	0xffffffff


	//   ....[18]....
        /*0128*/ 	.word	0xffffffff


	//   ....[19]....
        /*012c*/ 	.word	0xffffffff


	//   ....[20]....
        /*0130*/ 	.word	0xffffffff


	//   ....[21]....
        /*0134*/ 	.word	0xffffffff


	//   ....[22]....
        /*0138*/ 	.word	0xffffffff


	//   ....[23]....
        /*013c*/ 	.word	0xffffffff


	//   ....[24]....
        /*0140*/ 	.word	0xffffffff


	//   ....[25]....
        /*0144*/ 	.word	0xffffffff


	//   ....[26]....
        /*0148*/ 	.word	0xffffffff


	//   ....[27]....
        /*014c*/ 	.word	0xffffffff


	//   ....[28]....
        /*0150*/ 	.word	0xffffffff


	//   ....[29]....
        /*0154*/ 	.word	0xffffffff


	//   ....[30]....
        /*0158*/ 	.word	0xffffffff


	//   ....[31]....
        /*015c*/ 	.word	0xffffffff


	//   ....[32]....
        /*0160*/ 	.word	0xffffffff


	//   ....[33]....
        /*0164*/ 	.word	0xffffffff


	//   ....[34]....
        /*0168*/ 	.word	0xffffffff


	//   ....[35]....
        /*016c*/ 	.word	0xffffffff


	//   ....[36]....
        /*0170*/ 	.word	0xffffffff


	//   ....[37]....
        /*0174*/ 	.word	0xffffffff


	//   ....[38]....
        /*0178*/ 	.word	0xffffffff


	//   ....[39]....
        /*017c*/ 	.word	0xffffffff


	//   ....[40]....
        /*0180*/ 	.word	0xffffffff


	//   ....[41]....
        /*0184*/ 	.word	0xffffffff


	//   ....[42]....
        /*0188*/ 	.word	0xffffffff


	//   ....[43]....
        /*018c*/ 	.word	0xffffffff


	//   ....[44]....
        /*0190*/ 	.word	0xffffffff


	//   ....[45]....
        /*0194*/ 	.word	0xffffffff


	//   ....[46]....
        /*0198*/ 	.word	0xffffffff


	//   ....[47]....
        /*019c*/ 	.word	0xffffffff


	//----- nvinfo : EIATTR_COOP_GROUP_INSTR_OFFSETS
	.align		4
.L_434:
        /*01a0*/ 	.byte	0x04, 0x28
        /*01a2*/ 	.short	(.L_436 - .L_435)


	//   ....[0]....
.L_435:
        /*01a4*/ 	.word	0x00002300


	//   ....[1]....
        /*01a8*/ 	.word	0x00002380


	//   ....[2]....
        /*01ac*/ 	.word	0x00002410


	//   ....[3]....
        /*01b0*/ 	.word	0x00002550


	//   ....[4]....
        /*01b4*/ 	.word	0x000026b0


	//   ....[5]....
        /*01b8*/ 	.word	0x000026f0


	//   ....[6]....
        /*01bc*/ 	.word	0x00002860


	//   ....[7]....
        /*01c0*/ 	.word	0x000028a0


	//   ....[8]....
        /*01c4*/ 	.word	0x00004ad0


	//   ....[9]....
        /*01c8*/ 	.word	0x00004b00


	//   ....[10]....
        /*01cc*/ 	.word	0x00004bd0


	//   ....[11]....
        /*01d0*/ 	.word	0x00004c20


	//   ....[12]....
        /*01d4*/ 	.word	0x00004c40


	//   ....[13]....
        /*01d8*/ 	.word	0x00004dd0


	//   ....[14]....
        /*01dc*/ 	.word	0x00004ef0


	//   ....[15]....
        /*01e0*/ 	.word	0x00004f50


	//   ....[16]....
        /*01e4*/ 	.word	0x00007c20


	//   ....[17]....
        /*01e8*/ 	.word	0x00007e90


	//   ....[18]....
        /*01ec*/ 	.word	0x00007f10


	//   ....[19]....
        /*01f0*/ 	.word	0x00007fd0


	//   ....[20]....
        /*01f4*/ 	.word	0x000080d0


	//   ....[21]....
        /*01f8*/ 	.word	0x00008120


	//   ....[22]....
        /*01fc*/ 	.word	0x00008180


	//   ....[23]....
        /*0200*/ 	.word	0x00008310


	//   ....[24]....
        /*0204*/ 	.word	0x0000ad80


	//   ....[25]....
        /*0208*/ 	.word	0x0000adb0


	//   ....[26]....
        /*020c*/ 	.word	0x0000ae60


	//   ....[27]....
        /*0210*/ 	.word	0x0000ae90


	//   ....[28]....
        /*0214*/ 	.word	0x0000aff0


	//   ....[29]....
        /*0218*/ 	.word	0x0000b0a0


	//   ....[30]....
        /*021c*/ 	.word	0x0000b1a0


	//   ....[31]....
        /*0220*/ 	.word	0x0000b240


	//   ....[32]....
        /*0224*/ 	.word	0x0000dbf0


	//   ....[33]....
        /*0228*/ 	.word	0x0000dc40


	//   ....[34]....
        /*022c*/ 	.word	0x0000dc70


	//   ....[35]....
        /*0230*/ 	.word	0x0000dcc0


	//   ....[36]....
        /*0234*/ 	.word	0x0000dcd0


	//   ....[37]....
        /*0238*/ 	.word	0x0000dce0


	//   ....[38]....
        /*023c*/ 	.word	0x0000df50


	//   ....[39]....
        /*0240*/ 	.word	0x0000e090


	//   ....[40]....
        /*0244*/ 	.word	0x0000fd30


	//   ....[41]....
        /*0248*/ 	.word	0x0000fd70


	//   ....[42]....
        /*024c*/ 	.word	0x0000fdb0


	//   ....[43]....
        /*0250*/ 	.word	0x0000fde0


	//   ....[44]....
        /*0254*/ 	.word	0x0000fe40


	//   ....[45]....
        /*0258*/ 	.word	0x0000fe60


	//   ....[46]....
        /*025c*/ 	.word	0x0000fe80


	//   ....[47]....
        /*0260*/ 	.word	0x0000fec0


	//----- nvinfo : EIATTR_EXIT_INSTR_OFFSETS
	.align		4
.L_436:
        /*0264*/ 	.byte	0x04, 0x1c
        /*0266*/ 	.short	(.L_438 - .L_437)


	//   ....[0]....
.L_437:
        /*0268*/ 	.word	0x00000490


	//   ....[1]....
        /*026c*/ 	.word	0x00011b10


	//   ....[2]....
        /*0270*/ 	.word	0x00012510


	//   ....[3]....
        /*0274*/ 	.word	0x00012590


	//----- nvinfo : EIATTR_CTAIDZ_USED
	.align		4
.L_438:
        /*0278*/ 	.byte	0x01, 0x04
	.zero		2


	//----- nvinfo : EIATTR_CRS_STACK_SIZE
	.align		4
        /*027c*/ 	.byte	0x04, 0x1e
        /*027e*/ 	.short	(.L_440 - .L_439)
.L_439:
        /*0280*/ 	.word	0x00000000
.L_440:


//--------------------- .nv.info._ZN5flash16flash_fwd_kernelI23Flash_fwd_kernel_traitsILi128ELi128ELi32ELi4ELb0ELb0EN7cutlass10bfloat16_tE19Flash_kernel_traitsILi128ELi128ELi32ELi4ES3_EELb0ELb1ELb0ELb0ELb1ELb1ELb1ELb0EEEvNS_16Flash_fwd_paramsE --------------------------
	.section	.nv.info._ZN5flash16flash_fwd_kernelI23Flash_fwd_kernel_traitsILi128ELi128ELi32ELi4ELb0ELb0EN7cutlass10bfloat16_tE19Flash_kernel_traitsILi128ELi128ELi32ELi4ES3_EELb0ELb1ELb0ELb0ELb1ELb1ELb1ELb0EEEvNS_16Flash_fwd_paramsE,"",@"SHT_CUDA_INFO"
	.sectionflags	@""
	.align	4


	//----- nvinfo : EIATTR_CUDA_API_VERSION
	.align		4
        /*0000*/ 	.byte	0x04, 0x37
        /*0002*/ 	.short	(.L_442 - .L_441)
.L_441:
        /*0004*/ 	.word	0x00000082


	//----- nvinfo : EIATTR_SW2861232_WAR
	.align		4
.L_442:
        /*0008*/ 	.byte	0x01, 0x35
	.zero		2


	//----- nvinfo : EIATTR_PARAM_CBANK
	.align		4
        /*000c*/ 	.byte	0x04, 0x0a
        /*000e*/ 	.short	(.L_444 - .L_443)
	.align		4
.L_443:
        /*0010*/ 	.word	index@(.nv.constant0._ZN5flash16flash_fwd_kernelI23Flash_fwd_kernel_traitsILi128ELi128ELi32ELi4ELb0ELb0EN7cutlass10bfloat16_tE19Flash_kernel_traitsILi128ELi128ELi32ELi4ES3_EELb0ELb1ELb0ELb0ELb1ELb1ELb1ELb0EEEvNS_16Flash_fwd_paramsE)
        /*0014*/ 	.short	0x0160
        /*0016*/ 	.short	0x01d0


	//----- nvinfo : EIATTR_CBANK_PARAM_SIZE
	.align		4
.L_444:
        /*0018*/ 	.byte	0x03, 0x19
        /*001a*/ 	.short	0x01d0


	//----- nvinfo : EIATTR_KPARAM_INFO
	.align		4
        /*001c*/ 	.byte	0x04, 0x17
        /*001e*/ 	.short	(.L_446 - .L_445)
.L_445:
        /*0020*/ 	.word	0x00000000
        /*0024*/ 	.short	0x0000
        /*0026*/ 	.short	0x0000
        /*0028*/ 	.byte	0x00, 0xf0, 0x41, 0x07


	//----- nvinfo : EIATTR_MAXREG_COUNT
	.align		4
.L_446:
        /*002c*/ 	.byte	0x03, 0x1b
        /*002e*/ 	.short	0x00ff


	//----- nvinfo : EIATTR_NUM_BARRIERS
	.align		4
        /*0030*/ 	.byte	0x02, 0x4c
        /*0032*/ 	.byte	0x01
	.zero		1


	//----- nvinfo : EIATTR_ANNOTATIONS
	.align		4
        /*0034*/ 	.byte	0x04, 0x55
        /*0036*/ 	.short	(.L_448 - .L_447)


	//   ....[0]....
.L_447:
        /* <DEDUP_REMOVED lines=15> */


	//----- nvinfo : EIATTR_MERCURY_ISA_VERSION
	.align		4
.L_448:
        /*0118*/ 	.byte	0x03, 0x5f
        /*011a*/ 	.short	0x0000


	//----- nvinfo : EIATTR_COOP_GROUP_MASK_REGIDS
	.align		4
        /*011c*/ 	.byte	0x04, 0x29
        /*011e*/ 	.short	(.L_450 - .L_449)


	//   ....[0]....
.L_449:
        /*0120*/ 	.word	0xffffffff


	//   ....[1]....
        /*0124*/ 	.word	0xffffffff


	//   ....[2]....
        /*0128*/ 	.word	0xffffffff


	//   ....[3]....
        /*012c*/ 	.word	0xffffffff


	//   ....[4]....
        /*0130*/ 	.word	0xffffffff


	//   ....[5]....
        /*0134*/ 	.word	0xffffffff


	//   ....[6]....
        /*0138*/ 	.word	0xffffffff


	//   ....[7]....
        /*013c*/ 	.word	0xffffffff


	//   ....[8]....
        /*0140*/ 	.word	0xffffffff


	//   ....[9]....
        /*0144*/ 	.word	0xffffffff


	//   ....[10]....
        /*0148*/ 	.word	0xffffffff


	//   ....[11]....
        /*014c*/ 	.word	0xffffffff


	//   ....[12]....
        /*0150*/ 	.word	0xffffffff


	//   ....[13]....
        /*0154*/ 	.word	0xffffffff


	//   ....[14]....
        /*0158*/ 	.word	0xffffffff


	//   ....[15]....
        /*015c*/ 	.word	0xffffffff


	//   ....[16]....
        /*0160*/ 	.word	0xffffffff


	//   ....[17]....
        /*0164*/ 	.word	0xffffffff


	//   ....[18]....
        /*0168*/ 	.word	0xffffffff


	//   ....[19]....
        /*016c*/ 	.word	0xffffffff


	//   ....[20]....
        /*0170*/ 	.word	0xffffffff


	//   ....[21]....
        /*0174*/ 	.word	0xffffffff


	//   ....[22]....
        /*0178*/ 	.word	0xffffffff


	//   ....[23]....
        /*017c*/ 	.word	0xffffffff


	//   ....[24]....
        /*0180*/ 	.word	0xffffffff


	//   ....[25]....
        /*0184*/ 	.word	0xffffffff


	//   ....[26]....
        /*0188*/ 	.word	0xffffffff


	//   ....[27]....
        /*018c*/ 	.word	0xffffffff


	//   ....[28]....
        /*0190*/ 	.word	0xffffffff


	//   ....[29]....
        /*0194*/ 	.word	0xffffffff


	//   ....[30]....
        /*0198*/ 	.word	0xffffffff


	//   ....[31]....
        /*019c*/ 	.word	0xffffffff


	//   ....[32]....
        /*01a0*/ 	.word	0xffffffff


	//   ....[33]....
        /*01a4*/ 	.word	0xffffffff


	//   ....[34]....
        /*01a8*/ 	.word	0xffffffff


	//   ....[35]....
        /*01ac*/ 	.word	0xffffffff


	//   ....[36]....
        /*01b0*/ 	.word	0xffffffff


	//   ....[37]....
        /*01b4*/ 	.word	0xffffffff


	//   ....[38]....
        /*01b8*/ 	.word	0xffffffff


	//   ....[39]....
        /*01bc*/ 	.word	0xffffffff


	//   ....[40]....
        /*01c0*/ 	.word	0xffffffff


	//   ....[41]....
        /*01c4*/ 	.word	0xffffffff


	//   ....[42]....
        /*01c8*/ 	.word	0xffffffff


	//   ....[43]....
        /*01cc*/ 	.word	0xffffffff


	//   ....[44]....
        /*01d0*/ 	.word	0xffffffff


	//   ....[45]....
        /*01d4*/ 	.word	0xffffffff


	//   ....[46]....
        /*01d8*/ 	.word	0xffffffff


	//   ....[47]....
        /*01dc*/ 	.word	0xffffffff


	//----- nvinfo : EIATTR_COOP_GROUP_INSTR_OFFSETS
	.align		4
.L_450:
        /*01e0*/ 	.byte	0x04, 0x28
        /*01e2*/ 	.short	(.L_452 - .L_451)


	//   ....[0]....
.L_451:
        /*01e4*/ 	.word	0x00002140


	//   ....[1]....
        /*01e8*/ 	.word	0x00002220


	//   ....[2]....
        /*01ec*/ 	.word	0x00002250


	//   ....[3]....
        /*01f0*/ 	.word	0x000022a0


	//   ....[4]....
        /*01f4*/ 	.word	0x00002730


	//   ....[5]....
        /*01f8*/ 	.word	0x000027c0


	//   ....[6]....
        /*01fc*/ 	.word	0x00002840


	//   ....[7]....
        /*0200*/ 	.word	0x000028c0


	//   ....[8]....
        /*0204*/ 	.word	0x000043e0


	//   ....[9]....
        /*0208*/ 	.word	0x00004430


	//   ....[10]....
        /*020c*/ 	.word	0x00004450


	//   ....[11]....
        /*0210*/ 	.word	0x00004470


	//   ....[12]....
        /*0214*/ 	.word	0x00004890


	//   ....[13]....
        /*0218*/ 	.word	0x000049e0


	//   ....[14]....
        /*021c*/ 	.word	0x00004a20


	//   ....[15]....
        /*0220*/ 	.word	0x00004db0


	//   ....[16]....
        /*0224*/ 	.word	0x00006e80


	//   ....[17]....
        /*0228*/ 	.word	0x00006ed0


	//   ....[18]....
        /*022c*/ 	.word	0x00006f10


	//   ....[19]....
        /*0230*/ 	.word	0x00006f30


	//   ....[20]....
        /*0234*/ 	.word	0x00007470


	//   ....[21]....
        /*0238*/ 	.word	0x000077d0


	//   ....[22]....
        /*023c*/ 	.word	0x00007810


	//   ....[23]....
        /*0240*/ 	.word	0x00007ac0


	//   ....[24]....
        /*0244*/ 	.word	0x00009df0


	//   ....[25]....
        /*0248*/ 	.word	0x00009e40


	//   ....[26]....
        /*024c*/ 	.word	0x00009e60


	//   ....[27]....
        /*0250*/ 	.word	0x00009e80


	//   ....[28]....
        /*0254*/ 	.word	0x0000a190


	//   ....[29]....
        /*0258*/ 	.word	0x0000a280


	//   ....[30]....
        /*025c*/ 	.word	0x0000a2f0


	//   ....[31]....
        /*0260*/ 	.word	0x0000a830


	//   ....[32]....
        /*0264*/ 	.word	0x0000c5b0


	//   ....[33]....
        /*0268*/ 	.word	0x0000c6a0


	//   ....[34]....
        /*026c*/ 	.word	0x0000c6e0


	//   ....[35]....
        /*0270*/ 	.word	0x0000c6f0


	//   ....[36]....
        /*0274*/ 	.word	0x0000c700


	//   ....[37]....
        /*0278*/ 	.word	0x0000c730


	//   ....[38]....
        /*027c*/ 	.word	0x0000c780


	//   ....[39]....
        /*0280*/ 	.word	0x0000c7b0


	//   ....[40]....
        /*0284*/ 	.word	0x0000ddc0


	//   ....[41]....
        /*0288*/ 	.word	0x0000ddf0


	//   ....[42]....
        /*028c*/ 	.word	0x0000de50


	//   ....[43]....
        /*0290*/ 	.word	0x0000de70


	//   ....[44]....
        /*0294*/ 	.word	0x0000df50


	//   ....[45]....
        /*0298*/ 	.word	0x0000df70


	//   ....[46]....
        /*029c*/ 	.word	0x0000df80


	//   ....[47]....
        /*02a0*/ 	.word	0x0000dfd0


	//----- nvinfo : EIATTR_EXIT_INSTR_OFFSETS
	.align		4
.L_452:
        /*02a4*/ 	.byte	0x04, 0x1c
        /*02a6*/ 	.short	(.L_454 - .L_453)


	//   ....[0]....
.L_453:
        /*02a8*/ 	.word	0x00000170


	//   ....[1]....
        /*02ac*/ 	.word	0x0000fb70


	//   ....[2]....
        /*02b0*/ 	.word	0x00010500


	//   ....[3]....
        /*02b4*/ 	.word	0x00010580


	//----- nvinfo : EIATTR_CTAIDZ_USED
	.align		4
.L_454:
        /*02b8*/ 	.byte	0x01, 0x04
	.zero		2


	//----- nvinfo : EIATTR_CRS_STACK_SIZE
	.align		4
        /*02bc*/ 	.byte	0x04, 0x1e
        /*02be*/ 	.short	(.L_456 - .L_455)
.L_455:
        /*02c0*/ 	.word	0x00000000
.L_456:


//--------------------- .nv.info._ZN5flash16flash_fwd_kernelI23Flash_fwd_kernel_traitsILi128ELi128ELi32ELi4ELb0ELb0EN7cutlass10bfloat16_tE19Flash_kernel_traitsILi128ELi128ELi32ELi4ES3_EELb1ELb1ELb0ELb0ELb0ELb1ELb0ELb0EEEvNS_16Flash_fwd_paramsE --------------------------
	.section	.nv.info._ZN5flash16flash_fwd_kernelI23Flash_fwd_kernel_traitsILi128ELi128ELi32ELi4ELb0ELb0EN7cutlass10bfloat16_tE19Flash_kernel_traitsILi128ELi128ELi32ELi4ES3_EELb1ELb1ELb0ELb0ELb0ELb1ELb0ELb0EEEvNS_16Flash_fwd_paramsE,"",@"SHT_CUDA_INFO"
	.sectionflags	@""
	.align	4


	//----- nvinfo : EIATTR_CUDA_API_VERSION
	.align		4
        /*0000*/ 	.byte	0x04, 0x37
        /*0002*/ 	.short	(.L_458 - .L_457)
.L_457:
        /*0004*/ 	.word	0x00000082


	//----- nvinfo : EIATTR_SW2861232_WAR
	.align		4
.L_458:
        /*0008*/ 	.byte	0x01, 0x35
	.zero		2


	//----- nvinfo : EIATTR_PARAM_CBANK
	.align		4
        /*000c*/ 	.byte	0x04, 0x0a
        /*000e*/ 	.short	(.L_460 - .L_459)
	.align		4
.L_459:
        /*0010*/ 	.word	index@(.nv.constant0._ZN5flash16flash_fwd_kernelI23Flash_fwd_kernel_traitsILi128ELi128ELi32ELi4ELb0ELb0EN7cutlass10bfloat16_tE19Flash_kernel_traitsILi128ELi128ELi32ELi4ES3_EELb1ELb1ELb0ELb0ELb0ELb1ELb0ELb0EEEvNS_16Flash_fwd_paramsE)
        /*0014*/ 	.short	0x0160
        /*0016*/ 	.short	0x01d0


	//----- nvinfo : EIATTR_CBANK_PARAM_SIZE
	.align		4
.L_460:
        /*0018*/ 	.byte	0x03, 0x19
        /*001a*/ 	.short	0x01d0


	//----- nvinfo : EIATTR_KPARAM_INFO
	.align		4
        /*001c*/ 	.byte	0x04, 0x17
        /*001e*/ 	.short	(.L_462 - .L_461)
.L_461:
        /*0020*/ 	.word	0x00000000
        /*0024*/ 	.short	0x0000
        /*0026*/ 	.short	0x0000
        /*0028*/ 	.byte	0x00, 0xf0, 0x41, 0x07


	//----- nvinfo : EIATTR_MAXREG_COUNT
	.align		4
.L_462:
        /*002c*/ 	.byte	0x03, 0x1b
        /*002e*/ 	.short	0x00ff


	//----- nvinfo : EIATTR_NUM_BARRIERS
	.align		4
        /*0030*/ 	.byte	0x02, 0x4c
        /*0032*/ 	.byte	0x01
	.zero		1


	//----- nvinfo : EIATTR_ANNOTATIONS
	.align		4
        /*0034*/ 	.byte	0x04, 0x55
        /*0036*/ 	.short	(.L_464 - .L_463)


	//   ....[0]....
.L_463:
        /* <DEDUP_REMOVED lines=22> */


	//----- nvinfo : EIATTR_MERCURY_ISA_VERSION
	.align		4
.L_464:
        /*0180*/ 	.byte	0x03, 0x5f
        /*0182*/ 	.short	0x0000


	//----- nvinfo : EIATTR_COOP_GROUP_MASK_REGIDS
	.align		4
        /*0184*/ 	.byte	0x04, 0x29
        /*0186*/ 	.short	(.L_466 - .L_465)


	//   ....[0]....
.L_465:
        /*0188*/ 	.word	0xffffffff


	//   ....[1]....
        /*018c*/ 	.word	0xffffffff


	//   ....[2]....
        /*0190*/ 	.word	0xffffffff


	//   ....[3]....
        /*0194*/ 	.word	0xffffffff


	//   ....[4]....
        /*0198*/ 	.word	0xffffffff


	//   ....[5]....
        /*019c*/ 	.word	0xffffffff


	//   ....[6]....
        /*01a0*/ 	.word	0xffffffff


	//   ....[7]....
        /*01a4*/ 	.word	0xffffffff


	//   ....[8]....
        /*01a8*/ 	.word	0xffffffff


	//   ....[9]....
        /*01ac*/ 	.word	0xffffffff


	//   ....[10]....
        /*01b0*/ 	.word	0xffffffff


	//   ....[11]....
        /*01b4*/ 	.word	0xffffffff


	//   ....[12]....
        /*01b8*/ 	.word	0xffffffff


	//   ....[13]....
        /*01bc*/ 	.word	0xffffffff


	//   ....[14]....
        /*01c0*/ 	.word	0xffffffff


	//   ....[15]....
        /*01c4*/ 	.word	0xffffffff


	//   ....[16]....
        /*01c8*/ 	.word	0xffffffff


	//   ....[17]....
        /*01cc*/ 	.word	0xffffffff


	//   ....[18]....
        /*01d0*/ 	.word	0xffffffff


	//   ....[19]....
        /*01d4*/ 	.word	0xffffffff


	//   ....[20]....
        /*01d8*/ 	.word	0xffffffff


	//   ....[21]....
        /*01dc*/ 	.word	0xffffffff


	//   ....[22]....
        /*01e0*/ 	.word	0xffffffff


	//   ....[23]....
        /*01e4*/ 	.word	0xffffffff


	//   ....[24]....
        /*01e8*/ 	.word	0xffffffff


	//   ....[25]....
        /*01ec*/ 	.word	0xffffffff


	//   ....[26]....
        /*01f0*/ 	.word	0xffffffff


	//   ....[27]....
        /*01f4*/ 	.word	0xffffffff


	//   ....[28]....
        /*01f8*/ 	.word	0xffffffff


	//   ....[29]....
        /*01fc*/ 	.word	0xffffffff


	//   ....[30]....
        /*0200*/ 	.word	0xffffffff


	//   ....[31]....
        /*0204*/ 	.word	0xffffffff


	//   ....[32]....
        /*0208*/ 	.word	0xffffffff


	//   ....[33]....
        /*020c*/ 	.word	0xffffffff


	//   ....[34]....
        /*0210*/ 	.word	0xffffffff


	//   ....[35]....
        /*0214*/ 	.word	0xffffffff


	//   ....[36]....
        /*0218*/ 	.word	0xffffffff


	//   ....[37]....
        /*021c*/ 	.word	0xffffffff


	//   ....[38]....
        /*0220*/ 	.word	0xffffffff


	//   ....[39]....
        /*0224*/ 	.word	0xffffffff


	//   ....[40]....
        /*0228*/ 	.word	0xffffffff


	//   ....[41]....
        /*022c*/ 	.word	0xffffffff


	//   ....[42]....
        /*0230*/ 	.word	0xffffffff


	//   ....[43]....
        /*0234*/ 	.word	0xffffffff


	//   ....[44]....
        /*0238*/ 	.word	0xffffffff


	//   ....[45]....
        /*023c*/ 	.word	0xffffffff


	//   ....[46]....
        /*0240*/ 	.word	0xffffffff


	//   ....[47]....
        /*0244*/ 	.word	0xffffffff


	//   ....[48]....
        /*0248*/ 	.word	0xffffffff


	//   ....[49]....
        /*024c*/ 	.word	0xffffffff


	//   ....[50]....
        /*0250*/ 	.word	0xffffffff


	//   ....[51]....
        /*0254*/ 	.word	0xffffffff


	//   ....[52]....
        /*0258*/ 	.word	0xffffffff


	//   ....[53]....
        /*025c*/ 	.word	0xffffffff


	//   ....[54]....
        /*0260*/ 	.word	0xffffffff


	//   ....[55]....
        /*0264*/ 	.word	0xffffffff


	//----- nvinfo : EIATTR_COOP_GROUP_INSTR_OFFSETS
	.align		4
.L_466:
        /*0268*/ 	.byte	0x04, 0x28
        /*026a*/ 	.short	(.L_468 - .L_467)


	//   ....[0]....
.L_467:
        /*026c*/ 	.word	0x00002cd0


	//   ....[1]....
        /*0270*/ 	.word	0x00002d50


	//   ....[2]....
        /*0274*/ 	.word	0x00002e60


	//   ....[3]....
        /*0278*/ 	.word	0x00002ea0


	//   ....[4]....
        /*027c*/ 	.word	0x000032c0


	//   ....[5]....
        /*0280*/ 	.word	0x00003470


	//   ....[6]....
        /*0284*/ 	.word	0x000034f0


	//   ....[7]....
        /*0288*/ 	.word	0x00003710


	//   ....[8]....
        /*028c*/ 	.word	0x00005720


	//   ....[9]....
        /*0290*/ 	.word	0x00005800


	//   ....[10]....
        /*0294*/ 	.word	0x00005830


	//   ....[11]....
        /*0298*/ 	.word	0x00005910


	//   ....[12]....
        /*029c*/ 	.word	0x00005960


	//   ....[13]....
        /*02a0*/ 	.word	0x00005a60


	//   ....[14]....
        /*02a4*/ 	.word	0x00005af0


	//   ....[15]....
        /*02a8*/ 	.word	0x00005b70


	//   ....[16]....
        /*02ac*/ 	.word	0x00008780


	//   ....[17]....
        /*02b0*/ 	.word	0x000087d0


	//   ....[18]....
        /*02b4*/ 	.word	0x000088f0


	//   ....[19]....
        /*02b8*/ 	.word	0x00008980


	//   ....[20]....
        /*02bc*/ 	.word	0x000089b0


	//   ....[21]....
        /*02c0*/ 	.word	0x00008a00


	//   ....[22]....
        /*02c4*/ 	.word	0x00008a80


	//   ....[23]....
        /*02c8*/ 	.word	0x00008b40


	//   ....[24]....
        /*02cc*/ 	.word	0x0000b6a0


	//   ....[25]....
        /*02d0*/ 	.word	0x0000b950


	//   ....[26]....
        /*02d4*/ 	.word	0x0000b9c0


	//   ....[27]....
        /*02d8*/ 	.word	0x0000b9f0


	//   ....[28]....
        /*02dc*/ 	.word	0x0000ba30


	//   ....[29]....
        /*02e0*/ 	.word	0x0000bb20


	//   ....[30]....
        /*02e4*/ 	.word	0x0000bb50


	//   ....[31]....
        /*02e8*/ 	.word	0x0000bb80


	//   ....[32]....
        /*02ec*/ 	.word	0x0000e820


	//   ....[33]....
        /*02f0*/ 	.word	0x0000e890


	//   ....[34]....
        /*02f4*/ 	.word	0x0000e8d0


	//   ....[35]....
        /*02f8*/ 	.word	0x0000e960


	//   ....[36]....
        /*02fc*/ 	.word	0x0000e9b0


	//   ....[37]....
        /*0300*/ 	.word	0x0000ea00


	//   ....[38]....
        /*0304*/ 	.word	0x0000eaa0


	//   ....[39]....
        /*0308*/ 	.word	0x0000eb80


	//   ....[40]....
        /*030c*/ 	.word	0x00011570


	//   ....[41]....
        /*0310*/ 	.word	0x000115b0


	//   ....[42]....
        /*0314*/ 	.word	0x000115c0


	//   ....[43]....
        /*0318*/ 	.word	0x00011620


	//   ....[44]....
        /*031c*/ 	.word	0x00011650


	//   ....[45]....
        /*0320*/ 	.word	0x00011660


	//   ....[46]....
        /*0324*/ 	.word	0x000118e0


	//   ....[47]....
        /*0328*/ 	.word	0x00011980


	//   ....[48]....
        /*032c*/ 	.word	0x00013630


	//   ....[49]....
        /*0330*/ 	.word	0x00013670


	//   ....[50]....
        /*0334*/ 	.word	0x000136b0


	//   ....[51]....
        /*0338*/ 	.word	0x000136f0


	//   ....[52]....
        /*033c*/ 	.word	0x00013780


	//   ....[53]....
        /*0340*/ 	.word	0x000137b0


	//   ....[54]....
        /*0344*/ 	.word	0x000137e0


	//   ....[55]....
        /*0348*/ 	.word	0x00013810


	//----- nvinfo : EIATTR_EXIT_INSTR_OFFSETS
	.align		4
.L_468:
        /*034c*/ 	.byte	0x04, 0x1c
        /*034e*/ 	.short	(.L_470 - .L_469)


	//   ....[0]....
.L_469:
        /*0350*/ 	.word	0x000006e0


	//   ....[1]....
        /*0354*/ 	.word	0x00015930


	//   ....[2]....
        /*0358*/ 	.word	0x000159f0


	//   ....[3]....
        /*035c*/ 	.word	0x00016990


	//   ....[4]....
        /*0360*/ 	.word	0x00016a10


	//----- nvinfo : EIATTR_CTAIDZ_USED
	.align		4
.L_470:
        /*0364*/ 	.byte	0x01, 0x04
	.zero		2


	//----- nvinfo : EIATTR_CRS_STACK_SIZE
	.align		4
        /*0368*/ 	.byte	0x04, 0x1e
        /*036a*/ 	.short	(.L_472 - .L_471)
.L_471:
        /*036c*/ 	.word	0x00000000
.L_472:


//--------------------- .nv.info._ZN5flash16flash_fwd_kernelI23Flash_fwd_kernel_traitsILi128ELi128ELi32ELi4ELb0ELb0EN7cutlass10bfloat16_tE19Flash_kernel_traitsILi128ELi128ELi32ELi4ES3_EELb0ELb1ELb0ELb0ELb0ELb1ELb1ELb0EEEvNS_16Flash_fwd_paramsE --------------------------
	.section	.nv.info._ZN5flash16flash_fwd_kernelI23Flash_fwd_kernel_traitsILi128ELi128ELi32ELi4ELb0ELb0EN7cutlass10bfloat16_tE19Flash_kernel_traitsILi128ELi128ELi32ELi4ES3_EELb0ELb1ELb0ELb0ELb0ELb1ELb1ELb0EEEvNS_16Flash_fwd_paramsE,"",@"SHT_CUDA_INFO"
	.sectionflags	@""
	.align	4


	//----- nvinfo : EIATTR_CUDA_API_VERSION
	.align		4
        /*0000*/ 	.byte	0x04, 0x37
        /*0002*/ 	.short	(.L_474 - .L_473)
.L_473:
        /*0004*/ 	.word	0x00000082


	//----- nvinfo : EIATTR_SW2861232_WAR
	.align		4
.L_474:
        /*0008*/ 	.byte	0x01, 0x35
	.zero		2


	//----- nvinfo : EIATTR_PARAM_CBANK
	.align		4
        /*000c*/ 	.byte	0x04, 0x0a
        /*000e*/ 	.short	(.L_476 - .L_475)
	.align		4
.L_475:
        /*0010*/ 	.word	index@(.nv.constant0._ZN5flash16flash_fwd_kernelI23Flash_fwd_kernel_traitsILi128ELi128ELi32ELi4ELb0ELb0EN7cutlass10bfloat16_tE19Flash_kernel_traitsILi128ELi128ELi32ELi4ES3_EELb0ELb1ELb0ELb0ELb0ELb1ELb1ELb0EEEvNS_16Flash_fwd_paramsE)
        /*0014*/ 	.short	0x0160
        /*0016*/ 	.short	0x01d0


	//----- nvinfo : EIATTR_CBANK_PARAM_SIZE
	.align		4
.L_476:
        /*0018*/ 	.byte	0x03, 0x19
        /*001a*/ 	.short	0x01d0


	//----- nvinfo : EIATTR_KPARAM_INFO
	.align		4
        /*001c*/ 	.byte	0x04, 0x17
        /*001e*/ 	.short	(.L_478 - .L_477)
.L_477:
        /*0020*/ 	.word	0x00000000
        /*0024*/ 	.short	0x0000
        /*0026*/ 	.short	0x0000
        /*0028*/ 	.byte	0x00, 0xf0, 0x41, 0x07


	//----- nvinfo : EIATTR_MAXREG_COUNT
	.align		4
.L_478:
        /*002c*/ 	.byte	0x03, 0x1b
        /*002e*/ 	.short	0x00ff


	//----- nvinfo : EIATTR_NUM_BARRIERS
	.align		4
        /*0030*/ 	.byte	0x02, 0x4c
        /*0032*/ 	.byte	0x01
	.zero		1


	//----- nvinfo : EIATTR_ANNOTATIONS
	.align		4
        /*0034*/ 	.byte	0x04, 0x55
        /*0036*/ 	.short	(.L_480 - .L_479)


	//   ....[0]....
.L_479:
        /* <DEDUP_REMOVED lines=23> */


	//----- nvinfo : EIATTR_MERCURY_ISA_VERSION
	.align		4
.L_480:
        /*0190*/ 	.byte	0x03, 0x5f
        /*0192*/ 	.short	0x0000


	//----- nvinfo : EIATTR_COOP_GROUP_MASK_REGIDS
	.align		4
        /*0194*/ 	.byte	0x04, 0x29
        /*0196*/ 	.short	(.L_482 - .L_481)


	//   ....[0]....
.L_481:
        /*0198*/ 	.word	0xffffffff


	//   ....[1]....
        /*019c*/ 	.word	0xffffffff


	//   ....[2]....
        /*01a0*/ 	.word	0xffffffff


	//   ....[3]....
        /*01a4*/ 	.word	0xffffffff


	//   ....[4]....
        /*01a8*/ 	.word	0xffffffff


	//   ....[5]....
        /*01ac*/ 	.word	0xffffffff


	//   ....[6]....
        /*01b0*/ 	.word	0xffffffff


	//   ....[7]....
        /*01b4*/ 	.word	0xffffffff


	//   ....[8]....
        /*01b8*/ 	.word	0xffffffff


	//   ....[9]....
        /*01bc*/ 	.word	0xffffffff


	//   ....[10]....
        /*01c0*/ 	.word	0xffffffff


	//   ....[11]....
        /*01c4*/ 	.word	0xffffffff


	//   ....[12]....
        /*01c8*/ 	.word	0xffffffff


	//   ....[13]....
        /*01cc*/ 	.word	0xffffffff


	//   ....[14]....
        /*01d0*/ 	.word	0xffffffff


	//   ....[15]....
        /*01d4*/ 	.word	0xffffffff


	//   ....[16]....
        /*01d8*/ 	.word	0xffffffff


	//   ....[17]....
        /*01dc*/ 	.word	0xffffffff


	//   ....[18]....
        /*01e0*/ 	.word	0xffffffff


	//   ....[19]....
        /*01e4*/ 	.word	0xffffffff


	//   ....[20]....
        /*01e8*/ 	.word	0xffffffff


	//   ....[21]....
        /*01ec*/ 	.word	0xffffffff


	//   ....[22]....
        /*01f0*/ 	.word	0xffffffff


	//   ....[23]....
        /*01f4*/ 	.word	0xffffffff


	//   ....[24]....
        /*01f8*/ 	.word	0xffffffff


	//   ....[25]....
        /*01fc*/ 	.word	0xffffffff


	//   ....[26]....
        /*0200*/ 	.word	0xffffffff


	//   ....[27]....
        /*0204*/ 	.word	0xffffffff


	//   ....[28]....
        /*0208*/ 	.word	0xffffffff


	//   ....[29]....
        /*020c*/ 	.word	0xffffffff


	//   ....[30]....
        /*0210*/ 	.word	0xffffffff


	//   ....[31]....
        /*0214*/ 	.word	0xffffffff


	//   ....[32]....
        /*0218*/ 	.word	0xffffffff


	//   ....[33]....
        /*021c*/ 	.word	0xffffffff


	//   ....[34]....
        /*0220*/ 	.word	0xffffffff


	//   ....[35]....
        /*0224*/ 	.word	0xffffffff


	//   ....[36]....
        /*0228*/ 	.word	0xffffffff


	//   ....[37]....
        /*022c*/ 	.word	0xffffffff


	//   ....[38]....
        /*0230*/ 	.word	0xffffffff


	//   ....[39]....
        /*0234*/ 	.word	0xffffffff


	//   ....[40]....
        /*0238*/ 	.word	0xffffffff


	//   ....[41]....
        /*023c*/ 	.word	0xffffffff


	//   ....[42]....
        /*0240*/ 	.word	0xffffffff


	//   ....[43]....
        /*0244*/ 	.word	0xffffffff


	//   ....[44]....
        /*0248*/ 	.word	0xffffffff


	//   ....[45]....
        /*024c*/ 	.word	0xffffffff


	//   ....[46]....
        /*0250*/ 	.word	0xffffffff


	//   ....[47]....
        /*0254*/ 	.word	0xffffffff


	//   ....[48]....
        /*0258*/ 	.word	0xffffffff


	//   ....[49]....
        /*025c*/ 	.word	0xffffffff


	//   ....[50]....
        /*0260*/ 	.word	0xffffffff


	//   ....[51]....
        /*0264*/ 	.word	0xffffffff


	//   ....[52]....
        /*0268*/ 	.word	0xffffffff


	//   ....[53]....
        /*026c*/ 	.word	0xffffffff


	//   ....[54]....
        /*0270*/ 	.word	0xffffffff


	//   ....[55]....
        /*0274*/ 	.word	0xffffffff


	//----- nvinfo : EIATTR_COOP_GROUP_INSTR_OFFSETS
	.align		4
.L_482:
        /*0278*/ 	.byte	0x04, 0x28
        /*027a*/ 	.short	(.L_484 - .L_483)


	//   ....[0]....
.L_483:
        /*027c*/ 	.word	0x00002e30


	//   ....[1]....
        /*0280*/ 	.word	0x00002ee0


	//   ....[2]....
        /*0284*/ 	.word	0x00002ef0


	//   ....[3]....
        /*0288*/ 	.word	0x00002f70


	//   ....[4]....
        /*028c*/ 	.word	0x000032e0


	//   ....[5]....
        /*0290*/ 	.word	0x000033a0


	//   ....[6]....
        /*0294*/ 	.word	0x000033d0


	//   ....[7]....
        /*0298*/ 	.word	0x00003480


	//   ....[8]....
        /*029c*/ 	.word	0x00005000


	//   ....[9]....
        /*02a0*/ 	.word	0x000050d0


	//   ....[10]....
        /*02a4*/ 	.word	0x000050e0


	//   ....[11]....
        /*02a8*/ 	.word	0x000050f0


	//   ....[12]....
        /*02ac*/ 	.word	0x00005160


	//   ....[13]....
        /*02b0*/ 	.word	0x000051c0


	//   ....[14]....
        /*02b4*/ 	.word	0x00005200


	//   ....[15]....
        /*02b8*/ 	.word	0x000052b0


	//   ....[16]....
        /*02bc*/ 	.word	0x00007a60


	//   ....[17]....
        /*02c0*/ 	.word	0x00007b20


	//   ....[18]....
        /*02c4*/ 	.word	0x00007c20


	//   ....[19]....
        /*02c8*/ 	.word	0x00007ce0


	//   ....[20]....
        /*02cc*/ 	.word	0x00007db0


	//   ....[21]....
        /*02d0*/ 	.word	0x00007de0


	//   ....[22]....
        /*02d4*/ 	.word	0x00007f10


	//   ....[23]....
        /*02d8*/ 	.word	0x00007f30


	//   ....[24]....
        /*02dc*/ 	.word	0x0000a6e0


	//   ....[25]....
        /*02e0*/ 	.word	0x0000a8d0


	//   ....[26]....
        /*02e4*/ 	.word	0x0000a930


	//   ....[27]....
        /*02e8*/ 	.word	0x0000ab50


	//   ....[28]....
        /*02ec*/ 	.word	0x0000abb0


	//   ....[29]....
        /*02f0*/ 	.word	0x0000abd0


	//   ....[30]....
        /*02f4*/ 	.word	0x0000ac60


	//   ....[31]....
        /*02f8*/ 	.word	0x0000ac90


	//   ....[32]....
        /*02fc*/ 	.word	0x0000d830


	//   ....[33]....
        /*0300*/ 	.word	0x0000d880


	//   ....[34]....
        /*0304*/ 	.word	0x0000d8a0


	//   ....[35]....
        /*0308*/ 	.word	0x0000d8c0


	//   ....[36]....
        /*030c*/ 	.word	0x0000dd00


	//   ....[37]....
        /*0310*/ 	.word	0x0000de50


	//   ....[38]....
        /*0314*/ 	.word	0x0000de90


	//   ....[39]....
        /*0318*/ 	.word	0x0000e1e0


	//   ....[40]....
        /*031c*/ 	.word	0x0000ff90


	//   ....[41]....
        /*0320*/ 	.word	0x00010080


	//   ....[42]....
        /*0324*/ 	.word	0x000100c0


	//   ....[43]....
        /*0328*/ 	.word	0x000100d0


	//   ....[44]....
        /*032c*/ 	.word	0x000100e0


	//   ....[45]....
        /*0330*/ 	.word	0x00010110


	//   ....[46]....
        /*0334*/ 	.word	0x00010160


	//   ....[47]....
        /*0338*/ 	.word	0x00010190


	//   ....[48]....
        /*033c*/ 	.word	0x00011740


	//   ....[49]....
        /*0340*/ 	.word	0x00011780


	//   ....[50]....
        /*0344*/ 	.word	0x000117b0


	//   ....[51]....
        /*0348*/ 	.word	0x000117e0


	//   ....[52]....
        /*034c*/ 	.word	0x00011880


	//   ....[53]....
        /*0350*/ 	.word	0x000118b0


	//   ....[54]....
        /*0354*/ 	.word	0x000118f0


	//   ....[55]....
        /*0358*/ 	.word	0x00011920


	//----- nvinfo : EIATTR_EXIT_INSTR_OFFSETS
	.align		4
.L_484:
        /*035c*/ 	.byte	0x04, 0x1c
        /*035e*/ 	.short	(.L_486 - .L_485)


	//   ....[0]....
.L_485:
        /*0360*/ 	.word	0x000004d0


	//   ....[1]....
        /*0364*/ 	.word	0x00013aa0


	//   ....[2]....
        /*0368*/ 	.word	0x00013b70


	//   ....[3]....
        /*036c*/ 	.word	0x00014b10


	//   ....[4]....
        /*0370*/ 	.word	0x00014b90


	//----- nvinfo : EIATTR_CTAIDZ_USED
	.align		4
.L_486:
        /*0374*/ 	.byte	0x01, 0x04
	.zero		2


	//----- nvinfo : EIATTR_CRS_STACK_SIZE
	.align		4
        /*0378*/ 	.byte	0x04, 0x1e
        /*037a*/ 	.short	(.L_488 - .L_487)
.L_487:
        /*037c*/ 	.word	0x00000000
.L_488:


//--------------------- .nv.info._ZN5flash16flash_fwd_kernelI23Flash_fwd_kernel_traitsILi128ELi128ELi32ELi4ELb0ELb0EN7cutlass10bfloat16_tE19Flash_kernel_traitsILi128ELi128ELi32ELi4ES3_EELb1ELb1ELb0ELb1ELb0ELb0ELb0ELb0EEEvNS_16Flash_fwd_paramsE --------------------------
	.section	.nv.info._ZN5flash16flash_fwd_kernelI23Flash_fwd_kernel_traitsILi128ELi128ELi32ELi4ELb0ELb0EN7cutlass10bfloat16_tE19Flash_kernel_traitsILi128ELi128ELi32ELi4ES3_EELb1ELb1ELb0ELb1ELb0ELb0ELb0ELb0EEEvNS_16Flash_fwd_paramsE,"",@"SHT_CUDA_INFO"
	.sectionflags	@""
	.align	4


	//----- nvinfo : EIATTR_CUDA_API_VERSION
	.align		4
        /*0000*/ 	.byte	0x04, 0x37
        /*0002*/ 	.short	(.L_490 - .L_489)
.L_489:
        /*0004*/ 	.word	0x00000082


	//----- nvinfo : EIATTR_SW2861232_WAR
	.align		4
.L_490:
        /*0008*/ 	.byte	0x01, 0x35
	.zero		2


	//----- nvinfo : EIATTR_PARAM_CBANK
	.align		4
        /*000c*/ 	.byte	0x04, 0x0a
        /*000e*/ 	.short	(.L_492 - .L_491)
	.align		4
.L_491:
        /*0010*/ 	.word	index@(.nv.constant0._ZN5flash16flash_fwd_kernelI23Flash_fwd_kernel_traitsILi128ELi128ELi32ELi4ELb0ELb0EN7cutlass10bfloat16_tE19Flash_kernel_traitsILi128ELi128ELi32ELi4ES3_EELb1ELb1ELb0ELb1ELb0ELb0ELb0ELb0EEEvNS_16Flash_fwd_paramsE)
        /*0014*/ 	.short	0x0160
        /*0016*/ 	.short	0x01d0


	//----- nvinfo : EIATTR_CBANK_PARAM_SIZE
	.align		4
.L_492:
        /*0018*/ 	.byte	0x03, 0x19
        /*001a*/ 	.short	0x01d0


	//----- nvinfo : EIATTR_KPARAM_INFO
	.align		4
        /*001c*/ 	.byte	0x04, 0x17
        /*001e*/ 	.short	(.L_494 - .L_493)
.L_493:
        /*0020*/ 	.word	0x00000000
        /*0024*/ 	.short	0x0000
        /*0026*/ 	.short	0x0000
        /*0028*/ 	.byte	0x00, 0xf0, 0x41, 0x07


	//----- nvinfo : EIATTR_MAXREG_COUNT
	.align		4
.L_494:
        /*002c*/ 	.byte	0x03, 0x1b
        /*002e*/ 	.short	0x00ff


	//----- nvinfo : EIATTR_NUM_BARRIERS
	.align		4
        /*0030*/ 	.byte	0x02, 0x4c
        /*0032*/ 	.byte	0x01
	.zero		1


	//----- nvinfo : EIATTR_ANNOTATIONS
	.align		4
        /*0034*/ 	.byte	0x04, 0x55
        /*0036*/ 	.short	(.L_496 - .L_495)


	//   ....[0]....
.L_495:
        /* <DEDUP_REMOVED lines=36> */


	//----- nvinfo : EIATTR_MERCURY_ISA_VERSION
	.align		4
.L_496:
        /*0268*/ 	.byte	0x03, 0x5f
        /*026a*/ 	.short	0x0000


	//----- nvinfo : EIATTR_COOP_GROUP_MASK_REGIDS
	.align		4
        /*026c*/ 	.byte	0x04, 0x29
        /*026e*/ 	.short	(.L_498 - .L_497)


	//   ....[0]....
.L_497:
        /*0270*/ 	.word	0xffffffff


	//   ....[1]....
        /*0274*/ 	.word	0xffffffff


	//   ....[2]....
        /*0278*/ 	.word	0xffffffff


	//   ....[3]....
        /*027c*/ 	.word	0xffffffff


	//   ....[4]....
        /*0280*/ 	.word	0xffffffff


	//   ....[5]....
        /*0284*/ 	.word	0xffffffff


	//   ....[6]....
        /*0288*/ 	.word	0xffffffff


	//   ....[7]....
        /*028c*/ 	.word	0xffffffff


	//   ....[8]....
        /*0290*/ 	.word	0xffffffff


	//   ....[9]....
        /*0294*/ 	.word	0xffffffff


	//   ....[10]....
        /*0298*/ 	.word	0xffffffff


	//   ....[11]....
        /*029c*/ 	.word	0xffffffff


	//   ....[12]....
        /*02a0*/ 	.word	0xffffffff


	//   ....[13]....
        /*02a4*/ 	.word	0xffffffff


	//   ....[14]....
        /*02a8*/ 	.word	0xffffffff


	//   ....[15]....
        /*02ac*/ 	.word	0xffffffff


	//   ....[16]....
        /*02b0*/ 	.word	0xffffffff


	//   ....[17]....
        /*02b4*/ 	.word	0xffffffff


	//   ....[18]....
        /*02b8*/ 	.word	0xffffffff


	//   ....[19]....
        /*02bc*/ 	.word	0xffffffff


	//   ....[20]....
        /*02c0*/ 	.word	0xffffffff


	//   ....[21]....
        /*02c4*/ 	.word	0xffffffff


	//   ....[22]....
        /*02c8*/ 	.word	0xffffffff


	//   ....[23]....
        /*02cc*/ 	.word	0xffffffff


	//   ....[24]....
        /*02d0*/ 	.word	0xffffffff


	//   ....[25]....
        /*02d4*/ 	.word	0xffffffff


	//   ....[26]....
        /*02d8*/ 	.word	0xffffffff


	//   ....[27]....
        /*02dc*/ 	.word	0xffffffff


	//   ....[28]....
        /*02e0*/ 	.word	0xffffffff


	//   ....[29]....
        /*02e4*/ 	.word	0xffffffff


	//   ....[30]....
        /*02e8*/ 	.word	0xffffffff


	//   ....[31]....
        /*02ec*/ 	.word	0xffffffff


	//   ....[32]....
        /*02f0*/ 	.word	0xffffffff


	//   ....[33]....
        /*02f4*/ 	.word	0xffffffff


	//   ....[34]....
        /*02f8*/ 	.word	0xffffffff


	//   ....[35]....
        /*02fc*/ 	.word	0xffffffff


	//   ....[36]....
        /*0300*/ 	.word	0xffffffff


	//   ....[37]....
        /*0304*/ 	.word	0xffffffff


	//   ....[38]....
        /*0308*/ 	.word	0xffffffff


	//   ....[39]....
        /*030c*/ 	.word	0xffffffff


	//   ....[40]....
        /*0310*/ 	.word	0xffffffff


	//   ....[41]....
        /*0314*/ 	.word	0xffffffff


	//   ....[42]....
        /*0318*/ 	.word	0xffffffff


	//   ....[43]....
        /*031c*/ 	.word	0xffffffff


	//   ....[44]....
        /*0320*/ 	.word	0xffffffff


	//   ....[45]....
        /*0324*/ 	.word	0xffffffff


	//   ....[46]....
        /*0328*/ 	.word	0xffffffff


	//   ....[47]....
        /*032c*/ 	.word	0xffffffff


	//   ....[48]....
        /*0330*/ 	.word	0xffffffff


	//   ....[49]....
        /*0334*/ 	.word	0xffffffff


	//   ....[50]....
        /*0338*/ 	.word	0xffffffff


	//   ....[51]....
        /*033c*/ 	.word	0xffffffff


	//   ....[52]....
        /*0340*/ 	.word	0xffffffff


	//   ....[53]....
        /*0344*/ 	.word	0xffffffff


	//   ....[54]....
        /*0348*/ 	.word	0xffffffff


	//   ....[55]....
        /*034c*/ 	.word	0xffffffff


	//----- nvinfo : EIATTR_COOP_GROUP_INSTR_OFFSETS
	.align		4
.L_498:
        /*0350*/ 	.byte	0x04, 0x28
        /*0352*/ 	.short	(.L_500 - .L_499)


	//   ....[0]....
.L_499:
        /*0354*/ 	.word	0x00003f80


	//   ....[1]....
        /*0358*/ 	.word	0x00003fc0


	//   ....[2]....
        /*035c*/ 	.word	0x00004080


	//   ....[3]....
        /*0360*/ 	.word	0x000040b0


	//   ....[4]....
        /*0364*/ 	.word	0x00004720


	//   ....[5]....
        /*0368*/ 	.word	0x00004900


	//   ....[6]....
        /*036c*/ 	.word	0x00004b80


	//   ....[7]....
        /*0370*/ 	.word	0x00004c30


	//   ....[8]....
        /*0374*/ 	.word	0x00006c00


	//   ....[9]....
        /*0378*/ 	.word	0x00006c40


	//   ....[10]....
        /*037c*/ 	.word	0x00006c60


	//   ....[11]....
        /*0380*/ 	.word	0x00007020


	//   ....[12]....
        /*0384*/ 	.word	0x00007090


	//   ....[13]....
        /*0388*/ 	.word	0x00007140


	//   ....[14]....
        /*038c*/ 	.word	0x000071f0


	//   ....[15]....
        /*0390*/ 	.word	0x00007340


	//   ....[16]....
        /*0394*/ 	.word	0x0000a4b0


	//   ....[17]....
        /*0398*/ 	.word	0x0000a4d0


	//   ....[18]....
        /*039c*/ 	.word	0x0000a9a0


	//   ....[19]....
        /*03a0*/ 	.word	0x0000aa10


	//   ....[20]....
        /*03a4*/ 	.word	0x0000aa70


	//   ....[21]....
        /*03a8*/ 	.word	0x0000aa90


	//   ....[22]....
        /*03ac*/ 	.word	0x0000ab00


	//   ....[23]....
        /*03b0*/ 	.word	0x0000abb0


	//   ....[24]....
        /*03b4*/ 	.word	0x0000dd70


	//   ....[25]....
        /*03b8*/ 	.word	0x0000e040


	//   ....[26]....
        /*03bc*/ 	.word	0x0000e130


	//   ....[27]....
        /*03c0*/ 	.word	0x0000e210


	//   ....[28]....
        /*03c4*/ 	.word	0x0000e230


	//   ....[29]....
        /*03c8*/ 	.word	0x0000e2a0


	//   ....[30]....
        /*03cc*/ 	.word	0x0000e380


	//   ....[31]....
        /*03d0*/ 	.word	0x0000e430


	//   ....[32]....
        /*03d4*/ 	.word	0x00011590


	//   ....[33]....
        /*03d8*/ 	.word	0x000115d0


	//   ....[34]....
        /*03dc*/ 	.word	0x00011640


	//   ....[35]....
        /*03e0*/ 	.word	0x00011710


	//   ....[36]....
        /*03e4*/ 	.word	0x00011740


	//   ....[37]....
        /*03e8*/ 	.word	0x00011750


	//   ....[38]....
        /*03ec*/ 	.word	0x000117b0


	//   ....[39]....
        /*03f0*/ 	.word	0x00011920


	//   ....[40]....
        /*03f4*/ 	.word	0x00014b40


	//   ....[41]....
        /*03f8*/ 	.word	0x00014b50


	//   ....[42]....
        /*03fc*/ 	.word	0x00014b60


	//   ....[43]....
        /*0400*/ 	.word	0x00014b80


	//   ....[44]....
        /*0404*/ 	.word	0x00014ba0


	//   ....[45]....
        /*0408*/ 	.word	0x00014bc0


	//   ....[46]....
        /*040c*/ 	.word	0x00015020


	//   ....[47]....
        /*0410*/ 	.word	0x00015130


	//   ....[48]....
        /*0414*/ 	.word	0x00016b90


	//   ....[49]....
        /*0418*/ 	.word	0x00016bd0


	//   ....[50]....
        /*041c*/ 	.word	0x00016c00


	//   ....[51]....
        /*0420*/ 	.word	0x00016c40


	//   ....[52]....
        /*0424*/ 	.word	0x00016cd0


	//   ....[53]....
        /*0428*/ 	.word	0x00016cf0


	//   ....[54]....
        /*042c*/ 	.word	0x00016e40


	//   ....[55]....
        /*0430*/ 	.word	0x00016e80


	//----- nvinfo : EIATTR_EXIT_INSTR_OFFSETS
	.align		4
.L_500:
        /*0434*/ 	.byte	0x04, 0x1c
        /*0436*/ 	.short	(.L_502 - .L_501)


	//   ....[0]....
.L_501:
        /*0438*/ 	.word	0x00000730


	//   ....[1]....
        /*043c*/ 	.word	0x00019060


	//   ....[2]....
        /*0440*/ 	.word	0x00019140


	//   ....[3]....
        /*0444*/ 	.word	0x00019160


	//   ....[4]....
        /*0448*/ 	.word	0x0001a220


	//   ....[5]....
        /*044c*/ 	.word	0x0001a2a0


	//----- nvinfo : EIATTR_CTAIDZ_USED
	.align		4
.L_502:
        /*0450*/ 	.byte	0x01, 0x04
	.zero		2


	//----- nvinfo : EIATTR_CRS_STACK_SIZE
	.align		4
        /*0454*/ 	.byte	0x04, 0x1e
        /*0456*/ 	.short	(.L_504 - .L_503)
.L_503:
        /*0458*/ 	.word	0x00000000
.L_504:


//--------------------- .nv.info._ZN5flash16flash_fwd_kernelI23Flash_fwd_kernel_traitsILi128ELi128ELi32ELi4ELb0ELb0EN7cutlass10bfloat16_tE19Flash_kernel_traitsILi128ELi128ELi32ELi4ES3_EELb1ELb1ELb0ELb0ELb0ELb0ELb0ELb1EEEvNS_16Flash_fwd_paramsE --------------------------
	.section	.nv.info._ZN5flash16flash_fwd_kernelI23Flash_fwd_kernel_traitsILi128ELi128ELi32ELi4ELb0ELb0EN7cutlass10bfloat16_tE19Flash_kernel_traitsILi128ELi128ELi32ELi4ES3_EELb1ELb1ELb0ELb0ELb0ELb0ELb0ELb1EEEvNS_16Flash_fwd_paramsE,"",@"SHT_CUDA_INFO"
	.sectionflags	@""
	.align	4


	//----- nvinfo : EIATTR_CUDA_API_VERSION
	.align		4
        /*0000*/ 	.byte	0x04, 0x37
        /*0002*/ 	.short	(.L_506 - .L_505)
.L_505:
        /*0004*/ 	.word	0x00000082


	//----- nvinfo : EIATTR_SW2861232_WAR
	.align		4
.L_506:
        /*0008*/ 	.byte	0x01, 0x35
	.zero		2


	//----- nvinfo : EIATTR_PARAM_CBANK
	.align		4
        /*000c*/ 	.byte	0x04, 0x0a
        /*000e*/ 	.short	(.L_508 - .L_507)
	.align		4
.L_507:
        /*0010*/ 	.word	index@(.nv.constant0._ZN5flash16flash_fwd_kernelI23Flash_fwd_kernel_traitsILi128ELi128ELi32ELi4ELb0ELb0EN7cutlass10bfloat16_tE19Flash_kernel_traitsILi128ELi128ELi32ELi4ES3_EELb1ELb1ELb0ELb0ELb0ELb0ELb0ELb1EEEvNS_16Flash_fwd_paramsE)
        /*0014*/ 	.short	0x0160
        /*0016*/ 	.short	0x01d0


	//----- nvinfo : EIATTR_CBANK_PARAM_SIZE
	.align		4
.L_508:
        /*0018*/ 	.byte	0x03, 0x19
        /*001a*/ 	.short	0x01d0


	//----- nvinfo : EIATTR_KPARAM_INFO
	.align		4
        /*001c*/ 	.byte	0x04, 0x17
        /*001e*/ 	.short	(.L_510 - .L_509)
.L_509:
        /*0020*/ 	.word	0x00000000
        /*0024*/ 	.short	0x0000
        /*0026*/ 	.short	0x0000
        /*0028*/ 	.byte	0x00, 0xf0, 0x41, 0x07


	//----- nvinfo : EIATTR_MAXREG_COUNT
	.align		4
.L_510:
        /*002c*/ 	.byte	0x03, 0x1b
        /*002e*/ 	.short	0x00ff


	//----- nvinfo : EIATTR_NUM_BARRIERS
	.align		4
        /*0030*/ 	.byte	0x02, 0x4c
        /*0032*/ 	.byte	0x01
	.zero		1


	//----- nvinfo : EIATTR_ANNOTATIONS
	.align		4
        /*0034*/ 	.byte	0x04, 0x55
        /*0036*/ 	.short	(.L_512 - .L_511)


	//   ....[0]....
.L_511:
        /* <DEDUP_REMOVED lines=136> */


	//----- nvinfo : EIATTR_MERCURY_ISA_VERSION
	.align		4
.L_512:
        /*08a8*/ 	.byte	0x03, 0x5f
        /*08aa*/ 	.short	0x0000


	//----- nvinfo : EIATTR_COOP_GROUP_MASK_REGIDS
	.align		4
        /*08ac*/ 	.byte	0x04, 0x29
        /*08ae*/ 	.short	(.L_514 - .L_513)


	//   ....[0]....
.L_513:
        /*08b0*/ 	.word	0xffffffff


	//   ....[1]....
        /*08b4*/ 	.word	0xffffffff


	//   ....[2]....
        /*08b8*/ 	.word	0xffffffff


	//   ....[3]....
        /*08bc*/ 	.word	0xffffffff


	//   ....[4]....
        /*08c0*/ 	.word	0xffffffff


	//   ....[5]....
        /*08c4*/ 	.word	0xffffffff


	//   ....[6]....
        /*08c8*/ 	.word	0xffffffff


	//   ....[7]....
        /*08cc*/ 	.word	0xffffffff


	//   ....[8]....
        /*08d0*/ 	.word	0xffffffff


	//   ....[9]....
        /*08d4*/ 	.word	0xffffffff


	//   ....[10]....
        /*08d8*/ 	.word	0xffffffff


	//   ....[11]....
        /*08dc*/ 	.word	0xffffffff


	//   ....[12]....
        /*08e0*/ 	.word	0xffffffff


	//   ....[13]....
        /*08e4*/ 	.word	0xffffffff


	//   ....[14]....
        /*08e8*/ 	.word	0xffffffff


	//   ....[15]....
        /*08ec*/ 	.word	0xffffffff


	//   ....[16]....
        /*08f0*/ 	.word	0xffffffff


	//   ....[17]....
        /*08f4*/ 	.word	0xffffffff


	//   ....[18]....
        /*08f8*/ 	.word	0xffffffff


	//   ....[19]....
        /*08fc*/ 	.word	0xffffffff


	//   ....[20]....
        /*0900*/ 	.word	0xffffffff


	//   ....[21]....
        /*0904*/ 	.word	0xffffffff


	//   ....[22]....
        /*0908*/ 	.word	0xffffffff


	//   ....[23]....
        /*090c*/ 	.word	0xffffffff


	//   ....[24]....
        /*0910*/ 	.word	0xffffffff


	//   ....[25]....
        /*0914*/ 	.word	0xffffffff


	//   ....[26]....
        /*0918*/ 	.word	0xffffffff


	//   ....[27]....
        /*091c*/ 	.word	0xffffffff


	//   ....[28]....
        /*0920*/ 	.word	0xffffffff


	//   ....[29]....
        /*0924*/ 	.word	0xffffffff


	//   ....[30]....
        /*0928*/ 	.word	0xffffffff


	//   ....[31]....
        /*092c*/ 	.word	0xffffffff


	//   ....[32]....
        /*0930*/ 	.word	0xffffffff


	//   ....[33]....
        /*0934*/ 	.word	0xffffffff


	//   ....[34]....
        /*0938*/ 	.word	0xffffffff


	//   ....[35]....
        /*093c*/ 	.word	0xffffffff


	//   ....[36]....
        /*0940*/ 	.word	0xffffffff


	//   ....[37]....
        /*0944*/ 	.word	0xffffffff


	//   ....[38]....
        /*0948*/ 	.word	0xffffffff


	//   ....[39]....
        /*094c*/ 	.word	0xffffffff


	//   ....[40]....
        /*0950*/ 	.word	0xffffffff


	//   ....[41]....
        /*0954*/ 	.word	0xffffffff


	//   ....[42]....
        /*0958*/ 	.word	0xffffffff


	//   ....[43]....
        /*095c*/ 	.word	0xffffffff


	//   ....[44]....
        /*0960*/ 	.word	0xffffffff


	//   ....[45]....
        /*0964*/ 	.word	0xffffffff


	//   ....[46]....
        /*0968*/ 	.word	0xffffffff


	//   ....[47]....
        /*096c*/ 	.word	0xffffffff


	//   ....[48]....
        /*0970*/ 	.word	0xffffffff


	//   ....[49]....
        /*0974*/ 	.word	0xffffffff


	//   ....[50]....
        /*0978*/ 	.word	0xffffffff


	//   ....[51]....
        /*097c*/ 	.word	0xffffffff


	//   ....[52]....
        /*0980*/ 	.word	0xffffffff


	//   ....[53]....
        /*0984*/ 	.word	0xffffffff


	//   ....[54]....
        /*0988*/ 	.word	0xffffffff


	//   ....[55]....
        /*098c*/ 	.word	0xffffffff


	//----- nvinfo : EIATTR_COOP_GROUP_INSTR_OFFSETS
	.align		4
.L_514:
        /*0990*/ 	.byte	0x04, 0x28
        /*0992*/ 	.short	(.L_516 - .L_515)


	//   ....[0]....
.L_515:
        /*0994*/ 	.word	0x00003b80


	//   ....[1]....
        /*0998*/ 	.word	0x00003d40


	//   ....[2]....
        /*099c*/ 	.word	0x00003d80


	//   ....[3]....
        /*09a0*/ 	.word	0x00003ed0


	//   ....[4]....
        /*09a4*/ 	.word	0x00003fd0


	//   ....[5]....
        /*09a8*/ 	.word	0x00004280


	//   ....[6]....
        /*09ac*/ 	.word	0x000042f0


	//   ....[7]....
        /*09b0*/ 	.word	0x00004490


	//   ....[8]....
        /*09b4*/ 	.word	0x00007580


	//   ....[9]....
        /*09b8*/ 	.word	0x000075a0


	//   ....[10]....
        /*09bc*/ 	.word	0x00007aa0


	//   ....[11]....
        /*09c0*/ 	.word	0x00007ac0


	//   ....[12]....
        /*09c4*/ 	.word	0x00008150


	//   ....[13]....
        /*09c8*/ 	.word	0x000081b0


	//   ....[14]....
        /*09cc*/ 	.word	0x000081d0


	//   ....[15]....
        /*09d0*/ 	.word	0x000081f0


	//   ....[16]....
        /*09d4*/ 	.word	0x0000c690


	//   ....[17]....
        /*09d8*/ 	.word	0x0000c6b0


	//   ....[18]....
        /*09dc*/ 	.word	0x0000ccb0


	//   ....[19]....
        /*09e0*/ 	.word	0x0000ccd0


	//   ....[20]....
        /*09e4*/ 	.word	0x0000d2f0


	//   ....[21]....
        /*09e8*/ 	.word	0x0000d3c0


	//   ....[22]....
        /*09ec*/ 	.word	0x0000d3d0


	//   ....[23]....
        /*09f0*/ 	.word	0x0000d3f0


	//   ....[24]....
        /*09f4*/ 	.word	0x00011a30


	//   ....[25]....
        /*09f8*/ 	.word	0x00011a70


	//   ....[26]....
        /*09fc*/ 	.word	0x00011fc0


	//   ....[27]....
        /*0a00*/ 	.word	0x00011fe0


	//   ....[28]....
        /*0a04*/ 	.word	0x00012570


	//   ....[29]....
        /*0a08*/ 	.word	0x00012640


	//   ....[30]....
        /*0a0c*/ 	.word	0x00012670


	//   ....[31]....
        /*0a10*/ 	.word	0x00012690


	//   ....[32]....
        /*0a14*/ 	.word	0x00016da0


	//   ....[33]....
        /*0a18*/ 	.word	0x00016ec0


	//   ....[34]....
        /*0a1c*/ 	.word	0x00016ef0


	//   ....[35]....
        /*0a20*/ 	.word	0x00016f00


	//   ....[36]....
        /*0a24*/ 	.word	0x00016fa0


	//   ....[37]....
        /*0a28*/ 	.word	0x00016fc0


	//   ....[38]....
        /*0a2c*/ 	.word	0x00017240


	//   ....[39]....
        /*0a30*/ 	.word	0x00017350


	//   ....[40]....
        /*0a34*/ 	.word	0x0001be20


	//   ....[41]....
        /*0a38*/ 	.word	0x0001be70


	//   ....[42]....
        /*0a3c*/ 	.word	0x0001beb0


	//   ....[43]....
        /*0a40*/ 	.word	0x0001bee0


	//   ....[44]....
        /*0a44*/ 	.word	0x0001bf00


	//   ....[45]....
        /*0a48*/ 	.word	0x0001c070


	//   ....[46]....
        /*0a4c*/ 	.word	0x0001c0b0


	//   ....[47]....
        /*0a50*/ 	.word	0x0001c100


	//   ....[48]....
        /*0a54*/ 	.word	0x0001f1e0


	//   ....[49]....
        /*0a58*/ 	.word	0x0001f220


	//   ....[50]....
        /*0a5c*/ 	.word	0x0001f250


	//   ....[51]....
        /*0a60*/ 	.word	0x0001f320


	//   ....[52]....
        /*0a64*/ 	.word	0x0001f350


	//   ....[53]....
        /*0a68*/ 	.word	0x0001f380


	//   ....[54]....
        /*0a6c*/ 	.word	0x0001f3b0


	//   ....[55]....
        /*0a70*/ 	.word	0x0001f4b0


	//----- nvinfo : EIATTR_EXIT_INSTR_OFFSETS
	.align		4
.L_516:
        /*0a74*/ 	.byte	0x04, 0x1c
        /*0a76*/ 	.short	(.L_518 - .L_517)


	//   ....[0]....
.L_517:
        /*0a78*/ 	.word	0x000006c0


	//   ....[1]....
        /*0a7c*/ 	.word	0x00021780


	//   ....[2]....
        /*0a80*/ 	.word	0x00021860


	//   ....[3]....
        /*0a84*/ 	.word	0x00021880


	//   ....[4]....
        /*0a88*/ 	.word	0x00022940


	//   ....[5]....
        /*0a8c*/ 	.word	0x000229c0


	//----- nvinfo : EIATTR_CTAIDZ_USED
	.align		4
.L_518:
        /*0a90*/ 	.byte	0x01, 0x04
	.zero		2


	//----- nvinfo : EIATTR_CRS_STACK_SIZE
	.align		4
        /*0a94*/ 	.byte	0x04, 0x1e
        /*0a96*/ 	.short	(.L_520 - .L_519)
.L_519:
        /*0a98*/ 	.word	0x00000000
.L_520:


//--------------------- .nv.info._ZN5flash16flash_fwd_kernelI23Flash_fwd_kernel_traitsILi128ELi128ELi32ELi4ELb0ELb0EN7cutlass10bfloat16_tE19Flash_kernel_traitsILi128ELi128ELi32ELi4ES3_EELb0ELb1ELb0ELb0ELb0ELb0ELb1ELb0EEEvNS_16Flash_fwd_paramsE --------------------------
	.section	.nv.info._ZN5flash16flash_fwd_kernelI23Flash_fwd_kernel_traitsILi128ELi128ELi32ELi4ELb0ELb0EN7cutlass10bfloat16_tE19Flash_kernel_traitsILi128ELi128ELi32ELi4ES3_EELb0ELb1ELb0ELb0ELb0ELb0ELb1ELb0EEEvNS_16Flash_fwd_paramsE,"",@"SHT_CUDA_INFO"
	.sectionflags	@""
	.align	4


	//----- nvinfo : EIATTR_CUDA_API_VERSION
	.align		4
        /*0000*/ 	.byte	0x04, 0x37
        /*0002*/ 	.short	(.L_522 - .L_521)
.L_521:
        /*0004*/ 	.word	0x00000082


	//----- nvinfo : EIATTR_SW2861232_WAR
	.align		4
.L_522:
        /*0008*/ 	.byte	0x01, 0x35
	.zero		2


	//----- nvinfo : EIATTR_PARAM_CBANK
	.align		4
        /*000c*/ 	.byte	0x04, 0x0a
        /*000e*/ 	.short	(.L_524 - .L_523)
	.align		4
.L_523:
        /*0010*/ 	.word	index@(.nv.constant0._ZN5flash16flash_fwd_kernelI23Flash_fwd_kernel_traitsILi128ELi128ELi32ELi4ELb0ELb0EN7cutlass10bfloat16_tE19Flash_kernel_traitsILi128ELi128ELi32ELi4ES3_EELb0ELb1ELb0ELb0ELb0ELb0ELb1ELb0EEEvNS_16Flash_fwd_paramsE)
        /*0014*/ 	.short	0x0160
        /*0016*/ 	.short	0x01d0


	//----- nvinfo : EIATTR_CBANK_PARAM_SIZE
	.align		4
.L_524:
        /*0018*/ 	.byte	0x03, 0x19
        /*001a*/ 	.short	0x01d0


	//----- nvinfo : EIATTR_KPARAM_INFO
	.align		4
        /*001c*/ 	.byte	0x04, 0x17
        /*001e*/ 	.short	(.L_526 - .L_525)
.L_525:
        /*0020*/ 	.word	0x00000000
        /*0024*/ 	.short	0x0000
        /*0026*/ 	.short	0x0000
        /*0028*/ 	.byte	0x00, 0xf0, 0x41, 0x07


	//----- nvinfo : EIATTR_MAXREG_COUNT
	.align		4
.L_526:
        /*002c*/ 	.byte	0x03, 0x1b
        /*002e*/ 	.short	0x00ff


	//----- nvinfo : EIATTR_NUM_BARRIERS
	.align		4
        /*0030*/ 	.byte	0x02, 0x4c
        /*0032*/ 	.byte	0x01
	.zero		1


	//----- nvinfo : EIATTR_ANNOTATIONS
	.align		4
        /*0034*/ 	.byte	0x04, 0x55
        /*0036*/ 	.short	(.L_528 - .L_527)


	//   ....[0]....
.L_527:
        /* <DEDUP_REMOVED lines=24> */


	//----- nvinfo : EIATTR_MERCURY_ISA_VERSION
	.align		4
.L_528:
        /*01a8*/ 	.byte	0x03, 0x5f
        /*01aa*/ 	.short	0x0000


	//----- nvinfo : EIATTR_COOP_GROUP_MASK_REGIDS
	.align		4
        /*01ac*/ 	.byte	0x04, 0x29
        /*01ae*/ 	.short	(.L_530 - .L_529)


	//   ....[0]....
.L_529:
        /*01b0*/ 	.word	0xffffffff


	//   ....[1]....
        /*01b4*/ 	.word	0xffffffff


	//   ....[2]....
        /*01b8*/ 	.word	0xffffffff


	//   ....[3]....
        /*01bc*/ 	.word	0xffffffff


	//   ....[4]....
        /*01c0*/ 	.word	0xffffffff


	//   ....[5]....
        /*01c4*/ 	.word	0xffffffff


	//   ....[6]....
        /*01c8*/ 	.word	0xffffffff


	//   ....[7]....
        /*01cc*/ 	.word	0xffffffff


	//   ....[8]....
        /*01d0*/ 	.word	0xffffffff


	//   ....[9]....
        /*01d4*/ 	.word	0xffffffff


	//   ....[10]....
        /*01d8*/ 	.word	0xffffffff


	//   ....[11]....
        /*01dc*/ 	.word	0xffffffff


	//   ....[12]....
        /*01e0*/ 	.word	0xffffffff


	//   ....[13]....
        /*01e4*/ 	.word	0xffffffff


	//   ....[14]....
        /*01e8*/ 	.word	0xffffffff


	//   ....[15]....
        /*01ec*/ 	.word	0xffffffff


	//   ....[16]....
        /*01f0*/ 	.word	0xffffffff


	//   ....[17]....
        /*01f4*/ 	.word	0xffffffff


	//   ....[18]....
        /*01f8*/ 	.word	0xffffffff


	//   ....[19]....
        /*01fc*/ 	.word	0xffffffff


	//   ....[20]....
        /*0200*/ 	.word	0xffffffff


	//   ....[21]....
        /*0204*/ 	.word	0xffffffff


	//   ....[22]....
        /*0208*/ 	.word	0xffffffff


	//   ....[23]....
        /*020c*/ 	.word	0xffffffff


	//   ....[24]....
        /*0210*/ 	.word	0xffffffff


	//   ....[25]....
        /*0214*/ 	.word	0xffffffff


	//   ....[26]....
        /*0218*/ 	.word	0xffffffff


	//   ....[27]....
        /*021c*/ 	.word	0xffffffff


	//   ....[28]....
        /*0220*/ 	.word	0xffffffff


	//   ....[29]....
        /*0224*/ 	.word	0xffffffff


	//   ....[30]....
        /*0228*/ 	.word	0xffffffff


	//   ....[31]....
        /*022c*/ 	.word	0xffffffff


	//   ....[32]....
        /*0230*/ 	.word	0xffffffff


	//   ....[33]....
        /*0234*/ 	.word	0xffffffff


	//   ....[34]....
        /*0238*/ 	.word	0xffffffff


	//   ....[35]....
        /*023c*/ 	.word	0xffffffff


	//   ....[36]....
        /*0240*/ 	.word	0xffffffff


	//   ....[37]....
        /*0244*/ 	.word	0xffffffff


	//   ....[38]....
        /*0248*/ 	.word	0xffffffff


	//   ....[39]....
        /*024c*/ 	.word	0xffffffff


	//   ....[40]....
        /*0250*/ 	.word	0xffffffff


	//   ....[41]....
        /*0254*/ 	.word	0xffffffff


	//   ....[42]....
        /*0258*/ 	.word	0xffffffff


	//   ....[43]....
        /*025c*/ 	.word	0xffffffff


	//   ....[44]....
        /*0260*/ 	.word	0xffffffff


	//   ....[45]....
        /*0264*/ 	.word	0xffffffff


	//   ....[46]....
        /*0268*/ 	.word	0xffffffff


	//   ....[47]....
        /*026c*/ 	.word	0xffffffff


	//   ....[48]....
        /*0270*/ 	.word	0xffffffff


	//   ....[49]....
        /*0274*/ 	.word	0xffffffff


	//   ....[50]....
        /*0278*/ 	.word	0xffffffff


	//   ....[51]....
        /*027c*/ 	.word	0xffffffff


	//   ....[52]....
        /*0280*/ 	.word	0xffffffff


	//   ....[53]....
        /*0284*/ 	.word	0xffffffff


	//   ....[54]....
        /*0288*/ 	.word	0xffffffff


	//   ....[55]....
        /*028c*/ 	.word	0xffffffff


	//----- nvinfo : EIATTR_COOP_GROUP_INSTR_OFFSETS
	.align		4
.L_530:
        /*0290*/ 	.byte	0x04, 0x28
        /*0292*/ 	.short	(.L_532 - .L_531)


	//   ....[0]....
.L_531:
        /*0294*/ 	.word	0x00003910


	//   ....[1]....
        /*0298*/ 	.word	0x000039c0


	//   ....[2]....
        /*029c*/ 	.word	0x000039d0


	//   ....[3]....
        /*02a0*/ 	.word	0x00003a50


	//   ....[4]....
        /*02a4*/ 	.word	0x00003db0


	//   ....[5]....
        /*02a8*/ 	.word	0x00003e70


	//   ....[6]....
        /*02ac*/ 	.word	0x00003ea0


	//   ....[7]....
        /*02b0*/ 	.word	0x00003f60


	//   ....[8]....
        /*02b4*/ 	.word	0x00005d10


	//   ....[9]....
        /*02b8*/ 	.word	0x00005de0


	//   ....[10]....
        /*02bc*/ 	.word	0x00005df0


	//   ....[11]....
        /*02c0*/ 	.word	0x00005e00


	//   ....[12]....
        /*02c4*/ 	.word	0x00005e70


	//   ....[13]....
        /*02c8*/ 	.word	0x00005ed0


	//   ....[14]....
        /*02cc*/ 	.word	0x00005f10


	//   ....[15]....
        /*02d0*/ 	.word	0x00005fb0


	//   ....[16]....
        /*02d4*/ 	.word	0x000087c0


	//   ....[17]....
        /*02d8*/ 	.word	0x00008960


	//   ....[18]....
        /*02dc*/ 	.word	0x00008990


	//   ....[19]....
        /*02e0*/ 	.word	0x00008b60


	//   ....[20]....
        /*02e4*/ 	.word	0x00008c20


	//   ....[21]....
        /*02e8*/ 	.word	0x00008c80


	//   ....[22]....
        /*02ec*/ 	.word	0x00008d50


	//   ....[23]....
        /*02f0*/ 	.word	0x00008df0


	//   ....[24]....
        /*02f4*/ 	.word	0x0000b720


	//   ....[25]....
        /*02f8*/ 	.word	0x0000b8c0


	//   ....[26]....
        /*02fc*/ 	.word	0x0000b9f0


	//   ....[27]....
        /*0300*/ 	.word	0x0000bbb0


	//   ....[28]....
        /*0304*/ 	.word	0x0000bbf0


	//   ....[29]....
        /*0308*/ 	.word	0x0000bc40


	//   ....[30]....
        /*030c*/ 	.word	0x0000bce0


	//   ....[31]....
        /*0310*/ 	.word	0x0000bd30


	//   ....[32]....
        /*0314*/ 	.word	0x0000e970


	//   ....[33]....
        /*0318*/ 	.word	0x0000e9c0


	//   ....[34]....
        /*031c*/ 	.word	0x0000e9e0


	//   ....[35]....
        /*0320*/ 	.word	0x0000ea00


	//   ....[36]....
        /*0324*/ 	.word	0x0000ee20


	//   ....[37]....
        /*0328*/ 	.word	0x0000ef60


	//   ....[38]....
        /*032c*/ 	.word	0x0000efb0


	//   ....[39]....
        /*0330*/ 	.word	0x0000f330


	//   ....[40]....
        /*0334*/ 	.word	0x000113b0


	//   ....[41]....
        /*0338*/ 	.word	0x000114a0


	//   ....[42]....
        /*033c*/ 	.word	0x000114e0


	//   ....[43]....
        /*0340*/ 	.word	0x000114f0


	//   ....[44]....
        /*0344*/ 	.word	0x00011500


	//   ....[45]....
        /*0348*/ 	.word	0x00011530


	//   ....[46]....
        /*034c*/ 	.word	0x00011580


	//   ....[47]....
        /*0350*/ 	.word	0x000115b0


	//   ....[48]....
        /*0354*/ 	.word	0x00012b80


	//   ....[49]....
        /*0358*/ 	.word	0x00012b90


	//   ....[50]....
        /*035c*/ 	.word	0x00012ba0


	//   ....[51]....
        /*0360*/ 	.word	0x00012bd0


	//   ....[52]....
        /*0364*/ 	.word	0x00012bf0


	//   ....[53]....
        /*0368*/ 	.word	0x00012c10


	//   ....[54]....
        /*036c*/ 	.word	0x00012c30


	//   ....[55]....
        /*0370*/ 	.word	0x00012c90


	//----- nvinfo : EIATTR_EXIT_INSTR_OFFSETS
	.align		4
.L_532:
        /*0374*/ 	.byte	0x04, 0x1c
        /*0376*/ 	.short	(.L_534 - .L_533)


	//   ....[0]....
.L_533:
        /*0378*/ 	.word	0x000002f0


	//   ....[1]....
        /*037c*/ 	.word	0x00014f60


	//   ....[2]....
        /*0380*/ 	.word	0x00015040


	//   ....[3]....
        /*0384*/ 	.word	0x00015060


	//   ....[4]....
        /*0388*/ 	.word	0x000160c0


	//   ....[5]....
        /*038c*/ 	.word	0x00016140


	//----- nvinfo : EIATTR_CTAIDZ_USED
	.align		4
.L_534:
        /*0390*/ 	.byte	0x01, 0x04
	.zero		2


	//----- nvinfo : EIATTR_CRS_STACK_SIZE
	.align		4
        /*0394*/ 	.byte	0x04, 0x1e
        /*0396*/ 	.short	(.L_536 - .L_535)
.L_535:
        /*0398*/ 	.word	0x00000000
.L_536:


//--------------------- .nv.info._ZN5flash16flash_fwd_kernelI23Flash_fwd_kernel_traitsILi128ELi128ELi32ELi4ELb0ELb0EN7cutlass10bfloat16_tE19Flash_kernel_traitsILi128ELi128ELi32ELi4ES3_EELb1ELb1ELb0ELb1ELb0ELb0ELb0ELb1EEEvNS_16Flash_fwd_paramsE --------------------------
	.section	.nv.info._ZN5flash16flash_fwd_kernelI23Flash_fwd_kernel_traitsILi128ELi128ELi32ELi4ELb0ELb0EN7cutlass10bfloat16_tE19Flash_kernel_traitsILi128ELi128ELi32ELi4ES3_EELb1ELb1ELb0ELb1ELb0ELb0ELb0ELb1EEEvNS_16Flash_fwd_paramsE,"",@"SHT_CUDA_INFO"
	.sectionflags	@""
	.align	4


	//----- nvinfo : EIATTR_CUDA_API_VERSION
	.align		4
        /*0000*/ 	.byte	0x04, 0x37
        /*0002*/ 	.short	(.L_538 - .L_537)
.L_537:
        /*0004*/ 	.word	0x00000082


	//----- nvinfo : EIATTR_SW2861232_WAR
	.align		4
.L_538:
        /*0008*/ 	.byte	0x01, 0x35
	.zero		2


	//----- nvinfo : EIATTR_PARAM_CBANK
	.align		4
        /*000c*/ 	.byte	0x04, 0x0a
        /*000e*/ 	.short	(.L_540 - .L_539)
	.align		4
.L_539:
        /*0010*/ 	.word	index@(.nv.constant0._ZN5flash16flash_fwd_kernelI23Flash_fwd_kernel_traitsILi128ELi128ELi32ELi4ELb0ELb0EN7cutlass10bfloat16_tE19Flash_kernel_traitsILi128ELi128ELi32ELi4ES3_EELb1ELb1ELb0ELb1ELb0ELb0ELb0ELb1EEEvNS_16Flash_fwd_paramsE)
        /*0014*/ 	.short	0x0160
        /*0016*/ 	.short	0x01d0


	//----- nvinfo : EIATTR_CBANK_PARAM_SIZE
	.align		4
.L_540:
        /*0018*/ 	.byte	0x03, 0x19
        /*001a*/ 	.short	0x01d0


	//----- nvinfo : EIATTR_KPARAM_INFO
	.align		4
        /*001c*/ 	.byte	0x04, 0x17
        /*001e*/ 	.short	(.L_542 - .L_541)
.L_541:
        /*0020*/ 	.word	0x00000000
        /*0024*/ 	.short	0x0000
        /*0026*/ 	.short	0x0000
        /*0028*/ 	.byte	0x00, 0xf0, 0x41, 0x07


	//----- nvinfo : EIATTR_MAXREG_COUNT
	.align		4
.L_542:
        /*002c*/ 	.byte	0x03, 0x1b
        /*002e*/ 	.short	0x00ff


	//----- nvinfo : EIATTR_NUM_BARRIERS
	.align		4
        /*0030*/ 	.byte	0x02, 0x4c
        /*0032*/ 	.byte	0x01
	.zero		1


	//----- nvinfo : EIATTR_ANNOTATIONS
	.align		4
        /*0034*/ 	.byte	0x04, 0x55
        /*0036*/ 	.short	(.L_544 - .L_543)


	//   ....[0]....
.L_543:
        /* <DEDUP_REMOVED lines=132> */


	//----- nvinfo : EIATTR_MERCURY_ISA_VERSION
	.align		4
.L_544:
        /*0868*/ 	.byte	0x03, 0x5f
        /*086a*/ 	.short	0x0000


	//----- nvinfo : EIATTR_COOP_GROUP_MASK_REGIDS
	.align		4
        /*086c*/ 	.byte	0x04, 0x29
        /*086e*/ 	.short	(.L_546 - .L_545)


	//   ....[0]....
.L_545:
        /*0870*/ 	.word	0xffffffff


	//   ....[1]....
        /*0874*/ 	.word	0xffffffff


	//   ....[2]....
        /*0878*/ 	.word	0xffffffff


	//   ....[3]....
        /*087c*/ 	.word	0xffffffff


	//   ....[4]....
        /*0880*/ 	.word	0xffffffff


	//   ....[5]....
        /*0884*/ 	.word	0xffffffff


	//   ....[6]....
        /*0888*/ 	.word	0xffffffff


	//   ....[7]....
        /*088c*/ 	.word	0xffffffff


	//   ....[8]....
        /*0890*/ 	.word	0xffffffff


	//   ....[9]....
        /*0894*/ 	.word	0xffffffff


	//   ....[10]....
        /*0898*/ 	.word	0xffffffff


	//   ....[11]....
        /*089c*/ 	.word	0xffffffff


	//   ....[12]....
        /*08a0*/ 	.word	0xffffffff


	//   ....[13]....
        /*08a4*/ 	.word	0xffffffff


	//   ....[14]....
        /*08a8*/ 	.word	0xffffffff


	//   ....[15]....
        /*08ac*/ 	.word	0xffffffff


	//   ....[16]....
        /*08b0*/ 	.word	0xffffffff


	//   ....[17]....
        /*08b4*/ 	.word	0xffffffff


	//   ....[18]....
        /*08b8*/ 	.word	0xffffffff


	//   ....[19]....
        /*08bc*/ 	.word	0xffffffff


	//   ....[20]....
        /*08c0*/ 	.word	0xffffffff


	//   ....[21]....
        /*08c4*/ 	.word	0xffffffff


	//   ....[22]....
        /*08c8*/ 	.word	0xffffffff


	//   ....[23]....
        /*08cc*/ 	.word	0xffffffff


	//   ....[24]....
        /*08d0*/ 	.word	0xffffffff


	//   ....[25]....
        /*08d4*/ 	.word	0xffffffff


	//   ....[26]....
        /*08d8*/ 	.word	0xffffffff


	//   ....[27]....
        /*08dc*/ 	.word	0xffffffff


	//   ....[28]....
        /*08e0*/ 	.word	0xffffffff


	//   ....[29]....
        /*08e4*/ 	.word	0xffffffff


	//   ....[30]....
        /*08e8*/ 	.word	0xffffffff


	//   ....[31]....
        /*08ec*/ 	.word	0xffffffff


	//   ....[32]....
        /*08f0*/ 	.word	0xffffffff


	//   ....[33]....
        /*08f4*/ 	.word	0xffffffff


	//   ....[34]....
        /*08f8*/ 	.word	0xffffffff


	//   ....[35]....
        /*08fc*/ 	.word	0xffffffff


	//   ....[36]....
        /*0900*/ 	.word	0xffffffff


	//   ....[37]....
        /*0904*/ 	.word	0xffffffff


	//   ....[38]....
        /*0908*/ 	.word	0xffffffff


	//   ....[39]....
        /*090c*/ 	.word	0xffffffff


	//   ....[40]....
        /*0910*/ 	.word	0xffffffff


	//   ....[41]....
        /*0914*/ 	.word	0xffffffff


	//   ....[42]....
        /*0918*/ 	.word	0xffffffff


	//   ....[43]....
        /*091c*/ 	.word	0xffffffff


	//   ....[44]....
        /*0920*/ 	.word	0xffffffff


	//   ....[45]....
        /*0924*/ 	.word	0xffffffff


	//   ....[46]....
        /*0928*/ 	.word	0xffffffff


	//   ....[47]....
        /*092c*/ 	.word	0xffffffff


	//   ....[48]....
        /*0930*/ 	.word	0xffffffff


	//   ....[49]....
        /*0934*/ 	.word	0xffffffff


	//   ....[50]....
        /*0938*/ 	.word	0xffffffff


	//   ....[51]....
        /*093c*/ 	.word	0xffffffff


	//   ....[52]....
        /*0940*/ 	.word	0xffffffff


	//   ....[53]....
        /*0944*/ 	.word	0xffffffff


	//   ....[54]....
        /*0948*/ 	.word	0xffffffff


	//   ....[55]....
        /*094c*/ 	.word	0xffffffff


	//----- nvinfo : EIATTR_COOP_GROUP_INSTR_OFFSETS
	.align		4
.L_546:
        /*0950*/ 	.byte	0x04, 0x28
        /*0952*/ 	.short	(.L_548 - .L_547)


	//   ....[0]....
.L_547:
        /*0954*/ 	.word	0x00003f30


	//   ....[1]....
        /*0958*/ 	.word	0x00003f70


	//   ....[2]....
        /*095c*/ 	.word	0x00004090


	//   ....[3]....
        /*0960*/ 	.word	0x000040b0


	//   ....[4]....
        /*0964*/ 	.word	0x00004190


	//   ....[5]....
        /*0968*/ 	.word	0x000041c0


	//   ....[6]....
        /*096c*/ 	.word	0x000042a0


	//   ....[7]....
        /*0970*/ 	.word	0x00004590


	//   ....[8]....
        /*0974*/ 	.word	0x00007f60


	//   ....[9]....
        /*0978*/ 	.word	0x00007fa0


	//   ....[10]....
        /*097c*/ 	.word	0x00008050


	//   ....[11]....
        /*0980*/ 	.word	0x00008090


	//   ....[12]....
        /*0984*/ 	.word	0x000080a0


	//   ....[13]....
        /*0988*/ 	.word	0x000080b0


	//   ....[14]....
        /*098c*/ 	.word	0x000080d0


	//   ....[15]....
        /*0990*/ 	.word	0x000080f0


	//   ....[16]....
        /*0994*/ 	.word	0x0000d150


	//   ....[17]....
        /*0998*/ 	.word	0x0000d250


	//   ....[18]....
        /*099c*/ 	.word	0x0000d290


	//   ....[19]....
        /*09a0*/ 	.word	0x0000d2a0


	//   ....[20]....
        /*09a4*/ 	.word	0x0000d2b0


	//   ....[21]....
        /*09a8*/ 	.word	0x0000d2d0


	//   ....[22]....
        /*09ac*/ 	.word	0x0000d2f0


	//   ....[23]....
        /*09b0*/ 	.word	0x0000d320


	//   ....[24]....
        /*09b4*/ 	.word	0x00012400


	//   ....[25]....
        /*09b8*/ 	.word	0x00012550


	//   ....[26]....
        /*09bc*/ 	.word	0x000125a0


	//   ....[27]....
        /*09c0*/ 	.word	0x000125b0


	//   ....[28]....
        /*09c4*/ 	.word	0x000125c0


	//   ....[29]....
        /*09c8*/ 	.word	0x00012600


	//   ....[30]....
        /*09cc*/ 	.word	0x00012660


	//   ....[31]....
        /*09d0*/ 	.word	0x00012670


	//   ....[32]....
        /*09d4*/ 	.word	0x000175a0


	//   ....[33]....
        /*09d8*/ 	.word	0x000175c0


	//   ....[34]....
        /*09dc*/ 	.word	0x00017630


	//   ....[35]....
        /*09e0*/ 	.word	0x000176f0


	//   ....[36]....
        /*09e4*/ 	.word	0x000177f0


	//   ....[37]....
        /*09e8*/ 	.word	0x00017850


	//   ....[38]....
        /*09ec*/ 	.word	0x00017940


	//   ....[39]....
        /*09f0*/ 	.word	0x00017a00


	//   ....[40]....
        /*09f4*/ 	.word	0x0001c820


	//   ....[41]....
        /*09f8*/ 	.word	0x0001c8a0


	//   ....[42]....
        /*09fc*/ 	.word	0x0001c9a0


	//   ....[43]....
        /*0a00*/ 	.word	0x0001ca00


	//   ....[44]....
        /*0a04*/ 	.word	0x0001ca50


	//   ....[45]....
        /*0a08*/ 	.word	0x0001cab0


	//   ....[46]....
        /*0a0c*/ 	.word	0x0001cb20


	//   ....[47]....
        /*0a10*/ 	.word	0x0001cd70


	//   ....[48]....
        /*0a14*/ 	.word	0x0001fc10


	//   ....[49]....
        /*0a18*/ 	.word	0x0001fc50


	//   ....[50]....
        /*0a1c*/ 	.word	0x0001fc80


	//   ....[51]....
        /*0a20*/ 	.word	0x0001fd30


	//   ....[52]....
        /*0a24*/ 	.word	0x0001fd70


	//   ....[53]....
        /*0a28*/ 	.word	0x0001fda0


	//   ....[54]....
        /*0a2c*/ 	.word	0x0001fde0


	//   ....[55]....
        /*0a30*/ 	.word	0x0001fea0


	//----- nvinfo : EIATTR_EXIT_INSTR_OFFSETS
	.align		4
.L_548:
        /*0a34*/ 	.byte	0x04, 0x1c
        /*0a36*/ 	.short	(.L_550 - .L_549)


	//   ....[0]....
.L_549:
        /*0a38*/ 	.word	0x000006c0


	//   ....[1]....
        /*0a3c*/ 	.word	0x000221b0


	//   ....[2]....
        /*0a40*/ 	.word	0x00022290


	//   ....[3]....
        /*0a44*/ 	.word	0x000222b0


	//   ....[4]....
        /*0a48*/ 	.word	0x00023370


	//   ....[5]....
        /*0a4c*/ 	.word	0x000233f0


	//----- nvinfo : EIATTR_CTAIDZ_USED
	.align		4
.L_550:
        /*0a50*/ 	.byte	0x01, 0x04
	.zero		2


	//----- nvinfo : EIATTR_CRS_STACK_SIZE
	.align		4
        /*0a54*/ 	.byte	0x04, 0x1e
        /*0a56*/ 	.short	(.L_552 - .L_551)
.L_551:
        /*0a58*/ 	.word	0x00000000
.L_552:


//--------------------- .nv.info._ZN5flash16flash_fwd_kernelI23Flash_fwd_kernel_traitsILi128ELi128ELi32ELi4ELb0ELb0EN7cutlass10bfloat16_tE19Flash_kernel_traitsILi128ELi128ELi32ELi4ES3_EELb0ELb1ELb0ELb1ELb0ELb0ELb1ELb0EEEvNS_16Flash_fwd_paramsE --------------------------
	.section	.nv.info._ZN5flash16flash_fwd_kernelI23Flash_fwd_kernel_traitsILi128ELi128ELi32ELi4ELb0ELb0EN7cutlass10bfloat16_tE19Flash_kernel_traitsILi128ELi128ELi32ELi4ES3_EELb0ELb1ELb0ELb1ELb0ELb0ELb1ELb0EEEvNS_16Flash_fwd_paramsE,"",@"SHT_CUDA_INFO"
	.sectionflags	@""
	.align	4


	//----- nvinfo : EIATTR_CUDA_API_VERSION
	.align		4
        /*0000*/ 	.byte	0x04, 0x37
        /*0002*/ 	.short	(.L_554 - .L_553)
.L_553:
        /*0004*/ 	.word	0x00000082


	//----- nvinfo : EIATTR_SW2861232_WAR
	.align		4
.L_554:
        /*0008*/ 	.byte	0x01, 0x35
	.zero		2


	//----- nvinfo : EIATTR_PARAM_CBANK
	.align		4
        /*000c*/ 	.byte	0x04, 0x0a
        /*000e*/ 	.short	(.L_556 - .L_555)
	.align		4
.L_555:
        /*0010*/ 	.word	index@(.nv.constant0._ZN5flash16flash_fwd_kernelI23Flash_fwd_kernel_traitsILi128ELi128ELi32ELi4ELb0ELb0EN7cutlass10bfloat16_tE19Flash_kernel_traitsILi128ELi128ELi32ELi4ES3_EELb0ELb1ELb0ELb1ELb0ELb0ELb1ELb0EEEvNS_16Flash_fwd_paramsE)
        /*0014*/ 	.short	0x0160
        /*0016*/ 	.short	0x01d0


	//----- nvinfo : EIATTR_CBANK_PARAM_SIZE
	.align		4
.L_556:
        /*0018*/ 	.byte	0x03, 0x19
        /*001a*/ 	.short	0x01d0


	//----- nvinfo : EIATTR_KPARAM_INFO
	.align		4
        /*001c*/ 	.byte	0x04, 0x17
        /*001e*/ 	.short	(.L_558 - .L_557)
.L_557:
        /*0020*/ 	.word	0x00000000
        /*0024*/ 	.short	0x0000
        /*0026*/ 	.short	0x0000
        /*0028*/ 	.byte	0x00, 0xf0, 0x41, 0x07


	//----- nvinfo : EIATTR_MAXREG_COUNT
	.align		4
.L_558:
        /*002c*/ 	.byte	0x03, 0x1b
        /*002e*/ 	.short	0x00ff


	//----- nvinfo : EIATTR_NUM_BARRIERS
	.align		4
        /*0030*/ 	.byte	0x02, 0x4c
        /*0032*/ 	.byte	0x01
	.zero		1


	//----- nvinfo : EIATTR_ANNOTATIONS
	.align		4
        /*0034*/ 	.byte	0x04, 0x55
        /*0036*/ 	.short	(.L_560 - .L_559)


	//   ....[0]....
.L_559:
        /* <DEDUP_REMOVED lines=29> */


	//----- nvinfo : EIATTR_MERCURY_ISA_VERSION
	.align		4
.L_560:
        /*01f0*/ 	.byte	0x03, 0x5f
        /*01f2*/ 	.short	0x0000


	//----- nvinfo : EIATTR_COOP_GROUP_MASK_REGIDS
	.align		4
        /*01f4*/ 	.byte	0x04, 0x29
        /*01f6*/ 	.short	(.L_562 - .L_561)


	//   ....[0]....
.L_561:
        /*01f8*/ 	.word	0xffffffff


	//   ....[1]....
        /*01fc*/ 	.word	0xffffffff


	//   ....[2]....
        /*0200*/ 	.word	0xffffffff


	//   ....[3]....
        /*0204*/ 	.word	0xffffffff


	//   ....[4]....
        /*0208*/ 	.word	0xffffffff


	//   ....[5]....
        /*020c*/ 	.word	0xffffffff


	//   ....[6]....
        /*0210*/ 	.word	0xffffffff


	//   ....[7]....
        /*0214*/ 	.word	0xffffffff


	//   ....[8]....
        /*0218*/ 	.word	0xffffffff


	//   ....[9]....
        /*021c*/ 	.word	0xffffffff


	//   ....[10]....
        /*0220*/ 	.word	0xffffffff


	//   ....[11]....
        /*0224*/ 	.word	0xffffffff


	//   ....[12]....
        /*0228*/ 	.word	0xffffffff


	//   ....[13]....
        /*022c*/ 	.word	0xffffffff


	//   ....[14]....
        /*0230*/ 	.word	0xffffffff


	//   ....[15]....
        /*0234*/ 	.word	0xffffffff


	//   ....[16]....
        /*0238*/ 	.word	0xffffffff


	//   ....[17]....
        /*023c*/ 	.word	0xffffffff


	//   ....[18]....
        /*0240*/ 	.word	0xffffffff


	//   ....[19]....
        /*0244*/ 	.word	0xffffffff


	//   ....[20]....
        /*0248*/ 	.word	0xffffffff


	//   ....[21]....
        /*024c*/ 	.word	0xffffffff


	//   ....[22]....
        /*0250*/ 	.word	0xffffffff


	//   ....[23]....
        /*0254*/ 	.word	0xffffffff


	//   ....[24]....
        /*0258*/ 	.word	0xffffffff


	//   ....[25]....
        /*025c*/ 	.word	0xffffffff


	//   ....[26]....
        /*0260*/ 	.word	0xffffffff


	//   ....[27]....
        /*0264*/ 	.word	0xffffffff


	//   ....[28]....
        /*0268*/ 	.word	0xffffffff


	//   ....[29]....
        /*026c*/ 	.word	0xffffffff


	//   ....[30]....
        /*0270*/ 	.word	0xffffffff


	//   ....[31]....
        /*0274*/ 	.word	0xffffffff


	//   ....[32]....
        /*0278*/ 	.word	0xffffffff


	//   ....[33]....
        /*027c*/ 	.word	0xffffffff


	//   ....[34]....
        /*0280*/ 	.word	0xffffffff


	//   ....[35]....
        /*0284*/ 	.word	0xffffffff


	//   ....[36]....
        /*0288*/ 	.word	0xffffffff


	//   ....[37]....
        /*028c*/ 	.word	0xffffffff


	//   ....[38]....
        /*0290*/ 	.word	0xffffffff


	//   ....[39]....
        /*0294*/ 	.word	0xffffffff


	//   ....[40]....
        /*0298*/ 	.word	0xffffffff


	//   ....[41]....
        /*029c*/ 	.word	0xffffffff


	//   ....[42]....
        /*02a0*/ 	.word	0xffffffff


	//   ....[43]....
        /*02a4*/ 	.word	0xffffffff


	//   ....[44]....
        /*02a8*/ 	.word	0xffffffff


	//   ....[45]....
        /*02ac*/ 	.word	0xffffffff


	//   ....[46]....
        /*02b0*/ 	.word	0xffffffff


	//   ....[47]....
        /*02b4*/ 	.word	0xffffffff


	//   ....[48]....
        /*02b8*/ 	.word	0xffffffff


	//   ....[49]....
        /*02bc*/ 	.word	0xffffffff


	//   ....[50]....
        /*02c0*/ 	.word	0xffffffff


	//   ....[51]....
        /*02c4*/ 	.word	0xffffffff


	//   ....[52]....
        /*02c8*/ 	.word	0xffffffff


	//   ....[53]....
        /*02cc*/ 	.word	0xffffffff


	//   ....[54]....
        /*02d0*/ 	.word	0xffffffff


	//   ....[55]....
        /*02d4*/ 	.word	0xffffffff


	//----- nvinfo : EIATTR_COOP_GROUP_INSTR_OFFSETS
	.align		4
.L_562:
        /*02d8*/ 	.byte	0x04, 0x28
        /*02da*/ 	.short	(.L_564 - .L_563)


	//   ....[0]....
.L_563:
        /*02dc*/ 	.word	0x00003c20


	//   ....[1]....
        /*02e0*/ 	.word	0x00003c40


	//   ....[2]....
        /*02e4*/ 	.word	0x00003ce0


	//   ....[3]....
        /*02e8*/ 	.word	0x00003cf0


	//   ....[4]....
        /*02ec*/ 	.word	0x000040c0


	//   ....[5]....
        /*02f0*/ 	.word	0x00004180


	//   ....[6]....
        /*02f4*/ 	.word	0x000041b0


	//   ....[7]....
        /*02f8*/ 	.word	0x000042a0


	//   ....[8]....
        /*02fc*/ 	.word	0x00006330


	//   ....[9]....
        /*0300*/ 	.word	0x00006370


	//   ....[10]....
        /*0304*/ 	.word	0x00006400


	//   ....[11]....
        /*0308*/ 	.word	0x00006430


	//   ....[12]....
        /*030c*/ 	.word	0x00006440


	//   ....[13]....
        /*0310*/ 	.word	0x00006500


	//   ....[14]....
        /*0314*/ 	.word	0x00006540


	//   ....[15]....
        /*0318*/ 	.word	0x000065e0


	//   ....[16]....
        /*031c*/ 	.word	0x00009440


	//   ....[17]....
        /*0320*/ 	.word	0x00009480


	//   ....[18]....
        /*0324*/ 	.word	0x00009500


	//   ....[19]....
        /*0328*/ 	.word	0x00009540


	//   ....[20]....
        /*032c*/ 	.word	0x00009560


	//   ....[21]....
        /*0330*/ 	.word	0x000095f0


	//   ....[22]....
        /*0334*/ 	.word	0x00009610


	//   ....[23]....
        /*0338*/ 	.word	0x000096e0


	//   ....[24]....
        /*033c*/ 	.word	0x0000c5a0


	//   ....[25]....
        /*0340*/ 	.word	0x0000c5e0


	//   ....[26]....
        /*0344*/ 	.word	0x0000c670


	//   ....[27]....
        /*0348*/ 	.word	0x0000c6a0


	//   ....[28]....
        /*034c*/ 	.word	0x0000c6b0


	//   ....[29]....
        /*0350*/ 	.word	0x0000c770


	//   ....[30]....
        /*0354*/ 	.word	0x0000c7b0


	//   ....[31]....
        /*0358*/ 	.word	0x0000c850


	//   ....[32]....
        /*035c*/ 	.word	0x0000f6a0


	//   ....[33]....
        /*0360*/ 	.word	0x0000f6e0


	//   ....[34]....
        /*0364*/ 	.word	0x0000f760


	//   ....[35]....
        /*0368*/ 	.word	0x0000f7a0


	//   ....[36]....
        /*036c*/ 	.word	0x0000f7c0


	//   ....[37]....
        /*0370*/ 	.word	0x0000f810


	//   ....[38]....
        /*0374*/ 	.word	0x0000f8e0


	//   ....[39]....
        /*0378*/ 	.word	0x0000f8f0


	//   ....[40]....
        /*037c*/ 	.word	0x00012420


	//   ....[41]....
        /*0380*/ 	.word	0x000124a0


	//   ....[42]....
        /*0384*/ 	.word	0x000124d0


	//   ....[43]....
        /*0388*/ 	.word	0x00012500


	//   ....[44]....
        /*038c*/ 	.word	0x00012550


	//   ....[45]....
        /*0390*/ 	.word	0x00012580


	//   ....[46]....
        /*0394*/ 	.word	0x000125c0


	//   ....[47]....
        /*0398*/ 	.word	0x00012620


	//   ....[48]....
        /*039c*/ 	.word	0x00013bd0


	//   ....[49]....
        /*03a0*/ 	.word	0x00013be0


	//   ....[50]....
        /*03a4*/ 	.word	0x00013bf0


	//   ....[51]....
        /*03a8*/ 	.word	0x00013c10


	//   ....[52]....
        /*03ac*/ 	.word	0x00013c30


	//   ....[53]....
        /*03b0*/ 	.word	0x00013c60


	//   ....[54]....
        /*03b4*/ 	.word	0x00013ca0


	//   ....[55]....
        /*03b8*/ 	.word	0x00013cd0


	//----- nvinfo : EIATTR_EXIT_INSTR_OFFSETS
	.align		4
.L_564:
        /*03bc*/ 	.byte	0x04, 0x1c
        /*03be*/ 	.short	(.L_566 - .L_565)


	//   ....[0]....
.L_565:
        /*03c0*/ 	.word	0x000002f0


	//   ....[1]....
        /*03c4*/ 	.word	0x00016000


	//   ....[2]....
        /*03c8*/ 	.word	0x000160e0


	//   ....[3]....
        /*03cc*/ 	.word	0x00016100


	//   ....[4]....
        /*03d0*/ 	.word	0x00017160


	//   ....[5]....
        /*03d4*/ 	.word	0x000171e0


	//----- nvinfo : EIATTR_CTAIDZ_USED
	.align		4
.L_566:
        /*03d8*/ 	.byte	0x01, 0x04
	.zero		2


	//----- nvinfo : EIATTR_CRS_STACK_SIZE
	.align		4
        /*03dc*/ 	.byte	0x04, 0x1e
        /*03de*/ 	.short	(.L_568 - .L_567)
.L_567:
        /*03e0*/ 	.word	0x00000000
.L_568:


//--------------------- .nv.callgraph             --------------------------
	.section	.nv.callgraph,"",@"SHT_CUDA_CALLGRAPH"
	.align	4
	.sectionentsize	8
	.align		4
        /*0000*/ 	.word	0x00000000
	.align		4
        /*0004*/ 	.word	0xffffffff
	.align		4
        /*0008*/ 	.word	0x00000000
	.align		4
        /*000c*/ 	.word	0xfffffffe
	.align		4
        /*0010*/ 	.word	0x00000000
	.align		4
        /*0014*/ 	.word	0xfffffffd
	.align		4
        /*0018*/ 	.word	0x00000000
	.align		4
        /*001c*/ 	.word	0xfffffffc


//--------------------- .nv.rel.action            --------------------------
	.section	.nv.rel.action,"",@"SHT_CUDA_RELOCINFO"
	.align	8
	.sectionentsize	8
        /*0000*/ 	.byte	0x73, 0x00, 0x00, 0x00, 0x00, 0x00, 0x00, 0x00, 0x00, 0x00, 0x00, 0x11, 0x25, 0x00, 0x05, 0x36


//--------------------- .nv.constant4             --------------------------
	.section	.nv.constant4,"a",@progbits
	.align	8
	.align		8
.nv.constant4:
        /*0000*/ 	.dword	_ZN73_INTERNAL_82ef1d61_37_flash_fwd_hdim128_bf16_causal_sm80_cu_93b96ec2_33084cuda3std3__45__cpo5beginE
	.align		8
        /*0008*/ 	.dword	_ZN73_INTERNAL_82ef1d61_37_flash_fwd_hdim128_bf16_causal_sm80_cu_93b96ec2_33084cuda3std3__45__cpo3endE
	.align		8
        /*0010*/ 	.dword	_ZN73_INTERNAL_82ef1d61_37_flash_fwd_hdim128_bf16_causal_sm80_cu_93b96ec2_33084cuda3std3__45__cpo6cbeginE
	.align		8
        /*0018*/ 	.dword	_ZN73_INTERNAL_82ef1d61_37_flash_fwd_hdim128_bf16_causal_sm80_cu_93b96ec2_33084cuda3std3__45__cpo4cendE
	.align		8
        /*0020*/ 	.dword	_ZN73_INTERNAL_82ef1d61_37_flash_fwd_hdim128_bf16_causal_sm80_cu_93b96ec2_33084cuda3std3__475_GLOBAL__N__82ef1d61_37_flash_fwd_hdim128_bf16_causal_sm80_cu_93b96ec2_33086ignoreE
	.align		8
        /*0028*/ 	.dword	_ZN73_INTERNAL_82ef1d61_37_flash_fwd_hdim128_bf16_causal_sm80_cu_93b96ec2_33084cuda3std3__419piecewise_constructE
	.align		8
        /*0030*/ 	.dword	_ZN73_INTERNAL_82ef1d61_37_flash_fwd_hdim128_bf16_causal_sm80_cu_93b96ec2_33084cuda3std3__48in_placeE
	.align		8
        /*0038*/ 	.dword	_ZN73_INTERNAL_82ef1d61_37_flash_fwd_hdim128_bf16_causal_sm80_cu_93b96ec2_33084cuda3std6ranges3__45__cpo4swapE
	.align		8
        /*0040*/ 	.dword	_ZN73_INTERNAL_82ef1d61_37_flash_fwd_hdim128_bf16_causal_sm80_cu_93b96ec2_33084cuda3std6ranges3__45__cpo9iter_moveE
	.align		8
        /*0048*/ 	.dword	_ZN73_INTERNAL_82ef1d61_37_flash_fwd_hdim128_bf16_causal_sm80_cu_93b96ec2_33084cute7productE
	.align		8
        /*0050*/ 	.dword	_ZN73_INTERNAL_82ef1d61_37_flash_fwd_hdim128_bf16_causal_sm80_cu_93b96ec2_33084cute1_E


//--------------------- .nv.constant0._ZN5flash16flash_fwd_kernelI23Flash_fwd_kernel_traitsILi128ELi128ELi64ELi4ELb0ELb0EN7cutlass10bfloat16_tE19Flash_kernel_traitsILi128ELi128ELi64ELi4ES3_EELb0ELb1ELb0ELb0ELb1ELb1ELb0ELb0EEEvNS_16Flash_fwd_paramsE --------------------------
	.section	.nv.constant0._ZN5flash16flash_fwd_kernelI23Flash_fwd_kernel_traitsILi128ELi128ELi64ELi4ELb0ELb0EN7cutlass10bfloat16_tE19Flash_kernel_traitsILi128ELi128ELi64ELi4ES3_EELb0ELb1ELb0ELb0ELb1ELb1ELb0ELb0EEEvNS_16Flash_fwd_paramsE,"a",@progbits
	.sectionflags	@""
	.align	4
.nv.constant0._ZN5flash16flash_fwd_kernelI23Flash_fwd_kernel_traitsILi128ELi128ELi64ELi4ELb0ELb0EN7cutlass10bfloat16_tE19Flash_kernel_traitsILi128ELi128ELi64ELi4ES3_EELb0ELb1ELb0ELb0ELb1ELb1ELb0ELb0EEEvNS_16Flash_fwd_paramsE:
	.zero		816


//--------------------- .nv.constant0._ZN5flash16flash_fwd_kernelI23Flash_fwd_kernel_traitsILi128ELi128ELi64ELi4ELb0ELb0EN7cutlass10bfloat16_tE19Flash_kernel_traitsILi128ELi128ELi64ELi4ES3_EELb0ELb1ELb0ELb0ELb1ELb1ELb1ELb0EEEvNS_16Flash_fwd_paramsE --------------------------
	.section	.nv.constant0._ZN5flash16flash_fwd_kernelI23Flash_fwd_kernel_traitsILi128ELi128ELi64ELi4ELb0ELb0EN7cutlass10bfloat16_tE19Flash_kernel_traitsILi128ELi128ELi64ELi4ES3_EELb0ELb1ELb0ELb0ELb1ELb1ELb1ELb0EEEvNS_16Flash_fwd_paramsE,"a",@progbits
	.sectionflags	@""
	.align	4
.nv.constant0._ZN5flash16flash_fwd_kernelI23Flash_fwd_kernel_traitsILi128ELi128ELi64ELi4ELb0ELb0EN7cutlass10bfloat16_tE19Flash_kernel_traitsILi128ELi128ELi64ELi4ES3_EELb0ELb1ELb0ELb0ELb1ELb1ELb1ELb0EEEvNS_16Flash_fwd_paramsE:
	.zero		816


//--------------------- .nv.constant0._ZN5flash16flash_fwd_kernelI23Flash_fwd_kernel_traitsILi128ELi128ELi64ELi4ELb0ELb0EN7cutlass10bfloat16_tE19Flash_kernel_traitsILi128ELi128ELi64ELi4ES3_EELb0ELb1ELb0ELb0ELb0ELb1ELb0ELb0EEEvNS_16Flash_fwd_paramsE --------------------------
	.section	.nv.constant0._ZN5flash16flash_fwd_kernelI23Flash_fwd_kernel_traitsILi128ELi128ELi64ELi4ELb0ELb0EN7cutlass10bfloat16_tE19Flash_kernel_traitsILi128ELi128ELi64ELi4ES3_EELb0ELb1ELb0ELb0ELb0ELb1ELb0ELb0EEEvNS_16Flash_fwd_paramsE,"a",@progbits
	.sectionflags	@""
	.align	4
.nv.constant0._ZN5flash16flash_fwd_kernelI23Flash_fwd_kernel_traitsILi128ELi128ELi64ELi4ELb0ELb0EN7cutlass10bfloat16_tE19Flash_kernel_traitsILi128ELi128ELi64ELi4ES3_EELb0ELb1ELb0ELb0ELb0ELb1ELb0ELb0EEEvNS_16Flash_fwd_paramsE:
	.zero		816


//--------------------- .nv.constant0._ZN5flash16flash_fwd_kernelI23Flash_fwd_kernel_traitsILi128ELi128ELi64ELi4ELb0ELb0EN7cutlass10bfloat16_tE19Flash_kernel_traitsILi128ELi128ELi64ELi4ES3_EELb0ELb1ELb0ELb0ELb0ELb1ELb1ELb0EEEvNS_16Flash_fwd_paramsE --------------------------
	.section	.nv.constant0._ZN5flash16flash_fwd_kernelI23Flash_fwd_kernel_traitsILi128ELi128ELi64ELi4ELb0ELb0EN7cutlass10bfloat16_tE19Flash_kernel_traitsILi128ELi128ELi64ELi4ES3_EELb0ELb1ELb0ELb0ELb0ELb1ELb1ELb0EEEvNS_16Flash_fwd_paramsE,"a",@progbits
	.sectionflags	@""
	.align	4
.nv.constant0._ZN5flash16flash_fwd_kernelI23Flash_fwd_kernel_traitsILi128ELi128ELi64ELi4ELb0ELb0EN7cutlass10bfloat16_tE19Flash_kernel_traitsILi128ELi128ELi64ELi4ES3_EELb0ELb1ELb0ELb0ELb0ELb1ELb1ELb0EEEvNS_16Flash_fwd_paramsE:
	.zero		816


//--------------------- .nv.constant0._ZN5flash16flash_fwd_kernelI23Flash_fwd_kernel_traitsILi128ELi128ELi64ELi4ELb0ELb0EN7cutlass10bfloat16_tE19Flash_kernel_traitsILi128ELi128ELi64ELi4ES3_EELb0ELb1ELb0ELb0ELb0ELb0ELb0ELb0EEEvNS_16Flash_fwd_paramsE --------------------------
	.section	.nv.constant0._ZN5flash16flash_fwd_kernelI23Flash_fwd_kernel_traitsILi128ELi128ELi64ELi4ELb0ELb0EN7cutlass10bfloat16_tE19Flash_kernel_traitsILi128ELi128ELi64ELi4ES3_EELb0ELb1ELb0ELb0ELb0ELb0ELb0ELb0EEEvNS_16Flash_fwd_paramsE,"a",@progbits
	.sectionflags	@""
	.align	4
.nv.constant0._ZN5flash16flash_fwd_kernelI23Flash_fwd_kernel_traitsILi128ELi128ELi64ELi4ELb0ELb0EN7cutlass10bfloat16_tE19Flash_kernel_traitsILi128ELi128ELi64ELi4ES3_EELb0ELb1ELb0ELb0ELb0ELb0ELb0ELb0EEEvNS_16Flash_fwd_paramsE:
	.zero		816


//--------------------- .nv.constant0._ZN5flash16flash_fwd_kernelI23Flash_fwd_kernel_traitsILi128ELi128ELi64ELi4ELb0ELb0EN7cutlass10bfloat16_tE19Flash_kernel_traitsILi128ELi128ELi64ELi4ES3_EELb0ELb1ELb0ELb0ELb0ELb0ELb1ELb0EEEvNS_16Flash_fwd_paramsE --------------------------
	.section	.nv.constant0._ZN5flash16flash_fwd_kernelI23Flash_fwd_kernel_traitsILi128ELi128ELi64ELi4ELb0ELb0EN7cutlass10bfloat16_tE19Flash_kernel_traitsILi128ELi128ELi64ELi4ES3_EELb0ELb1ELb0ELb0ELb0ELb0ELb1ELb0EEEvNS_16Flash_fwd_paramsE,"a",@progbits
	.sectionflags	@""
	.align	4
.nv.constant0._ZN5flash16flash_fwd_kernelI23Flash_fwd_kernel_traitsILi128ELi128ELi64ELi4ELb0ELb0EN7cutlass10bfloat16_tE19Flash_kernel_traitsILi128ELi128ELi64ELi4ES3_EELb0ELb1ELb0ELb0ELb0ELb0ELb1ELb0EEEvNS_16Flash_fwd_paramsE:
	.zero		816


//--------------------- .nv.constant0._ZN5flash16flash_fwd_kernelI23Flash_fwd_kernel_traitsILi128ELi128ELi64ELi4ELb0ELb0EN7cutlass10bfloat16_tE19Flash_kernel_traitsILi128ELi128ELi64ELi4ES3_EELb0ELb1ELb0ELb1ELb0ELb0ELb0ELb0EEEvNS_16Flash_fwd_paramsE --------------------------
	.section	.nv.constant0._ZN5flash16flash_fwd_kernelI23Flash_fwd_kernel_traitsILi128ELi128ELi64ELi4ELb0ELb0EN7cutlass10bfloat16_tE19Flash_kernel_traitsILi128ELi128ELi64ELi4ES3_EELb0ELb1ELb0ELb1ELb0ELb0ELb0ELb0EEEvNS_16Flash_fwd_paramsE,"a",@progbits
	.sectionflags	@""
	.align	4
.nv.constant0._ZN5flash16flash_fwd_kernelI23Flash_fwd_kernel_traitsILi128ELi128ELi64ELi4ELb0ELb0EN7cutlass10bfloat16_tE19Flash_kernel_traitsILi128ELi128ELi64ELi4ES3_EELb0ELb1ELb0ELb1ELb0ELb0ELb0ELb0EEEvNS_16Flash_fwd_paramsE:
	.zero		816


//--------------------- .nv.constant0._ZN5flash16flash_fwd_kernelI23Flash_fwd_kernel_traitsILi128ELi128ELi64ELi4ELb0ELb0EN7cutlass10bfloat16_tE19Flash_kernel_traitsILi128ELi128ELi64ELi4ES3_EELb0ELb1ELb0ELb1ELb0ELb0ELb1ELb0EEEvNS_16Flash_fwd_paramsE --------------------------
	.section	.nv.constant0._ZN5flash16flash_fwd_kernelI23Flash_fwd_kernel_traitsILi128ELi128ELi64ELi4ELb0ELb0EN7cutlass10bfloat16_tE19Flash_kernel_traitsILi128ELi128ELi64ELi4ES3_EELb0ELb1ELb0ELb1ELb0ELb0ELb1ELb0EEEvNS_16Flash_fwd_paramsE,"a",@progbits
	.sectionflags	@""
	.align	4
.nv.constant0._ZN5flash16flash_fwd_kernelI23Flash_fwd_kernel_traitsILi128ELi128ELi64ELi4ELb0ELb0EN7cutlass10bfloat16_tE19Flash_kernel_traitsILi128ELi128ELi64ELi4ES3_EELb0ELb1ELb0ELb1ELb0ELb0ELb1ELb0EEEvNS_16Flash_fwd_paramsE:
	.zero		816


//--------------------- .nv.constant0._ZN5flash16flash_fwd_kernelI23Flash_fwd_kernel_traitsILi128ELi64ELi64ELi4ELb0ELb0EN7cutlass10bfloat16_tE19Flash_kernel_traitsILi128ELi64ELi64ELi4ES3_EELb0ELb1ELb0ELb0ELb1ELb1ELb0ELb0EEEvNS_16Flash_fwd_paramsE --------------------------
	.section	.nv.constant0._ZN5flash16flash_fwd_kernelI23Flash_fwd_kernel_traitsILi128ELi64ELi64ELi4ELb0ELb0EN7cutlass10bfloat16_tE19Flash_kernel_traitsILi128ELi64ELi64ELi4ES3_EELb0ELb1ELb0ELb0ELb1ELb1ELb0ELb0EEEvNS_16Flash_fwd_paramsE,"a",@progbits
	.sectionflags	@""
	.align	4
.nv.constant0._ZN5flash16flash_fwd_kernelI23Flash_fwd_kernel_traitsILi128ELi64ELi64ELi4ELb0ELb0EN7cutlass10bfloat16_tE19Flash_kernel_traitsILi128ELi64ELi64ELi4ES3_EELb0ELb1ELb0ELb0ELb1ELb1ELb0ELb0EEEvNS_16Flash_fwd_paramsE:
	.zero		816


//--------------------- .nv.constant0._ZN5flash16flash_fwd_kernelI23Flash_fwd_kernel_traitsILi128ELi64ELi64ELi4ELb0ELb0EN7cutlass10bfloat16_tE19Flash_kernel_traitsILi128ELi64ELi64ELi4ES3_EELb0ELb1ELb0ELb0ELb1ELb1ELb1ELb0EEEvNS_16Flash_fwd_paramsE --------------------------
	.section	.nv.constant0._ZN5flash16flash_fwd_kernelI23Flash_fwd_kernel_traitsILi128ELi64ELi64ELi4ELb0ELb0EN7cutlass10bfloat16_tE19Flash_kernel_traitsILi128ELi64ELi64ELi4ES3_EELb0ELb1ELb0ELb0ELb1ELb1ELb1ELb0EEEvNS_16Flash_fwd_paramsE,"a",@progbits
	.sectionflags	@""
	.align	4
.nv.constant0._ZN5flash16flash_fwd_kernelI23Flash_fwd_kernel_traitsILi128ELi64ELi64ELi4ELb0ELb0EN7cutlass10bfloat16_tE19Flash_kernel_traitsILi128ELi64ELi64ELi4ES3_EELb0ELb1ELb0ELb0ELb1ELb1ELb1ELb0EEEvNS_16Flash_fwd_paramsE:
	.zero		816


//--------------------- .nv.constant0._ZN5flash16flash_fwd_kernelI23Flash_fwd_kernel_traitsILi128ELi64ELi64ELi4ELb0ELb0EN7cutlass10bfloat16_tE19Flash_kernel_traitsILi128ELi64ELi64ELi4ES3_EELb0ELb1ELb0ELb0ELb0ELb1ELb0ELb0EEEvNS_16Flash_fwd_paramsE --------------------------
	.section	.nv.constant0._ZN5flash16flash_fwd_kernelI23Flash_fwd_kernel_traitsILi128ELi64ELi64ELi4ELb0ELb0EN7cutlass10bfloat16_tE19Flash_kernel_traitsILi128ELi64ELi64ELi4ES3_EELb0ELb1ELb0ELb0ELb0ELb1ELb0ELb0EEEvNS_16Flash_fwd_paramsE,"a",@progbits
	.sectionflags	@""
	.align	4
.nv.constant0._ZN5flash16flash_fwd_kernelI23Flash_fwd_kernel_traitsILi128ELi64ELi64ELi4ELb0ELb0EN7cutlass10bfloat16_tE19Flash_kernel_traitsILi128ELi64ELi64ELi4ES3_EELb0ELb1ELb0ELb0ELb0ELb1ELb0ELb0EEEvNS_16Flash_fwd_paramsE:
	.zero		816


//--------------------- .nv.constant0._ZN5flash16flash_fwd_kernelI23Flash_fwd_kernel_traitsILi128ELi64ELi64ELi4ELb0ELb0EN7cutlass10bfloat16_tE19Flash_kernel_traitsILi128ELi64ELi64ELi4ES3_EELb0ELb1ELb0ELb0ELb0ELb1ELb1ELb0EEEvNS_16Flash_fwd_paramsE --------------------------
	.section	.nv.constant0._ZN5flash16flash_fwd_kernelI23Flash_fwd_kernel_traitsILi128ELi64ELi64ELi4ELb0ELb0EN7cutlass10bfloat16_tE19Flash_kernel_traitsILi128ELi64ELi64ELi4ES3_EELb0ELb1ELb0ELb0ELb0ELb1ELb1ELb0EEEvNS_16Flash_fwd_paramsE,"a",@progbits
	.sectionflags	@""
	.align	4
.nv.constant0._ZN5flash16flash_fwd_kernelI23Flash_fwd_kernel_traitsILi128ELi64ELi64ELi4ELb0ELb0EN7cutlass10bfloat16_tE19Flash_kernel_traitsILi128ELi64ELi64ELi4ES3_EELb0ELb1ELb0ELb0ELb0ELb1ELb1ELb0EEEvNS_16Flash_fwd_paramsE:
	.zero		816


//--------------------- .nv.constant0._ZN5flash16flash_fwd_kernelI23Flash_fwd_kernel_traitsILi128ELi64ELi64ELi4ELb0ELb0EN7cutlass10bfloat16_tE19Flash_kernel_traitsILi128ELi64ELi64ELi4ES3_EELb0ELb1ELb0ELb0ELb0ELb0ELb0ELb0EEEvNS_16Flash_fwd_paramsE --------------------------
	.section	.nv.constant0._ZN5flash16flash_fwd_kernelI23Flash_fwd_kernel_traitsILi128ELi64ELi64ELi4ELb0ELb0EN7cutlass10bfloat16_tE19Flash_kernel_traitsILi128ELi64ELi64ELi4ES3_EELb0ELb1ELb0ELb0ELb0ELb0ELb0ELb0EEEvNS_16Flash_fwd_paramsE,"a",@progbits
	.sectionflags	@""
	.align	4
.nv.constant0._ZN5flash16flash_fwd_kernelI23Flash_fwd_kernel_traitsILi128ELi64ELi64ELi4ELb0ELb0EN7cutlass10bfloat16_tE19Flash_kernel_traitsILi128ELi64ELi64ELi4ES3_EELb0ELb1ELb0ELb0ELb0ELb0ELb0ELb0EEEvNS_16Flash_fwd_paramsE:
	.zero		816


//--------------------- .nv.constant0._ZN5flash16flash_fwd_kernelI23Flash_fwd_kernel_traitsILi128ELi64ELi64ELi4ELb0ELb0EN7cutlass10bfloat16_tE19Flash_kernel_traitsILi128ELi64ELi64ELi4ES3_EELb0ELb1ELb0ELb0ELb0ELb0ELb1ELb0EEEvNS_16Flash_fwd_paramsE --------------------------
	.section	.nv.constant0._ZN5flash16flash_fwd_kernelI23Flash_fwd_kernel_traitsILi128ELi64ELi64ELi4ELb0ELb0EN7cutlass10bfloat16_tE19Flash_kernel_traitsILi128ELi64ELi64ELi4ES3_EELb0ELb1ELb0ELb0ELb0ELb0ELb1ELb0EEEvNS_16Flash_fwd_paramsE,"a",@progbits
	.sectionflags	@""
	.align	4
.nv.constant0._ZN5flash16flash_fwd_kernelI23Flash_fwd_kernel_traitsILi128ELi64ELi64ELi4ELb0ELb0EN7cutlass10bfloat16_tE19Flash_kernel_traitsILi128ELi64ELi64ELi4ES3_EELb0ELb1ELb0ELb0ELb0ELb0ELb1ELb0EEEvNS_16Flash_fwd_paramsE:
	.zero		816


//--------------------- .nv.constant0._ZN5flash16flash_fwd_kernelI23Flash_fwd_kernel_traitsILi128ELi64ELi64ELi4ELb0ELb0EN7cutlass10bfloat16_tE19Flash_kernel_traitsILi128ELi64ELi64ELi4ES3_EELb0ELb1ELb0ELb1ELb0ELb0ELb0ELb0EEEvNS_16Flash_fwd_paramsE --------------------------
	.section	.nv.constant0._ZN5flash16flash_fwd_kernelI23Flash_fwd_kernel_traitsILi128ELi64ELi64ELi4ELb0ELb0EN7cutlass10bfloat16_tE19Flash_kernel_traitsILi128ELi64ELi64ELi4ES3_EELb0ELb1ELb0ELb1ELb0ELb0ELb0ELb0EEEvNS_16Flash_fwd_paramsE,"a",@progbits
	.sectionflags	@""
	.align	4
.nv.constant0._ZN5flash16flash_fwd_kernelI23Flash_fwd_kernel_traitsILi128ELi64ELi64ELi4ELb0ELb0EN7cutlass10bfloat16_tE19Flash_kernel_traitsILi128ELi64ELi64ELi4ES3_EELb0ELb1ELb0ELb1ELb0ELb0ELb0ELb0EEEvNS_16Flash_fwd_paramsE:
	.zero		816


//--------------------- .nv.constant0._ZN5flash16flash_fwd_kernelI23Flash_fwd_kernel_traitsILi128ELi64ELi64ELi4ELb0ELb0EN7cutlass10bfloat16_tE19Flash_kernel_traitsILi128ELi64ELi64ELi4ES3_EELb0ELb1ELb0ELb1ELb0ELb0ELb1ELb0EEEvNS_16Flash_fwd_paramsE --------------------------
	.section	.nv.constant0._ZN5flash16flash_fwd_kernelI23Flash_fwd_kernel_traitsILi128ELi64ELi64ELi4ELb0ELb0EN7cutlass10bfloat16_tE19Flash_kernel_traitsILi128ELi64ELi64ELi4ES3_EELb0ELb1ELb0ELb1ELb0ELb0ELb1ELb0EEEvNS_16Flash_fwd_paramsE,"a",@progbits
	.sectionflags	@""
	.align	4
.nv.constant0._ZN5flash16flash_fwd_kernelI23Flash_fwd_kernel_traitsILi128ELi64ELi64ELi4ELb0ELb0EN7cutlass10bfloat16_tE19Flash_kernel_traitsILi128ELi64ELi64ELi4ES3_EELb0ELb1ELb0ELb1ELb0ELb0ELb1ELb0EEEvNS_16Flash_fwd_paramsE:
	.zero		816


//--------------------- .nv.constant0._ZN5flash16flash_fwd_kernelI23Flash_fwd_kernel_traitsILi128ELi128ELi32ELi4ELb0ELb0EN7cutlass10bfloat16_tE19Flash_kernel_traitsILi128ELi128ELi32ELi4ES3_EELb1ELb1ELb0ELb0ELb0ELb0ELb0ELb0EEEvNS_16Flash_fwd_paramsE --------------------------
	.section	.nv.constant0._ZN5flash16flash_fwd_kernelI23Flash_fwd_kernel_traitsILi128ELi128ELi32ELi4ELb0ELb0EN7cutlass10bfloat16_tE19Flash_kernel_traitsILi128ELi128ELi32ELi4ES3_EELb1ELb1ELb0ELb0ELb0ELb0ELb0ELb0EEEvNS_16Flash_fwd_paramsE,"a",@progbits
	.sectionflags	@""
	.align	4
.nv.constant0._ZN5flash16flash_fwd_kernelI23Flash_fwd_kernel_traitsILi128ELi128ELi32ELi4ELb0ELb0EN7cutlass10bfloat16_tE19Flash_kernel_traitsILi128ELi128ELi32ELi4ES3_EELb1ELb1ELb0ELb0ELb0ELb0ELb0ELb0EEEvNS_16Flash_fwd_paramsE:
	.zero		816


//--------------------- .nv.constant0._ZN5flash16flash_fwd_kernelI23Flash_fwd_kernel_traitsILi128ELi128ELi32ELi4ELb0ELb0EN7cutlass10bfloat16_tE19Flash_kernel_traitsILi128ELi128ELi32ELi4ES3_EELb1ELb1ELb0ELb0ELb1ELb1ELb0ELb0EEEvNS_16Flash_fwd_paramsE --------------------------
	.section	.nv.constant0._ZN5flash16flash_fwd_kernelI23Flash_fwd_kernel_traitsILi128ELi128ELi32ELi4ELb0ELb0EN7cutlass10bfloat16_tE19Flash_kernel_traitsILi128ELi128ELi32ELi4ES3_EELb1ELb1ELb0ELb0ELb1ELb1ELb0ELb0EEEvNS_16Flash_fwd_paramsE,"a",@progbits
	.sectionflags	@""
	.align	4
.nv.constant0._ZN5flash16flash_fwd_kernelI23Flash_fwd_kernel_traitsILi128ELi128ELi32ELi4ELb0ELb0EN7cutlass10bfloat16_tE19Flash_kernel_traitsILi128ELi128ELi32ELi4ES3_EELb1ELb1ELb0ELb0ELb1ELb1ELb0ELb0EEEvNS_16Flash_fwd_paramsE:
	.zero		816


//--------------------- .nv.constant0._ZN5flash16flash_fwd_kernelI23Flash_fwd_kernel_traitsILi128ELi128ELi32ELi4ELb0ELb0EN7cutlass10bfloat16_tE19Flash_kernel_traitsILi128ELi128ELi32ELi4ES3_EELb0ELb1ELb0ELb0ELb1ELb1ELb1ELb0EEEvNS_16Flash_fwd_paramsE --------------------------
	.section	.nv.constant0._ZN5flash16flash_fwd_kernelI23Flash_fwd_kernel_traitsILi128ELi128ELi32ELi4ELb0ELb0EN7cutlass10bfloat16_tE19Flash_kernel_traitsILi128ELi128ELi32ELi4ES3_EELb0ELb1ELb0ELb0ELb1ELb1ELb1ELb0EEEvNS_16Flash_fwd_paramsE,"a",@progbits
	.sectionflags	@""
	.align	4
.nv.constant0._ZN5flash16flash_fwd_kernelI23Flash_fwd_kernel_traitsILi128ELi128ELi32ELi4ELb0ELb0EN7cutlass10bfloat16_tE19Flash_kernel_traitsILi128ELi128ELi32ELi4ES3_EELb0ELb1ELb0ELb0ELb1ELb1ELb1ELb0EEEvNS_16Flash_fwd_paramsE:
	.zero		816


//--------------------- .nv.constant0._ZN5flash16flash_fwd_kernelI23Flash_fwd_kernel_traitsILi128ELi128ELi32ELi4ELb0ELb0EN7cutlass10bfloat16_tE19Flash_kernel_traitsILi128ELi128ELi32ELi4ES3_EELb1ELb1ELb0ELb0ELb0ELb1ELb0ELb0EEEvNS_16Flash_fwd_paramsE --------------------------
	.section	.nv.constant0._ZN5flash16flash_fwd_kernelI23Flash_fwd_kernel_traitsILi128ELi128ELi32ELi4ELb0ELb0EN7cutlass10bfloat16_tE19Flash_kernel_traitsILi128ELi128ELi32ELi4ES3_EELb1ELb1ELb0ELb0ELb0ELb1ELb0ELb0EEEvNS_16Flash_fwd_paramsE,"a",@progbits
	.sectionflags	@""
	.align	4
.nv.constant0._ZN5flash16flash_fwd_kernelI23Flash_fwd_kernel_traitsILi128ELi128ELi32ELi4ELb0ELb0EN7cutlass10bfloat16_tE19Flash_kernel_traitsILi128ELi128ELi32ELi4ES3_EELb1ELb1ELb0ELb0ELb0ELb1ELb0ELb0EEEvNS_16Flash_fwd_paramsE:
	.zero		816


//--------------------- .nv.constant0._ZN5flash16flash_fwd_kernelI23Flash_fwd_kernel_traitsILi128ELi128ELi32ELi4ELb0ELb0EN7cutlass10bfloat16_tE19Flash_kernel_traitsILi128ELi128ELi32ELi4ES3_EELb0ELb1ELb0ELb0ELb0ELb1ELb1ELb0EEEvNS_16Flash_fwd_paramsE --------------------------
	.section	.nv.constant0._ZN5flash16flash_fwd_kernelI23Flash_fwd_kernel_traitsILi128ELi128ELi32ELi4ELb0ELb0EN7cutlass10bfloat16_tE19Flash_kernel_traitsILi128ELi128ELi32ELi4ES3_EELb0ELb1ELb0ELb0ELb0ELb1ELb1ELb0EEEvNS_16Flash_fwd_paramsE,"a",@progbits
	.sectionflags	@""
	.align	4
.nv.constant0._ZN5flash16flash_fwd_kernelI23Flash_fwd_kernel_traitsILi128ELi128ELi32ELi4ELb0ELb0EN7cutlass10bfloat16_tE19Flash_kernel_traitsILi128ELi128ELi32ELi4ES3_EELb0ELb1ELb0ELb0ELb0ELb1ELb1ELb0EEEvNS_16Flash_fwd_paramsE:
	.zero		816


//--------------------- .nv.constant0._ZN5flash16flash_fwd_kernelI23Flash_fwd_kernel_traitsILi128ELi128ELi32ELi4ELb0ELb0EN7cutlass10bfloat16_tE19Flash_kernel_traitsILi128ELi128ELi32ELi4ES3_EELb1ELb1ELb0ELb1ELb0ELb0ELb0ELb0EEEvNS_16Flash_fwd_paramsE --------------------------
	.section	.nv.constant0._ZN5flash16flash_fwd_kernelI23Flash_fwd_kernel_traitsILi128ELi128ELi32ELi4ELb0ELb0EN7cutlass10bfloat16_tE19Flash_kernel_traitsILi128ELi128ELi32ELi4ES3_EELb1ELb1ELb0ELb1ELb0ELb0ELb0ELb0EEEvNS_16Flash_fwd_paramsE,"a",@progbits
	.sectionflags	@""
	.align	4
.nv.constant0._ZN5flash16flash_fwd_kernelI23Flash_fwd_kernel_traitsILi128ELi128ELi32ELi4ELb0ELb0EN7cutlass10bfloat16_tE19Flash_kernel_traitsILi128ELi128ELi32ELi4ES3_EELb1ELb1ELb0ELb1ELb0ELb0ELb0ELb0EEEvNS_16Flash_fwd_paramsE:
	.zero		816


//--------------------- .nv.constant0._ZN5flash16flash_fwd_kernelI23Flash_fwd_kernel_traitsILi128ELi128ELi32ELi4ELb0ELb0EN7cutlass10bfloat16_tE19Flash_kernel_traitsILi128ELi128ELi32ELi4ES3_EELb1ELb1ELb0ELb0ELb0ELb0ELb0ELb1EEEvNS_16Flash_fwd_paramsE --------------------------
	.section	.nv.constant0._ZN5flash16flash_fwd_kernelI23Flash_fwd_kernel_traitsILi128ELi128ELi32ELi4ELb0ELb0EN7cutlass10bfloat16_tE19Flash_kernel_traitsILi128ELi128ELi32ELi4ES3_EELb1ELb1ELb0ELb0ELb0ELb0ELb0ELb1EEEvNS_16Flash_fwd_paramsE,"a",@progbits
	.sectionflags	@""
	.align	4
.nv.constant0._ZN5flash16flash_fwd_kernelI23Flash_fwd_kernel_traitsILi128ELi128ELi32ELi4ELb0ELb0EN7cutlass10bfloat16_tE19Flash_kernel_traitsILi128ELi128ELi32ELi4ES3_EELb1ELb1ELb0ELb0ELb0ELb0ELb0ELb1EEEvNS_16Flash_fwd_paramsE:
	.zero		816


//--------------------- .nv.constant0._ZN5flash16flash_fwd_kernelI23Flash_fwd_kernel_traitsILi128ELi128ELi32ELi4ELb0ELb0EN7cutlass10bfloat16_tE19Flash_kernel_traitsILi128ELi128ELi32ELi4ES3_EELb0ELb1ELb0ELb0ELb0ELb0ELb1ELb0EEEvNS_16Flash_fwd_paramsE --------------------------
	.section	.nv.constant0._ZN5flash16flash_fwd_kernelI23Flash_fwd_kernel_traitsILi128ELi128ELi32ELi4ELb0ELb0EN7cutlass10bfloat16_tE19Flash_kernel_traitsILi128ELi128ELi32ELi4ES3_EELb0ELb1ELb0ELb0ELb0ELb0ELb1ELb0EEEvNS_16Flash_fwd_paramsE,"a",@progbits
	.sectionflags	@""
	.align	4
.nv.constant0._ZN5flash16flash_fwd_kernelI23Flash_fwd_kernel_traitsILi128ELi128ELi32ELi4ELb0ELb0EN7cutlass10bfloat16_tE19Flash_kernel_traitsILi128ELi128ELi32ELi4ES3_EELb0ELb1ELb0ELb0ELb0ELb0ELb1ELb0EEEvNS_16Flash_fwd_paramsE:
	.zero		816


//--------------------- .nv.constant0._ZN5flash16flash_fwd_kernelI23Flash_fwd_kernel_traitsILi128ELi128ELi32ELi4ELb0ELb0EN7cutlass10bfloat16_tE19Flash_kernel_traitsILi128ELi128ELi32ELi4ES3_EELb1ELb1ELb0ELb1ELb0ELb0ELb0ELb1EEEvNS_16Flash_fwd_paramsE --------------------------
	.section	.nv.constant0._ZN5flash16flash_fwd_kernelI23Flash_fwd_kernel_traitsILi128ELi128ELi32ELi4ELb0ELb0EN7cutlass10bfloat16_tE19Flash_kernel_traitsILi128ELi128ELi32ELi4ES3_EELb1ELb1ELb0ELb1ELb0ELb0ELb0ELb1EEEvNS_16Flash_fwd_paramsE,"a",@progbits
	.sectionflags	@""
	.align	4
.nv.constant0._ZN5flash16flash_fwd_kernelI23Flash_fwd_kernel_traitsILi128ELi128ELi32ELi4ELb0ELb0EN7cutlass10bfloat16_tE19Flash_kernel_traitsILi128ELi128ELi32ELi4ES3_EELb1ELb1ELb0ELb1ELb0ELb0ELb0ELb1EEEvNS_16Flash_fwd_paramsE:
	.zero		816


//--------------------- .nv.constant0._ZN5flash16flash_fwd_kernelI23Flash_fwd_kernel_traitsILi128ELi128ELi32ELi4ELb0ELb0EN7cutlass10bfloat16_tE19Flash_kernel_traitsILi128ELi128ELi32ELi4ES3_EELb0ELb1ELb0ELb1ELb0ELb0ELb1ELb0EEEvNS_16Flash_fwd_paramsE --------------------------
	.section	.nv.constant0._ZN5flash16flash_fwd_kernelI23Flash_fwd_kernel_traitsILi128ELi128ELi32ELi4ELb0ELb0EN7cutlass10bfloat16_tE19Flash_kernel_traitsILi128ELi128ELi32ELi4ES3_EELb0ELb1ELb0ELb1ELb0ELb0ELb1ELb0EEEvNS_16Flash_fwd_paramsE,"a",@progbits
	.sectionflags	@""
	.align	4
.nv.constant0._ZN5flash16flash_fwd_kernelI23Flash_fwd_kernel_traitsILi128ELi128ELi32ELi4ELb0ELb0EN7cutlass10bfloat16_tE19Flash_kernel_traitsILi128ELi128ELi32ELi4ES3_EELb0ELb1ELb0ELb1ELb0ELb0ELb1ELb0EEEvNS_16Flash_fwd_paramsE:
	.zero		816


//--------------------- .text._ZN5flash16flash_fwd_kernelI23Flash_fwd_kernel_traitsILi128ELi128ELi64ELi4ELb0ELb0EN7cutlass10bfloat16_tE19Flash_kernel_traitsILi128ELi128ELi64ELi4ES3_EELb0ELb1ELb0ELb0ELb1ELb1ELb0ELb0EEEvNS_16Flash_fwd_paramsE --------------------------
	.section	.text._ZN5flash16flash_fwd_kernelI23Flash_fwd_kernel_traitsILi128ELi128ELi64ELi4ELb0ELb0EN7cutlass10bfloat16_tE19Flash_kernel_traitsILi128ELi128ELi64ELi4ES3_EELb0ELb1ELb0ELb0ELb1ELb1ELb0ELb0EEEvNS_16Flash_fwd_paramsE,"ax",@progbits
	.sectioninfo	@"SHI_REGISTERS=255"
	.align	128
        .global         _ZN5flash16flash_fwd_kernelI23Flash_fwd_kernel_traitsILi128ELi128ELi64ELi4ELb0ELb0EN7cutlass10bfloat16_tE19Flash_kernel_traitsILi128ELi128ELi64ELi4ES3_EELb0ELb1ELb0ELb0ELb1ELb1ELb0ELb0EEEvNS_16Flash_fwd_paramsE
        .type           _ZN5flash16flash_fwd_kernelI23Flash_fwd_kernel_traitsILi128ELi128ELi64ELi4ELb0ELb0EN7cutlass10bfloat16_tE19Flash_kernel_traitsILi128ELi128ELi64ELi4ES3_EELb0ELb1ELb0ELb0ELb1ELb1ELb0ELb0EEEvNS_16Flash_fwd_paramsE,@function
        .size           _ZN5flash16flash_fwd_kernelI23Flash_fwd_kernel_traitsILi128ELi128ELi64ELi4ELb0ELb0EN7cutlass10bfloat16_tE19Flash_kernel_traitsILi128ELi128ELi64ELi4ES3_EELb0ELb1ELb0ELb0ELb1ELb1ELb0ELb0EEEvNS_16Flash_fwd_paramsE,(.L_x_1392 - _ZN5flash16flash_fwd_kernelI23Flash_fwd_kernel_traitsILi128ELi128ELi64ELi4ELb0ELb0EN7cutlass10bfloat16_tE19Flash_kernel_traitsILi128ELi128ELi64ELi4ES3_EELb0ELb1ELb0ELb0ELb1ELb1ELb0ELb0EEEvNS_16Flash_fwd_paramsE)
        .other          _ZN5flash16flash_fwd_kernelI23Flash_fwd_kernel_traitsILi128ELi128ELi64ELi4ELb0ELb0EN7cutlass10bfloat16_tE19Flash_kernel_traitsILi128ELi128ELi64ELi4ES3_EELb0ELb1ELb0ELb0ELb1ELb1ELb0ELb0EEEvNS_16Flash_fwd_paramsE,@"STO_CUDA_ENTRY STV_DEFAULT"
_ZN5flash16flash_fwd_kernelI23Flash_fwd_kernel_traitsILi128ELi128ELi64ELi4ELb0ELb0EN7cutlass10bfloat16_tE19Flash_kernel_traitsILi128ELi128ELi64ELi4ES3_EELb0ELb1ELb0ELb0ELb1ELb1ELb0ELb0EEEvNS_16Flash_fwd_paramsE:
.text._ZN5flash16flash_fwd_kernelI23Flash_fwd_kernel_traitsILi128ELi128ELi64ELi4ELb0ELb0EN7cutlass10bfloat16_tE19Flash_kernel_traitsILi128ELi128ELi64ELi4ES3_EELb0ELb1ELb0ELb0ELb1ELb1ELb0ELb0EEEvNS_16Flash_fwd_paramsE:
[----:B------:R-:W-:Y:S02]  /*0000*/  MOV R1, c[0x0][0x28] ;  /* 0x00000a0000017a02 */ /* 0x000fe40000000f00 */
[----:B------:R-:W1:Y:S01]  /*0010*/  S2R R23, SR_CTAID.Y ;  /* 0x0000000000177919 */ /* 0x000e620000002600 */
[----:B------:R-:W-:Y:S01]  /*0020*/  ISETP.NE.U32.AND P2, PT, RZ, c[0x0][0x258], PT ;  /* 0x00009600ff007a0c */ /* 0x000fe20003f45070 */
[----:B------:R-:W-:Y:S01]  /*0030*/  IMAD.MOV.U32 R9, RZ, RZ, RZ ;  /* 0x000000ffff097224 */ /* 0x000fe200078e00ff */
[----:B------:R-:W-:Y:S01]  /*0040*/  ISETP.NE.U32.AND P0, PT, RZ, c[0x0][0x250], PT ;  /* 0x00009400ff007a0c */ /* 0x000fe20003f05070 */
[----:B------:R-:W-:Y:S01]  /*0050*/  ULDC.64 UR16, c[0x0][0x118] ;  /* 0x0000460000107ab9 */ /* 0x000fe20000000a00 */
[----:B------:R-:W-:Y:S02]  /*0060*/  ISETP.NE.AND.EX P2, PT, RZ, c[0x0][0x25c], PT, P2 ;  /* 0x00009700ff007a0c */ /* 0x000fe40003f45320 */
[----:B------:R-:W-:Y:S02]  /*0070*/  ISETP.NE.AND.EX P0, PT, RZ, c[0x0][0x254], PT, P0 ;  /* 0x00009500ff007a0c */ /* 0x000fe40003f05300 */
[----:B------:R-:W-:-:S09]  /*0080*/  IADD3 R1, R1, -0xb0, RZ ;  /* 0xffffff5001017810 */ /* 0x000fd20007ffe0ff */
[----:B------:R-:W-:Y:S02]  /*0090*/  @P2 IMAD.MOV.U32 R2, RZ, RZ, 0x4 ;  /* 0x00000004ff022424 */ /* 0x000fe400078e00ff */
[----:B------:R-:W-:Y:S02]  /*00a0*/  @P0 IMAD.MOV.U32 R0, RZ, RZ, 0x4 ;  /* 0x00000004ff000424 */ /* 0x000fe400078e00ff */
[----:B-1----:R-:W-:-:S04]  /*00b0*/  @P2 IMAD.WIDE R2, R23, R2, c[0x0][0x258] ;  /* 0x0000960017022625 */ /* 0x002fc800078e0202 */
[----:B------:R-:W-:Y:S02]  /*00c0*/  @P0 IMAD.WIDE R4, R23, R0, c[0x0][0x250] ;  /* 0x0000940017040625 */ /* 0x000fe400078e0200 */
[----:B------:R-:W2:Y:S04]  /*00d0*/  @P2 LDG.E R2, [R2.64] ;  /* 0x0000001002022981 */ /* 0x000ea8000c1e1900 */
[----:B------:R-:W2:Y:S04]  /*00e0*/  @P0 LDG.E R9, [R4.64] ;  /* 0x0000001004090981 */ /* 0x000ea8000c1e1900 */
[----:B------:R-:W1:Y:S01]  /*00f0*/  S2R R13, SR_CTAID.X ;  /* 0x00000000000d7919 */ /* 0x000e620000002500 */
[----:B------:R-:W-:-:S04]  /*0100*/  @!P2 ISETP.NE.U32.AND P1, PT, RZ, c[0x0][0x268], PT ;  /* 0x00009a00ff00aa0c */ /* 0x000fc80003f25070 */
[----:B------:R-:W-:Y:S01]  /*0110*/  @!P2 ISETP.NE.AND.EX P1, PT, RZ, c[0x0][0x26c], PT, P1 ;  /* 0x00009b00ff00aa0c */ /* 0x000fe20003f25310 */
[----:B-1----:R-:W-:-:S05]  /*0120*/  IMAD.SHL.U32 R163, R13, 0x80, RZ ;  /* 0x000000800da37824 */ /* 0x002fca00078e00ff */
[----:B------:R-:W-:Y:S02]  /*0130*/  ISETP.GE.AND P0, PT, R163, c[0x0][0x214], PT ;  /* 0x00008500a3007a0c */ /* 0x000fe40003f06270 */
[----:B------:R-:W-:Y:S01]  /*0140*/  @!P2 SEL R0, RZ, c[0x0][0x21c], !P1 ;  /* 0x00008700ff00aa07 */ /* 0x000fe20004800000 */
[----:B--2---:R-:W-:-:S03]  /*0150*/  @P2 IMAD.IADD R116, R2, 0x1, -R9 ;  /* 0x0000000102742824 */ /* 0x004fc600078e0a09 */
[----:B------:R-:W-:-:S07]  /*0160*/  @!P2 IADD3 R116, R0, c[0x0][0x218], -R9 ;  /* 0x000086000074aa10 */ /* 0x000fce0007ffe809 */
[----:B------:R-:W-:Y:S05]  /*0170*/  @P0 EXIT ;  /* 0x000000000000094d */ /* 0x000fea0003800000 */
[----:B------:R-:W-:Y:S01]  /*0180*/  IADD3 R0, R163, 0xbf, RZ ;  /* 0x000000bfa3007810 */ /* 0x000fe20007ffe0ff */
[----:B------:R-:W1:Y:S01]  /*0190*/  S2R R24, SR_CTAID.Z ;  /* 0x0000000000187919 */ /* 0x000e620000002700 */
[C---:B------:R-:W-:Y:S02]  /*01a0*/  IADD3 R2, R116.reuse, 0x3f, RZ ;  /* 0x0000003f74027810 */ /* 0x040fe40007ffe0ff */
[----:B------:R-:W-:Y:S01]  /*01b0*/  IADD3 R0, R116, -c[0x0][0x214], R0 ;  /* 0x8000850074007a10 */ /* 0x000fe20007ffe000 */
[----:B------:R-:W2:Y:S03]  /*01c0*/  S2R R161, SR_TID.X ;  /* 0x0000000000a17919 */ /* 0x000ea60000002100 */
[----:B------:R-:W-:Y:S02]  /*01d0*/  IADD3 R3, R0, c[0x0][0x2e8], RZ ;  /* 0x0000ba0000037a10 */ /* 0x000fe40007ffe0ff */
[----:B------:R-:W-:-:S02]  /*01e0*/  SHF.R.S32.HI R0, RZ, 0x1f, R2 ;  /* 0x0000001fff007819 */ /* 0x000fc40000011402 */
[----:B------:R-:W-:Y:S02]  /*01f0*/  SHF.R.S32.HI R4, RZ, 0x1f, R3 ;  /* 0x0000001fff047819 */ /* 0x000fe40000011403 */
[----:B------:R-:W-:Y:S02]  /*0200*/  LEA.HI R0, R0, R2, RZ, 0x6 ;  /* 0x0000000200007211 */ /* 0x000fe400078f30ff */
[----:B------:R-:W-:Y:S02]  /*0210*/  LEA.HI R2, R4, R3, RZ, 0x6 ;  /* 0x0000000304027211 */ /* 0x000fe400078f30ff */
[----:B------:R-:W-:Y:S02]  /*0220*/  SHF.R.S32.HI R0, RZ, 0x6, R0 ;  /* 0x00000006ff007819 */ /* 0x000fe40000011400 */
[----:B------:R-:W-:-:S04]  /*0230*/  SHF.R.S32.HI R2, RZ, 0x6, R2 ;  /* 0x00000006ff027819 */ /* 0x000fc80000011402 */
[----:B------:R-:W-:-:S04]  /*0240*/  IMNMX R166, R0, R2, PT ;  /* 0x0000000200a67217 */ /* 0x000fc80003800200 */
[----:B------:R-:W-:Y:S01]  /*0250*/  ISETP.GE.AND P0, PT, R166, 0x1, PT ;  /* 0x00000001a600780c */ /* 0x000fe20003f06270 */
[----:B------:R3:W-:-:S12]  /*0260*/  STL [R1+0x4], R166 ;  /* 0x000004a601007387 */ /* 0x0007d80000100800 */
[----:B------:R-:W-:Y:S05]  /*0270*/  @!P0 BRA `(.L_x_0) ;  /* 0x000103e000008947 */ /* 0x000fea0003800000 */
[----:B-12---:R-:W-:Y:S01]  /*0280*/  IABS R0, c[0x0][0x1c8] ;  /* 0x0000720000007a13 */ /* 0x006fe20000000000 */
[----:B------:R-:W-:Y:S01]  /*0290*/  UMOV UR14, 0x6 ;  /* 0x00000006000e7882 */ /* 0x000fe20000000000 */
[----:B------:R-:W-:Y:S01]  /*02a0*/  IADD3 R119, R166, -0x1, RZ ;  /* 0xffffffffa6777810 */ /* 0x000fe20007ffe0ff */
[----:B------:R-:W-:Y:S01]  /*02b0*/  ULDC.64 UR6, c[0x0][0x198] ;  /* 0x0000660000067ab9 */ /* 0x000fe20000000a00 */
[----:B------:R-:W-:Y:S01]  /*02c0*/  SHF.R.S32.HI R20, RZ, 0x1f, R161 ;  /* 0x0000001fff147819 */ /* 0x000fe200000114a1 */
[----:B------:R-:W-:Y:S01]  /*02d0*/  IMAD.MOV.U32 R21, RZ, RZ, R0 ;  /* 0x000000ffff157224 */ /* 0x000fe200078e0000 */
[----:B------:R-:W-:Y:S01]  /*02e0*/  ULDC.64 UR4, c[0x0][0x1a0] ;  /* 0x0000680000047ab9 */ /* 0x000fe20000000a00 */
[----:B------:R-:W-:Y:S01]  /*02f0*/  LOP3.LUT R0, R24, c[0x0][0x1c8], RZ, 0x3c, !PT ;  /* 0x0000720018007a12 */ /* 0x000fe200078e3cff */
[----:B------:R-:W-:Y:S01]  /*0300*/  USHF.L.U64.HI UR12, UR6, UR14, UR7 ;  /* 0x0000000e060c7299 */ /* 0x000fe20008010207 */
[----:B------:R-:W1:Y:S01]  /*0310*/  I2F.RP R6, R21 ;  /* 0x0000001500067306 */ /* 0x000e620000209400 */
[----:B------:R-:W-:Y:S01]  /*0320*/  USHF.L.U64.HI UR14, UR4, UR14, UR5 ;  /* 0x0000000e040e7299 */ /* 0x000fe20008010205 */
[----:B------:R-:W-:Y:S01]  /*0330*/  ISETP.GE.AND P1, PT, R0, RZ, PT ;  /* 0x000000ff0000720c */ /* 0x000fe20003f26270 */
[----:B------:R-:W-:Y:S01]  /*0340*/  USHF.L.U32 UR13, UR6, 0x6, URZ ;  /* 0x00000006060d7899 */ /* 0x000fe2000800063f */
[----:B------:R-:W-:Y:S01]  /*0350*/  SHF.R.S32.HI R0, RZ, 0x1f, R119 ;  /* 0x0000001fff007819 */ /* 0x000fe20000011477 */
[----:B------:R-:W-:Y:S01]  /*0360*/  USHF.L.U32 UR15, UR4, 0x6, URZ ;  /* 0x00000006040f7899 */ /* 0x000fe2000800063f */
[C---:B------:R-:W-:Y:S01]  /*0370*/  IMAD R3, R119.reuse, UR12, RZ ;  /* 0x0000000c77037c24 */ /* 0x040fe2000f8e02ff */
[CC--:B------:R-:W-:Y:S01]  /*0380*/  LEA.HI R17, R20.reuse, R161.reuse, RZ, 0x3 ;  /* 0x000000a114117211 */ /* 0x0c0fe200078f18ff */
[----:B------:R-:W-:Y:S01]  /*0390*/  IMAD R2, R119, UR14, RZ ;  /* 0x0000000e77027c24 */ /* 0x000fe2000f8e02ff */
[----:B------:R-:W-:Y:S01]  /*03a0*/  LEA.HI R12, R20, R161, RZ, 0x4 ;  /* 0x000000a1140c7211 */ /* 0x000fe200078f20ff */
[C---:B------:R-:W-:Y:S01]  /*03b0*/  IMAD R18, R0.reuse, UR13, R3 ;  /* 0x0000000d00127c24 */ /* 0x040fe2000f8e0203 */
[----:B------:R-:W-:Y:S01]  /*03c0*/  SHF.R.S32.HI R4, RZ, 0x3, R17 ;  /* 0x00000003ff047819 */ /* 0x000fe20000011411 */
[----:B------:R-:W-:Y:S01]  /*03d0*/  IMAD R19, R0, UR15, R2 ;  /* 0x0000000f00137c24 */ /* 0x000fe2000f8e0202 */
[----:B------:R-:W-:Y:S01]  /*03e0*/  LOP3.LUT R0, R17, 0xfffffff8, RZ, 0xc0, !PT ;  /* 0xfffffff811007812 */ /* 0x000fe200078ec0ff */
[----:B------:R-:W-:Y:S01]  /*03f0*/  ULDC.64 UR8, c[0x0][0x190] ;  /* 0x0000640000087ab9 */ /* 0x000fe20000000a00 */
[----:B------:R-:W-:Y:S01]  /*0400*/  LOP3.LUT R11, R12, 0xfffffff0, RZ, 0xc0, !PT ;  /* 0xfffffff00c0b7812 */ /* 0x000fe200078ec0ff */
[----:B-1----:R-:W1:Y:S01]  /*0410*/  MUFU.RCP R6, R6 ;  /* 0x0000000600067308 */ /* 0x002e620000001000 */
[----:B------:R-:W-:Y:S01]  /*0420*/  SHF.R.S32.HI R5, RZ, 0x1f, R4 ;  /* 0x0000001fff057819 */ /* 0x000fe20000011404 */
[C---:B------:R-:W-:Y:S01]  /*0430*/  IMAD.IADD R68, R161.reuse, 0x1, -R0 ;  /* 0x00000001a1447824 */ /* 0x040fe200078e0a00 */
[C---:B------:R-:W-:Y:S01]  /*0440*/  IADD3 R8, P0, R4.reuse, R9, RZ ;  /* 0x0000000904087210 */ /* 0x040fe20007f1e0ff */
[----:B------:R-:W-:Y:S01]  /*0450*/  IMAD.SHL.U32 R3, R4, 0x40, RZ ;  /* 0x0000004004037824 */ /* 0x000fe200078e00ff */
[----:B------:R-:W-:Y:S01]  /*0460*/  SHF.R.S32.HI R10, RZ, 0x4, R12 ;  /* 0x00000004ff0a7819 */ /* 0x000fe2000001140c */
[----:B------:R-:W-:Y:S01]  /*0470*/  IMAD.IADD R0, R161, 0x1, -R11 ;  /* 0x00000001a1007824 */ /* 0x000fe200078e0a0b */
[----:B------:R-:W-:Y:S01]  /*0480*/  LEA.HI.X.SX32 R9, R9, R5, 0x1, P0 ;  /* 0x0000000509097211 */ /* 0x000fe200000f0eff */
[----:B------:R-:W-:Y:S01]  /*0490*/  IMAD.WIDE R26, R13, 0x80, R4 ;  /* 0x000000800d1a7825 */ /* 0x000fe200078e0204 */
[----:B------:R-:W-:Y:S01]  /*04a0*/  LOP3.LUT R3, R3, 0x1c0, RZ, 0xc0, !PT ;  /* 0x000001c003037812 */ /* 0x000fe200078ec0ff */
[----:B------:R-:W-:Y:S01]  /*04b0*/  USHF.L.U32 UR11, UR8, 0x5, URZ ;  /* 0x00000005080b7899 */ /* 0x000fe2000800063f */
[----:B------:R-:W-:Y:S01]  /*04c0*/  SHF.R.S32.HI R4, RZ, 0x1f, R0 ;  /* 0x0000001fff047819 */ /* 0x000fe20000011400 */
[----:B------:R-:W-:Y:S01]  /*04d0*/  IMAD.SHL.U32 R2, R68, 0x8, RZ ;  /* 0x0000000844027824 */ /* 0x000fe200078e00ff */
[----:B------:R-:W-:Y:S01]  /*04e0*/  SHF.R.U32.HI R11, RZ, 0x3, R3 ;  /* 0x00000003ff0b7819 */ /* 0x000fe20000011603 */
[----:B------:R-:W-:Y:S01]  /*04f0*/  UMOV UR10, 0x5 ;  /* 0x00000005000a7882 */ /* 0x000fe20000000000 */
[----:B------:R-:W-:Y:S01]  /*0500*/  LEA.HI R16, R4, R0, RZ, 0x3 ;  /* 0x0000000004107211 */ /* 0x000fe200078f18ff */
[----:B------:R-:W-:Y:S01]  /*0510*/  USHF.L.U64.HI UR9, UR8, UR10, UR9 ;  /* 0x0000000a08097299 */ /* 0x000fe20008010209 */
[----:B-1----:R-:W-:Y:S01]  /*0520*/  IADD3 R6, R6, 0xffffffe, RZ ;  /* 0x0ffffffe06067810 */ /* 0x002fe20007ffe0ff */
[----:B------:R-:W-:Y:S01]  /*0530*/  USHF.L.U32 UR8, UR6, 0x5, URZ ;  /* 0x0000000506087899 */ /* 0x000fe2000800063f */
[----:B------:R-:W-:Y:S01]  /*0540*/  LOP3.LUT R3, R3, 0x38, R2, 0xf8, !PT ;  /* 0x0000003803037812 */ /* 0x000fe200078ef802 */
[----:B------:R-:W-:Y:S01]  /*0550*/  USHF.L.U64.HI UR6, UR6, UR10, UR7 ;  /* 0x0000000a06067299 */ /* 0x000fe20008010207 */
[----:B------:R-:W1:Y:S01]  /*0560*/  F2I.FTZ.U32.TRUNC.NTZ R7, R6 ;  /* 0x0000000600077305 */ /* 0x000e62000021f000 */
[----:B------:R-:W-:Y:S01]  /*0570*/  LOP3.LUT R4, R16, 0xfffffff8, RZ, 0xc0, !PT ;  /* 0xfffffff810047812 */ /* 0x000fe200078ec0ff */
[----:B------:R-:W-:Y:S01]  /*0580*/  USHF.L.U32 UR7, UR4, 0x5, URZ ;  /* 0x0000000504077899 */ /* 0x000fe2000800063f */
[----:B------:R-:W-:Y:S01]  /*0590*/  LOP3.LUT R11, R3, R11, RZ, 0x3c, !PT ;  /* 0x0000000b030b7212 */ /* 0x000fe200078e3cff */
[----:B------:R-:W-:Y:S01]  /*05a0*/  USHF.L.U64.HI UR4, UR4, UR10, UR5 ;  /* 0x0000000a04047299 */ /* 0x000fe20008010205 */
[----:B------:R-:W-:Y:S01]  /*05b0*/  LEA.HI R3, R12, R10, RZ, 0x1 ;  /* 0x0000000a0c037211 */ /* 0x000fe200078f08ff */
[----:B------:R-:W-:Y:S01]  /*05c0*/  IMAD.IADD R69, R0, 0x1, -R4 ;  /* 0x0000000100457824 */ /* 0x000fe200078e0a04 */
[----:B------:R-:W-:Y:S01]  /*05d0*/  LEA.HI R5, R20, R161, RZ, 0x6 ;  /* 0x000000a114057211 */ /* 0x000fe200078f30ff */
[----:B------:R-:W-:Y:S01]  /*05e0*/  IMAD R4, R9, c[0x0][0x198], RZ ;  /* 0x0000660009047a24 */ /* 0x000fe200078e02ff */
[----:B------:R-:W-:Y:S01]  /*05f0*/  LOP3.LUT R3, R3, 0xfffffffe, RZ, 0xc0, !PT ;  /* 0xfffffffe03037812 */ /* 0x000fe200078ec0ff */
[----:B------:R-:W-:Y:S01]  /*0600*/  STL.64 [R1+0x40], R26 ;  /* 0x0000401a01007387 */ /* 0x000fe20000100a00 */
[----:B------:R-:W-:Y:S01]  /*0610*/  SHF.R.S32.HI R22, RZ, 0x1f, R23 ;  /* 0x0000001fff167819 */ /* 0x000fe20000011417 */
[----:B------:R-:W-:Y:S01]  /*0620*/  IMAD.SHL.U32 R5, R5, 0x8, RZ ;  /* 0x0000000805057824 */ /* 0x000fe200078e00ff */
[----:B------:R-:W-:Y:S01]  /*0630*/  SHF.R.S32.HI R25, RZ, 0x1f, R24 ;  /* 0x0000001fff197819 */ /* 0x000fe20000011418 */
[----:B------:R-:W-:Y:S01]  /*0640*/  IMAD.IADD R15, R10, 0x1, -R3 ;  /* 0x000000010a0f7824 */ /* 0x000fe200078e0a03 */
[----:B------:R-:W-:Y:S01]  /*0650*/  IABS R10, R24 ;  /* 0x00000018000a7213 */ /* 0x000fe20000000000 */
[----:B-1----:R-:W-:Y:S01]  /*0660*/  IMAD.MOV R6, RZ, RZ, -R7 ;  /* 0x000000ffff067224 */ /* 0x002fe200078e0a07 */
[----:B------:R-:W-:Y:S01]  /*0670*/  LOP3.LUT R243, R11, 0x7ffffe00, R5, 0xf8, !PT ;  /* 0x7ffffe000bf37812 */ /* 0x000fe200078ef805 */
[----:B------:R-:W-:Y:S01]  /*0680*/  IMAD.SHL.U32 R5, R68, 0x40, RZ ;  /* 0x0000004044057824 */ /* 0x000fe200078e00ff */
[----:B------:R-:W-:Y:S01]  /*0690*/  SHF.R.S32.HI R3, RZ, 0x1f, R2 ;  /* 0x0000001fff037819 */ /* 0x000fe20000011402 */
[----:B------:R-:W-:Y:S01]  /*06a0*/  IMAD R0, R6, R21, RZ ;  /* 0x0000001506007224 */ /* 0x000fe200078e02ff */
[----:B------:R-:W-:Y:S01]  /*06b0*/  ISETP.NE.AND P2, PT, RZ, c[0x0][0x1c8], PT ;  /* 0x00007200ff007a0c */ /* 0x000fe20003f45270 */
[----:B------:R-:W-:Y:S01]  /*06c0*/  IMAD.MOV.U32 R6, RZ, RZ, RZ ;  /* 0x000000ffff067224 */ /* 0x000fe200078e00ff */
[----:B------:R-:W-:Y:S01]  /*06d0*/  LEA.HI R162, R20, R161, RZ, 0x5 ;  /* 0x000000a114a27211 */ /* 0x000fe200078f28ff */
[----:B------:R-:W-:-:S02]  /*06e0*/  IMAD R14, R22, c[0x0][0x178], RZ ;  /* 0x00005e00160e7a24 */ /* 0x000fc400078e02ff */
[----:B------:R-:W-:Y:S01]  /*06f0*/  IMAD.HI.U32 R6, R7, R0, R6 ;  /* 0x0000000007067227 */ /* 0x000fe200078e0006 */
[----:B------:R-:W-:-:S03]  /*0700*/  SHF.R.S32.HI R160, RZ, 0x5, R162 ;  /* 0x00000005ffa07819 */ /* 0x000fc600000114a2 */
[----:B------:R-:W-:Y:S02]  /*0710*/  IMAD R0, R9, c[0x0][0x1a0], RZ ;  /* 0x0000680009007a24 */ /* 0x000fe400078e02ff */
[----:B------:R-:W-:Y:S01]  /*0720*/  IMAD.HI.U32 R12, R6, R10, RZ ;  /* 0x0000000a060c7227 */ /* 0x000fe200078e00ff */
[----:B------:R-:W-:-:S03]  /*0730*/  LOP3.LUT R6, R5, 0x1c0, RZ, 0xc0, !PT ;  /* 0x000001c005067812 */ /* 0x000fc600078ec0ff */
[----:B------:R-:W-:Y:S02]  /*0740*/  IMAD.MOV R7, RZ, RZ, -R12 ;  /* 0x000000ffff077224 */ /* 0x000fe400078e0a0c */
[----:B------:R-:W-:Y:S02]  /*0750*/  IMAD R13, R8, c[0x0][0x1a4], R0 ;  /* 0x00006900080d7a24 */ /* 0x000fe400078e0200 */
[C---:B------:R-:W-:Y:S01]  /*0760*/  IMAD R0, R21.reuse, R7, R10 ;  /* 0x0000000715007224 */ /* 0x040fe200078e020a */
[----:B------:R-:W-:Y:S01]  /*0770*/  LOP3.LUT R10, R6, 0x8, R17, 0xf8, !PT ;  /* 0x00000008060a7812 */ /* 0x000fe200078ef811 */
[C---:B------:R-:W-:Y:S01]  /*0780*/  IMAD R11, R8.reuse, c[0x0][0x19c], R4 ;  /* 0x00006700080b7a24 */ /* 0x040fe200078e0204 */
[----:B------:R-:W-:Y:S01]  /*0790*/  SHF.R.U32.HI R6, RZ, 0x3, R6 ;  /* 0x00000003ff067819 */ /* 0x000fe20000011606 */
[----:B------:R-:W-:Y:S01]  /*07a0*/  IMAD.WIDE.U32 R4, R8, c[0x0][0x198], R2 ;  /* 0x0000660008047a25 */ /* 0x000fe200078e0002 */
[----:B------:R-:W-:-:S03]  /*07b0*/  ISETP.GT.U32.AND P0, PT, R21, R0, PT ;  /* 0x000000001500720c */ /* 0x000fc60003f04070 */
[----:B------:R-:W-:-:S04]  /*07c0*/  IMAD.WIDE.U32 R8, R8, c[0x0][0x1a0], R2 ;  /* 0x0000680008087a25 */ /* 0x000fc800078e0002 */
[C---:B------:R-:W-:Y:S02]  /*07d0*/  IMAD R14, R23.reuse, c[0x0][0x17c], R14 ;  /* 0x00005f00170e7a24 */ /* 0x040fe400078e020e */
[----:B------:R-:W-:-:S04]  /*07e0*/  IMAD.WIDE.U32 R2, R23, c[0x0][0x178], R2 ;  /* 0x00005e0017027a25 */ /* 0x000fc800078e0002 */
[----:B------:R-:W-:Y:S01]  /*07f0*/  IMAD.IADD R7, R3, 0x1, R14 ;  /* 0x0000000103077824 */ /* 0x000fe200078e020e */
[----:B------:R-:W-:Y:S01]  /*0800*/  LOP3.LUT R14, R10, R6, RZ, 0x3c, !PT ;  /* 0x000000060a0e7212 */ /* 0x000fe200078e3cff */
[----:B------:R-:W-:Y:S01]  /*0810*/  IMAD.IADD R5, R5, 0x1, R11 ;  /* 0x0000000105057824 */ /* 0x000fe200078e020b */
[----:B------:R-:W-:Y:S01]  /*0820*/  @!P0 IADD3 R12, R12, 0x1, RZ ;  /* 0x000000010c0c8810 */ /* 0x000fe20007ffe0ff */
[----:B------:R-:W-:Y:S02]  /*0830*/  @!P0 IMAD.IADD R0, R0, 0x1, -R21 ;  /* 0x0000000100008824 */ /* 0x000fe400078e0a15 */
[----:B------:R-:W-:Y:S02]  /*0840*/  IMAD.MOV.U32 R6, RZ, RZ, R2 ;  /* 0x000000ffff067224 */ /* 0x000fe400078e0002 */
[----:B------:R-:W-:Y:S01]  /*0850*/  IMAD R11, R25, c[0x0][0x1a8], RZ ;  /* 0x00006a00190b7a24 */ /* 0x000fe200078e02ff */
[----:B------:R-:W-:Y:S01]  /*0860*/  ISETP.GE.U32.AND P3, PT, R0, R21, PT ;  /* 0x000000150000720c */ /* 0x000fe20003f66070 */
[----:B------:R-:W-:-:S02]  /*0870*/  IMAD.IADD R3, R9, 0x1, R13 ;  /* 0x0000000109037824 */ /* 0x000fc400078e020d */
[----:B------:R-:W-:Y:S02]  /*0880*/  IMAD.MOV.U32 R2, RZ, RZ, R8 ;  /* 0x000000ffff027224 */ /* 0x000fe400078e0008 */
[C---:B------:R-:W-:Y:S02]  /*0890*/  IMAD R11, R24.reuse, c[0x0][0x1ac], R11 ;  /* 0x00006b00180b7a24 */ /* 0x040fe400078e020b */
[----:B------:R-:W-:-:S04]  /*08a0*/  IMAD.WIDE.U32 R8, R24, c[0x0][0x1a8], R6 ;  /* 0x00006a0018087a25 */ /* 0x000fc800078e0006 */
[C---:B------:R-:W-:Y:S02]  /*08b0*/  IMAD.WIDE.U32 R6, R23.reuse, c[0x0][0x180], R4 ;  /* 0x0000600017067a25 */ /* 0x040fe400078e0004 */
[----:B------:R-:W-:Y:S02]  /*08c0*/  @P3 IADD3 R12, R12, 0x1, RZ ;  /* 0x000000010c0c3810 */ /* 0x000fe40007ffe0ff */
[----:B------:R-:W-:Y:S02]  /*08d0*/  IMAD R10, R22, c[0x0][0x180], RZ ;  /* 0x00006000160a7a24 */ /* 0x000fe400078e02ff */
[----:B------:R-:W-:-:S04]  /*08e0*/  IMAD.WIDE.U32 R4, R23, c[0x0][0x188], R2 ;  /* 0x0000620017047a25 */ /* 0x000fc800078e0002 */
[----:B------:R-:W-:Y:S02]  /*08f0*/  IMAD.IADD R3, R9, 0x1, R11 ;  /* 0x0000000109037824 */ /* 0x000fe400078e020b */
[----:B------:R-:W-:Y:S02]  /*0900*/  IMAD R0, R27, c[0x0][0x190], RZ ;  /* 0x000064001b007a24 */ /* 0x000fe400078e02ff */
[----:B------:R-:W-:Y:S02]  /*0910*/  IMAD.MOV.U32 R2, RZ, RZ, R8 ;  /* 0x000000ffff027224 */ /* 0x000fe400078e0008 */
[----:B------:R-:W-:Y:S02]  /*0920*/  IMAD R10, R23, c[0x0][0x184], R10 ;  /* 0x00006100170a7a24 */ /* 0x000fe400078e020a */
[C---:B------:R-:W-:Y:S02]  /*0930*/  IMAD R0, R26.reuse, c[0x0][0x194], R0 ;  /* 0x000065001a007a24 */ /* 0x040fe400078e0200 */
[----:B------:R-:W-:-:S04]  /*0940*/  IMAD.WIDE.U32 R2, R26, c[0x0][0x190], R2 ;  /* 0x000064001a027a25 */ /* 0x000fc800078e0002 */
[----:B------:R-:W-:Y:S02]  /*0950*/  IMAD.IADD R11, R7, 0x1, R10 ;  /* 0x00000001070b7824 */ /* 0x000fe400078e020a */
[----:B------:R-:W-:Y:S01]  /*0960*/  IMAD.MOV.U32 R10, RZ, RZ, R6 ;  /* 0x000000ffff0a7224 */ /* 0x000fe200078e0006 */
[----:B------:R-:W-:Y:S01]  /*0970*/  LEA R6, P0, R2, c[0x0][0x160], 0x1 ;  /* 0x0000580002067a11 */ /* 0x000fe200078008ff */
[----:B------:R-:W-:Y:S02]  /*0980*/  IMAD.IADD R0, R3, 0x1, R0 ;  /* 0x0000000103007824 */ /* 0x000fe400078e0200 */
[----:B------:R-:W-:Y:S02]  /*0990*/  IMAD R13, R22, c[0x0][0x188], RZ ;  /* 0x00006200160d7a24 */ /* 0x000fe400078e02ff */
[----:B------:R-:W-:Y:S01]  /*09a0*/  IMAD.MOV.U32 R8, RZ, RZ, R4 ;  /* 0x000000ffff087224 */ /* 0x000fe200078e0004 */
[----:B------:R-:W-:Y:S01]  /*09b0*/  LEA.HI.X R7, R2, c[0x0][0x164], R0, 0x1, P0 ;  /* 0x0000590002077a11 */ /* 0x000fe200000f0c00 */
[----:B------:R-:W-:Y:S01]  /*09c0*/  IMAD.MOV.U32 R0, RZ, RZ, R12 ;  /* 0x000000ffff007224 */ /* 0x000fe200078e000c */
[----:B------:R-:W-:Y:S01]  /*09d0*/  IADD3 R4, P0, R6, UR11, RZ ;  /* 0x0000000b06047c10 */ /* 0x000fe2000ff1e0ff */
[----:B------:R-:W-:-:S02]  /*09e0*/  IMAD R13, R23, c[0x0][0x18c], R13 ;  /* 0x00006300170d7a24 */ /* 0x000fc400078e020d */
[----:B------:R-:W-:Y:S01]  /*09f0*/  @!P1 IMAD.MOV R0, RZ, RZ, -R0 ;  /* 0x000000ffff009224 */ /* 0x000fe200078e0a00 */
[----:B------:R-:W-:Y:S01]  /*0a00*/  @!P2 LOP3.LUT R0, RZ, c[0x0][0x1c8], RZ, 0x33, !PT ;  /* 0x00007200ff00aa12 */ /* 0x000fe200078e33ff */
[----:B------:R-:W-:Y:S02]  /*0a10*/  IMAD.SHL.U32 R243, R243, 0x2, RZ ;  /* 0x00000002f3f37824 */ /* 0x000fe400078e00ff */
[----:B------:R-:W-:Y:S01]  /*0a20*/  IMAD.IADD R9, R5, 0x1, R13 ;  /* 0x0000000105097824 */ /* 0x000fe200078e020d */
[----:B------:R-:W-:Y:S01]  /*0a30*/  IADD3.X R5, R7, UR9, RZ, P0, !PT ;  /* 0x0000000907057c10 */ /* 0x000fe200087fe4ff */
[----:B------:R-:W-:Y:S01]  /*0a40*/  IMAD.WIDE.U32 R24, R0, c[0x0][0x1b0], R10 ;  /* 0x00006c0000187a25 */ /* 0x000fe200078e000a */
[----:B------:R-:W-:Y:S01]  /*0a50*/  IADD3 R2, P0, R4, UR11, RZ ;  /* 0x0000000b04027c10 */ /* 0x000fe2000ff1e0ff */
[----:B------:R1:W-:Y:S01]  /*0a60*/  LDGSTS.E.BYPASS.LTC128B.128 [R243], [R6.64] ;  /* 0x0000000006f37fae */ /* 0x0003e2000b901d50 */
[----:B------:R-:W-:Y:S01]  /*0a70*/  SHF.R.S32.HI R12, RZ, 0x1f, R0 ;  /* 0x0000001fff0c7819 */ /* 0x000fe20000011400 */
[----:B------:R-:W-:Y:S01]  /*0a80*/  IMAD.MOV.U32 R164, RZ, RZ, R24 ;  /* 0x000000ffffa47224 */ /* 0x000fe200078e0018 */
[----:B------:R-:W-:Y:S01]  /*0a90*/  IADD3.X R3, R5, UR9, RZ, P0, !PT ;  /* 0x0000000905037c10 */ /* 0x000fe200087fe4ff */
[----:B------:R1:W-:Y:S01]  /*0aa0*/  LDGSTS.E.BYPASS.LTC128B.128 [R243+0x4000], [R6.64+0x80] ;  /* 0x0400008006f37fae */ /* 0x0003e2000b901d50 */
[----:B------:R-:W-:-:S03]  /*0ab0*/  IMAD.WIDE.U32 R22, R0, c[0x0][0x1b8], R8 ;  /* 0x00006e0000167a25 */ /* 0x000fc600078e0008 */
[----:B------:R2:W-:Y:S04]  /*0ac0*/  LDGSTS.E.BYPASS.LTC128B.128 [R243+0x800], [R4.64] ;  /* 0x0080000004f37fae */ /* 0x0005e8000b901d50 */
[----:B------:R2:W-:Y:S04]  /*0ad0*/  LDGSTS.E.BYPASS.LTC128B.128 [R243+0x4800], [R4.64+0x80] ;  /* 0x0480008004f37fae */ /* 0x0005e8000b901d50 */
[----:B------:R4:W-:Y:S04]  /*0ae0*/  LDGSTS.E.BYPASS.LTC128B.128 [R243+0x1000], [R2.64] ;  /* 0x0100000002f37fae */ /* 0x0009e8000b901d50 */
[----:B------:R4:W-:Y:S04]  /*0af0*/  LDGSTS.E.BYPASS.LTC128B.128 [R243+0x5000], [R2.64+0x80] ;  /* 0x0500008002f37fae */ /* 0x0009e8000b901d50 */
[----:B------:R-:W-:Y:S04]  /*0b00*/  STL.64 [R1+0x28], R24 ;  /* 0x0000281801007387 */ /* 0x000fe80000100a00 */
[----:B------:R-:W-:Y:S01]  /*0b10*/  STL.64 [R1+0x48], R22 ;  /* 0x0000481601007387 */ /* 0x000fe20000100a00 */
[----:B-1----:R-:W-:-:S04]  /*0b20*/  IADD3 R6, P0, R2, UR11, RZ ;  /* 0x0000000b02067c10 */ /* 0x002fc8000ff1e0ff */
[----:B------:R-:W-:Y:S01]  /*0b30*/  IADD3.X R7, R3, UR9, RZ, P0, !PT ;  /* 0x0000000903077c10 */ /* 0x000fe200087fe4ff */
[----:B--2---:R-:W-:-:S04]  /*0b40*/  IMAD R4, R12, c[0x0][0x1b0], RZ ;  /* 0x00006c000c047a24 */ /* 0x004fc800078e02ff */
[----:B------:R1:W-:Y:S01]  /*0b50*/  LDGSTS.E.BYPASS.LTC128B.128 [R243+0x1800], [R6.64] ;  /* 0x0180000006f37fae */ /* 0x0003e2000b901d50 */
[----:B------:R-:W-:-:S03]  /*0b60*/  IMAD R4, R0, c[0x0][0x1b4], R4 ;  /* 0x00006d0000047a24 */ /* 0x000fc600078e0204 */
[----:B------:R1:W-:Y:S01]  /*0b70*/  LDGSTS.E.BYPASS.LTC128B.128 [R243+0x5800], [R6.64+0x80] ;  /* 0x0580008006f37fae */ /* 0x0003e2000b901d50 */
[----:B----4-:R-:W-:Y:S01]  /*0b80*/  IMAD R3, R12, c[0x0][0x1b8], RZ ;  /* 0x00006e000c037a24 */ /* 0x010fe200078e02ff */
[----:B------:R-:W-:Y:S01]  /*0b90*/  IADD3 R2, P0, R6, UR11, RZ ;  /* 0x0000000b06027c10 */ /* 0x000fe2000ff1e0ff */
[----:B------:R-:W-:Y:S02]  /*0ba0*/  IMAD.IADD R165, R25, 0x1, R4 ;  /* 0x0000000119a57824 */ /* 0x000fe400078e0204 */
[----:B------:R-:W-:Y:S01]  /*0bb0*/  IMAD R10, R0, c[0x0][0x1bc], R3 ;  /* 0x00006f00000a7a24 */ /* 0x000fe200078e0203 */
[----:B------:R-:W-:Y:S01]  /*0bc0*/  IADD3.X R3, R7, UR9, RZ, P0, !PT ;  /* 0x0000000907037c10 */ /* 0x000fe200087fe4ff */
[----:B------:R-:W-:Y:S01]  /*0bd0*/  IMAD.WIDE.U32 R8, R119, UR13, R164 ;  /* 0x0000000d77087c25 */ /* 0x000fe2000f8e00a4 */
[----:B------:R-:W-:Y:S01]  /*0be0*/  IADD3 R4, P0, R2, UR11, RZ ;  /* 0x0000000b02047c10 */ /* 0x000fe2000ff1e0ff */
[----:B------:R-:W-:Y:S02]  /*0bf0*/  STL.64 [R1+0x20], R164 ;  /* 0x000020a401007387 */ /* 0x000fe40000100a00 */
[----:B------:R-:W-:Y:S01]  /*0c00*/  IMAD.IADD R0, R9, 0x1, R18 ;  /* 0x0000000109007824 */ /* 0x000fe200078e0212 */
[----:B------:R-:W-:Y:S01]  /*0c10*/  IADD3.X R5, R3, UR9, RZ, P0, !PT ;  /* 0x0000000903057c10 */ /* 0x000fe200087fe4ff */
[----:B------:R2:W-:Y:S01]  /*0c20*/  LDGSTS.E.BYPASS.LTC128B.128 [R243+0x2000], [R2.64] ;  /* 0x0200000002f37fae */ /* 0x0005e2000b901d50 */
[----:B------:R-:W-:-:S02]  /*0c30*/  IMAD.IADD R11, R23, 0x1, R10 ;  /* 0x00000001170b7824 */ /* 0x000fc400078e020a */
[----:B------:R-:W-:Y:S01]  /*0c40*/  IMAD.MOV.U32 R10, RZ, RZ, R22 ;  /* 0x000000ffff0a7224 */ /* 0x000fe200078e0016 */
[----:B------:R2:W-:Y:S04]  /*0c50*/  LDGSTS.E.BYPASS.LTC128B.128 [R243+0x6000], [R2.64+0x80] ;  /* 0x0600008002f37fae */ /* 0x0005e8000b901d50 */
[----:B------:R4:W-:Y:S01]  /*0c60*/  LDGSTS.E.BYPASS.LTC128B.128 [R243+0x2800], [R4.64] ;  /* 0x0280000004f37fae */ /* 0x0009e2000b901d50 */
[----:B-1----:R-:W-:-:S03]  /*0c70*/  LEA R6, P0, R8, c[0x0][0x168], 0x1 ;  /* 0x00005a0008067a11 */ /* 0x002fc600078008ff */
[----:B------:R4:W-:Y:S01]  /*0c80*/  LDGSTS.E.BYPASS.LTC128B.128 [R243+0x6800], [R4.64+0x80] ;  /* 0x0680008004f37fae */ /* 0x0009e2000b901d50 */
[----:B------:R-:W-:Y:S01]  /*0c90*/  LEA.HI.X R7, R8, c[0x0][0x16c], R0, 0x1, P0 ;  /* 0x00005b0008077a11 */ /* 0x000fe200000f0c00 */
[----:B------:R-:W-:Y:S02]  /*0ca0*/  IMAD.SHL.U32 R0, R69, 0x40, RZ ;  /* 0x0000004045007824 */ /* 0x000fe400078e00ff */
[----:B------:R-:W-:Y:S01]  /*0cb0*/  STL.64 [R1+0x38], R10 ;  /* 0x0000380a01007387 */ /* 0x000fe20000100a00 */
[----:B--2---:R-:W-:-:S04]  /*0cc0*/  IADD3 R2, P1, R4, UR11, RZ ;  /* 0x0000000b04027c10 */ /* 0x004fc8000ff3e0ff */
[----:B------:R-:W-:Y:S02]  /*0cd0*/  IADD3.X R3, R5, UR9, RZ, P1, !PT ;  /* 0x0000000905037c10 */ /* 0x000fe40008ffe4ff */
[----:B------:R-:W-:Y:S02]  /*0ce0*/  IADD3 R8, P0, R2, UR11, RZ ;  /* 0x0000000b02087c10 */ /* 0x000fe4000ff1e0ff */
[----:B------:R-:W-:Y:S01]  /*0cf0*/  LOP3.LUT P1, RZ, R69, 0x2, RZ, 0xc0, !PT ;  /* 0x0000000245ff7812 */ /* 0x000fe2000782c0ff */
[----:B------:R1:W-:Y:S01]  /*0d00*/  LDGSTS.E.BYPASS.LTC128B.128 [R243+0x3000], [R2.64] ;  /* 0x0300000002f37fae */ /* 0x0003e2000b901d50 */
[----:B------:R-:W-:Y:S02]  /*0d10*/  IADD3.X R9, R3, UR9, RZ, P0, !PT ;  /* 0x0000000903097c10 */ /* 0x000fe400087fe4ff */
[----:B----4-:R-:W-:Y:S01]  /*0d20*/  IADD3 R4, P0, R6, UR8, RZ ;  /* 0x0000000806047c10 */ /* 0x010fe2000ff1e0ff */
[----:B------:R1:W-:Y:S03]  /*0d30*/  LDGSTS.E.BYPASS.LTC128B.128 [R243+0x7000], [R2.64+0x80] ;  /* 0x0700008002f37fae */ /* 0x0003e6000b901d50 */
[----:B------:R-:W-:Y:S01]  /*0d40*/  IADD3.X R5, R7, UR6, RZ, P0, !PT ;  /* 0x0000000607057c10 */ /* 0x000fe200087fe4ff */
[----:B------:R2:W-:Y:S04]  /*0d50*/  LDGSTS.E.BYPASS.LTC128B.128 [R243+0x3800], [R8.64] ;  /* 0x0380000008f37fae */ /* 0x0005e8000b901d50 */
[----:B------:R2:W-:Y:S04]  /*0d60*/  LDGSTS.E.BYPASS.LTC128B.128 [R243+0x7800], [R8.64+0x80] ;  /* 0x0780008008f37fae */ /* 0x0005e8000b901d50 */
[----:B------:R4:W-:Y:S04]  /*0d70*/  LDGSTS.E.BYPASS.LTC128B.128 [R243+0x8000], [R6.64] ;  /* 0x0800000006f37fae */ /* 0x0009e8000b901d50 */
[----:B------:R4:W-:Y:S04]  /*0d80*/  LDGSTS.E.BYPASS.LTC128B.128 [R243+0xa000], [R6.64+0x80] ;  /* 0x0a00008006f37fae */ /* 0x0009e8000b901d50 */
[----:B------:R5:W-:Y:S04]  /*0d90*/  LDGSTS.E.BYPASS.LTC128B.128 [R243+0x8800], [R4.64] ;  /* 0x0880000004f37fae */ /* 0x000be8000b901d50 */
[----:B------:R5:W-:Y:S01]  /*0da0*/  LDGSTS.E.BYPASS.LTC128B.128 [R243+0xa800], [R4.64+0x80] ;  /* 0x0a80008004f37fae */ /* 0x000be2000b901d50 */
[----:B-1----:R-:W-:-:S04]  /*0db0*/  IADD3 R2, P0, R4, UR8, RZ ;  /* 0x0000000804027c10 */ /* 0x002fc8000ff1e0ff */
[----:B------:R-:W-:-:S05]  /*0dc0*/  IADD3.X R3, R5, UR6, RZ, P0, !PT ;  /* 0x0000000605037c10 */ /* 0x000fca00087fe4ff */
[----:B------:R1:W-:Y:S04]  /*0dd0*/  LDGSTS.E.BYPASS.LTC128B.128 [R243+0x9000], [R2.64] ;  /* 0x0900000002f37fae */ /* 0x0003e8000b901d50 */
[----:B------:R1:W-:Y:S01]  /*0de0*/  LDGSTS.E.BYPASS.LTC128B.128 [R243+0xb000], [R2.64+0x80] ;  /* 0x0b00008002f37fae */ /* 0x0003e2000b901d50 */
[----:B----4-:R-:W-:-:S04]  /*0df0*/  IADD3 R6, P0, R2, UR8, RZ ;  /* 0x0000000802067c10 */ /* 0x010fc8000ff1e0ff */
[----:B------:R-:W-:-:S05]  /*0e00*/  IADD3.X R7, R3, UR6, RZ, P0, !PT ;  /* 0x0000000603077c10 */ /* 0x000fca00087fe4ff */
[----:B------:R4:W-:Y:S04]  /*0e10*/  LDGSTS.E.BYPASS.LTC128B.128 [R243+0x9800], [R6.64] ;  /* 0x0980000006f37fae */ /* 0x0009e8000b901d50 */
[----:B------:R4:W-:Y:S04]  /*0e20*/  LDGSTS.E.BYPASS.LTC128B.128 [R243+0xb800], [R6.64+0x80] ;  /* 0x0b80008006f37fae */ /* 0x0009e8000b901d50 */
[----:B------:R-:W0:Y:S01]  /*0e30*/  LDGDEPBAR ;  /* 0x00000000000079af */ /* 0x000e220000000000 */
[----:B-1----:R-:W-:-:S04]  /*0e40*/  IMAD.WIDE.U32 R2, R119, UR15, R10 ;  /* 0x0000000f77027c25 */ /* 0x002fc8000f8e000a */
[----:B-----5:R-:W-:Y:S01]  /*0e50*/  IMAD.IADD R5, R3, 0x1, R19 ;  /* 0x0000000103057824 */ /* 0x020fe200078e0213 */
[----:B------:R-:W-:Y:S02]  /*0e60*/  LEA R4, P0, R2, c[0x0][0x170], 0x1 ;  /* 0x00005c0002047a11 */ /* 0x000fe400078008ff */
[----:B------:R-:W-:Y:S01]  /*0e70*/  LOP3.LUT R3, R0, 0x1c0, RZ, 0xc0, !PT ;  /* 0x000001c000037812 */ /* 0x000fe200078ec0ff */
[C---:B------:R-:W-:Y:S01]  /*0e80*/  IMAD R0, R15.reuse, 0x200, R14 ;  /* 0x000002000f007824 */ /* 0x040fe200078e020e */
[----:B------:R-:W-:Y:S02]  /*0e90*/  LEA.HI.X R5, R2, c[0x0][0x174], R5, 0x1, P0 ;  /* 0x00005d0002057a11 */ /* 0x000fe400000f0c05 */
[----:B------:R-:W-:Y:S02]  /*0ea0*/  SHF.R.U32.HI R2, RZ, 0x3, R3 ;  /* 0x00000003ff027819 */ /* 0x000fe40000011603 */
[----:B------:R-:W-:Y:S01]  /*0eb0*/  LEA R229, R0, 0x8000, 0x1 ;  /* 0x0000800000e57811 */ /* 0x000fe200078e08ff */
[----:B----4-:R-:W-:Y:S01]  /*0ec0*/  IMAD.SHL.U32 R6, R15, 0x8, RZ ;  /* 0x000000080f067824 */ /* 0x010fe200078e00ff */
[----:B------:R-:W-:-:S04]  /*0ed0*/  DEPBAR.LE SB0, 0x0 ;  /* 0x000080000000791a */ /* 0x000fc80000000000 */
[----:B------:R-:W-:Y:S01]  /*0ee0*/  BAR.SYNC.DEFER_BLOCKING 0x0 ;  /* 0x0000000000007b1d */ /* 0x000fe20000010000 */
[----:B------:R-:W-:Y:S01]  /*0ef0*/  LOP3.LUT R6, R3, 0x8, R6, 0xf8, !PT ;  /* 0x0000000803067812 */ /* 0x000fe200078ef806 */
[----:B------:R-:W-:Y:S01]  /*0f00*/  IMAD.SHL.U32 R3, R16, 0x40, RZ ;  /* 0x0000004010037824 */ /* 0x000fe200078e00ff */
[----:B------:R-:W-:Y:S02]  /*0f10*/  IADD3 R234, R229, 0x20, RZ ;  /* 0x00000020e5ea7810 */ /* 0x000fe40007ffe0ff */
[----:B------:R-:W-:Y:S02]  /*0f20*/  LOP3.LUT R118, R6, R2, RZ, 0x3c, !PT ;  /* 0x0000000206767212 */ /* 0x000fe400078e3cff */
[----:B------:R-:W-:Y:S02]  /*0f30*/  IADD3 R2, P0, R4, UR7, RZ ;  /* 0x0000000704027c10 */ /* 0x000fe4000ff1e0ff */
[----:B------:R-:W-:Y:S02]  /*0f40*/  LOP3.LUT R117, R3, 0xfffffe00, RZ, 0xc0, !PT ;  /* 0xfffffe0003757812 */ /* 0x000fe400078ec0ff */
[----:B------:R-:W-:-:S02]  /*0f50*/  IADD3.X R3, R5, UR4, RZ, P0, !PT ;  /* 0x0000000405037c10 */ /* 0x000fc400087fe4ff */
[----:B------:R-:W-:-:S04]  /*0f60*/  IADD3 R6, P0, R2, UR7, RZ ;  /* 0x0000000702067c10 */ /* 0x000fc8000ff1e0ff */
[----:B------:R-:W-:Y:S01]  /*0f70*/  IADD3.X R7, R3, UR4, RZ, P0, !PT ;  /* 0x0000000403077c10 */ /* 0x000fe200087fe4ff */
[----:B------:R-:W-:Y:S01]  /*0f80*/  @!PT LDS RZ, [RZ] ;  /* 0x00000000fffff984 */ /* 0x000fe20000000800 */
[----:B------:R-:W-:Y:S01]  /*0f90*/  @!PT LDS RZ, [RZ] ;  /* 0x00000000fffff984 */ /* 0x000fe20000000800 */
[----:B------:R-:W-:Y:S01]  /*0fa0*/  @!PT LDS RZ, [RZ] ;  /* 0x00000000fffff984 */ /* 0x000fe20000000800 */
[----:B------:R1:W-:Y:S04]  /*0fb0*/  LDGSTS.E.BYPASS.LTC128B.128 [R243+0xc000], [R4.64] ;  /* 0x0c00000004f37fae */ /* 0x0003e8000b901d50 */
[----:B------:R1:W-:Y:S04]  /*0fc0*/  LDGSTS.E.BYPASS.LTC128B.128 [R243+0xe000], [R4.64+0x80] ;  /* 0x0e00008004f37fae */ /* 0x0003e8000b901d50 */
[----:B------:R4:W-:Y:S04]  /*0fd0*/  LDGSTS.E.BYPASS.LTC128B.128 [R243+0xc800], [R2.64] ;  /* 0x0c80000002f37fae */ /* 0x0009e8000b901d50 */
[----:B------:R4:W-:Y:S04]  /*0fe0*/  LDGSTS.E.BYPASS.LTC128B.128 [R243+0xe800], [R2.64+0x80] ;  /* 0x0e80008002f37fae */ /* 0x0009e8000b901d50 */
[----:B------:R5:W-:Y:S04]  /*0ff0*/  LDGSTS.E.BYPASS.LTC128B.128 [R243+0xd000], [R6.64] ;  /* 0x0d00000006f37fae */ /* 0x000be8000b901d50 */
[----:B------:R5:W-:Y:S01]  /*1000*/  LDGSTS.E.BYPASS.LTC128B.128 [R243+0xf000], [R6.64+0x80] ;  /* 0x0f00008006f37fae */ /* 0x000be2000b901d50 */
[----:B-1----:R-:W-:Y:S01]  /*1010*/  IMAD R5, R160, 0x400, R117 ;  /* 0x00000400a0057824 */ /* 0x002fe200078e0275 */
[----:B------:R-:W-:-:S03]  /*1020*/  IADD3 R4, P0, R6, UR7, RZ ;  /* 0x0000000706047c10 */ /* 0x000fc6000ff1e0ff */
[----:B----4-:R-:W-:Y:S01]  /*1030*/  IMAD.IADD R2, R5, 0x1, R118 ;  /* 0x0000000105027824 */ /* 0x010fe200078e0276 */
[----:B------:R-:W-:Y:S01]  /*1040*/  IADD3.X R5, R7, UR4, RZ, P0, !PT ;  /* 0x0000000407057c10 */ /* 0x000fe200087fe4ff */
[----:B------:R-:W-:Y:S01]  /*1050*/  IMAD.SHL.U32 R3, R0, 0x2, RZ ;  /* 0x0000000200037824 */ /* 0x000fe200078e00ff */
[----:B------:R-:W-:Y:S01]  /*1060*/  LOP3.LUT P0, RZ, R68, 0x2, RZ, 0xc0, !PT ;  /* 0x0000000244ff7812 */ /* 0x000fe2000780c0ff */
[----:B------:R-:W-:Y:S02]  /*1070*/  IMAD.SHL.U32 R230, R2, 0x2, RZ ;  /* 0x0000000202e67824 */ /* 0x000fe400078e00ff */
[----:B------:R1:W-:Y:S01]  /*1080*/  LDGSTS.E.BYPASS.LTC128B.128 [R243+0xd800], [R4.64] ;  /* 0x0d80000004f37fae */ /* 0x0003e2000b901d50 */
[----:B------:R-:W-:-:S03]  /*1090*/  IMAD.MOV.U32 R2, RZ, RZ, 0x40 ;  /* 0x00000040ff027424 */ /* 0x000fc600078e00ff */
[----:B------:R1:W-:Y:S04]  /*10a0*/  LDGSTS.E.BYPASS.LTC128B.128 [R243+0xf800], [R4.64+0x80] ;  /* 0x0f80008004f37fae */ /* 0x0003e8000b901d50 */
[----:B------:R-:W-:Y:S02]  /*10b0*/  LDSM.16.M88.4 R24, [R3+0x8000] ;  /* 0x008000000318783b */ /* 0x000fe40000000200 */
[----:B------:R-:W-:Y:S02]  /*10c0*/  @P0 IADD3 R234, R229, -0x20, RZ ;  /* 0xffffffe0e5ea0810 */ /* 0x000fe40007ffe0ff */
[----:B------:R-:W4:Y:S01]  /*10d0*/  LDSM.16.M88.4 R12, [R230+0x2000] ;  /* 0x00200000e60c783b */ /* 0x000f220000000200 */
[----:B------:R-:W-:Y:S02]  /*10e0*/  LOP3.LUT P0, RZ, R68, 0x4, RZ, 0xc0, !PT ;  /* 0x0000000444ff7812 */ /* 0x000fe4000780c0ff */
[C---:B------:R-:W-:Y:S01]  /*10f0*/  IADD3 R241, R234.reuse, 0x800, RZ ;  /* 0x00000800eaf17810 */ /* 0x040fe20007ffe0ff */
[----:B------:R-:W3:Y:S01]  /*1100*/  LDSM.16.M88.4 R36, [R3+0x8800] ;  /* 0x008800000324783b */ /* 0x000ee20000000200 */
[----:B------:R-:W-:-:S02]  /*1110*/  IADD3 R240, R234, 0x1000, RZ ;  /* 0x00001000eaf07810 */ /* 0x000fc40007ffe0ff */
[C---:B------:R-:W-:Y:S01]  /*1120*/  IADD3 R239, R234.reuse, 0x1800, RZ ;  /* 0x00001800eaef7810 */ /* 0x040fe20007ffe0ff */
[----:B------:R-:W3:Y:S01]  /*1130*/  LDSM.16.M88.4 R32, [R3+0x9000] ;  /* 0x009000000320783b */ /* 0x000ee20000000200 */
[C---:B------:R-:W-:Y:S02]  /*1140*/  IADD3 R238, R234.reuse, 0x2000, RZ ;  /* 0x00002000eaee7810 */ /* 0x040fe40007ffe0ff */
[C---:B------:R-:W-:Y:S01]  /*1150*/  IADD3 R237, R234.reuse, 0x2800, RZ ;  /* 0x00002800eaed7810 */ /* 0x040fe20007ffe0ff */
[----:B------:R-:W3:Y:S01]  /*1160*/  LDSM.16.M88.4 R28, [R3+0x9800] ;  /* 0x00980000031c783b */ /* 0x000ee20000000200 */
[C---:B------:R-:W-:Y:S02]  /*1170*/  IADD3 R236, R234.reuse, 0x3000, RZ ;  /* 0x00003000eaec7810 */ /* 0x040fe40007ffe0ff */
[----:B------:R-:W-:Y:S01]  /*1180*/  IADD3 R235, R234, 0x3800, RZ ;  /* 0x00003800eaeb7810 */ /* 0x000fe20007ffe0ff */
[----:B------:R-:W3:Y:S01]  /*1190*/  LDSM.16.M88.4 R16, [R230] ;  /* 0x00000000e610783b */ /* 0x000ee20000000200 */
[----:B-1----:R-:W-:-:S03]  /*11a0*/  IMAD.MOV.U32 R4, RZ, RZ, 0x20 ;  /* 0x00000020ff047424 */ /* 0x002fc600078e00ff */
[----:B------:R-:W-:Y:S02]  /*11b0*/  LDSM.16.M88.4 R48, [R234+0x800] ;  /* 0x00080000ea30783b */ /* 0x000fe40000000200 */
[----:B------:R-:W-:Y:S02]  /*11c0*/  SEL R4, R4, 0xffffffe0, !P1 ;  /* 0xffffffe004047807 */ /* 0x000fe40004800000 */
[----:B------:R-:W-:Y:S01]  /*11d0*/  LDSM.16.M88.4 R56, [R234+0x1800] ;  /* 0x00180000ea38783b */ /* 0x000fe20000000200 */
[----:B------:R-:W-:Y:S02]  /*11e0*/  LOP3.LUT P1, RZ, R69, 0x4, RZ, 0xc0, !PT ;  /* 0x0000000445ff7812 */ /* 0x000fe4000782c0ff */
[----:B------:R-:W-:Y:S01]  /*11f0*/  IMAD.IADD R231, R230, 0x1, R4 ;  /* 0x00000001e6e77824 */ /* 0x000fe200078e0204 */
[----:B------:R-:W-:Y:S01]  /*1200*/  LDSM.16.M88.4 R44, [R234] ;  /* 0x00000000ea2c783b */ /* 0x000fe20000000200 */
[C---:B------:R-:W-:Y:S02]  /*1210*/  SEL R0, R2.reuse, 0xffffffc0, !P1 ;  /* 0xffffffc002007807 */ /* 0x040fe40004800000 */
[----:B------:R-:W-:Y:S01]  /*1220*/  SEL R2, R2, 0xffffffc0, !P0 ;  /* 0xffffffc002027807 */ /* 0x000fe20004000000 */
[----:B------:R-:W1:Y:S01]  /*1230*/  LDSM.16.M88.4 R20, [R231] ;  /* 0x00000000e714783b */ /* 0x000e620000000200 */
[----:B------:R-:W-:Y:S01]  /*1240*/  ISETP.NE.AND P0, PT, R166, 0x1, PT ;  /* 0x00000001a600780c */ /* 0x000fe20003f05270 */
[----:B------:R-:W-:-:S02]  /*1250*/  IMAD.IADD R233, R230, 0x1, R0 ;  /* 0x00000001e6e97824 */ /* 0x000fc400078e0200 */
[----:B--2---:R-:W2:Y:S01]  /*1260*/  LDSM.16.M88.4 R8, [R231+0x2000] ;  /* 0x00200000e708783b */ /* 0x004ea20000000200 */
[----:B------:R-:W-:Y:S01]  /*1270*/  IMAD.IADD R228, R229, 0x1, R2 ;  /* 0x00000001e5e47824 */ /* 0x000fe200078e0202 */
[C---:B----4-:R-:W-:Y:S01]  /*1280*/  HMMA.16816.F32.BF16 R92, R12.reuse, R24, RZ ;  /* 0x000000180c5c723c */ /* 0x050fe200000418ff */
[----:B------:R-:W-:Y:S01]  /*1290*/  IMAD.IADD R232, R231, 0x1, R0 ;  /* 0x00000001e7e87824 */ /* 0x000fe200078e0200 */
[----:B------:R-:W4:Y:S01]  /*12a0*/  LDSM.16.M88.4 R52, [R234+0x1000] ;  /* 0x00100000ea34783b */ /* 0x000f220000000200 */
[----:B------:R-:W-:Y:S01]  /*12b0*/  IMAD.IADD R227, R2, 0x1, R234 ;  /* 0x0000000102e37824 */ /* 0x000fe200078e02ea */
[----:B------:R-:W-:Y:S02]  /*12c0*/  LOP3.LUT R2, R162, 0xffffffe0, RZ, 0xc0, !PT ;  /* 0xffffffe0a2027812 */ /* 0x000fe400078ec0ff */
[----:B------:R-:W0:Y:S02]  /*12d0*/  LDGDEPBAR ;  /* 0x00000000000079af */ /* 0x000e240000000000 */
[----:B------:R-:W-:Y:S01]  /*12e0*/  HMMA.16816.F32.BF16 R88, R12, R26, RZ ;  /* 0x0000001a0c58723c */ /* 0x000fe200000418ff */
[----:B------:R-:W-:-:S07]  /*12f0*/  IMAD.IADD R2, R161, 0x1, -R2 ;  /* 0x00000001a1027824 */ /* 0x000fce00078e0a02 */
[C---:B---3--:R-:W-:Y:S08]  /*1300*/  HMMA.16816.F32.BF16 R84, R12.reuse, R36, RZ ;  /* 0x000000240c54723c */ /* 0x048ff000000418ff */
[C---:B------:R-:W-:Y:S08]  /*1310*/  HMMA.16816.F32.BF16 R76, R12.reuse, R32, RZ ;  /* 0x000000200c4c723c */ /* 0x040ff000000418ff */
[C---:B------:R-:W-:Y:S08]  /*1320*/  HMMA.16816.F32.BF16 R64, R12.reuse, R28, RZ ;  /* 0x0000001c0c40723c */ /* 0x040ff000000418ff */
[C---:B------:R-:W-:Y:S08]  /*1330*/  HMMA.16816.F32.BF16 R80, R12.reuse, R38, RZ ;  /* 0x000000260c50723c */ /* 0x040ff000000418ff */
[C---:B------:R-:W-:Y:S08]  /*1340*/  HMMA.16816.F32.BF16 R72, R12.reuse, R34, RZ ;  /* 0x000000220c48723c */ /* 0x040ff000000418ff */
[----:B------:R-:W-:Y:S08]  /*1350*/  HMMA.16816.F32.BF16 R60, R12, R30, RZ ;  /* 0x0000001e0c3c723c */ /* 0x000ff000000418ff */
[C---:B------:R-:W-:Y:S08]  /*1360*/  HMMA.16816.F32.BF16 R40, R16.reuse, R36, RZ ;  /* 0x000000241028723c */ /* 0x040ff000000418ff */
[C---:B------:R-:W-:Y:S08]  /*1370*/  HMMA.16816.F32.BF16 R12, R16.reuse, R28, RZ ;  /* 0x0000001c100c723c */ /* 0x040ff000000418ff */
[C---:B------:R-:W-:Y:S08]  /*1380*/  HMMA.16816.F32.BF16 R96, R16.reuse, R24, RZ ;  /* 0x000000181060723c */ /* 0x040ff000000418ff */
[C---:B------:R-:W-:Y:S08]  /*1390*/  HMMA.16816.F32.BF16 R104, R16.reuse, R26, RZ ;  /* 0x0000001a1068723c */ /* 0x040ff000000418ff */
[C---:B------:R-:W-:Y:S01]  /*13a0*/  HMMA.16816.F32.BF16 R100, R16.reuse, R38, RZ ;  /* 0x000000261064723c */ /* 0x040fe200000418ff */
[----:B------:R-:W-:Y:S07]  /*13b0*/  LDSM.16.M88.4 R36, [R228+0x800] ;  /* 0x00080000e424783b */ /* 0x000fee0000000200 */
[C---:B------:R-:W-:Y:S08]  /*13c0*/  HMMA.16816.F32.BF16 R24, R16.reuse, R32, RZ ;  /* 0x000000201018723c */ /* 0x040ff000000418ff */
[C---:B------:R-:W-:Y:S01]  /*13d0*/  HMMA.16816.F32.BF16 R112, R16.reuse, R34, RZ ;  /* 0x000000221070723c */ /* 0x040fe200000418ff */
[----:B------:R-:W-:Y:S07]  /*13e0*/  LDSM.16.M88.4 R32, [R228+0x1000] ;  /* 0x00100000e420783b */ /* 0x000fee0000000200 */
[----:B------:R-:W-:Y:S01]  /*13f0*/  HMMA.16816.F32.BF16 R108, R16, R30, RZ ;  /* 0x0000001e106c723c */ /* 0x000fe200000418ff */
[----:B------:R-:W-:Y:S04]  /*1400*/  LDSM.16.M88.4 R28, [R228+0x1800] ;  /* 0x00180000e41c783b */ /* 0x000fe80000000200 */
[----:B------:R-:W-:Y:S03]  /*1410*/  LDSM.16.M88.4 R16, [R233] ;  /* 0x00000000e910783b */ /* 0x000fe60000000200 */
[C---:B-1----:R-:W-:Y:S01]  /*1420*/  HMMA.16816.F32.BF16 R132, R20.reuse, R48, R40 ;  /* 0x000000301484723c */ /* 0x042fe20000041828 */
[----:B------:R-:W-:Y:S07]  /*1430*/  LDSM.16.M88.4 R40, [R228] ;  /* 0x00000000e428783b */ /* 0x000fee0000000200 */
[----:B------:R-:W-:Y:S01]  /*1440*/  HMMA.16816.F32.BF16 R136, R20, R56, R12 ;  /* 0x000000381488723c */ /* 0x000fe2000004180c */
[----:B------:R-:W1:Y:S07]  /*1450*/  LDSM.16.M88.4 R12, [R233+0x2000] ;  /* 0x00200000e90c783b */ /* 0x000e6e0000000200 */
[C---:B--2---:R-:W-:Y:S08]  /*1460*/  HMMA.16816.F32.BF16 R92, R8.reuse, R44, R92 ;  /* 0x0000002c085c723c */ /* 0x044ff0000004185c */
[C---:B------:R-:W-:Y:S08]  /*1470*/  HMMA.16816.F32.BF16 R128, R8.reuse, R48, R84 ;  /* 0x000000300880723c */ /* 0x040ff00000041854 */
[C---:B----4-:R-:W-:Y:S08]  /*1480*/  HMMA.16816.F32.BF16 R148, R8.reuse, R52, R76 ;  /* 0x000000340894723c */ /* 0x050ff0000004184c */
[C---:B------:R-:W-:Y:S01]  /*1490*/  HMMA.16816.F32.BF16 R140, R8.reuse, R56, R64 ;  /* 0x00000038088c723c */ /* 0x040fe20000041840 */
[----:B------:R-:W-:Y:S07]  /*14a0*/  LDSM.16.M88.4 R64, [R227+0x1800] ;  /* 0x00180000e340783b */ /* 0x000fee0000000200 */
[C---:B------:R-:W-:Y:S08]  /*14b0*/  HMMA.16816.F32.BF16 R156, R8.reuse, R46, R88 ;  /* 0x0000002e089c723c */ /* 0x040ff00000041858 */
[C---:B------:R-:W-:Y:S08]  /*14c0*/  HMMA.16816.F32.BF16 R152, R8.reuse, R50, R80 ;  /* 0x000000320898723c */ /* 0x040ff00000041850 */
[C---:B------:R-:W-:Y:S08]  /*14d0*/  HMMA.16816.F32.BF16 R144, R8.reuse, R54, R72 ;  /* 0x000000360890723c */ /* 0x040ff00000041848 */
[----:B------:R-:W-:Y:S01]  /*14e0*/  HMMA.16816.F32.BF16 R120, R8, R58, R60 ;  /* 0x0000003a0878723c */ /* 0x000fe2000004183c */
[----:B------:R-:W-:Y:S07]  /*14f0*/  LDSM.16.M88.4 R8, [R232+0x2000] ;  /* 0x00200000e808783b */ /* 0x000fee0000000200 */
[C---:B------:R-:W-:Y:S08]  /*1500*/  HMMA.16816.F32.BF16 R96, R20.reuse, R44, R96 ;  /* 0x0000002c1460723c */ /* 0x040ff00000041860 */
[C---:B------:R-:W-:Y:S01]  /*1510*/  HMMA.16816.F32.BF16 R104, R20.reuse, R46, R104 ;  /* 0x0000002e1468723c */ /* 0x040fe20000041868 */
[----:B------:R-:W-:Y:S07]  /*1520*/  LDSM.16.M88.4 R44, [R227+0x800] ;  /* 0x00080000e32c783b */ /* 0x000fee0000000200 */
[C---:B------:R-:W-:Y:S01]  /*1530*/  HMMA.16816.F32.BF16 R124, R20.reuse, R52, R24 ;  /* 0x00000034147c723c */ /* 0x040fe20000041818 */
[----:B------:R-:W-:Y:S07]  /*1540*/  LDSM.16.M88.4 R24, [R227] ;  /* 0x00000000e318783b */ /* 0x000fee0000000200 */
[C---:B------:R-:W-:Y:S01]  /*1550*/  HMMA.16816.F32.BF16 R100, R20.reuse, R50, R100 ;  /* 0x000000321464723c */ /* 0x040fe20000041864 */
[----:B------:R-:W-:Y:S07]  /*1560*/  LDSM.16.M88.4 R48, [R227+0x1000] ;  /* 0x00100000e330783b */ /* 0x000fee0000000200 */
[C---:B------:R-:W-:Y:S08]  /*1570*/  HMMA.16816.F32.BF16 R112, R20.reuse, R54, R112 ;  /* 0x000000361470723c */ /* 0x040ff00000041870 */
[----:B------:R-:W-:Y:S01]  /*1580*/  HMMA.16816.F32.BF16 R88, R20, R58, R108 ;  /* 0x0000003a1458723c */ /* 0x000fe2000004186c */
[----:B------:R-:W2:Y:S07]  /*1590*/  LDSM.16.M88.4 R20, [R232] ;  /* 0x00000000e814783b */ /* 0x000eae0000000200 */
[C---:B-1----:R-:W-:Y:S08]  /*15a0*/  HMMA.16816.F32.BF16 R84, R12.reuse, R40, R92 ;  /* 0x000000280c54723c */ /* 0x042ff0000004185c */
[C---:B------:R-:W-:Y:S08]  /*15b0*/  HMMA.16816.F32.BF16 R76, R12.reuse, R36, R128 ;  /* 0x000000240c4c723c */ /* 0x040ff00000041880 */
[C---:B------:R-:W-:Y:S08]  /*15c0*/  HMMA.16816.F32.BF16 R68, R12.reuse, R32, R148 ;  /* 0x000000200c44723c */ /* 0x040ff00000041894 */
[C---:B------:R-:W-:Y:S08]  /*15d0*/  HMMA.16816.F32.BF16 R56, R12.reuse, R28, R140 ;  /* 0x0000001c0c38723c */ /* 0x040ff0000004188c */
[C---:B------:R-:W-:Y:S08]  /*15e0*/  HMMA.16816.F32.BF16 R80, R12.reuse, R42, R156 ;  /* 0x0000002a0c50723c */ /* 0x040ff0000004189c */
[C---:B------:R-:W-:Y:S08]  /*15f0*/  HMMA.16816.F32.BF16 R72, R12.reuse, R38, R152 ;  /* 0x000000260c48723c */ /* 0x040ff00000041898 */
[C---:B------:R-:W-:Y:S08]  /*1600*/  HMMA.16816.F32.BF16 R60, R12.reuse, R34, R144 ;  /* 0x000000220c3c723c */ /* 0x040ff00000041890 */
[----:B------:R-:W-:Y:S08]  /*1610*/  HMMA.16816.F32.BF16 R52, R12, R30, R120 ;  /* 0x0000001e0c34723c */ /* 0x000ff00000041878 */
[C---:B------:R-:W-:Y:S08]  /*1620*/  HMMA.16816.F32.BF16 R12, R16.reuse, R40, R96 ;  /* 0x00000028100c723c */ /* 0x040ff00000041860 */
[C---:B------:R-:W-:Y:S08]  /*1630*/  HMMA.16816.F32.BF16 R40, R16.reuse, R42, R104 ;  /* 0x0000002a1028723c */ /* 0x040ff00000041868 */
[C---:B------:R-:W-:Y:S08]  /*1640*/  HMMA.16816.F32.BF16 R92, R16.reuse, R32, R124 ;  /* 0x00000020105c723c */ /* 0x040ff0000004187c */
[C---:B------:R-:W-:Y:S01]  /*1650*/  HMMA.16816.F32.BF16 R104, R16.reuse, R34, R112 ;  /* 0x000000221068723c */ /* 0x040fe20000041870 */
[----:B------:R-:W-:Y:S07]  /*1660*/  LDSM.16.M88.4 R32, [R3+0xa800] ;  /* 0x00a800000320783b */ /* 0x000fee0000000200 */
[C---:B------:R-:W-:Y:S08]  /*1670*/  HMMA.16816.F32.BF16 R156, R16.reuse, R28, R136 ;  /* 0x0000001c109c723c */ /* 0x040ff00000041888 */
[----:B------:R-:W-:Y:S01]  /*1680*/  HMMA.16816.F32.BF16 R152, R16, R30, R88 ;  /* 0x0000001e1098723c */ /* 0x000fe20000041858 */
[----:B------:R-:W-:Y:S07]  /*1690*/  LDSM.16.M88.4 R28, [R3+0xb000] ;  /* 0x00b00000031c783b */ /* 0x000fee0000000200 */
[----:B--2---:R-:W-:Y:S01]  /*16a0*/  HMMA.16816.F32.BF16 R124, R20, R24, R12 ;  /* 0x00000018147c723c */ /* 0x004fe2000004180c */
[----:B------:R-:W1:Y:S07]  /*16b0*/  LDSM.16.M88.4 R12, [R230+0x6000] ;  /* 0x00600000e60c783b */ /* 0x000e6e0000000200 */
[C---:B------:R-:W-:Y:S08]  /*16c0*/  HMMA.16816.F32.BF16 R96, R16.reuse, R36, R132 ;  /* 0x000000241060723c */ /* 0x040ff00000041884 */
[----:B------:R-:W-:Y:S01]  /*16d0*/  HMMA.16816.F32.BF16 R100, R16, R38, R100 ;  /* 0x000000261064723c */ /* 0x000fe20000041864 */
[----:B------:R-:W2:Y:S04]  /*16e0*/  LDSM.16.M88.4 R36, [R3+0xa000] ;  /* 0x00a000000324783b */ /* 0x000ea80000000200 */
[----:B------:R-:W-:Y:S03]  /*16f0*/  LDSM.16.M88.4 R16, [R230+0x4000] ;  /* 0x00400000e610783b */ /* 0x000fe60000000200 */
[C---:B------:R-:W-:Y:S01]  /*1700*/  HMMA.16816.F32.BF16 R148, R8.reuse, R24, R84 ;  /* 0x000000180894723c */ /* 0x040fe20000041854 */
[----:B------:R-:W-:Y:S07]  /*1710*/  LDSM.16.M88.4 R84, [R234+0x3800] ;  /* 0x00380000ea54783b */ /* 0x000fee0000000200 */
[-C--:B------:R-:W-:Y:S08]  /*1720*/  HMMA.16816.F32.BF16 R144, R8, R26.reuse, R80 ;  /* 0x0000001a0890723c */ /* 0x080ff00000041850 */
[----:B------:R-:W-:Y:S01]  /*1730*/  HMMA.16816.F32.BF16 R112, R20, R26, R40 ;  /* 0x0000001a1470723c */ /* 0x000fe20000041828 */
[----:B------:R3:W4:Y:S07]  /*1740*/  LDSM.16.M88.4 R24, [R3+0xb800] ;  /* 0x00b800000318783b */ /* 0x00072e0000000200 */
[C---:B------:R-:W-:Y:S08]  /*1750*/  HMMA.16816.F32.BF16 R140, R8.reuse, R44, R76 ;  /* 0x0000002c088c723c */ /* 0x040ff0000004184c */
[C---:B------:R-:W-:Y:S08]  /*1760*/  HMMA.16816.F32.BF16 R128, R8.reuse, R50, R60 ;  /* 0x000000320880723c */ /* 0x040ff0000004183c */
[----:B------:R-:W-:Y:S01]  /*1770*/  HMMA.16816.F32.BF16 R136, R8, R46, R72 ;  /* 0x0000002e0888723c */ /* 0x000fe20000041848 */
[----:B---3--:R-:W-:-:S04]  /*1780*/  SHF.R.S32.HI R3, RZ, 0x1f, R2 ;  /* 0x0000001fff037819 */ /* 0x008fc80000011402 */
[----:B------:R-:W-:Y:S01]  /*1790*/  LEA.HI R3, R3, R2, RZ, 0x2 ;  /* 0x0000000203037211 */ /* 0x000fe200078f10ff */
[----:B------:R-:W-:Y:S02]  /*17a0*/  IMAD R2, R160, 0x10, R163 ;  /* 0x00000010a0027824 */ /* 0x000fe400078e02a3 */
[----:B------:R-:W-:Y:S01]  /*17b0*/  HMMA.16816.F32.BF16 R132, R8, R48, R68 ;  /* 0x000000300884723c */ /* 0x000fe20000041844 */
[----:B------:R-:W-:-:S04]  /*17c0*/  SHF.R.S32.HI R167, RZ, 0x2, R3 ;  /* 0x00000002ffa77819 */ /* 0x000fc80000011403 */
[----:B------:R-:W-:Y:S01]  /*17d0*/  IADD3 R2, R2, 0x1, R167 ;  /* 0x0000000102027810 */ /* 0x000fe20007ffe0a7 */
[----:B------:R-:W-:Y:S02]  /*17e0*/  STL [R1+0x50], R167 ;  /* 0x000050a701007387 */ /* 0x000fe40000100800 */
[----:B------:R-:W-:Y:S01]  /*17f0*/  HMMA.16816.F32.BF16 R76, R8, R64, R56 ;  /* 0x00000040084c723c */ /* 0x000fe20000041838 */
[----:B------:R-:W-:Y:S01]  /*1800*/  IADD3 R2, R116, -c[0x0][0x214], R2 ;  /* 0x8000850074027a10 */ /* 0x000fe20007ffe002 */
[----:B------:R-:W-:Y:S03]  /*1810*/  LDSM.16.M88.4 R56, [R234+0x2000] ;  /* 0x00200000ea38783b */ /* 0x000fe60000000200 */
[----:B------:R-:W-:-:S03]  /*1820*/  IADD3 R2, R2, c[0x0][0x2e8], RZ ;  /* 0x0000ba0002027a10 */ /* 0x000fc60007ffe0ff */
[----:B------:R-:W-:Y:S01]  /*1830*/  HMMA.16816.F32.BF16 R120, R8, R66, R52 ;  /* 0x000000420878723c */ /* 0x000fe20000041834 */
[----:B------:R-:W-:Y:S01]  /*1840*/  LDSM.16.M88.4 R8, [R231+0x6000] ;  /* 0x00600000e708783b */ /* 0x000fe20000000200 */
[C---:B------:R-:W-:Y:S02]  /*1850*/  IADD3 R3, R2.reuse, 0x8, RZ ;  /* 0x0000000802037810 */ /* 0x040fe40007ffe0ff */
[C---:B------:R-:W-:Y:S01]  /*1860*/  IADD3 R5, R2.reuse, 0x40, RZ ;  /* 0x0000004002057810 */ /* 0x040fe20007ffe0ff */
[----:B------:R-:W-:Y:S01]  /*1870*/  LDSM.16.M88.4 R52, [R234+0x2800] ;  /* 0x00280000ea34783b */ /* 0x000fe20000000200 */
[----:B-----5:R-:W-:Y:S02]  /*1880*/  IADD3 R6, R2, 0x48, RZ ;  /* 0x0000004802067810 */ /* 0x020fe40007ffe0ff */
[C---:B------:R-:W-:Y:S08]  /*1890*/  HMMA.16816.F32.BF16 R92, R20.reuse, R48, R92 ;  /* 0x00000030145c723c */ /* 0x040ff0000004185c */
[C---:B------:R-:W-:Y:S01]  /*18a0*/  HMMA.16816.F32.BF16 R88, R20.reuse, R50, R104 ;  /* 0x000000321458723c */ /* 0x040fe20000041868 */
[----:B------:R-:W3:Y:S07]  /*18b0*/  LDSM.16.M88.4 R48, [R234+0x3000] ;  /* 0x00300000ea30783b */ /* 0x000eee0000000200 */
[C---:B------:R-:W-:Y:S08]  /*18c0*/  HMMA.16816.F32.BF16 R108, R20.reuse, R44, R96 ;  /* 0x0000002c146c723c */ /* 0x040ff00000041860 */
[C---:B------:R-:W-:Y:S08]  /*18d0*/  HMMA.16816.F32.BF16 R100, R20.reuse, R46, R100 ;  /* 0x0000002e1464723c */ /* 0x040ff00000041864 */
[C---:B------:R-:W-:Y:S08]  /*18e0*/  HMMA.16816.F32.BF16 R80, R20.reuse, R64, R156 ;  /* 0x000000401450723c */ /* 0x040ff0000004189c */
[----:B------:R-:W-:Y:S08]  /*18f0*/  HMMA.16816.F32.BF16 R72, R20, R66, R152 ;  /* 0x000000421448723c */ /* 0x000ff00000041898 */
[C---:B-1----:R-:W-:Y:S08]  /*1900*/  HMMA.16816.F32.BF16 R20, R12.reuse, R30, R128 ;  /* 0x0000001e0c14723c */ /* 0x042ff00000041880 */
[C---:B--2---:R-:W-:Y:S08]  /*1910*/  HMMA.16816.F32.BF16 R68, R12.reuse, R36, R148 ;  /* 0x000000240c44723c */ /* 0x044ff00000041894 */
[C---:B------:R-:W-:Y:S08]  /*1920*/  HMMA.16816.F32.BF16 R64, R12.reuse, R38, R144 ;  /* 0x000000260c40723c */ /* 0x040ff00000041890 */
[C---:B------:R-:W-:Y:S08]  /*1930*/  HMMA.16816.F32.BF16 R60, R12.reuse, R32, R140 ;  /* 0x000000200c3c723c */ /* 0x040ff0000004188c */
[C---:B------:R-:W-:Y:S08]  /*1940*/  HMMA.16816.F32.BF16 R44, R12.reuse, R34, R136 ;  /* 0x000000220c2c723c */ /* 0x040ff00000041888 */
[C---:B------:R-:W-:Y:S08]  /*1950*/  HMMA.16816.F32.BF16 R40, R12.reuse, R28, R132 ;  /* 0x0000001c0c28723c */ /* 0x040ff00000041884 */
[C---:B----4-:R-:W-:Y:S08]  /*1960*/  HMMA.16816.F32.BF16 R76, R12.reuse, R24, R76 ;  /* 0x000000180c4c723c */ /* 0x050ff0000004184c */
[----:B------:R-:W-:Y:S01]  /*1970*/  HMMA.16816.F32.BF16 R96, R12, R26, R120 ;  /* 0x0000001a0c60723c */ /* 0x000fe20000041878 */
[----:B------:R-:W1:Y:S07]  /*1980*/  LDSM.16.M88.4 R12, [R231+0x4000] ;  /* 0x00400000e70c783b */ /* 0x000e6e0000000200 */
[C---:B------:R-:W-:Y:S08]  /*1990*/  HMMA.16816.F32.BF16 R124, R16.reuse, R36, R124 ;  /* 0x00000024107c723c */ /* 0x040ff0000004187c */
[C---:B------:R-:W-:Y:S01]  /*19a0*/  HMMA.16816.F32.BF16 R112, R16.reuse, R38, R112 ;  /* 0x000000261070723c */ /* 0x040fe20000041870 */
[----:B------:R-:W-:Y:S07]  /*19b0*/  LDSM.16.M88.4 R36, [R228+0x3000] ;  /* 0x00300000e424783b */ /* 0x000fee0000000200 */
[C---:B------:R-:W-:Y:S08]  /*19c0*/  HMMA.16816.F32.BF16 R108, R16.reuse, R32, R108 ;  /* 0x00000020106c723c */ /* 0x040ff0000004186c */
[C---:B------:R-:W-:Y:S08]  /*19d0*/  HMMA.16816.F32.BF16 R92, R16.reuse, R28, R92 ;  /* 0x0000001c105c723c */ /* 0x040ff0000004185c */
[C---:B------:R-:W-:Y:S01]  /*19e0*/  HMMA.16816.F32.BF16 R100, R16.reuse, R34, R100 ;  /* 0x000000221064723c */ /* 0x040fe20000041864 */
[----:B------:R-:W-:Y:S07]  /*19f0*/  LDSM.16.M88.4 R32, [R228+0x3800] ;  /* 0x00380000e420783b */ /* 0x000fee0000000200 */
[----:B------:R-:W-:Y:S08]  /*1a00*/  HMMA.16816.F32.BF16 R28, R16, R30, R88 ;  /* 0x0000001e101c723c */ /* 0x000ff00000041858 */
[----:B---3--:R-:W-:Y:S01]  /*1a10*/  HMMA.16816.F32.BF16 R128, R8, R50, R20 ;  /* 0x000000320880723c */ /* 0x008fe20000041814 */
[----:B------:R-:W2:Y:S07]  /*1a20*/  LDSM.16.M88.4 R20, [R233+0x6000] ;  /* 0x00600000e914783b */ /* 0x000eae0000000200 */
[C---:B------:R-:W-:Y:S08]  /*1a30*/  HMMA.16816.F32.BF16 R88, R16.reuse, R24, R80 ;  /* 0x000000181058723c */ /* 0x040ff00000041850 */
[----:B------:R-:W-:Y:S01]  /*1a40*/  HMMA.16816.F32.BF16 R104, R16, R26, R72 ;  /* 0x0000001a1068723c */ /* 0x000fe20000041848 */
[----:B------:R-:W-:Y:S04]  /*1a50*/  LDSM.16.M88.4 R16, [R233+0x4000] ;  /* 0x00400000e910783b */ /* 0x000fe80000000200 */
[----:B------:R-:W-:Y:S03]  /*1a60*/  LDSM.16.M88.4 R24, [R227+0x2800] ;  /* 0x00280000e318783b */ /* 0x000fe60000000200 */
[C---:B------:R-:W-:Y:S01]  /*1a70*/  HMMA.16816.F32.BF16 R136, R8.reuse, R54, R44 ;  /* 0x000000360888723c */ /* 0x040fe2000004182c */
[----:B------:R-:W3:Y:S07]  /*1a80*/  LDSM.16.M88.4 R44, [R228+0x2000] ;  /* 0x00200000e42c783b */ /* 0x000eee0000000200 */
[C---:B------:R-:W-:Y:S01]  /*1a90*/  HMMA.16816.F32.BF16 R132, R8.reuse, R48, R40 ;  /* 0x000000300884723c */ /* 0x040fe20000041828 */
[----:B------:R-:W4:Y:S07]  /*1aa0*/  LDSM.16.M88.4 R40, [R228+0x2800] ;  /* 0x00280000e428783b */ /* 0x000f2e0000000200 */
[C---:B------:R-:W-:Y:S08]  /*1ab0*/  HMMA.16816.F32.BF16 R144, R8.reuse, R58, R64 ;  /* 0x0000003a0890723c */ /* 0x040ff00000041840 */
[C---:B------:R-:W-:Y:S08]  /*1ac0*/  HMMA.16816.F32.BF16 R140, R8.reuse, R52, R60 ;  /* 0x00000034088c723c */ /* 0x040ff0000004183c */
[C---:B------:R-:W-:Y:S08]  /*1ad0*/  HMMA.16816.F32.BF16 R64, R8.reuse, R86, R96 ;  /* 0x000000560840723c */ /* 0x040ff00000041860 */
[-C--:B------:R-:W-:Y:S08]  /*1ae0*/  HMMA.16816.F32.BF16 R148, R8, R56.reuse, R68 ;  /* 0x000000380894723c */ /* 0x080ff00000041844 */
[C---:B-1----:R-:W-:Y:S08]  /*1af0*/  HMMA.16816.F32.BF16 R60, R12.reuse, R56, R124 ;  /* 0x000000380c3c723c */ /* 0x042ff0000004187c */
[C---:B------:R-:W-:Y:S08]  /*1b00*/  HMMA.16816.F32.BF16 R56, R12.reuse, R58, R112 ;  /* 0x0000003a0c38723c */ /* 0x040ff00000041870 */
[----:B------:R-:W-:Y:S08]  /*1b10*/  HMMA.16816.F32.BF16 R68, R12, R52, R108 ;  /* 0x000000340c44723c */ /* 0x000ff0000004186c */
[-C--:B------:R-:W-:Y:S01]  /*1b20*/  HMMA.16816.F32.BF16 R120, R8, R84.reuse, R76 ;  /* 0x000000540878723c */ /* 0x080fe2000004184c */
[----:B------:R-:W1:Y:S07]  /*1b30*/  LDSM.16.M88.4 R8, [R232+0x6000] ;  /* 0x00600000e808783b */ /* 0x000e6e0000000200 */
[C---:B------:R-:W-:Y:S08]  /*1b40*/  HMMA.16816.F32.BF16 R88, R12.reuse, R84, R88 ;  /* 0x000000540c58723c */ /* 0x040ff00000041858 */
[C---:B------:R-:W-:Y:S01]  /*1b50*/  HMMA.16816.F32.BF16 R72, R12.reuse, R54, R100 ;  /* 0x000000360c48723c */ /* 0x040fe20000041864 */
[----:B------:R-:W-:Y:S07]  /*1b60*/  LDSM.16.M88.4 R52, [R227+0x3800] ;  /* 0x00380000e334783b */ /* 0x000fee0000000200 */
[C---:B------:R-:W-:Y:S08]  /*1b70*/  HMMA.16816.F32.BF16 R76, R12.reuse, R48, R92 ;  /* 0x000000300c4c723c */ /* 0x040ff0000004185c */
[C---:B------:R-:W-:Y:S01]  /*1b80*/  HMMA.16816.F32.BF16 R80, R12.reuse, R50, R28 ;  /* 0x000000320c50723c */ /* 0x040fe2000004181c */
[----:B------:R-:W-:Y:S04]  /*1b90*/  LDSM.16.M88.4 R28, [R227+0x2000] ;  /* 0x00200000e31c783b */ /* 0x000fe80000000200 */
[----:B------:R-:W-:Y:S03]  /*1ba0*/  LDSM.16.M88.4 R48, [R227+0x3000] ;  /* 0x00300000e330783b */ /* 0x000fe60000000200 */
[----:B------:R-:W-:Y:S01]  /*1bb0*/  HMMA.16816.F32.BF16 R84, R12, R86, R104 ;  /* 0x000000560c54723c */ /* 0x000fe20000041868 */
[----:B------:R-:W5:Y:S01]  /*1bc0*/  LDSM.16.M88.4 R12, [R232+0x4000] ;  /* 0x00400000e80c783b */ /* 0x000f620000000200 */
[----:B------:R-:W-:-:S06]  /*1bd0*/  DEPBAR.LE SB0, 0x0 ;  /* 0x000080000000791a */ /* 0x000fcc0000000000 */
[----:B--2---:R-:W-:Y:S08]  /*1be0*/  HMMA.16816.F32.BF16 R104, R20, R34, R64 ;  /* 0x000000221468723c */ /* 0x004ff00000041840 */
[C---:B---3--:R-:W-:Y:S08]  /*1bf0*/  HMMA.16816.F32.BF16 R64, R16.reuse, R44, R60 ;  /* 0x0000002c1040723c */ /* 0x048ff0000004183c */
[----:B------:R-:W-:Y:S08]  /*1c00*/  HMMA.16816.F32.BF16 R60, R16, R46, R56 ;  /* 0x0000002e103c723c */ /* 0x000ff00000041838 */
[-C--:B----4-:R-:W-:Y:S08]  /*1c10*/  HMMA.16816.F32.BF16 R100, R20, R40.reuse, R140 ;  /* 0x000000281464723c */ /* 0x090ff0000004188c */
[----:B------:R-:W-:Y:S08]  /*1c20*/  HMMA.16816.F32.BF16 R56, R16, R40, R68 ;  /* 0x000000281038723c */ /* 0x000ff00000041844 */
[C---:B------:R-:W-:Y:S08]  /*1c30*/  HMMA.16816.F32.BF16 R92, R20.reuse, R44, R148 ;  /* 0x0000002c145c723c */ /* 0x040ff00000041894 */
[C---:B------:R-:W-:Y:S08]  /*1c40*/  HMMA.16816.F32.BF16 R96, R20.reuse, R46, R144 ;  /* 0x0000002e1460723c */ /* 0x040ff00000041890 */
[-C--:B------:R-:W-:Y:S08]  /*1c50*/  HMMA.16816.F32.BF16 R108, R20, R42.reuse, R136 ;  /* 0x0000002a146c723c */ /* 0x080ff00000041888 */
[----:B------:R-:W-:Y:S08]  /*1c60*/  HMMA.16816.F32.BF16 R44, R16, R42, R72 ;  /* 0x0000002a102c723c */ /* 0x000ff00000041848 */
[C---:B------:R-:W-:Y:S08]  /*1c70*/  HMMA.16816.F32.BF16 R112, R20.reuse, R36, R132 ;  /* 0x000000241470723c */ /* 0x040ff00000041884 */
[C---:B------:R-:W-:Y:S08]  /*1c80*/  HMMA.16816.F32.BF16 R124, R20.reuse, R38, R128 ;  /* 0x00000026147c723c */ /* 0x040ff00000041880 */
[----:B------:R-:W-:Y:S08]  /*1c90*/  HMMA.16816.F32.BF16 R120, R20, R32, R120 ;  /* 0x000000201478723c */ /* 0x000ff00000041878 */
[C---:B------:R-:W-:Y:S08]  /*1ca0*/  HMMA.16816.F32.BF16 R40, R16.reuse, R36, R76 ;  /* 0x000000241028723c */ /* 0x040ff0000004184c */
[C---:B------:R-:W-:Y:S08]  /*1cb0*/  HMMA.16816.F32.BF16 R36, R16.reuse, R38, R80 ;  /* 0x000000261024723c */ /* 0x040ff00000041850 */
[C---:B------:R-:W-:Y:S08]  /*1cc0*/  HMMA.16816.F32.BF16 R20, R16.reuse, R32, R88 ;  /* 0x000000201014723c */ /* 0x040ff00000041858 */
[----:B------:R-:W-:Y:S08]  /*1cd0*/  HMMA.16816.F32.BF16 R16, R16, R34, R84 ;  /* 0x000000221010723c */ /* 0x000ff00000041854 */
[-C--:B-1----:R-:W-:Y:S08]  /*1ce0*/  HMMA.16816.F32.BF16 R72, R8, R24.reuse, R100 ;  /* 0x000000180848723c */ /* 0x082ff00000041864 */
[C---:B-----5:R-:W-:Y:S07]  /*1cf0*/  HMMA.16816.F32.BF16 R144, R12.reuse, R24, R56 ;  /* 0x000000180c90723c */ /* 0x060fee0000041838 */
[----:B------:R-:W-:Y:S01]  /*1d00*/  IMAD.MOV.U32 R24, RZ, RZ, R119 ;  /* 0x000000ffff187224 */ /* 0x000fe200078e0077 */
[C---:B------:R-:W-:Y:S04]  /*1d10*/  HMMA.16816.F32.BF16 R184, R12.reuse, R28, R64 ;  /* 0x0000001c0cb8723c */ /* 0x040fe80000041840 */
[----:B------:R1:W-:Y:S04]  /*1d20*/  STL [R1+0x30], R24 ;  /* 0x0000301801007387 */ /* 0x0003e80000100800 */
[C---:B------:R-:W-:Y:S08]  /*1d30*/  HMMA.16816.F32.BF16 R152, R12.reuse, R30, R60 ;  /* 0x0000001e0c98723c */ /* 0x040ff0000004183c */
[C---:B------:R-:W-:Y:S08]  /*1d40*/  HMMA.16816.F32.BF16 R140, R12.reuse, R26, R44 ;  /* 0x0000001a0c8c723c */ /* 0x040ff0000004182c */
[C---:B------:R-:W-:Y:S08]  /*1d50*/  HMMA.16816.F32.BF16 R180, R12.reuse, R48, R40 ;  /* 0x000000300cb4723c */ /* 0x040ff00000041828 */
[C---:B------:R-:W-:Y:S08]  /*1d60*/  HMMA.16816.F32.BF16 R172, R12.reuse, R50, R36 ;  /* 0x000000320cac723c */ /* 0x040ff00000041824 */
[C---:B------:R-:W-:Y:S08]  /*1d70*/  HMMA.16816.F32.BF16 R156, R12.reuse, R52, R20 ;  /* 0x000000340c9c723c */ /* 0x040ff00000041814 */
[----:B------:R-:W-:Y:S07]  /*1d80*/  HMMA.16816.F32.BF16 R148, R12, R54, R16 ;  /* 0x000000360c94723c */ /* 0x000fee0000041810 */
[----:B------:R-:W-:Y:S01]  /*1d90*/  IMAD.SHL.U32 R14, R161, 0x2, RZ ;  /* 0x00000002a10e7824 */ /* 0x000fe200078e00ff */
[----:B------:R-:W-:Y:S01]  /*1da0*/  HMMA.16816.F32.BF16 R32, R8, R28, R92 ;  /* 0x0000001c0820723c */ /* 0x000fe2000004185c */
[----:B------:R-:W-:-:S02]  /*1db0*/  IMNMX R17, R2, R116, PT ;  /* 0x0000007402117217 */ /* 0x000fc40003800200 */
[-C--:B------:R-:W-:Y:S02]  /*1dc0*/  IMNMX R18, R3, R116.reuse, PT ;  /* 0x0000007403127217 */ /* 0x080fe40003800200 */
[-C--:B------:R-:W-:Y:S02]  /*1dd0*/  IMNMX R15, R5, R116.reuse, PT ;  /* 0x00000074050f7217 */ /* 0x080fe40003800200 */
[----:B------:R-:W-:Y:S01]  /*1de0*/  IMNMX R16, R6, R116, PT ;  /* 0x0000007406107217 */ /* 0x000fe20003800200 */
[----:B------:R-:W-:Y:S01]  /*1df0*/  HMMA.16816.F32.BF16 R68, R8, R30, R96 ;  /* 0x0000001e0844723c */ /* 0x000fe20000041860 */
[----:B------:R-:W-:Y:S02]  /*1e00*/  LOP3.LUT R2, R118, R117, RZ, 0xfc, !PT ;  /* 0x0000007576027212 */ /* 0x000fe400078efcff */
[----:B------:R-:W-:-:S05]  /*1e10*/  LOP3.LUT R14, R14, 0x6, RZ, 0xc0, !PT ;  /* 0x000000060e0e7812 */ /* 0x000fca00078ec0ff */
[C---:B------:R-:W-:Y:S08]  /*1e20*/  HMMA.16816.F32.BF16 R76, R8.reuse, R26, R108 ;  /* 0x0000001a084c723c */ /* 0x040ff0000004186c */
[C---:B------:R-:W-:Y:S08]  /*1e30*/  HMMA.16816.F32.BF16 R80, R8.reuse, R48, R112 ;  /* 0x000000300850723c */ /* 0x040ff00000041870 */
[C---:B------:R-:W-:Y:S08]  /*1e40*/  HMMA.16816.F32.BF16 R124, R8.reuse, R50, R124 ;  /* 0x00000032087c723c */ /* 0x040ff0000004187c */
[C---:B------:R-:W-:Y:S08]  /*1e50*/  HMMA.16816.F32.BF16 R120, R8.reuse, R52, R120 ;  /* 0x000000340878723c */ /* 0x040ff00000041878 */
[----:B------:R-:W-:Y:S01]  /*1e60*/  HMMA.16816.F32.BF16 R104, R8, R54, R104 ;  /* 0x000000360868723c */ /* 0x000fe20000041868 */
[----:B------:R-:W-:Y:S06]  /*1e70*/  BAR.SYNC.DEFER_BLOCKING 0x0 ;  /* 0x0000000000007b1d */ /* 0x000fec0000010000 */
[----:B------:R-:W-:Y:S05]  /*1e80*/  @!P0 BRA `(.L_x_1) ;  /* 0x000001a000008947 */ /* 0x000fea0003800000 */
[----:B-1----:R-:W-:-:S04]  /*1e90*/  IADD3 R3, R166, -0x2, RZ ;  /* 0xfffffffea6037810 */ /* 0x002fc80007ffe0ff */
[----:B------:R-:W-:Y:S01]  /*1ea0*/  SHF.R.S32.HI R8, RZ, 0x1f, R3 ;  /* 0x0000001fff087819 */ /* 0x000fe20000011403 */
[C---:B------:R-:W-:Y:S02]  /*1eb0*/  IMAD R5, R3.reuse, UR12, RZ ;  /* 0x0000000c03057c24 */ /* 0x040fe4000f8e02ff */
[----:B------:R-:W-:-:S04]  /*1ec0*/  IMAD.WIDE.U32 R6, R3, UR13, R164 ;  /* 0x0000000d03067c25 */ /* 0x000fc8000f8e00a4 */
[----:B------:R-:W-:Y:S01]  /*1ed0*/  IMAD R3, R8, UR13, R5 ;  /* 0x0000000d08037c24 */ /* 0x000fe2000f8e0205 */
[----:B------:R-:W-:-:S03]  /*1ee0*/  LEA R10, P1, R6, c[0x0][0x168], 0x1 ;  /* 0x00005a00060a7a11 */ /* 0x000fc600078208ff */
[----:B------:R-:W-:Y:S01]  /*1ef0*/  IMAD.IADD R3, R7, 0x1, R3 ;  /* 0x0000000107037824 */ /* 0x000fe200078e0203 */
[----:B------:R-:W-:-:S04]  /*1f00*/  IADD3 R8, P0, R10, UR8, RZ ;  /* 0x000000080a087c10 */ /* 0x000fc8000ff1e0ff */
[----:B------:R-:W-:Y:S02]  /*1f10*/  LEA.HI.X R11, R6, c[0x0][0x16c], R3, 0x1, P1 ;  /* 0x00005b00060b7a11 */ /* 0x000fe400008f0c03 */
[----:B------:R-:W-:Y:S02]  /*1f20*/  IADD3 R6, P1, R8, UR8, RZ ;  /* 0x0000000808067c10 */ /* 0x000fe4000ff3e0ff */
[----:B------:R-:W-:Y:S01]  /*1f30*/  IADD3.X R9, R11, UR6, RZ, P0, !PT ;  /* 0x000000060b097c10 */ /* 0x000fe200087fe4ff */
[----:B------:R-:W-:Y:S01]  /*1f40*/  @!PT LDS RZ, [RZ] ;  /* 0x00000000fffff984 */ /* 0x000fe20000000800 */
[----:B------:R-:W-:Y:S01]  /*1f50*/  @!PT LDS RZ, [RZ] ;  /* 0x00000000fffff984 */ /* 0x000fe20000000800 */
[----:B------:R-:W-:Y:S01]  /*1f60*/  @!PT LDS RZ, [RZ] ;  /* 0x00000000fffff984 */ /* 0x000fe20000000800 */
[----:B------:R1:W-:Y:S01]  /*1f70*/  LDGSTS.E.BYPASS.LTC128B.128 [R243+0x8000], [R10.64] ;  /* 0x080000000af37fae */ /* 0x0003e2000b901d50 */
[----:B------:R-:W-:Y:S02]  /*1f80*/  IADD3 R12, P0, R6, UR8, RZ ;  /* 0x00000008060c7c10 */ /* 0x000fe4000ff1e0ff */
[----:B------:R-:W-:Y:S01]  /*1f90*/  IADD3.X R7, R9, UR6, RZ, P1, !PT ;  /* 0x0000000609077c10 */ /* 0x000fe20008ffe4ff */
[----:B------:R1:W-:Y:S03]  /*1fa0*/  LDGSTS.E.BYPASS.LTC128B.128 [R243+0xa000], [R10.64+0x80] ;  /* 0x0a0000800af37fae */ /* 0x0003e6000b901d50 */
[----:B------:R-:W-:Y:S01]  /*1fb0*/  IADD3.X R13, R7, UR6, RZ, P0, !PT ;  /* 0x00000006070d7c10 */ /* 0x000fe200087fe4ff */
[----:B------:R1:W-:Y:S04]  /*1fc0*/  LDGSTS.E.BYPASS.LTC128B.128 [R243+0x8800], [R8.64] ;  /* 0x0880000008f37fae */ /* 0x0003e8000b901d50 */
[----:B------:R1:W-:Y:S04]  /*1fd0*/  LDGSTS.E.BYPASS.LTC128B.128 [R243+0xa800], [R8.64+0x80] ;  /* 0x0a80008008f37fae */ /* 0x0003e8000b901d50 */
[----:B------:R1:W-:Y:S04]  /*1fe0*/  LDGSTS.E.BYPASS.LTC128B.128 [R243+0x9000], [R6.64] ;  /* 0x0900000006f37fae */ /* 0x0003e8000b901d50 */
[----:B------:R1:W-:Y:S04]  /*1ff0*/  LDGSTS.E.BYPASS.LTC128B.128 [R243+0xb000], [R6.64+0x80] ;  /* 0x0b00008006f37fae */ /* 0x0003e8000b901d50 */
[----:B------:R1:W-:Y:S04]  /*2000*/  LDGSTS.E.BYPASS.LTC128B.128 [R243+0x9800], [R12.64] ;  /* 0x098000000cf37fae */ /* 0x0003e8000b901d50 */
[----:B------:R1:W-:Y:S04]  /*2010*/  LDGSTS.E.BYPASS.LTC128B.128 [R243+0xb800], [R12.64+0x80] ;  /* 0x0b8000800cf37fae */ /* 0x0003e8000b901d50 */
[----:B------:R-:W0:Y:S02]  /*2020*/  LDGDEPBAR ;  /* 0x00000000000079af */ /* 0x000e240000000000 */
.L_x_1:
[----:B-1----:R-:W-:Y:S01]  /*2030*/  IMAD R14, R24, 0x40, R14 ;  /* 0x00000040180e7824 */ /* 0x002fe200078e020e */
[----:B------:R-:W-:Y:S01]  /*2040*/  STL [R1+0x90], R243 ;  /* 0x000090f301007387 */ /* 0x000fe20000100800 */
[----:B------:R-:W-:-:S03]  /*2050*/  IMAD.SHL.U32 R167, R2, 0x2, RZ ;  /* 0x0000000202a77824 */ /* 0x000fc600078e00ff */
[C---:B------:R-:W-:Y:S01]  /*2060*/  IADD3 R110, R14.reuse, 0x1, RZ ;  /* 0x000000010e6e7810 */ /* 0x040fe20007ffe0ff */
[----:B------:R-:W-:Y:S01]  /*2070*/  STL [R1+0x8c], R241 ;  /* 0x00008cf101007387 */ /* 0x000fe20000100800 */
[-C--:B------:R-:W-:Y:S01]  /*2080*/  ISETP.GE.AND P3, PT, R14, R15.reuse, PT ;  /* 0x0000000f0e00720c */ /* 0x080fe20003f66270 */
[--C-:B------:R-:W-:Y:S01]  /*2090*/  IMAD.IADD R224, R4, 0x1, R167.reuse ;  /* 0x0000000104e07824 */ /* 0x100fe200078e02a7 */
[----:B------:R-:W-:Y:S01]  /*20a0*/  IADD3 R109, R14, 0x8, RZ ;  /* 0x000000080e6d7810 */ /* 0x000fe20007ffe0ff */
[----:B------:R-:W-:Y:S01]  /*20b0*/  STL [R1+0x88], R240 ;  /* 0x000088f001007387 */ /* 0x000fe20000100800 */
[----:B------:R-:W-:Y:S01]  /*20c0*/  ISETP.GE.AND P2, PT, R110, R15, PT ;  /* 0x0000000f6e00720c */ /* 0x000fe20003f46270 */
[----:B------:R-:W-:Y:S01]  /*20d0*/  IMAD.IADD R226, R0, 0x1, R167 ;  /* 0x0000000100e27824 */ /* 0x000fe200078e02a7 */
[----:B------:R-:W-:Y:S01]  /*20e0*/  FSEL R8, R32, -INF , !P3 ;  /* 0xff80000020087808 */ /* 0x000fe20005800000 */
[----:B------:R-:W-:Y:S01]  /*20f0*/  STL [R1+0x84], R239 ;  /* 0x000084ef01007387 */ /* 0x000fe20000100800 */
[----:B------:R-:W-:-:S02]  /*2100*/  FSEL R9, R33, -INF , !P2 ;  /* 0xff80000021097808 */ /* 0x000fc40005000000 */
[C---:B------:R-:W-:Y:S01]  /*2110*/  IADD3 R65, R14.reuse, 0x9, RZ ;  /* 0x000000090e417810 */ /* 0x040fe20007ffe0ff */
[----:B------:R-:W-:Y:S01]  /*2120*/  STL [R1+0x80], R238 ;  /* 0x000080ee01007387 */ /* 0x000fe20000100800 */
[-C--:B------:R-:W-:Y:S02]  /*2130*/  ISETP.GE.AND P3, PT, R109, R15.reuse, PT ;  /* 0x0000000f6d00720c */ /* 0x080fe40003f66270 */
[----:B------:R-:W-:Y:S01]  /*2140*/  IADD3 R108, R14, 0x10, RZ ;  /* 0x000000100e6c7810 */ /* 0x000fe20007ffe0ff */
[----:B------:R-:W-:Y:S01]  /*2150*/  STL [R1+0x7c], R237 ;  /* 0x00007ced01007387 */ /* 0x000fe20000100800 */
[----:B------:R-:W-:Y:S02]  /*2160*/  ISETP.GE.AND P2, PT, R65, R15, PT ;  /* 0x0000000f4100720c */ /* 0x000fe40003f46270 */
[----:B------:R-:W-:Y:S01]  /*2170*/  FSEL R10, R68, -INF , !P3 ;  /* 0xff800000440a7808 */ /* 0x000fe20005800000 */
[----:B------:R1:W-:Y:S01]  /*2180*/  STL [R1+0x78], R236 ;  /* 0x000078ec01007387 */ /* 0x0003e20000100800 */
[----:B------:R-:W-:-:S02]  /*2190*/  FMNMX.FTZ R3, R8, R9, !PT ;  /* 0x0000000908037209 */ /* 0x000fc40007810000 */
[----:B------:R-:W-:Y:S01]  /*21a0*/  FSEL R11, R69, -INF , !P2 ;  /* 0xff800000450b7808 */ /* 0x000fe20005000000 */
[----:B------:R2:W-:Y:S01]  /*21b0*/  STL [R1+0x74], R235 ;  /* 0x000074eb01007387 */ /* 0x0005e20000100800 */
[----:B------:R-:W-:Y:S02]  /*21c0*/  IADD3 R64, R14, 0x11, RZ ;  /* 0x000000110e407810 */ /* 0x000fe40007ffe0ff */
[----:B------:R-:W-:Y:S01]  /*21d0*/  ISETP.GE.AND P3, PT, R108, R15, PT ;  /* 0x0000000f6c00720c */ /* 0x000fe20003f66270 */
[----:B------:R-:W-:Y:S01]  /*21e0*/  STL [R1+0x70], R234 ;  /* 0x000070ea01007387 */ /* 0x000fe20000100800 */
[----:B------:R-:W-:Y:S02]  /*21f0*/  FMNMX.FTZ R3, R10, R3, !PT ;  /* 0x000000030a037209 */ /* 0x000fe40007810000 */
[----:B------:R-:W-:Y:S01]  /*2200*/  IADD3 R67, R14, 0x18, RZ ;  /* 0x000000180e437810 */ /* 0x000fe20007ffe0ff */
[----:B------:R3:W-:Y:S01]  /*2210*/  STL [R1+0x6c], R233 ;  /* 0x00006ce901007387 */ /* 0x0007e20000100800 */
[----:B------:R-:W-:-:S02]  /*2220*/  ISETP.GE.AND P2, PT, R64, R15, PT ;  /* 0x0000000f4000720c */ /* 0x000fc40003f46270 */
[----:B------:R-:W-:Y:S01]  /*2230*/  FSEL R23, R72, -INF , !P3 ;  /* 0xff80000048177808 */ /* 0x000fe20005800000 */
[----:B------:R-:W-:Y:S01]  /*2240*/  STL [R1+0x68], R232 ;  /* 0x000068e801007387 */ /* 0x000fe20000100800 */
[----:B------:R-:W-:Y:S02]  /*2250*/  FMNMX.FTZ R3, R11, R3, !PT ;  /* 0x000000030b037209 */ /* 0x000fe40007810000 */
[-C--:B------:R-:W-:Y:S01]  /*2260*/  ISETP.GE.AND P1, PT, R14, R16.reuse, PT ;  /* 0x000000100e00720c */ /* 0x080fe20003f26270 */
[----:B------:R4:W-:Y:S01]  /*2270*/  STL [R1+0x64], R231 ;  /* 0x000064e701007387 */ /* 0x0009e20000100800 */
[----:B------:R-:W-:Y:S02]  /*2280*/  ISETP.GE.AND P0, PT, R110, R16, PT ;  /* 0x000000106e00720c */ /* 0x000fe40003f06270 */
[----:B------:R-:W-:Y:S01]  /*2290*/  FSEL R24, R73, -INF , !P2 ;  /* 0xff80000049187808 */ /* 0x000fe20005000000 */
[----:B------:R-:W-:Y:S01]  /*22a0*/  STL [R1+0x60], R230 ;  /* 0x000060e601007387 */ /* 0x000fe20000100800 */
[----:B------:R-:W-:-:S02]  /*22b0*/  IADD3 R63, R14, 0x19, RZ ;  /* 0x000000190e3f7810 */ /* 0x000fc40007ffe0ff */
[----:B------:R-:W-:Y:S01]  /*22c0*/  ISETP.GE.AND P3, PT, R67, R15, PT ;  /* 0x0000000f4300720c */ /* 0x000fe20003f66270 */
[----:B------:R1:W-:Y:S01]  /*22d0*/  STL [R1+0x5c], R229 ;  /* 0x00005ce501007387 */ /* 0x0003e20000100800 */
[----:B------:R-:W-:Y:S02]  /*22e0*/  FMNMX.FTZ R3, R23, R3, !PT ;  /* 0x0000000317037209 */ /* 0x000fe40007810000 */
[----:B------:R-:W-:Y:S01]  /*22f0*/  FSEL R19, R34, -INF , !P1 ;  /* 0xff80000022137808 */ /* 0x000fe20004800000 */
[----:B------:R1:W-:Y:S01]  /*2300*/  STL [R1+0x58], R228 ;  /* 0x000058e401007387 */ /* 0x0003e20000100800 */
[----:B------:R-:W-:Y:S02]  /*2310*/  FSEL R20, R35, -INF , !P0 ;  /* 0xff80000023147808 */ /* 0x000fe40004000000 */
[----:B------:R-:W-:Y:S01]  /*2320*/  ISETP.GE.AND P1, PT, R109, R16, PT ;  /* 0x000000106d00720c */ /* 0x000fe20003f26270 */
[----:B------:R-:W-:Y:S01]  /*2330*/  LDSM.16.MT88.4 R92, [R226+0xc000] ;  /* 0x00c00000e25c783b */ /* 0x000fe20000004200 */
[----:B------:R-:W-:-:S02]  /*2340*/  IADD3 R66, R14, 0x20, RZ ;  /* 0x000000200e427810 */ /* 0x000fc40007ffe0ff */
[----:B------:R-:W-:Y:S01]  /*2350*/  ISETP.GE.AND P2, PT, R63, R15, PT ;  /* 0x0000000f3f00720c */ /* 0x000fe20003f46270 */
[----:B------:R-:W-:Y:S01]  /*2360*/  STL [R1+0x54], R227 ;  /* 0x000054e301007387 */ /* 0x000fe20000100800 */
[----:B------:R-:W-:Y:S02]  /*2370*/  FSEL R25, R76, -INF , !P3 ;  /* 0xff8000004c197808 */ /* 0x000fe40005800000 */
[----:B------:R-:W-:Y:S01]  /*2380*/  FMNMX.FTZ R5, R24, R3, !PT ;  /* 0x0000000318057209 */ /* 0x000fe20007810000 */
[----:B------:R-:W-:Y:S01]  /*2390*/  LDSM.16.MT88.4 R84, [R226+0xc800] ;  /* 0x00c80000e254783b */ /* 0x000fe20000004200 */
[----:B------:R-:W-:Y:S02]  /*23a0*/  ISETP.GE.AND P0, PT, R65, R16, PT ;  /* 0x000000104100720c */ /* 0x000fe40003f06270 */
[----:B------:R-:W-:Y:S01]  /*23b0*/  FSEL R21, R70, -INF , !P1 ;  /* 0xff80000046157808 */ /* 0x000fe20004800000 */
[----:B------:R-:W-:Y:S01]  /*23c0*/  LDSM.16.MT88.4 R112, [R167+0xe000] ;  /* 0x00e00000a770783b */ /* 0x000fe20000004200 */
[----:B------:R-:W-:-:S02]  /*23d0*/  FMNMX.FTZ R3, R19, R20, !PT ;  /* 0x0000001413037209 */ /* 0x000fc40007810000 */
[----:B------:R-:W-:Y:S01]  /*23e0*/  FSEL R36, R77, -INF , !P2 ;  /* 0xff8000004d247808 */ /* 0x000fe20005000000 */
[----:B------:R-:W-:Y:S01]  /*23f0*/  LDSM.16.MT88.4 R100, [R167+0xe800] ;  /* 0x00e80000a764783b */ /* 0x000fe20000004200 */
[----:B------:R-:W-:Y:S02]  /*2400*/  IADD3 R62, R14, 0x21, RZ ;  /* 0x000000210e3e7810 */ /* 0x000fe40007ffe0ff */
[----:B------:R-:W-:Y:S01]  /*2410*/  ISETP.GE.AND P3, PT, R66, R15, PT ;  /* 0x0000000f4200720c */ /* 0x000fe20003f66270 */
[----:B------:R-:W-:Y:S01]  /*2420*/  LDSM.16.MT88.4 R132, [R226+0xe000] ;  /* 0x00e00000e284783b */ /* 0x000fe20000004200 */
[----:B------:R-:W-:Y:S02]  /*2430*/  FMNMX.FTZ R5, R25, R5, !PT ;  /* 0x0000000519057209 */ /* 0x000fe40007810000 */
[----:B------:R-:W-:Y:S01]  /*2440*/  FSEL R22, R71, -INF , !P0 ;  /* 0xff80000047167808 */ /* 0x000fe20004000000 */
[----:B------:R-:W-:Y:S01]  /*2450*/  LDSM.16.MT88.4 R116, [R226+0xe800] ;  /* 0x00e80000e274783b */ /* 0x000fe20000004200 */
[----:B------:R-:W-:-:S02]  /*2460*/  ISETP.GE.AND P1, PT, R108, R16, PT ;  /* 0x000000106c00720c */ /* 0x000fc40003f26270 */
[----:B------:R-:W-:Y:S01]  /*2470*/  FMNMX.FTZ R3, R21, R3, !PT ;  /* 0x0000000315037209 */ /* 0x000fe20007810000 */
[----:B------:R-:W-:Y:S01]  /*2480*/  LDSM.16.MT88.4 R68, [R167+0xc800] ;  /* 0x00c80000a744783b */ /* 0x000fe20000004200 */
[----:B------:R-:W-:Y:S02]  /*2490*/  ISETP.GE.AND P2, PT, R62, R15, PT ;  /* 0x0000000f3e00720c */ /* 0x000fe40003f46270 */
[----:B------:R-:W-:Y:S02]  /*24a0*/  FSEL R176, R80, -INF , !P3 ;  /* 0xff80000050b07808 */ /* 0x000fe40005800000 */
[----:B------:R-:W-:Y:S02]  /*24b0*/  IADD3 R60, R14, 0x28, RZ ;  /* 0x000000280e3c7810 */ /* 0x000fe40007ffe0ff */
[----:B------:R-:W-:Y:S02]  /*24c0*/  FMNMX.FTZ R6, R36, R5, !PT ;  /* 0x0000000524067209 */ /* 0x000fe40007810000 */
[----:B------:R-:W-:-:S02]  /*24d0*/  ISETP.GE.AND P0, PT, R64, R16, PT ;  /* 0x000000104000720c */ /* 0x000fc40003f06270 */
[----:B------:R-:W-:Y:S02]  /*24e0*/  FSEL R37, R74, -INF , !P1 ;  /* 0xff8000004a257808 */ /* 0x000fe40004800000 */
[----:B------:R-:W-:Y:S02]  /*24f0*/  FMNMX.FTZ R3, R22, R3, !PT ;  /* 0x0000000316037209 */ /* 0x000fe40007810000 */
[----:B------:R-:W-:Y:S02]  /*2500*/  FSEL R171, R81, -INF , !P2 ;  /* 0xff80000051ab7808 */ /* 0x000fe40005000000 */
[----:B------:R-:W-:Y:S02]  /*2510*/  IADD3 R61, R14, 0x29, RZ ;  /* 0x000000290e3d7810 */ /* 0x000fe40007ffe0ff */
[----:B------:R-:W-:Y:S02]  /*2520*/  ISETP.GE.AND P3, PT, R60, R15, PT ;  /* 0x0000000f3c00720c */ /* 0x000fe40003f66270 */
[----:B------:R-:W-:-:S02]  /*2530*/  FMNMX.FTZ R6, R176, R6, !PT ;  /* 0x00000006b0067209 */ /* 0x000fc40007810000 */
[----:B------:R-:W-:Y:S02]  /*2540*/  FSEL R38, R75, -INF , !P0 ;  /* 0xff8000004b267808 */ /* 0x000fe40004000000 */
[----:B------:R-:W-:Y:S01]  /*2550*/  ISETP.GE.AND P1, PT, R67, R16, PT ;  /* 0x000000104300720c */ /* 0x000fe20003f26270 */
[----:B------:R-:W-:Y:S01]  /*2560*/  LDSM.16.MT88.4 R72, [R224+0xc800] ;  /* 0x00c80000e048783b */ /* 0x000fe20000004200 */
[----:B------:R-:W-:Y:S02]  /*2570*/  FMNMX.FTZ R3, R37, R3, !PT ;  /* 0x0000000325037209 */ /* 0x000fe40007810000 */
[----:B------:R-:W-:Y:S02]  /*2580*/  IADD3 R111, R14, 0x30, RZ ;  /* 0x000000300e6f7810 */ /* 0x000fe40007ffe0ff */
[----:B------:R-:W-:Y:S02]  /*2590*/  ISETP.GE.AND P2, PT, R61, R15, PT ;  /* 0x0000000f3d00720c */ /* 0x000fe40003f46270 */
[----:B------:R-:W-:-:S02]  /*25a0*/  FSEL R170, R124, -INF , !P3 ;  /* 0xff8000007caa7808 */ /* 0x000fc40005800000 */
[----:B------:R-:W-:Y:S02]  /*25b0*/  FMNMX.FTZ R6, R171, R6, !PT ;  /* 0x00000006ab067209 */ /* 0x000fe40007810000 */
[----:B------:R-:W-:Y:S02]  /*25c0*/  ISETP.GE.AND P0, PT, R63, R16, PT ;  /* 0x000000103f00720c */ /* 0x000fe40003f06270 */
[----:B------:R-:W-:Y:S02]  /*25d0*/  FSEL R39, R78, -INF , !P1 ;  /* 0xff8000004e277808 */ /* 0x000fe40004800000 */
[----:B------:R-:W-:Y:S02]  /*25e0*/  FMNMX.FTZ R3, R38, R3, !PT ;  /* 0x0000000326037209 */ /* 0x000fe40007810000 */
[----:B------:R-:W-:Y:S02]  /*25f0*/  IADD3 R128, R14, 0x31, RZ ;  /* 0x000000310e807810 */ /* 0x000fe40007ffe0ff */
[----:B------:R-:W-:-:S02]  /*2600*/  ISETP.GE.AND P3, PT, R111, R15, PT ;  /* 0x0000000f6f00720c */ /* 0x000fc40003f66270 */
[----:B------:R-:W-:Y:S02]  /*2610*/  FSEL R161, R125, -INF , !P2 ;  /* 0xff8000007da17808 */ /* 0x000fe40005000000 */
[----:B------:R-:W-:Y:S02]  /*2620*/  FMNMX.FTZ R6, R170, R6, !PT ;  /* 0x00000006aa067209 */ /* 0x000fe40007810000 */
[----:B------:R-:W-:Y:S02]  /*2630*/  FSEL R40, R79, -INF , !P0 ;  /* 0xff8000004f287808 */ /* 0x000fe40004000000 */
[----:B------:R-:W-:Y:S01]  /*2640*/  ISETP.GE.AND P1, PT, R66, R16, PT ;  /* 0x000000104200720c */ /* 0x000fe20003f26270 */
[----:B------:R-:W-:Y:S01]  /*2650*/  LDSM.16.MT88.4 R76, [R167+0xc000] ;  /* 0x00c00000a74c783b */ /* 0x000fe20000004200 */
[----:B------:R-:W-:Y:S02]  /*2660*/  FMNMX.FTZ R3, R39, R3, !PT ;  /* 0x0000000327037209 */ /* 0x000fe40007810000 */
[----:B------:R-:W-:-:S02]  /*2670*/  IADD3 R129, R14, 0x38, RZ ;  /* 0x000000380e817810 */ /* 0x000fc40007ffe0ff */
[----:B------:R-:W-:Y:S02]  /*2680*/  ISETP.GE.AND P2, PT, R128, R15, PT ;  /* 0x0000000f8000720c */ /* 0x000fe40003f46270 */
[----:B-1----:R-:W-:Y:S02]  /*2690*/  FSEL R236, R120, -INF , !P3 ;  /* 0xff80000078ec7808 */ /* 0x002fe40005800000 */
[----:B------:R-:W-:Y:S02]  /*26a0*/  FMNMX.FTZ R6, R161, R6, !PT ;  /* 0x00000006a1067209 */ /* 0x000fe40007810000 */
[----:B------:R-:W-:Y:S01]  /*26b0*/  ISETP.GE.AND P0, PT, R62, R16, PT ;  /* 0x000000103e00720c */ /* 0x000fe20003f06270 */
[----:B------:R-:W-:Y:S01]  /*26c0*/  STL [R1+0x94], R236 ;  /* 0x000094ec01007387 */ /* 0x000fe20000100800 */
[----:B------:R-:W-:Y:S02]  /*26d0*/  FSEL R178, R82, -INF , !P1 ;  /* 0xff80000052b27808 */ /* 0x000fe40004800000 */
[----:B------:R-:W-:Y:S01]  /*26e0*/  FMNMX.FTZ R3, R40, R3, !PT ;  /* 0x0000000328037209 */ /* 0x000fe20007810000 */
[----:B------:R-:W-:Y:S01]  /*26f0*/  STL [R1+0x98], R15 ;  /* 0x0000980f01007387 */ /* 0x000fe20000100800 */
[----:B------:R-:W-:-:S02]  /*2700*/  IADD3 R130, R14, 0x39, RZ ;  /* 0x000000390e827810 */ /* 0x000fc40007ffe0ff */
[----:B------:R-:W-:Y:S02]  /*2710*/  ISETP.GE.AND P3, PT, R129, R15, PT ;  /* 0x0000000f8100720c */ /* 0x000fe40003f66270 */
[----:B--2---:R-:W-:Y:S02]  /*2720*/  FSEL R235, R121, -INF , !P2 ;  /* 0xff80000079eb7808 */ /* 0x004fe40005000000 */
[----:B------:R-:W-:Y:S02]  /*2730*/  FMNMX.FTZ R6, R236, R6, !PT ;  /* 0x00000006ec067209 */ /* 0x000fe40007810000 */
[----:B------:R-:W-:Y:S01]  /*2740*/  FSEL R177, R83, -INF , !P0 ;  /* 0xff80000053b17808 */ /* 0x000fe20004000000 */
[----:B------:R-:W-:Y:S01]  /*2750*/  STL [R1+0x9c], R235 ;  /* 0x00009ceb01007387 */ /* 0x000fe20000100800 */
[----:B------:R-:W-:Y:S02]  /*2760*/  ISETP.GE.AND P1, PT, R60, R16, PT ;  /* 0x000000103c00720c */ /* 0x000fe40003f26270 */
[----:B------:R-:W-:Y:S01]  /*2770*/  FMNMX.FTZ R3, R178, R3, !PT ;  /* 0x00000003b2037209 */ /* 0x000fe20007810000 */
[----:B------:R-:W-:Y:S01]  /*2780*/  LDSM.16.MT88.4 R80, [R224+0xc000] ;  /* 0x00c00000e050783b */ /* 0x000fe20000004200 */
[----:B------:R-:W-:-:S02]  /*2790*/  ISETP.GE.AND P2, PT, R130, R15, PT ;  /* 0x0000000f8200720c */ /* 0x000fc40003f46270 */
[----:B---3--:R-:W-:Y:S02]  /*27a0*/  FSEL R233, R104, -INF , !P3 ;  /* 0xff80000068e97808 */ /* 0x008fe40005800000 */
[----:B------:R-:W-:Y:S02]  /*27b0*/  FMNMX.FTZ R6, R235, R6, !PT ;  /* 0x00000006eb067209 */ /* 0x000fe40007810000 */
[----:B------:R-:W-:Y:S01]  /*27c0*/  FSEL R169, R126, -INF , !P1 ;  /* 0xff8000007ea97808 */ /* 0x000fe20004800000 */
[----:B------:R-:W-:Y:S01]  /*27d0*/  STL [R1+0xa0], R233 ;  /* 0x0000a0e901007387 */ /* 0x000fe20000100800 */
[----:B------:R-:W-:Y:S02]  /*27e0*/  FMNMX.FTZ R3, R177, R3, !PT ;  /* 0x00000003b1037209 */ /* 0x000fe40007810000 */
[----:B------:R-:W-:Y:S02]  /*27f0*/  ISETP.GE.AND P0, PT, R61, R16, PT ;  /* 0x000000103d00720c */ /* 0x000fe40003f06270 */
[----:B----4-:R-:W-:-:S02]  /*2800*/  FSEL R231, R105, -INF , !P2 ;  /* 0xff80000069e77808 */ /* 0x010fc40005000000 */
[----:B------:R-:W-:Y:S02]  /*2810*/  FMNMX.FTZ R6, R233, R6, !PT ;  /* 0x00000006e9067209 */ /* 0x000fe40007810000 */
[----:B------:R-:W-:Y:S01]  /*2820*/  FMNMX.FTZ R5, R169, R3, !PT ;  /* 0x00000003a9057209 */ /* 0x000fe20007810000 */
[----:B------:R-:W-:Y:S01]  /*2830*/  STL [R1+0xa4], R231 ;  /* 0x0000a4e701007387 */ /* 0x000fe20000100800 */
[----:B------:R-:W-:Y:S02]  /*2840*/  FSEL R168, R127, -INF , !P0 ;  /* 0xff8000007fa87808 */ /* 0x000fe40004000000 */
[----:B------:R-:W-:Y:S02]  /*2850*/  ISETP.GE.AND P1, PT, R111, R16, PT ;  /* 0x000000106f00720c */ /* 0x000fe40003f26270 */
[----:B------:R-:W-:Y:S02]  /*2860*/  FMNMX.FTZ R3, R231, R6, !PT ;  /* 0x00000006e7037209 */ /* 0x000fe40007810000 */
[----:B------:R-:W-:-:S02]  /*2870*/  ISETP.GE.AND P0, PT, R128, R16, PT ;  /* 0x000000108000720c */ /* 0x000fc40003f06270 */
[----:B------:R-:W-:Y:S01]  /*2880*/  FSEL R229, R122, -INF , !P1 ;  /* 0xff8000007ae57808 */ /* 0x000fe20004800000 */
[----:B------:R-:W1:Y:S01]  /*2890*/  SHFL.BFLY PT, R7, R3, 0x2, 0x1f ;  /* 0x0c401f0003077f89 */ /* 0x000e6200000e0000 */
[----:B------:R-:W-:Y:S02]  /*28a0*/  FMNMX.FTZ R5, R168, R5, !PT ;  /* 0x00000005a8057209 */ /* 0x000fe40007810000 */
[----:B------:R-:W-:Y:S01]  /*28b0*/  FSEL R228, R123, -INF , !P0 ;  /* 0xff8000007be47808 */ /* 0x000fe20004000000 */
[----:B------:R-:W-:Y:S01]  /*28c0*/  STL [R1+0xa8], R229 ;  /* 0x0000a8e501007387 */ /* 0x000fe20000100800 */
[-C--:B------:R-:W-:Y:S02]  /*28d0*/  ISETP.GE.AND P1, PT, R129, R16.reuse, PT ;  /* 0x000000108100720c */ /* 0x080fe40003f26270 */
[----:B------:R-:W-:Y:S01]  /*28e0*/  FMNMX.FTZ R5, R229, R5, !PT ;  /* 0x00000005e5057209 */ /* 0x000fe20007810000 */
[----:B------:R-:W-:Y:S01]  /*28f0*/  LDSM.16.MT88.4 R120, [R224+0xe000] ;  /* 0x00e00000e078783b */ /* 0x000fe20000004200 */
[----:B------:R-:W-:-:S02]  /*2900*/  ISETP.GE.AND P0, PT, R130, R16, PT ;  /* 0x000000108200720c */ /* 0x000fc40003f06270 */
[----:B------:R-:W-:Y:S02]  /*2910*/  FSEL R203, R106, -INF , !P1 ;  /* 0xff8000006acb7808 */ /* 0x000fe40004800000 */
[----:B------:R-:W-:Y:S02]  /*2920*/  FMNMX.FTZ R5, R228, R5, !PT ;  /* 0x00000005e4057209 */ /* 0x000fe40007810000 */
[----:B------:R-:W-:Y:S02]  /*2930*/  FSEL R202, R107, -INF , !P0 ;  /* 0xff8000006bca7808 */ /* 0x000fe40004000000 */
[----:B------:R-:W-:Y:S01]  /*2940*/  FMNMX.FTZ R5, R203, R5, !PT ;  /* 0x00000005cb057209 */ /* 0x000fe20007810000 */
[----:B------:R-:W-:Y:S01]  /*2950*/  LDSM.16.MT88.4 R104, [R224+0xe800] ;  /* 0x00e80000e068783b */ /* 0x000fe20000004200 */
[----:B------:R-:W-:Y:S02]  /*2960*/  IADD3 R225, R0, R224, RZ ;  /* 0x000000e000e17210 */ /* 0x000fe40007ffe0ff */
[----:B------:R-:W-:-:S02]  /*2970*/  FMNMX.FTZ R5, R202, R5, !PT ;  /* 0x00000005ca057209 */ /* 0x000fc40007810000 */
[----:B------:R-:W-:Y:S01]  /*2980*/  ISETP.GE.AND P5, PT, R14, R17, PT ;  /* 0x000000110e00720c */ /* 0x000fe20003fa6270 */
[----:B------:R-:W-:Y:S01]  /*2990*/  LDSM.16.MT88.4 R96, [R225+0xc000] ;  /* 0x00c00000e160783b */ /* 0x000fe20000004200 */
[----:B-1----:R-:W-:Y:S02]  /*29a0*/  FMNMX.FTZ R3, R3, R7, !PT ;  /* 0x0000000703037209 */ /* 0x002fe40007810000 */
[-C--:B------:R-:W-:Y:S01]  /*29b0*/  ISETP.GE.AND P6, PT, R110, R17.reuse, PT ;  /* 0x000000116e00720c */ /* 0x080fe20003fc6270 */
[----:B------:R-:W1:Y:S01]  /*29c0*/  SHFL.BFLY PT, R6, R5, 0x2, 0x1f ;  /* 0x0c401f0005067f89 */ /* 0x000e6200000e0000 */
[-C--:B------:R-:W-:Y:S02]  /*29d0*/  ISETP.GE.AND P3, PT, R109, R17.reuse, PT ;  /* 0x000000116d00720c */ /* 0x080fe40003f66270 */
[----:B------:R-:W-:Y:S01]  /*29e0*/  ISETP.GE.AND P4, PT, R65, R17, PT ;  /* 0x000000114100720c */ /* 0x000fe20003f86270 */
[----:B------:R-:W2:Y:S01]  /*29f0*/  SHFL.BFLY PT, R7, R3, 0x1, 0x1f ;  /* 0x0c201f0003077f89 */ /* 0x000ea200000e0000 */
[----:B------:R-:W-:-:S02]  /*2a00*/  ISETP.GE.AND P1, PT, R14, R18, PT ;  /* 0x000000120e00720c */ /* 0x000fc40003f26270 */
[----:B------:R-:W-:Y:S01]  /*2a10*/  ISETP.GE.AND P2, PT, R110, R18, PT ;  /* 0x000000126e00720c */ /* 0x000fe20003f46270 */
[----:B------:R-:W-:Y:S04]  /*2a20*/  LDSM.16.MT88.4 R88, [R225+0xc800] ;  /* 0x00c80000e158783b */ /* 0x000fe80000004200 */
[----:B------:R-:W-:Y:S04]  /*2a30*/  LDSM.16.MT88.4 R136, [R225+0xe000] ;  /* 0x00e00000e188783b */ /* 0x000fe80000004200 */
[----:B------:R-:W-:Y:S01]  /*2a40*/  LDSM.16.MT88.4 R124, [R225+0xe800] ;  /* 0x00e80000e17c783b */ /* 0x000fe20000004200 */
[----:B-1----:R-:W-:-:S02]  /*2a50*/  FMNMX.FTZ R5, R5, R6, !PT ;  /* 0x0000000605057209 */ /* 0x002fc40007810000 */
[----:B--2---:R-:W-:-:S03]  /*2a60*/  FMNMX.FTZ R162, R3, R7, !PT ;  /* 0x0000000703a27209 */ /* 0x004fc60007810000 */
[----:B------:R-:W1:Y:S01]  /*2a70*/  SHFL.BFLY PT, R6, R5, 0x1, 0x1f ;  /* 0x0c201f0005067f89 */ /* 0x000e6200000e0000 */
[C---:B------:R-:W-:Y:S01]  /*2a80*/  FSETP.NEU.FTZ.AND P0, PT, R162.reuse, -INF , PT ;  /* 0xff800000a200780b */ /* 0x040fe20003f1d000 */
[----:B------:R-:W-:-:S05]  /*2a90*/  FMUL.FTZ R3, R162, c[0x0][0x23c] ;  /* 0x00008f00a2037a20 */ /* 0x000fca0000410000 */
[----:B------:R-:W-:-:S05]  /*2aa0*/  FSEL R13, R3, RZ, P0 ;  /* 0x000000ff030d7208 */ /* 0x000fca0000000000 */
[----:B------:R-:W-:-:S04]  /*2ab0*/  FFMA.FTZ R3, R8, c[0x0][0x23c], -R13 ;  /* 0x00008f0008037a23 */ /* 0x000fc8000001080d */
[----:B------:R1:W-:Y:S02]  /*2ac0*/  MUFU.EX2 R201, R3 ;  /* 0x0000000300c97308 */ /* 0x0003e40000000800 */
[----:B-1----:R-:W-:Y:S01]  /*2ad0*/  FMNMX.FTZ R3, R5, R6, !PT ;  /* 0x0000000605037209 */ /* 0x002fe20007810000 */
[--C-:B------:R-:W-:Y:S02]  /*2ae0*/  FFMA.FTZ R5, R9, c[0x0][0x23c], -R13.reuse ;  /* 0x00008f0009057a23 */ /* 0x100fe4000001080d */
[----:B------:R-:W-:Y:S01]  /*2af0*/  FFMA.FTZ R6, R10, c[0x0][0x23c], -R13 ;  /* 0x00008f000a067a23 */ /* 0x000fe2000001080d */
[C---:B------:R-:W-:Y:S02]  /*2b00*/  FSETP.NEU.FTZ.AND P0, PT, R3.reuse, -INF , PT ;  /* 0xff8000000300780b */ /* 0x040fe40003f1d000 */
[----:B------:R1:W2:Y:S08]  /*2b10*/  MUFU.EX2 R199, R5 ;  /* 0x0000000500c77308 */ /* 0x0002b00000000800 */
[----:B------:R-:W-:Y:S01]  /*2b20*/  MUFU.EX2 R200, R6 ;  /* 0x0000000600c87308 */ /* 0x000fe20000000800 */
[----:B-1----:R-:W-:Y:S01]  /*2b30*/  FMUL.FTZ R5, R3, c[0x0][0x23c] ;  /* 0x00008f0003057a20 */ /* 0x002fe20000410000 */
[----:B--2---:R-:W-:-:S04]  /*2b40*/  F2FP.BF16.PACK_AB R8, R199, R201 ;  /* 0x000000c9c708723e */ /* 0x004fc800000010ff */
[----:B------:R-:W-:Y:S01]  /*2b50*/  FSEL R12, R5, RZ, P0 ;  /* 0x000000ff050c7208 */ /* 0x000fe20000000000 */
[----:B------:R-:W-:Y:S01]  /*2b60*/  FFMA.FTZ R5, R11, c[0x0][0x23c], -R13 ;  /* 0x00008f000b057a23 */ /* 0x000fe2000001080d */
[----:B------:R-:W-:-:S03]  /*2b70*/  ISETP.GE.AND P0, PT, R109, R18, PT ;  /* 0x000000126d00720c */ /* 0x000fc60003f06270 */
[--C-:B------:R-:W-:Y:S01]  /*2b80*/  FFMA.FTZ R0, R22, c[0x0][0x23c], -R12.reuse ;  /* 0x00008f0016007a23 */ /* 0x100fe2000001080c */
[----:B------:R1:W2:Y:S01]  /*2b90*/  MUFU.EX2 R237, R5 ;  /* 0x0000000500ed7308 */ /* 0x0002a20000000800 */
[----:B------:R-:W-:-:S07]  /*2ba0*/  FFMA.FTZ R2, R20, c[0x0][0x23c], -R12 ;  /* 0x00008f0014027a23 */ /* 0x000fce000001080c */
[----:B------:R3:W-:Y:S08]  /*2bb0*/  MUFU.EX2 R238, R0 ;  /* 0x0000000000ee7308 */ /* 0x0007f00000000800 */
[----:B------:R4:W-:Y:S01]  /*2bc0*/  MUFU.EX2 R196, R2 ;  /* 0x0000000200c47308 */ /* 0x0009e20000000800 */
[----:B-1----:R-:W-:Y:S01]  /*2bd0*/  FFMA.FTZ R5, R19, c[0x0][0x23c], -R12 ;  /* 0x00008f0013057a23 */ /* 0x002fe2000001080c */
[----:B--2---:R-:W-:Y:S01]  /*2be0*/  F2FP.BF16.PACK_AB R10, R237, R200 ;  /* 0x000000c8ed0a723e */ /* 0x004fe200000010ff */
[----:B---3--:R-:W-:-:S05]  /*2bf0*/  FFMA.FTZ R0, R23, c[0x0][0x23c], -R13 ;  /* 0x00008f0017007a23 */ /* 0x008fca000001080d */
[----:B------:R-:W1:Y:S01]  /*2c00*/  MUFU.EX2 R197, R5 ;  /* 0x0000000500c57308 */ /* 0x000e620000000800 */
[----:B----4-:R-:W-:-:S07]  /*2c10*/  FFMA.FTZ R2, R21, c[0x0][0x23c], -R12 ;  /* 0x00008f0015027a23 */ /* 0x010fce000001080c */
[----:B------:R2:W-:Y:S08]  /*2c20*/  MUFU.EX2 R227, R0 ;  /* 0x0000000000e37308 */ /* 0x0005f00000000800 */
[----:B------:R-:W3:Y:S01]  /*2c30*/  MUFU.EX2 R198, R2 ;  /* 0x0000000200c67308 */ /* 0x000ee20000000800 */
[----:B-1----:R-:W-:Y:S01]  /*2c40*/  F2FP.BF16.PACK_AB R9, R196, R197 ;  /* 0x000000c5c409723e */ /* 0x002fe200000010ff */
[----:B--2---:R-:W-:-:S06]  /*2c50*/  FFMA.FTZ R0, R24, c[0x0][0x23c], -R13 ;  /* 0x00008f0018007a23 */ /* 0x004fcc000001080d */
[----:B------:R1:W2:Y:S01]  /*2c60*/  MUFU.EX2 R232, R0 ;  /* 0x0000000000e87308 */ /* 0x0002a20000000800 */
[----:B---3--:R-:W-:-:S07]  /*2c70*/  F2FP.BF16.PACK_AB R11, R238, R198 ;  /* 0x000000c6ee0b723e */ /* 0x008fce00000010ff */
[----:B------:R-:W-:Y:S01]  /*2c80*/  HMMA.16816.F32.BF16 R20, R8, R96, RZ ;  /* 0x000000600814723c */ /* 0x000fe200000418ff */
[----:B-1----:R-:W-:Y:S01]  /*2c90*/  FFMA.FTZ R0, R25, c[0x0][0x23c], -R13 ;  /* 0x00008f0019007a23 */ /* 0x002fe2000001080d */
[----:B--2---:R-:W-:-:S06]  /*2ca0*/  F2FP.BF16.PACK_AB R4, R232, R227 ;  /* 0x000000e3e804723e */ /* 0x004fcc00000010ff */
[C---:B------:R-:W-:Y:S01]  /*2cb0*/  HMMA.16816.F32.BF16 R24, R8.reuse, R92, RZ ;  /* 0x0000005c0818723c */ /* 0x040fe200000418ff */
[----:B------:R1:W-:Y:S07]  /*2cc0*/  MUFU.EX2 R163, R0 ;  /* 0x0000000000a37308 */ /* 0x0003ee0000000800 */
[C---:B------:R-:W-:Y:S08]  /*2cd0*/  HMMA.16816.F32.BF16 R56, R8.reuse, R112, RZ ;  /* 0x000000700838723c */ /* 0x040ff000000418ff */
[----:B------:R-:W-:Y:S01]  /*2ce0*/  HMMA.16816.F32.BF16 R32, R8, R76, RZ ;  /* 0x0000004c0820723c */ /* 0x000fe200000418ff */
[----:B-1----:R-:W-:-:S04]  /*2cf0*/  FFMA.FTZ R0, R36, c[0x0][0x23c], -R13 ;  /* 0x00008f0024007a23 */ /* 0x002fc8000001080d */
[----:B------:R1:W2:Y:S03]  /*2d00*/  MUFU.EX2 R240, R0 ;  /* 0x0000000000f07308 */ /* 0x0002a60000000800 */
[C---:B------:R-:W-:Y:S08]  /*2d10*/  HMMA.16816.F32.BF16 R28, R8.reuse, R80, RZ ;  /* 0x00000050081c723c */ /* 0x040ff000000418ff */
[----:B------:R-:W-:Y:S01]  /*2d20*/  HMMA.16816.F32.BF16 R52, R8, R120, RZ ;  /* 0x000000780834723c */ /* 0x000fe200000418ff */
[----:B-1----:R-:W-:Y:S01]  /*2d30*/  FFMA.FTZ R0, R37, c[0x0][0x23c], -R12 ;  /* 0x00008f0025007a23 */ /* 0x002fe2000001080c */
[----:B--2---:R-:W-:-:S06]  /*2d40*/  F2FP.BF16.PACK_AB R6, R240, R163 ;  /* 0x000000a3f006723e */ /* 0x004fcc00000010ff */
[C---:B------:R-:W-:Y:S01]  /*2d50*/  HMMA.16816.F32.BF16 R48, R8.reuse, R132, RZ ;  /* 0x000000840830723c */ /* 0x040fe200000418ff */
[----:B------:R1:W-:Y:S07]  /*2d60*/  MUFU.EX2 R230, R0 ;  /* 0x0000000000e67308 */ /* 0x0003ee0000000800 */
[----:B------:R-:W-:Y:S01]  /*2d70*/  HMMA.16816.F32.BF16 R44, R8, R136, RZ ;  /* 0x00000088082c723c */ /* 0x000fe200000418ff */
[----:B-1----:R-:W-:-:S04]  /*2d80*/  FFMA.FTZ R0, R38, c[0x0][0x23c], -R12 ;  /* 0x00008f0026007a23 */ /* 0x002fc8000001080c */
[----:B------:R1:W2:Y:S02]  /*2d90*/  MUFU.EX2 R234, R0 ;  /* 0x0000000000ea7308 */ /* 0x0002a40000000800 */
[--C-:B-1----:R-:W-:Y:S01]  /*2da0*/  FFMA.FTZ R0, R39, c[0x0][0x23c], -R12.reuse ;  /* 0x00008f0027007a23 */ /* 0x102fe2000001080c */
[----:B--2---:R-:W-:Y:S01]  /*2db0*/  F2FP.BF16.PACK_AB R5, R234, R230 ;  /* 0x000000e6ea05723e */ /* 0x004fe200000010ff */
[----:B------:R-:W-:Y:S04]  /*2dc0*/  HMMA.16816.F32.BF16 R36, R8, R82, RZ ;  /* 0x000000520824723c */ /* 0x000fe800000418ff */
[----:B------:R1:W-:Y:S02]  /*2dd0*/  MUFU.EX2 R131, R0 ;  /* 0x0000000000837308 */ /* 0x0003e40000000800 */
[----:B-1----:R-:W-:-:S02]  /*2de0*/  FFMA.FTZ R0, R40, c[0x0][0x23c], -R12 ;  /* 0x00008f0028007a23 */ /* 0x002fc4000001080c */
[----:B------:R-:W-:Y:S04]  /*2df0*/  HMMA.16816.F32.BF16 R40, R8, R78, RZ ;  /* 0x0000004e0828723c */ /* 0x000fe800000418ff */
[----:B------:R-:W1:Y:S02]  /*2e00*/  MUFU.EX2 R239, R0 ;  /* 0x0000000000ef7308 */ /* 0x000e640000000800 */
[----:B-1----:R-:W-:-:S07]  /*2e10*/  F2FP.BF16.PACK_AB R7, R239, R131 ;  /* 0x00000083ef07723e */ /* 0x002fce00000010ff */
[C---:B------:R-:W-:Y:S08]  /*2e20*/  HMMA.16816.F32.BF16 R188, R4.reuse, R84, R24 ;  /* 0x0000005404bc723c */ /* 0x040ff00000041818 */
[C---:B------:R-:W-:Y:S08]  /*2e30*/  HMMA.16816.F32.BF16 R20, R4.reuse, R88, R20 ;  /* 0x000000580414723c */ /* 0x040ff00000041814 */
[----:B------:R-:W-:Y:S07]  /*2e40*/  HMMA.16816.F32.BF16 R192, R4, R100, R56 ;  /* 0x0000006404c0723c */ /* 0x000fee0000041838 */
[----:B------:R-:W-:Y:S01]  /*2e50*/  IMAD.MOV.U32 R59, RZ, RZ, R163 ;  /* 0x000000ffff3b7224 */ /* 0x000fe200078e00a3 */
[----:B------:R-:W-:Y:S01]  /*2e60*/  HMMA.16816.F32.BF16 R24, R8, R114, RZ ;  /* 0x000000720818723c */ /* 0x000fe200000418ff */
[----:B------:R-:W-:-:S02]  /*2e70*/  IMAD.MOV.U32 R179, RZ, RZ, R188 ;  /* 0x000000ffffb37224 */ /* 0x000fc400078e00bc */
[----:B------:R-:W-:Y:S02]  /*2e80*/  IMAD.MOV.U32 R166, RZ, RZ, R189 ;  /* 0x000000ffffa67224 */ /* 0x000fe400078e00bd */
[----:B------:R-:W-:Y:S02]  /*2e90*/  IMAD.MOV.U32 R165, RZ, RZ, R190 ;  /* 0x000000ffffa57224 */ /* 0x000fe400078e00be */
[----:B------:R-:W-:Y:S01]  /*2ea0*/  IMAD.MOV.U32 R160, RZ, RZ, R191 ;  /* 0x000000ffffa07224 */ /* 0x000fe200078e00bf */
[----:B------:R-:W-:Y:S01]  /*2eb0*/  MOV R191, R21 ;  /* 0x0000001500bf7202 */ /* 0x000fe20000000f00 */
[----:B------:R-:W-:Y:S01]  /*2ec0*/  IMAD.MOV.U32 R190, RZ, RZ, R22 ;  /* 0x000000ffffbe7224 */ /* 0x000fe200078e0016 */
[----:B------:R-:W-:Y:S01]  /*2ed0*/  HMMA.16816.F32.BF16 R212, R4, R68, R32 ;  /* 0x0000004404d4723c */ /* 0x000fe20000041820 */
[----:B------:R-:W-:Y:S02]  /*2ee0*/  IMAD.MOV.U32 R189, RZ, RZ, R23 ;  /* 0x000000ffffbd7224 */ /* 0x000fe400078e0017 */
[----:B------:R-:W-:-:S03]  /*2ef0*/  IMAD.MOV.U32 R188, RZ, RZ, R20 ;  /* 0x000000ffffbc7224 */ /* 0x000fc600078e0014 */
[----:B------:R-:W-:Y:S01]  /*2f00*/  IMAD.MOV.U32 R0, RZ, RZ, R193 ;  /* 0x000000ffff007224 */ /* 0x000fe200078e00c1 */
[----:B------:R-:W-:Y:S01]  /*2f10*/  MOV R58, R194 ;  /* 0x000000c2003a7202 */ /* 0x000fe20000000f00 */
[----:B------:R-:W-:Y:S01]  /*2f20*/  HMMA.16816.F32.BF16 R20, R8, R122, RZ ;  /* 0x0000007a0814723c */ /* 0x000fe200000418ff */
[----:B------:R-:W-:Y:S02]  /*2f30*/  IMAD.MOV.U32 R57, RZ, RZ, R195 ;  /* 0x000000ffff397224 */ /* 0x000fe400078e00c3 */
[----:B------:R-:W-:-:S05]  /*2f40*/  IMAD.MOV.U32 R56, RZ, RZ, R192 ;  /* 0x000000ffff387224 */ /* 0x000fca00078e00c0 */
[----:B------:R-:W-:Y:S08]  /*2f50*/  HMMA.16816.F32.BF16 R220, R4, R72, R28 ;  /* 0x0000004804dc723c */ /* 0x000ff0000004181c */
[----:B------:R-:W-:Y:S08]  /*2f60*/  HMMA.16816.F32.BF16 R32, R8, R94, RZ ;  /* 0x0000005e0820723c */ /* 0x000ff000000418ff */
[----:B------:R-:W-:Y:S08]  /*2f70*/  HMMA.16816.F32.BF16 R20, R4, R106, R20 ;  /* 0x0000006a0414723c */ /* 0x000ff00000041814 */
[----:B------:R-:W-:Y:S08]  /*2f80*/  HMMA.16816.F32.BF16 R28, R8, R98, RZ ;  /* 0x00000062081c723c */ /* 0x000ff000000418ff */
[C---:B------:R-:W-:Y:S07]  /*2f90*/  HMMA.16816.F32.BF16 R192, R4.reuse, R70, R40 ;  /* 0x0000004604c0723c */ /* 0x040fee0000041828 */
[----:B------:R-:W-:Y:S01]  /*2fa0*/  MOV R42, R58 ;  /* 0x0000003a002a7202 */ /* 0x000fe20000000f00 */
[----:B------:R-:W-:Y:S01]  /*2fb0*/  HMMA.16816.F32.BF16 R208, R4, R74, R36 ;  /* 0x0000004a04d0723c */ /* 0x000fe20000041824 */
[----:B------:R-:W-:-:S02]  /*2fc0*/  IMAD.MOV.U32 R40, RZ, RZ, R22 ;  /* 0x000000ffff287224 */ /* 0x000fc400078e0016 */
[----:B------:R-:W-:-:S04]  /*2fd0*/  IMAD.MOV.U32 R43, RZ, RZ, R57 ;  /* 0x000000ffff2b7224 */ /* 0x000fc800078e0039 */
[----:B------:R-:W-:Y:S01]  /*2fe0*/  MOV R39, R23 ;  /* 0x0000001700277202 */ /* 0x000fe20000000f00 */
[----:B------:R-:W-:Y:S01]  /*2ff0*/  HMMA.16816.F32.BF16 R24, R4, R102, R24 ;  /* 0x000000660418723c */ /* 0x000fe20000041818 */
[----:B------:R-:W-:Y:S02]  /*3000*/  IMAD.MOV.U32 R38, RZ, RZ, R21 ;  /* 0x000000ffff267224 */ /* 0x000fe400078e0015 */
[----:B------:R-:W-:-:S05]  /*3010*/  IMAD.MOV.U32 R37, RZ, RZ, R20 ;  /* 0x000000ffff257224 */ /* 0x000fca00078e0014 */
[C---:B------:R-:W-:Y:S08]  /*3020*/  HMMA.16816.F32.BF16 R20, R8.reuse, R134, RZ ;  /* 0x000000860814723c */ /* 0x040ff000000418ff */
[----:B------:R-:W-:Y:S08]  /*3030*/  HMMA.16816.F32.BF16 R8, R8, R138, RZ ;  /* 0x0000008a0808723c */ /* 0x000ff000000418ff */
[C---:B------:R-:W-:Y:S07]  /*3040*/  HMMA.16816.F32.BF16 R216, R4.reuse, R86, R32 ;  /* 0x0000005604d8723c */ /* 0x040fee0000041820 */
[----:B------:R-:W-:Y:S01]  /*3050*/  MOV R32, R25 ;  /* 0x0000001900207202 */ /* 0x000fe20000000f00 */
[C---:B------:R-:W-:Y:S07]  /*3060*/  HMMA.16816.F32.BF16 R244, R4.reuse, R90, R28 ;  /* 0x0000005a04f4723c */ /* 0x040fee000004181c */
[----:B------:R-:W-:Y:S01]  /*3070*/  IMAD.MOV.U32 R31, RZ, RZ, R26 ;  /* 0x000000ffff1f7224 */ /* 0x000fe200078e001a */
[----:B------:R-:W-:Y:S01]  /*3080*/  HMMA.16816.F32.BF16 R52, R4, R104, R52 ;  /* 0x000000680434723c */ /* 0x000fe20000041834 */
[----:B------:R-:W-:-:S02]  /*3090*/  IMAD.MOV.U32 R30, RZ, RZ, R27 ;  /* 0x000000ffff1e7224 */ /* 0x000fc400078e001b */
[----:B------:R-:W-:-:S05]  /*30a0*/  IMAD.MOV.U32 R29, RZ, RZ, R24 ;  /* 0x000000ffff1d7224 */ /* 0x000fca00078e0018 */
[C---:B------:R-:W-:Y:S08]  /*30b0*/  HMMA.16816.F32.BF16 R48, R4.reuse, R116, R48 ;  /* 0x000000740430723c */ /* 0x040ff00000041830 */
[C---:B------:R-:W-:Y:S08]  /*30c0*/  HMMA.16816.F32.BF16 R44, R4.reuse, R124, R44 ;  /* 0x0000007c042c723c */ /* 0x040ff0000004182c */
[----:B------:R-:W-:Y:S01]  /*30d0*/  HMMA.16816.F32.BF16 R24, R4, R118, R20 ;  /* 0x000000760418723c */ /* 0x000fe20000041814 */
[----:B------:R-:W-:Y:S01]  /*30e0*/  MOV R233, R54 ;  /* 0x0000003600e97202 */ /* 0x000fe20000000f00 */
[----:B------:R-:W-:-:S02]  /*30f0*/  IMAD.MOV.U32 R235, RZ, RZ, R55 ;  /* 0x000000ffffeb7224 */ /* 0x000fc400078e0037 */
[----:B------:R-:W-:Y:S02]  /*3100*/  IMAD.MOV.U32 R229, RZ, RZ, R52 ;  /* 0x000000ffffe57224 */ /* 0x000fe400078e0034 */
[----:B------:R-:W-:Y:S01]  /*3110*/  IMAD.MOV.U32 R231, RZ, RZ, R53 ;  /* 0x000000ffffe77224 */ /* 0x000fe200078e0035 */
[----:B------:R-:W-:Y:S01]  /*3120*/  FSEL R23, R154, -INF , !P0 ;  /* 0xff8000009a177808 */ /* 0x000fe20004000000 */
[----:B------:R-:W-:Y:S01]  /*3130*/  HMMA.16816.F32.BF16 R4, R4, R126, R8 ;  /* 0x0000007e0404723c */ /* 0x000fe20000041808 */
[-C--:B------:R-:W-:Y:S01]  /*3140*/  ISETP.GE.AND P0, PT, R108, R17.reuse, PT ;  /* 0x000000116c00720c */ /* 0x080fe20003f06270 */
[----:B------:R-:W-:Y:S01]  /*3150*/  IMAD.MOV.U32 R206, RZ, RZ, R51 ;  /* 0x000000ffffce7224 */ /* 0x000fe200078e0033 */
[----:B------:R-:W-:Y:S01]  /*3160*/  FSEL R22, R187, -INF , !P2 ;  /* 0xff800000bb167808 */ /* 0x000fe20005000000 */
[----:B------:R-:W-:Y:S01]  /*3170*/  IMAD.MOV.U32 R207, RZ, RZ, R50 ;  /* 0x000000ffffcf7224 */ /* 0x000fe200078e0032 */
[----:B------:R-:W-:Y:S01]  /*3180*/  FSEL R14, R144, -INF , !P0 ;  /* 0xff800000900e7808 */ /* 0x000fe20004000000 */
[----:B------:R-:W-:Y:S01]  /*3190*/  IMAD.MOV.U32 R205, RZ, RZ, R48 ;  /* 0x000000ffffcd7224 */ /* 0x000fe200078e0030 */
[----:B------:R-:W-:Y:S01]  /*31a0*/  FSEL R8, R185, -INF , !P6 ;  /* 0xff800000b9087808 */ /* 0x000fe20007000000 */
[----:B------:R-:W-:Y:S01]  /*31b0*/  IMAD.MOV.U32 R54, RZ, RZ, R47 ;  /* 0x000000ffff367224 */ /* 0x000fe200078e002f */
[----:B------:R-:W-:Y:S01]  /*31c0*/  FSEL R10, R152, -INF , !P3 ;  /* 0xff800000980a7808 */ /* 0x000fe20005800000 */
[----:B------:R-:W-:Y:S01]  /*31d0*/  IMAD.MOV.U32 R47, RZ, RZ, R0 ;  /* 0x000000ffff2f7224 */ /* 0x000fe200078e0000 */
[-C--:B------:R-:W-:Y:S01]  /*31e0*/  ISETP.GE.AND P3, PT, R65, R18.reuse, PT ;  /* 0x000000124100720c */ /* 0x080fe20003f66270 */
[----:B------:R-:W-:Y:S01]  /*31f0*/  IMAD.MOV.U32 R55, RZ, RZ, R46 ;  /* 0x000000ffff377224 */ /* 0x000fe200078e002e */
[----:B------:R-:W-:Y:S01]  /*3200*/  FSEL R11, R153, -INF , !P4 ;  /* 0xff800000990b7808 */ /* 0x000fe20006000000 */
[----:B------:R-:W-:Y:S01]  /*3210*/  IMAD.MOV.U32 R46, RZ, RZ, R131 ;  /* 0x000000ffff2e7224 */ /* 0x000fe200078e0083 */
[-C--:B------:R-:W-:Y:S01]  /*3220*/  ISETP.GE.AND P4, PT, R108, R18.reuse, PT ;  /* 0x000000126c00720c */ /* 0x080fe20003f86270 */
[----:B------:R-:W-:Y:S01]  /*3230*/  IMAD.MOV.U32 R33, RZ, RZ, R24 ;  /* 0x000000ffff217224 */ /* 0x000fe200078e0018 */
[----:B------:R-:W-:Y:S01]  /*3240*/  FSEL R24, R155, -INF , !P3 ;  /* 0xff8000009b187808 */ /* 0x000fe20005800000 */
[----:B------:R-:W-:Y:S01]  /*3250*/  IMAD.MOV.U32 R36, RZ, RZ, R26 ;  /* 0x000000ffff247224 */ /* 0x000fe200078e001a */
[C---:B------:R-:W-:Y:S01]  /*3260*/  ISETP.GE.AND P3, PT, R64.reuse, R17, PT ;  /* 0x000000114000720c */ /* 0x040fe20003f66270 */
[----:B------:R-:W-:Y:S01]  /*3270*/  IMAD.MOV.U32 R35, RZ, RZ, R27 ;  /* 0x000000ffff237224 */ /* 0x000fe200078e001b */
[----:B------:R-:W-:Y:S01]  /*3280*/  MOV R34, R25 ;  /* 0x0000001900227202 */ /* 0x000fe20000000f00 */
[----:B------:R-:W-:Y:S01]  /*3290*/  IMAD.MOV.U32 R41, RZ, RZ, R47 ;  /* 0x000000ffff297224 */ /* 0x000fe200078e002f */
[----:B------:R-:W-:Y:S01]  /*32a0*/  ISETP.GE.AND P0, PT, R64, R18, PT ;  /* 0x000000124000720c */ /* 0x000fe20003f06270 */
[----:B------:R-:W-:Y:S01]  /*32b0*/  IMAD.MOV.U32 R15, RZ, RZ, R4 ;  /* 0x000000ffff0f7224 */ /* 0x000fe200078e0004 */
[----:B------:R-:W-:Y:S01]  /*32c0*/  MOV R241, R7 ;  /* 0x0000000700f17202 */ /* 0x000fe20000000f00 */
[----:B------:R-:W-:Y:S01]  /*32d0*/  IMAD.MOV.U32 R236, RZ, RZ, R5 ;  /* 0x000000ffffec7224 */ /* 0x000fe200078e0005 */
[----:B------:R-:W-:Y:S01]  /*32e0*/  FSEL R7, R184, -INF , !P5 ;  /* 0xff800000b8077808 */ /* 0x000fe20006800000 */
[----:B------:R-:W-:Y:S01]  /*32f0*/  IMAD.MOV.U32 R243, RZ, RZ, R6 ;  /* 0x000000fffff37224 */ /* 0x000fe200078e0006 */
[----:B------:R-:W-:Y:S01]  /*3300*/  FSEL R25, R146, -INF , !P4 ;  /* 0xff80000092197808 */ /* 0x000fe20006000000 */
[----:B------:R-:W-:Y:S01]  /*3310*/  IMAD.MOV.U32 R47, RZ, RZ, R191 ;  /* 0x000000ffff2f7224 */ /* 0x000fe200078e00bf */
[----:B------:R-:W-:Y:S01]  /*3320*/  FMNMX.FTZ R0, R7, R8, !PT ;  /* 0x0000000807007209 */ /* 0x000fe20007810000 */
[----:B------:R-:W-:Y:S01]  /*3330*/  IMAD.MOV.U32 R53, RZ, RZ, R45 ;  /* 0x000000ffff357224 */ /* 0x000fe200078e002d */
[----:B------:R-:W-:Y:S01]  /*3340*/  ISETP.GE.AND P4, PT, R67, R17, PT ;  /* 0x000000114300720c */ /* 0x000fe20003f86270 */
[----:B------:R-:W-:Y:S01]  /*3350*/  IMAD.MOV.U32 R52, RZ, RZ, R44 ;  /* 0x000000ffff347224 */ /* 0x000fe200078e002c */
[----:B------:R-:W-:Y:S01]  /*3360*/  FMNMX.FTZ R0, R10, R0, !PT ;  /* 0x000000000a007209 */ /* 0x000fe20007810000 */
[----:B------:R-:W-:Y:S01]  /*3370*/  IMAD.MOV.U32 R45, RZ, RZ, R59 ;  /* 0x000000ffff2d7224 */ /* 0x000fe200078e003b */
[----:B------:R-:W-:Y:S01]  /*3380*/  FSEL R19, R145, -INF , !P3 ;  /* 0xff80000091137808 */ /* 0x000fe20005800000 */
[----:B------:R-:W-:Y:S01]  /*3390*/  IMAD.MOV.U32 R44, RZ, RZ, R56 ;  /* 0x000000ffff2c7224 */ /* 0x000fe200078e0038 */
[----:B------:R-:W-:-:S02]  /*33a0*/  FMNMX.FTZ R0, R11, R0, !PT ;  /* 0x000000000b007209 */ /* 0x000fc40007810000 */
[----:B------:R-:W-:Y:S02]  /*33b0*/  ISETP.GE.AND P3, PT, R67, R18, PT ;  /* 0x000000124300720c */ /* 0x000fe40003f66270 */
[----:B------:R-:W-:Y:S02]  /*33c0*/  FMNMX.FTZ R0, R14, R0, !PT ;  /* 0x000000000e007209 */ /* 0x000fe40007810000 */
[----:B------:R-:W-:Y:S02]  /*33d0*/  FSEL R26, R147, -INF , !P0 ;  /* 0xff800000931a7808 */ /* 0x000fe40004000000 */
[----:B------:R-:W-:Y:S02]  /*33e0*/  ISETP.GE.AND P0, PT, R63, R17, PT ;  /* 0x000000113f00720c */ /* 0x000fe40003f06270 */
[----:B------:R-:W-:Y:S02]  /*33f0*/  FSEL R20, R140, -INF , !P4 ;  /* 0xff8000008c147808 */ /* 0x000fe40006000000 */
[----:B------:R-:W-:-:S02]  /*3400*/  FMNMX.FTZ R0, R19, R0, !PT ;  /* 0x0000000013007209 */ /* 0x000fc40007810000 */
[----:B------:R-:W-:Y:S02]  /*3410*/  ISETP.GE.AND P4, PT, R63, R18, PT ;  /* 0x000000123f00720c */ /* 0x000fe40003f86270 */
[----:B------:R-:W-:Y:S02]  /*3420*/  FSEL R27, R142, -INF , !P3 ;  /* 0xff8000008e1b7808 */ /* 0x000fe40005800000 */
[----:B------:R-:W-:Y:S02]  /*3430*/  ISETP.GE.AND P3, PT, R66, R17, PT ;  /* 0x000000114200720c */ /* 0x000fe40003f66270 */
[----:B------:R-:W-:Y:S02]  /*3440*/  FSEL R21, R141, -INF , !P0 ;  /* 0xff8000008d157808 */ /* 0x000fe40004000000 */
[----:B------:R-:W-:Y:S02]  /*3450*/  FMNMX.FTZ R0, R20, R0, !PT ;  /* 0x0000000014007209 */ /* 0x000fe40007810000 */
[----:B------:R-:W-:-:S02]  /*3460*/  FSEL R28, R143, -INF , !P4 ;  /* 0xff8000008f1c7808 */ /* 0x000fc40006000000 */
[-C--:B------:R-:W-:Y:S02]  /*3470*/  ISETP.GE.AND P4, PT, R62, R17.reuse, PT ;  /* 0x000000113e00720c */ /* 0x080fe40003f86270 */
[----:B------:R-:W-:Y:S02]  /*3480*/  FSEL R63, R180, -INF , !P3 ;  /* 0xff800000b43f7808 */ /* 0x000fe40005800000 */
[----:B------:R-:W-:Y:S02]  /*3490*/  FMNMX.FTZ R0, R21, R0, !PT ;  /* 0x0000000015007209 */ /* 0x000fe40007810000 */
[----:B------:R-:W-:Y:S02]  /*34a0*/  ISETP.GE.AND P6, PT, R62, R18, PT ;  /* 0x000000123e00720c */ /* 0x000fe40003fc6270 */
[----:B------:R-:W-:Y:S02]  /*34b0*/  ISETP.GE.AND P2, PT, R60, R17, PT ;  /* 0x000000113c00720c */ /* 0x000fe40003f46270 */
[----:B------:R-:W-:-:S02]  /*34c0*/  FSEL R62, R181, -INF , !P4 ;  /* 0xff800000b53e7808 */ /* 0x000fc40006000000 */
[----:B------:R-:W-:Y:S02]  /*34d0*/  FMNMX.FTZ R0, R63, R0, !PT ;  /* 0x000000003f007209 */ /* 0x000fe40007810000 */
[C---:B------:R-:W-:Y:S02]  /*34e0*/  ISETP.GE.AND P3, PT, R61.reuse, R17, PT ;  /* 0x000000113d00720c */ /* 0x040fe40003f66270 */
[----:B------:R-:W-:Y:S02]  /*34f0*/  ISETP.GE.AND P4, PT, R61, R18, PT ;  /* 0x000000123d00720c */ /* 0x000fe40003f86270 */
[----:B------:R-:W-:Y:S02]  /*3500*/  FSEL R61, R172, -INF , !P2 ;  /* 0xff800000ac3d7808 */ /* 0x000fe40005000000 */
[----:B------:R-:W-:Y:S02]  /*3510*/  FMNMX.FTZ R0, R62, R0, !PT ;  /* 0x000000003e007209 */ /* 0x000fe40007810000 */
[----:B------:R-:W-:-:S02]  /*3520*/  ISETP.GE.AND P5, PT, R60, R18, PT ;  /* 0x000000123c00720c */ /* 0x000fc40003fa6270 */
[----:B------:R-:W-:Y:S02]  /*3530*/  ISETP.GE.AND P2, PT, R111, R17, PT ;  /* 0x000000116f00720c */ /* 0x000fe40003f46270 */
[----:B------:R-:W-:Y:S02]  /*3540*/  FSEL R60, R173, -INF , !P3 ;  /* 0xff800000ad3c7808 */ /* 0x000fe40005800000 */
[----:B------:R-:W-:Y:S02]  /*3550*/  FMNMX.FTZ R0, R61, R0, !PT ;  /* 0x000000003d007209 */ /* 0x000fe40007810000 */
[----:B------:R-:W-:Y:S02]  /*3560*/  FSEL R145, R156, -INF , !P2 ;  /* 0xff8000009c917808 */ /* 0x000fe40005000000 */
[----:B------:R-:W-:Y:S02]  /*3570*/  FMNMX.FTZ R0, R60, R0, !PT ;  /* 0x000000003c007209 */ /* 0x000fe40007810000 */
[----:B------:R-:W-:-:S02]  /*3580*/  FSEL R9, R186, -INF , !P1 ;  /* 0xff800000ba097808 */ /* 0x000fc40004800000 */
[-C--:B------:R-:W-:Y:S02]  /*3590*/  ISETP.GE.AND P2, PT, R128, R17.reuse, PT ;  /* 0x000000118000720c */ /* 0x080fe40003f46270 */
[----:B------:R-:W-:Y:S02]  /*35a0*/  FMNMX.FTZ R2, R145, R0, !PT ;  /* 0x0000000091027209 */ /* 0x000fe40007810000 */
[----:B------:R-:W-:Y:S02]  /*35b0*/  FMNMX.FTZ R0, R9, R22, !PT ;  /* 0x0000001609007209 */ /* 0x000fe40007810000 */
[----:B------:R-:W-:Y:S02]  /*35c0*/  FSEL R144, R157, -INF , !P2 ;  /* 0xff8000009d907808 */ /* 0x000fe40005000000 */
[----:B------:R-:W-:Y:S02]  /*35d0*/  ISETP.GE.AND P2, PT, R129, R17, PT ;  /* 0x000000118100720c */ /* 0x000fe40003f46270 */
[----:B------:R-:W-:-:S02]  /*35e0*/  FMNMX.FTZ R0, R23, R0, !PT ;  /* 0x0000000017007209 */ /* 0x000fc40007810000 */
[----:B------:R-:W-:Y:S02]  /*35f0*/  FSEL R146, R148, -INF , !P2 ;  /* 0xff80000094927808 */ /* 0x000fe40005000000 */
[----:B------:R-:W-:Y:S02]  /*3600*/  FMNMX.FTZ R2, R144, R2, !PT ;  /* 0x0000000290027209 */ /* 0x000fe40007810000 */
[----:B------:R-:W-:Y:S02]  /*3610*/  FMNMX.FTZ R0, R24, R0, !PT ;  /* 0x0000000018007209 */ /* 0x000fe40007810000 */
[----:B------:R-:W-:Y:S02]  /*3620*/  FMNMX.FTZ R4, R146, R2, !PT ;  /* 0x0000000292047209 */ /* 0x000fe40007810000 */
[----:B------:R-:W-:Y:S02]  /*3630*/  FMNMX.FTZ R2, R25, R0, !PT ;  /* 0x0000000019027209 */ /* 0x000fe40007810000 */
[----:B------:R-:W-:-:S02]  /*3640*/  ISETP.GE.AND P1, PT, R130, R17, PT ;  /* 0x000000118200720c */ /* 0x000fc40003f26270 */
[----:B------:R-:W-:Y:S02]  /*3650*/  FMNMX.FTZ R2, R26, R2, !PT ;  /* 0x000000021a027209 */ /* 0x000fe40007810000 */
[----:B------:R-:W-:Y:S02]  /*3660*/  FSEL R143, R149, -INF , !P1 ;  /* 0xff800000958f7808 */ /* 0x000fe40004800000 */
[----:B------:R-:W-:Y:S02]  /*3670*/  ISETP.GE.AND P0, PT, R66, R18, PT ;  /* 0x000000124200720c */ /* 0x000fe40003f06270 */
[----:B------:R-:W-:Y:S02]  /*3680*/  FMNMX.FTZ R2, R27, R2, !PT ;  /* 0x000000021b027209 */ /* 0x000fe40007810000 */
[----:B------:R-:W-:Y:S02]  /*3690*/  FMNMX.FTZ R0, R143, R4, !PT ;  /* 0x000000048f007209 */ /* 0x000fe40007810000 */
[----:B------:R-:W-:-:S02]  /*36a0*/  FSEL R51, R182, -INF , !P0 ;  /* 0xff800000b6337808 */ /* 0x000fc40004000000 */
[----:B------:R-:W-:Y:S01]  /*36b0*/  FMNMX.FTZ R2, R28, R2, !PT ;  /* 0x000000021c027209 */ /* 0x000fe20007810000 */
[----:B------:R-:W1:Y:S01]  /*36c0*/  SHFL.BFLY PT, R4, R0, 0x2, 0x1f ;  /* 0x0c401f0000047f89 */ /* 0x000e6200000e0000 */
[----:B------:R-:W-:Y:S02]  /*36d0*/  FSEL R50, R183, -INF , !P6 ;  /* 0xff800000b7327808 */ /* 0x000fe40007000000 */
[----:B------:R-:W-:Y:S02]  /*36e0*/  FMNMX.FTZ R2, R51, R2, !PT ;  /* 0x0000000233027209 */ /* 0x000fe40007810000 */
[----:B------:R-:W-:Y:S02]  /*36f0*/  MOV R204, R49 ;  /* 0x0000003100cc7202 */ /* 0x000fe40000000f00 */
[----:B------:R-:W-:Y:S02]  /*3700*/  FSEL R49, R174, -INF , !P5 ;  /* 0xff800000ae317808 */ /* 0x000fe40006800000 */
[----:B------:R-:W-:-:S02]  /*3710*/  FMNMX.FTZ R2, R50, R2, !PT ;  /* 0x0000000232027209 */ /* 0x000fc40007810000 */
[----:B------:R-:W-:Y:S02]  /*3720*/  ISETP.GE.AND P3, PT, R111, R18, PT ;  /* 0x000000126f00720c */ /* 0x000fe40003f66270 */
[----:B------:R-:W-:Y:S02]  /*3730*/  FSEL R48, R175, -INF , !P4 ;  /* 0xff800000af307808 */ /* 0x000fe40006000000 */
[----:B------:R-:W-:Y:S02]  /*3740*/  FMNMX.FTZ R2, R49, R2, !PT ;  /* 0x0000000231027209 */ /* 0x000fe40007810000 */
[-C--:B------:R-:W-:Y:S02]  /*3750*/  ISETP.GE.AND P1, PT, R129, R18.reuse, PT ;  /* 0x000000128100720c */ /* 0x080fe40003f26270 */
[----:B------:R-:W-:Y:S02]  /*3760*/  ISETP.GE.AND P2, PT, R128, R18, PT ;  /* 0x000000128000720c */ /* 0x000fe40003f46270 */
[----:B------:R-:W-:-:S02]  /*3770*/  FSEL R129, R158, -INF , !P3 ;  /* 0xff8000009e817808 */ /* 0x000fc40005800000 */
[----:B------:R-:W-:Y:S02]  /*3780*/  FMNMX.FTZ R2, R48, R2, !PT ;  /* 0x0000000230027209 */ /* 0x000fe40007810000 */
[----:B------:R-:W-:Y:S02]  /*3790*/  FSEL R67, R159, -INF , !P2 ;  /* 0xff8000009f437808 */ /* 0x000fe40005000000 */
[----:B------:R-:W-:Y:S02]  /*37a0*/  FMNMX.FTZ R2, R129, R2, !PT ;  /* 0x0000000281027209 */ /* 0x000fe40007810000 */
[----:B------:R-:W-:Y:S02]  /*37b0*/  ISETP.GE.AND P0, PT, R130, R18, PT ;  /* 0x000000128200720c */ /* 0x000fe40003f06270 */
[----:B------:R-:W-:Y:S02]  /*37c0*/  FSEL R128, R150, -INF , !P1 ;  /* 0xff80000096807808 */ /* 0x000fe40004800000 */
[----:B------:R-:W-:-:S02]  /*37d0*/  FMNMX.FTZ R2, R67, R2, !PT ;  /* 0x0000000243027209 */ /* 0x000fc40007810000 */
[----:B-1----:R-:W-:Y:S02]  /*37e0*/  FMNMX.FTZ R0, R0, R4, !PT ;  /* 0x0000000400007209 */ /* 0x002fe40007810000 */
[----:B------:R-:W-:Y:S02]  /*37f0*/  FSEL R130, R151, -INF , !P0 ;  /* 0xff80000097827808 */ /* 0x000fe40004000000 */
[----:B------:R-:W-:Y:S01]  /*3800*/  FMNMX.FTZ R2, R128, R2, !PT ;  /* 0x0000000280027209 */ /* 0x000fe20007810000 */
[----:B------:R-:W1:Y:S03]  /*3810*/  SHFL.BFLY PT, R5, R0, 0x1, 0x1f ;  /* 0x0c201f0000057f89 */ /* 0x000e6600000e0000 */
[----:B------:R-:W-:-:S05]  /*3820*/  FMNMX.FTZ R4, R130, R2, !PT ;  /* 0x0000000282047209 */ /* 0x000fca0007810000 */
[----:B------:R-:W2:Y:S01]  /*3830*/  SHFL.BFLY PT, R6, R4, 0x2, 0x1f ;  /* 0x0c401f0004067f89 */ /* 0x000ea200000e0000 */
[----:B-1----:R-:W-:-:S04]  /*3840*/  FMNMX.FTZ R164, R0, R5, !PT ;  /* 0x0000000500a47209 */ /* 0x002fc80007810000 */
[C---:B------:R-:W-:Y:S01]  /*3850*/  FSETP.NEU.FTZ.AND P0, PT, R164.reuse, -INF , PT ;  /* 0xff800000a400780b */ /* 0x040fe20003f1d000 */
[----:B------:R-:W-:Y:S01]  /*3860*/  FMUL.FTZ R2, R164, c[0x0][0x23c] ;  /* 0x00008f00a4027a20 */ /* 0x000fe20000410000 */
[----:B--2---:R-:W-:-:S04]  /*3870*/  FMNMX.FTZ R0, R4, R6, !PT ;  /* 0x0000000604007209 */ /* 0x004fc80007810000 */
[----:B------:R-:W-:Y:S01]  /*3880*/  FSEL R2, R2, RZ, P0 ;  /* 0x000000ff02027208 */ /* 0x000fe20000000000 */
[----:B------:R-:W1:Y:S04]  /*3890*/  SHFL.BFLY PT, R5, R0, 0x1, 0x1f ;  /* 0x0c201f0000057f89 */ /* 0x000e6800000e0000 */
[----:B------:R-:W-:-:S04]  /*38a0*/  FFMA.FTZ R4, R7, c[0x0][0x23c], -R2 ;  /* 0x00008f0007047a23 */ /* 0x000fc80000010802 */
[----:B------:R2:W-:Y:S02]  /*38b0*/  MUFU.EX2 R141, R4 ;  /* 0x00000004008d7308 */ /* 0x0005e40000000800 */
[--C-:B--2---:R-:W-:Y:S01]  /*38c0*/  FFMA.FTZ R4, R8, c[0x0][0x23c], -R2.reuse ;  /* 0x00008f0008047a23 */ /* 0x104fe20000010802 */
[----:B-1----:R-:W-:Y:S01]  /*38d0*/  FMNMX.FTZ R163, R0, R5, !PT ;  /* 0x0000000500a37209 */ /* 0x002fe20007810000 */
[----:B------:R-:W-:-:S04]  /*38e0*/  FFMA.FTZ R0, R19, c[0x0][0x23c], -R2 ;  /* 0x00008f0013007a23 */ /* 0x000fc80000010802 */
[----:B------:R1:W2:Y:S01]  /*38f0*/  MUFU.EX2 R140, R4 ;  /* 0x00000004008c7308 */ /* 0x0002a20000000800 */
[----:B------:R-:W-:-:S07]  /*3900*/  FSETP.NEU.FTZ.AND P0, PT, R163, -INF , PT ;  /* 0xff800000a300780b */ /* 0x000fce0003f1d000 */
[----:B------:R3:W-:Y:S01]  /*3910*/  MUFU.EX2 R252, R0 ;  /* 0x0000000000fc7308 */ /* 0x0007e20000000800 */
[----:B-1----:R-:W-:Y:S01]  /*3920*/  FFMA.FTZ R4, R10, c[0x0][0x23c], -R2 ;  /* 0x00008f000a047a23 */ /* 0x002fe20000010802 */
[----:B--2---:R-:W-:-:S06]  /*3930*/  F2FP.BF16.PACK_AB R8, R140, R141 ;  /* 0x0000008d8c08723e */ /* 0x004fcc00000010ff */
[----:B------:R1:W-:Y:S01]  /*3940*/  MUFU.EX2 R142, R4 ;  /* 0x00000004008e7308 */ /* 0x0003e20000000800 */
[----:B---3--:R-:W-:-:S05]  /*3950*/  FMUL.FTZ R0, R163, c[0x0][0x23c] ;  /* 0x00008f00a3007a20 */ /* 0x008fca0000410000 */
[----:B------:R-:W-:Y:S01]  /*3960*/  FSEL R0, R0, RZ, P0 ;  /* 0x000000ff00007208 */ /* 0x000fe20000000000 */
[----:B-1----:R-:W-:-:S04]  /*3970*/  FFMA.FTZ R4, R11, c[0x0][0x23c], -R2 ;  /* 0x00008f000b047a23 */ /* 0x002fc80000010802 */
[----:B------:R1:W2:Y:S02]  /*3980*/  MUFU.EX2 R147, R4 ;  /* 0x0000000400937308 */ /* 0x0002a40000000800 */
[----:B-1----:R-:W-:Y:S01]  /*3990*/  FFMA.FTZ R4, R14, c[0x0][0x23c], -R2 ;  /* 0x00008f000e047a23 */ /* 0x002fe20000010802 */
[----:B--2---:R-:W-:-:S05]  /*39a0*/  F2FP.BF16.PACK_AB R10, R147, R142 ;  /* 0x0000008e930a723e */ /* 0x004fca00000010ff */
[----:B------:R1:W-:Y:S02]  /*39b0*/  MUFU.EX2 R251, R4 ;  /* 0x0000000400fb7308 */ /* 0x0003e40000000800 */
[----:B-1----:R-:W-:-:S06]  /*39c0*/  FFMA.FTZ R4, R20, c[0x0][0x23c], -R2 ;  /* 0x00008f0014047a23 */ /* 0x002fcc0000010802 */
[----:B------:R1:W-:Y:S02]  /*39d0*/  MUFU.EX2 R19, R4 ;  /* 0x0000000400137308 */ /* 0x0003e40000000800 */
[----:B-1----:R-:W-:-:S06]  /*39e0*/  FFMA.FTZ R4, R21, c[0x0][0x23c], -R2 ;  /* 0x00008f0015047a23 */ /* 0x002fcc0000010802 */
[----:B------:R1:W2:Y:S02]  /*39f0*/  MUFU.EX2 R14, R4 ;  /* 0x00000004000e7308 */ /* 0x0002a40000000800 */
[----:B-1----:R-:W-:Y:S01]  /*3a00*/  FFMA.FTZ R4, R9, c[0x0][0x23c], -R0 ;  /* 0x00008f0009047a23 */ /* 0x002fe20000010800 */
[----:B--2---:R-:W-:-:S05]  /*3a10*/  F2FP.BF16.PACK_AB R6, R14, R19 ;  /* 0x000000130e06723e */ /* 0x004fca00000010ff */
        /* <DEDUP_REMOVED lines=11> */
[----:B------:R-:W-:Y:S07]  /*3ad0*/  HMMA.16816.F32.BF16 R20, R8, R80, RZ ;  /* 0x000000500814723c */ /* 0x000fee00000418ff */
[----:B------:R-:W-:Y:S02]  /*3ae0*/  IMAD.MOV.U32 R81, RZ, RZ, R45 ;  /* 0x000000ffff517224 */ /* 0x000fe400078e002d */
[----:B------:R-:W-:-:S02]  /*3af0*/  IMAD.MOV.U32 R80, RZ, RZ, R46 ;  /* 0x000000ffff507224 */ /* 0x000fc400078e002e */
[----:B-1----:R-:W-:-:S04]  /*3b00*/  FFMA.FTZ R4, R26, c[0x0][0x23c], -R0 ;  /* 0x00008f001a047a23 */ /* 0x002fc80000010800 */
[----:B------:R1:W2:Y:S02]  /*3b10*/  MUFU.EX2 R248, R4 ;  /* 0x0000000400f87308 */ /* 0x0002a40000000800 */
[--C-:B-1----:R-:W-:Y:S01]  /*3b20*/  FFMA.FTZ R4, R27, c[0x0][0x23c], -R0.reuse ;  /* 0x00008f001b047a23 */ /* 0x102fe20000010800 */
[----:B--2---:R-:W-:Y:S01]  /*3b30*/  F2FP.BF16.PACK_AB R5, R248, R242 ;  /* 0x000000f2f805723e */ /* 0x004fe200000010ff */
[----:B------:R-:W-:Y:S04]  /*3b40*/  HMMA.16816.F32.BF16 R24, R8, R76, RZ ;  /* 0x0000004c0818723c */ /* 0x000fe800000418ff */
[----:B------:R1:W-:Y:S02]  /*3b50*/  MUFU.EX2 R250, R4 ;  /* 0x0000000400fa7308 */ /* 0x0003e40000000800 */
[----:B-1----:R-:W-:-:S06]  /*3b60*/  FFMA.FTZ R4, R28, c[0x0][0x23c], -R0 ;  /* 0x00008f001c047a23 */ /* 0x002fcc0000010800 */
[----:B------:R1:W2:Y:S02]  /*3b70*/  MUFU.EX2 R249, R4 ;  /* 0x0000000400f97308 */ /* 0x0002a40000000800 */
[----:B-1----:R-:W-:Y:S02]  /*3b80*/  F2FP.BF16.PACK_AB R4, R252, R251 ;  /* 0x000000fbfc04723e */ /* 0x002fe400000010ff */
[----:B--2---:R-:W-:-:S08]  /*3b90*/  F2FP.BF16.PACK_AB R7, R249, R250 ;  /* 0x000000faf907723e */ /* 0x004fd000000010ff */
[C---:B------:R-:W-:Y:S08]  /*3ba0*/  HMMA.16816.F32.BF16 R172, R4.reuse, R68, R24 ;  /* 0x0000004404ac723c */ /* 0x040ff00000041818 */
[----:B------:R-:W-:Y:S08]  /*3bb0*/  HMMA.16816.F32.BF16 R108, R4, R72, R20 ;  /* 0x00000048046c723c */ /* 0x000ff00000041814 */
[C---:B------:R-:W-:Y:S07]  /*3bc0*/  HMMA.16816.F32.BF16 R24, R8.reuse, R92, RZ ;  /* 0x0000005c0818723c */ /* 0x040fee00000418ff */
[----:B------:R-:W-:Y:S01]  /*3bd0*/  MOV R93, R39 ;  /* 0x00000027005d7202 */ /* 0x000fe20000000f00 */
[----:B------:R-:W-:Y:S01]  /*3be0*/  HMMA.16816.F32.BF16 R20, R8, R96, RZ ;  /* 0x000000600814723c */ /* 0x000fe200000418ff */
[----:B------:R-:W-:-:S02]  /*3bf0*/  IMAD.MOV.U32 R39, RZ, RZ, R188 ;  /* 0x000000ffff277224 */ /* 0x000fc400078e00bc */
[----:B------:R-:W-:-:S04]  /*3c00*/  IMAD.MOV.U32 R92, RZ, RZ, R40 ;  /* 0x000000ffff5c7224 */ /* 0x000fc800078e0028 */
[----:B------:R-:W-:Y:S01]  /*3c10*/  MOV R97, R206 ;  /* 0x000000ce00617202 */ /* 0x000fe20000000f00 */
[----:B------:R-:W-:-:S08]  /*3c20*/  IMAD.MOV.U32 R96, RZ, RZ, R207 ;  /* 0x000000ffff607224 */ /* 0x000fd000078e00cf */
[C---:B------:R-:W-:Y:S08]  /*3c30*/  HMMA.16816.F32.BF16 R148, R4.reuse, R84, R24 ;  /* 0x000000540494723c */ /* 0x040ff00000041818 */
[----:B------:R-:W-:Y:S07]  /*3c40*/  HMMA.16816.F32.BF16 R180, R4, R88, R20 ;  /* 0x0000005804b4723c */ /* 0x000fee0000041814 */
[----:B------:R-:W-:Y:S01]  /*3c50*/  IMAD.MOV.U32 R89, RZ, RZ, R166 ;  /* 0x000000ffff597224 */ /* 0x000fe200078e00a6 */
[----:B------:R-:W-:Y:S01]  /*3c60*/  HMMA.16816.F32.BF16 R24, R8, R112, RZ ;  /* 0x000000700818723c */ /* 0x000fe200000418ff */
[----:B------:R-:W-:-:S06]  /*3c70*/  IMAD.MOV.U32 R88, RZ, RZ, R179 ;  /* 0x000000ffff587224 */ /* 0x000fcc00078e00b3 */
[----:B------:R-:W-:Y:S01]  /*3c80*/  IMAD.MOV.U32 R113, RZ, RZ, R204 ;  /* 0x000000ffff717224 */ /* 0x000fe200078e00cc */
[----:B------:R-:W-:Y:S01]  /*3c90*/  HMMA.16816.F32.BF16 R20, R8, R120, RZ ;  /* 0x000000780814723c */ /* 0x000fe200000418ff */
[----:B------:R-:W-:-:S06]  /*3ca0*/  IMAD.MOV.U32 R112, RZ, RZ, R205 ;  /* 0x000000ffff707224 */ /* 0x000fcc00078e00cd */
[----:B------:R-:W-:Y:S02]  /*3cb0*/  IMAD.MOV.U32 R121, RZ, RZ, R41 ;  /* 0x000000ffff797224 */ /* 0x000fe400078e0029 */
[----:B------:R-:W-:-:S07]  /*3cc0*/  IMAD.MOV.U32 R120, RZ, RZ, R44 ;  /* 0x000000ffff787224 */ /* 0x000fce00078e002c */
[C---:B------:R-:W-:Y:S07]  /*3cd0*/  HMMA.16816.F32.BF16 R152, R4.reuse, R100, R24 ;  /* 0x000000640498723c */ /* 0x040fee0000041818 */
[----:B------:R-:W-:Y:S01]  /*3ce0*/  IMAD.MOV.U32 R101, RZ, RZ, R38 ;  /* 0x000000ffff657224 */ /* 0x000fe200078e0026 */
[----:B------:R-:W-:Y:S01]  /*3cf0*/  HMMA.16816.F32.BF16 R156, R4, R104, R20 ;  /* 0x00000068049c723c */ /* 0x000fe20000041814 */
[----:B------:R-:W-:Y:S01]  /*3d00*/  IMAD.MOV.U32 R100, RZ, RZ, R37 ;  /* 0x000000ffff647224 */ /* 0x000fe200078e0025 */
[----:B------:R-:W-:Y:S01]  /*3d10*/  MOV R38, R189 ;  /* 0x000000bd00267202 */ /* 0x000fe20000000f00 */
[----:B------:R-:W-:-:S04]  /*3d20*/  IMAD.MOV.U32 R37, RZ, RZ, R190 ;  /* 0x000000ffff257224 */ /* 0x000fc800078e00be */
[----:B------:R-:W-:Y:S01]  /*3d30*/  MOV R105, R47 ;  /* 0x0000002f00697202 */ /* 0x000fe20000000f00 */
[----:B------:R-:W-:Y:S01]  /*3d40*/  HMMA.16816.F32.BF16 R24, R8, R132, RZ ;  /* 0x000000840818723c */ /* 0x000fe200000418ff */
[----:B------:R-:W-:-:S06]  /*3d50*/  IMAD.MOV.U32 R104, RZ, RZ, R39 ;  /* 0x000000ffff687224 */ /* 0x000fcc00078e0027 */
[----:B------:R-:W-:Y:S01]  /*3d60*/  IMAD.MOV.U32 R133, RZ, RZ, R35 ;  /* 0x000000ffff857224 */ /* 0x000fe200078e0023 */
[----:B------:R-:W-:Y:S01]  /*3d70*/  HMMA.16816.F32.BF16 R20, R8, R136, RZ ;  /* 0x000000880814723c */ /* 0x000fe200000418ff */
[----:B------:R-:W-:-:S06]  /*3d80*/  IMAD.MOV.U32 R132, RZ, RZ, R36 ;  /* 0x000000ffff847224 */ /* 0x000fcc00078e0024 */
[----:B------:R-:W-:Y:S01]  /*3d90*/  IMAD.MOV.U32 R137, RZ, RZ, R34 ;  /* 0x000000ffff897224 */ /* 0x000fe200078e0022 */
[----:B------:R-:W-:-:S08]  /*3da0*/  MOV R136, R33 ;  /* 0x0000002100887202 */ /* 0x000fd00000000f00 */
[C---:B------:R-:W-:Y:S07]  /*3db0*/  HMMA.16816.F32.BF16 R188, R4.reuse, R116, R24 ;  /* 0x0000007404bc723c */ /* 0x040fee0000041818 */
[----:B------:R-:W-:Y:S01]  /*3dc0*/  IMAD.MOV.U32 R116, RZ, RZ, R55 ;  /* 0x000000ffff747224 */ /* 0x000fe200078e0037 */
[----:B------:R-:W-:Y:S01]  /*3dd0*/  HMMA.16816.F32.BF16 R184, R4, R124, R20 ;  /* 0x0000007c04b8723c */ /* 0x000fe20000041814 */
[----:B------:R-:W-:-:S06]  /*3de0*/  IMAD.MOV.U32 R117, RZ, RZ, R54 ;  /* 0x000000ffff757224 */ /* 0x000fcc00078e0036 */
[----:B------:R-:W-:Y:S01]  /*3df0*/  IMAD.MOV.U32 R124, RZ, RZ, R29 ;  /* 0x000000ffff7c7224 */ /* 0x000fe200078e001d */
[----:B------:R-:W-:Y:S01]  /*3e00*/  HMMA.16816.F32.BF16 R24, R8, R78, RZ ;  /* 0x0000004e0818723c */ /* 0x000fe200000418ff */
[----:B------:R-:W-:-:S07]  /*3e10*/  MOV R125, R32 ;  /* 0x00000020007d7202 */ /* 0x000fce0000000f00 */
[----:B------:R-:W-:Y:S07]  /*3e20*/  HMMA.16816.F32.BF16 R20, R8, R82, RZ ;  /* 0x000000520814723c */ /* 0x000fee00000418ff */
[----:B------:R-:W-:Y:S02]  /*3e30*/  IMAD.MOV.U32 R83, RZ, RZ, R53 ;  /* 0x000000ffff537224 */ /* 0x000fe400078e0035 */
[----:B------:R-:W-:-:S07]  /*3e40*/  IMAD.MOV.U32 R82, RZ, RZ, R52 ;  /* 0x000000ffff527224 */ /* 0x000fce00078e0034 */
[C---:B------:R-:W-:Y:S08]  /*3e50*/  HMMA.16816.F32.BF16 R56, R4.reuse, R70, R24 ;  /* 0x000000460438723c */ /* 0x040ff00000041818 */
[----:B------:R-:W-:Y:S08]  /*3e60*/  HMMA.16816.F32.BF16 R52, R4, R74, R20 ;  /* 0x0000004a0434723c */ /* 0x000ff00000041814 */
[C---:B------:R-:W-:Y:S07]  /*3e70*/  HMMA.16816.F32.BF16 R24, R8.reuse, R94, RZ ;  /* 0x0000005e0818723c */ /* 0x040fee00000418ff */
[----:B------:R-:W-:Y:S01]  /*3e80*/  IMAD.MOV.U32 R94, RZ, RZ, R31 ;  /* 0x000000ffff5e7224 */ /* 0x000fe200078e001f */
[----:B------:R-:W-:Y:S01]  /*3e90*/  HMMA.16816.F32.BF16 R20, R8, R98, RZ ;  /* 0x000000620814723c */ /* 0x000fe200000418ff */
[----:B------:R-:W-:-:S06]  /*3ea0*/  IMAD.MOV.U32 R95, RZ, RZ, R30 ;  /* 0x000000ffff5f7224 */ /* 0x000fcc00078e001e */
[----:B------:R-:W-:Y:S01]  /*3eb0*/  MOV R98, R42 ;  /* 0x0000002a00627202 */ /* 0x000fe20000000f00 */
[----:B------:R-:W-:Y:S01]  /*3ec0*/  IMAD.MOV.U32 R99, RZ, RZ, R43 ;  /* 0x000000ffff637224 */ /* 0x000fe200078e002b */
[----:B------:R-:W-:Y:S07]  /*3ed0*/  HMMA.16816.F32.BF16 R28, R8, R114, RZ ;  /* 0x00000072081c723c */ /* 0x000fee00000418ff */
[----:B------:R-:W-:Y:S01]  /*3ee0*/  IMAD.MOV.U32 R114, RZ, RZ, R37 ;  /* 0x000000ffff727224 */ /* 0x000fe200078e0025 */
[----:B------:R-:W-:Y:S01]  /*3ef0*/  HMMA.16816.F32.BF16 R44, R4, R86, R24 ;  /* 0x00000056042c723c */ /* 0x000fe20000041818 */
[----:B------:R-:W-:-:S07]  /*3f00*/  IMAD.MOV.U32 R115, RZ, RZ, R38 ;  /* 0x000000ffff737224 */ /* 0x000fce00078e0026 */
[----:B------:R-:W-:Y:S07]  /*3f10*/  HMMA.16816.F32.BF16 R40, R4, R90, R20 ;  /* 0x0000005a0428723c */ /* 0x000fee0000041814 */
[----:B------:R-:W-:Y:S01]  /*3f20*/  IMAD.MOV.U32 R91, RZ, RZ, R160 ;  /* 0x000000ffff5b7224 */ /* 0x000fe200078e00a0 */
[----:B------:R-:W-:Y:S01]  /*3f30*/  HMMA.16816.F32.BF16 R24, R8, R122, RZ ;  /* 0x0000007a0818723c */ /* 0x000fe200000418ff */
[----:B------:R-:W-:-:S06]  /*3f40*/  MOV R90, R165 ;  /* 0x000000a5005a7202 */ /* 0x000fcc0000000f00 */
[----:B------:R-:W-:Y:S01]  /*3f50*/  IMAD.MOV.U32 R122, RZ, RZ, R98 ;  /* 0x000000ffff7a7224 */ /* 0x000fe200078e0062 */
[----:B------:R-:W-:Y:S01]  /*3f60*/  HMMA.16816.F32.BF16 R20, R8, R134, RZ ;  /* 0x000000860814723c */ /* 0x000fe200000418ff */
[----:B------:R-:W-:Y:S01]  /*3f70*/  IMAD.MOV.U32 R98, RZ, RZ, R132 ;  /* 0x000000ffff627224 */ /* 0x000fe200078e0084 */
[----:B------:R-:W-:-:S05]  /*3f80*/  MOV R123, R99 ;  /* 0x00000063007b7202 */ /* 0x000fca0000000f00 */
[----:B------:R-:W-:Y:S01]  /*3f90*/  IMAD.MOV.U32 R134, RZ, RZ, R116 ;  /* 0x000000ffff867224 */ /* 0x000fe200078e0074 */
[----:B------:R-:W-:Y:S01]  /*3fa0*/  HMMA.16816.F32.BF16 R8, R8, R138, RZ ;  /* 0x0000008a0808723c */ /* 0x000fe200000418ff */
[----:B------:R-:W-:-:S07]  /*3fb0*/  IMAD.MOV.U32 R135, RZ, RZ, R117 ;  /* 0x000000ffff877224 */ /* 0x000fce00078e0075 */
[C---:B------:R-:W-:Y:S08]  /*3fc0*/  HMMA.16816.F32.BF16 R32, R4.reuse, R102, R28 ;  /* 0x000000660420723c */ /* 0x040ff0000004181c */
[C---:B------:R-:W-:Y:S08]  /*3fd0*/  HMMA.16816.F32.BF16 R24, R4.reuse, R106, R24 ;  /* 0x0000006a0418723c */ /* 0x040ff00000041818 */
[----:B------:R-:W-:Y:S01]  /*3fe0*/  HMMA.16816.F32.BF16 R36, R4, R118, R20 ;  /* 0x000000760424723c */ /* 0x000fe20000041814 */
[----:B------:R-:W1:Y:S01]  /*3ff0*/  LDSM.16.MT88.4 R20, [R167+0xd000] ;  /* 0x00d00000a714783b */ /* 0x000e620000004200 */
[----:B------:R-:W-:Y:S01]  /*4000*/  IMAD.MOV.U32 R106, RZ, RZ, R114 ;  /* 0x000000ffff6a7224 */ /* 0x000fe200078e0072 */
[----:B------:R-:W-:Y:S01]  /*4010*/  MOV R139, R83 ;  /* 0x00000053008b7202 */ /* 0x000fe20000000f00 */
[----:B------:R-:W-:Y:S01]  /*4020*/  IMAD.MOV.U32 R107, RZ, RZ, R115 ;  /* 0x000000ffff6b7224 */ /* 0x000fe200078e0073 */
[----:B------:R-:W-:Y:S01]  /*4030*/  MOV R115, R137 ;  /* 0x0000008900737202 */ /* 0x000fe20000000f00 */
[----:B------:R-:W-:-:S02]  /*4040*/  IMAD.MOV.U32 R114, RZ, RZ, R136 ;  /* 0x000000ffff727224 */ /* 0x000fc400078e0088 */
[----:B------:R-:W-:Y:S01]  /*4050*/  HMMA.16816.F32.BF16 R28, R4, R126, R8 ;  /* 0x0000007e041c723c */ /* 0x000fe20000041808 */
[----:B------:R-:W-:Y:S01]  /*4060*/  IMAD.MOV.U32 R136, RZ, RZ, R229 ;  /* 0x000000ffff887224 */ /* 0x000fe200078e00e5 */
[----:B------:R-:W-:Y:S01]  /*4070*/  MOV R137, R231 ;  /* 0x000000e700897202 */ /* 0x000fe20000000f00 */
[----:B------:R-:W2:Y:S01]  /*4080*/  LDL.LU R229, [R1+0xa8] ;  /* 0x0000a80001e57983 */ /* 0x000ea20000300800 */
[----:B------:R-:W-:Y:S01]  /*4090*/  IMAD.MOV.U32 R132, RZ, RZ, R233 ;  /* 0x000000ffff847224 */ /* 0x000fe200078e00e9 */
[----:B------:R-:W-:Y:S01]  /*40a0*/  MOV R83, R101 ;  /* 0x0000006500537202 */ /* 0x000fe20000000f00 */
[----:B------:R-:W-:Y:S01]  /*40b0*/  IMAD.MOV.U32 R138, RZ, RZ, R82 ;  /* 0x000000ffff8a7224 */ /* 0x000fe200078e0052 */
[----:B------:R-:W3:Y:S01]  /*40c0*/  LDL.LU R231, [R1+0xa4] ;  /* 0x0000a40001e77983 */ /* 0x000ee20000300800 */
[----:B------:R-:W-:Y:S02]  /*40d0*/  FFMA.FTZ R4, R63, c[0x0][0x23c], -R2 ;  /* 0x00008f003f047a23 */ /* 0x000fe40000010802 */
[----:B------:R-:W-:Y:S01]  /*40e0*/  IMAD.MOV.U32 R82, RZ, RZ, R100 ;  /* 0x000000ffff527224 */ /* 0x000fe200078e0064 */
[----:B------:R-:W4:Y:S01]  /*40f0*/  LDL.LU R233, [R1+0xa0] ;  /* 0x0000a00001e97983 */ /* 0x000f220000300800 */
[----:B------:R1:W-:Y:S01]  /*4100*/  MUFU.EX2 R204, R4 ;  /* 0x0000000400cc7308 */ /* 0x0003e20000000800 */
[----:B------:R-:W-:-:S02]  /*4110*/  IMAD.MOV.U32 R99, RZ, RZ, R133 ;  /* 0x000000ffff637224 */ /* 0x000fc400078e0085 */
[----:B------:R-:W-:Y:S02]  /*4120*/  IMAD.MOV.U32 R118, RZ, RZ, R94 ;  /* 0x000000ffff767224 */ /* 0x000fe400078e005e */
[----:B------:R-:W-:Y:S02]  /*4130*/  IMAD.MOV.U32 R119, RZ, RZ, R95 ;  /* 0x000000ffff777224 */ /* 0x000fe400078e005f */
[----:B------:R-:W-:Y:S02]  /*4140*/  IMAD.MOV.U32 R116, RZ, RZ, R92 ;  /* 0x000000ffff747224 */ /* 0x000fe400078e005c */
[----:B------:R-:W-:Y:S02]  /*4150*/  IMAD.MOV.U32 R117, RZ, RZ, R93 ;  /* 0x000000ffff757224 */ /* 0x000fe400078e005d */
[----:B-1----:R-:W-:-:S04]  /*4160*/  FFMA.FTZ R4, R62, c[0x0][0x23c], -R2 ;  /* 0x00008f003e047a23 */ /* 0x002fc80000010802 */
[----:B------:R1:W1:Y:S02]  /*4170*/  MUFU.EX2 R205, R4 ;  /* 0x0000000400cd7308 */ /* 0x0002640000000800 */
[----:B-1----:R-:W-:Y:S01]  /*4180*/  FFMA.FTZ R4, R61, c[0x0][0x23c], -R2 ;  /* 0x00008f003d047a23 */ /* 0x002fe20000010802 */
[----:B------:R-:W-:-:S05]  /*4190*/  F2FP.BF16.PACK_AB R8, R205, R204 ;  /* 0x000000cccd08723e */ /* 0x000fca00000010ff */
[----:B------:R1:W-:Y:S02]  /*41a0*/  MUFU.EX2 R206, R4 ;  /* 0x0000000400ce7308 */ /* 0x0003e40000000800 */
[----:B-1----:R-:W-:-:S06]  /*41b0*/  FFMA.FTZ R4, R60, c[0x0][0x23c], -R2 ;  /* 0x00008f003c047a23 */ /* 0x002fcc0000010802 */
        /* <DEDUP_REMOVED lines=13> */
[----:B------:R1:W-:Y:S01]  /*4290*/  MUFU.EX2 R50, R4 ;  /* 0x0000000400327308 */ /* 0x0003e20000000800 */
[----:B------:R-:W-:Y:S02]  /*42a0*/  IMAD.MOV.U32 R133, RZ, RZ, R235 ;  /* 0x000000ffff857224 */ /* 0x000fe400078e00eb */
[----:B------:R-:W2:Y:S01]  /*42b0*/  LDL.LU R235, [R1+0x9c] ;  /* 0x00009c0001eb7983 */ /* 0x000ea20000300800 */
[C---:B------:R-:W-:Y:S08]  /*42c0*/  HMMA.16816.F32.BF16 R172, R8.reuse, R20, R172 ;  /* 0x0000001408ac723c */ /* 0x040ff000000418ac */
[----:B------:R-:W-:Y:S01]  /*42d0*/  HMMA.16816.F32.BF16 R56, R8, R22, R56 ;  /* 0x000000160838723c */ /* 0x000fe20000041838 */
[----:B-1----:R-:W-:-:S04]  /*42e0*/  FFMA.FTZ R4, R171, c[0x0][0x23c], -R13 ;  /* 0x00008f00ab047a23 */ /* 0x002fc8000001080d */
[----:B------:R1:W-:Y:S02]  /*42f0*/  MUFU.EX2 R60, R4 ;  /* 0x00000004003c7308 */ /* 0x0003e40000000800 */
[----:B-1----:R-:W-:-:S06]  /*4300*/  FFMA.FTZ R4, R170, c[0x0][0x23c], -R13 ;  /* 0x00008f00aa047a23 */ /* 0x002fcc000001080d */
        /* <DEDUP_REMOVED lines=13> */
[----:B-1----:R-:W-:Y:S02]  /*43e0*/  F2FP.BF16.PACK_AB R4, R60, R50 ;  /* 0x000000323c04723e */ /* 0x002fe400000010ff */
[----:B------:R-:W-:-:S07]  /*43f0*/  F2FP.BF16.PACK_AB R7, R61, R51 ;  /* 0x000000333d07723e */ /* 0x000fce00000010ff */
[C---:B------:R-:W-:Y:S07]  /*4400*/  HMMA.16816.F32.BF16 R168, R4.reuse, R20, R212 ;  /* 0x0000001404a8723c */ /* 0x040fee00000418d4 */
[----:B------:R-:W-:Y:S01]  /*4410*/  IMAD.MOV.U32 R212, RZ, RZ, R134 ;  /* 0x000000ffffd47224 */ /* 0x000fe200078e0086 */
[----:B------:R-:W-:Y:S01]  /*4420*/  MOV R213, R135 ;  /* 0x0000008700d57202 */ /* 0x000fe20000000f00 */
[----:B------:R-:W-:Y:S01]  /*4430*/  IMAD.MOV.U32 R134, RZ, RZ, R82 ;  /* 0x000000ffff867224 */ /* 0x000fe200078e0052 */
[----:B------:R-:W-:Y:S01]  /*4440*/  HMMA.16816.F32.BF16 R176, R4, R22, R192 ;  /* 0x0000001604b0723c */ /* 0x000fe200000418c0 */
[----:B------:R-:W-:Y:S01]  /*4450*/  IMAD.MOV.U32 R135, RZ, RZ, R83 ;  /* 0x000000ffff877224 */ /* 0x000fe200078e0053 */
[----:B------:R-:W-:Y:S01]  /*4460*/  MOV R83, R113 ;  /* 0x0000007100537202 */ /* 0x000fe20000000f00 */
[----:B------:R-:W-:Y:S01]  /*4470*/  IMAD.MOV.U32 R82, RZ, RZ, R112 ;  /* 0x000000ffff527224 */ /* 0x000fe200078e0070 */
[----:B------:R-:W-:Y:S01]  /*4480*/  MOV R113, R236 ;  /* 0x000000ec00717202 */ /* 0x000fe20000000f00 */
[----:B------:R-:W-:Y:S01]  /*4490*/  IMAD.MOV.U32 R112, RZ, RZ, R15 ;  /* 0x000000ffff707224 */ /* 0x000fe200078e000f */
[----:B------:R-:W1:Y:S04]  /*44a0*/  LDSM.16.MT88.4 R20, [R224+0xd000] ;  /* 0x00d00000e014783b */ /* 0x000e680000004200 */
[----:B------:R1:W5:Y:S04]  /*44b0*/  LDL.LU R15, [R1+0x98] ;  /* 0x00009800010f7983 */ /* 0x0003680000300800 */
[----:B------:R-:W2:Y:S01]  /*44c0*/  LDL.LU R236, [R1+0x94] ;  /* 0x0000940001ec7983 */ /* 0x000ea20000300800 */
[----:B------:R-:W-:-:S02]  /*44d0*/  IMAD.MOV.U32 R195, RZ, RZ, R139 ;  /* 0x000000ffffc37224 */ /* 0x000fc400078e008b */
[----:B------:R-:W-:Y:S01]  /*44e0*/  IMAD.MOV.U32 R194, RZ, RZ, R138 ;  /* 0x000000ffffc27224 */ /* 0x000fe200078e008a */
[----:B------:R-:W-:Y:S01]  /*44f0*/  MOV R139, R99 ;  /* 0x00000063008b7202 */ /* 0x000fe20000000f00 */
[----:B------:R-:W-:Y:S01]  /*4500*/  IMAD.MOV.U32 R138, RZ, RZ, R98 ;  /* 0x000000ffff8a7224 */ /* 0x000fe200078e0062 */
[----:B------:R-:W-:Y:S01]  /*4510*/  MOV R193, R195 ;  /* 0x000000c300c17202 */ /* 0x000fe20000000f00 */
[----:B------:R-:W-:Y:S02]  /*4520*/  IMAD.MOV.U32 R98, RZ, RZ, R132 ;  /* 0x000000ffff627224 */ /* 0x000fe400078e0084 */
[----:B------:R-:W-:Y:S02]  /*4530*/  IMAD.MOV.U32 R99, RZ, RZ, R133 ;  /* 0x000000ffff637224 */ /* 0x000fe400078e0085 */
[----:B------:R-:W-:Y:S02]  /*4540*/  IMAD.MOV.U32 R133, RZ, RZ, R97 ;  /* 0x000000ffff857224 */ /* 0x000fe400078e0061 */
[----:B------:R-:W-:-:S02]  /*4550*/  IMAD.MOV.U32 R195, RZ, RZ, R213 ;  /* 0x000000ffffc37224 */ /* 0x000fc400078e00d5 */
[----:B------:R-:W-:Y:S02]  /*4560*/  IMAD.MOV.U32 R97, RZ, RZ, R241 ;  /* 0x000000ffff617224 */ /* 0x000fe400078e00f1 */
[----:B------:R-:W-:Y:S01]  /*4570*/  IMAD.MOV.U32 R213, RZ, RZ, R138 ;  /* 0x000000ffffd57224 */ /* 0x000fe200078e008a */
[----:B------:R-:W-:Y:S01]  /*4580*/  MOV R138, R135 ;  /* 0x00000087008a7202 */ /* 0x000fe20000000f00 */
[----:B------:R-:W-:Y:S02]  /*4590*/  IMAD.MOV.U32 R132, RZ, RZ, R96 ;  /* 0x000000ffff847224 */ /* 0x000fe400078e0060 */
[----:B------:R-:W-:Y:S02]  /*45a0*/  IMAD.MOV.U32 R135, RZ, RZ, R98 ;  /* 0x000000ffff877224 */ /* 0x000fe400078e0062 */
[----:B------:R-:W-:Y:S02]  /*45b0*/  IMAD.MOV.U32 R96, RZ, RZ, R243 ;  /* 0x000000ffff607224 */ /* 0x000fe400078e00f3 */
[----:B------:R-:W-:Y:S01]  /*45c0*/  IMAD.MOV.U32 R98, RZ, RZ, R83 ;  /* 0x000000ffff627224 */ /* 0x000fe200078e0053 */
[----:B------:R2:W5:Y:S01]  /*45d0*/  LDL.LU R243, [R1+0x90] ;  /* 0x0000900001f37983 */ /* 0x0005620000300800 */
[----:B------:R-:W-:Y:S01]  /*45e0*/  IMAD.MOV.U32 R83, RZ, RZ, R112 ;  /* 0x000000ffff537224 */ /* 0x000fe200078e0070 */
[----:B------:R-:W-:-:S02]  /*45f0*/  MOV R112, R97 ;  /* 0x0000006100707202 */ /* 0x000fc40000000f00 */
[----:B------:R2:W5:Y:S01]  /*4600*/  LDL.LU R241, [R1+0x8c] ;  /* 0x00008c0001f17983 */ /* 0x0005620000300800 */
[-C--:B-1----:R-:W-:Y:S03]  /*4610*/  HMMA.16816.F32.BF16 R68, R8, R20.reuse, R108 ;  /* 0x000000140844723c */ /* 0x082fe6000004186c */
[----:B------:R-:W2:Y:S05]  /*4620*/  LDL R97, [R1+0x4] ;  /* 0x0000040001617983 */ /* 0x000eaa0000100800 */
[C---:B------:R-:W-:Y:S08]  /*4630*/  HMMA.16816.F32.BF16 R72, R4.reuse, R20, R220 ;  /* 0x000000140448723c */ /* 0x040ff000000418dc */
[-C--:B------:R-:W-:Y:S08]  /*4640*/  HMMA.16816.F32.BF16 R76, R4, R22.reuse, R208 ;  /* 0x00000016044c723c */ /* 0x080ff000000418d0 */
[C---:B------:R-:W-:Y:S01]  /*4650*/  HMMA.16816.F32.BF16 R52, R8.reuse, R22, R52 ;  /* 0x000000160834723c */ /* 0x040fe20000041834 */
[----:B------:R-:W1:Y:S07]  /*4660*/  LDSM.16.MT88.4 R20, [R226+0xd000] ;  /* 0x00d00000e214783b */ /* 0x000e6e0000004200 */
[-C--:B-1----:R-:W-:Y:S08]  /*4670*/  HMMA.16816.F32.BF16 R84, R8, R20.reuse, R148 ;  /* 0x000000140854723c */ /* 0x082ff00000041894 */
[C---:B------:R-:W-:Y:S08]  /*4680*/  HMMA.16816.F32.BF16 R88, R4.reuse, R20, R88 ;  /* 0x000000140458723c */ /* 0x040ff00000041858 */
[-C--:B------:R-:W-:Y:S08]  /*4690*/  HMMA.16816.F32.BF16 R92, R4, R22.reuse, R216 ;  /* 0x00000016045c723c */ /* 0x080ff000000418d8 */
[----:B------:R-:W-:Y:S01]  /*46a0*/  HMMA.16816.F32.BF16 R44, R8, R22, R44 ;  /* 0x00000016082c723c */ /* 0x000fe2000004182c */
[----:B------:R-:W1:Y:S01]  /*46b0*/  LDSM.16.MT88.4 R20, [R225+0xd000] ;  /* 0x00d00000e114783b */ /* 0x000e620000004200 */
[----:B------:R-:W-:Y:S01]  /*46c0*/  IMAD.MOV.U32 R214, RZ, RZ, R114 ;  /* 0x000000ffffd67224 */ /* 0x000fe200078e0072 */
[----:B------:R-:W-:Y:S01]  /*46d0*/  MOV R127, R119 ;  /* 0x00000077007f7202 */ /* 0x000fe20000000f00 */
[----:B------:R-:W-:-:S04]  /*46e0*/  IMAD.MOV.U32 R126, RZ, RZ, R118 ;  /* 0x000000ffff7e7224 */ /* 0x000fc800078e0076 */
[----:B-1----:R-:W-:Y:S08]  /*46f0*/  HMMA.16816.F32.BF16 R108, R4, R22, R244 ;  /* 0x00000016046c723c */ /* 0x002ff000000418f4 */
[-C--:B------:R-:W-:Y:S08]  /*4700*/  HMMA.16816.F32.BF16 R100, R8, R20.reuse, R180 ;  /* 0x000000140864723c */ /* 0x080ff000000418b4 */
[----:B------:R-:W-:Y:S08]  /*4710*/  HMMA.16816.F32.BF16 R104, R4, R20, R104 ;  /* 0x000000140468723c */ /* 0x000ff00000041868 */
[----:B------:R-:W-:Y:S01]  /*4720*/  HMMA.16816.F32.BF16 R244, R8, R22, R40 ;  /* 0x0000001608f4723c */ /* 0x000fe20000041828 */
[----:B------:R-:W1:Y:S01]  /*4730*/  LDSM.16.MT88.4 R20, [R167+0xf000] ;  /* 0x00f00000a714783b */ /* 0x000e620000004200 */
[----:B------:R-:W-:-:S02]  /*4740*/  IMAD.MOV.U32 R223, RZ, RZ, R214 ;  /* 0x000000ffffdf7224 */ /* 0x000fc400078e00d6 */
[----:B------:R-:W-:Y:S01]  /*4750*/  IMAD.MOV.U32 R215, RZ, RZ, R115 ;  /* 0x000000ffffd77224 */ /* 0x000fe200078e0073 */
[----:B------:R-:W-:Y:S01]  /*4760*/  MOV R115, R117 ;  /* 0x0000007500737202 */ /* 0x000fe20000000f00 */
[----:B------:R-:W-:Y:S01]  /*4770*/  IMAD.MOV.U32 R114, RZ, RZ, R116 ;  /* 0x000000ffff727224 */ /* 0x000fe200078e0074 */
[----:B------:R-:W-:Y:S01]  /*4780*/  MOV R40, R223 ;  /* 0x000000df00287202 */ /* 0x000fe20000000f00 */
[----:B------:R-:W-:Y:S02]  /*4790*/  IMAD.MOV.U32 R192, RZ, RZ, R194 ;  /* 0x000000ffffc07224 */ /* 0x000fe400078e00c2 */
[----:B------:R-:W-:Y:S01]  /*47a0*/  IMAD.MOV.U32 R194, RZ, RZ, R212 ;  /* 0x000000ffffc27224 */ /* 0x000fe200078e00d4 */
[----:B------:R-:W-:Y:S01]  /*47b0*/  MOV R212, R215 ;  /* 0x000000d700d47202 */ /* 0x000fe20000000f00 */
[----:B------:R-:W-:Y:S01]  /*47c0*/  IMAD.MOV.U32 R214, RZ, RZ, R139 ;  /* 0x000000ffffd67224 */ /* 0x000fe200078e008b */
[-C--:B-1----:R-:W-:Y:S08]  /*47d0*/  HMMA.16816.F32.BF16 R116, R8, R20.reuse, R152 ;  /* 0x000000140874723c */ /* 0x082ff00000041898 */
[C---:B------:R-:W-:Y:S08]  /*47e0*/  HMMA.16816.F32.BF16 R120, R4.reuse, R20, R120 ;  /* 0x000000140478723c */ /* 0x040ff00000041878 */
[-C--:B------:R-:W-:Y:S08]  /*47f0*/  HMMA.16816.F32.BF16 R124, R4, R22.reuse, R124 ;  /* 0x00000016047c723c */ /* 0x080ff0000004187c */
        /* <DEDUP_REMOVED lines=8> */
[----:B------:R-:W-:Y:S02]  /*4880*/  IMAD.MOV.U32 R218, RZ, RZ, R139 ;  /* 0x000000ffffda7224 */ /* 0x000fe400078e008b */
[----:B------:R-:W-:Y:S01]  /*4890*/  IMAD.MOV.U32 R219, RZ, RZ, R134 ;  /* 0x000000ffffdb7224 */ /* 0x000fe200078e0086 */
[----:B------:R-:W-:Y:S01]  /*48a0*/  MOV R138, R135 ;  /* 0x00000087008a7202 */ /* 0x000fe20000000f00 */
[----:B------:R-:W-:Y:S01]  /*48b0*/  IMAD.MOV.U32 R115, RZ, RZ, R82 ;  /* 0x000000ffff737224 */ /* 0x000fe200078e0052 */
[----:B------:R-:W-:Y:S01]  /*48c0*/  MOV R82, R133 ;  /* 0x0000008500527202 */ /* 0x000fe20000000f00 */
[----:B------:R-:W-:-:S02]  /*48d0*/  IMAD.MOV.U32 R139, RZ, RZ, R114 ;  /* 0x000000ffff8b7224 */ /* 0x000fc400078e0072 */
[----:B------:R-:W-:Y:S02]  /*48e0*/  IMAD.MOV.U32 R99, RZ, RZ, R132 ;  /* 0x000000ffff637224 */ /* 0x000fe400078e0084 */
[----:B------:R-:W-:Y:S02]  /*48f0*/  IMAD.MOV.U32 R133, RZ, RZ, R96 ;  /* 0x000000ffff857224 */ /* 0x000fe400078e0060 */
[----:B------:R-:W-:-:S03]  /*4900*/  IMAD.MOV.U32 R132, RZ, RZ, R113 ;  /* 0x000000ffff847224 */ /* 0x000fc600078e0071 */
[----:B------:R-:W-:Y:S01]  /*4910*/  MOV R182, R133 ;  /* 0x0000008500b67202 */ /* 0x000fe20000000f00 */
[----:B------:R-:W-:Y:S01]  /*4920*/  IMAD.MOV.U32 R181, RZ, RZ, R132 ;  /* 0x000000ffffb57224 */ /* 0x000fe200078e0084 */
[-C--:B-1----:R-:W-:Y:S08]  /*4930*/  HMMA.16816.F32.BF16 R32, R4, R22.reuse, R216 ;  /* 0x000000160420723c */ /* 0x082ff000000418d8 */
[C---:B------:R-:W-:Y:S01]  /*4940*/  HMMA.16816.F32.BF16 R216, R8.reuse, R22, R24 ;  /* 0x0000001608d8723c */ /* 0x040fe20000041818 */
[----:B------:R-:W1:Y:S07]  /*4950*/  LDSM.16.MT88.4 R24, [R226+0xf000] ;  /* 0x00f00000e218783b */ /* 0x000e6e0000004200 */
[-C--:B------:R-:W-:Y:S08]  /*4960*/  HMMA.16816.F32.BF16 R132, R8, R20.reuse, R156 ;  /* 0x000000140884723c */ /* 0x080ff0000004189c */
[----:B------:R-:W-:Y:S01]  /*4970*/  HMMA.16816.F32.BF16 R136, R4, R20, R136 ;  /* 0x000000140488723c */ /* 0x000fe20000041888 */
[----:B------:R-:W4:Y:S01]  /*4980*/  LDSM.16.MT88.4 R20, [R225+0xf000] ;  /* 0x00f00000e114783b */ /* 0x000f220000004200 */
[----:B------:R-:W-:Y:S01]  /*4990*/  IMAD.MOV.U32 R41, RZ, RZ, R212 ;  /* 0x000000ffff297224 */ /* 0x000fe200078e00d4 */
[----:B------:R-:W-:Y:S01]  /*49a0*/  MOV R150, R99 ;  /* 0x0000006300967202 */ /* 0x000fe20000000f00 */
[----:B------:R-:W-:-:S02]  /*49b0*/  IMAD.MOV.U32 R42, RZ, RZ, R213 ;  /* 0x000000ffff2a7224 */ /* 0x000fc400078e00d5 */
[----:B------:R-:W-:Y:S02]  /*49c0*/  IMAD.MOV.U32 R43, RZ, RZ, R214 ;  /* 0x000000ffff2b7224 */ /* 0x000fe400078e00d6 */
[----:B------:R-:W-:Y:S02]  /*49d0*/  IMAD.MOV.U32 R148, RZ, RZ, R115 ;  /* 0x000000ffff947224 */ /* 0x000fe400078e0073 */
[----:B------:R-:W-:Y:S02]  /*49e0*/  IMAD.MOV.U32 R149, RZ, RZ, R98 ;  /* 0x000000ffff957224 */ /* 0x000fe400078e0062 */
[----:B------:R-:W-:Y:S02]  /*49f0*/  IMAD.MOV.U32 R151, RZ, RZ, R82 ;  /* 0x000000ffff977224 */ /* 0x000fe400078e0052 */
[----:B------:R-:W-:Y:S02]  /*4a00*/  IMAD.MOV.U32 R180, RZ, RZ, R83 ;  /* 0x000000ffffb47224 */ /* 0x000fe400078e0053 */
[----:B------:R-:W-:-:S02]  /*4a10*/  IMAD.MOV.U32 R183, RZ, RZ, R112 ;  /* 0x000000ffffb77224 */ /* 0x000fc400078e0070 */
[----:B------:R-:W-:Y:S01]  /*4a20*/  IMAD.MOV.U32 R211, RZ, RZ, R19 ;  /* 0x000000ffffd37224 */ /* 0x000fe200078e0013 */
[----:B---3--:R-:W-:Y:S01]  /*4a30*/  MOV R213, R231 ;  /* 0x000000e700d57202 */ /* 0x008fe20000000f00 */
[----:B--2---:R-:W-:Y:S01]  /*4a40*/  IMAD.MOV.U32 R214, RZ, RZ, R229 ;  /* 0x000000ffffd67224 */ /* 0x004fe200078e00e5 */
[----:B-1----:R-:W-:Y:S01]  /*4a50*/  HMMA.16816.F32.BF16 R152, R4, R26, R40 ;  /* 0x0000001a0498723c */ /* 0x002fe20000041828 */
[----:B----4-:R-:W-:Y:S02]  /*4a60*/  IMAD.MOV.U32 R212, RZ, RZ, R233 ;  /* 0x000000ffffd47224 */ /* 0x010fe400078e00e9 */
[----:B------:R-:W-:-:S05]  /*4a70*/  IMAD.MOV.U32 R215, RZ, RZ, R228 ;  /* 0x000000ffffd77224 */ /* 0x000fca00078e00e4 */
[C---:B------:R-:W-:Y:S08]  /*4a80*/  HMMA.16816.F32.BF16 R148, R4.reuse, R24, R148 ;  /* 0x000000180494723c */ /* 0x040ff00000041894 */
[C---:B------:R-:W-:Y:S08]  /*4a90*/  HMMA.16816.F32.BF16 R192, R4.reuse, R20, R192 ;  /* 0x0000001404c0723c */ /* 0x040ff000000418c0 */
[----:B------:R-:W-:Y:S07]  /*4aa0*/  HMMA.16816.F32.BF16 R40, R4, R22, R180 ;  /* 0x000000160428723c */ /* 0x000fee00000418b4 */
[----:B------:R-:W-:-:S02]  /*4ab0*/  FFMA.FTZ R4, R145, c[0x0][0x23c], -R2 ;  /* 0x00008f0091047a23 */ /* 0x000fc40000010802 */
[----:B------:R-:W-:Y:S02]  /*4ac0*/  IMAD.MOV.U32 R183, RZ, RZ, R211 ;  /* 0x000000ffffb77224 */ /* 0x000fe400078e00d3 */
[----:B------:R-:W-:Y:S01]  /*4ad0*/  HMMA.16816.F32.BF16 R208, R8, R26, R36 ;  /* 0x0000001a08d0723c */ /* 0x000fe20000041824 */
[----:B------:R-:W-:Y:S01]  /*4ae0*/  IMAD.MOV.U32 R159, RZ, RZ, R212 ;  /* 0x000000ffff9f7224 */ /* 0x000fe200078e00d4 */
[----:B------:R-:W-:Y:S01]  /*4af0*/  MOV R181, R214 ;  /* 0x000000d600b57202 */ /* 0x000fe20000000f00 */
[----:B------:R-:W-:-:S05]  /*4b00*/  IMAD.MOV.U32 R180, RZ, RZ, R213 ;  /* 0x000000ffffb47224 */ /* 0x000fca00078e00d5 */
[----:B------:R-:W-:Y:S01]  /*4b10*/  HMMA.16816.F32.BF16 R36, R8, R22, R28 ;  /* 0x000000160824723c */ /* 0x000fe2000004181c */
[----:B------:R1:W-:Y:S01]  /*4b20*/  MUFU.EX2 R23, R4 ;  /* 0x0000000400177308 */ /* 0x0003e20000000800 */
[----:B------:R-:W-:-:S06]  /*4b30*/  IMAD.MOV.U32 R182, RZ, RZ, R215 ;  /* 0x000000ffffb67224 */ /* 0x000fcc00078e00d7 */
[----:B------:R-:W-:Y:S01]  /*4b40*/  HMMA.16816.F32.BF16 R212, R8, R24, R188 ;  /* 0x0000001808d4723c */ /* 0x000fe200000418bc */
[----:B-1----:R-:W-:-:S04]  /*4b50*/  FFMA.FTZ R4, R144, c[0x0][0x23c], -R2 ;  /* 0x00008f0090047a23 */ /* 0x002fc80000010802 */
[----:B------:R1:W-:Y:S03]  /*4b60*/  MUFU.EX2 R25, R4 ;  /* 0x0000000400197308 */ /* 0x0003e60000000800 */
[----:B------:R-:W-:Y:S01]  /*4b70*/  HMMA.16816.F32.BF16 R188, R8, R20, R184 ;  /* 0x0000001408bc723c */ /* 0x000fe200000418b8 */
[----:B------:R-:W-:Y:S02]  /*4b80*/  IMAD.MOV.U32 R96, RZ, RZ, R14 ;  /* 0x000000ffff607224 */ /* 0x000fe400078e000e */
[--C-:B-1----:R-:W-:Y:S02]  /*4b90*/  FFMA.FTZ R4, R146, c[0x0][0x23c], -R2.reuse ;  /* 0x00008f0092047a23 */ /* 0x102fe40000010802 */
[----:B------:R-:W-:-:S04]  /*4ba0*/  FFMA.FTZ R2, R143, c[0x0][0x23c], -R2 ;  /* 0x00008f008f027a23 */ /* 0x000fc80000010802 */
[----:B------:R1:W-:Y:S01]  /*4bb0*/  MUFU.EX2 R28, R2 ;  /* 0x00000002001c7308 */ /* 0x0003e20000000800 */
[----:B------:R-:W-:-:S04]  /*4bc0*/  IMAD.MOV.U32 R14, RZ, RZ, R239 ;  /* 0x000000ffff0e7224 */ /* 0x000fc800078e00ef */
[----:B------:R-:W-:Y:S02]  /*4bd0*/  IMAD.MOV.U32 R82, RZ, RZ, R14 ;  /* 0x000000ffff527224 */ /* 0x000fe400078e000e */
[----:B-1----:R-:W-:-:S04]  /*4be0*/  FFMA.FTZ R2, R129, c[0x0][0x23c], -R0 ;  /* 0x00008f0081027a23 */ /* 0x002fc80000010800 */
[----:B------:R1:W-:Y:S01]  /*4bf0*/  MUFU.EX2 R20, R2 ;  /* 0x0000000200147308 */ /* 0x0003e20000000800 */
[----:B------:R-:W-:Y:S01]  /*4c00*/  IMAD.MOV.U32 R14, RZ, RZ, R236 ;  /* 0x000000ffff0e7224 */ /* 0x000fe200078e00ec */
[----:B------:R-:W-:Y:S01]  /*4c10*/  MOV R19, R235 ;  /* 0x000000eb00137202 */ /* 0x000fe20000000f00 */
[----:B-1----:R-:W-:-:S05]  /*4c20*/  FFMA.FTZ R2, R67, c[0x0][0x23c], -R0 ;  /* 0x00008f0043027a23 */ /* 0x002fca0000010800 */
[----:B------:R1:W2:Y:S02]  /*4c30*/  MUFU.EX2 R22, R2 ;  /* 0x0000000200167308 */ /* 0x0002a40000000800 */
[--C-:B-1----:R-:W-:Y:S02]  /*4c40*/  FFMA.FTZ R2, R128, c[0x0][0x23c], -R0.reuse ;  /* 0x00008f0080027a23 */ /* 0x102fe40000010800 */
[----:B------:R-:W-:-:S04]  /*4c50*/  FFMA.FTZ R0, R130, c[0x0][0x23c], -R0 ;  /* 0x00008f0082007a23 */ /* 0x000fc80000010800 */
[----:B------:R1:W-:Y:S01]  /*4c60*/  MUFU.EX2 R26, R0 ;  /* 0x00000000001a7308 */ /* 0x0003e20000000800 */
[----:B------:R-:W-:Y:S02]  /*4c70*/  IMAD.MOV.U32 R113, RZ, RZ, R240 ;  /* 0x000000ffff717224 */ /* 0x000fe400078e00f0 */
[----:B------:R-:W-:Y:S02]  /*4c80*/  FFMA.FTZ R6, R182, c[0x0][0x23c], -R12 ;  /* 0x00008f00b6067a23 */ /* 0x000fe4000001080c */
[----:B------:R-:W-:Y:S02]  /*4c90*/  IMAD.MOV.U32 R157, RZ, RZ, R80 ;  /* 0x000000ffff9d7224 */ /* 0x000fe400078e0050 */
[----:B------:R-:W-:Y:S02]  /*4ca0*/  IMAD.MOV.U32 R158, RZ, RZ, R81 ;  /* 0x000000ffff9e7224 */ /* 0x000fe400078e0051 */
[----:B------:R-:W-:Y:S02]  /*4cb0*/  IMAD.MOV.U32 R185, RZ, RZ, R82 ;  /* 0x000000ffffb97224 */ /* 0x000fe400078e0052 */
[----:B------:R-:W-:-:S02]  /*4cc0*/  FFMA.FTZ R8, R203, c[0x0][0x23c], -R12 ;  /* 0x00008f00cb087a23 */ /* 0x000fc4000001080c */
[----:B------:R-:W-:Y:S01]  /*4cd0*/  FFMA.FTZ R7, R202, c[0x0][0x23c], -R12 ;  /* 0x00008f00ca077a23 */ /* 0x000fe2000001080c */
[----:B------:R-:W3:Y:S01]  /*4ce0*/  MUFU.EX2 R27, R4 ;  /* 0x00000004001b7308 */ /* 0x000ee20000000800 */
[----:B-1----:R-:W-:Y:S01]  /*4cf0*/  FFMA.FTZ R0, R14, c[0x0][0x23c], -R13 ;  /* 0x00008f000e007a23 */ /* 0x002fe2000001080d */
[----:B------:R-:W-:Y:S01]  /*4d00*/  MOV R99, R238 ;  /* 0x000000ee00637202 */ /* 0x000fe20000000f00 */
[----:B------:R-:W-:Y:S01]  /*4d10*/  FADD.FTZ R5, R201, R199 ;  /* 0x000000c7c9057221 */ /* 0x000fe20000010000 */
[----:B------:R-:W-:Y:S01]  /*4d20*/  MOV R156, R97 ;  /* 0x00000061009c7202 */ /* 0x000fe20000000f00 */
[----:B------:R-:W-:Y:S01]  /*4d30*/  IMAD.MOV.U32 R98, RZ, RZ, R237 ;  /* 0x000000ffff627224 */ /* 0x000fe200078e00ed */
[----:B------:R1:W5:Y:S02]  /*4d40*/  LDL.LU R240, [R1+0x88] ;  /* 0x0000880001f07983 */ /* 0x0003640000300800 */
[----:B------:R4:W-:Y:S01]  /*4d50*/  MUFU.EX2 R14, R0 ;  /* 0x00000000000e7308 */ /* 0x0009e20000000800 */
[----:B------:R-:W-:-:S07]  /*4d60*/  IMAD.MOV.U32 R83, RZ, RZ, R113 ;  /* 0x000000ffff537224 */ /* 0x000fce00078e0071 */
[----:B------:R-:W1:Y:S08]  /*4d70*/  MUFU.EX2 R24, R2 ;  /* 0x0000000200187308 */ /* 0x000e700000000800 */
[----:B------:R-:W-:Y:S01]  /*4d80*/  MUFU.EX2 R10, R8 ;  /* 0x00000008000a7308 */ /* 0x000fe20000000800 */
[----:B----4-:R-:W-:-:S07]  /*4d90*/  FFMA.FTZ R0, R19, c[0x0][0x23c], -R13 ;  /* 0x00008f0013007a23 */ /* 0x010fce000001080d */
[----:B------:R-:W-:Y:S01]  /*4da0*/  MUFU.EX2 R11, R7 ;  /* 0x00000007000b7308 */ /* 0x000fe20000000800 */
[----:B------:R-:W-:Y:S01]  /*4db0*/  FADD.FTZ R4, R197, R196 ;  /* 0x000000c4c5047221 */ /* 0x000fe20000010000 */
[----:B------:R-:W-:Y:S01]  /*4dc0*/  MOV R184, R99 ;  /* 0x0000006300b87202 */ /* 0x000fe20000000f00 */
[----:B------:R-:W-:Y:S01]  /*4dd0*/  FADD.FTZ R5, R200, R5 ;  /* 0x00000005c8057221 */ /* 0x000fe20000010000 */
[----:B--2---:R-:W-:Y:S01]  /*4de0*/  F2FP.BF16.PACK_AB R201, R22, R20 ;  /* 0x0000001416c9723e */ /* 0x004fe200000010ff */
[----:B------:R-:W-:Y:S01]  /*4df0*/  IMAD.MOV.U32 R31, RZ, RZ, R98 ;  /* 0x000000ffff1f7224 */ /* 0x000fe200078e0062 */
[----:B---3--:R-:W-:Y:S01]  /*4e00*/  F2FP.BF16.PACK_AB R202, R28, R27 ;  /* 0x0000001b1cca723e */ /* 0x008fe200000010ff */
[----:B------:R-:W-:Y:S01]  /*4e10*/  IMAD.MOV.U32 R114, RZ, RZ, R234 ;  /* 0x000000ffff727224 */ /* 0x000fe200078e00ea */
[----:B------:R2:W3:Y:S01]  /*4e20*/  MUFU.EX2 R19, R0 ;  /* 0x0000000000137308 */ /* 0x0004e20000000800 */
[----:B------:R-:W-:Y:S01]  /*4e30*/  IMAD.MOV.U32 R186, RZ, RZ, R83 ;  /* 0x000000ffffba7224 */ /* 0x000fe200078e0053 */
[----:B------:R4:W5:Y:S04]  /*4e40*/  LDL.LU R239, [R1+0x84] ;  /* 0x0000840001ef7983 */ /* 0x0009680000300800 */
[----:B------:R-:W4:Y:S01]  /*4e50*/  LDSM.16.MT88.4 R80, [R224+0xd800] ;  /* 0x00d80000e050783b */ /* 0x000f220000004200 */
[----:B--2---:R-:W-:Y:S01]  /*4e60*/  FFMA.FTZ R0, R159, c[0x0][0x23c], -R13 ;  /* 0x00008f009f007a23 */ /* 0x004fe2000001080d */
[----:B------:R-:W-:Y:S01]  /*4e70*/  F2FP.BF16.PACK_AB R200, R25, R23 ;  /* 0x0000001719c8723e */ /* 0x000fe200000010ff */
[----:B------:R-:W-:Y:S01]  /*4e80*/  FADD.FTZ R4, R198, R4 ;  /* 0x00000004c6047221 */ /* 0x000fe20000010000 */
[----:B-1----:R-:W-:Y:S01]  /*4e90*/  F2FP.BF16.PACK_AB R203, R26, R24 ;  /* 0x000000181acb723e */ /* 0x002fe200000010ff */
[----:B------:R1:W-:Y:S01]  /*4ea0*/  MUFU.EX2 R21, R0 ;  /* 0x0000000000157308 */ /* 0x0003e20000000800 */
[----:B------:R-:W-:Y:S01]  /*4eb0*/  IMAD.MOV.U32 R159, RZ, RZ, R183 ;  /* 0x000000ffff9f7224 */ /* 0x000fe200078e00b7 */
[----:B---3--:R-:W-:Y:S01]  /*4ec0*/  F2FP.BF16.PACK_AB R196, R19, R14 ;  /* 0x0000000e13c4723e */ /* 0x008fe200000010ff */
[----:B------:R-:W-:Y:S01]  /*4ed0*/  FADD.FTZ R2, R141, R140 ;  /* 0x0000008c8d027221 */ /* 0x000fe20000010000 */
[----:B------:R-:W-:Y:S01]  /*4ee0*/  F2FP.BF16.PACK_AB R199, R11, R10 ;  /* 0x0000000a0bc7723e */ /* 0x000fe200000010ff */
[----:B------:R-:W-:Y:S01]  /*4ef0*/  IMAD.MOV.U32 R115, RZ, RZ, R232 ;  /* 0x000000ffff737224 */ /* 0x000fe200078e00e8 */
[----:B------:R-:W-:Y:S01]  /*4f00*/  MOV R113, R227 ;  /* 0x000000e300717202 */ /* 0x000fe20000000f00 */
[----:B------:R-:W-:-:S02]  /*4f10*/  IMAD.MOV.U32 R112, RZ, RZ, R230 ;  /* 0x000000ffff707224 */ /* 0x000fc400078e00e6 */
[----:B------:R-:W-:Y:S02]  /*4f20*/  FADD.FTZ R29, R31, R5 ;  /* 0x000000051f1d7221 */ /* 0x000fe40000010000 */
[----:B------:R-:W-:Y:S01]  /*4f30*/  IMAD.MOV.U32 R187, RZ, RZ, R96 ;  /* 0x000000ffffbb7224 */ /* 0x000fe200078e0060 */
[----:B------:R-:W-:Y:S01]  /*4f40*/  MOV R67, R186 ;  /* 0x000000ba00437202 */ /* 0x000fe20000000f00 */
[----:B------:R2:W5:Y:S01]  /*4f50*/  LDL.LU R238, [R1+0x80] ;  /* 0x0000800001ee7983 */ /* 0x0005620000300800 */
[----:B-1----:R-:W-:-:S03]  /*4f60*/  FFMA.FTZ R0, R180, c[0x0][0x23c], -R13 ;  /* 0x00008f00b4007a23 */ /* 0x002fc6000001080d */
[----:B------:R-:W1:Y:S01]  /*4f70*/  LDSM.16.MT88.4 R96, [R226+0xd800] ;  /* 0x00d80000e260783b */ /* 0x000e620000004200 */
[----:B------:R3:W2:Y:S01]  /*4f80*/  MUFU.EX2 R13, R0 ;  /* 0x00000000000d7308 */ /* 0x0006a20000000800 */
[----:B------:R-:W-:Y:S02]  /*4f90*/  FADD.FTZ R2, R142, R2 ;  /* 0x000000028e027221 */ /* 0x000fe40000010000 */
[----:B------:R1:W5:Y:S01]  /*4fa0*/  LDL.LU R237, [R1+0x7c] ;  /* 0x00007c0001ed7983 */ /* 0x0003620000300800 */
[----:B---3--:R-:W-:Y:S01]  /*4fb0*/  FFMA.FTZ R0, R181, c[0x0][0x23c], -R12 ;  /* 0x00008f00b5007a23 */ /* 0x008fe2000001080c */
[----:B--2---:R-:W-:Y:S02]  /*4fc0*/  F2FP.BF16.PACK_AB R198, R13, R21 ;  /* 0x000000150dc6723e */ /* 0x004fe400000010ff */
[----:B------:R-:W2:Y:S01]  /*4fd0*/  LDSM.16.MT88.4 R180, [R167+0xd800] ;  /* 0x00d80000a7b4783b */ /* 0x000ea20000004200 */
[----:B------:R3:W-:Y:S01]  /*4fe0*/  MUFU.EX2 R12, R6 ;  /* 0x00000006000c7308 */ /* 0x0007e20000000800 */
[----:B------:R-:W-:Y:S01]  /*4ff0*/  FADD.FTZ R8, R184, R4 ;  /* 0x00000004b8087221 */ /* 0x000fe20000010000 */
[----:B----4-:R-:W-:Y:S01]  /*5000*/  HMMA.16816.F32.BF16 R68, R200, R80, R68 ;  /* 0x00000050c844723c */ /* 0x010fe20000041844 */
[----:B------:R-:W-:Y:S01]  /*5010*/  FADD.FTZ R30, R147, R2 ;  /* 0x00000002931e7221 */ /* 0x000fe20000010000 */
[----:B------:R4:W5:Y:S04]  /*5020*/  LDL.LU R236, [R1+0x78] ;  /* 0x0000780001ec7983 */ /* 0x0009680000300800 */
[----:B------:R-:W4:Y:S01]  /*5030*/  MUFU.EX2 R9, R0 ;  /* 0x0000000000097308 */ /* 0x000f220000000800 */
[----:B------:R-:W-:Y:S01]  /*5040*/  LDSM.16.MT88.4 R144, [R224+0xf800] ;  /* 0x00f80000e090783b */ /* 0x000fe20000004200 */
[----:B------:R-:W-:-:S03]  /*5050*/  IMAD.MOV.U32 R31, RZ, RZ, R185 ;  /* 0x000000ffff1f7224 */ /* 0x000fc600078e00b9 */
[----:B------:R2:W5:Y:S04]  /*5060*/  LDL.LU R235, [R1+0x74] ;  /* 0x0000740001eb7983 */ /* 0x0005680000300800 */
[----:B---3--:R-:W3:Y:S01]  /*5070*/  LDSM.16.MT88.4 R4, [R225+0xf800] ;  /* 0x00f80000e104783b */ /* 0x008ee20000004200 */
[----:B-1----:R-:W-:Y:S03]  /*5080*/  HMMA.16816.F32.BF16 R84, R200, R96, R84 ;  /* 0x00000060c854723c */ /* 0x002fe60000041854 */
[----:B------:R1:W5:Y:S01]  /*5090*/  LDL.LU R234, [R1+0x70] ;  /* 0x0000700001ea7983 */ /* 0x0003620000300800 */
[----:B----4-:R-:W-:Y:S01]  /*50a0*/  F2FP.BF16.PACK_AB R197, R12, R9 ;  /* 0x000000090cc5723e */ /* 0x010fe200000010ff */
[----:B------:R-:W-:-:S02]  /*50b0*/  FADD.FTZ R0, R65, R64 ;  /* 0x0000004041007221 */ /* 0x000fc40000010000 */
[----:B------:R1:W5:Y:S02]  /*50c0*/  LDL.LU R233, [R1+0x6c] ;  /* 0x00006c0001e97983 */ /* 0x0003640000300800 */
[----:B------:R-:W-:Y:S02]  /*50d0*/  FADD.FTZ R0, R66, R0 ;  /* 0x0000000042007221 */ /* 0x000fe40000010000 */
[----:B------:R1:W5:Y:S01]  /*50e0*/  LDL.LU R232, [R1+0x68] ;  /* 0x0000680001e87983 */ /* 0x0003620000300800 */
[----:B------:R-:W-:Y:S01]  /*50f0*/  HMMA.16816.F32.BF16 R72, R196, R80, R72 ;  /* 0x00000050c448723c */ /* 0x000fe20000041848 */
[----:B------:R-:W-:Y:S02]  /*5100*/  IMAD.MOV.U32 R65, RZ, RZ, R156 ;  /* 0x000000ffff417224 */ /* 0x000fe400078e009c */
[----:B------:R-:W-:Y:S01]  /*5110*/  FADD.FTZ R2, R131, R0 ;  /* 0x0000000083027221 */ /* 0x000fe20000010000 */
[----:B------:R1:W5:Y:S01]  /*5120*/  LDL.LU R231, [R1+0x64] ;  /* 0x0000640001e77983 */ /* 0x0003620000300800 */
[----:B------:R-:W-:-:S03]  /*5130*/  IMAD.MOV.U32 R66, RZ, RZ, R157 ;  /* 0x000000ffff427224 */ /* 0x000fc600078e009d */
[-C--:B--2---:R-:W-:Y:S01]  /*5140*/  HMMA.16816.F32.BF16 R172, R200, R180.reuse, R172 ;  /* 0x000000b4c8ac723c */ /* 0x084fe200000418ac */
[----:B------:R-:W2:Y:S07]  /*5150*/  LDSM.16.MT88.4 R128, [R167+0xf800] ;  /* 0x00f80000a780783b */ /* 0x000eae0000004200 */
[C---:B------:R-:W-:Y:S08]  /*5160*/  HMMA.16816.F32.BF16 R168, R196.reuse, R180, R168 ;  /* 0x000000b4c4a8723c */ /* 0x040ff000000418a8 */
[C---:B------:R-:W-:Y:S08]  /*5170*/  HMMA.16816.F32.BF16 R176, R196.reuse, R182, R176 ;  /* 0x000000b6c4b0723c */ /* 0x040ff000000418b0 */
[----:B------:R-:W-:Y:S01]  /*5180*/  HMMA.16816.F32.BF16 R76, R196, R82, R76 ;  /* 0x00000052c44c723c */ /* 0x000fe2000004184c */
[----:B------:R-:W-:Y:S01]  /*5190*/  FADD.FTZ R0, R251, R30 ;  /* 0x0000001efb007221 */ /* 0x000fe20000010000 */
[----:B------:R1:W5:Y:S01]  /*51a0*/  LDL.LU R230, [R1+0x60] ;  /* 0x0000600001e67983 */ /* 0x0003620000300800 */
[----:B------:R-:W-:-:S02]  /*51b0*/  FADD.FTZ R2, R242, R2 ;  /* 0x00000002f2027221 */ /* 0x000fc40000010000 */
[----:B------:R-:W-:Y:S01]  /*51c0*/  IMAD.MOV.U32 R64, RZ, RZ, R187 ;  /* 0x000000ffff407224 */ /* 0x000fe200078e00bb */
[----:B------:R1:W5:Y:S02]  /*51d0*/  LDL.LU R229, [R1+0x5c] ;  /* 0x00005c0001e57983 */ /* 0x0003640000300800 */
[C---:B------:R-:W-:Y:S08]  /*51e0*/  HMMA.16816.F32.BF16 R180, R200.reuse, R182, R56 ;  /* 0x000000b6c8b4723c */ /* 0x040ff00000041838 */
[----:B------:R-:W-:Y:S01]  /*51f0*/  HMMA.16816.F32.BF16 R80, R200, R82, R52 ;  /* 0x00000052c850723c */ /* 0x000fe20000041834 */
[----:B------:R-:W-:Y:S01]  /*5200*/  MOV R59, R158 ;  /* 0x0000009e003b7202 */ /* 0x000fe20000000f00 */
[----:B------:R-:W-:Y:S01]  /*5210*/  IMAD.MOV.U32 R58, RZ, RZ, R159 ;  /* 0x000000ffff3a7224 */ /* 0x000fe200078e009f */
[----:B------:R1:W5:Y:S01]  /*5220*/  LDL.LU R228, [R1+0x58] ;  /* 0x0000580001e47983 */ /* 0x0003620000300800 */
[----:B------:R-:W-:-:S02]  /*5230*/  IMAD.MOV.U32 R57, RZ, RZ, R114 ;  /* 0x000000ffff397224 */ /* 0x000fc400078e0072 */
[----:B------:R-:W-:Y:S01]  /*5240*/  IMAD.MOV.U32 R56, RZ, RZ, R115 ;  /* 0x000000ffff387224 */ /* 0x000fe200078e0073 */
[----:B------:R-:W-:Y:S01]  /*5250*/  MOV R55, R112 ;  /* 0x0000007000377202 */ /* 0x000fe20000000f00 */
[----:B------:R-:W-:Y:S01]  /*5260*/  IMAD.MOV.U32 R54, RZ, RZ, R113 ;  /* 0x000000ffff367224 */ /* 0x000fe200078e0071 */
[----:B------:R-:W-:Y:S04]  /*5270*/  LDSM.16.MT88.4 R156, [R226+0xf800] ;  /* 0x00f80000e29c783b */ /* 0x000fe80000004200 */
[----:B------:R-:W4:Y:S01]  /*5280*/  LDSM.16.MT88.4 R112, [R225+0xd800] ;  /* 0x00d80000e170783b */ /* 0x000f220000004200 */
[-C--:B---3--:R-:W-:Y:S01]  /*5290*/  HMMA.16816.F32.BF16 R192, R196, R4.reuse, R192 ;  /* 0x00000004c4c0723c */ /* 0x088fe200000418c0 */
[----:B------:R-:W-:Y:S02]  /*52a0*/  FADD.FTZ R8, R55, R8 ;  /* 0x0000000837087221 */ /* 0x000fe40000010000 */
[----:B------:R-:W-:Y:S01]  /*52b0*/  FADD.FTZ R2, R248, R2 ;  /* 0x00000002f8027221 */ /* 0x000fe20000010000 */
[----:B------:R1:W5:Y:S04]  /*52c0*/  LDL.LU R227, [R1+0x54] ;  /* 0x0000540001e37983 */ /* 0x0003680000300800 */
[----:B------:R-:W-:Y:S07]  /*52d0*/  HMMA.16816.F32.BF16 R188, R200, R4, R188 ;  /* 0x00000004c8bc723c */ /* 0x000fee00000418bc */
[----:B------:R-:W-:Y:S01]  /*52e0*/  FADD.FTZ R5, R54, R29 ;  /* 0x0000001d36057221 */ /* 0x000fe20000010000 */
[----:B------:R-:W-:Y:S01]  /*52f0*/  HMMA.16816.F32.BF16 R88, R196, R96, R88 ;  /* 0x00000060c458723c */ /* 0x000fe20000041858 */
[----:B------:R-:W-:-:S02]  /*5300*/  FADD.FTZ R4, R252, R0 ;  /* 0x00000000fc047221 */ /* 0x000fc40000010000 */
[----:B------:R-:W-:Y:S02]  /*5310*/  FADD.FTZ R0, R56, R5 ;  /* 0x0000000538007221 */ /* 0x000fe40000010000 */
[----:B------:R-:W-:-:S03]  /*5320*/  FADD.FTZ R5, R57, R8 ;  /* 0x0000000839057221 */ /* 0x000fc60000010000 */
[C---:B------:R-:W-:Y:S08]  /*5330*/  HMMA.16816.F32.BF16 R92, R196.reuse, R98, R92 ;  /* 0x00000062c45c723c */ /* 0x040ff0000004185c */
[C---:B--2---:R-:W-:Y:S08]  /*5340*/  HMMA.16816.F32.BF16 R120, R196.reuse, R128, R120 ;  /* 0x00000080c478723c */ /* 0x044ff00000041878 */
[C---:B----4-:R-:W-:Y:S08]  /*5350*/  HMMA.16816.F32.BF16 R104, R196.reuse, R112, R104 ;  /* 0x00000070c468723c */ /* 0x050ff00000041868 */
        /* <DEDUP_REMOVED lines=9> */
[C---:B------:R-:W-:Y:S08]  /*53f0*/  HMMA.16816.F32.BF16 R184, R200.reuse, R156, R212 ;  /* 0x0000009cc8b8723c */ /* 0x040ff000000418d4 */
[C---:B------:R-:W-:Y:S08]  /*5400*/  HMMA.16816.F32.BF16 R96, R200.reuse, R98, R44 ;  /* 0x00000062c860723c */ /* 0x040ff0000004182c */
[C---:B------:R-:W-:Y:S08]  /*5410*/  HMMA.16816.F32.BF16 R112, R200.reuse, R114, R244 ;  /* 0x00000072c870723c */ /* 0x040ff000000418f4 */
[C---:B------:R-:W-:Y:S08]  /*5420*/  HMMA.16816.F32.BF16 R128, R200.reuse, R130, R220 ;  /* 0x00000082c880723c */ /* 0x040ff000000418dc */
[C---:B------:R-:W-:Y:S08]  /*5430*/  HMMA.16816.F32.BF16 R144, R200.reuse, R146, R216 ;  /* 0x00000092c890723c */ /* 0x040ff000000418d8 */
[----:B------:R-:W-:Y:S08]  /*5440*/  HMMA.16816.F32.BF16 R156, R200, R158, R208 ;  /* 0x0000009ec89c723c */ /* 0x000ff000000418d0 */
[-C--:B------:R-:W-:Y:S08]  /*5450*/  HMMA.16816.F32.BF16 R196, R196, R6.reuse, R40 ;  /* 0x00000006c4c4723c */ /* 0x080ff00000041828 */
[----:B------:R-:W-:Y:S07]  /*5460*/  HMMA.16816.F32.BF16 R200, R200, R6, R36 ;  /* 0x00000006c8c8723c */ /* 0x000fee0000041824 */
[----:B------:R-:W-:-:S02]  /*5470*/  FADD.FTZ R6, R58, R4 ;  /* 0x000000043a067221 */ /* 0x000fc40000010000 */
[----:B------:R-:W-:Y:S02]  /*5480*/  FADD.FTZ R4, R250, R2 ;  /* 0x00000002fa047221 */ /* 0x000fe40000010000 */
[----:B------:R-:W-:Y:S02]  /*5490*/  FADD.FTZ R2, R59, R0 ;  /* 0x000000003b027221 */ /* 0x000fe40000010000 */
[----:B------:R-:W-:Y:S02]  /*54a0*/  FADD.FTZ R0, R66, R5 ;  /* 0x0000000542007221 */ /* 0x000fe40000010000 */
[----:B------:R-:W-:Y:S02]  /*54b0*/  FADD.FTZ R5, R64, R6 ;  /* 0x0000000640057221 */ /* 0x000fe40000010000 */
[----:B------:R-:W-:Y:S02]  /*54c0*/  FADD.FTZ R4, R249, R4 ;  /* 0x00000004f9047221 */ /* 0x000fe40000010000 */
        /* <DEDUP_REMOVED lines=33> */
[----:B------:R-:W-:Y:S01]  /*56e0*/  FADD.FTZ R2, R13, R2 ;  /* 0x000000020d027221 */ /* 0x000fe20000010000 */
[----:B------:R1:W-:Y:S01]  /*56f0*/  STL [R1], R5 ;  /* 0x0000000501007387 */ /* 0x0003e20000100800 */
[----:B------:R-:W-:-:S03]  /*5700*/  IMAD.MOV.U32 R252, RZ, RZ, R65 ;  /* 0x000000fffffc7224 */ /* 0x000fc600078e0041 */
[----:B------:R1:W-:Y:S04]  /*5710*/  STL [R1+0xc], R4 ;  /* 0x00000c0401007387 */ /* 0x0003e80000100800 */
[----:B------:R1:W-:Y:S04]  /*5720*/  STL [R1+0x14], R0 ;  /* 0x0000140001007387 */ /* 0x0003e80000100800 */
[----:B------:R1:W-:Y:S01]  /*5730*/  STL [R1+0x10], R2 ;  /* 0x0000100201007387 */ /* 0x0003e20000100800 */
[----:B------:R-:W-:Y:S11]  /*5740*/  ISETP.GE.AND P0, PT, R252, 0x2, PT ;  /* 0x00000002fc00780c */ /* 0x000ff60003f06270 */
[----:B------:R-:W-:Y:S02]  /*5750*/  @!UPT UIADD3 URZ, URZ, URZ, URZ ;  /* 0x0000003f3f3ff290 */ /* 0x000fe4000fffe03f */
[----:B------:R-:W-:Y:S05]  /*5760*/  @!P0 BRA `(.L_x_2) ;  /* 0x0000568000008947 */ /* 0x000fea0003800000 */
[----:B------:R-:W2:Y:S01]  /*5770*/  LDL.64 R64, [R1+0x38] ;  /* 0x0000380001407983 */ /* 0x000ea20000100a00 */
[----:B-1----:R-:W-:Y:S01]  /*5780*/  IADD3 R4, R252, -0x2, RZ ;  /* 0xfffffffefc047810 */ /* 0x002fe20007ffe0ff */
[----:B------:R-:W-:-:S04]  /*5790*/  DEPBAR.LE SB0, 0x0 ;  /* 0x000080000000791a */ /* 0x000fc80000000000 */
[----:B------:R-:W-:Y:S01]  /*57a0*/  SHF.R.S32.HI R0, RZ, 0x1f, R4 ;  /* 0x0000001fff007819 */ /* 0x000fe20000011404 */
[----:B------:R-:W-:Y:S01]  /*57b0*/  IMAD R2, R4, UR14, RZ ;  /* 0x0000000e04027c24 */ /* 0x000fe2000f8e02ff */
[----:B------:R2:W-:Y:S03]  /*57c0*/  STL [R1+0x30], R4 ;  /* 0x0000300401007387 */ /* 0x0005e60000100800 */
[----:B------:R-:W-:Y:S01]  /*57d0*/  IMAD R0, R0, UR15, R2 ;  /* 0x0000000f00007c24 */ /* 0x000fe2000f8e0202 */
[----:B------:R-:W-:Y:S01]  /*57e0*/  BAR.SYNC.DEFER_BLOCKING 0x0 ;  /* 0x0000000000007b1d */ /* 0x000fe20000010000 */
[----:B--2---:R-:W-:-:S04]  /*57f0*/  IMAD.WIDE.U32 R4, R4, UR15, R64 ;  /* 0x0000000f04047c25 */ /* 0x004fc8000f8e0040 */
[----:B------:R-:W-:Y:S01]  /*5800*/  IMAD.IADD R0, R5, 0x1, R0 ;  /* 0x0000000105007824 */ /* 0x000fe200078e0200 */
[----:B------:R-:W-:-:S04]  /*5810*/  LEA R8, P1, R4, c[0x0][0x170], 0x1 ;  /* 0x00005c0004087a11 */ /* 0x000fc800078208ff */
[----:B------:R-:W-:Y:S02]  /*5820*/  IADD3 R6, P0, R8, UR7, RZ ;  /* 0x0000000708067c10 */ /* 0x000fe4000ff1e0ff */
[----:B------:R-:W-:Y:S02]  /*5830*/  LEA.HI.X R9, R4, c[0x0][0x174], R0, 0x1, P1 ;  /* 0x00005d0004097a11 */ /* 0x000fe400008f0c00 */
[----:B------:R-:W-:Y:S02]  /*5840*/  IADD3 R4, P1, R6, UR7, RZ ;  /* 0x0000000706047c10 */ /* 0x000fe4000ff3e0ff */
[----:B------:R-:W-:Y:S01]  /*5850*/  IADD3.X R7, R9, UR4, RZ, P0, !PT ;  /* 0x0000000409077c10 */ /* 0x000fe200087fe4ff */
[----:B------:R-:W-:Y:S01]  /*5860*/  @!PT LDS RZ, [RZ] ;  /* 0x00000000fffff984 */ /* 0x000fe20000000800 */
[----:B------:R-:W-:Y:S01]  /*5870*/  @!PT LDS RZ, [RZ] ;  /* 0x00000000fffff984 */ /* 0x000fe20000000800 */
[----:B------:R-:W-:Y:S01]  /*5880*/  @!PT LDS RZ, [RZ] ;  /* 0x00000000fffff984 */ /* 0x000fe20000000800 */
[----:B-----5:R1:W-:Y:S01]  /*5890*/  LDGSTS.E.BYPASS.LTC128B.128 [R243+0xc000], [R8.64] ;  /* 0x0c00000008f37fae */ /* 0x0203e2000b901d50 */
        /* <DEDUP_REMOVED lines=10> */
[----:B------:R-:W-:Y:S04]  /*5940*/  LDSM.16.M88.4 R20, [R230+0x2000] ;  /* 0x00200000e614783b */ /* 0x000fe80000000200 */
[----:B------:R-:W3:Y:S04]  /*5950*/  LDSM.16.M88.4 R48, [R229+0x800] ;  /* 0x00080000e530783b */ /* 0x000ee80000000200 */
[----:B------:R-:W-:Y:S04]  /*5960*/  LDSM.16.M88.4 R24, [R230] ;  /* 0x00000000e618783b */ /* 0x000fe80000000200 */
[----:B------:R-:W4:Y:S04]  /*5970*/  LDSM.16.M88.4 R44, [R229+0x1000] ;  /* 0x00100000e52c783b */ /* 0x000f280000000200 */
[----:B------:R-:W4:Y:S04]  /*5980*/  LDSM.16.M88.4 R36, [R229] ;  /* 0x00000000e524783b */ /* 0x000f280000000200 */
[----:B--2---:R-:W-:Y:S04]  /*5990*/  LDSM.16.M88.4 R4, [R231+0x2000] ;  /* 0x00200000e704783b */ /* 0x004fe80000000200 */
[----:B------:R-:W2:Y:S04]  /*59a0*/  LDSM.16.M88.4 R56, [R241] ;  /* 0x00000000f138783b */ /* 0x000ea80000000200 */
[----:B-1----:R-:W-:Y:S04]  /*59b0*/  LDSM.16.M88.4 R8, [R231] ;  /* 0x00000000e708783b */ /* 0x002fe80000000200 */
[----:B------:R-:W1:Y:S04]  /*59c0*/  LDSM.16.M88.4 R52, [R240] ;  /* 0x00000000f034783b */ /* 0x000e680000000200 */
[----:B------:R-:W1:Y:S04]  /*59d0*/  LDSM.16.M88.4 R32, [R234] ;  /* 0x00000000ea20783b */ /* 0x000e680000000200 */
[----:B------:R-:W1:Y:S01]  /*59e0*/  LDSM.16.M88.4 R40, [R229+0x1800] ;  /* 0x00180000e528783b */ /* 0x000e620000000200 */
[----:B---3--:R-:W-:Y:S03]  /*59f0*/  HMMA.16816.F32.BF16 R204, R20, R48, RZ ;  /* 0x0000003014cc723c */ /* 0x008fe600000418ff */
[----:B------:R-:W0:Y:S05]  /*5a00*/  LDGDEPBAR ;  /* 0x00000000000079af */ /* 0x000e2a0000000000 */
[-C--:B----4-:R-:W-:Y:S08]  /*5a10*/  HMMA.16816.F32.BF16 R64, R24, R44.reuse, RZ ;  /* 0x0000002c1840723c */ /* 0x090ff000000418ff */
[C---:B------:R-:W-:Y:S08]  /*5a20*/  HMMA.16816.F32.BF16 R60, R20.reuse, R44, RZ ;  /* 0x0000002c143c723c */ /* 0x040ff000000418ff */
[----:B------:R-:W-:Y:S08]  /*5a30*/  HMMA.16816.F32.BF16 R28, R20, R36, RZ ;  /* 0x00000024141c723c */ /* 0x000ff000000418ff */
[----:B--2---:R-:W-:Y:S08]  /*5a40*/  HMMA.16816.F32.BF16 R204, R4, R56, R204 ;  /* 0x0000003804cc723c */ /* 0x004ff000000418cc */
[----:B------:R-:W-:Y:S08]  /*5a50*/  HMMA.16816.F32.BF16 R212, R24, R48, RZ ;  /* 0x0000003018d4723c */ /* 0x000ff000000418ff */
[----:B-1----:R-:W-:Y:S08]  /*5a60*/  HMMA.16816.F32.BF16 R64, R8, R52, R64 ;  /* 0x000000340840723c */ /* 0x002ff00000041840 */
[----:B------:R-:W-:Y:S01]  /*5a70*/  HMMA.16816.F32.BF16 R208, R24, R36, RZ ;  /* 0x0000002418d0723c */ /* 0x000fe200000418ff */
[----:B------:R-:W-:Y:S01]  /*5a80*/  IMAD.MOV.U32 R48, RZ, RZ, R204 ;  /* 0x000000ffff307224 */ /* 0x000fe200078e00cc */
[----:B------:R-:W-:Y:S01]  /*5a90*/  MOV R44, R206 ;  /* 0x000000ce002c7202 */ /* 0x000fe20000000f00 */
[----:B------:R-:W-:-:S04]  /*5aa0*/  IMAD.MOV.U32 R45, RZ, RZ, R205 ;  /* 0x000000ffff2d7224 */ /* 0x000fc800078e00cd */
[----:B------:R-:W-:Y:S01]  /*5ab0*/  IMAD.MOV.U32 R37, RZ, RZ, R207 ;  /* 0x000000ffff257224 */ /* 0x000fe200078e00cf */
[C---:B------:R-:W-:Y:S08]  /*5ac0*/  HMMA.16816.F32.BF16 R60, R4.reuse, R52, R60 ;  /* 0x00000034043c723c */ /* 0x040ff0000004183c */
[----:B------:R-:W-:Y:S01]  /*5ad0*/  HMMA.16816.F32.BF16 R216, R4, R32, R28 ;  /* 0x0000002004d8723c */ /* 0x000fe2000004181c */
[----:B------:R-:W1:Y:S01]  /*5ae0*/  LDSM.16.M88.4 R28, [R239] ;  /* 0x00000000ef1c783b */ /* 0x000e620000000200 */
[----:B------:R-:W-:-:S02]  /*5af0*/  IMAD.MOV.U32 R160, RZ, RZ, R64 ;  /* 0x000000ffffa07224 */ /* 0x000fc400078e0040 */
[----:B------:R-:W-:Y:S02]  /*5b00*/  IMAD.MOV.U32 R49, RZ, RZ, R65 ;  /* 0x000000ffff317224 */ /* 0x000fe400078e0041 */
[----:B------:R-:W-:Y:S02]  /*5b10*/  IMAD.MOV.U32 R19, RZ, RZ, R66 ;  /* 0x000000ffff137224 */ /* 0x000fe400078e0042 */
[----:B------:R-:W-:Y:S01]  /*5b20*/  HMMA.16816.F32.BF16 R204, R20, R46, RZ ;  /* 0x0000002e14cc723c */ /* 0x000fe200000418ff */
[----:B------:R-:W-:-:S07]  /*5b30*/  IMAD.MOV.U32 R14, RZ, RZ, R67 ;  /* 0x000000ffff0e7224 */ /* 0x000fce00078e0043 */
[----:B------:R-:W-:Y:S01]  /*5b40*/  HMMA.16816.F32.BF16 R244, R8, R56, R212 ;  /* 0x0000003808f4723c */ /* 0x000fe200000418d4 */
[----:B------:R-:W-:Y:S01]  /*5b50*/  MOV R36, R60 ;  /* 0x0000003c00247202 */ /* 0x000fe20000000f00 */
[----:B------:R-:W-:Y:S02]  /*5b60*/  IMAD.MOV.U32 R242, RZ, RZ, R61 ;  /* 0x000000fffff27224 */ /* 0x000fe400078e003d */
[----:B------:R-:W-:Y:S02]  /*5b70*/  IMAD.MOV.U32 R166, RZ, RZ, R62 ;  /* 0x000000ffffa67224 */ /* 0x000fe400078e003e */
[----:B------:R-:W-:Y:S02]  /*5b80*/  IMAD.MOV.U32 R165, RZ, RZ, R63 ;  /* 0x000000ffffa57224 */ /* 0x000fe400078e003f */
[----:B------:R-:W-:Y:S08]  /*5b90*/  HMMA.16816.F32.BF16 R64, R20, R40, RZ ;  /* 0x000000281440723c */ /* 0x000ff000000418ff */
[----:B------:R-:W-:Y:S08]  /*5ba0*/  HMMA.16816.F32.BF16 R220, R8, R32, R208 ;  /* 0x0000002008dc723c */ /* 0x000ff000000418d0 */
[----:B------:R-:W-:Y:S01]  /*5bb0*/  HMMA.16816.F32.BF16 R212, R20, R38, RZ ;  /* 0x0000002614d4723c */ /* 0x000fe200000418ff */
[----:B------:R-:W-:-:S02]  /*5bc0*/  IMAD.MOV.U32 R2, RZ, RZ, R245 ;  /* 0x000000ffff027224 */ /* 0x000fc400078e00f5 */
[----:B------:R-:W-:Y:S02]  /*5bd0*/  IMAD.MOV.U32 R0, RZ, RZ, R244 ;  /* 0x000000ffff007224 */ /* 0x000fe400078e00f4 */
[----:B------:R-:W-:Y:S02]  /*5be0*/  IMAD.MOV.U32 R33, RZ, RZ, R246 ;  /* 0x000000ffff217224 */ /* 0x000fe400078e00f6 */
[----:B------:R-:W-:Y:S01]  /*5bf0*/  IMAD.MOV.U32 R32, RZ, RZ, R247 ;  /* 0x000000ffff207224 */ /* 0x000fe200078e00f7 */
[----:B------:R-:W-:Y:S01]  /*5c00*/  HMMA.16816.F32.BF16 R208, R20, R50, RZ ;  /* 0x0000003214d0723c */ /* 0x000fe200000418ff */
[----:B------:R-:W-:Y:S02]  /*5c10*/  IMAD.MOV.U32 R57, RZ, RZ, R2 ;  /* 0x000000ffff397224 */ /* 0x000fe400078e0002 */
[----:B------:R-:W-:-:S05]  /*5c20*/  IMAD.MOV.U32 R56, RZ, RZ, R0 ;  /* 0x000000ffff387224 */ /* 0x000fca00078e0000 */
[----:B------:R-:W-:Y:S08]  /*5c30*/  HMMA.16816.F32.BF16 R60, R20, R42, RZ ;  /* 0x0000002a143c723c */ /* 0x000ff000000418ff */
[----:B------:R-:W-:Y:S07]  /*5c40*/  HMMA.16816.F32.BF16 R20, R24, R40, RZ ;  /* 0x000000281814723c */ /* 0x000fee00000418ff */
[----:B------:R-:W-:Y:S01]  /*5c50*/  IMAD.MOV.U32 R40, RZ, RZ, R56 ;  /* 0x000000ffff287224 */ /* 0x000fe200078e0038 */
[----:B------:R-:W-:Y:S01]  /*5c60*/  HMMA.16816.F32.BF16 R204, R4, R54, R204 ;  /* 0x0000003604cc723c */ /* 0x000fe200000418cc */
[----:B------:R-:W-:-:S07]  /*5c70*/  IMAD.MOV.U32 R41, RZ, RZ, R57 ;  /* 0x000000ffff297224 */ /* 0x000fce00078e0039 */
[C---:B-1----:R-:W-:Y:S08]  /*5c80*/  HMMA.16816.F32.BF16 R244, R4.reuse, R28, R64 ;  /* 0x0000001c04f4723c */ /* 0x042ff00000041840 */
[----:B------:R-:W-:Y:S07]  /*5c90*/  HMMA.16816.F32.BF16 R64, R4, R34, R212 ;  /* 0x000000220440723c */ /* 0x000fee00000418d4 */
[----:B------:R-:W-:Y:S01]  /*5ca0*/  MOV R212, R160 ;  /* 0x000000a000d47202 */ /* 0x000fe20000000f00 */
[----:B------:R-:W-:Y:S01]  /*5cb0*/  IMAD.MOV.U32 R214, RZ, RZ, R19 ;  /* 0x000000ffffd67224 */ /* 0x000fe200078e0013 */
[----:B------:R-:W-:Y:S01]  /*5cc0*/  HMMA.16816.F32.BF16 R248, R8, R28, R20 ;  /* 0x0000001c08f8723c */ /* 0x000fe20000041814 */
[----:B------:R-:W-:Y:S01]  /*5cd0*/  IMAD.MOV.U32 R215, RZ, RZ, R14 ;  /* 0x000000ffffd77224 */ /* 0x000fe200078e000e */
[----:B------:R-:W-:Y:S01]  /*5ce0*/  LDSM.16.M88.4 R20, [R228] ;  /* 0x00000000e414783b */ /* 0x000fe20000000200 */
[----:B------:R-:W-:Y:S01]  /*5cf0*/  IMAD.MOV.U32 R161, RZ, RZ, R204 ;  /* 0x000000ffffa17224 */ /* 0x000fe200078e00cc */
[----:B------:R-:W-:Y:S01]  /*5d00*/  MOV R204, R48 ;  /* 0x0000003000cc7202 */ /* 0x000fe20000000f00 */
[----:B------:R-:W-:-:S02]  /*5d10*/  IMAD.MOV.U32 R160, RZ, RZ, R205 ;  /* 0x000000ffffa07224 */ /* 0x000fc400078e00cd */
[----:B------:R-:W-:Y:S01]  /*5d20*/  IMAD.MOV.U32 R19, RZ, RZ, R206 ;  /* 0x000000ffff137224 */ /* 0x000fe200078e00ce */
[----:B------:R-:W-:Y:S01]  /*5d30*/  HMMA.16816.F32.BF16 R208, R4, R58, R208 ;  /* 0x0000003a04d0723c */ /* 0x000fe200000418d0 */
[----:B------:R-:W-:Y:S02]  /*5d40*/  IMAD.MOV.U32 R14, RZ, RZ, R207 ;  /* 0x000000ffff0e7224 */ /* 0x000fe400078e00cf */
[----:B------:R-:W-:Y:S02]  /*5d50*/  IMAD.MOV.U32 R213, RZ, RZ, R49 ;  /* 0x000000ffffd57224 */ /* 0x000fe400078e0031 */
[----:B------:R-:W-:Y:S02]  /*5d60*/  IMAD.MOV.U32 R205, RZ, RZ, R45 ;  /* 0x000000ffffcd7224 */ /* 0x000fe400078e002d */
[----:B------:R-:W-:Y:S01]  /*5d70*/  IMAD.MOV.U32 R206, RZ, RZ, R44 ;  /* 0x000000ffffce7224 */ /* 0x000fe200078e002c */
        /* <DEDUP_REMOVED lines=8> */
[C---:B------:R-:W-:Y:S08]  /*5e00*/  HMMA.16816.F32.BF16 R44, R24.reuse, R46, RZ ;  /* 0x0000002e182c723c */ /* 0x040ff000000418ff */
[----:B------:R-:W-:Y:S07]  /*5e10*/  HMMA.16816.F32.BF16 R24, R24, R42, RZ ;  /* 0x0000002a1818723c */ /* 0x000fee00000418ff */
[----:B------:R-:W-:Y:S01]  /*5e20*/  MOV R42, R33 ;  /* 0x00000021002a7202 */ /* 0x000fe20000000f00 */
[----:B------:R-:W-:Y:S01]  /*5e30*/  HMMA.16816.F32.BF16 R244, R4, R30, R60 ;  /* 0x0000001e04f4723c */ /* 0x000fe2000004183c */
[----:B------:R-:W1:Y:S01]  /*5e40*/  LDSM.16.M88.4 R4, [R233+0x2000] ;  /* 0x00200000e904783b */ /* 0x000e620000000200 */
[----:B------:R-:W-:-:S06]  /*5e50*/  IMAD.MOV.U32 R43, RZ, RZ, R32 ;  /* 0x000000ffff2b7224 */ /* 0x000fcc00078e0020 */
[C---:B------:R-:W-:Y:S08]  /*5e60*/  HMMA.16816.F32.BF16 R36, R8.reuse, R34, R36 ;  /* 0x000000220824723c */ /* 0x040ff00000041824 */
[C---:B------:R-:W-:Y:S08]  /*5e70*/  HMMA.16816.F32.BF16 R60, R8.reuse, R58, R48 ;  /* 0x0000003a083c723c */ /* 0x040ff00000041830 */
[C---:B------:R-:W-:Y:S08]  /*5e80*/  HMMA.16816.F32.BF16 R52, R8.reuse, R54, R44 ;  /* 0x000000360834723c */ /* 0x040ff0000004182c */
[----:B------:R-:W-:Y:S01]  /*5e90*/  HMMA.16816.F32.BF16 R32, R8, R30, R24 ;  /* 0x0000001e0820723c */ /* 0x000fe20000041818 */
[----:B------:R-:W2:Y:S04]  /*5ea0*/  LDSM.16.M88.4 R8, [R233] ;  /* 0x00000000e908783b */ /* 0x000ea80000000200 */
[----:B------:R-:W3:Y:S03]  /*5eb0*/  LDSM.16.M88.4 R24, [R228+0x1000] ;  /* 0x00100000e418783b */ /* 0x000ee60000000200 */
[C---:B-1----:R-:W-:Y:S07]  /*5ec0*/  HMMA.16816.F32.BF16 R56, R4.reuse, R20, R216 ;  /* 0x000000140438723c */ /* 0x042fee00000418d8 */
[----:B------:R-:W-:Y:S01]  /*5ed0*/  IMAD.MOV.U32 R216, RZ, RZ, R29 ;  /* 0x000000ffffd87224 */ /* 0x000fe200078e001d */
[----:B------:R-:W-:Y:S01]  /*5ee0*/  HMMA.16816.F32.BF16 R64, R4, R22, R64 ;  /* 0x000000160440723c */ /* 0x000fe20000041840 */
[----:B------:R-:W1:Y:S01]  /*5ef0*/  LDSM.16.M88.4 R28, [R228+0x800] ;  /* 0x00080000e41c783b */ /* 0x000e620000000200 */
[----:B------:R-:W-:-:S02]  /*5f00*/  IMAD.MOV.U32 R217, RZ, RZ, R242 ;  /* 0x000000ffffd97224 */ /* 0x000fc400078e00f2 */
[----:B------:R-:W-:Y:S02]  /*5f10*/  IMAD.MOV.U32 R218, RZ, RZ, R166 ;  /* 0x000000ffffda7224 */ /* 0x000fe400078e00a6 */
[----:B------:R-:W-:Y:S02]  /*5f20*/  IMAD.MOV.U32 R219, RZ, RZ, R165 ;  /* 0x000000ffffdb7224 */ /* 0x000fe400078e00a5 */
[C---:B--2---:R-:W-:Y:S07]  /*5f30*/  HMMA.16816.F32.BF16 R48, R8.reuse, R20, R220 ;  /* 0x000000140830723c */ /* 0x044fee00000418dc */
[----:B------:R-:W-:Y:S01]  /*5f40*/  IMAD.MOV.U32 R220, RZ, RZ, R161 ;  /* 0x000000ffffdc7224 */ /* 0x000fe200078e00a1 */
[----:B------:R-:W-:Y:S01]  /*5f50*/  HMMA.16816.F32.BF16 R44, R8, R22, R36 ;  /* 0x00000016082c723c */ /* 0x000fe20000041824 */
[----:B------:R-:W2:Y:S01]  /*5f60*/  LDSM.16.M88.4 R20, [R228+0x1800] ;  /* 0x00180000e414783b */ /* 0x000ea20000000200 */
[----:B------:R-:W-:Y:S01]  /*5f70*/  MOV R221, R160 ;  /* 0x000000a000dd7202 */ /* 0x000fe20000000f00 */
[----:B------:R-:W-:-:S02]  /*5f80*/  IMAD.MOV.U32 R222, RZ, RZ, R19 ;  /* 0x000000ffffde7224 */ /* 0x000fc400078e0013 */
[----:B------:R-:W-:-:S03]  /*5f90*/  IMAD.MOV.U32 R223, RZ, RZ, R14 ;  /* 0x000000ffffdf7224 */ /* 0x000fc600078e000e */
[C---:B---3--:R-:W-:Y:S08]  /*5fa0*/  HMMA.16816.F32.BF16 R216, R4.reuse, R24, R216 ;  /* 0x0000001804d8723c */ /* 0x048ff000000418d8 */
[----:B-1----:R-:W-:Y:S08]  /*5fb0*/  HMMA.16816.F32.BF16 R36, R4, R28, R204 ;  /* 0x0000001c0424723c */ /* 0x002ff000000418cc */
[C---:B------:R-:W-:Y:S07]  /*5fc0*/  HMMA.16816.F32.BF16 R204, R8.reuse, R30, R60 ;  /* 0x0000001e08cc723c */ /* 0x040fee000004183c */
[----:B------:R-:W-:Y:S01]  /*5fd0*/  IMAD.MOV.U32 R60, RZ, RZ, R13 ;  /* 0x000000ffff3c7224 */ /* 0x000fe200078e000d */
[----:B------:R-:W-:Y:S01]  /*5fe0*/  HMMA.16816.F32.BF16 R40, R8, R28, R40 ;  /* 0x0000001c0828723c */ /* 0x000fe20000041828 */
[----:B------:R-:W-:-:S02]  /*5ff0*/  IMAD.MOV.U32 R61, RZ, RZ, R12 ;  /* 0x000000ffff3d7224 */ /* 0x000fc400078e000c */
[----:B------:R-:W-:Y:S02]  /*6000*/  IMAD.MOV.U32 R62, RZ, RZ, R2 ;  /* 0x000000ffff3e7224 */ /* 0x000fe400078e0002 */
[----:B------:R-:W-:-:S03]  /*6010*/  IMAD.MOV.U32 R63, RZ, RZ, R0 ;  /* 0x000000ffff3f7224 */ /* 0x000fc600078e0000 */
[C---:B------:R-:W-:Y:S08]  /*6020*/  HMMA.16816.F32.BF16 R208, R4.reuse, R30, R208 ;  /* 0x0000001e04d0723c */ /* 0x040ff000000418d0 */
[C---:B--2---:R-:W-:Y:S08]  /*6030*/  HMMA.16816.F32.BF16 R28, R4.reuse, R20, R60 ;  /* 0x00000014041c723c */ /* 0x044ff0000004183c */
[----:B------:R-:W-:Y:S08]  /*6040*/  HMMA.16816.F32.BF16 R244, R4, R22, R244 ;  /* 0x0000001604f4723c */ /* 0x000ff000000418f4 */
[C---:B------:R-:W-:Y:S08]  /*6050*/  HMMA.16816.F32.BF16 R248, R8.reuse, R20, R248 ;  /* 0x0000001408f8723c */ /* 0x040ff000000418f8 */
[----:B------:R-:W-:Y:S01]  /*6060*/  MOV R0, R28 ;  /* 0x0000001c00007202 */ /* 0x000fe20000000f00 */
[----:B------:R-:W-:Y:S01]  /*6070*/  IMAD.MOV.U32 R242, RZ, RZ, R29 ;  /* 0x000000fffff27224 */ /* 0x000fe200078e001d */
[----:B------:R-:W-:Y:S01]  /*6080*/  HMMA.16816.F32.BF16 R32, R8, R22, R32 ;  /* 0x000000160820723c */ /* 0x000fe20000041820 */
[----:B------:R-:W-:Y:S01]  /*6090*/  IMAD.MOV.U32 R63, RZ, RZ, R30 ;  /* 0x000000ffff3f7224 */ /* 0x000fe200078e001e */
[----:B------:R-:W-:Y:S01]  /*60a0*/  LDSM.16.M88.4 R20, [R227] ;  /* 0x00000000e314783b */ /* 0x000fe20000000200 */
[----:B------:R-:W-:-:S05]  /*60b0*/  IMAD.MOV.U32 R62, RZ, RZ, R31 ;  /* 0x000000ffff3e7224 */ /* 0x000fca00078e001f */
[----:B------:R-:W-:Y:S01]  /*60c0*/  HMMA.16816.F32.BF16 R28, R4, R26, R220 ;  /* 0x0000001a041c723c */ /* 0x000fe200000418dc */
[----:B------:R-:W1:Y:S07]  /*60d0*/  LDSM.16.M88.4 R4, [R232+0x2000] ;  /* 0x00200000e804783b */ /* 0x000e6e0000000200 */
[C---:B------:R-:W-:Y:S08]  /*60e0*/  HMMA.16816.F32.BF16 R212, R8.reuse, R24, R212 ;  /* 0x0000001808d4723c */ /* 0x040ff000000418d4 */
[----:B------:R-:W-:Y:S01]  /*60f0*/  HMMA.16816.F32.BF16 R220, R8, R26, R52 ;  /* 0x0000001a08dc723c */ /* 0x000fe20000041834 */
[----:B------:R-:W2:Y:S06]  /*6100*/  LDSM.16.M88.4 R8, [R232] ;  /* 0x00000000e808783b */ /* 0x000eac0000000200 */
[----:B------:R-:W-:Y:S01]  /*6110*/  IMAD.MOV.U32 R27, RZ, RZ, R0 ;  /* 0x000000ffff1b7224 */ /* 0x000fe200078e0000 */
[----:B------:R-:W-:Y:S01]  /*6120*/  MOV R24, R31 ;  /* 0x0000001f00187202 */ /* 0x000fe20000000f00 */
[----:B------:R-:W-:-:S02]  /*6130*/  IMAD.MOV.U32 R61, RZ, RZ, R28 ;  /* 0x000000ffff3d7224 */ /* 0x000fc400078e001c */
[----:B------:R-:W-:Y:S02]  /*6140*/  IMAD.MOV.U32 R60, RZ, RZ, R29 ;  /* 0x000000ffff3c7224 */ /* 0x000fe400078e001d */
[----:B------:R-:W-:Y:S02]  /*6150*/  IMAD.MOV.U32 R25, RZ, RZ, R30 ;  /* 0x000000ffff197224 */ /* 0x000fe400078e001e */
[----:B-1----:R-:W-:Y:S08]  /*6160*/  HMMA.16816.F32.BF16 R28, R4, R20, R56 ;  /* 0x00000014041c723c */ /* 0x002ff00000041838 */
[C---:B--2---:R-:W-:Y:S11]  /*6170*/  HMMA.16816.F32.BF16 R44, R8.reuse, R22, R44 ;  /* 0x00000016082c723c */ /* 0x044ff6000004182c */
[----:B------:R-:W-:Y:S05]  /*6180*/  @!UPT UIADD3 URZ, URZ, URZ, URZ ;  /* 0x0000003f3f3ff290 */ /* 0x000fea000fffe03f */
[----:B------:R-:W-:Y:S02]  /*6190*/  IMAD.MOV.U32 R55, RZ, RZ, R28 ;  /* 0x000000ffff377224 */ /* 0x000fe400078e001c */
[----:B------:R-:W-:Y:S02]  /*61a0*/  IMAD.MOV.U32 R54, RZ, RZ, R29 ;  /* 0x000000ffff367224 */ /* 0x000fe400078e001d */
[----:B------:R-:W-:Y:S02]  /*61b0*/  IMAD.MOV.U32 R53, RZ, RZ, R30 ;  /* 0x000000ffff357224 */ /* 0x000fe400078e001e */
[----:B------:R-:W-:Y:S02]  /*61c0*/  IMAD.MOV.U32 R52, RZ, RZ, R31 ;  /* 0x000000ffff347224 */ /* 0x000fe400078e001f */
[----:B------:R-:W-:Y:S08]  /*61d0*/  HMMA.16816.F32.BF16 R28, R8, R20, R48 ;  /* 0x00000014081c723c */ /* 0x000ff00000041830 */
[----:B------:R-:W-:Y:S01]  /*61e0*/  HMMA.16816.F32.BF16 R48, R4, R22, R64 ;  /* 0x000000160430723c */ /* 0x000fe20000041840 */
[----:B------:R-:W-:Y:S01]  /*61f0*/  MOV R13, R44 ;  /* 0x0000002c000d7202 */ /* 0x000fe20000000f00 */
[----:B------:R-:W-:-:S02]  /*6200*/  IMAD.MOV.U32 R12, RZ, RZ, R45 ;  /* 0x000000ffff0c7224 */ /* 0x000fc400078e002d */
[----:B------:R-:W-:Y:S02]  /*6210*/  IMAD.MOV.U32 R2, RZ, RZ, R46 ;  /* 0x000000ffff027224 */ /* 0x000fe400078e002e */
[----:B------:R-:W-:-:S10]  /*6220*/  IMAD.MOV.U32 R0, RZ, RZ, R47 ;  /* 0x000000ffff007224 */ /* 0x000fd400078e002f */
[----:B------:R-:W-:Y:S01]  /*6230*/  IMAD.MOV.U32 R21, RZ, RZ, R28 ;  /* 0x000000ffff157224 */ /* 0x000fe200078e001c */
[----:B------:R-:W-:Y:S01]  /*6240*/  MOV R20, R29 ;  /* 0x0000001d00147202 */ /* 0x000fe20000000f00 */
[----:B------:R-:W-:Y:S02]  /*6250*/  IMAD.MOV.U32 R19, RZ, RZ, R30 ;  /* 0x000000ffff137224 */ /* 0x000fe400078e001e */
[----:B------:R-:W-:Y:S02]  /*6260*/  IMAD.MOV.U32 R14, RZ, RZ, R31 ;  /* 0x000000ffff0e7224 */ /* 0x000fe400078e001f */
[----:B------:R-:W1:Y:S02]  /*6270*/  LDSM.16.M88.4 R28, [R227+0x800] ;  /* 0x00080000e31c783b */ /* 0x000e640000000200 */
[----:B------:R-:W-:Y:S02]  /*6280*/  IMAD.MOV.U32 R166, RZ, RZ, R48 ;  /* 0x000000ffffa67224 */ /* 0x000fe400078e0030 */
[----:B------:R-:W-:-:S02]  /*6290*/  IMAD.MOV.U32 R165, RZ, RZ, R49 ;  /* 0x000000ffffa57224 */ /* 0x000fc400078e0031 */
[----:B------:R-:W-:Y:S02]  /*62a0*/  IMAD.MOV.U32 R161, RZ, RZ, R50 ;  /* 0x000000ffffa17224 */ /* 0x000fe400078e0032 */
[----:B------:R-:W-:Y:S01]  /*62b0*/  IMAD.MOV.U32 R160, RZ, RZ, R51 ;  /* 0x000000ffffa07224 */ /* 0x000fe200078e0033 */
[-C--:B-1----:R-:W-:Y:S07]  /*62c0*/  HMMA.16816.F32.BF16 R64, R8, R28.reuse, R40 ;  /* 0x0000001c0840723c */ /* 0x082fee0000041828 */
[----:B------:R-:W-:Y:S01]  /*62d0*/  IMAD.MOV.U32 R40, RZ, RZ, R27 ;  /* 0x000000ffff287224 */ /* 0x000fe200078e001b */
[----:B------:R-:W-:Y:S01]  /*62e0*/  HMMA.16816.F32.BF16 R48, R4, R28, R36 ;  /* 0x0000001c0430723c */ /* 0x000fe20000041824 */
[----:B------:R-:W-:Y:S01]  /*62f0*/  IMAD.MOV.U32 R41, RZ, RZ, R242 ;  /* 0x000000ffff297224 */ /* 0x000fe200078e00f2 */
[----:B------:R-:W-:Y:S01]  /*6300*/  MOV R43, R62 ;  /* 0x0000003e002b7202 */ /* 0x000fe20000000f00 */
[----:B------:R-:W-:-:S04]  /*6310*/  IMAD.MOV.U32 R42, RZ, RZ, R63 ;  /* 0x000000ffff2a7224 */ /* 0x000fc800078e003f */
[----:B------:R-:W-:Y:S01]  /*6320*/  IMAD.MOV.U32 R38, RZ, RZ, R25 ;  /* 0x000000ffff267224 */ /* 0x000fe200078e0019 */
[----:B------:R-:W-:Y:S01]  /*6330*/  HMMA.16816.F32.BF16 R56, R8, R30, R204 ;  /* 0x0000001e0838723c */ /* 0x000fe200000418cc */
[----:B------:R-:W-:Y:S02]  /*6340*/  IMAD.MOV.U32 R39, RZ, RZ, R24 ;  /* 0x000000ffff277224 */ /* 0x000fe400078e0018 */
[----:B------:R-:W1:Y:S01]  /*6350*/  LDSM.16.M88.4 R24, [R227+0x1000] ;  /* 0x00100000e318783b */ /* 0x000e620000000200 */
[----:B------:R-:W-:Y:S02]  /*6360*/  IMAD.MOV.U32 R28, RZ, RZ, R21 ;  /* 0x000000ffff1c7224 */ /* 0x000fe400078e0015 */
[----:B------:R-:W-:Y:S02]  /*6370*/  IMAD.MOV.U32 R29, RZ, RZ, R20 ;  /* 0x000000ffff1d7224 */ /* 0x000fe400078e0014 */
[----:B------:R-:W2:Y:S01]  /*6380*/  LDSM.16.M88.4 R20, [R227+0x1800] ;  /* 0x00180000e314783b */ /* 0x000ea20000000200 */
[----:B------:R-:W-:-:S02]  /*6390*/  IMAD.MOV.U32 R36, RZ, RZ, R61 ;  /* 0x000000ffff247224 */ /* 0x000fc400078e003d */
[----:B------:R-:W-:Y:S02]  /*63a0*/  IMAD.MOV.U32 R37, RZ, RZ, R60 ;  /* 0x000000ffff257224 */ /* 0x000fe400078e003c */
[----:B------:R-:W-:Y:S07]  /*63b0*/  HMMA.16816.F32.BF16 R60, R4, R30, R208 ;  /* 0x0000001e043c723c */ /* 0x000fee00000418d0 */
[----:B------:R-:W-:Y:S01]  /*63c0*/  IMAD.MOV.U32 R208, RZ, RZ, R55 ;  /* 0x000000ffffd07224 */ /* 0x000fe200078e0037 */
[----:B------:R-:W-:Y:S01]  /*63d0*/  MOV R210, R53 ;  /* 0x0000003500d27202 */ /* 0x000fe20000000f00 */
[----:B------:R-:W-:-:S02]  /*63e0*/  IMAD.MOV.U32 R209, RZ, RZ, R54 ;  /* 0x000000ffffd17224 */ /* 0x000fc400078e0036 */
[----:B------:R-:W-:Y:S02]  /*63f0*/  IMAD.MOV.U32 R211, RZ, RZ, R52 ;  /* 0x000000ffffd37224 */ /* 0x000fe400078e0034 */
[----:B------:R-:W-:Y:S02]  /*6400*/  IMAD.MOV.U32 R30, RZ, RZ, R19 ;  /* 0x000000ffff1e7224 */ /* 0x000fe400078e0013 */
[----:B------:R-:W-:Y:S01]  /*6410*/  IMAD.MOV.U32 R31, RZ, RZ, R14 ;  /* 0x000000ffff1f7224 */ /* 0x000fe200078e000e */
[----:B-1----:R-:W-:Y:S08]  /*6420*/  HMMA.16816.F32.BF16 R36, R4, R26, R36 ;  /* 0x0000001a0424723c */ /* 0x002ff00000041824 */
[-C--:B------:R-:W-:Y:S07]  /*6430*/  HMMA.16816.F32.BF16 R52, R8, R24.reuse, R212 ;  /* 0x000000180834723c */ /* 0x080fee00000418d4 */
[----:B------:R-:W-:Y:S01]  /*6440*/  IMAD.MOV.U32 R212, RZ, RZ, R13 ;  /* 0x000000ffffd47224 */ /* 0x000fe200078e000d */
[----:B------:R-:W-:Y:S01]  /*6450*/  MOV R213, R12 ;  /* 0x0000000c00d57202 */ /* 0x000fe20000000f00 */
[----:B------:R-:W-:Y:S01]  /*6460*/  IMAD.MOV.U32 R214, RZ, RZ, R2 ;  /* 0x000000ffffd67224 */ /* 0x000fe200078e0002 */
[----:B------:R-:W-:Y:S01]  /*6470*/  HMMA.16816.F32.BF16 R44, R4, R24, R216 ;  /* 0x00000018042c723c */ /* 0x000fe200000418d8 */
[----:B------:R-:W-:-:S05]  /*6480*/  IMAD.MOV.U32 R215, RZ, RZ, R0 ;  /* 0x000000ffffd77224 */ /* 0x000fca00078e0000 */
[----:B------:R-:W-:Y:S02]  /*6490*/  IMAD.MOV.U32 R13, RZ, RZ, R36 ;  /* 0x000000ffff0d7224 */ /* 0x000fe400078e0024 */
[----:B------:R-:W-:Y:S01]  /*64a0*/  IMAD.MOV.U32 R12, RZ, RZ, R37 ;  /* 0x000000ffff0c7224 */ /* 0x000fe200078e0025 */
[----:B--2---:R-:W-:Y:S01]  /*64b0*/  HMMA.16816.F32.BF16 R204, R8, R20, R248 ;  /* 0x0000001408cc723c */ /* 0x004fe200000418f8 */
[----:B------:R-:W-:Y:S02]  /*64c0*/  IMAD.MOV.U32 R2, RZ, RZ, R38 ;  /* 0x000000ffff027224 */ /* 0x000fe400078e0026 */
[----:B------:R-:W-:-:S05]  /*64d0*/  IMAD.MOV.U32 R0, RZ, RZ, R39 ;  /* 0x000000ffff007224 */ /* 0x000fca00078e0027 */
[C---:B------:R-:W-:Y:S08]  /*64e0*/  HMMA.16816.F32.BF16 R36, R4.reuse, R20, R40 ;  /* 0x000000140424723c */ /* 0x040ff00000041828 */
[-C--:B------:R-:W-:Y:S01]  /*64f0*/  HMMA.16816.F32.BF16 R40, R4, R22.reuse, R244 ;  /* 0x000000160428723c */ /* 0x080fe200000418f4 */
[----:B------:R-:W-:Y:S06]  /*6500*/  LDSM.16.M88.4 R4, [R230+0x6000] ;  /* 0x00600000e604783b */ /* 0x000fec0000000200 */
[----:B------:R-:W-:Y:S01]  /*6510*/  IMAD.MOV.U32 R244, RZ, RZ, R166 ;  /* 0x000000fffff47224 */ /* 0x000fe200078e00a6 */
[----:B------:R-:W-:Y:S01]  /*6520*/  HMMA.16816.F32.BF16 R32, R8, R22, R32 ;  /* 0x000000160820723c */ /* 0x000fe20000041820 */
[----:B------:R-:W1:Y:S01]  /*6530*/  LDSM.16.M88.4 R20, [R229+0x2000] ;  /* 0x00200000e514783b */ /* 0x000e620000000200 */
[----:B------:R-:W-:Y:S01]  /*6540*/  IMAD.MOV.U32 R245, RZ, RZ, R165 ;  /* 0x000000fffff57224 */ /* 0x000fe200078e00a5 */
[----:B------:R-:W-:Y:S01]  /*6550*/  MOV R247, R160 ;  /* 0x000000a000f77202 */ /* 0x000fe20000000f00 */
[----:B------:R-:W-:-:S04]  /*6560*/  IMAD.MOV.U32 R246, RZ, RZ, R161 ;  /* 0x000000fffff67224 */ /* 0x000fc800078e00a1 */
[----:B------:R-:W-:Y:S01]  /*6570*/  MOV R25, R36 ;  /* 0x0000002400197202 */ /* 0x000fe20000000f00 */
[----:B------:R-:W-:Y:S02]  /*6580*/  IMAD.MOV.U32 R24, RZ, RZ, R37 ;  /* 0x000000ffff187224 */ /* 0x000fe400078e0025 */
[----:B------:R-:W-:Y:S02]  /*6590*/  IMAD.MOV.U32 R19, RZ, RZ, R38 ;  /* 0x000000ffff137224 */ /* 0x000fe400078e0026 */
[----:B------:R-:W-:Y:S02]  /*65a0*/  IMAD.MOV.U32 R14, RZ, RZ, R39 ;  /* 0x000000ffff0e7224 */ /* 0x000fe400078e0027 */
[----:B------:R-:W-:Y:S01]  /*65b0*/  HMMA.16816.F32.BF16 R36, R8, R26, R220 ;  /* 0x0000001a0824723c */ /* 0x000fe200000418dc */
[----:B------:R-:W2:Y:S07]  /*65c0*/  LDSM.16.M88.4 R8, [R230+0x4000] ;  /* 0x00400000e608783b */ /* 0x000eae0000000200 */
[C---:B-1----:R-:W-:Y:S08]  /*65d0*/  HMMA.16816.F32.BF16 R220, R4.reuse, R22, R244 ;  /* 0x0000001604dc723c */ /* 0x042ff000000418f4 */
[-C--:B------:R-:W-:Y:S08]  /*65e0*/  HMMA.16816.F32.BF16 R208, R4, R20.reuse, R208 ;  /* 0x0000001404d0723c */ /* 0x080ff000000418d0 */
[----:B--2---:R-:W-:Y:S01]  /*65f0*/  HMMA.16816.F32.BF16 R216, R8, R20, R28 ;  /* 0x0000001408d8723c */ /* 0x004fe2000004181c */
[----:B------:R-:W1:Y:S07]  /*6600*/  LDSM.16.M88.4 R28, [R229+0x2800] ;  /* 0x00280000e51c783b */ /* 0x000e6e0000000200 */
[----:B------:R-:W-:-:S02]  /*6610*/  IMAD.MOV.U32 R166, RZ, RZ, R220 ;  /* 0x000000ffffa67224 */ /* 0x000fc400078e00dc */
[----:B------:R-:W-:Y:S02]  /*6620*/  IMAD.MOV.U32 R165, RZ, RZ, R221 ;  /* 0x000000ffffa57224 */ /* 0x000fe400078e00dd */
[----:B------:R-:W-:Y:S02]  /*6630*/  IMAD.MOV.U32 R161, RZ, RZ, R222 ;  /* 0x000000ffffa17224 */ /* 0x000fe400078e00de */
[----:B------:R-:W-:Y:S02]  /*6640*/  IMAD.MOV.U32 R160, RZ, RZ, R223 ;  /* 0x000000ffffa07224 */ /* 0x000fe400078e00df */
[----:B------:R-:W-:Y:S01]  /*6650*/  HMMA.16816.F32.BF16 R220, R8, R22, R212 ;  /* 0x0000001608dc723c */ /* 0x000fe200000418d4 */
[----:B------:R-:W2:Y:S07]  /*6660*/  LDSM.16.M88.4 R20, [R229+0x3800] ;  /* 0x00380000e514783b */ /* 0x000eae0000000200 */
[-C--:B-1----:R-:W-:Y:S07]  /*6670*/  HMMA.16816.F32.BF16 R212, R4, R28.reuse, R48 ;  /* 0x0000001c04d4723c */ /* 0x082fee0000041830 */
[----:B------:R-:W-:Y:S01]  /*6680*/  IMAD.MOV.U32 R48, RZ, RZ, R25 ;  /* 0x000000ffff307224 */ /* 0x000fe200078e0019 */
[----:B------:R-:W-:Y:S01]  /*6690*/  HMMA.16816.F32.BF16 R244, R8, R28, R64 ;  /* 0x0000001c08f4723c */ /* 0x000fe20000041840 */
[----:B------:R-:W-:Y:S01]  /*66a0*/  IMAD.MOV.U32 R49, RZ, RZ, R24 ;  /* 0x000000ffff317224 */ /* 0x000fe200078e0018 */
[----:B------:R-:W-:Y:S01]  /*66b0*/  MOV R50, R19 ;  /* 0x0000001300327202 */ /* 0x000fe20000000f00 */
[----:B------:R-:W1:Y:S01]  /*66c0*/  LDSM.16.M88.4 R24, [R229+0x3000] ;  /* 0x00300000e518783b */ /* 0x000e620000000200 */
[----:B------:R-:W-:-:S03]  /*66d0*/  IMAD.MOV.U32 R51, RZ, RZ, R14 ;  /* 0x000000ffff337224 */ /* 0x000fc600078e000e */
[----:B------:R-:W-:Y:S01]  /*66e0*/  IMAD.MOV.U32 R28, RZ, RZ, R13 ;  /* 0x000000ffff1c7224 */ /* 0x000fe200078e000d */
[----:B------:R-:W-:Y:S01]  /*66f0*/  HMMA.16816.F32.BF16 R248, R4, R30, R60 ;  /* 0x0000001e04f8723c */ /* 0x000fe2000004183c */
[----:B------:R-:W-:-:S07]  /*6700*/  IMAD.MOV.U32 R29, RZ, RZ, R12 ;  /* 0x000000ffff1d7224 */ /* 0x000fce00078e000c */
[C---:B------:R-:W-:Y:S07]  /*6710*/  HMMA.16816.F32.BF16 R64, R8.reuse, R30, R56 ;  /* 0x0000001e0840723c */ /* 0x040fee0000041838 */
[----:B------:R-:W-:Y:S01]  /*6720*/  IMAD.MOV.U32 R30, RZ, RZ, R2 ;  /* 0x000000ffff1e7224 */ /* 0x000fe200078e0002 */
[----:B--2---:R-:W-:Y:S01]  /*6730*/  HMMA.16816.F32.BF16 R32, R8, R22, R32 ;  /* 0x000000160820723c */ /* 0x004fe20000041820 */
[----:B------:R-:W-:-:S07]  /*6740*/  IMAD.MOV.U32 R31, RZ, RZ, R0 ;  /* 0x000000ffff1f7224 */ /* 0x000fce00078e0000 */
[-C--:B-1----:R-:W-:Y:S08]  /*6750*/  HMMA.16816.F32.BF16 R60, R8, R24.reuse, R52 ;  /* 0x00000018083c723c */ /* 0x082ff00000041834 */
[C---:B------:R-:W-:Y:S07]  /*6760*/  HMMA.16816.F32.BF16 R56, R4.reuse, R24, R44 ;  /* 0x000000180438723c */ /* 0x040fee000004182c */
[----:B------:R-:W-:Y:S01]  /*6770*/  MOV R24, R166 ;  /* 0x000000a600187202 */ /* 0x000fe20000000f00 */
[----:B------:R-:W-:Y:S01]  /*6780*/  HMMA.16816.F32.BF16 R28, R4, R26, R28 ;  /* 0x0000001a041c723c */ /* 0x000fe2000004181c */
[----:B------:R-:W-:-:S07]  /*6790*/  IMAD.MOV.U32 R25, RZ, RZ, R165 ;  /* 0x000000ffff197224 */ /* 0x000fce00078e00a5 */
[C---:B------:R-:W-:Y:S08]  /*67a0*/  HMMA.16816.F32.BF16 R52, R4.reuse, R22, R40 ;  /* 0x000000160434723c */ /* 0x040ff00000041828 */
[----:B------:R-:W-:Y:S01]  /*67b0*/  HMMA.16816.F32.BF16 R44, R4, R20, R48 ;  /* 0x00000014042c723c */ /* 0x000fe20000041830 */
[----:B------:R-:W-:Y:S07]  /*67c0*/  LDSM.16.M88.4 R4, [R231+0x6000] ;  /* 0x00600000e704783b */ /* 0x000fee0000000200 */
[----:B------:R-:W-:Y:S01]  /*67d0*/  HMMA.16816.F32.BF16 R40, R8, R26, R36 ;  /* 0x0000001a0828723c */ /* 0x000fe20000041824 */
[----:B------:R-:W-:Y:S01]  /*67e0*/  IMAD.MOV.U32 R13, RZ, RZ, R28 ;  /* 0x000000ffff0d7224 */ /* 0x000fe200078e001c */
[----:B------:R-:W-:Y:S01]  /*67f0*/  MOV R12, R29 ;  /* 0x0000001d000c7202 */ /* 0x000fe20000000f00 */
[----:B------:R-:W-:-:S02]  /*6800*/  IMAD.MOV.U32 R2, RZ, RZ, R30 ;  /* 0x000000ffff027224 */ /* 0x000fc400078e001e */
[----:B------:R-:W-:Y:S02]  /*6810*/  IMAD.MOV.U32 R0, RZ, RZ, R31 ;  /* 0x000000ffff007224 */ /* 0x000fe400078e001f */
[----:B------:R-:W-:Y:S01]  /*6820*/  IMAD.MOV.U32 R26, RZ, RZ, R161 ;  /* 0x000000ffff1a7224 */ /* 0x000fe200078e00a1 */
[----:B------:R-:W-:Y:S01]  /*6830*/  HMMA.16816.F32.BF16 R36, R8, R20, R204 ;  /* 0x000000140824723c */ /* 0x000fe200000418cc */
[----:B------:R-:W1:Y:S01]  /*6840*/  LDSM.16.M88.4 R20, [R238] ;  /* 0x00000000ee14783b */ /* 0x000e620000000200 */
[----:B------:R-:W-:-:S03]  /*6850*/  IMAD.MOV.U32 R27, RZ, RZ, R160 ;  /* 0x000000ffff1b7224 */ /* 0x000fc600078e00a0 */
[----:B------:R-:W2:Y:S03]  /*6860*/  LDSM.16.M88.4 R8, [R231+0x4000] ;  /* 0x00400000e708783b */ /* 0x000ea60000000200 */
[----:B------:R-:W-:Y:S02]  /*6870*/  IMAD.MOV.U32 R29, RZ, RZ, R44 ;  /* 0x000000ffff1d7224 */ /* 0x000fe400078e002c */
[----:B------:R-:W-:Y:S02]  /*6880*/  IMAD.MOV.U32 R28, RZ, RZ, R45 ;  /* 0x000000ffff1c7224 */ /* 0x000fe400078e002d */
[----:B------:R-:W-:Y:S02]  /*6890*/  IMAD.MOV.U32 R205, RZ, RZ, R29 ;  /* 0x000000ffffcd7224 */ /* 0x000fe400078e001d */
[----:B------:R-:W-:Y:S02]  /*68a0*/  IMAD.MOV.U32 R206, RZ, RZ, R28 ;  /* 0x000000ffffce7224 */ /* 0x000fe400078e001c */
[----:B------:R-:W3:Y:S01]  /*68b0*/  LDSM.16.M88.4 R28, [R237] ;  /* 0x00000000ed1c783b */ /* 0x000ee20000000200 */
[----:B------:R-:W-:-:S02]  /*68c0*/  IMAD.MOV.U32 R14, RZ, RZ, R46 ;  /* 0x000000ffff0e7224 */ /* 0x000fc400078e002e */
[----:B------:R-:W-:Y:S02]  /*68d0*/  IMAD.MOV.U32 R19, RZ, RZ, R47 ;  /* 0x000000ffff137224 */ /* 0x000fe400078e002f */
[----:B------:R-:W-:Y:S01]  /*68e0*/  IMAD.MOV.U32 R207, RZ, RZ, R14 ;  /* 0x000000ffffcf7224 */ /* 0x000fe200078e000e */
[C---:B-1----:R-:W-:Y:S08]  /*68f0*/  HMMA.16816.F32.BF16 R24, R4.reuse, R22, R24 ;  /* 0x000000160418723c */ /* 0x042ff00000041818 */
[-C--:B------:R-:W-:Y:S08]  /*6900*/  HMMA.16816.F32.BF16 R48, R4, R20.reuse, R208 ;  /* 0x000000140430723c */ /* 0x080ff000000418d0 */
[C---:B--2---:R-:W-:Y:S08]  /*6910*/  HMMA.16816.F32.BF16 R44, R8.reuse, R20, R216 ;  /* 0x00000014082c723c */ /* 0x044ff000000418d8 */
[----:B------:R-:W-:Y:S01]  /*6920*/  MOV R21, R25 ;  /* 0x0000001900157202 */ /* 0x000fe20000000f00 */
[----:B------:R-:W-:Y:S01]  /*6930*/  IMAD.MOV.U32 R20, RZ, RZ, R26 ;  /* 0x000000ffff147224 */ /* 0x000fe200078e001a */
[----:B---3--:R-:W-:Y:S01]  /*6940*/  HMMA.16816.F32.BF16 R244, R8, R28, R244 ;  /* 0x0000001c08f4723c */ /* 0x008fe200000418f4 */
[----:B------:R-:W-:-:S02]  /*6950*/  IMAD.MOV.U32 R14, RZ, RZ, R24 ;  /* 0x000000ffff0e7224 */ /* 0x000fc400078e0018 */
[----:B------:R-:W-:Y:S02]  /*6960*/  IMAD.MOV.U32 R242, RZ, RZ, R27 ;  /* 0x000000fffff27224 */ /* 0x000fe400078e001b */
[----:B------:R-:W1:Y:S03]  /*6970*/  LDSM.16.M88.4 R24, [R236] ;  /* 0x00000000ec18783b */ /* 0x000e660000000200 */
[----:B------:R-:W-:Y:S07]  /*6980*/  HMMA.16816.F32.BF16 R216, R4, R28, R212 ;  /* 0x0000001c04d8723c */ /* 0x000fee00000418d4 */
[----:B------:R-:W-:Y:S01]  /*6990*/  IMAD.MOV.U32 R28, RZ, RZ, R21 ;  /* 0x000000ffff1c7224 */ /* 0x000fe200078e0015 */
[----:B------:R-:W-:Y:S01]  /*69a0*/  HMMA.16816.F32.BF16 R208, R8, R22, R220 ;  /* 0x0000001608d0723c */ /* 0x000fe200000418dc */
[----:B------:R-:W-:-:S07]  /*69b0*/  IMAD.MOV.U32 R29, RZ, RZ, R20 ;  /* 0x000000ffff1d7224 */ /* 0x000fce00078e0014 */
[-C--:B------:R-:W-:Y:S07]  /*69c0*/  HMMA.16816.F32.BF16 R20, R4, R30.reuse, R248 ;  /* 0x0000001e0414723c */ /* 0x080fee00000418f8 */
[----:B------:R-:W-:Y:S01]  /*69d0*/  IMAD.MOV.U32 R248, RZ, RZ, R205 ;  /* 0x000000fffff87224 */ /* 0x000fe200078e00cd */
[----:B------:R-:W-:Y:S01]  /*69e0*/  HMMA.16816.F32.BF16 R220, R8, R30, R64 ;  /* 0x0000001e08dc723c */ /* 0x000fe20000041840 */
[----:B------:R-:W-:Y:S02]  /*69f0*/  IMAD.MOV.U32 R249, RZ, RZ, R206 ;  /* 0x000000fffff97224 */ /* 0x000fe400078e00ce */
[----:B------:R-:W-:-:S02]  /*6a00*/  IMAD.MOV.U32 R250, RZ, RZ, R207 ;  /* 0x000000fffffa7224 */ /* 0x000fc400078e00cf */
[----:B------:R-:W-:Y:S02]  /*6a10*/  IMAD.MOV.U32 R251, RZ, RZ, R19 ;  /* 0x000000fffffb7224 */ /* 0x000fe400078e0013 */
[----:B------:R-:W-:Y:S01]  /*6a20*/  MOV R67, R14 ;  /* 0x0000000e00437202 */ /* 0x000fe20000000f00 */
[----:B-1----:R-:W-:Y:S08]  /*6a30*/  HMMA.16816.F32.BF16 R212, R8, R24, R60 ;  /* 0x0000001808d4723c */ /* 0x002ff0000004183c */
[----:B------:R-:W-:Y:S01]  /*6a40*/  IMAD.MOV.U32 R166, RZ, RZ, R20 ;  /* 0x000000ffffa67224 */ /* 0x000fe200078e0014 */
[----:B------:R-:W-:Y:S01]  /*6a50*/  MOV R165, R21 ;  /* 0x0000001500a57202 */ /* 0x000fe20000000f00 */
[----:B------:R-:W-:-:S02]  /*6a60*/  IMAD.MOV.U32 R161, RZ, RZ, R22 ;  /* 0x000000ffffa17224 */ /* 0x000fc400078e0016 */
[----:B------:R-:W-:Y:S01]  /*6a70*/  IMAD.MOV.U32 R160, RZ, RZ, R23 ;  /* 0x000000ffffa07224 */ /* 0x000fe200078e0017 */
[----:B------:R-:W-:Y:S01]  /*6a80*/  HMMA.16816.F32.BF16 R204, R4, R24, R56 ;  /* 0x0000001804cc723c */ /* 0x000fe20000041838 */
[----:B------:R-:W1:Y:S01]  /*6a90*/  LDSM.16.M88.4 R20, [R235] ;  /* 0x00000000eb14783b */ /* 0x000e620000000200 */
[----:B------:R-:W-:Y:S02]  /*6aa0*/  IMAD.MOV.U32 R60, RZ, RZ, R13 ;  /* 0x000000ffff3c7224 */ /* 0x000fe400078e000d */
[----:B------:R-:W-:Y:S02]  /*6ab0*/  IMAD.MOV.U32 R61, RZ, RZ, R12 ;  /* 0x000000ffff3d7224 */ /* 0x000fe400078e000c */
[----:B------:R-:W-:Y:S02]  /*6ac0*/  IMAD.MOV.U32 R62, RZ, RZ, R2 ;  /* 0x000000ffff3e7224 */ /* 0x000fe400078e0002 */
[----:B------:R-:W-:-:S07]  /*6ad0*/  IMAD.MOV.U32 R63, RZ, RZ, R0 ;  /* 0x000000ffff3f7224 */ /* 0x000fce00078e0000 */
[C---:B------:R-:W-:Y:S11]  /*6ae0*/  HMMA.16816.F32.BF16 R60, R4.reuse, R26, R60 ;  /* 0x0000001a043c723c */ /* 0x040ff6000004183c */
[----:B------:R-:W-:Y:S11]  /*6af0*/  @!UPT UIADD3 URZ, URZ, URZ, URZ ;  /* 0x0000003f3f3ff290 */ /* 0x000ff6000fffe03f */
[----:B------:R-:W-:Y:S02]  /*6b00*/  @!UPT UIADD3 URZ, URZ, URZ, URZ ;  /* 0x0000003f3f3ff290 */ /* 0x000fe4000fffe03f */
[----:B------:R-:W-:Y:S01]  /*6b10*/  IMAD.MOV.U32 R13, RZ, RZ, R60 ;  /* 0x000000ffff0d7224 */ /* 0x000fe200078e003c */
[----:B------:R-:W-:Y:S01]  /*6b20*/  MOV R2, R62 ;  /* 0x0000003e00027202 */ /* 0x000fe20000000f00 */
[----:B-1----:R-:W-:Y:S01]  /*6b30*/  HMMA.16816.F32.BF16 R56, R4, R20, R248 ;  /* 0x000000140438723c */ /* 0x002fe200000418f8 */
[----:B------:R-:W-:Y:S02]  /*6b40*/  IMAD.MOV.U32 R12, RZ, RZ, R61 ;  /* 0x000000ffff0c7224 */ /* 0x000fe400078e003d */
[----:B------:R-:W-:-:S05]  /*6b50*/  IMAD.MOV.U32 R0, RZ, RZ, R63 ;  /* 0x000000ffff007224 */ /* 0x000fca00078e003f */
[----:B------:R-:W-:Y:S01]  /*6b60*/  HMMA.16816.F32.BF16 R248, R4, R22, R52 ;  /* 0x0000001604f8723c */ /* 0x000fe20000041834 */
[----:B------:R-:W-:Y:S06]  /*6b70*/  LDSM.16.M88.4 R4, [R233+0x6000] ;  /* 0x00600000e904783b */ /* 0x000fec0000000200 */
[----:B------:R-:W-:Y:S01]  /*6b80*/  IMAD.MOV.U32 R52, RZ, RZ, R67 ;  /* 0x000000ffff347224 */ /* 0x000fe200078e0043 */
[----:B------:R-:W-:Y:S01]  /*6b90*/  HMMA.16816.F32.BF16 R60, R8, R20, R36 ;  /* 0x00000014083c723c */ /* 0x000fe20000041824 */
[----:B------:R-:W-:Y:S01]  /*6ba0*/  MOV R53, R28 ;  /* 0x0000001c00357202 */ /* 0x000fe20000000f00 */
[----:B------:R-:W-:-:S02]  /*6bb0*/  IMAD.MOV.U32 R54, RZ, RZ, R29 ;  /* 0x000000ffff367224 */ /* 0x000fc400078e001d */
[----:B------:R-:W-:Y:S01]  /*6bc0*/  LDSM.16.M88.4 R28, [R228+0x2800] ;  /* 0x00280000e41c783b */ /* 0x000fe20000000200 */
[----:B------:R-:W-:-:S03]  /*6bd0*/  IMAD.MOV.U32 R55, RZ, RZ, R242 ;  /* 0x000000ffff377224 */ /* 0x000fc600078e00f2 */
[C---:B------:R-:W-:Y:S01]  /*6be0*/  HMMA.16816.F32.BF16 R64, R8.reuse, R26, R40 ;  /* 0x0000001a0840723c */ /* 0x040fe20000041828 */
[----:B------:R-:W-:Y:S02]  /*6bf0*/  IMAD.MOV.U32 R25, RZ, RZ, R56 ;  /* 0x000000ffff197224 */ /* 0x000fe400078e0038 */
[----:B------:R-:W-:Y:S02]  /*6c00*/  IMAD.MOV.U32 R24, RZ, RZ, R57 ;  /* 0x000000ffff187224 */ /* 0x000fe400078e0039 */
[----:B------:R-:W-:Y:S02]  /*6c10*/  IMAD.MOV.U32 R19, RZ, RZ, R58 ;  /* 0x000000ffff137224 */ /* 0x000fe400078e003a */
[----:B------:R-:W-:Y:S01]  /*6c20*/  IMAD.MOV.U32 R14, RZ, RZ, R59 ;  /* 0x000000ffff0e7224 */ /* 0x000fe200078e003b */
[----:B------:R-:W-:Y:S01]  /*6c30*/  HMMA.16816.F32.BF16 R32, R8, R22, R32 ;  /* 0x000000160820723c */ /* 0x000fe20000041820 */
[----:B------:R-:W1:Y:S04]  /*6c40*/  LDSM.16.M88.4 R20, [R228+0x2000] ;  /* 0x00200000e414783b */ /* 0x000e680000000200 */
[----:B------:R-:W2:Y:S03]  /*6c50*/  LDSM.16.M88.4 R8, [R233+0x4000] ;  /* 0x00400000e908783b */ /* 0x000ea60000000200 */
[-C--:B-1----:R-:W-:Y:S08]  /*6c60*/  HMMA.16816.F32.BF16 R56, R4, R20.reuse, R48 ;  /* 0x000000140438723c */ /* 0x082ff00000041830 */
[----:B--2---:R-:W-:Y:S07]  /*6c70*/  HMMA.16816.F32.BF16 R36, R8, R20, R44 ;  /* 0x000000140824723c */ /* 0x004fee000004182c */
[----:B------:R-:W-:Y:S01]  /*6c80*/  IMAD.MOV.U32 R20, RZ, RZ, R166 ;  /* 0x000000ffff147224 */ /* 0x000fe200078e00a6 */
[----:B------:R-:W-:Y:S01]  /*6c90*/  HMMA.16816.F32.BF16 R52, R4, R22, R52 ;  /* 0x000000160434723c */ /* 0x000fe20000041834 */
[----:B------:R-:W-:-:S07]  /*6ca0*/  IMAD.MOV.U32 R21, RZ, RZ, R165 ;  /* 0x000000ffff157224 */ /* 0x000fce00078e00a5 */
[C---:B------:R-:W-:Y:S07]  /*6cb0*/  HMMA.16816.F32.BF16 R44, R8.reuse, R22, R208 ;  /* 0x00000016082c723c */ /* 0x040fee00000418d0 */
[----:B------:R-:W-:Y:S01]  /*6cc0*/  IMAD.MOV.U32 R22, RZ, RZ, R161 ;  /* 0x000000ffff167224 */ /* 0x000fe200078e00a1 */
[----:B------:R-:W-:Y:S01]  /*6cd0*/  MOV R208, R25 ;  /* 0x0000001900d07202 */ /* 0x000fe20000000f00 */
[----:B------:R-:W-:Y:S01]  /*6ce0*/  IMAD.MOV.U32 R23, RZ, RZ, R160 ;  /* 0x000000ffff177224 */ /* 0x000fe200078e00a0 */
[----:B------:R-:W-:Y:S01]  /*6cf0*/  HMMA.16816.F32.BF16 R40, R8, R28, R244 ;  /* 0x0000001c0828723c */ /* 0x000fe200000418f4 */
[----:B------:R-:W-:-:S02]  /*6d00*/  IMAD.MOV.U32 R209, RZ, RZ, R24 ;  /* 0x000000ffffd17224 */ /* 0x000fc400078e0018 */
[----:B------:R-:W1:Y:S01]  /*6d10*/  LDSM.16.M88.4 R24, [R228+0x3000] ;  /* 0x00300000e418783b */ /* 0x000e620000000200 */
[----:B------:R-:W-:Y:S02]  /*6d20*/  IMAD.MOV.U32 R210, RZ, RZ, R19 ;  /* 0x000000ffffd27224 */ /* 0x000fe400078e0013 */
[----:B------:R-:W-:Y:S02]  /*6d30*/  IMAD.MOV.U32 R211, RZ, RZ, R14 ;  /* 0x000000ffffd37224 */ /* 0x000fe400078e000e */
[C---:B------:R-:W-:Y:S01]  /*6d40*/  HMMA.16816.F32.BF16 R244, R4.reuse, R30, R20 ;  /* 0x0000001e04f4723c */ /* 0x040fe20000041814 */
[----:B------:R-:W2:Y:S07]  /*6d50*/  LDSM.16.M88.4 R20, [R228+0x3800] ;  /* 0x00380000e414783b */ /* 0x000eae0000000200 */
[----:B------:R-:W-:Y:S08]  /*6d60*/  HMMA.16816.F32.BF16 R48, R4, R28, R216 ;  /* 0x0000001c0430723c */ /* 0x000ff000000418d8 */
[----:B------:R-:W-:Y:S07]  /*6d70*/  HMMA.16816.F32.BF16 R216, R8, R30, R220 ;  /* 0x0000001e08d8723c */ /* 0x000fee00000418dc */
[----:B------:R-:W-:Y:S01]  /*6d80*/  IMAD.MOV.U32 R220, RZ, RZ, R13 ;  /* 0x000000ffffdc7224 */ /* 0x000fe200078e000d */
[----:B------:R-:W-:Y:S01]  /*6d90*/  MOV R223, R0 ;  /* 0x0000000000df7202 */ /* 0x000fe20000000f00 */
[----:B------:R-:W-:-:S02]  /*6da0*/  IMAD.MOV.U32 R221, RZ, RZ, R12 ;  /* 0x000000ffffdd7224 */ /* 0x000fc400078e000c */
[----:B------:R-:W-:Y:S01]  /*6db0*/  IMAD.MOV.U32 R222, RZ, RZ, R2 ;  /* 0x000000ffffde7224 */ /* 0x000fe200078e0002 */
[C---:B-1----:R-:W-:Y:S08]  /*6dc0*/  HMMA.16816.F32.BF16 R28, R4.reuse, R24, R204 ;  /* 0x00000018041c723c */ /* 0x042ff000000418cc */
[C---:B------:R-:W-:Y:S08]  /*6dd0*/  HMMA.16816.F32.BF16 R220, R4.reuse, R26, R220 ;  /* 0x0000001a04dc723c */ /* 0x040ff000000418dc */
[C---:B--2---:R-:W-:Y:S08]  /*6de0*/  HMMA.16816.F32.BF16 R204, R4.reuse, R20, R208 ;  /* 0x0000001404cc723c */ /* 0x044ff000000418d0 */
[----:B------:R-:W-:Y:S08]  /*6df0*/  HMMA.16816.F32.BF16 R4, R4, R22, R248 ;  /* 0x000000160404723c */ /* 0x000ff000000418f8 */
[C---:B------:R-:W-:Y:S08]  /*6e00*/  HMMA.16816.F32.BF16 R212, R8.reuse, R24, R212 ;  /* 0x0000001808d4723c */ /* 0x040ff000000418d4 */
[----:B------:R-:W-:Y:S01]  /*6e10*/  HMMA.16816.F32.BF16 R248, R8, R20, R60 ;  /* 0x0000001408f8723c */ /* 0x000fe2000004183c */
        /* <DEDUP_REMOVED lines=8> */
[----:B------:R-:W-:-:S05]  /*6ea0*/  IMAD.MOV.U32 R12, RZ, RZ, R4 ;  /* 0x000000ffff0c7224 */ /* 0x000fca00078e0004 */
[----:B------:R-:W-:Y:S01]  /*6eb0*/  HMMA.16816.F32.BF16 R4, R8, R22, R32 ;  /* 0x000000160804723c */ /* 0x000fe20000041820 */
[----:B------:R-:W-:Y:S04]  /*6ec0*/  LDSM.16.M88.4 R20, [R227+0x2000] ;  /* 0x00200000e314783b */ /* 0x000fe80000000200 */
[----:B------:R-:W1:Y:S11]  /*6ed0*/  LDSM.16.M88.4 R8, [R232+0x4000] ;  /* 0x00400000e808783b */ /* 0x000e760000000200 */
[----:B------:R-:W-:Y:S08]  /*6ee0*/  @!UPT UIADD3 URZ, URZ, URZ, URZ ;  /* 0x0000003f3f3ff290 */ /* 0x000ff0000fffe03f */
[----:B------:R-:W-:Y:S02]  /*6ef0*/  IMAD.MOV.U32 R24, RZ, RZ, R4 ;  /* 0x000000ffff187224 */ /* 0x000fe400078e0004 */
[----:B------:R-:W-:Y:S02]  /*6f00*/  IMAD.MOV.U32 R242, RZ, RZ, R5 ;  /* 0x000000fffff27224 */ /* 0x000fe400078e0005 */
[----:B------:R-:W-:Y:S02]  /*6f10*/  IMAD.MOV.U32 R2, RZ, RZ, R6 ;  /* 0x000000ffff027224 */ /* 0x000fe400078e0006 */
[----:B------:R-:W-:Y:S02]  /*6f20*/  IMAD.MOV.U32 R0, RZ, RZ, R7 ;  /* 0x000000ffff007224 */ /* 0x000fe400078e0007 */
[----:B------:R-:W2:Y:S01]  /*6f30*/  LDSM.16.M88.4 R4, [R232+0x6000] ;  /* 0x00600000e804783b */ /* 0x000ea20000000200 */
[-C--:B-1----:R-:W-:Y:S08]  /*6f40*/  HMMA.16816.F32.BF16 R60, R8, R20.reuse, R36 ;  /* 0x00000014083c723c */ /* 0x082ff00000041824 */
[C---:B--2---:R-:W-:Y:S07]  /*6f50*/  HMMA.16816.F32.BF16 R64, R4.reuse, R20, R56 ;  /* 0x000000140440723c */ /* 0x044fee0000041838 */
[----:B------:R-:W-:Y:S01]  /*6f60*/  IMAD.MOV.U32 R59, RZ, RZ, R24 ;  /* 0x000000ffff3b7224 */ /* 0x000fe200078e0018 */
[-C--:B------:R-:W-:Y:S01]  /*6f70*/  HMMA.16816.F32.BF16 R204, R4, R22.reuse, R52 ;  /* 0x0000001604cc723c */ /* 0x080fe20000041834 */
[----:B------:R-:W1:Y:S07]  /*6f80*/  LDSM.16.M88.4 R24, [R227+0x2800] ;  /* 0x00280000e318783b */ /* 0x000e6e0000000200 */
[----:B------:R-:W-:Y:S01]  /*6f90*/  HMMA.16816.F32.BF16 R52, R8, R22, R44 ;  /* 0x000000160834723c */ /* 0x000fe2000004182c */
[----:B------:R-:W2:Y:S07]  /*6fa0*/  LDSM.16.M88.4 R20, [R227+0x3000] ;  /* 0x00300000e314783b */ /* 0x000eae0000000200 */
[C---:B-1----:R-:W-:Y:S08]  /*6fb0*/  HMMA.16816.F32.BF16 R32, R4.reuse, R24, R48 ;  /* 0x000000180420723c */ /* 0x042ff00000041830 */
[----:B------:R-:W-:Y:S07]  /*6fc0*/  HMMA.16816.F32.BF16 R48, R4, R26, R244 ;  /* 0x0000001a0430723c */ /* 0x000fee00000418f4 */
[----:B------:R-:W-:Y:S01]  /*6fd0*/  IMAD.MOV.U32 R246, RZ, RZ, R2 ;  /* 0x000000fffff67224 */ /* 0x000fe200078e0002 */
[----:B------:R-:W-:Y:S01]  /*6fe0*/  HMMA.16816.F32.BF16 R40, R8, R24, R40 ;  /* 0x000000180828723c */ /* 0x000fe20000041828 */
[----:B------:R-:W1:Y:S01]  /*6ff0*/  S2R R2, SR_TID.X ;  /* 0x0000000000027919 */ /* 0x000e620000002100 */
[----:B------:R-:W-:Y:S01]  /*7000*/  IMAD.MOV.U32 R247, RZ, RZ, R0 ;  /* 0x000000fffff77224 */ /* 0x000fe200078e0000 */
[----:B------:R-:W-:Y:S01]  /*7010*/  IADD3 R0, R252, -0x2, RZ ;  /* 0xfffffffefc007810 */ /* 0x000fe20007ffe0ff */
[----:B------:R-:W-:Y:S01]  /*7020*/  IMAD.MOV.U32 R245, RZ, RZ, R242 ;  /* 0x000000fffff57224 */ /* 0x000fe200078e00f2 */
[----:B------:R-:W-:-:S03]  /*7030*/  MOV R244, R59 ;  /* 0x0000003b00f47202 */ /* 0x000fc60000000f00 */
[C---:B------:R-:W-:Y:S08]  /*7040*/  HMMA.16816.F32.BF16 R24, R8.reuse, R26, R216 ;  /* 0x0000001a0818723c */ /* 0x040ff000000418d8 */
[-C--:B--2---:R-:W-:Y:S08]  /*7050*/  HMMA.16816.F32.BF16 R36, R8, R20.reuse, R212 ;  /* 0x000000140824723c */ /* 0x084ff000000418d4 */
[----:B------:R-:W-:Y:S01]  /*7060*/  HMMA.16816.F32.BF16 R28, R4, R20, R28 ;  /* 0x00000014041c723c */ /* 0x000fe2000004181c */
[----:B-1----:R-:W-:-:S05]  /*7070*/  IMAD.SHL.U32 R2, R2, 0x2, RZ ;  /* 0x0000000202027824 */ /* 0x002fca00078e00ff */
[----:B------:R-:W-:Y:S02]  /*7080*/  LOP3.LUT R2, R2, 0x6, RZ, 0xc0, !PT ;  /* 0x0000000602027812 */ /* 0x000fe400078ec0ff */
[----:B------:R-:W-:Y:S03]  /*7090*/  HMMA.16816.F32.BF16 R56, R4, R22, R220 ;  /* 0x000000160438723c */ /* 0x000fe600000418dc */
[----:B------:R-:W-:-:S05]  /*70a0*/  IMAD R0, R0, 0x40, R2 ;  /* 0x0000004000007824 */ /* 0x000fca00078e0202 */
[C---:B------:R-:W-:Y:S01]  /*70b0*/  ISETP.GE.AND P2, PT, R0.reuse, R17, PT ;  /* 0x000000110000720c */ /* 0x040fe20003f46270 */
[----:B------:R-:W-:Y:S01]  /*70c0*/  HMMA.16816.F32.BF16 R20, R8, R22, R208 ;  /* 0x000000160814723c */ /* 0x000fe200000418d0 */
[C---:B------:R-:W-:Y:S02]  /*70d0*/  IADD3 R2, R0.reuse, 0x1, RZ ;  /* 0x0000000100027810 */ /* 0x040fe40007ffe0ff */
[----:B------:R-:W-:Y:S02]  /*70e0*/  ISETP.GE.AND P3, PT, R0, R15, PT ;  /* 0x0000000f0000720c */ /* 0x000fe40003f66270 */
[----:B------:R-:W-:Y:S02]  /*70f0*/  FSEL R44, R60, -INF , !P2 ;  /* 0xff8000003c2c7808 */ /* 0x000fe40005000000 */
[C---:B------:R-:W-:Y:S02]  /*7100*/  ISETP.GE.AND P6, PT, R2.reuse, R17, PT ;  /* 0x000000110200720c */ /* 0x040fe40003fc6270 */
[----:B------:R-:W-:-:S02]  /*7110*/  ISETP.GE.AND P5, PT, R2, R18, PT ;  /* 0x000000120200720c */ /* 0x000fc40003fa6270 */
[C---:B------:R-:W-:Y:S02]  /*7120*/  ISETP.GE.AND P1, PT, R2.reuse, R15, PT ;  /* 0x0000000f0200720c */ /* 0x040fe40003f26270 */
[----:B------:R-:W-:Y:S02]  /*7130*/  ISETP.GE.AND P0, PT, R2, R16, PT ;  /* 0x000000100200720c */ /* 0x000fe40003f06270 */
[C---:B------:R-:W-:Y:S02]  /*7140*/  ISETP.GE.AND P4, PT, R0.reuse, R18, PT ;  /* 0x000000120000720c */ /* 0x040fe40003f86270 */
[C---:B------:R-:W-:Y:S02]  /*7150*/  ISETP.GE.AND P2, PT, R0.reuse, R16, PT ;  /* 0x000000100000720c */ /* 0x040fe40003f46270 */
[----:B------:R-:W-:Y:S02]  /*7160*/  IADD3 R2, R0, 0x8, RZ ;  /* 0x0000000800027810 */ /* 0x000fe40007ffe0ff */
[----:B------:R-:W-:-:S02]  /*7170*/  FSEL R60, R64, -INF , !P3 ;  /* 0xff800000403c7808 */ /* 0x000fc40005800000 */
[----:B------:R-:W-:Y:S02]  /*7180*/  FSEL R46, R62, -INF , !P4 ;  /* 0xff8000003e2e7808 */ /* 0x000fe40006000000 */
[----:B------:R-:W-:Y:S02]  /*7190*/  FSEL R64, R66, -INF , !P2 ;  /* 0xff80000042407808 */ /* 0x000fe40005000000 */
[----:B------:R-:W-:Y:S02]  /*71a0*/  FSEL R65, R65, -INF , !P1 ;  /* 0xff80000041417808 */ /* 0x000fe40004800000 */
[C---:B------:R-:W-:Y:S02]  /*71b0*/  ISETP.GE.AND P4, PT, R2.reuse, R17, PT ;  /* 0x000000110200720c */ /* 0x040fe40003f86270 */
[C---:B------:R-:W-:Y:S02]  /*71c0*/  ISETP.GE.AND P3, PT, R2.reuse, R18, PT ;  /* 0x000000120200720c */ /* 0x040fe40003f66270 */
[----:B------:R-:W-:-:S02]  /*71d0*/  ISETP.GE.AND P2, PT, R2, R15, PT ;  /* 0x0000000f0200720c */ /* 0x000fc40003f46270 */
[----:B------:R-:W-:Y:S02]  /*71e0*/  ISETP.GE.AND P1, PT, R2, R16, PT ;  /* 0x000000100200720c */ /* 0x000fe40003f26270 */
[----:B------:R-:W-:Y:S02]  /*71f0*/  IADD3 R2, R0, 0x9, RZ ;  /* 0x0000000900027810 */ /* 0x000fe40007ffe0ff */
[----:B------:R-:W-:Y:S02]  /*7200*/  FSEL R45, R61, -INF , !P6 ;  /* 0xff8000003d2d7808 */ /* 0x000fe40007000000 */
[----:B------:R-:W-:Y:S02]  /*7210*/  FSEL R67, R67, -INF , !P0 ;  /* 0xff80000043437808 */ /* 0x000fe40004000000 */
[----:B------:R-:W-:Y:S02]  /*7220*/  FSEL R61, R63, -INF , !P5 ;  /* 0xff8000003f3d7808 */ /* 0x000fe40006800000 */
[----:B------:R-:W-:-:S02]  /*7230*/  FSEL R52, R52, -INF , !P4 ;  /* 0xff80000034347808 */ /* 0x000fc40006000000 */
[C---:B------:R-:W-:Y:S02]  /*7240*/  ISETP.GE.AND P6, PT, R2.reuse, R17, PT ;  /* 0x000000110200720c */ /* 0x040fe40003fc6270 */
[C---:B------:R-:W-:Y:S02]  /*7250*/  ISETP.GE.AND P5, PT, R2.reuse, R18, PT ;  /* 0x000000120200720c */ /* 0x040fe40003fa6270 */
[C---:B------:R-:W-:Y:S02]  /*7260*/  ISETP.GE.AND P0, PT, R2.reuse, R15, PT ;  /* 0x0000000f0200720c */ /* 0x040fe40003f06270 */
[----:B------:R-:W-:Y:S02]  /*7270*/  ISETP.GE.AND P4, PT, R2, R16, PT ;  /* 0x000000100200720c */ /* 0x000fe40003f86270 */
        /* <DEDUP_REMOVED lines=19> */
[----:B------:R-:W-:Y:S01]  /*73b0*/  FSEL R219, R42, -INF , !P2 ;  /* 0xff8000002adb7808 */ /* 0x000fe20005000000 */
[----:B------:R-:W-:Y:S01]  /*73c0*/  IMAD.MOV.U32 R42, RZ, RZ, R252 ;  /* 0x000000ffff2a7224 */ /* 0x000fe200078e00fc */
[----:B------:R-:W-:-:S02]  /*73d0*/  FSEL R220, R32, -INF , !P1 ;  /* 0xff80000020dc7808 */ /* 0x000fc40004800000 */
[----:B------:R-:W-:Y:S01]  /*73e0*/  FSEL R242, R34, -INF , !P0 ;  /* 0xff80000022f27808 */ /* 0x000fe20004000000 */
[----:B------:R-:W-:Y:S01]  /*73f0*/  IMAD.MOV.U32 R34, RZ, RZ, R13 ;  /* 0x000000ffff227224 */ /* 0x000fe200078e000d */
[----:B------:R-:W-:Y:S02]  /*7400*/  FSEL R211, R41, -INF , !P6 ;  /* 0xff80000029d37808 */ /* 0x000fe40007000000 */
[C---:B------:R-:W-:Y:S02]  /*7410*/  ISETP.GE.AND P2, PT, R2.reuse, R17, PT ;  /* 0x000000110200720c */ /* 0x040fe40003f46270 */
[C---:B------:R-:W-:Y:S02]  /*7420*/  ISETP.GE.AND P1, PT, R2.reuse, R18, PT ;  /* 0x000000120200720c */ /* 0x040fe40003f26270 */
[C---:B------:R-:W-:Y:S02]  /*7430*/  ISETP.GE.AND P0, PT, R2.reuse, R15, PT ;  /* 0x0000000f0200720c */ /* 0x040fe40003f06270 */
[----:B------:R-:W-:-:S02]  /*7440*/  ISETP.GE.AND P6, PT, R2, R16, PT ;  /* 0x000000100200720c */ /* 0x000fc40003fc6270 */
[----:B------:R-:W-:Y:S02]  /*7450*/  IADD3 R2, R0, 0x19, RZ ;  /* 0x0000001900027810 */ /* 0x000fe40007ffe0ff */
[----:B------:R-:W-:Y:S01]  /*7460*/  FSEL R214, R43, -INF , !P5 ;  /* 0xff8000002bd67808 */ /* 0x000fe20006800000 */
[----:B------:R-:W-:Y:S01]  /*7470*/  IMAD.MOV.U32 R43, RZ, RZ, R14 ;  /* 0x000000ffff2b7224 */ /* 0x000fe200078e000e */
[----:B------:R-:W-:Y:S01]  /*7480*/  FSEL R217, R33, -INF , !P4 ;  /* 0xff80000021d97808 */ /* 0x000fe20006000000 */
[----:B------:R-:W-:Y:S01]  /*7490*/  IMAD.MOV.U32 R33, RZ, RZ, R19 ;  /* 0x000000ffff217224 */ /* 0x000fe200078e0013 */
[----:B------:R-:W-:Y:S02]  /*74a0*/  FSEL R223, R35, -INF , !P3 ;  /* 0xff80000023df7808 */ /* 0x000fe40005800000 */
[----:B------:R-:W-:Y:S01]  /*74b0*/  FSEL R205, R24, -INF , !P2 ;  /* 0xff80000018cd7808 */ /* 0x000fe20005000000 */
[----:B------:R-:W-:Y:S01]  /*74c0*/  IMAD.MOV.U32 R24, RZ, RZ, R166 ;  /* 0x000000ffff187224 */ /* 0x000fe200078e00a6 */
[----:B------:R-:W-:-:S02]  /*74d0*/  ISETP.GE.AND P4, PT, R2, R17, PT ;  /* 0x000000110200720c */ /* 0x000fc40003f86270 */
[C---:B------:R-:W-:Y:S02]  /*74e0*/  ISETP.GE.AND P3, PT, R2.reuse, R18, PT ;  /* 0x000000120200720c */ /* 0x040fe40003f66270 */
[C---:B------:R-:W-:Y:S02]  /*74f0*/  ISETP.GE.AND P5, PT, R2.reuse, R15, PT ;  /* 0x0000000f0200720c */ /* 0x040fe40003fa6270 */
[----:B------:R-:W-:Y:S02]  /*7500*/  ISETP.GE.AND P2, PT, R2, R16, PT ;  /* 0x000000100200720c */ /* 0x000fe40003f46270 */
[----:B------:R-:W-:Y:S02]  /*7510*/  IADD3 R2, R0, 0x20, RZ ;  /* 0x0000002000027810 */ /* 0x000fe40007ffe0ff */
[----:B------:R-:W-:Y:S01]  /*7520*/  FSEL R208, R26, -INF , !P1 ;  /* 0xff8000001ad07808 */ /* 0x000fe20004800000 */
[----:B------:R-:W-:Y:S01]  /*7530*/  IMAD.MOV.U32 R26, RZ, RZ, R161 ;  /* 0x000000ffff1a7224 */ /* 0x000fe200078e00a1 */
[----:B------:R-:W-:-:S02]  /*7540*/  FSEL R212, R48, -INF , !P0 ;  /* 0xff80000030d47808 */ /* 0x000fc40004000000 */
[----:B------:R-:W-:Y:S02]  /*7550*/  FSEL R222, R50, -INF , !P6 ;  /* 0xff80000032de7808 */ /* 0x000fe40007000000 */
        /* <DEDUP_REMOVED lines=8> */
[----:B------:R-:W-:Y:S02]  /*75e0*/  FSEL R32, R25, -INF , !P4 ;  /* 0xff80000019207808 */ /* 0x000fe40006000000 */
[----:B------:R-:W-:Y:S01]  /*75f0*/  FSEL R41, R27, -INF , !P3 ;  /* 0xff8000001b297808 */ /* 0x000fe20005800000 */
[----:B------:R-:W-:Y:S01]  /*7600*/  IMAD.MOV.U32 R27, RZ, RZ, R160 ;  /* 0x000000ffff1b7224 */ /* 0x000fe200078e00a0 */
[----:B------:R-:W-:Y:S02]  /*7610*/  FSEL R215, R36, -INF , !P1 ;  /* 0xff80000024d77808 */ /* 0x000fe40004800000 */
[----:B------:R-:W-:-:S02]  /*7620*/  ISETP.GE.AND P4, PT, R2, R17, PT ;  /* 0x000000110200720c */ /* 0x000fc40003f86270 */
[C---:B------:R-:W-:Y:S02]  /*7630*/  ISETP.GE.AND P3, PT, R2.reuse, R18, PT ;  /* 0x000000120200720c */ /* 0x040fe40003f66270 */
[C---:B------:R-:W-:Y:S02]  /*7640*/  ISETP.GE.AND P2, PT, R2.reuse, R15, PT ;  /* 0x0000000f0200720c */ /* 0x040fe40003f46270 */
[----:B------:R-:W-:Y:S02]  /*7650*/  ISETP.GE.AND P1, PT, R2, R16, PT ;  /* 0x000000100200720c */ /* 0x000fe40003f26270 */
[----:B------:R-:W-:Y:S02]  /*7660*/  IADD3 R2, R0, 0x28, RZ ;  /* 0x0000002800027810 */ /* 0x000fe40007ffe0ff */
[----:B------:R-:W-:Y:S02]  /*7670*/  MOV R25, R165 ;  /* 0x000000a500197202 */ /* 0x000fe40000000f00 */
        /* <DEDUP_REMOVED lines=11> */
[C---:B------:R-:W-:Y:S02]  /*7730*/  ISETP.GE.AND P2, PT, R2.reuse, R17, PT ;  /* 0x000000110200720c */ /* 0x040fe40003f46270 */
[----:B------:R-:W-:-:S02]  /*7740*/  ISETP.GE.AND P1, PT, R2, R18, PT ;  /* 0x000000120200720c */ /* 0x000fc40003f26270 */
[----:B------:R-:W-:Y:S02]  /*7750*/  FSEL R213, R39, -INF , !P3 ;  /* 0xff80000027d57808 */ /* 0x000fe40005800000 */
[----:B------:R-:W-:Y:S02]  /*7760*/  FSEL R204, R20, -INF , !P0 ;  /* 0xff80000014cc7808 */ /* 0x000fe40004000000 */
[----:B------:R-:W-:Y:S02]  /*7770*/  FSEL R206, R22, -INF , !P6 ;  /* 0xff80000016ce7808 */ /* 0x000fe40007000000 */
[----:B------:R-:W-:Y:S02]  /*7780*/  FSEL R38, R21, -INF , !P2 ;  /* 0xff80000015267808 */ /* 0x000fe40005000000 */
[----:B------:R-:W-:Y:S02]  /*7790*/  FSEL R39, R23, -INF , !P1 ;  /* 0xff80000017277808 */ /* 0x000fe40004800000 */
[----:B------:R-:W1:Y:S01]  /*77a0*/  LDSM.16.M88.4 R20, [R227+0x3800] ;  /* 0x00380000e314783b */ /* 0x000e620000000200 */
[----:B------:R-:W-:Y:S01]  /*77b0*/  IADD3 R13, R0, 0x30, RZ ;  /* 0x00000030000d7810 */ /* 0x000fe20007ffe0ff */
[----:B------:R-:W-:-:S04]  /*77c0*/  DEPBAR.LE SB0, 0x0 ;  /* 0x000080000000791a */ /* 0x000fc80000000000 */
[----:B------:R-:W-:Y:S02]  /*77d0*/  MOV R35, R12 ;  /* 0x0000000c00237202 */ /* 0x000fe40000000f00 */
[-C--:B------:R-:W-:Y:S02]  /*77e0*/  ISETP.GE.AND P6, PT, R13, R17.reuse, PT ;  /* 0x000000110d00720c */ /* 0x080fe40003fc6270 */
[----:B------:R-:W-:Y:S02]  /*77f0*/  IADD3 R12, R0, 0x31, RZ ;  /* 0x00000031000c7810 */ /* 0x000fe40007ffe0ff */
[----:B------:R-:W-:Y:S02]  /*7800*/  P2R R14, PR, RZ, 0x40 ;  /* 0x00000040ff0e7803 */ /* 0x000fe40000000000 */
[----:B------:R-:W-:Y:S02]  /*7810*/  ISETP.GE.AND P6, PT, R12, R17, PT ;  /* 0x000000110c00720c */ /* 0x000fe40003fc6270 */
[----:B------:R-:W-:-:S02]  /*7820*/  ISETP.GE.AND P3, PT, R2, R15, PT ;  /* 0x0000000f0200720c */ /* 0x000fc40003f66270 */
[----:B------:R-:W-:Y:S02]  /*7830*/  ISETP.GE.AND P0, PT, R2, R16, PT ;  /* 0x000000100200720c */ /* 0x000fe40003f06270 */
[----:B------:R-:W-:Y:S02]  /*7840*/  P2R R19, PR, RZ, 0x40 ;  /* 0x00000040ff137803 */ /* 0x000fe40000000000 */
[----:B------:R-:W-:Y:S02]  /*7850*/  ISETP.NE.AND P6, PT, R14, RZ, PT ;  /* 0x000000ff0e00720c */ /* 0x000fe40003fc5270 */
        /* <DEDUP_REMOVED lines=8> */
[----:B------:R-:W-:Y:S01]  /*78e0*/  BAR.SYNC.DEFER_BLOCKING 0x0 ;  /* 0x0000000000007b1d */ /* 0x000fe20000010000 */
[----:B------:R-:W-:-:S02]  /*78f0*/  ISETP.GE.AND P2, PT, R12, R18, PT ;  /* 0x000000120c00720c */ /* 0x000fc40003f46270 */
[C---:B------:R-:W-:Y:S02]  /*7900*/  IADD3 R2, R0.reuse, 0x38, RZ ;  /* 0x0000003800027810 */ /* 0x040fe40007ffe0ff */
[-C--:B------:R-:W-:Y:S01]  /*7910*/  ISETP.GE.AND P3, PT, R13, R18.reuse, PT ;  /* 0x000000120d00720c */ /* 0x080fe20003f66270 */
[----:B------:R2:W-:Y:S01]  /*7920*/  STL [R1+0x8], R14 ;  /* 0x0000080e01007387 */ /* 0x0005e20000100800 */
[----:B------:R-:W-:Y:S01]  /*7930*/  IADD3 R0, R0, 0x39, RZ ;  /* 0x0000003900007810 */ /* 0x000fe20007ffe0ff */
[----:B-1----:R-:W-:Y:S01]  /*7940*/  HMMA.16816.F32.BF16 R28, R8, R20, R248 ;  /* 0x00000014081c723c */ /* 0x002fe200000418f8 */
[-C--:B------:R-:W-:Y:S02]  /*7950*/  ISETP.GE.AND P5, PT, R2, R17.reuse, PT ;  /* 0x000000110200720c */ /* 0x080fe40003fa6270 */
[----:B------:R-:W-:Y:S02]  /*7960*/  ISETP.GE.AND P4, PT, R0, R17, PT ;  /* 0x000000110000720c */ /* 0x000fe40003f86270 */
[----:B------:R-:W-:-:S02]  /*7970*/  ISETP.GE.AND P1, PT, R2, R18, PT ;  /* 0x000000120200720c */ /* 0x000fc40003f26270 */
[----:B------:R-:W-:Y:S01]  /*7980*/  ISETP.GE.AND P0, PT, R0, R18, PT ;  /* 0x000000120000720c */ /* 0x000fe20003f06270 */
[C---:B------:R-:W-:Y:S08]  /*7990*/  HMMA.16816.F32.BF16 R24, R4.reuse, R20, R24 ;  /* 0x000000140418723c */ /* 0x040ff00000041818 */
[-C--:B------:R-:W-:Y:S08]  /*79a0*/  HMMA.16816.F32.BF16 R4, R4, R22.reuse, R56 ;  /* 0x000000160404723c */ /* 0x080ff00000041838 */
[----:B------:R-:W-:Y:S01]  /*79b0*/  FSEL R35, R31, -INF , !P2 ;  /* 0xff8000001f237808 */ /* 0x000fe20005000000 */
[----:B------:R-:W-:Y:S01]  /*79c0*/  HMMA.16816.F32.BF16 R8, R8, R22, R244 ;  /* 0x000000160808723c */ /* 0x000fe200000418f4 */
[----:B------:R-:W-:-:S02]  /*79d0*/  ISETP.GE.AND P2, PT, R2, R15, PT ;  /* 0x0000000f0200720c */ /* 0x000fc40003f46270 */
[----:B------:R-:W-:Y:S02]  /*79e0*/  FSEL R37, R28, -INF , !P6 ;  /* 0xff8000001c257808 */ /* 0x000fe40007000000 */
[----:B------:R-:W-:Y:S02]  /*79f0*/  ISETP.NE.AND P6, PT, R19, RZ, PT ;  /* 0x000000ff1300720c */ /* 0x000fe40003fc5270 */
[----:B------:R-:W-:Y:S02]  /*7a00*/  FSEL R36, R30, -INF , !P3 ;  /* 0xff8000001e247808 */ /* 0x000fe40005800000 */
[----:B------:R-:W-:Y:S02]  /*7a10*/  FSEL R22, R29, -INF , !P6 ;  /* 0xff8000001d167808 */ /* 0x000fe40007000000 */
[-C--:B------:R-:W-:Y:S02]  /*7a20*/  ISETP.GE.AND P6, PT, R13, R15.reuse, PT ;  /* 0x0000000f0d00720c */ /* 0x080fe40003fc6270 */
[----:B------:R-:W-:-:S02]  /*7a30*/  ISETP.GE.AND P3, PT, R12, R15, PT ;  /* 0x0000000f0c00720c */ /* 0x000fc40003f66270 */
[----:B------:R-:W-:Y:S02]  /*7a40*/  FSEL R250, R4, -INF , !P2 ;  /* 0xff80000004fa7808 */ /* 0x000fe40005000000 */
[----:B------:R-:W-:Y:S02]  /*7a50*/  ISETP.GE.AND P2, PT, R12, R16, PT ;  /* 0x000000100c00720c */ /* 0x000fe40003f46270 */
[----:B------:R-:W-:Y:S02]  /*7a60*/  FSEL R245, R24, -INF , !P6 ;  /* 0xff80000018f57808 */ /* 0x000fe40007000000 */
[----:B------:R-:W-:Y:S02]  /*7a70*/  FSEL R248, R27, -INF , !P2 ;  /* 0xff8000001bf87808 */ /* 0x000fe40005000000 */
[----:B------:R-:W-:Y:S02]  /*7a80*/  ISETP.NE.AND P2, PT, R51, 0x2, PT ;  /* 0x000000023300780c */ /* 0x000fe40003f45270 */
[----:B------:R-:W-:-:S02]  /*7a90*/  FSEL R244, R25, -INF , !P3 ;  /* 0xff80000019f47808 */ /* 0x000fc40005800000 */
[----:B------:R-:W-:Y:S02]  /*7aa0*/  ISETP.GE.AND P6, PT, R0, R15, PT ;  /* 0x0000000f0000720c */ /* 0x000fe40003fc6270 */
[-C--:B------:R-:W-:Y:S02]  /*7ab0*/  ISETP.GE.AND P3, PT, R13, R16.reuse, PT ;  /* 0x000000100d00720c */ /* 0x080fe40003f66270 */
[----:B------:R-:W-:Y:S02]  /*7ac0*/  FSEL R249, R5, -INF , !P6 ;  /* 0xff80000005f97808 */ /* 0x000fe40007000000 */
[----:B------:R-:W-:Y:S02]  /*7ad0*/  FSEL R251, R26, -INF , !P3 ;  /* 0xff8000001afb7808 */ /* 0x000fe40005800000 */
[-C--:B------:R-:W-:Y:S02]  /*7ae0*/  ISETP.GE.AND P6, PT, R2, R16.reuse, PT ;  /* 0x000000100200720c */ /* 0x080fe40003fc6270 */
[----:B------:R-:W-:-:S02]  /*7af0*/  ISETP.GE.AND P3, PT, R0, R16, PT ;  /* 0x000000100000720c */ /* 0x000fc40003f66270 */
[----:B------:R-:W-:Y:S02]  /*7b00*/  FSEL R247, R6, -INF , !P6 ;  /* 0xff80000006f77808 */ /* 0x000fe40007000000 */
[----:B------:R-:W-:Y:S02]  /*7b10*/  FSEL R246, R7, -INF , !P3 ;  /* 0xff80000007f67808 */ /* 0x000fe40005800000 */
[----:B------:R-:W-:Y:S02]  /*7b20*/  FSEL R19, R8, -INF , !P5 ;  /* 0xff80000008137808 */ /* 0x000fe40006800000 */
[----:B------:R-:W-:Y:S02]  /*7b30*/  FSEL R18, R9, -INF , !P4 ;  /* 0xff80000009127808 */ /* 0x000fe40006000000 */
[----:B------:R-:W-:Y:S02]  /*7b40*/  FSEL R34, R10, -INF , !P1 ;  /* 0xff8000000a227808 */ /* 0x000fe40004800000 */
[----:B------:R-:W-:Y:S01]  /*7b50*/  FSEL R33, R11, -INF , !P0 ;  /* 0xff8000000b217808 */ /* 0x000fe20004000000 */
[----:B------:R-:W-:Y:S05]  /*7b60*/  @!P2 BRA `(.L_x_3) ;  /* 0x000001e00000a947 */ /* 0x000fea0003800000 */
[----:B--2---:R-:W2:Y:S04]  /*7b70*/  LDL.64 R48, [R1+0x28] ;  /* 0x0000280001307983 */ /* 0x004ea80000100a00 */
[----:B------:R-:W3:Y:S01]  /*7b80*/  LDL.64 R42, [R1+0x20] ;  /* 0x00002000012a7983 */ /* 0x000ee20000100a00 */
[----:B------:R-:W-:-:S04]  /*7b90*/  IADD3 R4, R51, -0x3, RZ ;  /* 0xfffffffd33047810 */ /* 0x000fc80007ffe0ff */
[----:B------:R-:W-:-:S05]  /*7ba0*/  SHF.R.S32.HI R0, RZ, 0x1f, R4 ;  /* 0x0000001fff007819 */ /* 0x000fca0000011404 */
[----:B------:R-:W-:-:S04]  /*7bb0*/  IMAD R0, R0, c[0x0][0x198], RZ ;  /* 0x0000660000007a24 */ /* 0x000fc800078e02ff */
[C---:B------:R-:W-:Y:S02]  /*7bc0*/  IMAD R0, R4.reuse, c[0x0][0x19c], R0 ;  /* 0x0000670004007a24 */ /* 0x040fe400078e0200 */
[----:B------:R-:W-:-:S04]  /*7bd0*/  IMAD.WIDE.U32 R4, R4, c[0x0][0x198], RZ ;  /* 0x0000660004047a25 */ /* 0x000fc800078e00ff */
[----:B------:R-:W-:Y:S01]  /*7be0*/  IMAD.IADD R2, R5, 0x1, R0 ;  /* 0x0000000105027824 */ /* 0x000fe200078e0200 */
[----:B--2---:R-:W-:-:S04]  /*7bf0*/  LEA R0, P0, R4, R48, 0x6 ;  /* 0x0000003004007211 */ /* 0x004fc800078030ff */
[----:B---3--:R-:W-:Y:S02]  /*7c00*/  LEA.HI.X R2, R4, R43, R2, 0x6, P0 ;  /* 0x0000002b04027211 */ /* 0x008fe400000f3402 */
[----:B------:R-:W-:-:S04]  /*7c10*/  LEA R6, P0, R0, c[0x0][0x168], 0x1 ;  /* 0x00005a0000067a11 */ /* 0x000fc800078008ff */
[----:B------:R-:W-:Y:S02]  /*7c20*/  LEA.HI.X R7, R0, c[0x0][0x16c], R2, 0x1, P0 ;  /* 0x00005b0000077a11 */ /* 0x000fe400000f0c02 */
[----:B------:R-:W-:-:S03]  /*7c30*/  IADD3 R4, P0, R6, UR8, RZ ;  /* 0x0000000806047c10 */ /* 0x000fc6000ff1e0ff */
[----:B------:R-:W-:Y:S01]  /*7c40*/  @!PT LDS RZ, [RZ] ;  /* 0x00000000fffff984 */ /* 0x000fe20000000800 */
[----:B------:R-:W-:Y:S01]  /*7c50*/  @!PT LDS RZ, [RZ] ;  /* 0x00000000fffff984 */ /* 0x000fe20000000800 */
[----:B------:R-:W-:Y:S01]  /*7c60*/  @!PT LDS RZ, [RZ] ;  /* 0x00000000fffff984 */ /* 0x000fe20000000800 */
[----:B------:R1:W-:Y:S01]  /*7c70*/  LDGSTS.E.BYPASS.LTC128B.128 [R243+0x8000], [R6.64] ;  /* 0x0800000006f37fae */ /* 0x0003e2000b901d50 */
[----:B------:R-:W-:-:S03]  /*7c80*/  IADD3.X R5, R7, UR6, RZ, P0, !PT ;  /* 0x0000000607057c10 */ /* 0x000fc600087fe4ff */
[----:B------:R1:W-:Y:S04]  /*7c90*/  LDGSTS.E.BYPASS.LTC128B.128 [R243+0xa000], [R6.64+0x80] ;  /* 0x0a00008006f37fae */ /* 0x0003e8000b901d50 */
[----:B------:R2:W-:Y:S04]  /*7ca0*/  LDGSTS.E.BYPASS.LTC128B.128 [R243+0x8800], [R4.64] ;  /* 0x0880000004f37fae */ /* 0x0005e8000b901d50 */
[----:B------:R2:W-:Y:S02]  /*7cb0*/  LDGSTS.E.BYPASS.LTC128B.128 [R243+0xa800], [R4.64+0x80] ;  /* 0x0a80008004f37fae */ /* 0x0005e4000b901d50 */
[----:B--2---:R-:W-:-:S04]  /*7cc0*/  IADD3 R4, P0, R4, UR8, RZ ;  /* 0x0000000804047c10 */ /* 0x004fc8000ff1e0ff */
[----:B------:R-:W-:Y:S02]  /*7cd0*/  IADD3.X R5, R5, UR6, RZ, P0, !PT ;  /* 0x0000000605057c10 */ /* 0x000fe400087fe4ff */
[----:B-1----:R-:W-:-:S03]  /*7ce0*/  IADD3 R6, P0, R4, UR8, RZ ;  /* 0x0000000804067c10 */ /* 0x002fc6000ff1e0ff */
[----:B------:R1:W-:Y:S01]  /*7cf0*/  LDGSTS.E.BYPASS.LTC128B.128 [R243+0x9000], [R4.64] ;  /* 0x0900000004f37fae */ /* 0x0003e2000b901d50 */
[----:B------:R-:W-:-:S03]  /*7d00*/  IADD3.X R7, R5, UR6, RZ, P0, !PT ;  /* 0x0000000605077c10 */ /* 0x000fc600087fe4ff */
[----:B------:R1:W-:Y:S04]  /*7d10*/  LDGSTS.E.BYPASS.LTC128B.128 [R243+0xb000], [R4.64+0x80] ;  /* 0x0b00008004f37fae */ /* 0x0003e8000b901d50 */
[----:B------:R1:W-:Y:S04]  /*7d20*/  LDGSTS.E.BYPASS.LTC128B.128 [R243+0x9800], [R6.64] ;  /* 0x0980000006f37fae */ /* 0x0003e8000b901d50 */
[----:B------:R1:W-:Y:S04]  /*7d30*/  LDGSTS.E.BYPASS.LTC128B.128 [R243+0xb800], [R6.64+0x80] ;  /* 0x0b80008006f37fae */ /* 0x0003e8000b901d50 */
[----:B------:R-:W0:Y:S02]  /*7d40*/  LDGDEPBAR ;  /* 0x00000000000079af */ /* 0x000e240000000000 */
.L_x_3:
[----:B--2---:R-:W-:Y:S01]  /*7d50*/  STL [R1+0x64], R231 ;  /* 0x000064e701007387 */ /* 0x004fe20000100800 */
[----:B------:R-:W-:-:S02]  /*7d60*/  MOV R29, R165 ;  /* 0x000000a5001d7202 */ /* 0x000fc40000000f00 */
[----:B------:R-:W-:Y:S01]  /*7d70*/  MOV R30, R161 ;  /* 0x000000a1001e7202 */ /* 0x000fe20000000f00 */
[----:B------:R2:W-:Y:S01]  /*7d80*/  STL [R1+0x60], R230 ;  /* 0x000060e601007387 */ /* 0x0005e20000100800 */
[----:B------:R-:W-:Y:S02]  /*7d90*/  FMNMX.FTZ R0, R164, R44, !PT ;  /* 0x0000002ca4007209 */ /* 0x000fe40007810000 */
[----:B------:R-:W-:Y:S01]  /*7da0*/  MOV R24, R160 ;  /* 0x000000a000187202 */ /* 0x000fe20000000f00 */
[----:B------:R-:W-:Y:S01]  /*7db0*/  LDSM.16.MT88.4 R12, [R167+0xc000] ;  /* 0x00c00000a70c783b */ /* 0x000fe20000004200 */
[----:B------:R-:W-:-:S03]  /*7dc0*/  MOV R23, R166 ;  /* 0x000000a600177202 */ /* 0x000fc60000000f00 */
[----:B--2---:R-:W2:Y:S01]  /*7dd0*/  LDL.LU R230, [R1+0x8] ;  /* 0x0000080001e67983 */ /* 0x004ea20000300800 */
[----:B------:R-:W-:-:S03]  /*7de0*/  FMNMX.FTZ R0, R45, R0, !PT ;  /* 0x000000002d007209 */ /* 0x000fc60007810000 */
[----:B------:R-:W-:Y:S01]  /*7df0*/  STL [R1+0x5c], R229 ;  /* 0x00005ce501007387 */ /* 0x000fe20000100800 */
[----:B------:R-:W-:-:S03]  /*7e00*/  FMNMX.FTZ R0, R52, R0, !PT ;  /* 0x0000000034007209 */ /* 0x000fc60007810000 */
[----:B------:R-:W-:Y:S01]  /*7e10*/  STL [R1+0x58], R228 ;  /* 0x000058e401007387 */ /* 0x000fe20000100800 */
[----:B------:R-:W-:-:S03]  /*7e20*/  FMNMX.FTZ R0, R47, R0, !PT ;  /* 0x000000002f007209 */ /* 0x000fc60007810000 */
[----:B------:R-:W-:Y:S01]  /*7e30*/  STL [R1+0x54], R227 ;  /* 0x000054e301007387 */ /* 0x000fe20000100800 */
[----:B------:R-:W-:-:S04]  /*7e40*/  FMNMX.FTZ R0, R216, R0, !PT ;  /* 0x00000000d8007209 */ /* 0x000fc80007810000 */
[----:B------:R-:W-:-:S04]  /*7e50*/  FMNMX.FTZ R0, R211, R0, !PT ;  /* 0x00000000d3007209 */ /* 0x000fc80007810000 */
[----:B------:R-:W-:-:S04]  /*7e60*/  FMNMX.FTZ R0, R205, R0, !PT ;  /* 0x00000000cd007209 */ /* 0x000fc80007810000 */
[----:B------:R-:W-:-:S04]  /*7e70*/  FMNMX.FTZ R0, R32, R0, !PT ;  /* 0x0000000020007209 */ /* 0x000fc80007810000 */
[----:B------:R-:W-:-:S04]  /*7e80*/  FMNMX.FTZ R0, R215, R0, !PT ;  /* 0x00000000d7007209 */ /* 0x000fc80007810000 */
[----:B------:R-:W-:-:S04]  /*7e90*/  FMNMX.FTZ R0, R209, R0, !PT ;  /* 0x00000000d1007209 */ /* 0x000fc80007810000 */
[----:B------:R-:W-:-:S04]  /*7ea0*/  FMNMX.FTZ R0, R204, R0, !PT ;  /* 0x00000000cc007209 */ /* 0x000fc80007810000 */
[----:B------:R-:W-:-:S04]  /*7eb0*/  FMNMX.FTZ R0, R38, R0, !PT ;  /* 0x0000000026007209 */ /* 0x000fc80007810000 */
[----:B------:R-:W-:Y:S02]  /*7ec0*/  FMNMX.FTZ R2, R37, R0, !PT ;  /* 0x0000000025027209 */ /* 0x000fe40007810000 */
[----:B------:R-:W-:Y:S02]  /*7ed0*/  FMNMX.FTZ R0, R163, R46, !PT ;  /* 0x0000002ea3007209 */ /* 0x000fe40007810000 */
[----:B------:R-:W-:Y:S02]  /*7ee0*/  FMNMX.FTZ R2, R22, R2, !PT ;  /* 0x0000000216027209 */ /* 0x000fe40007810000 */
[----:B------:R-:W-:Y:S02]  /*7ef0*/  FMNMX.FTZ R0, R61, R0, !PT ;  /* 0x000000003d007209 */ /* 0x000fe40007810000 */
[----:B-1----:R-:W-:Y:S02]  /*7f00*/  FMNMX.FTZ R4, R19, R2, !PT ;  /* 0x0000000213047209 */ /* 0x002fe40007810000 */
[----:B------:R-:W-:-:S02]  /*7f10*/  FMNMX.FTZ R2, R54, R0, !PT ;  /* 0x0000000036027209 */ /* 0x000fc40007810000 */
[----:B------:R-:W-:Y:S02]  /*7f20*/  FMNMX.FTZ R0, R18, R4, !PT ;  /* 0x0000000412007209 */ /* 0x000fe40007810000 */
[----:B------:R-:W-:-:S03]  /*7f30*/  FMNMX.FTZ R2, R55, R2, !PT ;  /* 0x0000000237027209 */ /* 0x000fc60007810000 */
[----:B------:R-:W1:Y:S01]  /*7f40*/  SHFL.BFLY PT, R6, R0, 0x2, 0x1f ;  /* 0x0c401f0000067f89 */ /* 0x000e6200000e0000 */
[----:B------:R-:W-:-:S04]  /*7f50*/  FMNMX.FTZ R2, R219, R2, !PT ;  /* 0x00000002db027209 */ /* 0x000fc80007810000 */
[----:B------:R-:W-:Y:S02]  /*7f60*/  FMNMX.FTZ R4, R214, R2, !PT ;  /* 0x00000002d6047209 */ /* 0x000fe40007810000 */
[----:B------:R-:W-:Y:S02]  /*7f70*/  FMNMX.FTZ R2, R162, R60, !PT ;  /* 0x0000003ca2027209 */ /* 0x000fe40007810000 */
[----:B------:R-:W-:Y:S02]  /*7f80*/  FMNMX.FTZ R4, R208, R4, !PT ;  /* 0x00000004d0047209 */ /* 0x000fe40007810000 */
[----:B------:R-:W-:Y:S02]  /*7f90*/  FMNMX.FTZ R2, R65, R2, !PT ;  /* 0x0000000241027209 */ /* 0x000fe40007810000 */
[----:B------:R-:W-:Y:S02]  /*7fa0*/  FMNMX.FTZ R4, R41, R4, !PT ;  /* 0x0000000429047209 */ /* 0x000fe40007810000 */
[----:B------:R-:W-:-:S02]  /*7fb0*/  FMNMX.FTZ R2, R62, R2, !PT ;  /* 0x000000023e027209 */ /* 0x000fc40007810000 */
[----:B------:R-:W-:Y:S02]  /*7fc0*/  FMNMX.FTZ R4, R218, R4, !PT ;  /* 0x00000004da047209 */ /* 0x000fe40007810000 */
[----:B------:R-:W-:Y:S02]  /*7fd0*/  FMNMX.FTZ R2, R63, R2, !PT ;  /* 0x000000023f027209 */ /* 0x000fe40007810000 */
[----:B------:R-:W-:Y:S02]  /*7fe0*/  FMNMX.FTZ R5, R213, R4, !PT ;  /* 0x00000004d5057209 */ /* 0x000fe40007810000 */
[----:B------:R-:W-:Y:S02]  /*7ff0*/  FMNMX.FTZ R2, R220, R2, !PT ;  /* 0x00000002dc027209 */ /* 0x000fe40007810000 */
[----:B------:R-:W-:Y:S02]  /*8000*/  FMNMX.FTZ R5, R206, R5, !PT ;  /* 0x00000005ce057209 */ /* 0x000fe40007810000 */
[----:B-1----:R-:W-:-:S02]  /*8010*/  FMNMX.FTZ R4, R0, R6, !PT ;  /* 0x0000000600047209 */ /* 0x002fc40007810000 */
[----:B------:R-:W-:Y:S02]  /*8020*/  FMNMX.FTZ R0, R3, R64, !PT ;  /* 0x0000004003007209 */ /* 0x000fe40007810000 */
[----:B------:R-:W-:Y:S01]  /*8030*/  FMNMX.FTZ R6, R39, R5, !PT ;  /* 0x0000000527067209 */ /* 0x000fe20007810000 */
[----:B------:R-:W1:Y:S01]  /*8040*/  SHFL.BFLY PT, R8, R4, 0x1, 0x1f ;  /* 0x0c201f0004087f89 */ /* 0x000e6200000e0000 */
        /* <DEDUP_REMOVED lines=13> */
[----:B------:R-:W-:Y:S01]  /*8120*/  FMNMX.FTZ R2, R223, R2, !PT ;  /* 0x00000002df027209 */ /* 0x000fe20007810000 */
[----:B------:R-:W3:Y:S01]  /*8130*/  SHFL.BFLY PT, R7, R0, 0x2, 0x1f ;  /* 0x0c401f0000077f89 */ /* 0x000ee200000e0000 */
        /* <DEDUP_REMOVED lines=11> */
[----:B-1----:R-:W-:Y:S02]  /*81f0*/  FMNMX.FTZ R166, R4, R8, !PT ;  /* 0x0000000804a67209 */ /* 0x002fe40007810000 */
[----:B---3--:R-:W-:Y:S02]  /*8200*/  FMNMX.FTZ R2, R0, R7, !PT ;  /* 0x0000000700027209 */ /* 0x008fe40007810000 */
[----:B------:R-:W1:Y:S01]  /*8210*/  SHFL.BFLY PT, R7, R5, 0x2, 0x1f ;  /* 0x0c401f0005077f89 */ /* 0x000e6200000e0000 */
[----:B------:R-:W-:-:S03]  /*8220*/  FSETP.NEU.FTZ.AND P3, PT, R166, -INF , PT ;  /* 0xff800000a600780b */ /* 0x000fc60003f7d000 */
[----:B------:R-:W3:Y:S01]  /*8230*/  SHFL.BFLY PT, R9, R2, 0x1, 0x1f ;  /* 0x0c201f0002097f89 */ /* 0x000ee200000e0000 */
[----:B-1----:R-:W-:Y:S02]  /*8240*/  FMNMX.FTZ R5, R5, R7, !PT ;  /* 0x0000000705057209 */ /* 0x002fe40007810000 */
[----:B---3--:R-:W-:-:S03]  /*8250*/  FMNMX.FTZ R165, R2, R9, !PT ;  /* 0x0000000902a57209 */ /* 0x008fc60007810000 */
[----:B------:R-:W1:Y:S01]  /*8260*/  SHFL.BFLY PT, R8, R5, 0x1, 0x1f ;  /* 0x0c201f0005087f89 */ /* 0x000e6200000e0000 */
[----:B------:R-:W-:Y:S02]  /*8270*/  FSETP.NEU.FTZ.AND P2, PT, R165, -INF , PT ;  /* 0xff800000a500780b */ /* 0x000fe40003f5d000 */
[----:B-1----:R-:W-:-:S04]  /*8280*/  FMNMX.FTZ R161, R5, R8, !PT ;  /* 0x0000000805a17209 */ /* 0x002fc80007810000 */
[C---:B------:R-:W-:Y:S01]  /*8290*/  FSETP.NEU.FTZ.AND P1, PT, R161.reuse, -INF , PT ;  /* 0xff800000a100780b */ /* 0x040fe20003f3d000 */
[----:B------:R-:W-:-:S05]  /*82a0*/  FMUL.FTZ R20, R161, c[0x0][0x23c] ;  /* 0x00008f00a1147a20 */ /* 0x000fca0000410000 */
[----:B------:R-:W-:Y:S02]  /*82b0*/  FSEL R20, R20, RZ, P1 ;  /* 0x000000ff14147208 */ /* 0x000fe40000800000 */
[----:B--2---:R-:W-:-:S04]  /*82c0*/  FMNMX.FTZ R0, R230, R6, !PT ;  /* 0x00000006e6007209 */ /* 0x004fc80007810000 */
[----:B------:R-:W-:-:S04]  /*82d0*/  FMNMX.FTZ R0, R251, R0, !PT ;  /* 0x00000000fb007209 */ /* 0x000fc80007810000 */
[----:B------:R-:W-:Y:S01]  /*82e0*/  FMNMX.FTZ R4, R248, R0, !PT ;  /* 0x00000000f8047209 */ /* 0x000fe20007810000 */
[----:B------:R-:W-:-:S03]  /*82f0*/  FMUL.FTZ R0, R166, c[0x0][0x23c] ;  /* 0x00008f00a6007a20 */ /* 0x000fc60000410000 */
[----:B------:R-:W-:Y:S02]  /*8300*/  FMNMX.FTZ R4, R247, R4, !PT ;  /* 0x00000004f7047209 */ /* 0x000fe40007810000 */
[----:B------:R-:W-:Y:S02]  /*8310*/  FSEL R0, R0, RZ, P3 ;  /* 0x000000ff00007208 */ /* 0x000fe40001800000 */
[----:B------:R-:W-:-:S03]  /*8320*/  FMNMX.FTZ R4, R246, R4, !PT ;  /* 0x00000004f6047209 */ /* 0x000fc60007810000 */
[--C-:B------:R-:W-:Y:S02]  /*8330*/  FFMA.FTZ R6, R44, c[0x0][0x23c], -R0.reuse ;  /* 0x00008f002c067a23 */ /* 0x100fe40000010800 */
[----:B------:R-:W1:Y:S01]  /*8340*/  SHFL.BFLY PT, R7, R4, 0x2, 0x1f ;  /* 0x0c401f0004077f89 */ /* 0x000e6200000e0000 */
[--C-:B------:R-:W-:Y:S01]  /*8350*/  FFMA.FTZ R2, R52, c[0x0][0x23c], -R0.reuse ;  /* 0x00008f0034027a23 */ /* 0x100fe20000010800 */
[----:B------:R2:W-:Y:S08]  /*8360*/  MUFU.EX2 R43, R6 ;  /* 0x00000006002b7308 */ /* 0x0005f00000000800 */
[----:B------:R3:W-:Y:S01]  /*8370*/  MUFU.EX2 R27, R2 ;  /* 0x00000002001b7308 */ /* 0x0007e20000000800 */
[----:B--2---:R-:W-:-:S07]  /*8380*/  FFMA.FTZ R6, R45, c[0x0][0x23c], -R0 ;  /* 0x00008f002d067a23 */ /* 0x004fce0000010800 */
[----:B------:R2:W4:Y:S01]  /*8390*/  MUFU.EX2 R228, R6 ;  /* 0x0000000600e47308 */ /* 0x0005220000000800 */
[----:B-1----:R-:W-:Y:S01]  /*83a0*/  FMNMX.FTZ R4, R4, R7, !PT ;  /* 0x0000000704047209 */ /* 0x002fe20007810000 */
[----:B---3--:R-:W-:-:S05]  /*83b0*/  FMUL.FTZ R2, R165, c[0x0][0x23c] ;  /* 0x00008f00a5027a20 */ /* 0x008fca0000410000 */
[----:B------:R-:W-:-:S05]  /*83c0*/  FSEL R2, R2, RZ, P2 ;  /* 0x000000ff02027208 */ /* 0x000fca0001000000 */
[----:B------:R-:W-:Y:S02]  /*83d0*/  FFMA.FTZ R5, R61, c[0x0][0x23c], -R2 ;  /* 0x00008f003d057a23 */ /* 0x000fe40000010802 */
[----:B--2---:R-:W-:Y:S01]  /*83e0*/  FFMA.FTZ R6, R47, c[0x0][0x23c], -R0 ;  /* 0x00008f002f067a23 */ /* 0x004fe20000010800 */
[----:B----4-:R-:W-:Y:S01]  /*83f0*/  F2FP.BF16.PACK_AB R8, R228, R43 ;  /* 0x0000002be408723e */ /* 0x010fe200000010ff */
[----:B------:R1:W-:Y:S08]  /*8400*/  MUFU.EX2 R227, R5 ;  /* 0x0000000500e37308 */ /* 0x0003f00000000800 */
[----:B------:R2:W-:Y:S01]  /*8410*/  MUFU.EX2 R49, R6 ;  /* 0x0000000600317308 */ /* 0x0005e20000000800 */
[----:B-1----:R-:W-:-:S07]  /*8420*/  FFMA.FTZ R5, R54, c[0x0][0x23c], -R2 ;  /* 0x00008f0036057a23 */ /* 0x002fce0000010802 */
[----:B------:R1:W-:Y:S01]  /*8430*/  MUFU.EX2 R26, R5 ;  /* 0x00000005001a7308 */ /* 0x0003e20000000800 */
[----:B--2---:R-:W-:-:S07]  /*8440*/  FFMA.FTZ R6, R46, c[0x0][0x23c], -R2 ;  /* 0x00008f002e067a23 */ /* 0x004fce0000010802 */
[----:B------:R2:W3:Y:S01]  /*8450*/  MUFU.EX2 R42, R6 ;  /* 0x00000006002a7308 */ /* 0x0004e20000000800 */
[----:B-1----:R-:W-:-:S07]  /*8460*/  FFMA.FTZ R5, R55, c[0x0][0x23c], -R2 ;  /* 0x00008f0037057a23 */ /* 0x002fce0000010802 */
[----:B------:R1:W4:Y:S01]  /*8470*/  MUFU.EX2 R48, R5 ;  /* 0x0000000500307308 */ /* 0x0003220000000800 */
[----:B--2---:R-:W2:Y:S01]  /*8480*/  SHFL.BFLY PT, R6, R4, 0x1, 0x1f ;  /* 0x0c201f0004067f89 */ /* 0x004ea200000e0000 */
[----:B---3--:R-:W-:Y:S01]  /*8490*/  F2FP.BF16.PACK_AB R9, R227, R42 ;  /* 0x0000002ae309723e */ /* 0x008fe200000010ff */
[----:B-1----:R-:W-:Y:S01]  /*84a0*/  FFMA.FTZ R5, R60, c[0x0][0x23c], -R20 ;  /* 0x00008f003c057a23 */ /* 0x002fe20000010814 */
[----:B----4-:R-:W-:-:S04]  /*84b0*/  F2FP.BF16.PACK_AB R11, R48, R26 ;  /* 0x0000001a300b723e */ /* 0x010fc800000010ff */
[----:B------:R1:W-:Y:S01]  /*84c0*/  MUFU.EX2 R231, R5 ;  /* 0x0000000500e77308 */ /* 0x0003e20000000800 */
[----:B--2---:R-:W-:Y:S01]  /*84d0*/  FMNMX.FTZ R160, R4, R6, !PT ;  /* 0x0000000604a07209 */ /* 0x004fe20007810000 */
[----:B------:R-:W-:-:S03]  /*84e0*/  FFMA.FTZ R4, R65, c[0x0][0x23c], -R20 ;  /* 0x00008f0041047a23 */ /* 0x000fc60000010814 */
[----:B------:R-:W-:-:S03]  /*84f0*/  FSETP.NEU.FTZ.AND P0, PT, R160, -INF , PT ;  /* 0xff800000a000780b */ /* 0x000fc60003f1d000 */
[----:B------:R2:W-:Y:S01]  /*8500*/  MUFU.EX2 R31, R4 ;  /* 0x00000004001f7308 */ /* 0x0005e20000000800 */
[----:B------:R-:W-:Y:S01]  /*8510*/  FMUL.FTZ R21, R160, c[0x0][0x23c] ;  /* 0x00008f00a0157a20 */ /* 0x000fe20000410000 */
[----:B-1----:R-:W-:-:S04]  /*8520*/  FSEL R5, R166, RZ, P3 ;  /* 0x000000ffa6057208 */ /* 0x002fc80001800000 */
[----:B------:R-:W-:Y:S01]  /*8530*/  FSEL R21, R21, RZ, P0 ;  /* 0x000000ff15157208 */ /* 0x000fe20000000000 */
[----:B------:R-:W-:-:S04]  /*8540*/  FADD.FTZ R5, R164, -R5 ;  /* 0x80000005a4057221 */ /* 0x000fc80000010000 */
[----:B------:R-:W-:Y:S02]  /*8550*/  FMUL.FTZ R17, R5, c[0x0][0x23c] ;  /* 0x00008f0005117a20 */ /* 0x000fe40000410000 */
[----:B--2---:R-:W-:-:S04]  /*8560*/  FFMA.FTZ R4, R62, c[0x0][0x23c], -R20 ;  /* 0x00008f003e047a23 */ /* 0x004fc80000010814 */
[----:B------:R-:W1:Y:S08]  /*8570*/  MUFU.EX2 R17, R17 ;  /* 0x0000001100117308 */ /* 0x000e700000000800 */
[----:B------:R2:W-:Y:S01]  /*8580*/  MUFU.EX2 R25, R4 ;  /* 0x0000000400197308 */ /* 0x0005e20000000800 */
[-C--:B-1----:R-:W-:Y:S02]  /*8590*/  FMUL.FTZ R172, R172, R17.reuse ;  /* 0x00000011acac7220 */ /* 0x082fe40000410000 */
[----:B------:R-:W-:-:S02]  /*85a0*/  FMUL.FTZ R173, R173, R17 ;  /* 0x00000011adad7220 */ /* 0x000fc40000410000 */
[-C--:B------:R-:W-:Y:S02]  /*85b0*/  FMUL.FTZ R180, R180, R17.reuse ;  /* 0x00000011b4b47220 */ /* 0x080fe40000410000 */
[-C--:B------:R-:W-:Y:S02]  /*85c0*/  FMUL.FTZ R181, R181, R17.reuse ;  /* 0x00000011b5b57220 */ /* 0x080fe40000410000 */
[----:B--2---:R-:W-:Y:S02]  /*85d0*/  FFMA.FTZ R4, R63, c[0x0][0x23c], -R20 ;  /* 0x00008f003f047a23 */ /* 0x004fe40000010814 */
[-C--:B------:R-:W-:Y:S02]  /*85e0*/  FMUL.FTZ R68, R68, R17.reuse ;  /* 0x0000001144447220 */ /* 0x080fe40000410000 */
[----:B------:R1:W2:Y:S01]  /*85f0*/  MUFU.EX2 R50, R4 ;  /* 0x0000000400327308 */ /* 0x0002a20000000800 */
[-C--:B------:R-:W-:Y:S02]  /*8600*/  FMUL.FTZ R69, R69, R17.reuse ;  /* 0x0000001145457220 */ /* 0x080fe40000410000 */
[----:B------:R-:W-:-:S02]  /*8610*/  FMUL.FTZ R80, R80, R17 ;  /* 0x0000001150507220 */ /* 0x000fc40000410000 */
[-C--:B------:R-:W-:Y:S02]  /*8620*/  FMUL.FTZ R81, R81, R17.reuse ;  /* 0x0000001151517220 */ /* 0x080fe40000410000 */
[-C--:B------:R-:W-:Y:S02]  /*8630*/  FMUL.FTZ R84, R84, R17.reuse ;  /* 0x0000001154547220 */ /* 0x080fe40000410000 */
[-C--:B------:R-:W-:Y:S02]  /*8640*/  FMUL.FTZ R85, R85, R17.reuse ;  /* 0x0000001155557220 */ /* 0x080fe40000410000 */
[-C--:B------:R-:W-:Y:S02]  /*8650*/  FMUL.FTZ R96, R96, R17.reuse ;  /* 0x0000001160607220 */ /* 0x080fe40000410000 */
[----:B------:R-:W-:Y:S02]  /*8660*/  FMUL.FTZ R97, R97, R17 ;  /* 0x0000001161617220 */ /* 0x000fe40000410000 */
[----:B-1----:R-:W-:Y:S01]  /*8670*/  FFMA.FTZ R4, R64, c[0x0][0x23c], -R21 ;  /* 0x00008f0040047a23 */ /* 0x002fe20000010815 */
[----:B--2---:R-:W-:-:S03]  /*8680*/  F2FP.BF16.PACK_AB R6, R50, R25 ;  /* 0x000000193206723e */ /* 0x004fc600000010ff */
[----:B------:R1:W-:Y:S02]  /*8690*/  MUFU.EX2 R229, R4 ;  /* 0x0000000400e57308 */ /* 0x0003e40000000800 */
[----:B-1----:R-:W-:-:S06]  /*86a0*/  FFMA.FTZ R4, R67, c[0x0][0x23c], -R21 ;  /* 0x00008f0043047a23 */ /* 0x002fcc0000010815 */
[----:B------:R1:W-:Y:S02]  /*86b0*/  MUFU.EX2 R10, R4 ;  /* 0x00000004000a7308 */ /* 0x0003e40000000800 */
[----:B-1----:R-:W-:-:S06]  /*86c0*/  FFMA.FTZ R4, R66, c[0x0][0x23c], -R21 ;  /* 0x00008f0042047a23 */ /* 0x002fcc0000010815 */
[----:B------:R1:W-:Y:S02]  /*86d0*/  MUFU.EX2 R164, R4 ;  /* 0x0000000400a47308 */ /* 0x0003e40000000800 */
[----:B-1----:R-:W-:-:S05]  /*86e0*/  FSEL R4, R165, RZ, P2 ;  /* 0x000000ffa5047208 */ /* 0x002fca0001000000 */
[----:B------:R-:W-:Y:S01]  /*86f0*/  FADD.FTZ R5, R163, -R4 ;  /* 0x80000004a3057221 */ /* 0x000fe20000010000 */
[----:B------:R-:W-:Y:S02]  /*8700*/  FSEL R4, R161, RZ, P1 ;  /* 0x000000ffa1047208 */ /* 0x000fe40000800000 */
[----:B------:R-:W-:Y:S01]  /*8710*/  MOV R163, R40 ;  /* 0x0000002800a37202 */ /* 0x000fe20000000f00 */
[----:B------:R-:W-:Y:S02]  /*8720*/  FMUL.FTZ R16, R5, c[0x0][0x23c] ;  /* 0x00008f0005107a20 */ /* 0x000fe40000410000 */
[----:B------:R-:W-:Y:S01]  /*8730*/  FADD.FTZ R5, R162, -R4 ;  /* 0x80000004a2057221 */ /* 0x000fe20000010000 */
[----:B------:R-:W-:-:S03]  /*8740*/  FSEL R4, R160, RZ, P0 ;  /* 0x000000ffa0047208 */ /* 0x000fc60000000000 */
[----:B------:R-:W-:Y:S01]  /*8750*/  FMUL.FTZ R5, R5, c[0x0][0x23c] ;  /* 0x00008f0005057a20 */ /* 0x000fe20000410000 */
[----:B------:R-:W1:Y:S01]  /*8760*/  MUFU.EX2 R16, R16 ;  /* 0x0000001000107308 */ /* 0x000e620000000800 */
[----:B------:R-:W-:Y:S01]  /*8770*/  FADD.FTZ R3, R3, -R4 ;  /* 0x8000000403037221 */ /* 0x000fe20000010000 */
[----:B------:R-:W-:-:S03]  /*8780*/  F2FP.BF16.PACK_AB R4, R31, R231 ;  /* 0x000000e71f04723e */ /* 0x000fc600000010ff */
[----:B------:R-:W-:-:S03]  /*8790*/  FMUL.FTZ R3, R3, c[0x0][0x23c] ;  /* 0x00008f0003037a20 */ /* 0x000fc60000410000 */
[----:B------:R-:W2:Y:S08]  /*87a0*/  MUFU.EX2 R28, R5 ;  /* 0x00000005001c7308 */ /* 0x000eb00000000800 */
[----:B------:R3:W4:Y:S01]  /*87b0*/  MUFU.EX2 R40, R3 ;  /* 0x0000000300287308 */ /* 0x0007220000000800 */
[-C--:B-1----:R-:W-:Y:S02]  /*87c0*/  FMUL.FTZ R174, R174, R16.reuse ;  /* 0x00000010aeae7220 */ /* 0x082fe40000410000 */
[----:B------:R-:W-:-:S02]  /*87d0*/  FMUL.FTZ R175, R175, R16 ;  /* 0x00000010afaf7220 */ /* 0x000fc40000410000 */
[-C--:B------:R-:W-:Y:S02]  /*87e0*/  FMUL.FTZ R182, R182, R16.reuse ;  /* 0x00000010b6b67220 */ /* 0x080fe40000410000 */
[----:B------:R-:W-:Y:S02]  /*87f0*/  FMUL.FTZ R183, R183, R16 ;  /* 0x00000010b7b77220 */ /* 0x000fe40000410000 */
[-C--:B--2---:R-:W-:Y:S02]  /*8800*/  FMUL.FTZ R168, R168, R28.reuse ;  /* 0x0000001ca8a87220 */ /* 0x084fe40000410000 */
[-C--:B------:R-:W-:Y:S02]  /*8810*/  FMUL.FTZ R169, R169, R28.reuse ;  /* 0x0000001ca9a97220 */ /* 0x080fe40000410000 */
[-C--:B------:R-:W-:Y:S02]  /*8820*/  FMUL.FTZ R176, R176, R28.reuse ;  /* 0x0000001cb0b07220 */ /* 0x080fe40000410000 */
[----:B------:R-:W-:-:S02]  /*8830*/  FMUL.FTZ R177, R177, R28 ;  /* 0x0000001cb1b17220 */ /* 0x000fc40000410000 */
[----:B---3--:R-:W-:Y:S01]  /*8840*/  FFMA.FTZ R3, R207, c[0x0][0x23c], -R21 ;  /* 0x00008f00cf037a23 */ /* 0x008fe20000010815 */
[----:B------:R-:W-:Y:S01]  /*8850*/  MOV R207, R53 ;  /* 0x0000003500cf7202 */ /* 0x000fe20000000f00 */
[-C--:B----4-:R-:W-:Y:S02]  /*8860*/  FMUL.FTZ R170, R170, R40.reuse ;  /* 0x00000028aaaa7220 */ /* 0x090fe40000410000 */
[----:B------:R1:W2:Y:S01]  /*8870*/  MUFU.EX2 R162, R3 ;  /* 0x0000000300a27308 */ /* 0x0002a20000000800 */
[-C--:B------:R-:W-:Y:S02]  /*8880*/  FMUL.FTZ R171, R171, R40.reuse ;  /* 0x00000028abab7220 */ /* 0x080fe40000410000 */
[-C--:B------:R-:W-:Y:S02]  /*8890*/  FMUL.FTZ R178, R178, R40.reuse ;  /* 0x00000028b2b27220 */ /* 0x080fe40000410000 */
[----:B------:R-:W-:Y:S02]  /*88a0*/  FMUL.FTZ R179, R179, R40 ;  /* 0x00000028b3b37220 */ /* 0x000fe40000410000 */
[----:B------:R-:W-:-:S02]  /*88b0*/  FMUL.FTZ R70, R70, R16 ;  /* 0x0000001046467220 */ /* 0x000fc40000410000 */
[----:B------:R-:W-:Y:S02]  /*88c0*/  FMUL.FTZ R71, R71, R16 ;  /* 0x0000001047477220 */ /* 0x000fe40000410000 */
[-C--:B------:R-:W-:Y:S02]  /*88d0*/  FMUL.FTZ R72, R72, R28.reuse ;  /* 0x0000001c48487220 */ /* 0x080fe40000410000 */
[----:B------:R-:W-:Y:S02]  /*88e0*/  FMUL.FTZ R73, R73, R28 ;  /* 0x0000001c49497220 */ /* 0x000fe40000410000 */
[----:B------:R-:W-:Y:S01]  /*88f0*/  FMUL.FTZ R74, R74, R40 ;  /* 0x000000284a4a7220 */ /* 0x000fe20000410000 */
[----:B-1----:R-:W-:Y:S01]  /*8900*/  MOV R3, R10 ;  /* 0x0000000a00037202 */ /* 0x002fe20000000f00 */
[----:B------:R-:W-:Y:S01]  /*8910*/  FMUL.FTZ R75, R75, R40 ;  /* 0x000000284b4b7220 */ /* 0x000fe20000410000 */
[----:B------:R-:W-:Y:S01]  /*8920*/  F2FP.BF16.PACK_AB R10, R49, R27 ;  /* 0x0000001b310a723e */ /* 0x000fe200000010ff */
[-C--:B------:R-:W-:Y:S01]  /*8930*/  FMUL.FTZ R76, R76, R28.reuse ;  /* 0x0000001c4c4c7220 */ /* 0x080fe20000410000 */
[----:B------:R-:W-:Y:S01]  /*8940*/  F2FP.BF16.PACK_AB R5, R3, R229 ;  /* 0x000000e50305723e */ /* 0x000fe200000010ff */
[----:B------:R-:W-:Y:S01]  /*8950*/  FMUL.FTZ R77, R77, R28 ;  /* 0x0000001c4d4d7220 */ /* 0x000fe20000410000 */
[----:B--2---:R-:W-:Y:S01]  /*8960*/  F2FP.BF16.PACK_AB R7, R162, R164 ;  /* 0x000000a4a207723e */ /* 0x004fe200000010ff */
[----:B------:R-:W-:-:S02]  /*8970*/  FMUL.FTZ R78, R78, R40 ;  /* 0x000000284e4e7220 */ /* 0x000fc40000410000 */
[-C--:B------:R-:W-:Y:S01]  /*8980*/  HMMA.16816.F32.BF16 R172, R8, R12.reuse, R172 ;  /* 0x0000000c08ac723c */ /* 0x080fe200000418ac */
[----:B------:R-:W-:Y:S02]  /*8990*/  FMUL.FTZ R79, R79, R40 ;  /* 0x000000284f4f7220 */ /* 0x000fe40000410000 */
[-C--:B------:R-:W-:Y:S02]  /*89a0*/  FMUL.FTZ R82, R82, R16.reuse ;  /* 0x0000001052527220 */ /* 0x080fe40000410000 */
[----:B------:R-:W-:Y:S02]  /*89b0*/  FMUL.FTZ R83, R83, R16 ;  /* 0x0000001053537220 */ /* 0x000fe40000410000 */
[-C--:B------:R-:W-:Y:S01]  /*89c0*/  FMUL.FTZ R88, R88, R28.reuse ;  /* 0x0000001c58587220 */ /* 0x080fe20000410000 */
[----:B------:R-:W-:Y:S01]  /*89d0*/  HMMA.16816.F32.BF16 R168, R4, R12, R168 ;  /* 0x0000000c04a8723c */ /* 0x000fe200000418a8 */
[----:B------:R-:W-:Y:S02]  /*89e0*/  FMUL.FTZ R89, R89, R28 ;  /* 0x0000001c59597220 */ /* 0x000fe40000410000 */
[----:B------:R-:W-:-:S02]  /*89f0*/  FMUL.FTZ R90, R90, R40 ;  /* 0x000000285a5a7220 */ /* 0x000fc40000410000 */
[----:B------:R-:W-:Y:S02]  /*8a00*/  FMUL.FTZ R91, R91, R40 ;  /* 0x000000285b5b7220 */ /* 0x000fe40000410000 */
[-C--:B------:R-:W-:Y:S01]  /*8a10*/  FMUL.FTZ R86, R86, R16.reuse ;  /* 0x0000001056567220 */ /* 0x080fe20000410000 */
[-C--:B------:R-:W-:Y:S01]  /*8a20*/  HMMA.16816.F32.BF16 R176, R4, R14.reuse, R176 ;  /* 0x0000000e04b0723c */ /* 0x080fe200000418b0 */
[----:B------:R-:W-:Y:S02]  /*8a30*/  FMUL.FTZ R87, R87, R16 ;  /* 0x0000001057577220 */ /* 0x000fe40000410000 */
[-C--:B------:R-:W-:Y:S02]  /*8a40*/  FMUL.FTZ R92, R92, R28.reuse ;  /* 0x0000001c5c5c7220 */ /* 0x080fe40000410000 */
[----:B------:R-:W-:Y:S02]  /*8a50*/  FMUL.FTZ R93, R93, R28 ;  /* 0x0000001c5d5d7220 */ /* 0x000fe40000410000 */
[-C--:B------:R-:W-:Y:S01]  /*8a60*/  FMUL.FTZ R94, R94, R40.reuse ;  /* 0x000000285e5e7220 */ /* 0x080fe20000410000 */
[----:B------:R-:W-:Y:S01]  /*8a70*/  HMMA.16816.F32.BF16 R44, R8, R14, R180 ;  /* 0x0000000e082c723c */ /* 0x000fe200000418b4 */
[----:B------:R-:W1:Y:S01]  /*8a80*/  LDSM.16.MT88.4 R12, [R224+0xc000] ;  /* 0x00c00000e00c783b */ /* 0x000e620000004200 */
[----:B------:R-:W-:-:S02]  /*8a90*/  FMUL.FTZ R95, R95, R40 ;  /* 0x000000285f5f7220 */ /* 0x000fc40000410000 */
[-C--:B------:R-:W-:Y:S02]  /*8aa0*/  FMUL.FTZ R98, R98, R16.reuse ;  /* 0x0000001062627220 */ /* 0x080fe40000410000 */
[----:B------:R-:W-:Y:S02]  /*8ab0*/  FMUL.FTZ R99, R99, R16 ;  /* 0x0000001063637220 */ /* 0x000fe40000410000 */
[-C--:B-1----:R-:W-:Y:S08]  /*8ac0*/  HMMA.16816.F32.BF16 R180, R8, R12.reuse, R68 ;  /* 0x0000000c08b4723c */ /* 0x082ff00000041844 */
[C---:B------:R-:W-:Y:S07]  /*8ad0*/  HMMA.16816.F32.BF16 R64, R4.reuse, R12, R72 ;  /* 0x0000000c0440723c */ /* 0x040fee0000041848 */
[----:B------:R-:W-:Y:S01]  /*8ae0*/  MOV R75, R51 ;  /* 0x00000033004b7202 */ /* 0x000fe20000000f00 */
[----:B------:R-:W-:Y:S01]  /*8af0*/  HMMA.16816.F32.BF16 R60, R4, R14, R76 ;  /* 0x0000000e043c723c */ /* 0x000fe2000004184c */
[----:B------:R-:W-:-:S02]  /*8b00*/  MOV R74, R50 ;  /* 0x00000032004a7202 */ /* 0x000fc40000000f00 */
[----:B------:R-:W-:Y:S02]  /*8b10*/  MOV R73, R49 ;  /* 0x0000003100497202 */ /* 0x000fe40000000f00 */
[----:B------:R-:W-:-:S03]  /*8b20*/  MOV R72, R48 ;  /* 0x0000003000487202 */ /* 0x000fc60000000f00 */
[----:B------:R-:W-:Y:S01]  /*8b30*/  HMMA.16816.F32.BF16 R56, R8, R14, R80 ;  /* 0x0000000e0838723c */ /* 0x000fe20000041850 */
[----:B------:R-:W1:Y:S07]  /*8b40*/  LDSM.16.MT88.4 R12, [R226+0xc000] ;  /* 0x00c00000e20c783b */ /* 0x000e6e0000004200 */
[-C--:B-1----:R-:W-:Y:S07]  /*8b50*/  HMMA.16816.F32.BF16 R48, R4, R12.reuse, R88 ;  /* 0x0000000c0430723c */ /* 0x082fee0000041858 */
[----:B------:R-:W-:Y:S01]  /*8b60*/  MOV R88, R3 ;  /* 0x0000000300587202 */ /* 0x000fe20000000f00 */
[----:B------:R-:W-:Y:S01]  /*8b70*/  HMMA.16816.F32.BF16 R52, R8, R12, R84 ;  /* 0x0000000c0834723c */ /* 0x000fe20000041854 */
[----:B------:R-:W2:Y:S01]  /*8b80*/  LDL.LU R3, [R1] ;  /* 0x0000000001037983 */ /* 0x000ea20000300800 */
[----:B------:R-:W-:Y:S01]  /*8b90*/  MOV R89, R207 ;  /* 0x000000cf00597202 */ /* 0x000fe20000000f00 */
[----:B------:R-:W-:Y:S01]  /*8ba0*/  FMUL.FTZ R100, R100, R17 ;  /* 0x0000001164647220 */ /* 0x000fe20000410000 */
[----:B------:R-:W-:Y:S01]  /*8bb0*/  MOV R90, R27 ;  /* 0x0000001b005a7202 */ /* 0x000fe20000000f00 */
[----:B------:R-:W3:Y:S01]  /*8bc0*/  LDL.LU R207, [R1+0xc] ;  /* 0x00000c0001cf7983 */ /* 0x000ee20000300800 */
[----:B------:R-:W-:Y:S01]  /*8bd0*/  FMUL.FTZ R101, R101, R17 ;  /* 0x0000001165657220 */ /* 0x000fe20000410000 */
[----:B------:R-:W-:Y:S01]  /*8be0*/  MOV R91, R26 ;  /* 0x0000001a005b7202 */ /* 0x000fe20000000f00 */
[-C--:B------:R-:W-:Y:S08]  /*8bf0*/  HMMA.16816.F32.BF16 R92, R4, R14.reuse, R92 ;  /* 0x0000000e045c723c */ /* 0x080ff0000004185c */
[----:B------:R-:W-:Y:S01]  /*8c00*/  HMMA.16816.F32.BF16 R68, R8, R14, R96 ;  /* 0x0000000e0844723c */ /* 0x000fe20000041860 */
[----:B------:R-:W1:Y:S01]  /*8c10*/  LDSM.16.MT88.4 R12, [R225+0xc000] ;  /* 0x00c00000e10c783b */ /* 0x000e620000004200 */
[----:B------:R-:W-:-:S02]  /*8c20*/  FMUL.FTZ R102, R102, R16 ;  /* 0x0000001066667220 */ /* 0x000fc40000410000 */
[----:B------:R-:W-:Y:S02]  /*8c30*/  FMUL.FTZ R103, R103, R16 ;  /* 0x0000001067677220 */ /* 0x000fe40000410000 */
[----:B------:R-:W-:Y:S01]  /*8c40*/  FMUL.FTZ R104, R104, R28 ;  /* 0x0000001c68687220 */ /* 0x000fe20000410000 */
[----:B------:R-:W-:Y:S01]  /*8c50*/  MOV R99, R72 ;  /* 0x0000004800637202 */ /* 0x000fe20000000f00 */
[----:B------:R-:W-:Y:S01]  /*8c60*/  FMUL.FTZ R105, R105, R28 ;  /* 0x0000001c69697220 */ /* 0x000fe20000410000 */
[----:B------:R-:W-:Y:S01]  /*8c70*/  MOV R98, R73 ;  /* 0x0000004900627202 */ /* 0x000fe20000000f00 */
[-C--:B------:R-:W-:Y:S01]  /*8c80*/  FMUL.FTZ R106, R106, R40.reuse ;  /* 0x000000286a6a7220 */ /* 0x080fe20000410000 */
[----:B------:R-:W-:Y:S01]  /*8c90*/  MOV R72, R25 ;  /* 0x0000001900487202 */ /* 0x000fe20000000f00 */
[----:B------:R-:W-:Y:S01]  /*8ca0*/  FMUL.FTZ R107, R107, R40 ;  /* 0x000000286b6b7220 */ /* 0x000fe20000410000 */
[----:B------:R-:W-:Y:S01]  /*8cb0*/  MOV R73, R24 ;  /* 0x0000001800497202 */ /* 0x000fe20000000f00 */
[-C--:B------:R-:W-:Y:S01]  /*8cc0*/  FMUL.FTZ R108, R108, R28.reuse ;  /* 0x0000001c6c6c7220 */ /* 0x080fe20000410000 */
[----:B------:R-:W-:Y:S01]  /*8cd0*/  LDSM.16.MT88.4 R24, [R226+0xe000] ;  /* 0x00e00000e218783b */ /* 0x000fe20000004200 */
[----:B------:R-:W-:-:S02]  /*8ce0*/  FMUL.FTZ R109, R109, R28 ;  /* 0x0000001c6d6d7220 */ /* 0x000fc40000410000 */
[-C--:B------:R-:W-:Y:S02]  /*8cf0*/  FMUL.FTZ R110, R110, R40.reuse ;  /* 0x000000286e6e7220 */ /* 0x080fe40000410000 */
[----:B------:R-:W-:Y:S02]  /*8d00*/  FMUL.FTZ R111, R111, R40 ;  /* 0x000000286f6f7220 */ /* 0x000fe40000410000 */
[-C--:B------:R-:W-:Y:S02]  /*8d10*/  FMUL.FTZ R112, R112, R17.reuse ;  /* 0x0000001170707220 */ /* 0x080fe40000410000 */
[-C--:B------:R-:W-:Y:S02]  /*8d20*/  FMUL.FTZ R113, R113, R17.reuse ;  /* 0x0000001171717220 */ /* 0x080fe40000410000 */
[-C--:B------:R-:W-:Y:S02]  /*8d30*/  FMUL.FTZ R114, R114, R16.reuse ;  /* 0x0000001072727220 */ /* 0x080fe40000410000 */
[----:B------:R-:W-:Y:S01]  /*8d40*/  FMUL.FTZ R115, R115, R16 ;  /* 0x0000001073737220 */ /* 0x000fe20000410000 */
[-C--:B-1----:R-:W-:Y:S08]  /*8d50*/  HMMA.16816.F32.BF16 R100, R8, R12.reuse, R100 ;  /* 0x0000000c0864723c */ /* 0x082ff00000041864 */
[C---:B------:R-:W-:Y:S08]  /*8d60*/  HMMA.16816.F32.BF16 R104, R4.reuse, R12, R104 ;  /* 0x0000000c0468723c */ /* 0x040ff00000041868 */
[-C--:B------:R-:W-:Y:S08]  /*8d70*/  HMMA.16816.F32.BF16 R108, R4, R14.reuse, R108 ;  /* 0x0000000e046c723c */ /* 0x080ff0000004186c */
[----:B------:R-:W-:Y:S01]  /*8d80*/  HMMA.16816.F32.BF16 R112, R8, R14, R112 ;  /* 0x0000000e0870723c */ /* 0x000fe20000041870 */
[----:B------:R-:W1:Y:S01]  /*8d90*/  LDSM.16.MT88.4 R12, [R167+0xe000] ;  /* 0x00e00000a70c783b */ /* 0x000e620000004200 */
[----:B------:R-:W-:-:S02]  /*8da0*/  FMUL.FTZ R116, R116, R17 ;  /* 0x0000001174747220 */ /* 0x000fc40000410000 */
[----:B------:R-:W-:Y:S02]  /*8db0*/  FMUL.FTZ R117, R117, R17 ;  /* 0x0000001175757220 */ /* 0x000fe40000410000 */
[-C--:B------:R-:W-:Y:S02]  /*8dc0*/  FMUL.FTZ R118, R118, R16.reuse ;  /* 0x0000001076767220 */ /* 0x080fe40000410000 */
[----:B------:R-:W-:Y:S02]  /*8dd0*/  FMUL.FTZ R119, R119, R16 ;  /* 0x0000001077777220 */ /* 0x000fe40000410000 */
[-C--:B------:R-:W-:Y:S02]  /*8de0*/  FMUL.FTZ R120, R120, R28.reuse ;  /* 0x0000001c78787220 */ /* 0x080fe40000410000 */
[----:B------:R-:W-:Y:S02]  /*8df0*/  FMUL.FTZ R121, R121, R28 ;  /* 0x0000001c79797220 */ /* 0x000fe40000410000 */
[----:B------:R-:W-:-:S02]  /*8e00*/  FMUL.FTZ R122, R122, R40 ;  /* 0x000000287a7a7220 */ /* 0x000fc40000410000 */
[----:B------:R-:W-:Y:S02]  /*8e10*/  FMUL.FTZ R123, R123, R40 ;  /* 0x000000287b7b7220 */ /* 0x000fe40000410000 */
[-C--:B------:R-:W-:Y:S02]  /*8e20*/  FMUL.FTZ R124, R124, R28.reuse ;  /* 0x0000001c7c7c7220 */ /* 0x080fe40000410000 */
[----:B------:R-:W-:Y:S02]  /*8e30*/  FMUL.FTZ R125, R125, R28 ;  /* 0x0000001c7d7d7220 */ /* 0x000fe40000410000 */
[-C--:B------:R-:W-:Y:S02]  /*8e40*/  FMUL.FTZ R126, R126, R40.reuse ;  /* 0x000000287e7e7220 */ /* 0x080fe40000410000 */
[----:B------:R-:W-:Y:S02]  /*8e50*/  FMUL.FTZ R127, R127, R40 ;  /* 0x000000287f7f7220 */ /* 0x000fe40000410000 */
[----:B------:R-:W-:-:S02]  /*8e60*/  FMUL.FTZ R128, R128, R17 ;  /* 0x0000001180807220 */ /* 0x000fc40000410000 */
        /* <DEDUP_REMOVED lines=34> */
[-C--:B------:R-:W-:Y:S02]  /*9090*/  FMUL.FTZ R153, R153, R28.reuse ;  /* 0x0000001c99997220 */ /* 0x080fe40000410000 */
        /* <DEDUP_REMOVED lines=10> */
[C---:B------:R-:W-:Y:S08]  /*9140*/  HMMA.16816.F32.BF16 R148, R4.reuse, R24, R148 ;  /* 0x000000180494723c */ /* 0x040ff00000041894 */
[C---:B------:R-:W-:Y:S08]  /*9150*/  HMMA.16816.F32.BF16 R152, R4.reuse, R26, R152 ;  /* 0x0000001a0498723c */ /* 0x040ff00000041898 */
[C---:B-1----:R-:W-:Y:S08]  /*9160*/  HMMA.16816.F32.BF16 R192, R4.reuse, R12, R192 ;  /* 0x0000000c04c0723c */ /* 0x042ff000000418c0 */
[----:B------:R-:W-:Y:S01]  /*9170*/  HMMA.16816.F32.BF16 R196, R4, R14, R196 ;  /* 0x0000000e04c4723c */ /* 0x000fe200000418c4 */
[----:B--2---:R-:W-:-:S02]  /*9180*/  FFMA.FTZ R43, R3, R17, R43 ;  /* 0x00000011032b7223 */ /* 0x004fc4000001002b */
[----:B------:R-:W-:-:S04]  /*9190*/  FFMA.FTZ R3, R216, c[0x0][0x23c], -R0 ;  /* 0x00008f00d8037a23 */ /* 0x000fc80000010800 */
[----:B------:R1:W-:Y:S01]  /*91a0*/  MUFU.EX2 R145, R3 ;  /* 0x0000000300917308 */ /* 0x0003e20000000800 */
[----:B---3--:R-:W-:Y:S02]  /*91b0*/  FFMA.FTZ R42, R207, R16, R42 ;  /* 0x00000010cf2a7223 */ /* 0x008fe4000001002a */
[----:B-1----:R-:W-:-:S05]  /*91c0*/  FFMA.FTZ R3, R211, c[0x0][0x23c], -R0 ;  /* 0x00008f00d3037a23 */ /* 0x002fca0000010800 */
[----:B------:R1:W2:Y:S02]  /*91d0*/  MUFU.EX2 R4, R3 ;  /* 0x0000000300047308 */ /* 0x0002a40000000800 */
[----:B-1----:R-:W-:-:S06]  /*91e0*/  FFMA.FTZ R3, R205, c[0x0][0x23c], -R0 ;  /* 0x00008f00cd037a23 */ /* 0x002fcc0000010800 */
[----:B------:R1:W-:Y:S02]  /*91f0*/  MUFU.EX2 R205, R3 ;  /* 0x0000000300cd7308 */ /* 0x0003e40000000800 */
[----:B-1----:R-:W-:-:S06]  /*9200*/  FFMA.FTZ R3, R32, c[0x0][0x23c], -R0 ;  /* 0x00008f0020037a23 */ /* 0x002fcc0000010800 */
[----:B------:R1:W-:Y:S02]  /*9210*/  MUFU.EX2 R207, R3 ;  /* 0x0000000300cf7308 */ /* 0x0003e40000000800 */
[----:B-1----:R-:W-:-:S06]  /*9220*/  FFMA.FTZ R3, R219, c[0x0][0x23c], -R2 ;  /* 0x00008f00db037a23 */ /* 0x002fcc0000010802 */
[----:B------:R1:W-:Y:S01]  /*9230*/  MUFU.EX2 R144, R3 ;  /* 0x0000000300907308 */ /* 0x0003e20000000800 */
[-C--:B------:R-:W-:Y:S02]  /*9240*/  FMUL.FTZ R184, R184, R17.reuse ;  /* 0x00000011b8b87220 */ /* 0x080fe40000410000 */
[----:B------:R-:W-:Y:S02]  /*9250*/  FMUL.FTZ R185, R185, R17 ;  /* 0x00000011b9b97220 */ /* 0x000fe40000410000 */
[----:B-1----:R-:W-:-:S04]  /*9260*/  FFMA.FTZ R3, R214, c[0x0][0x23c], -R2 ;  /* 0x00008f00d6037a23 */ /* 0x002fc80000010802 */
[----:B------:R1:W-:Y:S01]  /*9270*/  MUFU.EX2 R219, R3 ;  /* 0x0000000300db7308 */ /* 0x0003e20000000800 */
[-C--:B------:R-:W-:Y:S02]  /*9280*/  FMUL.FTZ R186, R186, R16.reuse ;  /* 0x00000010baba7220 */ /* 0x080fe40000410000 */
[----:B------:R-:W-:Y:S02]  /*9290*/  FMUL.FTZ R187, R187, R16 ;  /* 0x00000010bbbb7220 */ /* 0x000fe40000410000 */
[-C--:B------:R-:W-:Y:S02]  /*92a0*/  FMUL.FTZ R156, R156, R17.reuse ;  /* 0x000000119c9c7220 */ /* 0x080fe40000410000 */
[----:B------:R-:W-:Y:S02]  /*92b0*/  FMUL.FTZ R157, R157, R17 ;  /* 0x000000119d9d7220 */ /* 0x000fe40000410000 */
[----:B-1----:R-:W-:-:S04]  /*92c0*/  FFMA.FTZ R3, R208, c[0x0][0x23c], -R2 ;  /* 0x00008f00d0037a23 */ /* 0x002fc80000010802 */
[----:B------:R1:W-:Y:S01]  /*92d0*/  MUFU.EX2 R211, R3 ;  /* 0x0000000300d37308 */ /* 0x0003e20000000800 */
[----:B------:R-:W-:Y:S01]  /*92e0*/  FMUL.FTZ R158, R158, R16 ;  /* 0x000000109e9e7220 */ /* 0x000fe20000410000 */
[----:B--2---:R-:W-:Y:S01]  /*92f0*/  MOV R208, R4 ;  /* 0x0000000400d07202 */ /* 0x004fe20000000f00 */
[-C--:B------:R-:W-:Y:S02]  /*9300*/  FMUL.FTZ R159, R159, R16.reuse ;  /* 0x000000109f9f7220 */ /* 0x080fe40000410000 */
[-C--:B------:R-:W-:Y:S02]  /*9310*/  FMUL.FTZ R188, R188, R17.reuse ;  /* 0x00000011bcbc7220 */ /* 0x080fe40000410000 */
[----:B------:R-:W-:Y:S02]  /*9320*/  FMUL.FTZ R189, R189, R17 ;  /* 0x00000011bdbd7220 */ /* 0x000fe40000410000 */
[-C--:B------:R-:W-:Y:S02]  /*9330*/  FMUL.FTZ R190, R190, R16.reuse ;  /* 0x00000010bebe7220 */ /* 0x080fe40000410000 */
[----:B------:R-:W-:-:S02]  /*9340*/  FMUL.FTZ R191, R191, R16 ;  /* 0x00000010bfbf7220 */ /* 0x000fc40000410000 */
[-C--:B------:R-:W-:Y:S02]  /*9350*/  FMUL.FTZ R200, R200, R17.reuse ;  /* 0x00000011c8c87220 */ /* 0x080fe40000410000 */
[----:B-1----:R-:W-:Y:S02]  /*9360*/  FFMA.FTZ R3, R41, c[0x0][0x23c], -R2 ;  /* 0x00008f0029037a23 */ /* 0x002fe40000010802 */
[----:B------:R-:W-:Y:S02]  /*9370*/  FMUL.FTZ R201, R201, R17 ;  /* 0x00000011c9c97220 */ /* 0x000fe40000410000 */
[-C--:B------:R-:W-:Y:S01]  /*9380*/  FMUL.FTZ R202, R202, R16.reuse ;  /* 0x00000010caca7220 */ /* 0x080fe20000410000 */
[----:B------:R1:W2:Y:S01]  /*9390*/  MUFU.EX2 R4, R3 ;  /* 0x0000000300047308 */ /* 0x0002a20000000800 */
[----:B------:R-:W-:Y:S02]  /*93a0*/  FMUL.FTZ R203, R203, R16 ;  /* 0x00000010cbcb7220 */ /* 0x000fe40000410000 */
[----:B------:R-:W-:-:S02]  /*93b0*/  FFMA.FTZ R97, R19, c[0x0][0x23c], -R0 ;  /* 0x00008f0013617a23 */ /* 0x000fc40000010800 */
[----:B------:R-:W-:Y:S02]  /*93c0*/  FFMA.FTZ R96, R18, c[0x0][0x23c], -R0 ;  /* 0x00008f0012607a23 */ /* 0x000fe40000010800 */
[----:B------:R-:W3:Y:S01]  /*93d0*/  LDSM.16.MT88.4 R16, [R224+0xc800] ;  /* 0x00c80000e010783b */ /* 0x000ee20000004200 */
[----:B------:R-:W-:Y:S01]  /*93e0*/  MOV R146, R163 ;  /* 0x000000a300927202 */ /* 0x000fe20000000f00 */
[----:B-1----:R-:W-:-:S04]  /*93f0*/  FFMA.FTZ R3, R220, c[0x0][0x23c], -R20 ;  /* 0x00008f00dc037a23 */ /* 0x002fc80000010814 */
[----:B------:R1:W-:Y:S02]  /*9400*/  MUFU.EX2 R163, R3 ;  /* 0x0000000300a37308 */ /* 0x0003e40000000800 */
[----:B-1----:R-:W-:-:S06]  /*9410*/  FFMA.FTZ R3, R217, c[0x0][0x23c], -R20 ;  /* 0x00008f00d9037a23 */ /* 0x002fcc0000010814 */
[----:B------:R1:W-:Y:S01]  /*9420*/  MUFU.EX2 R216, R3 ;  /* 0x0000000300d87308 */ /* 0x0003e20000000800 */
[----:B------:R-:W-:Y:S01]  /*9430*/  HMMA.16816.F32.BF16 R76, R8, R24, R184 ;  /* 0x00000018084c723c */ /* 0x000fe200000418b8 */
[----:B------:R-:W-:Y:S02]  /*9440*/  MOV R133, R74 ;  /* 0x0000004a00857202 */ /* 0x000fe40000000f00 */
[----:B------:R-:W-:Y:S01]  /*9450*/  MOV R147, R75 ;  /* 0x0000004b00937202 */ /* 0x000fe20000000f00 */
[----:B-1----:R-:W-:-:S04]  /*9460*/  FFMA.FTZ R3, R212, c[0x0][0x23c], -R20 ;  /* 0x00008f00d4037a23 */ /* 0x002fc80000010814 */
[----:B------:R1:W-:Y:S01]  /*9470*/  MUFU.EX2 R132, R3 ;  /* 0x0000000300847308 */ /* 0x0003e20000000800 */
[----:B------:R-:W-:Y:S01]  /*9480*/  MOV R135, R98 ;  /* 0x0000006200877202 */ /* 0x000fe20000000f00 */
[--C-:B------:R-:W-:Y:S01]  /*9490*/  FFMA.FTZ R32, R215, c[0x0][0x23c], -R0.reuse ;  /* 0x00008f00d7207a23 */ /* 0x100fe20000010800 */
[----:B------:R-:W-:Y:S01]  /*94a0*/  MOV R134, R99 ;  /* 0x0000006300867202 */ /* 0x000fe20000000f00 */
[--C-:B------:R-:W-:Y:S01]  /*94b0*/  FFMA.FTZ R99, R37, c[0x0][0x23c], -R0.reuse ;  /* 0x00008f0025637a23 */ /* 0x100fe20000010800 */
[----:B------:R-:W-:Y:S01]  /*94c0*/  MOV R187, R31 ;  /* 0x0000001f00bb7202 */ /* 0x000fe20000000f00 */
[----:B------:R-:W-:Y:S01]  /*94d0*/  FFMA.FTZ R31, R209, c[0x0][0x23c], -R0 ;  /* 0x00008f00d11f7a23 */ /* 0x000fe20000010800 */
[----:B------:R-:W-:Y:S01]  /*94e0*/  MOV R74, R30 ;  /* 0x0000001e004a7202 */ /* 0x000fe20000000f00 */
[----:B-1----:R-:W-:-:S04]  /*94f0*/  FFMA.FTZ R3, R210, c[0x0][0x23c], -R20 ;  /* 0x00008f00d2037a23 */ /* 0x002fc80000010814 */
[----:B------:R1:W-:Y:S01]  /*9500*/  MUFU.EX2 R210, R3 ;  /* 0x0000000300d27308 */ /* 0x0003e20000000800 */
[----:B------:R-:W-:Y:S01]  /*9510*/  MOV R75, R29 ;  /* 0x0000001d004b7202 */ /* 0x000fe20000000f00 */
[--C-:B------:R-:W-:Y:S02]  /*9520*/  FFMA.FTZ R30, R204, c[0x0][0x23c], -R0.reuse ;  /* 0x00008f00cc1e7a23 */ /* 0x100fe40000010800 */
[--C-:B------:R-:W-:Y:S02]  /*9530*/  FFMA.FTZ R29, R38, c[0x0][0x23c], -R0.reuse ;  /* 0x00008f00261d7a23 */ /* 0x100fe40000010800 */
[----:B------:R-:W-:Y:S01]  /*9540*/  FFMA.FTZ R98, R22, c[0x0][0x23c], -R0 ;  /* 0x00008f0016627a23 */ /* 0x000fe20000010800 */
[----:B------:R-:W-:Y:S01]  /*9550*/  MOV R37, R23 ;  /* 0x0000001700257202 */ /* 0x000fe20000000f00 */
[--C-:B------:R-:W-:Y:S01]  /*9560*/  FFMA.FTZ R0, R221, c[0x0][0x23c], -R21.reuse ;  /* 0x00008f00dd007a23 */ /* 0x100fe20000010815 */
[----:B------:R-:W4:Y:S01]  /*9570*/  LDL.LU R38, [R1+0x10] ;  /* 0x0000100001267983 */ /* 0x000f220000300800 */
[----:B-1----:R-:W-:-:S04]  /*9580*/  FFMA.FTZ R3, R242, c[0x0][0x23c], -R21 ;  /* 0x00008f00f2037a23 */ /* 0x002fc80000010815 */
[----:B------:R1:W-:Y:S01]  /*9590*/  MUFU.EX2 R217, R3 ;  /* 0x0000000300d97308 */ /* 0x0003e20000000800 */
[----:B------:R-:W-:Y:S01]  /*95a0*/  FFMA.FTZ R23, R218, c[0x0][0x23c], -R2 ;  /* 0x00008f00da177a23 */ /* 0x000fe20000010802 */
[----:B--2---:R-:W-:Y:S02]  /*95b0*/  MOV R215, R4 ;  /* 0x0000000400d77202 */ /* 0x004fe40000000f00 */
[----:B------:R-:W-:Y:S01]  /*95c0*/  MOV R218, R146 ;  /* 0x0000009200da7202 */ /* 0x000fe20000000f00 */
[----:B------:R-:W-:Y:S01]  /*95d0*/  HMMA.16816.F32.BF16 R156, R8, R26, R156 ;  /* 0x0000001a089c723c */ /* 0x000fe2000004189c */
[----:B------:R-:W-:Y:S01]  /*95e0*/  MOV R242, R133 ;  /* 0x0000008500f27202 */ /* 0x000fe20000000f00 */
[----:B------:R-:W-:Y:S01]  /*95f0*/  LDSM.16.MT88.4 R24, [R224+0xe800] ;  /* 0x00e80000e018783b */ /* 0x000fe20000004200 */
[----:B------:R2:W-:Y:S01]  /*9600*/  MUFU.EX2 R146, R0 ;  /* 0x0000000000927308 */ /* 0x0005e20000000800 */
[----:B-1----:R-:W-:-:S04]  /*9610*/  FFMA.FTZ R3, R223, c[0x0][0x23c], -R21 ;  /* 0x00008f00df037a23 */ /* 0x002fc80000010815 */
[----:B------:R-:W-:Y:S03]  /*9620*/  HMMA.16816.F32.BF16 R188, R8, R12, R188 ;  /* 0x0000000c08bc723c */ /* 0x000fe600000418bc */
[----:B------:R1:W-:Y:S01]  /*9630*/  MUFU.EX2 R214, R3 ;  /* 0x0000000300d67308 */ /* 0x0003e20000000800 */
[----:B--2---:R-:W-:-:S04]  /*9640*/  FFMA.FTZ R0, R39, c[0x0][0x23c], -R2 ;  /* 0x00008f0027007a23 */ /* 0x004fc80000010802 */
[----:B------:R-:W-:Y:S01]  /*9650*/  HMMA.16816.F32.BF16 R200, R8, R14, R200 ;  /* 0x0000000e08c8723c */ /* 0x000fe200000418c8 */
[----:B------:R-:W-:Y:S01]  /*9660*/  MOV R39, R75 ;  /* 0x0000004b00277202 */ /* 0x000fe20000000f00 */
[----:B------:R-:W2:Y:S01]  /*9670*/  LDSM.16.MT88.4 R12, [R167+0xc800] ;  /* 0x00c80000a70c783b */ /* 0x000ea20000004200 */
[----:B------:R3:W-:Y:S04]  /*9680*/  MUFU.EX2 R41, R0 ;  /* 0x0000000000297308 */ /* 0x0007e80000000800 */
[----:B------:R-:W-:Y:S02]  /*9690*/  F2FP.BF16.PACK_AB R8, R208, R145 ;  /* 0x00000091d008723e */ /* 0x000fe400000010ff */
[----:B------:R-:W-:Y:S01]  /*96a0*/  F2FP.BF16.PACK_AB R9, R219, R144 ;  /* 0x00000090db09723e */ /* 0x000fe200000010ff */
[----:B-1----:R-:W-:Y:S01]  /*96b0*/  FFMA.FTZ R3, R222, c[0x0][0x23c], -R21 ;  /* 0x00008f00de037a23 */ /* 0x002fe20000010815 */
[----:B------:R-:W-:-:S02]  /*96c0*/  F2FP.BF16.PACK_AB R10, R207, R205 ;  /* 0x000000cdcf0a723e */ /* 0x000fc400000010ff */
[----:B------:R-:W-:Y:S01]  /*96d0*/  F2FP.BF16.PACK_AB R11, R215, R211 ;  /* 0x000000d3d70b723e */ /* 0x000fe200000010ff */
[----:B------:R1:W1:Y:S01]  /*96e0*/  MUFU.EX2 R4, R3 ;  /* 0x0000000300047308 */ /* 0x0002620000000800 */
[----:B------:R-:W-:Y:S01]  /*96f0*/  MOV R133, R72 ;  /* 0x0000004800857202 */ /* 0x000fe20000000f00 */
[----:B---3--:R-:W-:Y:S01]  /*9700*/  FFMA.FTZ R0, R39, c[0x0][0x23c], -R20 ;  /* 0x00008f0027007a23 */ /* 0x008fe20000010814 */
[----:B------:R-:W-:Y:S01]  /*9710*/  MOV R204, R73 ;  /* 0x0000004900cc7202 */ /* 0x000fe20000000f00 */
[----:B-1----:R-:W-:Y:S01]  /*9720*/  FFMA.FTZ R3, R206, c[0x0][0x23c], -R2 ;  /* 0x00008f00ce037a23 */ /* 0x002fe20000010802 */
[----:B------:R-:W-:Y:S02]  /*9730*/  MOV R206, R74 ;  /* 0x0000004a00ce7202 */ /* 0x000fe40000000f00 */
[----:B------:R-:W-:Y:S01]  /*9740*/  HMMA.16816.F32.BF16 R72, R8, R16, R180 ;  /* 0x000000100848723c */ /* 0x000fe200000418b4 */
[----:B------:R1:W-:Y:S02]  /*9750*/  MUFU.EX2 R182, R0 ;  /* 0x0000000000b67308 */ /* 0x0003e40000000800 */
[----:B-1----:R-:W-:-:S06]  /*9760*/  FFMA.FTZ R0, R206, c[0x0][0x23c], -R20 ;  /* 0x00008f00ce007a23 */ /* 0x002fcc0000010814 */
[----:B------:R1:W-:Y:S02]  /*9770*/  MUFU.EX2 R180, R0 ;  /* 0x0000000000b47308 */ /* 0x0003e40000000800 */
[----:B-1----:R-:W-:Y:S02]  /*9780*/  FFMA.FTZ R0, R204, c[0x0][0x23c], -R20 ;  /* 0x00008f00cc007a23 */ /* 0x002fe40000010814 */
[----:B------:R-:W3:Y:S01]  /*9790*/  LDL.LU R204, [R1+0x14] ;  /* 0x0000140001cc7983 */ /* 0x000ee20000300800 */
[----:B------:R-:W-:Y:S02]  /*97a0*/  MOV R221, R4 ;  /* 0x0000000400dd7202 */ /* 0x000fe40000000f00 */
[----:B------:R-:W-:Y:S02]  /*97b0*/  F2FP.BF16.PACK_AB R4, R216, R163 ;  /* 0x000000a3d804723e */ /* 0x000fe400000010ff */
[----:B------:R-:W-:Y:S02]  /*97c0*/  F2FP.BF16.PACK_AB R5, R214, R217 ;  /* 0x000000d9d605723e */ /* 0x000fe400000010ff */
[----:B------:R-:W-:-:S02]  /*97d0*/  F2FP.BF16.PACK_AB R6, R210, R132 ;  /* 0x00000084d206723e */ /* 0x000fc400000010ff */
[----:B------:R-:W-:Y:S01]  /*97e0*/  F2FP.BF16.PACK_AB R7, R146, R221 ;  /* 0x000000dd9207723e */ /* 0x000fe200000010ff */
[-C--:B--2---:R-:W-:Y:S08]  /*97f0*/  HMMA.16816.F32.BF16 R172, R8, R12.reuse, R172 ;  /* 0x0000000c08ac723c */ /* 0x084ff000000418ac */
[C---:B------:R-:W-:Y:S08]  /*9800*/  HMMA.16816.F32.BF16 R168, R4.reuse, R12, R168 ;  /* 0x0000000c04a8723c */ /* 0x040ff000000418a8 */
[-C--:B------:R-:W-:Y:S08]  /*9810*/  HMMA.16816.F32.BF16 R176, R4, R14.reuse, R176 ;  /* 0x0000000e04b0723c */ /* 0x080ff000000418b0 */
[----:B------:R-:W-:Y:S01]  /*9820*/  HMMA.16816.F32.BF16 R44, R8, R14, R44 ;  /* 0x0000000e082c723c */ /* 0x000fe2000004182c */
[----:B------:R-:W1:Y:S07]  /*9830*/  LDSM.16.MT88.4 R12, [R226+0xc800] ;  /* 0x00c80000e20c783b */ /* 0x000e6e0000004200 */
[C---:B------:R-:W-:Y:S08]  /*9840*/  HMMA.16816.F32.BF16 R64, R4.reuse, R16, R64 ;  /* 0x000000100440723c */ /* 0x040ff00000041840 */
[-C--:B------:R-:W-:Y:S08]  /*9850*/  HMMA.16816.F32.BF16 R60, R4, R18.reuse, R60 ;  /* 0x00000012043c723c */ /* 0x080ff0000004183c */
[C---:B------:R-:W-:Y:S01]  /*9860*/  HMMA.16816.F32.BF16 R56, R8.reuse, R18, R56 ;  /* 0x000000120838723c */ /* 0x040fe20000041838 */
[----:B------:R-:W2:Y:S07]  /*9870*/  LDSM.16.MT88.4 R16, [R225+0xc800] ;  /* 0x00c80000e110783b */ /* 0x000eae0000004200 */
[-C--:B-1----:R-:W-:Y:S08]  /*9880*/  HMMA.16816.F32.BF16 R52, R8, R12.reuse, R52 ;  /* 0x0000000c0834723c */ /* 0x082ff00000041834 */
[C---:B------:R-:W-:Y:S08]  /*9890*/  HMMA.16816.F32.BF16 R48, R4.reuse, R12, R48 ;  /* 0x0000000c0430723c */ /* 0x040ff00000041830 */
[-C--:B------:R-:W-:Y:S08]  /*98a0*/  HMMA.16816.F32.BF16 R92, R4, R14.reuse, R92 ;  /* 0x0000000e045c723c */ /* 0x080ff0000004185c */
[C---:B------:R-:W-:Y:S01]  /*98b0*/  HMMA.16816.F32.BF16 R68, R8.reuse, R14, R68 ;  /* 0x0000000e0844723c */ /* 0x040fe20000041844 */
[----:B------:R-:W1:Y:S07]  /*98c0*/  LDSM.16.MT88.4 R12, [R167+0xe800] ;  /* 0x00e80000a70c783b */ /* 0x000e6e0000004200 */
[-C--:B--2---:R-:W-:Y:S08]  /*98d0*/  HMMA.16816.F32.BF16 R100, R8, R16.reuse, R100 ;  /* 0x000000100864723c */ /* 0x084ff00000041864 */
[C---:B------:R-:W-:Y:S08]  /*98e0*/  HMMA.16816.F32.BF16 R104, R4.reuse, R16, R104 ;  /* 0x000000100468723c */ /* 0x040ff00000041868 */
[-C--:B------:R-:W-:Y:S08]  /*98f0*/  HMMA.16816.F32.BF16 R108, R4, R18.reuse, R108 ;  /* 0x00000012046c723c */ /* 0x080ff0000004186c */
[C---:B------:R-:W-:Y:S01]  /*9900*/  HMMA.16816.F32.BF16 R112, R8.reuse, R18, R112 ;  /* 0x000000120870723c */ /* 0x040fe20000041870 */
[----:B------:R-:W2:Y:S07]  /*9910*/  LDSM.16.MT88.4 R16, [R226+0xe800] ;  /* 0x00e80000e210783b */ /* 0x000eae0000004200 */
[-C--:B-1----:R-:W-:Y:S08]  /*9920*/  HMMA.16816.F32.BF16 R116, R8, R12.reuse, R116 ;  /* 0x0000000c0874723c */ /* 0x082ff00000041874 */
[C---:B------:R-:W-:Y:S08]  /*9930*/  HMMA.16816.F32.BF16 R120, R4.reuse, R12, R120 ;  /* 0x0000000c0478723c */ /* 0x040ff00000041878 */
[-C--:B------:R-:W-:Y:S08]  /*9940*/  HMMA.16816.F32.BF16 R124, R4, R14.reuse, R124 ;  /* 0x0000000e047c723c */ /* 0x080ff0000004187c */
[----:B------:R-:W-:Y:S01]  /*9950*/  HMMA.16816.F32.BF16 R128, R8, R14, R128 ;  /* 0x0000000e0880723c */ /* 0x000fe20000041880 */
[----:B------:R-:W1:Y:S07]  /*9960*/  LDSM.16.MT88.4 R12, [R225+0xe800] ;  /* 0x00e80000e10c783b */ /* 0x000e6e0000004200 */
[C---:B--2---:R-:W-:Y:S08]  /*9970*/  HMMA.16816.F32.BF16 R148, R4.reuse, R16, R148 ;  /* 0x000000100494723c */ /* 0x044ff00000041894 */
[----:B------:R-:W-:Y:S08]  /*9980*/  HMMA.16816.F32.BF16 R152, R4, R18, R152 ;  /* 0x000000120498723c */ /* 0x000ff00000041898 */
[C---:B------:R-:W-:Y:S08]  /*9990*/  HMMA.16816.F32.BF16 R76, R8.reuse, R16, R76 ;  /* 0x00000010084c723c */ /* 0x040ff0000004184c */
[----:B------:R-:W-:Y:S01]  /*99a0*/  HMMA.16816.F32.BF16 R156, R8, R18, R156 ;  /* 0x00000012089c723c */ /* 0x000fe2000004189c */
[----:B------:R-:W2:Y:S01]  /*99b0*/  LDSM.16.MT88.4 R16, [R224+0xd000] ;  /* 0x00d00000e010783b */ /* 0x000ea20000004200 */
[----:B------:R-:W-:-:S06]  /*99c0*/  FFMA.FTZ R22, R213, c[0x0][0x23c], -R2 ;  /* 0x00008f00d5167a23 */ /* 0x000fcc0000010802 */
[C---:B-1----:R-:W-:Y:S01]  /*99d0*/  HMMA.16816.F32.BF16 R192, R4.reuse, R12, R192 ;  /* 0x0000000c04c0723c */ /* 0x042fe200000418c0 */
[----:B------:R1:W-:Y:S07]  /*99e0*/  MUFU.EX2 R181, R0 ;  /* 0x0000000000b57308 */ /* 0x0003ee0000000800 */
[----:B------:R-:W-:Y:S08]  /*99f0*/  HMMA.16816.F32.BF16 R196, R4, R14, R196 ;  /* 0x0000000e04c4723c */ /* 0x000ff000000418c4 */
[C---:B------:R-:W-:Y:S08]  /*9a00*/  HMMA.16816.F32.BF16 R188, R8.reuse, R12, R188 ;  /* 0x0000000c08bc723c */ /* 0x040ff000000418bc */
[----:B------:R-:W-:Y:S01]  /*9a10*/  HMMA.16816.F32.BF16 R200, R8, R14, R200 ;  /* 0x0000000e08c8723c */ /* 0x000fe200000418c8 */
[----:B------:R-:W-:Y:S01]  /*9a20*/  LDSM.16.MT88.4 R12, [R226+0xd000] ;  /* 0x00d00000e20c783b */ /* 0x000fe20000004200 */
[----:B------:R-:W-:Y:S01]  /*9a30*/  MOV R213, R89 ;  /* 0x0000005900d57202 */ /* 0x000fe20000000f00 */
[----:B-1----:R-:W-:-:S05]  /*9a40*/  FFMA.FTZ R0, R252, c[0x0][0x23c], -R20 ;  /* 0x00008f00fc007a23 */ /* 0x002fca0000010814 */
[C---:B------:R-:W-:Y:S08]  /*9a50*/  HMMA.16816.F32.BF16 R136, R4.reuse, R24, R136 ;  /* 0x000000180488723c */ /* 0x040ff00000041888 */
[----:B------:R-:W-:Y:S08]  /*9a60*/  HMMA.16816.F32.BF16 R140, R4, R26, R140 ;  /* 0x0000001a048c723c */ /* 0x000ff0000004188c */
[C---:B------:R-:W-:Y:S08]  /*9a70*/  HMMA.16816.F32.BF16 R84, R8.reuse, R24, R84 ;  /* 0x000000180854723c */ /* 0x040ff00000041854 */
[----:B------:R-:W-:Y:S01]  /*9a80*/  HMMA.16816.F32.BF16 R80, R8, R26, R80 ;  /* 0x0000001a0850723c */ /* 0x000fe20000041850 */
[----:B------:R-:W1:Y:S01]  /*9a90*/  LDSM.16.MT88.4 R24, [R167+0xd000] ;  /* 0x00d00000a718783b */ /* 0x000e620000004200 */
[----:B------:R-:W-:Y:S01]  /*9aa0*/  MUFU.EX2 R29, R29 ;  /* 0x0000001d001d7308 */ /* 0x000fe20000000800 */
[----:B------:R-:W-:-:S02]  /*9ab0*/  MOV R212, R187 ;  /* 0x000000bb00d47202 */ /* 0x000fc40000000f00 */
[----:B------:R-:W-:Y:S02]  /*9ac0*/  MOV R220, R147 ;  /* 0x0000009300dc7202 */ /* 0x000fe40000000f00 */
[----:B------:R-:W-:-:S03]  /*9ad0*/  MOV R223, R134 ;  /* 0x0000008600df7202 */ /* 0x000fc60000000f00 */
[----:B------:R-:W-:Y:S01]  /*9ae0*/  MUFU.EX2 R23, R23 ;  /* 0x0000001700177308 */ /* 0x000fe20000000800 */
[----:B------:R-:W-:Y:S01]  /*9af0*/  MOV R222, R135 ;  /* 0x0000008700de7202 */ /* 0x000fe20000000f00 */
[----:B------:R-:W-:Y:S01]  /*9b00*/  FFMA.FTZ R89, R36, c[0x0][0x23c], -R2 ;  /* 0x00008f0024597a23 */ /* 0x000fe20000010802 */
[----:B------:R-:W-:-:S05]  /*9b10*/  MOV R209, R88 ;  /* 0x0000005800d17202 */ /* 0x000fca0000000f00 */
[----:B------:R2:W-:Y:S01]  /*9b20*/  MUFU.EX2 R4, R0 ;  /* 0x0000000000047308 */ /* 0x0005e20000000800 */
[----:B------:R-:W-:Y:S01]  /*9b30*/  MOV R135, R90 ;  /* 0x0000005a00877202 */ /* 0x000fe20000000f00 */
[--C-:B------:R-:W-:Y:S01]  /*9b40*/  FFMA.FTZ R90, R34, c[0x0][0x23c], -R2.reuse ;  /* 0x00008f00225a7a23 */ /* 0x100fe20000010802 */
[----:B------:R-:W-:Y:S01]  /*9b50*/  MOV R134, R91 ;  /* 0x0000005b00867202 */ /* 0x000fe20000000f00 */
[--C-:B------:R-:W-:Y:S02]  /*9b60*/  FFMA.FTZ R91, R35, c[0x0][0x23c], -R2.reuse ;  /* 0x00008f00235b7a23 */ /* 0x100fe40000010802 */
[----:B------:R-:W-:Y:S02]  /*9b70*/  FFMA.FTZ R88, R33, c[0x0][0x23c], -R2 ;  /* 0x00008f0021587a23 */ /* 0x000fe40000010802 */
[----:B------:R-:W-:Y:S01]  /*9b80*/  MUFU.EX2 R147, R32 ;  /* 0x0000002000937308 */ /* 0x000fe20000000800 */
[--C-:B------:R-:W-:Y:S02]  /*9b90*/  FFMA.FTZ R2, R37, c[0x0][0x23c], -R21.reuse ;  /* 0x00008f0025027a23 */ /* 0x100fe40000010815 */
[----:B--2---:R-:W-:-:S05]  /*9ba0*/  FFMA.FTZ R0, R213, c[0x0][0x23c], -R21 ;  /* 0x00008f00d5007a23 */ /* 0x004fca0000010815 */
[----:B------:R-:W2:Y:S01]  /*9bb0*/  MUFU.EX2 R184, R31 ;  /* 0x0000001f00b87308 */ /* 0x000ea20000000800 */
[----:B------:R-:W-:Y:S01]  /*9bc0*/  FFMA.FTZ R35, R248, c[0x0][0x23c], -R21 ;  /* 0x00008f00f8237a23 */ /* 0x000fe20000010815 */
[----:B------:R-:W-:Y:S01]  /*9bd0*/  MOV R248, R41 ;  /* 0x0000002900f87202 */ /* 0x000fe20000000f00 */
[----:B----4-:R-:W-:-:S05]  /*9be0*/  FFMA.FTZ R39, R38, R28, R231 ;  /* 0x0000001c26277223 */ /* 0x010fca00000100e7 */
[----:B------:R-:W-:Y:S01]  /*9bf0*/  MUFU.EX2 R186, R30 ;  /* 0x0000001e00ba7308 */ /* 0x000fe20000000800 */
[----:B------:R-:W-:-:S07]  /*9c00*/  FFMA.FTZ R34, R245, c[0x0][0x23c], -R20 ;  /* 0x00008f00f5227a23 */ /* 0x000fce0000010814 */
[----:B------:R-:W-:Y:S01]  /*9c10*/  MUFU.EX2 R185, R22 ;  /* 0x0000001600b97308 */ /* 0x000fe20000000800 */
[----:B------:R-:W-:-:S07]  /*9c20*/  FFMA.FTZ R38, R249, c[0x0][0x23c], -R20 ;  /* 0x00008f00f9267a23 */ /* 0x000fce0000010814 */
[----:B------:R4:W1:Y:S01]  /*9c30*/  MUFU.EX2 R187, R3 ;  /* 0x0000000300bb7308 */ /* 0x0008620000000800 */
[----:B------:R-:W-:-:S07]  /*9c40*/  FFMA.FTZ R41, R246, c[0x0][0x23c], -R21 ;  /* 0x00008f00f6297a23 */ /* 0x000fce0000010815 */
[----:B------:R1:W-:Y:S01]  /*9c50*/  MUFU.EX2 R252, R0 ;  /* 0x0000000000fc7308 */ /* 0x0003e20000000800 */
[--C-:B------:R-:W-:Y:S02]  /*9c60*/  FFMA.FTZ R33, R244, c[0x0][0x23c], -R20.reuse ;  /* 0x00008f00f4217a23 */ /* 0x100fe40000010814 */
[--C-:B------:R-:W-:Y:S01]  /*9c70*/  FFMA.FTZ R36, R247, c[0x0][0x23c], -R21.reuse ;  /* 0x00008f00f7247a23 */ /* 0x100fe20000010815 */
[----:B--2---:R-:W-:Y:S01]  /*9c80*/  F2FP.BF16.PACK_AB R8, R184, R147 ;  /* 0x00000093b808723e */ /* 0x004fe200000010ff */
[--C-:B------:R-:W-:Y:S01]  /*9c90*/  FFMA.FTZ R37, R251, c[0x0][0x23c], -R21.reuse ;  /* 0x00008f00fb257a23 */ /* 0x100fe20000010815 */
[----:B------:R-:W-:Y:S01]  /*9ca0*/  MOV R31, R210 ;  /* 0x000000d2001f7202 */ /* 0x000fe20000000f00 */
[----:B------:R-:W-:Y:S01]  /*9cb0*/  FFMA.FTZ R32, R250, c[0x0][0x23c], -R20 ;  /* 0x00008f00fa207a23 */ /* 0x000fe20000010814 */
[----:B------:R-:W-:Y:S01]  /*9cc0*/  MOV R183, R212 ;  /* 0x000000d400b77202 */ /* 0x000fe20000000f00 */
[--C-:B----4-:R-:W-:Y:S01]  /*9cd0*/  FFMA.FTZ R3, R230, c[0x0][0x23c], -R21.reuse ;  /* 0x00008f00e6037a23 */ /* 0x110fe20000010815 */
[----:B------:R2:W-:Y:S01]  /*9ce0*/  MUFU.EX2 R245, R2 ;  /* 0x0000000200f57308 */ /* 0x0005e20000000800 */
[----:B------:R-:W-:Y:S01]  /*9cf0*/  FADD.FTZ R42, R227, R42 ;  /* 0x0000002ae32a7221 */ /* 0x000fe20000010000 */
[----:B------:R4:W5:Y:S01]  /*9d00*/  LDL.LU R231, [R1+0x64] ;  /* 0x0000640001e77983 */ /* 0x0009620000300800 */
[----:B-1----:R-:W-:Y:S01]  /*9d10*/  FFMA.FTZ R0, R218, c[0x0][0x23c], -R21 ;  /* 0x00008f00da007a23 */ /* 0x002fe20000010815 */
[----:B------:R-:W-:-:S04]  /*9d20*/  MOV R244, R23 ;  /* 0x0000001700f47202 */ /* 0x000fc80000000f00 */
[----:B------:R1:W-:Y:S01]  /*9d30*/  MUFU.EX2 R246, R3 ;  /* 0x0000000300f67308 */ /* 0x0003e20000000800 */
[----:B------:R-:W-:Y:S01]  /*9d40*/  MOV R247, R29 ;  /* 0x0000001d00f77202 */ /* 0x000fe20000000f00 */
[----:B------:R-:W-:Y:S01]  /*9d50*/  LDSM.16.MT88.4 R20, [R167+0xf000] ;  /* 0x00f00000a714783b */ /* 0x000fe20000004200 */
[----:B------:R-:W-:Y:S02]  /*9d60*/  F2FP.BF16.PACK_AB R11, R248, R187 ;  /* 0x000000bbf80b723e */ /* 0x000fe400000010ff */
[----:B------:R-:W-:Y:S01]  /*9d70*/  MOV R251, R4 ;  /* 0x0000000400fb7202 */ /* 0x000fe20000000f00 */
[----:B------:R4:W5:Y:S02]  /*9d80*/  LDL.LU R230, [R1+0x60] ;  /* 0x0000600001e67983 */ /* 0x0009640000300800 */
[----:B------:R-:W3:Y:S01]  /*9d90*/  MUFU.EX2 R249, R0 ;  /* 0x0000000000f97308 */ /* 0x000ee20000000800 */
[----:B------:R-:W-:Y:S02]  /*9da0*/  F2FP.BF16.PACK_AB R9, R185, R244 ;  /* 0x000000f4b909723e */ /* 0x000fe400000010ff */
[----:B------:R-:W-:Y:S01]  /*9db0*/  F2FP.BF16.PACK_AB R10, R247, R186 ;  /* 0x000000baf70a723e */ /* 0x000fe200000010ff */
[----:B--2---:R-:W-:Y:S01]  /*9dc0*/  FADD.FTZ R2, R228, R43 ;  /* 0x0000002be4027221 */ /* 0x004fe20000010000 */
[----:B------:R-:W-:-:S02]  /*9dd0*/  MOV R29, R209 ;  /* 0x000000d1001d7202 */ /* 0x000fc40000000f00 */
[----:B------:R-:W-:Y:S02]  /*9de0*/  MOV R30, R215 ;  /* 0x000000d7001e7202 */ /* 0x000fe40000000f00 */
[----:B------:R-:W-:Y:S02]  /*9df0*/  MOV R250, R217 ;  /* 0x000000d900fa7202 */ /* 0x000fe40000000f00 */
[----:B-1----:R-:W-:Y:S02]  /*9e00*/  MOV R3, R219 ;  /* 0x000000db00037202 */ /* 0x002fe40000000f00 */
[----:B------:R-:W-:Y:S02]  /*9e10*/  MOV R43, R216 ;  /* 0x000000d8002b7202 */ /* 0x000fe40000000f00 */
[----:B------:R-:W-:Y:S01]  /*9e20*/  F2FP.BF16.PACK_AB R4, R180, R182 ;  /* 0x000000b6b404723e */ /* 0x000fe200000010ff */
[----:B------:R-:W-:Y:S01]  /*9e30*/  HMMA.16816.F32.BF16 R216, R8, R16, R72 ;  /* 0x0000001008d8723c */ /* 0x000fe20000041848 */
[----:B---3--:R-:W-:-:S02]  /*9e40*/  F2FP.BF16.PACK_AB R5, R249, R252 ;  /* 0x000000fcf905723e */ /* 0x008fc400000010ff */
[----:B------:R-:W-:Y:S02]  /*9e50*/  F2FP.BF16.PACK_AB R6, R251, R181 ;  /* 0x000000b5fb06723e */ /* 0x000fe400000010ff */
[----:B------:R-:W-:Y:S01]  /*9e60*/  F2FP.BF16.PACK_AB R7, R246, R245 ;  /* 0x000000f5f607723e */ /* 0x000fe200000010ff */
[----:B------:R-:W-:Y:S01]  /*9e70*/  FFMA.FTZ R0, R204, R40, R229 ;  /* 0x00000028cc007223 */ /* 0x000fe200000100e5 */
[----:B------:R-:W-:Y:S01]  /*9e80*/  MOV R74, R205 ;  /* 0x000000cd004a7202 */ /* 0x000fe20000000f00 */
[----:B------:R-:W-:Y:S01]  /*9e90*/  HMMA.16816.F32.BF16 R172, R8, R24, R172 ;  /* 0x0000001808ac723c */ /* 0x000fe200000418ac */
[----:B------:R-:W-:Y:S01]  /*9ea0*/  MOV R72, R207 ;  /* 0x000000cf00487202 */ /* 0x000fe20000000f00 */
[----:B------:R-:W-:Y:S01]  /*9eb0*/  MUFU.EX2 R34, R34 ;  /* 0x0000002200227308 */ /* 0x000fe20000000800 */
[----:B------:R-:W-:Y:S01]  /*9ec0*/  MOV R40, R208 ;  /* 0x000000d000287202 */ /* 0x000fe20000000f00 */
[----:B------:R4:W5:Y:S01]  /*9ed0*/  LDL.LU R229, [R1+0x5c] ;  /* 0x00005c0001e57983 */ /* 0x0009620000300800 */
[----:B------:R-:W-:-:S03]  /*9ee0*/  MOV R75, R214 ;  /* 0x000000d6004b7202 */ /* 0x000fc60000000f00 */
[----:B------:R-:W-:Y:S01]  /*9ef0*/  HMMA.16816.F32.BF16 R204, R8, R14, R68 ;  /* 0x0000000e08cc723c */ /* 0x000fe20000041844 */
[----:B------:R-:W-:Y:S01]  /*9f00*/  MOV R73, R211 ;  /* 0x000000d300497202 */ /* 0x000fe20000000f00 */
[----:B------:R-:W-:Y:S01]  /*9f10*/  MUFU.EX2 R33, R33 ;  /* 0x0000002100217308 */ /* 0x000fe20000000800 */
[----:B------:R4:W5:Y:S04]  /*9f20*/  LDL.LU R228, [R1+0x58] ;  /* 0x0000580001e47983 */ /* 0x0009680000300800 */
[----:B------:R-:W-:Y:S02]  /*9f30*/  MOV R68, R29 ;  /* 0x0000001d00447202 */ /* 0x000fe40000000f00 */
[----:B------:R-:W-:Y:S02]  /*9f40*/  MOV R69, R30 ;  /* 0x0000001e00457202 */ /* 0x000fe40000000f00 */
[----:B------:R-:W-:Y:S01]  /*9f50*/  MOV R70, R31 ;  /* 0x0000001f00467202 */ /* 0x000fe20000000f00 */
[C---:B------:R-:W-:Y:S01]  /*9f60*/  HMMA.16816.F32.BF16 R168, R4.reuse, R24, R168 ;  /* 0x0000001804a8723c */ /* 0x040fe200000418a8 */
[----:B------:R-:W1:Y:S07]  /*9f70*/  LDSM.16.MT88.4 R28, [R225+0xf000] ;  /* 0x00f00000e11c783b */ /* 0x000e6e0000004200 */
[-C--:B------:R-:W-:Y:S08]  /*9f80*/  HMMA.16816.F32.BF16 R176, R4, R26.reuse, R176 ;  /* 0x0000001a04b0723c */ /* 0x080ff000000418b0 */
[----:B------:R-:W-:Y:S01]  /*9f90*/  HMMA.16816.F32.BF16 R44, R8, R26, R44 ;  /* 0x0000001a082c723c */ /* 0x000fe2000004182c */
[----:B------:R-:W2:Y:S07]  /*9fa0*/  LDSM.16.MT88.4 R24, [R225+0xd000] ;  /* 0x00d00000e118783b */ /* 0x000eae0000004200 */
[C---:B------:R-:W-:Y:S08]  /*9fb0*/  HMMA.16816.F32.BF16 R64, R4.reuse, R16, R64 ;  /* 0x000000100440723c */ /* 0x040ff00000041840 */
[-C--:B------:R-:W-:Y:S08]  /*9fc0*/  HMMA.16816.F32.BF16 R60, R4, R18.reuse, R60 ;  /* 0x00000012043c723c */ /* 0x080ff0000004183c */
[----:B------:R-:W-:Y:S01]  /*9fd0*/  HMMA.16816.F32.BF16 R212, R8, R18, R56 ;  /* 0x0000001208d4723c */ /* 0x000fe20000041838 */
[----:B------:R-:W3:Y:S07]  /*9fe0*/  LDSM.16.MT88.4 R16, [R224+0xf000] ;  /* 0x00f00000e010783b */ /* 0x000eee0000004200 */
[C---:B------:R-:W-:Y:S08]  /*9ff0*/  HMMA.16816.F32.BF16 R48, R4.reuse, R12, R48 ;  /* 0x0000000c0430723c */ /* 0x040ff00000041830 */
[----:B------:R-:W-:Y:S01]  /*a000*/  HMMA.16816.F32.BF16 R92, R4, R14, R92 ;  /* 0x0000000e045c723c */ /* 0x000fe2000004185c */
[----:B------:R-:W-:Y:S01]  /*a010*/  MOV R71, R132 ;  /* 0x0000008400477202 */ /* 0x000fe20000000f00 */
[----:B------:R-:W-:Y:S01]  /*a020*/  MUFU.EX2 R32, R32 ;  /* 0x0000002000207308 */ /* 0x000fe20000000800 */
[----:B------:R4:W5:Y:S05]  /*a030*/  LDL.LU R227, [R1+0x54] ;  /* 0x0000540001e37983 */ /* 0x00096a0000300800 */
[----:B------:R-:W-:Y:S01]  /*a040*/  HMMA.16816.F32.BF16 R208, R8, R12, R52 ;  /* 0x0000000c08d0723c */ /* 0x000fe20000041834 */
[----:B------:R-:W3:Y:S07]  /*a050*/  LDSM.16.MT88.4 R12, [R226+0xf000] ;  /* 0x00f00000e20c783b */ /* 0x000eee0000004200 */
[C---:B-1----:R-:W-:Y:S07]  /*a060*/  HMMA.16816.F32.BF16 R52, R4.reuse, R30, R196 ;  /* 0x0000001e0434723c */ /* 0x042fee00000418c4 */
[----:B------:R-:W-:Y:S01]  /*a070*/  MOV R199, R135 ;  /* 0x0000008700c77202 */ /* 0x000fe20000000f00 */
[----:B--2---:R-:W-:Y:S01]  /*a080*/  HMMA.16816.F32.BF16 R104, R4, R24, R104 ;  /* 0x000000180468723c */ /* 0x004fe20000041868 */
[----:B------:R-:W-:-:S02]  /*a090*/  MOV R197, R133 ;  /* 0x0000008500c57202 */ /* 0x000fc40000000f00 */
[----:B------:R-:W-:-:S05]  /*a0a0*/  MOV R198, R134 ;  /* 0x0000008600c67202 */ /* 0x000fca0000000f00 */
[C---:B------:R-:W-:Y:S08]  /*a0b0*/  HMMA.16816.F32.BF16 R108, R4.reuse, R26, R108 ;  /* 0x0000001a046c723c */ /* 0x040ff0000004186c */
[C---:B------:R-:W-:Y:S08]  /*a0c0*/  HMMA.16816.F32.BF16 R120, R4.reuse, R20, R120 ;  /* 0x000000140478723c */ /* 0x040ff00000041878 */
[C---:B------:R-:W-:Y:S08]  /*a0d0*/  HMMA.16816.F32.BF16 R124, R4.reuse, R22, R124 ;  /* 0x00000016047c723c */ /* 0x040ff0000004187c */
[C---:B---3--:R-:W-:Y:S08]  /*a0e0*/  HMMA.16816.F32.BF16 R136, R4.reuse, R16, R136 ;  /* 0x000000100488723c */ /* 0x048ff00000041888 */
[C---:B------:R-:W-:Y:S08]  /*a0f0*/  HMMA.16816.F32.BF16 R140, R4.reuse, R18, R140 ;  /* 0x00000012048c723c */ /* 0x040ff0000004188c */
[C---:B------:R-:W-:Y:S08]  /*a100*/  HMMA.16816.F32.BF16 R148, R4.reuse, R12, R148 ;  /* 0x0000000c0494723c */ /* 0x040ff00000041894 */
[C---:B------:R-:W-:Y:S08]  /*a110*/  HMMA.16816.F32.BF16 R152, R4.reuse, R14, R152 ;  /* 0x0000000e0498723c */ /* 0x040ff00000041898 */
[----:B------:R-:W-:Y:S07]  /*a120*/  HMMA.16816.F32.BF16 R192, R4, R28, R192 ;  /* 0x0000001c04c0723c */ /* 0x000fee00000418c0 */
[----:B------:R-:W-:Y:S01]  /*a130*/  MOV R4, R68 ;  /* 0x0000004400047202 */ /* 0x000fe20000000f00 */
[----:B------:R-:W-:Y:S01]  /*a140*/  HMMA.16816.F32.BF16 R132, R8, R16, R84 ;  /* 0x000000100884723c */ /* 0x000fe20000041854 */
[----:B------:R-:W-:-:S02]  /*a150*/  MOV R7, R74 ;  /* 0x0000004a00077202 */ /* 0x000fc40000000f00 */
[----:B------:R-:W-:-:S04]  /*a160*/  MOV R74, R182 ;  /* 0x000000b6004a7202 */ /* 0x000fc80000000f00 */
[----:B------:R-:W-:Y:S01]  /*a170*/  MOV R85, R199 ;  /* 0x000000c700557202 */ /* 0x000fe20000000f00 */
[----:B------:R-:W-:Y:S01]  /*a180*/  HMMA.16816.F32.BF16 R100, R8, R24, R100 ;  /* 0x000000180864723c */ /* 0x000fe20000041864 */
[----:B------:R-:W-:Y:S02]  /*a190*/  MOV R199, R69 ;  /* 0x0000004500c77202 */ /* 0x000fe40000000f00 */
[----:B------:R-:W-:Y:S01]  /*a1a0*/  MOV R69, R3 ;  /* 0x0000000300457202 */ /* 0x000fe20000000f00 */
[----:B------:R-:W-:Y:S01]  /*a1b0*/  FADD.FTZ R4, R4, R0 ;  /* 0x0000000004047221 */ /* 0x000fe20000010000 */
[----:B------:R-:W-:-:S03]  /*a1c0*/  MOV R3, R183 ;  /* 0x000000b700037202 */ /* 0x000fc60000000f00 */
[----:B------:R-:W-:Y:S01]  /*a1d0*/  HMMA.16816.F32.BF16 R24, R8, R26, R112 ;  /* 0x0000001a0818723c */ /* 0x000fe20000041870 */
[----:B------:R-:W-:Y:S01]  /*a1e0*/  MOV R6, R75 ;  /* 0x0000004b00067202 */ /* 0x000fe20000000f00 */
[----:B------:R-:W-:Y:S01]  /*a1f0*/  FADD.FTZ R3, R3, R39 ;  /* 0x0000002703037221 */ /* 0x000fe20000010000 */
[----:B------:R-:W-:-:S04]  /*a200*/  MOV R87, R197 ;  /* 0x000000c500577202 */ /* 0x000fc80000000f00 */
[----:B------:R-:W-:Y:S01]  /*a210*/  MOV R114, R180 ;  /* 0x000000b400727202 */ /* 0x000fe20000000f00 */
[----:B------:R-:W-:Y:S01]  /*a220*/  HMMA.16816.F32.BF16 R56, R8, R22, R128 ;  /* 0x000000160838723c */ /* 0x000fe20000041880 */
[----:B------:R-:W-:Y:S01]  /*a230*/  MOV R86, R198 ;  /* 0x000000c600567202 */ /* 0x000fe20000000f00 */
[----:B------:R-:W-:Y:S01]  /*a240*/  FADD.FTZ R4, R164, R4 ;  /* 0x00000004a4047221 */ /* 0x000fe20000010000 */
[----:B------:R-:W-:-:S04]  /*a250*/  MOV R75, R244 ;  /* 0x000000f4004b7202 */ /* 0x000fc80000000f00 */
[----:B------:R-:W-:Y:S01]  /*a260*/  MOV R131, R181 ;  /* 0x000000b500837202 */ /* 0x000fe20000000f00 */
[C---:B------:R-:W-:Y:S01]  /*a270*/  HMMA.16816.F32.BF16 R116, R8.reuse, R20, R116 ;  /* 0x000000140874723c */ /* 0x040fe20000041874 */
[----:B------:R-:W1:Y:S01]  /*a280*/  LDSM.16.MT88.4 R180, [R167+0xd800] ;  /* 0x00d80000a7b4783b */ /* 0x000e620000004200 */
[----:B------:R-:W-:Y:S01]  /*a290*/  MOV R128, R222 ;  /* 0x000000de00807202 */ /* 0x000fe20000000f00 */
[----:B------:R-:W-:Y:S01]  /*a2a0*/  MUFU.EX2 R244, R96 ;  /* 0x0000006000f47308 */ /* 0x000fe20000000800 */
[----:B------:R-:W-:Y:S02]  /*a2b0*/  MOV R129, R223 ;  /* 0x000000df00817202 */ /* 0x000fe40000000f00 */
[----:B------:R-:W-:Y:S02]  /*a2c0*/  MOV R130, R242 ;  /* 0x000000f200827202 */ /* 0x000fe40000000f00 */
[----:B------:R-:W-:Y:S01]  /*a2d0*/  HMMA.16816.F32.BF16 R20, R8, R18, R80 ;  /* 0x000000120814723c */ /* 0x000fe20000041850 */
[----:B------:R-:W2:Y:S01]  /*a2e0*/  LDSM.16.MT88.4 R80, [R224+0xd800] ;  /* 0x00d80000e050783b */ /* 0x000ea20000004200 */
[----:B------:R-:W-:Y:S01]  /*a2f0*/  MOV R5, R184 ;  /* 0x000000b800057202 */ /* 0x000fe20000000f00 */
[----:B------:R-:W-:Y:S01]  /*a300*/  MUFU.EX2 R222, R99 ;  /* 0x0000006300de7308 */ /* 0x000fe20000000800 */
[----:B------:R-:W-:-:S02]  /*a310*/  MOV R112, R187 ;  /* 0x000000bb00707202 */ /* 0x000fc40000000f00 */
[----:B------:R-:W-:Y:S02]  /*a320*/  MOV R113, R186 ;  /* 0x000000ba00717202 */ /* 0x000fe40000000f00 */
[----:B------:R-:W-:-:S03]  /*a330*/  MOV R115, R185 ;  /* 0x000000b900737202 */ /* 0x000fc60000000f00 */
[----:B------:R-:W3:Y:S01]  /*a340*/  MUFU.EX2 R223, R98 ;  /* 0x0000006200df7308 */ /* 0x000ee20000000800 */
[----:B------:R-:W-:Y:S01]  /*a350*/  HMMA.16816.F32.BF16 R184, R8, R12, R76 ;  /* 0x0000000c08b8723c */ /* 0x000fe2000004184c */
[----:B------:R-:W-:Y:S01]  /*a360*/  FADD.FTZ R0, R86, R42 ;  /* 0x0000002a56007221 */ /* 0x000fe20000010000 */
[----:B------:R-:W-:Y:S01]  /*a370*/  MOV R86, R7 ;  /* 0x0000000700567202 */ /* 0x000fe20000000f00 */
[----:B------:R-:W-:-:S04]  /*a380*/  FADD.FTZ R3, R87, R3 ;  /* 0x0000000357037221 */ /* 0x000fc80000010000 */
[----:B------:R1:W-:Y:S01]  /*a390*/  MUFU.EX2 R242, R97 ;  /* 0x0000006100f27308 */ /* 0x0003e20000000800 */
[----:B------:R-:W-:Y:S01]  /*a3a0*/  HMMA.16816.F32.BF16 R16, R8, R14, R156 ;  /* 0x0000000e0810723c */ /* 0x000fe2000004189c */
[----:B------:R-:W-:Y:S01]  /*a3b0*/  MOV R87, R6 ;  /* 0x0000000600577202 */ /* 0x000fe20000000f00 */
[----:B------:R-:W-:-:S06]  /*a3c0*/  FADD.FTZ R12, R162, R4 ;  /* 0x00000004a20c7221 */ /* 0x000fcc0000010000 */
[C---:B------:R-:W-:Y:S01]  /*a3d0*/  HMMA.16816.F32.BF16 R188, R8.reuse, R28, R188 ;  /* 0x0000001c08bc723c */ /* 0x040fe200000418bc */
[----:B------:R-:W-:Y:S02]  /*a3e0*/  MOV R197, R71 ;  /* 0x0000004700c57202 */ /* 0x000fe40000000f00 */
[----:B------:R-:W-:Y:S02]  /*a3f0*/  MOV R198, R70 ;  /* 0x0000004600c67202 */ /* 0x000fe40000000f00 */
[----:B------:R-:W-:Y:S01]  /*a400*/  MOV R196, R73 ;  /* 0x0000004900c47202 */ /* 0x000fe20000000f00 */
[----:B------:R-:W-:Y:S01]  /*a410*/  MUFU.EX2 R38, R38 ;  /* 0x0000002600267308 */ /* 0x000fe20000000800 */
[----:B-1----:R-:W1:Y:S01]  /*a420*/  LDSM.16.MT88.4 R96, [R226+0xd800] ;  /* 0x00d80000e260783b */ /* 0x002e620000004200 */
[----:B------:R-:W-:Y:S01]  /*a430*/  HMMA.16816.F32.BF16 R8, R8, R30, R200 ;  /* 0x0000001e0808723c */ /* 0x000fe200000418c8 */
[----:B------:R-:W-:Y:S02]  /*a440*/  MOV R71, R250 ;  /* 0x000000fa00477202 */ /* 0x000fe40000000f00 */
[----:B------:R-:W-:-:S03]  /*a450*/  MOV R68, R43 ;  /* 0x0000002b00447202 */ /* 0x000fc60000000f00 */
[----:B------:R-:W-:Y:S01]  /*a460*/  MUFU.EX2 R37, R37 ;  /* 0x0000002500257308 */ /* 0x000fe20000000800 */
[----:B------:R-:W-:-:S07]  /*a470*/  MOV R30, R5 ;  /* 0x00000005001e7202 */ /* 0x000fce0000000f00 */
[----:B------:R-:W-:Y:S01]  /*a480*/  MUFU.EX2 R35, R35 ;  /* 0x0000002300237308 */ /* 0x000fe20000000800 */
[----:B------:R-:W1:Y:S01]  /*a490*/  LDSM.16.MT88.4 R4, [R225+0xf800] ;  /* 0x00f80000e104783b */ /* 0x000e620000004200 */
[----:B------:R-:W-:Y:S02]  /*a4a0*/  MOV R70, R40 ;  /* 0x0000002800467202 */ /* 0x000fe40000000f00 */
[----:B------:R-:W-:-:S04]  /*a4b0*/  MOV R73, R221 ;  /* 0x000000dd00497202 */ /* 0x000fc80000000f00 */
[----:B------:R-:W-:Y:S01]  /*a4c0*/  MUFU.EX2 R36, R36 ;  /* 0x0000002400247308 */ /* 0x000fe20000000800 */
[----:B------:R-:W-:-:S07]  /*a4d0*/  MOV R250, R220 ;  /* 0x000000dc00fa7202 */ /* 0x000fce0000000f00 */
[----:B------:R-:W-:Y:S01]  /*a4e0*/  MUFU.EX2 R41, R41 ;  /* 0x0000002900297308 */ /* 0x000fe20000000800 */
[----:B------:R-:W-:Y:S01]  /*a4f0*/  FADD.FTZ R2, R85, R2 ;  /* 0x0000000255027221 */ /* 0x000fe20000010000 */
[----:B------:R-:W-:Y:S01]  /*a500*/  MOV R78, R199 ;  /* 0x000000c7004e7202 */ /* 0x000fe20000000f00 */
[----:B------:R-:W-:Y:S01]  /*a510*/  FADD.FTZ R0, R129, R0 ;  /* 0x0000000081007221 */ /* 0x000fe20000010000 */
[----:B------:R-:W-:Y:S01]  /*a520*/  MOV R79, R72 ;  /* 0x00000048004f7202 */ /* 0x000fe20000000f00 */
[----:B------:R-:W-:Y:S01]  /*a530*/  FADD.FTZ R13, R130, R3 ;  /* 0x00000003820d7221 */ /* 0x000fe20000010000 */
[----:B------:R-:W-:Y:S01]  /*a540*/  MOV R42, R114 ;  /* 0x00000072002a7202 */ /* 0x000fe20000000f00 */
[----:B------:R-:W-:Y:S01]  /*a550*/  LDSM.16.MT88.4 R156, [R226+0xf800] ;  /* 0x00f80000e29c783b */ /* 0x000fe20000004200 */
[----:B------:R-:W-:Y:S08]  /*a560*/  MUFU.EX2 R220, R89 ;  /* 0x0000005900dc7308 */ /* 0x000ff00000000800 */
[----:B------:R-:W1:Y:S08]  /*a570*/  MUFU.EX2 R40, R91 ;  /* 0x0000005b00287308 */ /* 0x000e700000000800 */
[----:B------:R-:W-:Y:S08]  /*a580*/  MUFU.EX2 R43, R90 ;  /* 0x0000005a002b7308 */ /* 0x000ff00000000800 */
[----:B------:R-:W2:Y:S01]  /*a590*/  MUFU.EX2 R221, R88 ;  /* 0x0000005800dd7308 */ /* 0x000ea20000000800 */
[----:B------:R-:W-:-:S02]  /*a5a0*/  MOV R85, R196 ;  /* 0x000000c400557202 */ /* 0x000fc40000000f00 */
[----:B------:R-:W-:Y:S02]  /*a5b0*/  MOV R84, R197 ;  /* 0x000000c500547202 */ /* 0x000fe40000000f00 */
[----:B------:R-:W-:Y:S02]  /*a5c0*/  MOV R77, R198 ;  /* 0x000000c6004d7202 */ /* 0x000fe40000000f00 */
[----:B---3--:R-:W-:Y:S02]  /*a5d0*/  F2FP.BF16.PACK_AB R200, R223, R222 ;  /* 0x000000dedfc8723e */ /* 0x008fe400000010ff */
[----:B-1----:R-:W-:Y:S02]  /*a5e0*/  F2FP.BF16.PACK_AB R201, R40, R220 ;  /* 0x000000dc28c9723e */ /* 0x002fe400000010ff */
[----:B------:R-:W-:Y:S02]  /*a5f0*/  F2FP.BF16.PACK_AB R202, R244, R242 ;  /* 0x000000f2f4ca723e */ /* 0x000fe400000010ff */
[----:B------:R-:W-:-:S02]  /*a600*/  F2FP.BF16.PACK_AB R196, R33, R34 ;  /* 0x0000002221c4723e */ /* 0x000fc400000010ff */
[----:B------:R-:W-:Y:S02]  /*a610*/  F2FP.BF16.PACK_AB R197, R35, R37 ;  /* 0x0000002523c5723e */ /* 0x000fe400000010ff */
[----:B--2---:R-:W-:Y:S02]  /*a620*/  F2FP.BF16.PACK_AB R203, R221, R43 ;  /* 0x0000002bddcb723e */ /* 0x004fe400000010ff */
[----:B------:R-:W-:Y:S02]  /*a630*/  F2FP.BF16.PACK_AB R198, R38, R32 ;  /* 0x0000002026c6723e */ /* 0x000fe400000010ff */
[----:B------:R-:W-:Y:S01]  /*a640*/  F2FP.BF16.PACK_AB R199, R41, R36 ;  /* 0x0000002429c7723e */ /* 0x000fe200000010ff */
[----:B------:R-:W-:Y:S01]  /*a650*/  FADD.FTZ R2, R128, R2 ;  /* 0x0000000280027221 */ /* 0x000fe20000010000 */
[----:B------:R-:W-:Y:S01]  /*a660*/  MOV R89, R73 ;  /* 0x0000004900597202 */ /* 0x000fe20000000f00 */
[----:B------:R-:W-:Y:S01]  /*a670*/  HMMA.16816.F32.BF16 R172, R200, R180, R172 ;  /* 0x000000b4c8ac723c */ /* 0x000fe200000418ac */
[----:B------:R-:W-:-:S02]  /*a680*/  FADD.FTZ R14, R144, R0 ;  /* 0x00000000900e7221 */ /* 0x000fc40000010000 */
[----:B------:R-:W-:Y:S01]  /*a690*/  FADD.FTZ R15, R145, R2 ;  /* 0x00000002910f7221 */ /* 0x000fe20000010000 */
[----:B------:R-:W-:-:S04]  /*a6a0*/  MOV R2, R163 ;  /* 0x000000a300027202 */ /* 0x000fc80000000f00 */
[----:B------:R-:W-:Y:S01]  /*a6b0*/  HMMA.16816.F32.BF16 R168, R196, R180, R168 ;  /* 0x000000b4c4a8723c */ /* 0x000fe200000418a8 */
[----:B------:R-:W-:-:S07]  /*a6c0*/  MOV R0, R71 ;  /* 0x0000004700007202 */ /* 0x000fce0000000f00 */
[-C--:B------:R-:W-:Y:S08]  /*a6d0*/  HMMA.16816.F32.BF16 R176, R196, R182.reuse, R176 ;  /* 0x000000b6c4b0723c */ /* 0x080ff000000418b0 */
[----:B------:R-:W-:Y:S07]  /*a6e0*/  HMMA.16816.F32.BF16 R180, R200, R182, R44 ;  /* 0x000000b6c8b4723c */ /* 0x000fee000004182c */
[----:B------:R-:W-:-:S02]  /*a6f0*/  MOV R47, R74 ;  /* 0x0000004a002f7202 */ /* 0x000fc40000000f00 */
[----:B------:R-:W-:Y:S02]  /*a700*/  MOV R46, R75 ;  /* 0x0000004b002e7202 */ /* 0x000fe40000000f00 */
[----:B------:R-:W-:Y:S01]  /*a710*/  HMMA.16816.F32.BF16 R72, R196, R80, R64 ;  /* 0x00000050c448723c */ /* 0x000fe20000041840 */
[----:B------:R-:W-:-:S06]  /*a720*/  FADD.FTZ R2, R2, R13 ;  /* 0x0000000d02027221 */ /* 0x000fcc0000010000 */
[----:B------:R-:W-:Y:S02]  /*a730*/  MOV R64, R89 ;  /* 0x0000005900407202 */ /* 0x000fe40000000f00 */
[C---:B------:R-:W-:Y:S01]  /*a740*/  HMMA.16816.F32.BF16 R88, R196.reuse, R96, R48 ;  /* 0x00000060c458723c */ /* 0x040fe20000041830 */
[----:B------:R-:W-:Y:S02]  /*a750*/  MOV R67, R77 ;  /* 0x0000004d00437202 */ /* 0x000fe40000000f00 */
[----:B------:R-:W-:Y:S02]  /*a760*/  MOV R66, R78 ;  /* 0x0000004e00427202 */ /* 0x000fe40000000f00 */
[----:B------:R-:W-:Y:S02]  /*a770*/  MOV R65, R79 ;  /* 0x0000004f00417202 */ /* 0x000fe40000000f00 */
[----:B------:R-:W-:Y:S01]  /*a780*/  MOV R49, R70 ;  /* 0x0000004600317202 */ /* 0x000fe20000000f00 */
[----:B------:R-:W-:Y:S01]  /*a790*/  HMMA.16816.F32.BF16 R76, R196, R82, R60 ;  /* 0x00000052c44c723c */ /* 0x000fe2000004183c */
[----:B------:R-:W-:-:S02]  /*a7a0*/  MOV R50, R69 ;  /* 0x0000004500327202 */ /* 0x000fc40000000f00 */
[----:B------:R-:W-:Y:S01]  /*a7b0*/  MOV R51, R68 ;  /* 0x0000004400337202 */ /* 0x000fe20000000f00 */
[----:B------:R-:W-:-:S03]  /*a7c0*/  FADD.FTZ R0, R0, R12 ;  /* 0x0000000c00007221 */ /* 0x000fc60000010000 */
[----:B------:R-:W-:Y:S01]  /*a7d0*/  MOV R60, R87 ;  /* 0x00000057003c7202 */ /* 0x000fe20000000f00 */
[----:B------:R-:W-:Y:S01]  /*a7e0*/  HMMA.16816.F32.BF16 R192, R196, R4, R192 ;  /* 0x00000004c4c0723c */ /* 0x000fe200000418c0 */
[----:B------:R-:W-:Y:S02]  /*a7f0*/  MOV R61, R86 ;  /* 0x00000056003d7202 */ /* 0x000fe40000000f00 */
[----:B------:R-:W-:Y:S01]  /*a800*/  MOV R62, R85 ;  /* 0x00000055003e7202 */ /* 0x000fe20000000f00 */
[----:B------:R-:W-:Y:S01]  /*a810*/  FADD.FTZ R2, R51, R2 ;  /* 0x0000000233027221 */ /* 0x000fe20000010000 */
[----:B------:R-:W-:-:S03]  /*a820*/  MOV R63, R84 ;  /* 0x00000054003f7202 */ /* 0x000fc60000000f00 */
[----:B------:R-:W-:Y:S01]  /*a830*/  HMMA.16816.F32.BF16 R188, R200, R4, R188 ;  /* 0x00000004c8bc723c */ /* 0x000fe200000418bc */
[----:B------:R-:W-:-:S06]  /*a840*/  FADD.FTZ R0, R60, R0 ;  /* 0x000000003c007221 */ /* 0x000fcc0000010000 */
[----:B------:R-:W-:Y:S02]  /*a850*/  FADD.FTZ R5, R49, R15 ;  /* 0x0000000f31057221 */ /* 0x000fe40000010000 */
[----:B------:R-:W-:Y:S02]  /*a860*/  FADD.FTZ R4, R50, R14 ;  /* 0x0000000e32047221 */ /* 0x000fe40000010000 */
[----:B------:R-:W-:Y:S01]  /*a870*/  FADD.FTZ R5, R61, R5 ;  /* 0x000000053d057221 */ /* 0x000fe20000010000 */
[----:B------:R-:W-:Y:S01]  /*a880*/  MOV R44, R146 ;  /* 0x00000092002c7202 */ /* 0x000fe20000000f00 */
        /* <DEDUP_REMOVED lines=11> */
[----:B------:R-:W1:Y:S01]  /*a940*/  LDSM.16.MT88.4 R112, [R225+0xd800] ;  /* 0x00d80000e170783b */ /* 0x000e620000004200 */
[----:B------:R-:W-:-:S02]  /*a950*/  FADD.FTZ R0, R44, R0 ;  /* 0x000000002c007221 */ /* 0x000fc40000010000 */
[----:B------:R-:W-:Y:S01]  /*a960*/  FADD.FTZ R5, R45, R5 ;  /* 0x000000052d057221 */ /* 0x000fe20000010000 */
[----:B------:R-:W2:Y:S01]  /*a970*/  LDSM.16.MT88.4 R128, [R167+0xf800] ;  /* 0x00f80000a780783b */ /* 0x000ea20000004200 */
[----:B------:R-:W-:Y:S02]  /*a980*/  FADD.FTZ R4, R46, R4 ;  /* 0x000000042e047221 */ /* 0x000fe40000010000 */
[----:B------:R-:W-:Y:S01]  /*a990*/  FADD.FTZ R2, R47, R2 ;  /* 0x000000022f027221 */ /* 0x000fe20000010000 */
[----:B------:R-:W3:Y:S01]  /*a9a0*/  LDSM.16.MT88.4 R144, [R224+0xf800] ;  /* 0x00f80000e090783b */ /* 0x000ee20000004200 */
        /* <DEDUP_REMOVED lines=28> */
[----:B------:R-:W-:Y:S01]  /*ab70*/  FADD.FTZ R0, R41, R0 ;  /* 0x0000000029007221 */ /* 0x000fe20000010000 */
[----:B------:R4:W-:Y:S04]  /*ab80*/  STL [R1], R5 ;  /* 0x0000000501007387 */ /* 0x0009e80000100800 */
[----:B------:R4:W-:Y:S04]  /*ab90*/  STL [R1+0xc], R4 ;  /* 0x00000c0401007387 */ /* 0x0009e80000100800 */
[----:B------:R4:W-:Y:S04]  /*aba0*/  STL [R1+0x10], R2 ;  /* 0x0000100201007387 */ /* 0x0009e80000100800 */
[----:B------:R4:W-:Y:S01]  /*abb0*/  STL [R1+0x14], R0 ;  /* 0x0000140001007387 */ /* 0x0009e20000100800 */
[----:B------:R-:W-:Y:S01]  /*abc0*/  ISETP.GE.AND P0, PT, R250, 0x3, PT ;  /* 0x00000003fa00780c */ /* 0x000fe20003f06270 */
[----:B------:R-:W-:Y:S01]  /*abd0*/  HMMA.16816.F32.BF16 R92, R196, R98, R92 ;  /* 0x00000062c45c723c */ /* 0x000fe2000004185c */
[----:B------:R-:W-:-:S02]  /*abe0*/  MOV R163, R165 ;  /* 0x000000a500a37202 */ /* 0x000fc40000000f00 */
[----:B------:R-:W-:-:S05]  /*abf0*/  MOV R164, R166 ;  /* 0x000000a600a47202 */ /* 0x000fca0000000f00 */
[----:B-1----:R-:W-:Y:S01]  /*ac00*/  HMMA.16816.F32.BF16 R104, R196, R112, R104 ;  /* 0x00000070c468723c */ /* 0x002fe20000041868 */
[----:B------:R-:W-:Y:S02]  /*ac10*/  MOV R3, R160 ;  /* 0x000000a000037202 */ /* 0x000fe40000000f00 */
[----:B------:R-:W-:-:S05]  /*ac20*/  MOV R162, R161 ;  /* 0x000000a100a27202 */ /* 0x000fca0000000f00 */
[----:B------:R-:W-:Y:S01]  /*ac30*/  HMMA.16816.F32.BF16 R108, R196, R114, R108 ;  /* 0x00000072c46c723c */ /* 0x000fe2000004186c */
[----:B------:R-:W-:Y:S02]  /*ac40*/  @P0 MOV R163, R165 ;  /* 0x000000a500a30202 */ /* 0x000fe40000000f00 */
[----:B------:R-:W-:-:S05]  /*ac50*/  @P0 MOV R164, R166 ;  /* 0x000000a600a40202 */ /* 0x000fca0000000f00 */
[----:B--2---:R-:W-:Y:S01]  /*ac60*/  HMMA.16816.F32.BF16 R120, R196, R128, R120 ;  /* 0x00000080c478723c */ /* 0x004fe20000041878 */
[----:B------:R-:W-:Y:S02]  /*ac70*/  @P0 MOV R3, R160 ;  /* 0x000000a000030202 */ /* 0x000fe40000000f00 */
[----:B------:R-:W-:-:S05]  /*ac80*/  @P0 MOV R162, R161 ;  /* 0x000000a100a20202 */ /* 0x000fca0000000f00 */
[----:B------:R-:W-:Y:S01]  /*ac90*/  HMMA.16816.F32.BF16 R124, R196, R130, R124 ;  /* 0x00000082c47c723c */ /* 0x000fe2000004187c */
[----:B------:R-:W-:-:S07]  /*aca0*/  @P0 IADD3 R242, R250, -0x3, RZ ;  /* 0xfffffffdfaf20810 */ /* 0x000fce0007ffe0ff */
[C---:B---3--:R-:W-:Y:S08]  /*acb0*/  HMMA.16816.F32.BF16 R136, R196.reuse, R144, R136 ;  /* 0x00000090c488723c */ /* 0x048ff00000041888 */
        /* <DEDUP_REMOVED lines=16> */
[----:B------:R-:W-:Y:S01]  /*adc0*/  HMMA.16816.F32.BF16 R200, R200, R6, R8 ;  /* 0x00000006c8c8723c */ /* 0x000fe20000041808 */
[----:B------:R-:W-:Y:S03]  /*add0*/  @!UPT UIADD3 URZ, URZ, URZ, URZ ;  /* 0x0000003f3f3ff290 */ /* 0x000fe6000fffe03f */
[----:B------:R-:W-:Y:S11]  /*ade0*/  @P0 BRA `(.L_x_4) ;  /* 0x0000002000000947 */ /* 0x000ff60003800000 */
.L_x_2:
[----:B-1--4-:R-:W2:Y:S02]  /*adf0*/  LDL.LU R0, [R1+0x30] ;  /* 0x0000300001007983 */ /* 0x012ea40000300800 */
[----:B--2---:R-:W-:-:S07]  /*ae00*/  IADD3 R242, R0, -0x1, RZ ;  /* 0xffffffff00f27810 */ /* 0x004fce0007ffe0ff */
.L_x_4:
[----:B----4-:R-:W-:-:S13]  /*ae10*/  ISETP.GE.AND P0, PT, R242, RZ, PT ;  /* 0x000000fff200720c */ /* 0x010fda0003f06270 */
[----:B------:R-:W-:Y:S05]  /*ae20*/  @!P0 BRA `(.L_x_5) ;  /* 0x000039c000008947 */ /* 0x000fea0003800000 */
[----:B------:R-:W2:Y:S01]  /*ae30*/  LDL.LU.64 R6, [R1+0x38] ;  /* 0x0000380001067983 */ /* 0x000ea20000300a00 */
[----:B------:R-:W-:Y:S01]  /*ae40*/  MOV R166, R3 ;  /* 0x0000000300a67202 */ /* 0x000fe20000000f00 */
[----:B------:R-:W-:Y:S02]  /*ae50*/  IMAD.MOV.U32 R161, RZ, RZ, R163 ;  /* 0x000000ffffa17224 */ /* 0x000fe400078e00a3 */
[----:B------:R-:W3:Y:S01]  /*ae60*/  LDL.LU.64 R4, [R1+0x48] ;  /* 0x0000480001047983 */ /* 0x000ee20000300a00 */
[----:B------:R-:W-:Y:S02]  /*ae70*/  IMAD.MOV.U32 R160, RZ, RZ, R164 ;  /* 0x000000ffffa07224 */ /* 0x000fe400078e00a4 */
[----:B------:R-:W-:Y:S01]  /*ae80*/  IMAD.MOV.U32 R165, RZ, RZ, R162 ;  /* 0x000000ffffa57224 */ /* 0x000fe200078e00a2 */
[----:B--2---:R-:W-:Y:S02]  /*ae90*/  MOV R3, R7 ;  /* 0x0000000700037202 */ /* 0x004fe40000000f00 */
[----:B---3--:R-:W-:-:S05]  /*aea0*/  MOV R2, R4 ;  /* 0x0000000400027202 */ /* 0x008fca0000000f00 */
[----:B------:R1:W-:Y:S01]  /*aeb0*/  STL.64 [R1+0x18], R2 ;  /* 0x0000180201007387 */ /* 0x0003e20000100a00 */
[----:B------:R-:W-:Y:S05]  /*aec0*/  BRA `(.L_x_6) ;  /* 0x000001f000007947 */ /* 0x000fea0003800000 */
.L_x_8:
[----:B------:R-:W2:Y:S01]  /*aed0*/  LDL.64 R246, [R1+0x28] ;  /* 0x0000280001f67983 */ /* 0x000ea20000100a00 */
[----:B------:R-:W-:Y:S03]  /*aee0*/  IADD3 R0, R242, -0x1, RZ ;  /* 0xfffffffff2007810 */ /* 0x000fe60007ffe0ff */
[----:B------:R-:W3:Y:S01]  /*aef0*/  LDL.64 R244, [R1+0x20] ;  /* 0x0000200001f47983 */ /* 0x000ee20000100a00 */
[----:B------:R-:W-:Y:S01]  /*af00*/  SHF.R.S32.HI R162, RZ, 0x1f, R0 ;  /* 0x0000001fffa27819 */ /* 0x000fe20000011400 */
[----:B------:R-:W-:Y:S04]  /*af10*/  IMAD.WIDE.U32 R2, R0, c[0x0][0x198], RZ ;  /* 0x0000660000027a25 */ /* 0x000fe800078e00ff */
[----:B------:R-:W-:Y:S04]  /*af20*/  IMAD R162, R162, c[0x0][0x198], RZ ;  /* 0x00006600a2a27a24 */ /* 0x000fe800078e02ff */
[----:B------:R-:W-:Y:S04]  /*af30*/  IMAD R162, R0, c[0x0][0x19c], R162 ;  /* 0x0000670000a27a24 */ /* 0x000fe800078e02a2 */
[----:B------:R-:W-:Y:S01]  /*af40*/  IMAD.IADD R162, R3, 0x1, R162 ;  /* 0x0000000103a27824 */ /* 0x000fe200078e02a2 */
[----:B--2---:R-:W-:Y:S04]  /*af50*/  LEA R0, P1, R2, R246, 0x6 ;  /* 0x000000f602007211 */ /* 0x004fe800078230ff */
[----:B------:R-:W-:Y:S02]  /*af60*/  LEA R204, P2, R0, c[0x0][0x168], 0x1 ;  /* 0x00005a0000cc7a11 */ /* 0x000fe400078408ff */
[----:B---3--:R-:W-:Y:S02]  /*af70*/  LEA.HI.X R2, R2, R245, R162, 0x6, P1 ;  /* 0x000000f502027211 */ /* 0x008fe400008f34a2 */
[----:B------:R-:W-:Y:S02]  /*af80*/  IADD3 R162, P1, R204, UR8, RZ ;  /* 0x00000008cca27c10 */ /* 0x000fe4000ff3e0ff */
        /* <DEDUP_REMOVED lines=17> */
[----:B------:R-:W0:Y:S01]  /*b0a0*/  LDGDEPBAR ;  /* 0x00000000000079af */ /* 0x000e220000000000 */
[----:B------:R-:W-:-:S05]  /*b0b0*/  BRA `(.L_x_7) ;  /* 0x00000d0000007947 */ /* 0x000fca0003800000 */
.L_x_6:
[----:B-1----:R-:W2:Y:S01]  /*b0c0*/  LDL.64 R2, [R1+0x18] ;  /* 0x0000180001027983 */ /* 0x002ea20000100a00 */
[----:B------:R-:W-:Y:S04]  /*b0d0*/  DEPBAR.LE SB0, 0x0 ;  /* 0x000080000000791a */ /* 0x000fe80000000000 */
[----:B------:R-:W-:Y:S01]  /*b0e0*/  SHF.R.S32.HI R4, RZ, 0x1f, R242 ;  /* 0x0000001fff047819 */ /* 0x000fe200000114f2 */
[----:B------:R-:W-:Y:S01]  /*b0f0*/  BAR.SYNC.DEFER_BLOCKING 0x0 ;  /* 0x0000000000007b1d */ /* 0x000fe20000010000 */
[----:B------:R-:W-:Y:S04]  /*b100*/  IMAD R0, R242, UR14, RZ ;  /* 0x0000000ef2007c24 */ /* 0x000fe8000f8e02ff */
[----:B------:R-:W-:Y:S02]  /*b110*/  IMAD R0, R4, UR15, R0 ;  /* 0x0000000f04007c24 */ /* 0x000fe4000f8e0200 */
[----:B--2---:R-:W-:Y:S04]  /*b120*/  IMAD.WIDE.U32 R2, R242, UR15, R2 ;  /* 0x0000000ff2027c25 */ /* 0x004fe8000f8e0002 */
[----:B------:R-:W-:Y:S01]  /*b130*/  IMAD.IADD R0, R3, 0x1, R0 ;  /* 0x0000000103007824 */ /* 0x000fe200078e0200 */
[C---:B------:R-:W-:Y:S04]  /*b140*/  LEA R6, P1, R2.reuse, c[0x0][0x170], 0x1 ;  /* 0x00005c0002067a11 */ /* 0x040fe800078208ff */
[----:B------:R-:W-:Y:S02]  /*b150*/  LEA.HI.X R7, R2, c[0x0][0x174], R0, 0x1, P1 ;  /* 0x00005d0002077a11 */ /* 0x000fe400008f0c00 */
[----:B------:R-:W-:Y:S03]  /*b160*/  IADD3 R4, P0, R6, UR7, RZ ;  /* 0x0000000706047c10 */ /* 0x000fe6000ff1e0ff */
[----:B------:R-:W-:Y:S01]  /*b170*/  @!PT LDS RZ, [RZ] ;  /* 0x00000000fffff984 */ /* 0x000fe20000000800 */
[----:B------:R-:W-:Y:S01]  /*b180*/  @!PT LDS RZ, [RZ] ;  /* 0x00000000fffff984 */ /* 0x000fe20000000800 */
[----:B------:R-:W-:Y:S01]  /*b190*/  @!PT LDS RZ, [RZ] ;  /* 0x00000000fffff984 */ /* 0x000fe20000000800 */
[----:B-----5:R1:W-:Y:S01]  /*b1a0*/  LDGSTS.E.BYPASS.LTC128B.128 [R243+0xc000], [R6.64] ;  /* 0x0c00000006f37fae */ /* 0x0203e2000b901d50 */
[----:B------:R-:W-:Y:S02]  /*b1b0*/  IADD3.X R5, R7, UR4, RZ, P0, !PT ;  /* 0x0000000407057c10 */ /* 0x000fe400087fe4ff */
[----:B------:R-:W-:Y:S03]  /*b1c0*/  IADD3 R2, P1, R4, UR7, RZ ;  /* 0x0000000704027c10 */ /* 0x000fe6000ff3e0ff */
[----:B------:R1:W-:Y:S01]  /*b1d0*/  LDGSTS.E.BYPASS.LTC128B.128 [R243+0xe000], [R6.64+0x80] ;  /* 0x0e00008006f37fae */ /* 0x0003e2000b901d50 */
[----:B------:R-:W-:Y:S02]  /*b1e0*/  IADD3.X R3, R5, UR4, RZ, P1, !PT ;  /* 0x0000000405037c10 */ /* 0x000fe40008ffe4ff */
[----:B------:R-:W-:Y:S03]  /*b1f0*/  IADD3 R8, P0, R2, UR7, RZ ;  /* 0x0000000702087c10 */ /* 0x000fe6000ff1e0ff */
[----:B------:R1:W-:Y:S01]  /*b200*/  LDGSTS.E.BYPASS.LTC128B.128 [R243+0xc800], [R4.64] ;  /* 0x0c80000004f37fae */ /* 0x0003e2000b901d50 */
[----:B------:R-:W-:Y:S02]  /*b210*/  IADD3.X R9, R3, UR4, RZ, P0, !PT ;  /* 0x0000000403097c10 */ /* 0x000fe400087fe4ff */
[----:B------:R-:W-:Y:S03]  /*b220*/  ISETP.GT.AND P0, PT, R242, RZ, PT ;  /* 0x000000fff200720c */ /* 0x000fe60003f04270 */
[----:B------:R1:W-:Y:S06]  /*b230*/  LDGSTS.E.BYPASS.LTC128B.128 [R243+0xe800], [R4.64+0x80] ;  /* 0x0e80008004f37fae */ /* 0x0003ec000b901d50 */
[----:B------:R2:W-:Y:S06]  /*b240*/  LDGSTS.E.BYPASS.LTC128B.128 [R243+0xd000], [R2.64] ;  /* 0x0d00000002f37fae */ /* 0x0005ec000b901d50 */
[----:B------:R2:W-:Y:S06]  /*b250*/  LDGSTS.E.BYPASS.LTC128B.128 [R243+0xf000], [R2.64+0x80] ;  /* 0x0f00008002f37fae */ /* 0x0005ec000b901d50 */
[----:B------:R3:W-:Y:S06]  /*b260*/  LDGSTS.E.BYPASS.LTC128B.128 [R243+0xd800], [R8.64] ;  /* 0x0d80000008f37fae */ /* 0x0007ec000b901d50 */
[----:B------:R3:W-:Y:S06]  /*b270*/  LDGSTS.E.BYPASS.LTC128B.128 [R243+0xf800], [R8.64+0x80] ;  /* 0x0f80008008f37fae */ /* 0x0007ec000b901d50 */
[----:B------:R-:W-:Y:S06]  /*b280*/  LDSM.16.M88.4 R64, [R230] ;  /* 0x00000000e640783b */ /* 0x000fec0000000200 */
[----:B------:R-:W1:Y:S06]  /*b290*/  LDSM.16.M88.4 R16, [R229] ;  /* 0x00000000e510783b */ /* 0x000e6c0000000200 */
[----:B------:R-:W3:Y:S06]  /*b2a0*/  LDSM.16.M88.4 R60, [R230+0x2000] ;  /* 0x00200000e63c783b */ /* 0x000eec0000000200 */
[----:B------:R-:W4:Y:S06]  /*b2b0*/  LDSM.16.M88.4 R32, [R229+0x800] ;  /* 0x00080000e520783b */ /* 0x000f2c0000000200 */
[----:B------:R-:W0:Y:S06]  /*b2c0*/  LDGDEPBAR ;  /* 0x00000000000079af */ /* 0x000e2c0000000000 */
[----:B------:R-:W2:Y:S06]  /*b2d0*/  LDSM.16.M88.4 R48, [R229+0x1000] ;  /* 0x00100000e530783b */ /* 0x000eac0000000200 */
[----:B------:R-:W2:Y:S06]  /*b2e0*/  LDSM.16.M88.4 R204, [R229+0x1800] ;  /* 0x00180000e5cc783b */ /* 0x000eac0000000200 */
[----:B------:R-:W-:Y:S01]  /*b2f0*/  LDSM.16.M88.4 R208, [R231] ;  /* 0x00000000e7d0783b */ /* 0x000fe20000000200 */
[-C--:B-1----:R-:W-:Y:S05]  /*b300*/  HMMA.16816.F32.BF16 R4, R64, R16.reuse, RZ ;  /* 0x000000104004723c */ /* 0x082fea00000418ff */
[----:B------:R-:W1:Y:S03]  /*b310*/  LDSM.16.M88.4 R212, [R234] ;  /* 0x00000000ead4783b */ /* 0x000e660000000200 */
[C---:B---3--:R-:W-:Y:S03]  /*b320*/  HMMA.16816.F32.BF16 R8, R60.reuse, R16, RZ ;  /* 0x000000103c08723c */ /* 0x048fe600000418ff */
[----:B------:R-:W3:Y:S06]  /*b330*/  LDSM.16.M88.4 R216, [R231+0x2000] ;  /* 0x00200000e7d8783b */ /* 0x000eec0000000200 */
[----:B------:R-:W-:Y:S01]  /*b340*/  LDSM.16.M88.4 R220, [R240] ;  /* 0x00000000f0dc783b */ /* 0x000fe20000000200 */
[-C--:B------:R-:W-:Y:S08]  /*b350*/  HMMA.16816.F32.BF16 R12, R60, R18.reuse, RZ ;  /* 0x000000123c0c723c */ /* 0x080ff000000418ff */
[C---:B------:R-:W-:Y:S08]  /*b360*/  HMMA.16816.F32.BF16 R16, R64.reuse, R18, RZ ;  /* 0x000000124010723c */ /* 0x040ff000000418ff */
[-C--:B----4-:R-:W-:Y:S08]  /*b370*/  HMMA.16816.F32.BF16 R20, R64, R32.reuse, RZ ;  /* 0x000000204014723c */ /* 0x090ff000000418ff */
[C---:B------:R-:W-:Y:S08]  /*b380*/  HMMA.16816.F32.BF16 R24, R60.reuse, R32, RZ ;  /* 0x000000203c18723c */ /* 0x040ff000000418ff */
[-C--:B------:R-:W-:Y:S08]  /*b390*/  HMMA.16816.F32.BF16 R28, R60, R34.reuse, RZ ;  /* 0x000000223c1c723c */ /* 0x080ff000000418ff */
[C---:B------:R-:W-:Y:S08]  /*b3a0*/  HMMA.16816.F32.BF16 R32, R64.reuse, R34, RZ ;  /* 0x000000224020723c */ /* 0x040ff000000418ff */
[-C--:B--2---:R-:W-:Y:S08]  /*b3b0*/  HMMA.16816.F32.BF16 R36, R64, R48.reuse, RZ ;  /* 0x000000304024723c */ /* 0x084ff000000418ff */
[C---:B------:R-:W-:Y:S08]  /*b3c0*/  HMMA.16816.F32.BF16 R40, R60.reuse, R48, RZ ;  /* 0x000000303c28723c */ /* 0x040ff000000418ff */
[-C--:B------:R-:W-:Y:S08]  /*b3d0*/  HMMA.16816.F32.BF16 R44, R60, R50.reuse, RZ ;  /* 0x000000323c2c723c */ /* 0x080ff000000418ff */
[C---:B------:R-:W-:Y:S08]  /*b3e0*/  HMMA.16816.F32.BF16 R48, R64.reuse, R50, RZ ;  /* 0x000000324030723c */ /* 0x040ff000000418ff */
[-C--:B------:R-:W-:Y:S08]  /*b3f0*/  HMMA.16816.F32.BF16 R52, R64, R204.reuse, RZ ;  /* 0x000000cc4034723c */ /* 0x080ff000000418ff */
[C---:B------:R-:W-:Y:S08]  /*b400*/  HMMA.16816.F32.BF16 R56, R60.reuse, R204, RZ ;  /* 0x000000cc3c38723c */ /* 0x040ff000000418ff */
[-C--:B------:R-:W-:Y:S08]  /*b410*/  HMMA.16816.F32.BF16 R60, R60, R206.reuse, RZ ;  /* 0x000000ce3c3c723c */ /* 0x080ff000000418ff */
[----:B------:R-:W-:Y:S01]  /*b420*/  HMMA.16816.F32.BF16 R64, R64, R206, RZ ;  /* 0x000000ce4040723c */ /* 0x000fe200000418ff */
[----:B------:R-:W2:Y:S07]  /*b430*/  LDSM.16.M88.4 R204, [R241] ;  /* 0x00000000f1cc783b */ /* 0x000eae0000000200 */
[-C--:B-1----:R-:W-:Y:S08]  /*b440*/  HMMA.16816.F32.BF16 R4, R208, R212.reuse, R4 ;  /* 0x000000d4d004723c */ /* 0x082ff00000041804 */
[C---:B---3--:R-:W-:Y:S08]  /*b450*/  HMMA.16816.F32.BF16 R8, R216.reuse, R212, R8 ;  /* 0x000000d4d808723c */ /* 0x048ff00000041808 */
[-C--:B------:R-:W-:Y:S08]  /*b460*/  HMMA.16816.F32.BF16 R12, R216, R214.reuse, R12 ;  /* 0x000000d6d80c723c */ /* 0x080ff0000004180c */
[C---:B------:R-:W-:Y:S01]  /*b470*/  HMMA.16816.F32.BF16 R16, R208.reuse, R214, R16 ;  /* 0x000000d6d010723c */ /* 0x040fe20000041810 */
[----:B------:R-:W1:Y:S07]  /*b480*/  LDSM.16.M88.4 R212, [R239] ;  /* 0x00000000efd4783b */ /* 0x000e6e0000000200 */
[-C--:B--2---:R-:W-:Y:S08]  /*b490*/  HMMA.16816.F32.BF16 R20, R208, R204.reuse, R20 ;  /* 0x000000ccd014723c */ /* 0x084ff00000041814 */
[C---:B------:R-:W-:Y:S08]  /*b4a0*/  HMMA.16816.F32.BF16 R24, R216.reuse, R204, R24 ;  /* 0x000000ccd818723c */ /* 0x040ff00000041818 */
[-C--:B------:R-:W-:Y:S08]  /*b4b0*/  HMMA.16816.F32.BF16 R28, R216, R206.reuse, R28 ;  /* 0x000000ced81c723c */ /* 0x080ff0000004181c */
[C---:B------:R-:W-:Y:S01]  /*b4c0*/  HMMA.16816.F32.BF16 R32, R208.reuse, R206, R32 ;  /* 0x000000ced020723c */ /* 0x040fe20000041820 */
[----:B------:R-:W-:Y:S07]  /*b4d0*/  LDSM.16.M88.4 R204, [R233] ;  /* 0x00000000e9cc783b */ /* 0x000fee0000000200 */
[-C--:B------:R-:W-:Y:S08]  /*b4e0*/  HMMA.16816.F32.BF16 R36, R208, R220.reuse, R36 ;  /* 0x000000dcd024723c */ /* 0x080ff00000041824 */
[C---:B------:R-:W-:Y:S08]  /*b4f0*/  HMMA.16816.F32.BF16 R40, R216.reuse, R220, R40 ;  /* 0x000000dcd828723c */ /* 0x040ff00000041828 */
[-C--:B------:R-:W-:Y:S08]  /*b500*/  HMMA.16816.F32.BF16 R44, R216, R222.reuse, R44 ;  /* 0x000000ded82c723c */ /* 0x080ff0000004182c */
[C---:B------:R-:W-:Y:S01]  /*b510*/  HMMA.16816.F32.BF16 R48, R208.reuse, R222, R48 ;  /* 0x000000ded030723c */ /* 0x040fe20000041830 */
[----:B------:R-:W2:Y:S07]  /*b520*/  LDSM.16.M88.4 R220, [R228] ;  /* 0x00000000e4dc783b */ /* 0x000eae0000000200 */
[-C--:B-1----:R-:W-:Y:S08]  /*b530*/  HMMA.16816.F32.BF16 R52, R208, R212.reuse, R52 ;  /* 0x000000d4d034723c */ /* 0x082ff00000041834 */
[C---:B------:R-:W-:Y:S08]  /*b540*/  HMMA.16816.F32.BF16 R56, R216.reuse, R212, R56 ;  /* 0x000000d4d838723c */ /* 0x040ff00000041838 */
[-C--:B------:R-:W-:Y:S01]  /*b550*/  HMMA.16816.F32.BF16 R60, R216, R214.reuse, R60 ;  /* 0x000000d6d83c723c */ /* 0x080fe2000004183c */
[----:B------:R-:W1:Y:S07]  /*b560*/  LDSM.16.M88.4 R216, [R233+0x2000] ;  /* 0x00200000e9d8783b */ /* 0x000e6e0000000200 */
[----:B------:R-:W-:Y:S01]  /*b570*/  HMMA.16816.F32.BF16 R64, R208, R214, R64 ;  /* 0x000000d6d040723c */ /* 0x000fe20000041840 */
[----:B------:R-:W3:Y:S06]  /*b580*/  LDSM.16.M88.4 R208, [R228+0x800] ;  /* 0x00080000e4d0783b */ /* 0x000eec0000000200 */
[----:B------:R-:W4:Y:S01]  /*b590*/  LDSM.16.M88.4 R212, [R228+0x1000] ;  /* 0x00100000e4d4783b */ /* 0x000f220000000200 */
[-C--:B--2---:R-:W-:Y:S08]  /*b5a0*/  HMMA.16816.F32.BF16 R4, R204, R220.reuse, R4 ;  /* 0x000000dccc04723c */ /* 0x084ff00000041804 */
[C---:B-1----:R-:W-:Y:S08]  /*b5b0*/  HMMA.16816.F32.BF16 R8, R216.reuse, R220, R8 ;  /* 0x000000dcd808723c */ /* 0x042ff00000041808 */
[-C--:B------:R-:W-:Y:S08]  /*b5c0*/  HMMA.16816.F32.BF16 R12, R216, R222.reuse, R12 ;  /* 0x000000ded80c723c */ /* 0x080ff0000004180c */
[C---:B------:R-:W-:Y:S01]  /*b5d0*/  HMMA.16816.F32.BF16 R16, R204.reuse, R222, R16 ;  /* 0x000000decc10723c */ /* 0x040fe20000041810 */
[----:B------:R-:W1:Y:S07]  /*b5e0*/  LDSM.16.M88.4 R220, [R228+0x1800] ;  /* 0x00180000e4dc783b */ /* 0x000e6e0000000200 */
[-C--:B---3--:R-:W-:Y:S08]  /*b5f0*/  HMMA.16816.F32.BF16 R20, R204, R208.reuse, R20 ;  /* 0x000000d0cc14723c */ /* 0x088ff00000041814 */
[C---:B------:R-:W-:Y:S08]  /*b600*/  HMMA.16816.F32.BF16 R24, R216.reuse, R208, R24 ;  /* 0x000000d0d818723c */ /* 0x040ff00000041818 */
[-C--:B------:R-:W-:Y:S08]  /*b610*/  HMMA.16816.F32.BF16 R28, R216, R210.reuse, R28 ;  /* 0x000000d2d81c723c */ /* 0x080ff0000004181c */
[C---:B------:R-:W-:Y:S01]  /*b620*/  HMMA.16816.F32.BF16 R32, R204.reuse, R210, R32 ;  /* 0x000000d2cc20723c */ /* 0x040fe20000041820 */
[----:B------:R-:W-:Y:S07]  /*b630*/  LDSM.16.M88.4 R208, [R232] ;  /* 0x00000000e8d0783b */ /* 0x000fee0000000200 */
[-C--:B----4-:R-:W-:Y:S08]  /*b640*/  HMMA.16816.F32.BF16 R36, R204, R212.reuse, R36 ;  /* 0x000000d4cc24723c */ /* 0x090ff00000041824 */
        /* <DEDUP_REMOVED lines=20> */
[----:B------:R-:W-:Y:S07]  /*b790*/  LDSM.16.M88.4 R204, [R230+0x4000] ;  /* 0x00400000e6cc783b */ /* 0x000fee0000000200 */
[-C--:B----4-:R-:W-:Y:S08]  /*b7a0*/  HMMA.16816.F32.BF16 R36, R208, R220.reuse, R36 ;  /* 0x000000dcd024723c */ /* 0x090ff00000041824 */
[C---:B------:R-:W-:Y:S08]  /*b7b0*/  HMMA.16816.F32.BF16 R40, R216.reuse, R220, R40 ;  /* 0x000000dcd828723c */ /* 0x040ff00000041828 */
[-C--:B------:R-:W-:Y:S08]  /*b7c0*/  HMMA.16816.F32.BF16 R44, R216, R222.reuse, R44 ;  /* 0x000000ded82c723c */ /* 0x080ff0000004182c */
[C---:B------:R-:W-:Y:S01]  /*b7d0*/  HMMA.16816.F32.BF16 R48, R208.reuse, R222, R48 ;  /* 0x000000ded030723c */ /* 0x040fe20000041830 */
[----:B------:R-:W2:Y:S07]  /*b7e0*/  LDSM.16.M88.4 R220, [R229+0x2000] ;  /* 0x00200000e5dc783b */ /* 0x000eae0000000200 */
        /* <DEDUP_REMOVED lines=27> */
[----:B------:R-:W3:Y:S06]  /*b9a0*/  LDSM.16.M88.4 R204, [R237] ;  /* 0x00000000edcc783b */ /* 0x000eec0000000200 */
[----:B------:R-:W4:Y:S01]  /*b9b0*/  LDSM.16.M88.4 R220, [R236] ;  /* 0x00000000ecdc783b */ /* 0x000f220000000200 */
[-C--:B--2---:R-:W-:Y:S08]  /*b9c0*/  HMMA.16816.F32.BF16 R4, R208, R212.reuse, R4 ;  /* 0x000000d4d004723c */ /* 0x084ff00000041804 */
[C---:B-1----:R-:W-:Y:S08]  /*b9d0*/  HMMA.16816.F32.BF16 R8, R216.reuse, R212, R8 ;  /* 0x000000d4d808723c */ /* 0x042ff00000041808 */
[-C--:B------:R-:W-:Y:S08]  /*b9e0*/  HMMA.16816.F32.BF16 R12, R216, R214.reuse, R12 ;  /* 0x000000d6d80c723c */ /* 0x080ff0000004180c */
[C---:B------:R-:W-:Y:S01]  /*b9f0*/  HMMA.16816.F32.BF16 R16, R208.reuse, R214, R16 ;  /* 0x000000d6d010723c */ /* 0x040fe20000041810 */
[----:B------:R-:W1:Y:S07]  /*ba00*/  LDSM.16.M88.4 R212, [R235] ;  /* 0x00000000ebd4783b */ /* 0x000e6e0000000200 */
        /* <DEDUP_REMOVED lines=43> */
[----:B------:R-:W1:Y:S01]  /*bcc0*/  LDSM.16.M88.4 R212, [R227+0x3800] ;  /* 0x00380000e3d4783b */ /* 0x000e620000000200 */
[----:B------:R-:W-:Y:S05]  /*bcd0*/  DEPBAR.LE SB0, 0x0 ;  /* 0x000080000000791a */ /* 0x000fea0000000000 */
[----:B------:R-:W-:Y:S01]  /*bce0*/  BAR.SYNC.DEFER_BLOCKING 0x0 ;  /* 0x0000000000007b1d */ /* 0x000fe20000010000 */
[-C--:B---3--:R-:W-:Y:S08]  /*bcf0*/  HMMA.16816.F32.BF16 R20, R208, R204.reuse, R20 ;  /* 0x000000ccd014723c */ /* 0x088ff00000041814 */
[C---:B------:R-:W-:Y:S08]  /*bd00*/  HMMA.16816.F32.BF16 R24, R216.reuse, R204, R24 ;  /* 0x000000ccd818723c */ /* 0x040ff00000041818 */
[-C--:B------:R-:W-:Y:S08]  /*bd10*/  HMMA.16816.F32.BF16 R28, R216, R206.reuse, R28 ;  /* 0x000000ced81c723c */ /* 0x080ff0000004181c */
[C---:B------:R-:W-:Y:S08]  /*bd20*/  HMMA.16816.F32.BF16 R32, R208.reuse, R206, R32 ;  /* 0x000000ced020723c */ /* 0x040ff00000041820 */
[-C--:B----4-:R-:W-:Y:S08]  /*bd30*/  HMMA.16816.F32.BF16 R36, R208, R220.reuse, R36 ;  /* 0x000000dcd024723c */ /* 0x090ff00000041824 */
[C---:B------:R-:W-:Y:S08]  /*bd40*/  HMMA.16816.F32.BF16 R40, R216.reuse, R220, R40 ;  /* 0x000000dcd828723c */ /* 0x040ff00000041828 */
[-C--:B------:R-:W-:Y:S08]  /*bd50*/  HMMA.16816.F32.BF16 R44, R216, R222.reuse, R44 ;  /* 0x000000ded82c723c */ /* 0x080ff0000004182c */
[C---:B------:R-:W-:Y:S08]  /*bd60*/  HMMA.16816.F32.BF16 R48, R208.reuse, R222, R48 ;  /* 0x000000ded030723c */ /* 0x040ff00000041830 */
[-C--:B-1----:R-:W-:Y:S08]  /*bd70*/  HMMA.16816.F32.BF16 R52, R208, R212.reuse, R52 ;  /* 0x000000d4d034723c */ /* 0x082ff00000041834 */
[C---:B------:R-:W-:Y:S08]  /*bd80*/  HMMA.16816.F32.BF16 R56, R216.reuse, R212, R56 ;  /* 0x000000d4d838723c */ /* 0x040ff00000041838 */
[-C--:B------:R-:W-:Y:S08]  /*bd90*/  HMMA.16816.F32.BF16 R60, R216, R214.reuse, R60 ;  /* 0x000000d6d83c723c */ /* 0x080ff0000004183c */
[----:B------:R-:W-:Y:S01]  /*bda0*/  HMMA.16816.F32.BF16 R64, R208, R214, R64 ;  /* 0x000000d6d040723c */ /* 0x000fe20000041840 */
[----:B------:R-:W-:-:S07]  /*bdb0*/  @P0 BRA `(.L_x_8) ;  /* 0xfffff11000000947 */ /* 0x000fce000383ffff */
.L_x_7:
[----:B------:R-:W-:Y:S02]  /*bdc0*/  FMNMX.FTZ R0, R4, R160, !PT ;  /* 0x000000a004007209 */ /* 0x000fe40007810000 */
[----:B------:R-:W-:Y:S02]  /*bdd0*/  IADD3 R242, R242, -0x1, RZ ;  /* 0xfffffffff2f27810 */ /* 0x000fe40007ffe0ff */
[----:B-1----:R-:W-:Y:S02]  /*bde0*/  FMNMX.FTZ R2, R5, R0, !PT ;  /* 0x0000000005027209 */ /* 0x002fe40007810000 */
[----:B------:R-:W-:Y:S02]  /*bdf0*/  FMNMX.FTZ R0, R6, R161, !PT ;  /* 0x000000a106007209 */ /* 0x000fe40007810000 */
        /* <DEDUP_REMOVED lines=33> */
[----:B------:R-:W-:Y:S01]  /*c010*/  FMNMX.FTZ R2, R25, R2, !PT ;  /* 0x0000000219027209 */ /* 0x000fe20007810000 */
[----:B------:R-:W1:Y:S01]  /*c020*/  SHFL.BFLY PT, R205, R164, 0x2, 0x1f ;  /* 0x0c401f00a4cd7f89 */ /* 0x000e6200000e0000 */
        /* <DEDUP_REMOVED lines=21> */
[----:B-1----:R-:W-:Y:S02]  /*c180*/  FMNMX.FTZ R164, R164, R205, !PT ;  /* 0x000000cda4a47209 */ /* 0x002fe40007810000 */
[----:B------:R-:W-:Y:S02]  /*c190*/  FMNMX.FTZ R0, R62, R0, !PT ;  /* 0x000000003e007209 */ /* 0x000fe40007810000 */
[----:B------:R-:W-:Y:S01]  /*c1a0*/  FMNMX.FTZ R3, R67, R3, !PT ;  /* 0x0000000343037209 */ /* 0x000fe20007810000 */
[----:B------:R-:W1:Y:S01]  /*c1b0*/  SHFL.BFLY PT, R205, R164, 0x1, 0x1f ;  /* 0x0c201f00a4cd7f89 */ /* 0x000e6200000e0000 */
[----:B------:R-:W-:Y:S02]  /*c1c0*/  FMNMX.FTZ R2, R57, R2, !PT ;  /* 0x0000000239027209 */ /* 0x000fe40007810000 */
[----:B------:R-:W-:Y:S02]  /*c1d0*/  FMNMX.FTZ R0, R63, R0, !PT ;  /* 0x000000003f007209 */ /* 0x000fe40007810000 */
[----:B------:R-:W-:Y:S03]  /*c1e0*/  FMNMX.FTZ R162, R60, R2, !PT ;  /* 0x000000023ca27209 */ /* 0x000fe60007810000 */
[----:B------:R-:W2:Y:S01]  /*c1f0*/  SHFL.BFLY PT, R163, R3, 0x2, 0x1f ;  /* 0x0c401f0003a37f89 */ /* 0x000ea200000e0000 */
[----:B------:R-:W-:Y:S07]  /*c200*/  FMNMX.FTZ R162, R61, R162, !PT ;  /* 0x000000a23da27209 */ /* 0x000fee0007810000 */
[----:B------:R-:W3:Y:S01]  /*c210*/  SHFL.BFLY PT, R2, R0, 0x2, 0x1f ;  /* 0x0c401f0000027f89 */ /* 0x000ee200000e0000 */
[----:B-1----:R-:W-:Y:S07]  /*c220*/  FMNMX.FTZ R164, R164, R205, !PT ;  /* 0x000000cda4a47209 */ /* 0x002fee0007810000 */
[----:B------:R-:W1:Y:S01]  /*c230*/  SHFL.BFLY PT, R204, R162, 0x2, 0x1f ;  /* 0x0c401f00a2cc7f89 */ /* 0x000e6200000e0000 */
[----:B------:R-:W-:Y:S02]  /*c240*/  FSETP.NEU.FTZ.AND P1, PT, R164, -INF , PT ;  /* 0xff800000a400780b */ /* 0x000fe40003f3d000 */
[----:B--2---:R-:W-:Y:S05]  /*c250*/  FMNMX.FTZ R163, R3, R163, !PT ;  /* 0x000000a303a37209 */ /* 0x004fea0007810000 */
[----:B------:R-:W2:Y:S01]  /*c260*/  SHFL.BFLY PT, R206, R163, 0x1, 0x1f ;  /* 0x0c201f00a3ce7f89 */ /* 0x000ea200000e0000 */
[----:B---3--:R-:W-:Y:S01]  /*c270*/  FMNMX.FTZ R2, R0, R2, !PT ;  /* 0x0000000200027209 */ /* 0x008fe20007810000 */
[----:B------:R-:W-:Y:S04]  /*c280*/  FADD.FTZ R0, -R164, R160 ;  /* 0x000000a0a4007221 */ /* 0x000fe80000010100 */
[----:B------:R-:W-:Y:S02]  /*c290*/  FMUL.FTZ R0, R0, c[0x0][0x23c] ;  /* 0x00008f0000007a20 */ /* 0x000fe40000410000 */
[----:B------:R-:W3:Y:S02]  /*c2a0*/  SHFL.BFLY PT, R3, R2, 0x1, 0x1f ;  /* 0x0c201f0002037f89 */ /* 0x000ee400000e0000 */
[----:B------:R4:W5:Y:S01]  /*c2b0*/  MUFU.EX2 R160, R0 ;  /* 0x0000000000a07308 */ /* 0x0009620000000800 */
[----:B-1----:R-:W-:Y:S05]  /*c2c0*/  FMNMX.FTZ R162, R162, R204, !PT ;  /* 0x000000cca2a27209 */ /* 0x002fea0007810000 */
[----:B------:R-:W1:Y:S01]  /*c2d0*/  SHFL.BFLY PT, R204, R162, 0x1, 0x1f ;  /* 0x0c201f00a2cc7f89 */ /* 0x000e6200000e0000 */
[----:B--2---:R-:W-:Y:S02]  /*c2e0*/  FMNMX.FTZ R163, R163, R206, !PT ;  /* 0x000000cea3a37209 */ /* 0x004fe40007810000 */
[----:B---3--:R-:W-:Y:S03]  /*c2f0*/  FMNMX.FTZ R3, R2, R3, !PT ;  /* 0x0000000302037209 */ /* 0x008fe60007810000 */
[----:B----4-:R-:W-:Y:S02]  /*c300*/  FADD.FTZ R0, -R163, R161 ;  /* 0x000000a1a3007221 */ /* 0x010fe40000010100 */
[----:B------:R-:W-:Y:S02]  /*c310*/  FMUL.FTZ R209, R3, c[0x0][0x23c] ;  /* 0x00008f0003d17a20 */ /* 0x000fe40000410000 */
[----:B------:R-:W-:Y:S01]  /*c320*/  FMUL.FTZ R0, R0, c[0x0][0x23c] ;  /* 0x00008f0000007a20 */ /* 0x000fe20000410000 */
[----:B-1----:R-:W-:Y:S01]  /*c330*/  FMNMX.FTZ R162, R162, R204, !PT ;  /* 0x000000cca2a27209 */ /* 0x002fe20007810000 */
[C---:B-----5:R-:W-:Y:S02]  /*c340*/  FMUL.FTZ R68, R160.reuse, R68 ;  /* 0x00000044a0447220 */ /* 0x060fe40000410000 */
[----:B------:R1:W2:Y:S01]  /*c350*/  MUFU.EX2 R161, R0 ;  /* 0x0000000000a17308 */ /* 0x0002a20000000800 */
[----:B------:R-:W3:Y:S01]  /*c360*/  LDSM.16.MT88.4 R204, [R167+0xc000] ;  /* 0x00c00000a7cc783b */ /* 0x000ee20000004200 */
[----:B------:R-:W-:Y:S02]  /*c370*/  FMUL.FTZ R69, R160, R69 ;  /* 0x00000045a0457220 */ /* 0x000fe40000410000 */
[----:B------:R-:W-:Y:S02]  /*c380*/  FMUL.FTZ R208, R162, c[0x0][0x23c] ;  /* 0x00008f00a2d07a20 */ /* 0x000fe40000410000 */
[C---:B------:R-:W-:Y:S02]  /*c390*/  FMUL.FTZ R80, R160.reuse, R80 ;  /* 0x00000050a0507220 */ /* 0x040fe40000410000 */
[C---:B------:R-:W-:Y:S02]  /*c3a0*/  FMUL.FTZ R81, R160.reuse, R81 ;  /* 0x00000051a0517220 */ /* 0x040fe40000410000 */
[C---:B------:R-:W-:Y:S02]  /*c3b0*/  FMUL.FTZ R84, R160.reuse, R84 ;  /* 0x00000054a0547220 */ /* 0x040fe40000410000 */
[C---:B------:R-:W-:Y:S02]  /*c3c0*/  FMUL.FTZ R85, R160.reuse, R85 ;  /* 0x00000055a0557220 */ /* 0x040fe40000410000 */
[C---:B------:R-:W-:Y:S02]  /*c3d0*/  FMUL.FTZ R96, R160.reuse, R96 ;  /* 0x00000060a0607220 */ /* 0x040fe40000410000 */
[C---:B------:R-:W-:Y:S02]  /*c3e0*/  FMUL.FTZ R97, R160.reuse, R97 ;  /* 0x00000061a0617220 */ /* 0x040fe40000410000 */
[C---:B------:R-:W-:Y:S02]  /*c3f0*/  FMUL.FTZ R100, R160.reuse, R100 ;  /* 0x00000064a0647220 */ /* 0x040fe40000410000 */
[C---:B------:R-:W-:Y:S02]  /*c400*/  FMUL.FTZ R101, R160.reuse, R101 ;  /* 0x00000065a0657220 */ /* 0x040fe40000410000 */
[----:B------:R-:W-:Y:S02]  /*c410*/  FMUL.FTZ R112, R160, R112 ;  /* 0x00000070a0707220 */ /* 0x000fe40000410000 */
[----:B-1----:R-:W-:Y:S02]  /*c420*/  FADD.FTZ R0, -R162, R165 ;  /* 0x000000a5a2007221 */ /* 0x002fe40000010100 */
[----:B------:R-:W-:Y:S02]  /*c430*/  FMUL.FTZ R165, R164, c[0x0][0x23c] ;  /* 0x00008f00a4a57a20 */ /* 0x000fe40000410000 */
[----:B------:R-:W-:Y:S02]  /*c440*/  FMUL.FTZ R0, R0, c[0x0][0x23c] ;  /* 0x00008f0000007a20 */ /* 0x000fe40000410000 */
[----:B--2---:R-:W-:Y:S01]  /*c450*/  FMUL.FTZ R70, R161, R70 ;  /* 0x00000046a1467220 */ /* 0x004fe20000410000 */
[----:B------:R-:W-:Y:S01]  /*c460*/  FSEL R165, R165, RZ, P1 ;  /* 0x000000ffa5a57208 */ /* 0x000fe20000800000 */
[----:B------:R1:W2:Y:S01]  /*c470*/  MUFU.EX2 R2, R0 ;  /* 0x0000000000027308 */ /* 0x0002a20000000800 */
[----:B------:R-:W-:Y:S01]  /*c480*/  FSETP.NEU.FTZ.AND P1, PT, R163, -INF , PT ;  /* 0xff800000a300780b */ /* 0x000fe20003f3d000 */
[----:B------:R-:W-:Y:S02]  /*c490*/  FMUL.FTZ R71, R161, R71 ;  /* 0x00000047a1477220 */ /* 0x000fe40000410000 */
[--C-:B------:R-:W-:Y:S02]  /*c4a0*/  FFMA.FTZ R4, R4, c[0x0][0x23c], -R165.reuse ;  /* 0x00008f0004047a23 */ /* 0x100fe400000108a5 */
[--C-:B------:R-:W-:Y:S02]  /*c4b0*/  FFMA.FTZ R5, R5, c[0x0][0x23c], -R165.reuse ;  /* 0x00008f0005057a23 */ /* 0x100fe400000108a5 */
[--C-:B------:R-:W-:Y:S02]  /*c4c0*/  FFMA.FTZ R16, R16, c[0x0][0x23c], -R165.reuse ;  /* 0x00008f0010107a23 */ /* 0x100fe400000108a5 */
[----:B------:R-:W-:Y:S01]  /*c4d0*/  FFMA.FTZ R17, R17, c[0x0][0x23c], -R165 ;  /* 0x00008f0011117a23 */ /* 0x000fe200000108a5 */
[----:B------:R4:W-:Y:S01]  /*c4e0*/  MUFU.EX2 R210, R4 ;  /* 0x0000000400d27308 */ /* 0x0009e20000000800 */
[C---:B------:R-:W-:Y:S02]  /*c4f0*/  FMUL.FTZ R82, R161.reuse, R82 ;  /* 0x00000052a1527220 */ /* 0x040fe40000410000 */
[C---:B------:R-:W-:Y:S02]  /*c500*/  FMUL.FTZ R83, R161.reuse, R83 ;  /* 0x00000053a1537220 */ /* 0x040fe40000410000 */
[C---:B------:R-:W-:Y:S02]  /*c510*/  FMUL.FTZ R86, R161.reuse, R86 ;  /* 0x00000056a1567220 */ /* 0x040fe40000410000 */
[C---:B------:R-:W-:Y:S02]  /*c520*/  FMUL.FTZ R87, R161.reuse, R87 ;  /* 0x00000057a1577220 */ /* 0x040fe40000410000 */
[C---:B------:R-:W-:Y:S01]  /*c530*/  FMUL.FTZ R98, R161.reuse, R98 ;  /* 0x00000062a1627220 */ /* 0x040fe20000410000 */
[----:B------:R-:W-:Y:S01]  /*c540*/  MUFU.EX2 R245, R16 ;  /* 0x0000001000f57308 */ /* 0x000fe20000000800 */
[----:B------:R-:W-:Y:S02]  /*c550*/  FMUL.FTZ R99, R161, R99 ;  /* 0x00000063a1637220 */ /* 0x000fe40000410000 */
[----:B-1----:R-:W-:Y:S02]  /*c560*/  FADD.FTZ R0, -R3, R166 ;  /* 0x000000a603007221 */ /* 0x002fe40000010100 */
[----:B------:R-:W-:Y:S02]  /*c570*/  FMUL.FTZ R166, R163, c[0x0][0x23c] ;  /* 0x00008f00a3a67a20 */ /* 0x000fe40000410000 */
[----:B------:R-:W-:Y:S02]  /*c580*/  FMUL.FTZ R0, R0, c[0x0][0x23c] ;  /* 0x00008f0000007a20 */ /* 0x000fe40000410000 */
[----:B--2---:R-:W-:Y:S01]  /*c590*/  FMUL.FTZ R72, R2, R72 ;  /* 0x0000004802487220 */ /* 0x004fe20000410000 */
[----:B------:R-:W-:Y:S01]  /*c5a0*/  FSEL R166, R166, RZ, P1 ;  /* 0x000000ffa6a67208 */ /* 0x000fe20000800000 */
[----:B------:R-:W1:Y:S01]  /*c5b0*/  MUFU.EX2 R214, R5 ;  /* 0x0000000500d67308 */ /* 0x000e620000000800 */
[----:B------:R-:W-:Y:S01]  /*c5c0*/  FSETP.NEU.FTZ.AND P1, PT, R162, -INF , PT ;  /* 0xff800000a200780b */ /* 0x000fe20003f3d000 */
[----:B------:R-:W-:Y:S02]  /*c5d0*/  FMUL.FTZ R73, R2, R73 ;  /* 0x0000004902497220 */ /* 0x000fe40000410000 */
[--C-:B------:R-:W-:Y:S01]  /*c5e0*/  FFMA.FTZ R18, R18, c[0x0][0x23c], -R166.reuse ;  /* 0x00008f0012127a23 */ /* 0x100fe200000108a6 */
[----:B------:R-:W-:Y:S01]  /*c5f0*/  FSEL R208, R208, RZ, P1 ;  /* 0x000000ffd0d07208 */ /* 0x000fe20000800000 */
[--C-:B------:R-:W-:Y:S01]  /*c600*/  FFMA.FTZ R6, R6, c[0x0][0x23c], -R166.reuse ;  /* 0x00008f0006067a23 */ /* 0x100fe200000108a6 */
[----:B------:R-:W-:Y:S01]  /*c610*/  FSETP.NEU.FTZ.AND P1, PT, R3, -INF , PT ;  /* 0xff8000000300780b */ /* 0x000fe20003f3d000 */
[----:B------:R-:W-:Y:S02]  /*c620*/  FFMA.FTZ R7, R7, c[0x0][0x23c], -R166 ;  /* 0x00008f0007077a23 */ /* 0x000fe400000108a6 */
[--C-:B------:R-:W-:Y:S01]  /*c630*/  FFMA.FTZ R12, R12, c[0x0][0x23c], -R208.reuse ;  /* 0x00008f000c0c7a23 */ /* 0x100fe200000108d0 */
[----:B------:R-:W-:Y:S01]  /*c640*/  FSEL R209, R209, RZ, P1 ;  /* 0x000000ffd1d17208 */ /* 0x000fe20000800000 */
[----:B------:R-:W-:Y:S01]  /*c650*/  FFMA.FTZ R13, R13, c[0x0][0x23c], -R208 ;  /* 0x00008f000d0d7a23 */ /* 0x000fe200000108d0 */
[----:B------:R-:W2:Y:S01]  /*c660*/  MUFU.EX2 R0, R0 ;  /* 0x0000000000007308 */ /* 0x000ea20000000800 */
[----:B------:R-:W-:Y:S02]  /*c670*/  FFMA.FTZ R19, R19, c[0x0][0x23c], -R166 ;  /* 0x00008f0013137a23 */ /* 0x000fe400000108a6 */
[--C-:B------:R-:W-:Y:S02]  /*c680*/  FFMA.FTZ R14, R14, c[0x0][0x23c], -R209.reuse ;  /* 0x00008f000e0e7a23 */ /* 0x100fe400000108d1 */
[--C-:B------:R-:W-:Y:S02]  /*c690*/  FFMA.FTZ R15, R15, c[0x0][0x23c], -R209.reuse ;  /* 0x00008f000f0f7a23 */ /* 0x100fe400000108d1 */
[--C-:B------:R-:W-:Y:S02]  /*c6a0*/  FFMA.FTZ R8, R8, c[0x0][0x23c], -R208.reuse ;  /* 0x00008f0008087a23 */ /* 0x100fe400000108d0 */
[--C-:B------:R-:W-:Y:S01]  /*c6b0*/  FFMA.FTZ R9, R9, c[0x0][0x23c], -R208.reuse ;  /* 0x00008f0009097a23 */ /* 0x100fe200000108d0 */
[----:B------:R5:W-:Y:S01]  /*c6c0*/  MUFU.EX2 R244, R12 ;  /* 0x0000000c00f47308 */ /* 0x000be20000000800 */
[--C-:B------:R-:W-:Y:S02]  /*c6d0*/  FFMA.FTZ R10, R10, c[0x0][0x23c], -R209.reuse ;  /* 0x00008f000a0a7a23 */ /* 0x100fe400000108d1 */
[--C-:B------:R-:W-:Y:S02]  /*c6e0*/  FFMA.FTZ R11, R11, c[0x0][0x23c], -R209.reuse ;  /* 0x00008f000b0b7a23 */ /* 0x100fe400000108d1 */
[----:B----4-:R-:W-:Y:S01]  /*c6f0*/  FMUL.FTZ R4, R160, R172 ;  /* 0x000000aca0047220 */ /* 0x010fe20000410000 */
[----:B-1----:R-:W-:Y:S01]  /*c700*/  F2FP.BF16.PACK_AB R172, R214, R210 ;  /* 0x000000d2d6ac723e */ /* 0x002fe200000010ff */
[C---:B------:R-:W-:Y:S02]  /*c710*/  FMUL.FTZ R5, R160.reuse, R173 ;  /* 0x000000ada0057220 */ /* 0x040fe40000410000 */
[----:B------:R-:W-:Y:S01]  /*c720*/  FMUL.FTZ R16, R160, R180 ;  /* 0x000000b4a0107220 */ /* 0x000fe20000410000 */
[----:B------:R1:W-:Y:S01]  /*c730*/  MUFU.EX2 R217, R13 ;  /* 0x0000000d00d97308 */ /* 0x0003e20000000800 */
[C---:B------:R-:W-:Y:S02]  /*c740*/  FMUL.FTZ R76, R2.reuse, R76 ;  /* 0x0000004c024c7220 */ /* 0x040fe40000410000 */
[----:B------:R-:W-:Y:S02]  /*c750*/  FMUL.FTZ R77, R2, R77 ;  /* 0x0000004d024d7220 */ /* 0x000fe40000410000 */
[C---:B--2---:R-:W-:Y:S02]  /*c760*/  FMUL.FTZ R74, R0.reuse, R74 ;  /* 0x0000004a004a7220 */ /* 0x044fe40000410000 */
[C---:B------:R-:W-:Y:S02]  /*c770*/  FMUL.FTZ R75, R0.reuse, R75 ;  /* 0x0000004b004b7220 */ /* 0x040fe40000410000 */
[C---:B------:R-:W-:Y:S01]  /*c780*/  FMUL.FTZ R78, R0.reuse, R78 ;  /* 0x0000004e004e7220 */ /* 0x040fe20000410000 */
[----:B------:R2:W-:Y:S01]  /*c790*/  MUFU.EX2 R220, R14 ;  /* 0x0000000e00dc7308 */ /* 0x0005e20000000800 */
[----:B------:R-:W-:Y:S02]  /*c7a0*/  FMUL.FTZ R79, R0, R79 ;  /* 0x0000004f004f7220 */ /* 0x000fe40000410000 */
[C---:B------:R-:W-:Y:S02]  /*c7b0*/  FMUL.FTZ R88, R2.reuse, R88 ;  /* 0x0000005802587220 */ /* 0x040fe40000410000 */
[C---:B-----5:R-:W-:Y:S02]  /*c7c0*/  FMUL.FTZ R12, R2.reuse, R176 ;  /* 0x000000b0020c7220 */ /* 0x060fe40000410000 */
[----:B------:R-:W-:Y:S02]  /*c7d0*/  FMUL.FTZ R89, R2, R89 ;  /* 0x0000005902597220 */ /* 0x000fe40000410000 */
[C---:B------:R-:W-:Y:S01]  /*c7e0*/  FMUL.FTZ R90, R0.reuse, R90 ;  /* 0x0000005a005a7220 */ /* 0x040fe20000410000 */
[----:B------:R4:W-:Y:S01]  /*c7f0*/  MUFU.EX2 R216, R15 ;  /* 0x0000000f00d87308 */ /* 0x0009e20000000800 */
[----:B------:R-:W-:Y:S02]  /*c800*/  FMUL.FTZ R91, R0, R91 ;  /* 0x0000005b005b7220 */ /* 0x000fe40000410000 */
[C---:B------:R-:W-:Y:S02]  /*c810*/  FMUL.FTZ R92, R2.reuse, R92 ;  /* 0x0000005c025c7220 */ /* 0x040fe40000410000 */
[C---:B-1----:R-:W-:Y:S02]  /*c820*/  FMUL.FTZ R13, R2.reuse, R177 ;  /* 0x000000b1020d7220 */ /* 0x042fe40000410000 */
[----:B------:R-:W-:Y:S02]  /*c830*/  FMUL.FTZ R93, R2, R93 ;  /* 0x0000005d025d7220 */ /* 0x000fe40000410000 */
[C---:B------:R-:W-:Y:S01]  /*c840*/  FMUL.FTZ R94, R0.reuse, R94 ;  /* 0x0000005e005e7220 */ /* 0x040fe20000410000 */
[----:B------:R1:W-:Y:S01]  /*c850*/  MUFU.EX2 R246, R18 ;  /* 0x0000001200f67308 */ /* 0x0003e20000000800 */
[C---:B------:R-:W-:Y:S02]  /*c860*/  FMUL.FTZ R95, R0.reuse, R95 ;  /* 0x0000005f005f7220 */ /* 0x040fe40000410000 */
[C---:B------:R-:W-:Y:S02]  /*c870*/  FMUL.FTZ R102, R161.reuse, R102 ;  /* 0x00000066a1667220 */ /* 0x040fe40000410000 */
[----:B--2---:R-:W-:Y:S02]  /*c880*/  FMUL.FTZ R14, R0, R178 ;  /* 0x000000b2000e7220 */ /* 0x004fe40000410000 */
[C---:B------:R-:W-:Y:S02]  /*c890*/  FMUL.FTZ R103, R161.reuse, R103 ;  /* 0x00000067a1677220 */ /* 0x040fe40000410000 */
[C---:B------:R-:W-:Y:S01]  /*c8a0*/  FMUL.FTZ R104, R2.reuse, R104 ;  /* 0x0000006802687220 */ /* 0x040fe20000410000 */
[----:B------:R2:W-:Y:S01]  /*c8b0*/  MUFU.EX2 R213, R6 ;  /* 0x0000000600d57308 */ /* 0x0005e20000000800 */
[----:B------:R-:W-:Y:S02]  /*c8c0*/  FMUL.FTZ R105, R2, R105 ;  /* 0x0000006902697220 */ /* 0x000fe40000410000 */
[C---:B------:R-:W-:Y:S02]  /*c8d0*/  FMUL.FTZ R106, R0.reuse, R106 ;  /* 0x0000006a006a7220 */ /* 0x040fe40000410000 */
[C---:B----4-:R-:W-:Y:S02]  /*c8e0*/  FMUL.FTZ R15, R0.reuse, R179 ;  /* 0x000000b3000f7220 */ /* 0x050fe40000410000 */
[----:B------:R-:W4:Y:S01]  /*c8f0*/  LDSM.16.MT88.4 R176, [R224+0xc000] ;  /* 0x00c00000e0b0783b */ /* 0x000f220000004200 */
[----:B------:R-:W-:Y:S02]  /*c900*/  FMUL.FTZ R107, R0, R107 ;  /* 0x0000006b006b7220 */ /* 0x000fe40000410000 */
[----:B------:R-:W5:Y:S01]  /*c910*/  MUFU.EX2 R221, R7 ;  /* 0x0000000700dd7308 */ /* 0x000f620000000800 */
[C---:B------:R-:W-:Y:S02]  /*c920*/  FMUL.FTZ R108, R2.reuse, R108 ;  /* 0x0000006c026c7220 */ /* 0x040fe40000410000 */
[----:B------:R-:W-:Y:S02]  /*c930*/  FMUL.FTZ R109, R2, R109 ;  /* 0x0000006d026d7220 */ /* 0x000fe40000410000 */
[C---:B-1----:R-:W-:Y:S02]  /*c940*/  FMUL.FTZ R18, R161.reuse, R182 ;  /* 0x000000b6a1127220 */ /* 0x042fe40000410000 */
[C---:B------:R-:W-:Y:S02]  /*c950*/  FMUL.FTZ R110, R0.reuse, R110 ;  /* 0x0000006e006e7220 */ /* 0x040fe40000410000 */
[----:B------:R-:W-:Y:S01]  /*c960*/  FMUL.FTZ R111, R0, R111 ;  /* 0x0000006f006f7220 */ /* 0x000fe20000410000 */
[----:B------:R-:W1:Y:S01]  /*c970*/  MUFU.EX2 R219, R17 ;  /* 0x0000001100db7308 */ /* 0x000e620000000800 */
[C---:B------:R-:W-:Y:S02]  /*c980*/  FMUL.FTZ R113, R160.reuse, R113 ;  /* 0x00000071a0717220 */ /* 0x040fe40000410000 */
[C---:B------:R-:W-:Y:S02]  /*c990*/  FMUL.FTZ R114, R161.reuse, R114 ;  /* 0x00000072a1727220 */ /* 0x040fe40000410000 */
[C---:B--2---:R-:W-:Y:S02]  /*c9a0*/  FMUL.FTZ R6, R161.reuse, R174 ;  /* 0x000000aea1067220 */ /* 0x044fe40000410000 */
[C---:B------:R-:W-:Y:S02]  /*c9b0*/  FMUL.FTZ R115, R161.reuse, R115 ;  /* 0x00000073a1737220 */ /* 0x040fe40000410000 */
[C---:B------:R-:W-:Y:S01]  /*c9c0*/  FMUL.FTZ R116, R160.reuse, R116 ;  /* 0x00000074a0747220 */ /* 0x040fe20000410000 */
[----:B------:R-:W2:Y:S01]  /*c9d0*/  MUFU.EX2 R218, R19 ;  /* 0x0000001300da7308 */ /* 0x000ea20000000800 */
[----:B------:R-:W-:Y:S02]  /*c9e0*/  FMUL.FTZ R117, R160, R117 ;  /* 0x00000075a0757220 */ /* 0x000fe40000410000 */
[----:B------:R-:W-:Y:S01]  /*c9f0*/  FMUL.FTZ R118, R161, R118 ;  /* 0x00000076a1767220 */ /* 0x000fe20000410000 */
[----:B-----5:R-:W-:Y:S01]  /*ca00*/  F2FP.BF16.PACK_AB R173, R221, R213 ;  /* 0x000000d5ddad723e */ /* 0x020fe200000010ff */
[C---:B------:R-:W-:Y:S02]  /*ca10*/  FMUL.FTZ R7, R161.reuse, R175 ;  /* 0x000000afa1077220 */ /* 0x040fe40000410000 */
[----:B------:R-:W-:Y:S02]  /*ca20*/  FMUL.FTZ R119, R161, R119 ;  /* 0x00000077a1777220 */ /* 0x000fe40000410000 */
[C---:B------:R-:W-:Y:S01]  /*ca30*/  FMUL.FTZ R120, R2.reuse, R120 ;  /* 0x0000007802787220 */ /* 0x040fe20000410000 */
[----:B------:R5:W-:Y:S01]  /*ca40*/  MUFU.EX2 R212, R8 ;  /* 0x0000000800d47308 */ /* 0x000be20000000800 */
[----:B------:R-:W-:Y:S02]  /*ca50*/  FMUL.FTZ R121, R2, R121 ;  /* 0x0000007902797220 */ /* 0x000fe40000410000 */
[----:B------:R-:W-:Y:S01]  /*ca60*/  FMUL.FTZ R122, R0, R122 ;  /* 0x0000007a007a7220 */ /* 0x000fe20000410000 */
[----:B-1----:R-:W-:Y:S01]  /*ca70*/  F2FP.BF16.PACK_AB R174, R219, R245 ;  /* 0x000000f5dbae723e */ /* 0x002fe200000010ff */
[----:B------:R-:W-:Y:S02]  /*ca80*/  FMUL.FTZ R17, R160, R181 ;  /* 0x000000b5a0117220 */ /* 0x000fe40000410000 */
[----:B------:R-:W-:Y:S02]  /*ca90*/  FMUL.FTZ R123, R0, R123 ;  /* 0x0000007b007b7220 */ /* 0x000fe40000410000 */
[C---:B------:R-:W-:Y:S01]  /*caa0*/  FMUL.FTZ R124, R2.reuse, R124 ;  /* 0x0000007c027c7220 */ /* 0x040fe20000410000 */
[----:B------:R1:W-:Y:S01]  /*cab0*/  MUFU.EX2 R211, R10 ;  /* 0x0000000a00d37308 */ /* 0x0003e20000000800 */
[----:B------:R-:W-:Y:S02]  /*cac0*/  FMUL.FTZ R125, R2, R125 ;  /* 0x0000007d027d7220 */ /* 0x000fe40000410000 */
[----:B------:R-:W-:Y:S01]  /*cad0*/  FMUL.FTZ R126, R0, R126 ;  /* 0x0000007e007e7220 */ /* 0x000fe20000410000 */
[----:B--2---:R-:W-:Y:S01]  /*cae0*/  F2FP.BF16.PACK_AB R175, R218, R246 ;  /* 0x000000f6daaf723e */ /* 0x004fe200000010ff */
[----:B------:R-:W-:Y:S02]  /*caf0*/  FMUL.FTZ R127, R0, R127 ;  /* 0x0000007f007f7220 */ /* 0x000fe40000410000 */
[C---:B------:R-:W-:Y:S02]  /*cb00*/  FMUL.FTZ R128, R160.reuse, R128 ;  /* 0x00000080a0807220 */ /* 0x040fe40000410000 */
[----:B------:R-:W-:Y:S01]  /*cb10*/  FMUL.FTZ R129, R160, R129 ;  /* 0x00000081a0817220 */ /* 0x000fe20000410000 */
[----:B------:R2:W-:Y:S01]  /*cb20*/  MUFU.EX2 R222, R11 ;  /* 0x0000000b00de7308 */ /* 0x0005e20000000800 */
[-C--:B---3--:R-:W-:Y:S05]  /*cb30*/  HMMA.16816.F32.BF16 R4, R172, R204.reuse, R4 ;  /* 0x000000ccac04723c */ /* 0x088fea0000041804 */
[----:B-----5:R-:W-:Y:S02]  /*cb40*/  FMUL.FTZ R8, R2, R168 ;  /* 0x000000a802087220 */ /* 0x020fe40000410000 */
[C---:B------:R-:W-:Y:S02]  /*cb50*/  FMUL.FTZ R19, R161.reuse, R183 ;  /* 0x000000b7a1137220 */ /* 0x040fe40000410000 */
[----:B------:R-:W3:Y:S03]  /*cb60*/  MUFU.EX2 R215, R9 ;  /* 0x0000000900d77308 */ /* 0x000ee60000000800 */
[----:B------:R-:W-:Y:S02]  /*cb70*/  FMUL.FTZ R130, R161, R130 ;  /* 0x00000082a1827220 */ /* 0x000fe40000410000 */
[----:B-1----:R-:W-:Y:S01]  /*cb80*/  FMUL.FTZ R10, R0, R170 ;  /* 0x000000aa000a7220 */ /* 0x002fe20000410000 */
[----:B------:R-:W-:Y:S01]  /*cb90*/  F2FP.BF16.PACK_AB R170, R217, R244 ;  /* 0x000000f4d9aa723e */ /* 0x000fe200000010ff */
[C---:B------:R-:W-:Y:S02]  /*cba0*/  FMUL.FTZ R131, R161.reuse, R131 ;  /* 0x00000083a1837220 */ /* 0x040fe40000410000 */
[C---:B------:R-:W-:Y:S02]  /*cbb0*/  FMUL.FTZ R132, R160.reuse, R132 ;  /* 0x00000084a0847220 */ /* 0x040fe40000410000 */
[----:B------:R-:W-:Y:S02]  /*cbc0*/  FMUL.FTZ R133, R160, R133 ;  /* 0x00000085a0857220 */ /* 0x000fe40000410000 */
[C---:B------:R-:W-:Y:S02]  /*cbd0*/  FMUL.FTZ R134, R161.reuse, R134 ;  /* 0x00000086a1867220 */ /* 0x040fe40000410000 */
[----:B--2---:R-:W-:Y:S01]  /*cbe0*/  FMUL.FTZ R11, R0, R171 ;  /* 0x000000ab000b7220 */ /* 0x004fe20000410000 */
[----:B------:R-:W-:Y:S01]  /*cbf0*/  F2FP.BF16.PACK_AB R171, R216, R220 ;  /* 0x000000dcd8ab723e */ /* 0x000fe200000010ff */
[----:B------:R-:W-:Y:S02]  /*cc00*/  FMUL.FTZ R135, R161, R135 ;  /* 0x00000087a1877220 */ /* 0x000fe40000410000 */
[C---:B------:R-:W-:Y:S02]  /*cc10*/  FMUL.FTZ R136, R2.reuse, R136 ;  /* 0x0000008802887220 */ /* 0x040fe40000410000 */
[----:B------:R-:W-:Y:S02]  /*cc20*/  FMUL.FTZ R137, R2, R137 ;  /* 0x0000008902897220 */ /* 0x000fe40000410000 */
[----:B------:R-:W-:Y:S01]  /*cc30*/  FMUL.FTZ R138, R0, R138 ;  /* 0x0000008a008a7220 */ /* 0x000fe20000410000 */
[----:B---3--:R-:W-:Y:S01]  /*cc40*/  F2FP.BF16.PACK_AB R168, R215, R212 ;  /* 0x000000d4d7a8723e */ /* 0x008fe200000010ff */
[----:B------:R-:W-:Y:S01]  /*cc50*/  FMUL.FTZ R9, R2, R169 ;  /* 0x000000a902097220 */ /* 0x000fe20000410000 */
[----:B------:R-:W-:Y:S01]  /*cc60*/  F2FP.BF16.PACK_AB R169, R222, R211 ;  /* 0x000000d3dea9723e */ /* 0x000fe200000010ff */
[----:B------:R-:W-:Y:S02]  /*cc70*/  FMUL.FTZ R139, R0, R139 ;  /* 0x0000008b008b7220 */ /* 0x000fe40000410000 */
[C---:B------:R-:W-:Y:S02]  /*cc80*/  FMUL.FTZ R140, R2.reuse, R140 ;  /* 0x0000008c028c7220 */ /* 0x040fe40000410000 */
[----:B------:R-:W-:Y:S02]  /*cc90*/  FMUL.FTZ R141, R2, R141 ;  /* 0x0000008d028d7220 */ /* 0x000fe40000410000 */
[C---:B------:R-:W-:Y:S04]  /*cca0*/  HMMA.16816.F32.BF16 R8, R168.reuse, R204, R8 ;  /* 0x000000cca808723c */ /* 0x040fe80000041808 */
[C---:B------:R-:W-:Y:S02]  /*ccb0*/  FMUL.FTZ R142, R0.reuse, R142 ;  /* 0x0000008e008e7220 */ /* 0x040fe40000410000 */
[----:B------:R-:W-:Y:S02]  /*ccc0*/  FMUL.FTZ R143, R0, R143 ;  /* 0x0000008f008f7220 */ /* 0x000fe40000410000 */
[-C--:B------:R-:W-:Y:S04]  /*ccd0*/  HMMA.16816.F32.BF16 R12, R168, R206.reuse, R12 ;  /* 0x000000cea80c723c */ /* 0x080fe8000004180c */
[C---:B------:R-:W-:Y:S02]  /*cce0*/  FMUL.FTZ R144, R160.reuse, R144 ;  /* 0x00000090a0907220 */ /* 0x040fe40000410000 */
[----:B------:R-:W-:Y:S02]  /*ccf0*/  FMUL.FTZ R145, R160, R145 ;  /* 0x00000091a0917220 */ /* 0x000fe40000410000 */
[C---:B------:R-:W-:Y:S04]  /*cd00*/  HMMA.16816.F32.BF16 R16, R172.reuse, R206, R16 ;  /* 0x000000ceac10723c */ /* 0x040fe80000041810 */
[C---:B------:R-:W-:Y:S02]  /*cd10*/  FMUL.FTZ R146, R161.reuse, R146 ;  /* 0x00000092a1927220 */ /* 0x040fe40000410000 */
[C---:B------:R-:W-:Y:S02]  /*cd20*/  FMUL.FTZ R147, R161.reuse, R147 ;  /* 0x00000093a1937220 */ /* 0x040fe40000410000 */
[-C--:B----4-:R-:W-:Y:S04]  /*cd30*/  HMMA.16816.F32.BF16 R68, R172, R176.reuse, R68 ;  /* 0x000000b0ac44723c */ /* 0x090fe80000041844 */
[C---:B------:R-:W-:Y:S02]  /*cd40*/  FMUL.FTZ R148, R2.reuse, R148 ;  /* 0x0000009402947220 */ /* 0x040fe40000410000 */
[----:B------:R-:W-:Y:S02]  /*cd50*/  FMUL.FTZ R149, R2, R149 ;  /* 0x0000009502957220 */ /* 0x000fe40000410000 */
[C---:B------:R-:W-:Y:S04]  /*cd60*/  HMMA.16816.F32.BF16 R72, R168.reuse, R176, R72 ;  /* 0x000000b0a848723c */ /* 0x040fe80000041848 */
[C---:B------:R-:W-:Y:S02]  /*cd70*/  FMUL.FTZ R150, R0.reuse, R150 ;  /* 0x0000009600967220 */ /* 0x040fe40000410000 */
[----:B------:R-:W-:Y:S02]  /*cd80*/  FMUL.FTZ R151, R0, R151 ;  /* 0x0000009700977220 */ /* 0x000fe40000410000 */
[-C--:B------:R-:W-:Y:S04]  /*cd90*/  HMMA.16816.F32.BF16 R76, R168, R178.reuse, R76 ;  /* 0x000000b2a84c723c */ /* 0x080fe8000004184c */
[--C-:B------:R-:W-:Y:S02]  /*cda0*/  FFMA.FTZ R24, R24, c[0x0][0x23c], -R208.reuse ;  /* 0x00008f0018187a23 */ /* 0x100fe400000108d0 */
[C---:B------:R-:W-:Y:S02]  /*cdb0*/  FMUL.FTZ R152, R2.reuse, R152 ;  /* 0x0000009802987220 */ /* 0x040fe40000410000 */
[C---:B------:R-:W-:Y:S01]  /*cdc0*/  HMMA.16816.F32.BF16 R80, R172.reuse, R178, R80 ;  /* 0x000000b2ac50723c */ /* 0x040fe20000041850 */
[----:B------:R-:W1:Y:S01]  /*cdd0*/  LDSM.16.MT88.4 R176, [R226+0xc000] ;  /* 0x00c00000e2b0783b */ /* 0x000e620000004200 */
[----:B------:R2:W-:Y:S02]  /*cde0*/  MUFU.EX2 R205, R24 ;  /* 0x0000001800cd7308 */ /* 0x0005e40000000800 */
[----:B------:R-:W-:Y:S02]  /*cdf0*/  FMUL.FTZ R153, R2, R153 ;  /* 0x0000009902997220 */ /* 0x000fe40000410000 */
[C---:B------:R-:W-:Y:S02]  /*ce00*/  FMUL.FTZ R154, R0.reuse, R154 ;  /* 0x0000009a009a7220 */ /* 0x040fe40000410000 */
[----:B------:R-:W-:Y:S04]  /*ce10*/  FMUL.FTZ R155, R0, R155 ;  /* 0x0000009b009b7220 */ /* 0x000fe80000410000 */
[C---:B------:R-:W-:Y:S02]  /*ce20*/  FMUL.FTZ R156, R160.reuse, R156 ;  /* 0x0000009ca09c7220 */ /* 0x040fe40000410000 */
[----:B------:R-:W-:Y:S02]  /*ce30*/  FMUL.FTZ R157, R160, R157 ;  /* 0x0000009da09d7220 */ /* 0x000fe40000410000 */
[C---:B------:R-:W-:Y:S02]  /*ce40*/  FMUL.FTZ R158, R161.reuse, R158 ;  /* 0x0000009ea19e7220 */ /* 0x040fe40000410000 */
[----:B------:R-:W-:Y:S02]  /*ce50*/  FMUL.FTZ R159, R161, R159 ;  /* 0x0000009fa19f7220 */ /* 0x000fe40000410000 */
[----:B------:R-:W-:Y:S02]  /*ce60*/  FFMA.FTZ R25, R25, c[0x0][0x23c], -R208 ;  /* 0x00008f0019197a23 */ /* 0x000fe400000108d0 */
[--C-:B------:R-:W-:Y:S02]  /*ce70*/  FFMA.FTZ R26, R26, c[0x0][0x23c], -R209.reuse ;  /* 0x00008f001a1a7a23 */ /* 0x100fe400000108d1 */
[--C-:B------:R-:W-:Y:S01]  /*ce80*/  FFMA.FTZ R27, R27, c[0x0][0x23c], -R209.reuse ;  /* 0x00008f001b1b7a23 */ /* 0x100fe200000108d1 */
[----:B------:R3:W4:Y:S01]  /*ce90*/  MUFU.EX2 R249, R25 ;  /* 0x0000001900f97308 */ /* 0x0007220000000800 */
[----:B--2---:R-:W-:Y:S02]  /*cea0*/  FMUL.FTZ R24, R160, R188 ;  /* 0x000000bca0187220 */ /* 0x004fe40000410000 */
[--C-:B------:R-:W-:Y:S02]  /*ceb0*/  FFMA.FTZ R183, R38, c[0x0][0x23c], -R166.reuse ;  /* 0x00008f0026b77a23 */ /* 0x100fe400000108a6 */
[----:B------:R-:W-:Y:S02]  /*cec0*/  FFMA.FTZ R182, R39, c[0x0][0x23c], -R166 ;  /* 0x00008f0027b67a23 */ /* 0x000fe400000108a6 */
[----:B------:R-:W-:Y:S02]  /*ced0*/  FMUL.FTZ R39, R0, R199 ;  /* 0x000000c700277220 */ /* 0x000fe40000410000 */
[--C-:B------:R-:W-:Y:S01]  /*cee0*/  FFMA.FTZ R28, R28, c[0x0][0x23c], -R208.reuse ;  /* 0x00008f001c1c7a23 */ /* 0x100fe200000108d0 */
[----:B------:R2:W-:Y:S01]  /*cef0*/  MUFU.EX2 R252, R26 ;  /* 0x0000001a00fc7308 */ /* 0x0005e20000000800 */
[----:B------:R-:W-:Y:S02]  /*cf00*/  FFMA.FTZ R29, R29, c[0x0][0x23c], -R208 ;  /* 0x00008f001d1d7a23 */ /* 0x000fe400000108d0 */
[--C-:B------:R-:W-:Y:S02]  /*cf10*/  FFMA.FTZ R30, R30, c[0x0][0x23c], -R209.reuse ;  /* 0x00008f001e1e7a23 */ /* 0x100fe400000108d1 */
[----:B------:R-:W-:Y:S01]  /*cf20*/  FFMA.FTZ R31, R31, c[0x0][0x23c], -R209 ;  /* 0x00008f001f1f7a23 */ /* 0x000fe200000108d1 */
[-C--:B-1----:R-:W-:Y:S03]  /*cf30*/  HMMA.16816.F32.BF16 R84, R172, R176.reuse, R84 ;  /* 0x000000b0ac54723c */ /* 0x082fe60000041854 */
[--C-:B------:R-:W-:Y:S02]  /*cf40*/  FFMA.FTZ R204, R52, c[0x0][0x23c], -R165.reuse ;  /* 0x00008f0034cc7a23 */ /* 0x100fe400000108a5 */
[--C-:B------:R-:W-:Y:S02]  /*cf50*/  FFMA.FTZ R206, R53, c[0x0][0x23c], -R165.reuse ;  /* 0x00008f0035ce7a23 */ /* 0x100fe400000108a5 */
[--C-:B------:R-:W-:Y:S01]  /*cf60*/  FFMA.FTZ R20, R20, c[0x0][0x23c], -R165.reuse ;  /* 0x00008f0014147a23 */ /* 0x100fe200000108a5 */
[C---:B------:R-:W-:Y:S03]  /*cf70*/  HMMA.16816.F32.BF16 R88, R168.reuse, R176, R88 ;  /* 0x000000b0a858723c */ /* 0x040fe60000041858 */
[----:B------:R-:W1:Y:S01]  /*cf80*/  MUFU.EX2 R181, R20 ;  /* 0x0000001400b57308 */ /* 0x000e620000000800 */
[----:B---3--:R-:W-:Y:S01]  /*cf90*/  FMUL.FTZ R25, R160, R189 ;  /* 0x000000bda0197220 */ /* 0x008fe20000410000 */
[----:B----4-:R-:W-:Y:S01]  /*cfa0*/  MOV R38, R249 ;  /* 0x000000f900267202 */ /* 0x010fe20000000f00 */
[--C-:B------:R-:W-:Y:S02]  /*cfb0*/  FFMA.FTZ R189, R55, c[0x0][0x23c], -R166.reuse ;  /* 0x00008f0037bd7a23 */ /* 0x100fe400000108a6 */
[-C--:B------:R-:W-:Y:S04]  /*cfc0*/  HMMA.16816.F32.BF16 R92, R168, R178.reuse, R92 ;  /* 0x000000b2a85c723c */ /* 0x080fe8000004185c */
[----:B--2---:R-:W-:Y:S01]  /*cfd0*/  FMUL.FTZ R26, R161, R190 ;  /* 0x000000bea11a7220 */ /* 0x004fe20000410000 */
[----:B------:R2:W-:Y:S01]  /*cfe0*/  MUFU.EX2 R249, R29 ;  /* 0x0000001d00f97308 */ /* 0x0005e20000000800 */
[--C-:B------:R-:W-:Y:S02]  /*cff0*/  FFMA.FTZ R190, R54, c[0x0][0x23c], -R166.reuse ;  /* 0x00008f0036be7a23 */ /* 0x100fe400000108a6 */
[C---:B------:R-:W-:Y:S01]  /*d000*/  HMMA.16816.F32.BF16 R96, R172.reuse, R178, R96 ;  /* 0x000000b2ac60723c */ /* 0x040fe20000041860 */
[----:B------:R-:W3:Y:S03]  /*d010*/  LDSM.16.MT88.4 R176, [R225+0xc000] ;  /* 0x00c00000e1b0783b */ /* 0x000ee60000004200 */
[--C-:B------:R-:W-:Y:S02]  /*d020*/  FFMA.FTZ R21, R21, c[0x0][0x23c], -R165.reuse ;  /* 0x00008f0015157a23 */ /* 0x100fe400000108a5 */
[--C-:B------:R-:W-:Y:S02]  /*d030*/  FFMA.FTZ R22, R22, c[0x0][0x23c], -R166.reuse ;  /* 0x00008f0016167a23 */ /* 0x100fe400000108a6 */
[--C-:B------:R-:W-:Y:S01]  /*d040*/  FFMA.FTZ R23, R23, c[0x0][0x23c], -R166.reuse ;  /* 0x00008f0017177a23 */ /* 0x100fe200000108a6 */
[----:B------:R4:W-:Y:S03]  /*d050*/  MUFU.EX2 R223, R21 ;  /* 0x0000001500df7308 */ /* 0x0009e60000000800 */
[----:B-1----:R-:W-:Y:S01]  /*d060*/  MOV R52, R181 ;  /* 0x000000b500347202 */ /* 0x002fe20000000f00 */
[--C-:B------:R-:W-:Y:S02]  /*d070*/  FFMA.FTZ R181, R50, c[0x0][0x23c], -R166.reuse ;  /* 0x00008f0032b57a23 */ /* 0x100fe400000108a6 */
[----:B------:R-:W-:Y:S02]  /*d080*/  FMUL.FTZ R20, R160, R184 ;  /* 0x000000b8a0147220 */ /* 0x000fe40000410000 */
[--C-:B------:R-:W-:Y:S02]  /*d090*/  FFMA.FTZ R184, R49, c[0x0][0x23c], -R165.reuse ;  /* 0x00008f0031b87a23 */ /* 0x100fe400000108a5 */
[----:B------:R1:W-:Y:S01]  /*d0a0*/  MUFU.EX2 R247, R22 ;  /* 0x0000001600f77308 */ /* 0x0003e20000000800 */
[--C-:B------:R-:W-:Y:S02]  /*d0b0*/  FFMA.FTZ R32, R32, c[0x0][0x23c], -R165.reuse ;  /* 0x00008f0020207a23 */ /* 0x100fe400000108a5 */
[----:B--2---:R-:W-:Y:S01]  /*d0c0*/  FMUL.FTZ R29, R160, R201 ;  /* 0x000000c9a01d7220 */ /* 0x004fe20000410000 */
[----:B------:R-:W-:Y:S01]  /*d0d0*/  MOV R201, R218 ;  /* 0x000000da00c97202 */ /* 0x000fe20000000f00 */
[--C-:B------:R-:W-:Y:S02]  /*d0e0*/  FFMA.FTZ R34, R34, c[0x0][0x23c], -R166.reuse ;  /* 0x00008f0022227a23 */ /* 0x100fe400000108a6 */
[--C-:B------:R-:W-:Y:S02]  /*d0f0*/  FFMA.FTZ R35, R35, c[0x0][0x23c], -R166.reuse ;  /* 0x00008f0023237a23 */ /* 0x100fe400000108a6 */
[----:B------:R-:W-:Y:S01]  /*d100*/  FFMA.FTZ R188, R66, c[0x0][0x23c], -R166 ;  /* 0x00008f0042bc7a23 */ /* 0x000fe200000108a6 */
[----:B------:R-:W2:Y:S01]  /*d110*/  MUFU.EX2 R180, R34 ;  /* 0x0000002200b47308 */ /* 0x000ea20000000800 */
[----:B------:R-:W-:Y:S02]  /*d120*/  FFMA.FTZ R66, R44, c[0x0][0x23c], -R208 ;  /* 0x00008f002c427a23 */ /* 0x000fe400000108d0 */
[--C-:B------:R-:W-:Y:S02]  /*d130*/  FFMA.FTZ R33, R33, c[0x0][0x23c], -R165.reuse ;  /* 0x00008f0021217a23 */ /* 0x100fe400000108a5 */
[----:B----4-:R-:W-:Y:S02]  /*d140*/  FMUL.FTZ R21, R160, R185 ;  /* 0x000000b9a0157220 */ /* 0x010fe40000410000 */
[--C-:B------:R-:W-:Y:S03]  /*d150*/  FFMA.FTZ R185, R48, c[0x0][0x23c], -R165.reuse ;  /* 0x00008f0030b97a23 */ /* 0x100fe600000108a5 */
[----:B------:R4:W-:Y:S01]  /*d160*/  MUFU.EX2 R207, R23 ;  /* 0x0000001700cf7308 */ /* 0x0009e20000000800 */
[-C--:B---3--:R-:W-:Y:S03]  /*d170*/  HMMA.16816.F32.BF16 R100, R172, R176.reuse, R100 ;  /* 0x000000b0ac64723c */ /* 0x088fe60000041864 */
[----:B-1----:R-:W-:Y:S02]  /*d180*/  FMUL.FTZ R22, R161, R186 ;  /* 0x000000baa1167220 */ /* 0x002fe40000410000 */
[--C-:B------:R-:W-:Y:S01]  /*d190*/  FFMA.FTZ R186, R37, c[0x0][0x23c], -R165.reuse ;  /* 0x00008f0025ba7a23 */ /* 0x100fe200000108a5 */
[----:B------:R-:W-:Y:S01]  /*d1a0*/  MOV R37, R205 ;  /* 0x000000cd00257202 */ /* 0x000fe20000000f00 */
[--C-:B------:R-:W-:Y:S01]  /*d1b0*/  FFMA.FTZ R205, R64, c[0x0][0x23c], -R165.reuse ;  /* 0x00008f0040cd7a23 */ /* 0x100fe200000108a5 */
[C---:B------:R-:W-:Y:S01]  /*d1c0*/  HMMA.16816.F32.BF16 R104, R168.reuse, R176, R104 ;  /* 0x000000b0a868723c */ /* 0x040fe20000041868 */
[----:B------:R1:W3:Y:S03]  /*d1d0*/  MUFU.EX2 R251, R32 ;  /* 0x0000002000fb7308 */ /* 0x0002e60000000800 */
[----:B--2---:R-:W-:Y:S01]  /*d1e0*/  MOV R53, R180 ;  /* 0x000000b400357202 */ /* 0x004fe20000000f00 */
[--C-:B------:R-:W-:Y:S02]  /*d1f0*/  FFMA.FTZ R180, R51, c[0x0][0x23c], -R166.reuse ;  /* 0x00008f0033b47a23 */ /* 0x100fe400000108a6 */
[----:B------:R-:W-:Y:S01]  /*d200*/  LDSM.16.MT88.4 R48, [R167+0xc800] ;  /* 0x00c80000a730783b */ /* 0x000fe20000004200 */
[-C--:B------:R-:W-:Y:S03]  /*d210*/  HMMA.16816.F32.BF16 R108, R168, R178.reuse, R108 ;  /* 0x000000b2a86c723c */ /* 0x080fe6000004186c */
[----:B------:R2:W5:Y:S01]  /*d220*/  MUFU.EX2 R250, R35 ;  /* 0x0000002300fa7308 */ /* 0x0005620000000800 */
[----:B------:R-:W-:Y:S01]  /*d230*/  FMUL.FTZ R34, R0, R194 ;  /* 0x000000c200227220 */ /* 0x000fe20000410000 */
[----:B------:R-:W-:Y:S01]  /*d240*/  MOV R194, R37 ;  /* 0x0000002500c27202 */ /* 0x000fe20000000f00 */
[----:B----4-:R-:W-:Y:S02]  /*d250*/  FMUL.FTZ R23, R161, R187 ;  /* 0x000000bba1177220 */ /* 0x010fe40000410000 */
[C---:B------:R-:W-:Y:S01]  /*d260*/  HMMA.16816.F32.BF16 R112, R172.reuse, R178, R112 ;  /* 0x000000b2ac70723c */ /* 0x040fe20000041870 */
[----:B------:R-:W4:Y:S03]  /*d270*/  LDSM.16.MT88.4 R176, [R167+0xe000] ;  /* 0x00e00000a7b0783b */ /* 0x000f260000004200 */
[--C-:B------:R-:W-:Y:S01]  /*d280*/  FFMA.FTZ R187, R36, c[0x0][0x23c], -R165.reuse ;  /* 0x00008f0024bb7a23 */ /* 0x100fe200000108a5 */
[----:B------:R5:W5:Y:S01]  /*d290*/  MUFU.EX2 R248, R33 ;  /* 0x0000002100f87308 */ /* 0x000b620000000800 */
[----:B------:R-:W-:Y:S01]  /*d2a0*/  FMUL.FTZ R36, R2, R196 ;  /* 0x000000c402247220 */ /* 0x000fe20000410000 */
[----:B------:R-:W-:Y:S01]  /*d2b0*/  MOV R196, R38 ;  /* 0x0000002600c47202 */ /* 0x000fe20000000f00 */
[----:B------:R-:W-:Y:S01]  /*d2c0*/  FMUL.FTZ R38, R0, R198 ;  /* 0x000000c600267220 */ /* 0x000fe20000410000 */
[----:B------:R-:W-:Y:S03]  /*d2d0*/  MOV R198, R53 ;  /* 0x0000003500c67202 */ /* 0x000fe60000000f00 */
[C---:B-1----:R-:W-:Y:S01]  /*d2e0*/  FMUL.FTZ R32, R2.reuse, R192 ;  /* 0x000000c002207220 */ /* 0x042fe20000410000 */
[----:B------:R-:W-:Y:S01]  /*d2f0*/  MOV R192, R52 ;  /* 0x0000003400c07202 */ /* 0x000fe20000000f00 */
[----:B------:R-:W-:Y:S01]  /*d300*/  FMUL.FTZ R37, R2, R197 ;  /* 0x000000c502257220 */ /* 0x000fe20000410000 */
[----:B------:R-:W-:Y:S01]  /*d310*/  LDSM.16.MT88.4 R52, [R224+0xc800] ;  /* 0x00c80000e034783b */ /* 0x000fe20000004200 */
[----:B---3--:R-:W-:Y:S01]  /*d320*/  MOV R64, R251 ;  /* 0x000000fb00407202 */ /* 0x008fe20000000f00 */
[----:B------:R-:W-:Y:S01]  /*d330*/  FFMA.FTZ R165, R65, c[0x0][0x23c], -R165 ;  /* 0x00008f0041a57a23 */ /* 0x000fe200000108a5 */
[----:B------:R-:W1:Y:S01]  /*d340*/  MUFU.EX2 R251, R27 ;  /* 0x0000001b00fb7308 */ /* 0x000e620000000800 */
[----:B--2---:R-:W-:Y:S01]  /*d350*/  FMUL.FTZ R35, R0, R195 ;  /* 0x000000c300237220 */ /* 0x004fe20000410000 */
[----:B-----5:R-:W-:Y:S01]  /*d360*/  MOV R65, R250 ;  /* 0x000000fa00417202 */ /* 0x020fe20000000f00 */
[----:B------:R-:W-:Y:S01]  /*d370*/  FFMA.FTZ R166, R67, c[0x0][0x23c], -R166 ;  /* 0x00008f0043a67a23 */ /* 0x000fe200000108a6 */
[----:B------:R-:W-:Y:S01]  /*d380*/  MOV R197, R64 ;  /* 0x0000004000c57202 */ /* 0x000fe20000000f00 */
[--C-:B------:R-:W-:Y:S02]  /*d390*/  FFMA.FTZ R64, R41, c[0x0][0x23c], -R208.reuse ;  /* 0x00008f0029407a23 */ /* 0x100fe400000108d0 */
[--C-:B------:R-:W-:Y:S03]  /*d3a0*/  FFMA.FTZ R67, R45, c[0x0][0x23c], -R208.reuse ;  /* 0x00008f002d437a23 */ /* 0x100fe600000108d0 */
[----:B------:R2:W-:Y:S01]  /*d3b0*/  MUFU.EX2 R195, R183 ;  /* 0x000000b700c37308 */ /* 0x0005e20000000800 */
[----:B------:R-:W-:Y:S01]  /*d3c0*/  FMUL.FTZ R33, R2, R193 ;  /* 0x000000c102217220 */ /* 0x000fe20000410000 */
[----:B------:R-:W-:Y:S01]  /*d3d0*/  MOV R193, R65 ;  /* 0x0000004100c17202 */ /* 0x000fe20000000f00 */
[--C-:B------:R-:W-:Y:S01]  /*d3e0*/  FFMA.FTZ R65, R40, c[0x0][0x23c], -R208.reuse ;  /* 0x00008f0028417a23 */ /* 0x100fe200000108d0 */
[----:B------:R-:W-:Y:S06]  /*d3f0*/  MOV R199, R248 ;  /* 0x000000f800c77202 */ /* 0x000fec0000000f00 */
[----:B------:R-:W-:Y:S01]  /*d400*/  MUFU.EX2 R218, R67 ;  /* 0x0000004300da7308 */ /* 0x000fe20000000800 */
[-C--:B----4-:R-:W-:Y:S03]  /*d410*/  HMMA.16816.F32.BF16 R116, R172, R176.reuse, R116 ;  /* 0x000000b0ac74723c */ /* 0x090fe60000041874 */
[----:B-1----:R-:W-:Y:S01]  /*d420*/  F2FP.BF16.PACK_AB R45, R251, R252 ;  /* 0x000000fcfb2d723e */ /* 0x002fe200000010ff */
[C---:B------:R-:W-:Y:S05]  /*d430*/  FMUL.FTZ R27, R161.reuse, R191 ;  /* 0x000000bfa11b7220 */ /* 0x040fea0000410000 */
[----:B------:R1:W3:Y:S01]  /*d440*/  MUFU.EX2 R250, R28 ;  /* 0x0000001c00fa7308 */ /* 0x0002e20000000800 */
[C---:B------:R-:W-:Y:S04]  /*d450*/  HMMA.16816.F32.BF16 R120, R168.reuse, R176, R120 ;  /* 0x000000b0a878723c */ /* 0x040fe80000041878 */
[----:B--2---:R-:W-:Y:S04]  /*d460*/  MOV R183, R222 ;  /* 0x000000de00b77202 */ /* 0x004fe80000000f00 */
[-C--:B------:R-:W-:Y:S01]  /*d470*/  HMMA.16816.F32.BF16 R124, R168, R178.reuse, R124 ;  /* 0x000000b2a87c723c */ /* 0x080fe2000004187c */
[----:B------:R2:W-:Y:S07]  /*d480*/  MUFU.EX2 R222, R182 ;  /* 0x000000b600de7308 */ /* 0x0005ee0000000800 */
[C---:B------:R-:W-:Y:S01]  /*d490*/  HMMA.16816.F32.BF16 R128, R172.reuse, R178, R128 ;  /* 0x000000b2ac80723c */ /* 0x040fe20000041880 */
[----:B------:R-:W4:Y:S02]  /*d4a0*/  LDSM.16.MT88.4 R176, [R224+0xe000] ;  /* 0x00e00000e0b0783b */ /* 0x000f240000004200 */
[----:B------:R5:W-:Y:S01]  /*d4b0*/  MUFU.EX2 R248, R30 ;  /* 0x0000001e00f87308 */ /* 0x000be20000000800 */
[----:B-1----:R-:W-:Y:S01]  /*d4c0*/  FMUL.FTZ R28, R160, R200 ;  /* 0x000000c8a01c7220 */ /* 0x002fe20000410000 */
[----:B------:R-:W-:Y:S08]  /*d4d0*/  MOV R200, R217 ;  /* 0x000000d900c87202 */ /* 0x000ff00000000f00 */
[----:B------:R1:W1:Y:S01]  /*d4e0*/  MUFU.EX2 R191, R31 ;  /* 0x0000001f00bf7308 */ /* 0x0002620000000800 */
[----:B--2---:R-:W-:Y:S09]  /*d4f0*/  MOV R182, R245 ;  /* 0x000000f500b67202 */ /* 0x004ff20000000f00 */
[----:B------:R2:W-:Y:S01]  /*d500*/  MUFU.EX2 R245, R185 ;  /* 0x000000b900f57308 */ /* 0x0005e20000000800 */
[C---:B-----5:R-:W-:Y:S01]  /*d510*/  FMUL.FTZ R30, R161.reuse, R202 ;  /* 0x000000caa11e7220 */ /* 0x060fe20000410000 */
[----:B------:R-:W-:Y:S08]  /*d520*/  MOV R202, R219 ;  /* 0x000000db00ca7202 */ /* 0x000ff00000000f00 */
[----:B------:R-:W-:Y:S01]  /*d530*/  MUFU.EX2 R219, R66 ;  /* 0x0000004200db7308 */ /* 0x000fe20000000800 */
[----:B-1----:R-:W-:Y:S01]  /*d540*/  FMUL.FTZ R31, R161, R203 ;  /* 0x000000cba11f7220 */ /* 0x002fe20000410000 */
[----:B------:R-:W-:Y:S01]  /*d550*/  MOV R203, R220 ;  /* 0x000000dc00cb7202 */ /* 0x000fe20000000f00 */
[-C--:B----4-:R-:W-:Y:S03]  /*d560*/  HMMA.16816.F32.BF16 R132, R172, R176.reuse, R132 ;  /* 0x000000b0ac84723c */ /* 0x090fe60000041884 */
[-C--:B--2---:R-:W-:Y:S05]  /*d570*/  MOV R185, R192.reuse ;  /* 0x000000c000b97202 */ /* 0x084fea0000000f00 */
[C---:B------:R-:W-:Y:S08]  /*d580*/  HMMA.16816.F32.BF16 R136, R168.reuse, R176, R136 ;  /* 0x000000b0a888723c */ /* 0x040ff00000041888 */
[-C--:B------:R-:W-:Y:S08]  /*d590*/  HMMA.16816.F32.BF16 R140, R168, R178.reuse, R140 ;  /* 0x000000b2a88c723c */ /* 0x080ff0000004188c */
[C---:B------:R-:W-:Y:S01]  /*d5a0*/  HMMA.16816.F32.BF16 R144, R172.reuse, R178, R144 ;  /* 0x000000b2ac90723c */ /* 0x040fe20000041890 */
[----:B------:R-:W1:Y:S07]  /*d5b0*/  LDSM.16.MT88.4 R176, [R226+0xe000] ;  /* 0x00e00000e2b0783b */ /* 0x000e6e0000004200 */
[-C--:B-1----:R-:W-:Y:S08]  /*d5c0*/  HMMA.16816.F32.BF16 R20, R172, R176.reuse, R20 ;  /* 0x000000b0ac14723c */ /* 0x082ff00000041814 */
[C---:B------:R-:W-:Y:S08]  /*d5d0*/  HMMA.16816.F32.BF16 R148, R168.reuse, R176, R148 ;  /* 0x000000b0a894723c */ /* 0x040ff00000041894 */
[-C--:B------:R-:W-:Y:S08]  /*d5e0*/  HMMA.16816.F32.BF16 R152, R168, R178.reuse, R152 ;  /* 0x000000b2a898723c */ /* 0x080ff00000041898 */
[C---:B------:R-:W-:Y:S01]  /*d5f0*/  HMMA.16816.F32.BF16 R156, R172.reuse, R178, R156 ;  /* 0x000000b2ac9c723c */ /* 0x040fe2000004189c */
[----:B------:R-:W1:Y:S07]  /*d600*/  LDSM.16.MT88.4 R176, [R225+0xe000] ;  /* 0x00e00000e1b0783b */ /* 0x000e6e0000004200 */
[-C--:B-1----:R-:W-:Y:S08]  /*d610*/  HMMA.16816.F32.BF16 R24, R172, R176.reuse, R24 ;  /* 0x000000b0ac18723c */ /* 0x082ff00000041818 */
[C---:B------:R-:W-:Y:S07]  /*d620*/  HMMA.16816.F32.BF16 R32, R168.reuse, R176, R32 ;  /* 0x000000b0a820723c */ /* 0x040fee0000041820 */
[--C-:B------:R-:W-:Y:S01]  /*d630*/  FFMA.FTZ R176, R57, c[0x0][0x23c], -R208.reuse ;  /* 0x00008f0039b07a23 */ /* 0x100fe200000108d0 */
[-C--:B------:R-:W-:Y:S04]  /*d640*/  HMMA.16816.F32.BF16 R36, R168, R178.reuse, R36 ;  /* 0x000000b2a824723c */ /* 0x080fe80000041824 */
[--C-:B------:R-:W-:Y:S01]  /*d650*/  FFMA.FTZ R57, R42, c[0x0][0x23c], -R209.reuse ;  /* 0x00008f002a397a23 */ /* 0x100fe200000108d1 */
[----:B------:R-:W-:Y:S01]  /*d660*/  F2FP.BF16.PACK_AB R42, R199, R197 ;  /* 0x000000c5c72a723e */ /* 0x000fe200000010ff */
[--C-:B------:R-:W-:Y:S02]  /*d670*/  FFMA.FTZ R177, R60, c[0x0][0x23c], -R208.reuse ;  /* 0x00008f003cb17a23 */ /* 0x100fe400000108d0 */
[----:B------:R-:W-:Y:S02]  /*d680*/  HMMA.16816.F32.BF16 R28, R172, R178, R28 ;  /* 0x000000b2ac1c723c */ /* 0x000fe4000004181c */
[----:B------:R-:W-:Y:S02]  /*d690*/  MUFU.EX2 R67, R177 ;  /* 0x000000b100437308 */ /* 0x000fe40000000800 */
[--C-:B------:R-:W-:Y:S02]  /*d6a0*/  FFMA.FTZ R169, R58, c[0x0][0x23c], -R209.reuse ;  /* 0x00008f003aa97a23 */ /* 0x100fe400000108d1 */
[----:B------:R-:W2:Y:S01]  /*d6b0*/  LDL.LU R58, [R1] ;  /* 0x00000000013a7983 */ /* 0x000ea20000300800 */
[----:B------:R-:W-:Y:S01]  /*d6c0*/  MOV R175, R193 ;  /* 0x000000c100af7202 */ /* 0x000fe20000000f00 */
[--C-:B------:R-:W-:Y:S01]  /*d6d0*/  FFMA.FTZ R171, R56, c[0x0][0x23c], -R208.reuse ;  /* 0x00008f0038ab7a23 */ /* 0x100fe200000108d0 */
[----:B------:R-:W-:Y:S03]  /*d6e0*/  MOV R178, R207 ;  /* 0x000000cf00b27202 */ /* 0x000fe60000000f00 */
[----:B------:R-:W-:Y:S01]  /*d6f0*/  MOV R179, R223 ;  /* 0x000000df00b37202 */ /* 0x000fe20000000f00 */
[--C-:B------:R-:W-:Y:S01]  /*d700*/  FFMA.FTZ R56, R43, c[0x0][0x23c], -R209.reuse ;  /* 0x00008f002b387a23 */ /* 0x100fe200000108d1 */
[----:B------:R-:W-:Y:S01]  /*d710*/  F2FP.BF16.PACK_AB R41, R178, R247 ;  /* 0x000000f7b229723e */ /* 0x000fe200000010ff */
[--C-:B------:R-:W-:Y:S01]  /*d720*/  FFMA.FTZ R60, R46, c[0x0][0x23c], -R209.reuse ;  /* 0x00008f002e3c7a23 */ /* 0x100fe200000108d1 */
[----:B------:R-:W-:Y:S01]  /*d730*/  F2FP.BF16.PACK_AB R40, R179, R192 ;  /* 0x000000c0b328723e */ /* 0x000fe200000010ff */
[--C-:B------:R-:W-:Y:S01]  /*d740*/  FFMA.FTZ R168, R47, c[0x0][0x23c], -R209.reuse ;  /* 0x00008f002fa87a23 */ /* 0x100fe200000108d1 */
[----:B------:R-:W-:Y:S01]  /*d750*/  F2FP.BF16.PACK_AB R43, R175, R198 ;  /* 0x000000c6af2b723e */ /* 0x000fe200000010ff */
[----:B------:R-:W-:Y:S01]  /*d760*/  MUFU.EX2 R193, R65 ;  /* 0x0000004100c17308 */ /* 0x000fe20000000800 */
[----:B------:R-:W-:Y:S01]  /*d770*/  MOV R173, R194 ;  /* 0x000000c200ad7202 */ /* 0x000fe20000000f00 */
[--C-:B------:R-:W-:Y:S01]  /*d780*/  FFMA.FTZ R170, R59, c[0x0][0x23c], -R209.reuse ;  /* 0x00008f003baa7a23 */ /* 0x100fe200000108d1 */
[----:B---3--:R-:W-:Y:S01]  /*d790*/  F2FP.BF16.PACK_AB R46, R249, R250 ;  /* 0x000000faf92e723e */ /* 0x008fe200000010ff */
[----:B------:R-:W-:Y:S01]  /*d7a0*/  FFMA.FTZ R208, R61, c[0x0][0x23c], -R208 ;  /* 0x00008f003dd07a23 */ /* 0x000fe200000108d0 */
[----:B------:R-:W-:Y:S01]  /*d7b0*/  F2FP.BF16.PACK_AB R44, R196, R173 ;  /* 0x000000adc42c723e */ /* 0x000fe200000010ff */
[-C--:B------:R-:W-:Y:S04]  /*d7c0*/  HMMA.16816.F32.BF16 R4, R40, R48.reuse, R4 ;  /* 0x000000302804723c */ /* 0x080fe80000041804 */
[----:B------:R-:W-:Y:S01]  /*d7d0*/  MUFU.EX2 R192, R57 ;  /* 0x0000003900c07308 */ /* 0x000fe20000000800 */
[----:B------:R-:W-:Y:S01]  /*d7e0*/  F2FP.BF16.PACK_AB R47, R191, R248 ;  /* 0x000000f8bf2f723e */ /* 0x000fe200000010ff */
[--C-:B------:R-:W-:Y:S01]  /*d7f0*/  FFMA.FTZ R172, R62, c[0x0][0x23c], -R209.reuse ;  /* 0x00008f003eac7a23 */ /* 0x100fe200000108d1 */
[----:B------:R-:W-:Y:S01]  /*d800*/  MOV R174, R216 ;  /* 0x000000d800ae7202 */ /* 0x000fe20000000f00 */
[----:B------:R-:W-:Y:S01]  /*d810*/  FFMA.FTZ R209, R63, c[0x0][0x23c], -R209 ;  /* 0x00008f003fd17a23 */ /* 0x000fe200000108d1 */
[----:B------:R-:W-:Y:S03]  /*d820*/  MOV R207, R221 ;  /* 0x000000dd00cf7202 */ /* 0x000fe60000000f00 */
[C---:B------:R-:W-:Y:S02]  /*d830*/  HMMA.16816.F32.BF16 R8, R44.reuse, R48, R8 ;  /* 0x000000302c08723c */ /* 0x040fe40000041808 */
[----:B------:R-:W1:Y:S06]  /*d840*/  MUFU.EX2 R220, R56 ;  /* 0x0000003800dc7308 */ /* 0x000e6c0000000800 */
[-C--:B------:R-:W-:Y:S04]  /*d850*/  HMMA.16816.F32.BF16 R12, R44, R50.reuse, R12 ;  /* 0x000000322c0c723c */ /* 0x080fe8000004180c */
[----:B------:R3:W-:Y:S04]  /*d860*/  MUFU.EX2 R217, R60 ;  /* 0x0000003c00d97308 */ /* 0x0007e80000000800 */
[C---:B------:R-:W-:Y:S01]  /*d870*/  HMMA.16816.F32.BF16 R16, R40.reuse, R50, R16 ;  /* 0x000000322810723c */ /* 0x040fe20000041810 */
[----:B------:R-:W4:Y:S05]  /*d880*/  LDSM.16.MT88.4 R48, [R226+0xc800] ;  /* 0x00c80000e230783b */ /* 0x000f2a0000004200 */
[----:B------:R5:W-:Y:S02]  /*d890*/  MUFU.EX2 R223, R186 ;  /* 0x000000ba00df7308 */ /* 0x000be40000000800 */
[-C--:B------:R-:W-:Y:S08]  /*d8a0*/  HMMA.16816.F32.BF16 R68, R40, R52.reuse, R68 ;  /* 0x000000342844723c */ /* 0x080ff00000041844 */
[C---:B------:R-:W-:Y:S01]  /*d8b0*/  HMMA.16816.F32.BF16 R72, R44.reuse, R52, R72 ;  /* 0x000000342c48723c */ /* 0x040fe20000041848 */
[----:B------:R1:W-:Y:S01]  /*d8c0*/  MUFU.EX2 R221, R187 ;  /* 0x000000bb00dd7308 */ /* 0x0003e20000000800 */
[----:B---3--:R-:W-:Y:S06]  /*d8d0*/  LDSM.16.MT88.4 R60, [R226+0xd000] ;  /* 0x00d00000e23c783b */ /* 0x008fec0000004200 */
[-C--:B------:R-:W-:Y:S03]  /*d8e0*/  HMMA.16816.F32.BF16 R76, R44, R54.reuse, R76 ;  /* 0x000000362c4c723c */ /* 0x080fe6000004184c */
[----:B------:R-:W-:Y:S01]  /*d8f0*/  MUFU.EX2 R194, R64 ;  /* 0x0000004000c27308 */ /* 0x000fe20000000800 */
[----:B-----5:R-:W-:Y:S04]  /*d900*/  MOV R186, R247 ;  /* 0x000000f700ba7202 */ /* 0x020fe80000000f00 */
[C---:B------:R-:W-:Y:S01]  /*d910*/  HMMA.16816.F32.BF16 R80, R40.reuse, R54, R80 ;  /* 0x000000362850723c */ /* 0x040fe20000041850 */
[----:B------:R-:W3:Y:S04]  /*d920*/  LDSM.16.MT88.4 R52, [R225+0xc800] ;  /* 0x00c80000e134783b */ /* 0x000ee80000004200 */
[----:B------:R5:W-:Y:S03]  /*d930*/  MUFU.EX2 R247, R184 ;  /* 0x000000b800f77308 */ /* 0x000be60000000800 */
[-C--:B----4-:R-:W-:Y:S04]  /*d940*/  HMMA.16816.F32.BF16 R84, R40, R48.reuse, R84 ;  /* 0x000000302854723c */ /* 0x090fe80000041854 */
[----:B-1----:R-:W-:Y:S03]  /*d950*/  MOV R187, R244 ;  /* 0x000000f400bb7202 */ /* 0x002fe60000000f00 */
[----:B------:R1:W-:Y:S01]  /*d960*/  MUFU.EX2 R244, R181 ;  /* 0x000000b500f47308 */ /* 0x0003e20000000800 */
[C---:B------:R-:W-:Y:S08]  /*d970*/  HMMA.16816.F32.BF16 R88, R44.reuse, R48, R88 ;  /* 0x000000302c58723c */ /* 0x040ff00000041858 */
[-C--:B------:R-:W-:Y:S01]  /*d980*/  HMMA.16816.F32.BF16 R92, R44, R50.reuse, R92 ;  /* 0x000000322c5c723c */ /* 0x080fe2000004185c */
[----:B------:R4:W4:Y:S03]  /*d990*/  MUFU.EX2 R216, R168 ;  /* 0x000000a800d87308 */ /* 0x0009260000000800 */
[----:B-----5:R-:W-:Y:S04]  /*d9a0*/  MOV R184, R246 ;  /* 0x000000f600b87202 */ /* 0x020fe80000000f00 */
[C---:B------:R-:W-:Y:S01]  /*d9b0*/  HMMA.16816.F32.BF16 R96, R40.reuse, R50, R96 ;  /* 0x000000322860723c */ /* 0x040fe20000041860 */
[----:B------:R-:W5:Y:S02]  /*d9c0*/  LDSM.16.MT88.4 R48, [R167+0xe800] ;  /* 0x00e80000a730783b */ /* 0x000f640000004200 */
[----:B------:R4:W4:Y:S05]  /*d9d0*/  MUFU.EX2 R246, R180 ;  /* 0x000000b400f67308 */ /* 0x00092a0000000800 */
[-C--:B---3--:R-:W-:Y:S01]  /*d9e0*/  HMMA.16816.F32.BF16 R100, R40, R52.reuse, R100 ;  /* 0x000000342864723c */ /* 0x088fe20000041864 */
[----:B-1----:R-:W3:Y:S04]  /*d9f0*/  LDL.LU R181, [R1+0x14] ;  /* 0x0000140001b57983 */ /* 0x002ee80000300800 */
[----:B------:R-:W-:Y:S03]  /*da00*/  MUFU.EX2 R66, R172 ;  /* 0x000000ac00427308 */ /* 0x000fe60000000800 */
[C---:B------:R-:W-:Y:S04]  /*da10*/  HMMA.16816.F32.BF16 R104, R44.reuse, R52, R104 ;  /* 0x000000342c68723c */ /* 0x040fe80000041868 */
[----:B----4-:R-:W-:Y:S03]  /*da20*/  MOV R168, R183 ;  /* 0x000000b700a87202 */ /* 0x010fe60000000f00 */
[----:B------:R-:W1:Y:S01]  /*da30*/  MUFU.EX2 R208, R208 ;  /* 0x000000d000d07308 */ /* 0x000e620000000800 */
[-C--:B------:R-:W-:Y:S01]  /*da40*/  HMMA.16816.F32.BF16 R108, R44, R54.reuse, R108 ;  /* 0x000000362c6c723c */ /* 0x080fe2000004186c */
[----:B------:R-:W4:Y:S04]  /*da50*/  LDL.LU R180, [R1+0x10] ;  /* 0x0000100001b47983 */ /* 0x000f280000300800 */
[----:B------:R-:W4:Y:S03]  /*da60*/  LDL.LU R65, [R1+0xc] ;  /* 0x00000c0001417983 */ /* 0x000f260000300800 */
[C---:B------:R-:W-:Y:S01]  /*da70*/  HMMA.16816.F32.BF16 R112, R40.reuse, R54, R112 ;  /* 0x000000362870723c */ /* 0x040fe20000041870 */
[----:B------:R-:W-:Y:S01]  /*da80*/  MUFU.EX2 R209, R209 ;  /* 0x000000d100d17308 */ /* 0x000fe20000000800 */
[----:B------:R-:W1:Y:S06]  /*da90*/  LDSM.16.MT88.4 R52, [R224+0xe800] ;  /* 0x00e80000e034783b */ /* 0x000e6c0000004200 */
[-C--:B-----5:R-:W-:Y:S08]  /*daa0*/  HMMA.16816.F32.BF16 R116, R40, R48.reuse, R116 ;  /* 0x000000302874723c */ /* 0x0a0ff00000041874 */
[C---:B------:R-:W-:Y:S08]  /*dab0*/  HMMA.16816.F32.BF16 R120, R44.reuse, R48, R120 ;  /* 0x000000302c78723c */ /* 0x040ff00000041878 */
[-C--:B------:R-:W-:Y:S08]  /*dac0*/  HMMA.16816.F32.BF16 R124, R44, R50.reuse, R124 ;  /* 0x000000322c7c723c */ /* 0x080ff0000004187c */
[C---:B------:R-:W-:Y:S01]  /*dad0*/  HMMA.16816.F32.BF16 R128, R40.reuse, R50, R128 ;  /* 0x000000322880723c */ /* 0x040fe20000041880 */
[----:B------:R-:W5:Y:S07]  /*dae0*/  LDSM.16.MT88.4 R48, [R226+0xe800] ;  /* 0x00e80000e230783b */ /* 0x000f6e0000004200 */
[-C--:B-1----:R-:W-:Y:S08]  /*daf0*/  HMMA.16816.F32.BF16 R132, R40, R52.reuse, R132 ;  /* 0x000000342884723c */ /* 0x082ff00000041884 */
[C---:B------:R-:W-:Y:S08]  /*db00*/  HMMA.16816.F32.BF16 R136, R44.reuse, R52, R136 ;  /* 0x000000342c88723c */ /* 0x040ff00000041888 */
[-C--:B------:R-:W-:Y:S08]  /*db10*/  HMMA.16816.F32.BF16 R140, R44, R54.reuse, R140 ;  /* 0x000000362c8c723c */ /* 0x080ff0000004188c */
[C---:B------:R-:W-:Y:S01]  /*db20*/  HMMA.16816.F32.BF16 R144, R40.reuse, R54, R144 ;  /* 0x000000362890723c */ /* 0x040fe20000041890 */
[----:B------:R-:W1:Y:S07]  /*db30*/  LDSM.16.MT88.4 R52, [R225+0xe800] ;  /* 0x00e80000e134783b */ /* 0x000e6e0000004200 */
[-C--:B-----5:R-:W-:Y:S08]  /*db40*/  HMMA.16816.F32.BF16 R20, R40, R48.reuse, R20 ;  /* 0x000000302814723c */ /* 0x0a0ff00000041814 */
[C---:B------:R-:W-:Y:S08]  /*db50*/  HMMA.16816.F32.BF16 R148, R44.reuse, R48, R148 ;  /* 0x000000302c94723c */ /* 0x040ff00000041894 */
[-C--:B------:R-:W-:Y:S08]  /*db60*/  HMMA.16816.F32.BF16 R152, R44, R50.reuse, R152 ;  /* 0x000000322c98723c */ /* 0x080ff00000041898 */
[C---:B------:R-:W-:Y:S01]  /*db70*/  HMMA.16816.F32.BF16 R156, R40.reuse, R50, R156 ;  /* 0x00000032289c723c */ /* 0x040fe2000004189c */
[----:B------:R-:W5:Y:S07]  /*db80*/  LDSM.16.MT88.4 R48, [R167+0xd000] ;  /* 0x00d00000a730783b */ /* 0x000f6e0000004200 */
[-C--:B-1----:R-:W-:Y:S08]  /*db90*/  HMMA.16816.F32.BF16 R24, R40, R52.reuse, R24 ;  /* 0x000000342818723c */ /* 0x082ff00000041818 */
[C---:B------:R-:W-:Y:S08]  /*dba0*/  HMMA.16816.F32.BF16 R32, R44.reuse, R52, R32 ;  /* 0x000000342c20723c */ /* 0x040ff00000041820 */
[-C--:B------:R-:W-:Y:S07]  /*dbb0*/  HMMA.16816.F32.BF16 R36, R44, R54.reuse, R36 ;  /* 0x000000362c24723c */ /* 0x080fee0000041824 */
[----:B------:R-:W-:Y:S01]  /*dbc0*/  F2FP.BF16.PACK_AB R45, R220, R192 ;  /* 0x000000c0dc2d723e */ /* 0x000fe200000010ff */
[----:B------:R-:W-:Y:S01]  /*dbd0*/  HMMA.16816.F32.BF16 R28, R40, R54, R28 ;  /* 0x00000036281c723c */ /* 0x000fe2000004181c */
[----:B------:R-:W-:Y:S03]  /*dbe0*/  LDSM.16.MT88.4 R52, [R225+0xd000] ;  /* 0x00d00000e134783b */ /* 0x000fe60000004200 */
[----:B------:R-:W-:Y:S02]  /*dbf0*/  F2FP.BF16.PACK_AB R46, R218, R219 ;  /* 0x000000dbda2e723e */ /* 0x000fe400000010ff */
[----:B------:R-:W-:Y:S02]  /*dc00*/  F2FP.BF16.PACK_AB R47, R216, R217 ;  /* 0x000000d9d82f723e */ /* 0x000fe400000010ff */
[----:B------:R-:W-:Y:S04]  /*dc10*/  F2FP.BF16.PACK_AB R40, R223, R221 ;  /* 0x000000dddf28723e */ /* 0x000fe800000010ff */
[----:B------:R-:W-:Y:S02]  /*dc20*/  F2FP.BF16.PACK_AB R41, R222, R195 ;  /* 0x000000c3de29723e */ /* 0x000fe400000010ff */
[----:B------:R-:W-:Y:S02]  /*dc30*/  F2FP.BF16.PACK_AB R42, R247, R245 ;  /* 0x000000f5f72a723e */ /* 0x000fe400000010ff */
[----:B------:R-:W-:Y:S02]  /*dc40*/  F2FP.BF16.PACK_AB R43, R246, R244 ;  /* 0x000000f4f62b723e */ /* 0x000fe400000010ff */
[----:B------:R-:W-:Y:S05]  /*dc50*/  F2FP.BF16.PACK_AB R44, R194, R193 ;  /* 0x000000c1c22c723e */ /* 0x000fea00000010ff */
[-C--:B-----5:R-:W-:Y:S03]  /*dc60*/  HMMA.16816.F32.BF16 R4, R40, R48.reuse, R4 ;  /* 0x000000302804723c */ /* 0x0a0fe60000041804 */
[----:B--2---:R-:W-:Y:S02]  /*dc70*/  FFMA.FTZ R160, R160, R58, R210 ;  /* 0x0000003aa0a07223 */ /* 0x004fe400000100d2 */
[----:B------:R-:W1:Y:S01]  /*dc80*/  LDSM.16.MT88.4 R56, [R224+0xd000] ;  /* 0x00d00000e038783b */ /* 0x000e620000004200 */
[----:B------:R-:W-:Y:S02]  /*dc90*/  MUFU.EX2 R210, R206 ;  /* 0x000000ce00d27308 */ /* 0x000fe40000000800 */
[C---:B------:R-:W-:Y:S08]  /*dca0*/  HMMA.16816.F32.BF16 R8, R44.reuse, R48, R8 ;  /* 0x000000302c08723c */ /* 0x040ff00000041808 */
[-C--:B------:R-:W-:Y:S01]  /*dcb0*/  HMMA.16816.F32.BF16 R12, R44, R50.reuse, R12 ;  /* 0x000000322c0c723c */ /* 0x080fe2000004180c */
[----:B------:R2:W-:Y:S07]  /*dcc0*/  MUFU.EX2 R206, R190 ;  /* 0x000000be00ce7308 */ /* 0x0005ee0000000800 */
[C---:B------:R-:W-:Y:S01]  /*dcd0*/  HMMA.16816.F32.BF16 R16, R40.reuse, R50, R16 ;  /* 0x000000322810723c */ /* 0x040fe20000041810 */
[----:B------:R-:W5:Y:S03]  /*dce0*/  LDSM.16.MT88.4 R48, [R167+0xf000] ;  /* 0x00f00000a730783b */ /* 0x000f660000004200 */
[----:B--2---:R-:W-:Y:S02]  /*dcf0*/  MOV R190, R215 ;  /* 0x000000d700be7202 */ /* 0x004fe40000000f00 */
[----:B------:R-:W-:Y:S02]  /*dd00*/  MUFU.EX2 R215, R165 ;  /* 0x000000a500d77308 */ /* 0x000fe40000000800 */
[-C--:B-1----:R-:W-:Y:S08]  /*dd10*/  HMMA.16816.F32.BF16 R68, R40, R56.reuse, R68 ;  /* 0x000000382844723c */ /* 0x082ff00000041844 */
[C---:B------:R-:W-:Y:S01]  /*dd20*/  HMMA.16816.F32.BF16 R72, R44.reuse, R56, R72 ;  /* 0x000000382c48723c */ /* 0x040fe20000041848 */
[----:B------:R-:W-:Y:S07]  /*dd30*/  MUFU.EX2 R165, R170 ;  /* 0x000000aa00a57308 */ /* 0x000fee0000000800 */
[-C--:B------:R-:W-:Y:S08]  /*dd40*/  HMMA.16816.F32.BF16 R76, R44, R58.reuse, R76 ;  /* 0x0000003a2c4c723c */ /* 0x080ff0000004184c */
[C---:B------:R-:W-:Y:S01]  /*dd50*/  HMMA.16816.F32.BF16 R80, R40.reuse, R58, R80 ;  /* 0x0000003a2850723c */ /* 0x040fe20000041850 */
[----:B------:R-:W1:Y:S07]  /*dd60*/  LDSM.16.MT88.4 R56, [R224+0xf000] ;  /* 0x00f00000e038783b */ /* 0x000e6e0000004200 */
[-C--:B------:R-:W-:Y:S08]  /*dd70*/  HMMA.16816.F32.BF16 R84, R40, R60.reuse, R84 ;  /* 0x0000003c2854723c */ /* 0x080ff00000041854 */
[C---:B------:R-:W-:Y:S08]  /*dd80*/  HMMA.16816.F32.BF16 R88, R44.reuse, R60, R88 ;  /* 0x0000003c2c58723c */ /* 0x040ff00000041858 */
[-C--:B------:R-:W-:Y:S08]  /*dd90*/  HMMA.16816.F32.BF16 R92, R44, R62.reuse, R92 ;  /* 0x0000003e2c5c723c */ /* 0x080ff0000004185c */
[C---:B------:R-:W-:Y:S01]  /*dda0*/  HMMA.16816.F32.BF16 R96, R40.reuse, R62, R96 ;  /* 0x0000003e2860723c */ /* 0x040fe20000041860 */
[----:B------:R-:W2:Y:S07]  /*ddb0*/  LDSM.16.MT88.4 R60, [R226+0xf000] ;  /* 0x00f00000e23c783b */ /* 0x000eae0000004200 */
[-C--:B------:R-:W-:Y:S08]  /*ddc0*/  HMMA.16816.F32.BF16 R100, R40, R52.reuse, R100 ;  /* 0x000000342864723c */ /* 0x080ff00000041864 */
[C---:B------:R-:W-:Y:S04]  /*ddd0*/  HMMA.16816.F32.BF16 R104, R44.reuse, R52, R104 ;  /* 0x000000342c68723c */ /* 0x040fe80000041868 */
[----:B---3--:R-:W-:Y:S02]  /*dde0*/  FFMA.FTZ R0, R0, R181, R211 ;  /* 0x000000b500007223 */ /* 0x008fe400000100d3 */
[----:B------:R3:W-:Y:S02]  /*ddf0*/  MUFU.EX2 R211, R189 ;  /* 0x000000bd00d37308 */ /* 0x0007e40000000800 */
[-C--:B------:R-:W-:Y:S04]  /*de00*/  HMMA.16816.F32.BF16 R108, R44, R54.reuse, R108 ;  /* 0x000000362c6c723c */ /* 0x080fe8000004186c */
[----:B------:R-:W-:Y:S04]  /*de10*/  FADD.FTZ R0, R168, R0 ;  /* 0x00000000a8007221 */ /* 0x000fe80000010000 */
[C---:B------:R-:W-:Y:S01]  /*de20*/  HMMA.16816.F32.BF16 R112, R40.reuse, R54, R112 ;  /* 0x000000362870723c */ /* 0x040fe20000041870 */
[----:B------:R-:W2:Y:S03]  /*de30*/  LDSM.16.MT88.4 R52, [R225+0xf000] ;  /* 0x00f00000e134783b */ /* 0x000ea60000004200 */
[----:B------:R-:W-:Y:S02]  /*de40*/  FADD.FTZ R0, R203, R0 ;  /* 0x00000000cb007221 */ /* 0x000fe40000010000 */
[----:B----4-:R-:W-:Y:S02]  /*de50*/  FFMA.FTZ R64, R2, R180, R212 ;  /* 0x000000b402407223 */ /* 0x010fe400000100d4 */
[-C--:B-----5:R-:W-:Y:S01]  /*de60*/  HMMA.16816.F32.BF16 R116, R40, R48.reuse, R116 ;  /* 0x000000302874723c */ /* 0x0a0fe20000041874 */
[----:B------:R4:W-:Y:S03]  /*de70*/  MUFU.EX2 R212, R188 ;  /* 0x000000bc00d47308 */ /* 0x0009e60000000800 */
[----:B------:R-:W-:Y:S01]  /*de80*/  FFMA.FTZ R161, R161, R65, R213 ;  /* 0x00000041a1a17223 */ /* 0x000fe200000100d5 */
[----:B------:R-:W-:Y:S01]  /*de90*/  MOV R65, R182 ;  /* 0x000000b600417202 */ /* 0x000fe20000000f00 */
[----:B------:R-:W-:Y:S01]  /*dea0*/  FADD.FTZ R0, R174, R0 ;  /* 0x00000000ae007221 */ /* 0x000fe20000010000 */
[----:B------:R-:W5:Y:S01]  /*deb0*/  LDSM.16.MT88.4 R180, [R167+0xd800] ;  /* 0x00d80000a7b4783b */ /* 0x000f620000004200 */
[C---:B------:R-:W-:Y:S03]  /*dec0*/  HMMA.16816.F32.BF16 R120, R44.reuse, R48, R120 ;  /* 0x000000302c78723c */ /* 0x040fe60000041878 */
[----:B------:R-:W-:Y:S01]  /*ded0*/  MUFU.EX2 R213, R205 ;  /* 0x000000cd00d57308 */ /* 0x000fe20000000800 */
[----:B------:R-:W-:Y:S01]  /*dee0*/  MOV R2, R207 ;  /* 0x000000cf00027202 */ /* 0x000fe20000000f00 */
[----:B------:R-:W-:Y:S01]  /*def0*/  FADD.FTZ R0, R252, R0 ;  /* 0x00000000fc007221 */ /* 0x000fe20000010000 */
[----:B---3--:R-:W-:Y:S02]  /*df00*/  MOV R189, R214 ;  /* 0x000000d600bd7202 */ /* 0x008fe40000000f00 */
[-C--:B------:R-:W-:Y:S04]  /*df10*/  HMMA.16816.F32.BF16 R124, R44, R50.reuse, R124 ;  /* 0x000000322c7c723c */ /* 0x080fe8000004187c */
[----:B------:R-:W-:Y:S01]  /*df20*/  FADD.FTZ R2, R2, R161 ;  /* 0x000000a102027221 */ /* 0x000fe20000010000 */
[----:B------:R-:W3:Y:S01]  /*df30*/  MUFU.EX2 R214, R166 ;  /* 0x000000a600d67308 */ /* 0x000ee20000000800 */
[----:B------:R-:W-:Y:S01]  /*df40*/  MOV R161, R196 ;  /* 0x000000c400a17202 */ /* 0x000fe20000000f00 */
[----:B------:R-:W-:Y:S01]  /*df50*/  FADD.FTZ R0, R251, R0 ;  /* 0x00000000fb007221 */ /* 0x000fe20000010000 */
[C---:B------:R-:W-:Y:S01]  /*df60*/  HMMA.16816.F32.BF16 R128, R40.reuse, R50, R128 ;  /* 0x000000322880723c */ /* 0x040fe20000041880 */
[----:B------:R-:W5:Y:S03]  /*df70*/  LDSM.16.MT88.4 R48, [R224+0xd800] ;  /* 0x00d80000e030783b */ /* 0x000f660000004200 */
[----:B----4-:R-:W-:Y:S01]  /*df80*/  MOV R188, R198 ;  /* 0x000000c600bc7202 */ /* 0x010fe20000000f00 */
[----:B------:R-:W-:Y:S01]  /*df90*/  FADD.FTZ R0, R248, R0 ;  /* 0x00000000f8007221 */ /* 0x000fe20000010000 */
[----:B------:R-:W-:Y:S01]  /*dfa0*/  F2FP.BF16.PACK_AB R198, R208, R67 ;  /* 0x00000043d0c6723e */ /* 0x000fe200000010ff */
[----:B------:R-:W-:Y:S01]  /*dfb0*/  MUFU.EX2 R207, R204 ;  /* 0x000000cc00cf7308 */ /* 0x000fe20000000800 */
[-C--:B-1----:R-:W-:Y:S08]  /*dfc0*/  HMMA.16816.F32.BF16 R132, R40, R56.reuse, R132 ;  /* 0x000000382884723c */ /* 0x082ff00000041884 */
[C---:B------:R-:W-:Y:S01]  /*dfd0*/  HMMA.16816.F32.BF16 R136, R44.reuse, R56, R136 ;  /* 0x000000382c88723c */ /* 0x040fe20000041888 */
[----:B------:R-:W-:Y:S03]  /*dfe0*/  MUFU.EX2 R204, R176 ;  /* 0x000000b000cc7308 */ /* 0x000fe60000000800 */
[----:B---3--:R-:W-:Y:S04]  /*dff0*/  F2FP.BF16.PACK_AB R203, R214, R212 ;  /* 0x000000d4d6cb723e */ /* 0x008fe800000010ff */
[-C--:B------:R-:W-:Y:S03]  /*e000*/  HMMA.16816.F32.BF16 R140, R44, R58.reuse, R140 ;  /* 0x0000003a2c8c723c */ /* 0x080fe6000004188c */
[----:B------:R-:W-:Y:S05]  /*e010*/  MUFU.EX2 R166, R169 ;  /* 0x000000a900a67308 */ /* 0x000fea0000000800 */
[C---:B------:R-:W-:Y:S01]  /*e020*/  HMMA.16816.F32.BF16 R144, R40.reuse, R58, R144 ;  /* 0x0000003a2890723c */ /* 0x040fe20000041890 */
[----:B------:R-:W1:Y:S04]  /*e030*/  LDSM.16.MT88.4 R56, [R226+0xd800] ;  /* 0x00d80000e238783b */ /* 0x000e680000004200 */
[----:B------:R-:W3:Y:S03]  /*e040*/  MUFU.EX2 R205, R171 ;  /* 0x000000ab00cd7308 */ /* 0x000ee60000000800 */
[-C--:B--2---:R-:W-:Y:S08]  /*e050*/  HMMA.16816.F32.BF16 R20, R40, R60.reuse, R20 ;  /* 0x0000003c2814723c */ /* 0x084ff00000041814 */
[C---:B------:R-:W-:Y:S08]  /*e060*/  HMMA.16816.F32.BF16 R148, R44.reuse, R60, R148 ;  /* 0x0000003c2c94723c */ /* 0x040ff00000041894 */
[-C--:B------:R-:W-:Y:S04]  /*e070*/  HMMA.16816.F32.BF16 R152, R44, R62.reuse, R152 ;  /* 0x0000003e2c98723c */ /* 0x080fe80000041898 */
[----:B---3--:R-:W-:Y:S04]  /*e080*/  F2FP.BF16.PACK_AB R196, R204, R205 ;  /* 0x000000cdccc4723e */ /* 0x008fe800000010ff */
[C---:B------:R-:W-:Y:S01]  /*e090*/  HMMA.16816.F32.BF16 R156, R40.reuse, R62, R156 ;  /* 0x0000003e289c723c */ /* 0x040fe2000004189c */
[----:B------:R-:W-:Y:S07]  /*e0a0*/  LDSM.16.MT88.4 R60, [R226+0xf800] ;  /* 0x00f80000e23c783b */ /* 0x000fee0000004200 */
[-C--:B------:R-:W-:Y:S08]  /*e0b0*/  HMMA.16816.F32.BF16 R24, R40, R52.reuse, R24 ;  /* 0x000000342818723c */ /* 0x080ff00000041818 */
[C---:B------:R-:W-:Y:S07]  /*e0c0*/  HMMA.16816.F32.BF16 R32, R44.reuse, R52, R32 ;  /* 0x000000342c20723c */ /* 0x040fee0000041820 */
[----:B------:R-:W-:Y:S01]  /*e0d0*/  FADD.FTZ R53, R190, R64 ;  /* 0x00000040be357221 */ /* 0x000fe20000010000 */
[-C--:B------:R-:W-:Y:S04]  /*e0e0*/  HMMA.16816.F32.BF16 R36, R44, R54.reuse, R36 ;  /* 0x000000362c24723c */ /* 0x080fe80000041824 */
[----:B------:R-:W-:Y:S01]  /*e0f0*/  FADD.FTZ R52, R189, R160 ;  /* 0x000000a0bd347221 */ /* 0x000fe20000010000 */
[----:B------:R-:W-:Y:S02]  /*e100*/  MOV R190, R175 ;  /* 0x000000af00be7202 */ /* 0x000fe40000000f00 */
[----:B------:R-:W-:Y:S01]  /*e110*/  FADD.FTZ R44, R184, R2 ;  /* 0x00000002b82c7221 */ /* 0x000fe20000010000 */
[----:B------:R-:W-:Y:S01]  /*e120*/  HMMA.16816.F32.BF16 R28, R40, R54, R28 ;  /* 0x00000036281c723c */ /* 0x000fe2000004181c */
[----:B------:R-:W-:Y:S03]  /*e130*/  LDSM.16.MT88.4 R40, [R167+0xf800] ;  /* 0x00f80000a728783b */ /* 0x000fe60000004200 */
[----:B------:R-:W-:Y:S01]  /*e140*/  FADD.FTZ R52, R65, R52 ;  /* 0x0000003441347221 */ /* 0x000fe20000010000 */
[----:B------:R-:W-:Y:S01]  /*e150*/  MOV R189, R199 ;  /* 0x000000c700bd7202 */ /* 0x000fe20000000f00 */
[----:B------:R-:W-:Y:S01]  /*e160*/  FADD.FTZ R2, R187, R53 ;  /* 0x00000035bb027221 */ /* 0x000fe20000010000 */
[----:B------:R-:W-:Y:S01]  /*e170*/  MOV R187, R173 ;  /* 0x000000ad00bb7202 */ /* 0x000fe20000000f00 */
[----:B------:R-:W-:Y:S01]  /*e180*/  FADD.FTZ R65, R202, R52 ;  /* 0x00000034ca417221 */ /* 0x000fe20000010000 */
[----:B------:R-:W-:Y:S01]  /*e190*/  F2FP.BF16.PACK_AB R202, R215, R213 ;  /* 0x000000d5d7ca723e */ /* 0x000fe200000010ff */
[----:B------:R-:W-:Y:S02]  /*e1a0*/  LDSM.16.MT88.4 R52, [R224+0xf800] ;  /* 0x00f80000e034783b */ /* 0x000fe40000004200 */
[----:B------:R-:W-:Y:S01]  /*e1b0*/  FADD.FTZ R64, R201, R44 ;  /* 0x0000002cc9407221 */ /* 0x000fe20000010000 */
[----:B------:R-:W-:Y:S01]  /*e1c0*/  F2FP.BF16.PACK_AB R201, R211, R206 ;  /* 0x000000ced3c9723e */ /* 0x000fe200000010ff */
[----:B------:R-:W-:Y:S01]  /*e1d0*/  FADD.FTZ R2, R200, R2 ;  /* 0x00000002c8027221 */ /* 0x000fe20000010000 */
[----:B------:R-:W-:Y:S02]  /*e1e0*/  F2FP.BF16.PACK_AB R200, R210, R207 ;  /* 0x000000cfd2c8723e */ /* 0x000fe400000010ff */
[----:B------:R-:W-:Y:S01]  /*e1f0*/  F2FP.BF16.PACK_AB R199, R209, R66 ;  /* 0x00000042d1c7723e */ /* 0x000fe200000010ff */
[----:B------:R-:W2:Y:S01]  /*e200*/  LDSM.16.MT88.4 R44, [R225+0xd800] ;  /* 0x00d80000e12c783b */ /* 0x000ea20000004200 */
[----:B------:R-:W-:Y:S02]  /*e210*/  MOV R160, R197 ;  /* 0x000000c500a07202 */ /* 0x000fe40000000f00 */
[----:B------:R-:W-:Y:S01]  /*e220*/  F2FP.BF16.PACK_AB R197, R165, R166 ;  /* 0x000000a6a5c5723e */ /* 0x000fe200000010ff */
[-C--:B-----5:R-:W-:Y:S04]  /*e230*/  HMMA.16816.F32.BF16 R172, R200, R180.reuse, R4 ;  /* 0x000000b4c8ac723c */ /* 0x0a0fe80000041804 */
[----:B------:R-:W3:Y:S04]  /*e240*/  LDSM.16.MT88.4 R4, [R225+0xf800] ;  /* 0x00f80000e104783b */ /* 0x000ee80000004200 */
[C---:B------:R-:W-:Y:S07]  /*e250*/  HMMA.16816.F32.BF16 R168, R196.reuse, R180, R8 ;  /* 0x000000b4c4a8723c */ /* 0x040fee0000041808 */
[----:B------:R-:W-:Y:S02]  /*e260*/  MOV R11, R178 ;  /* 0x000000b2000b7202 */ /* 0x000fe40000000f00 */
[----:B------:R-:W-:Y:S02]  /*e270*/  MOV R10, R179 ;  /* 0x000000b3000a7202 */ /* 0x000fe40000000f00 */
[-C--:B------:R-:W-:Y:S03]  /*e280*/  HMMA.16816.F32.BF16 R176, R196, R182.reuse, R12 ;  /* 0x000000b6c4b0723c */ /* 0x080fe6000004180c */
[----:B------:R-:W-:Y:S02]  /*e290*/  MOV R8, R185 ;  /* 0x000000b900087202 */ /* 0x000fe40000000f00 */
[----:B------:R-:W-:Y:S02]  /*e2a0*/  MOV R9, R186 ;  /* 0x000000ba00097202 */ /* 0x000fe40000000f00 */
[----:B------:R-:W-:Y:S01]  /*e2b0*/  MOV R15, R187 ;  /* 0x000000bb000f7202 */ /* 0x000fe20000000f00 */
[C---:B------:R-:W-:Y:S04]  /*e2c0*/  HMMA.16816.F32.BF16 R180, R200.reuse, R182, R16 ;  /* 0x000000b6c8b4723c */ /* 0x040fe80000041810 */
[----:B------:R-:W-:Y:S02]  /*e2d0*/  FADD.FTZ R8, R8, R65 ;  /* 0x0000004108087221 */ /* 0x000fe40000010000 */
[----:B------:R-:W-:Y:S02]  /*e2e0*/  FADD.FTZ R9, R9, R64 ;  /* 0x0000004009097221 */ /* 0x000fe40000010000 */
[-C--:B------:R-:W-:Y:S04]  /*e2f0*/  HMMA.16816.F32.BF16 R68, R200, R48.reuse, R68 ;  /* 0x00000030c844723c */ /* 0x080fe80000041844 */
[----:B------:R-:W-:Y:S02]  /*e300*/  FADD.FTZ R8, R10, R8 ;  /* 0x000000080a087221 */ /* 0x000fe40000010000 */
[----:B------:R-:W-:Y:S02]  /*e310*/  FADD.FTZ R9, R11, R9 ;  /* 0x000000090b097221 */ /* 0x000fe40000010000 */
[C---:B------:R-:W-:Y:S04]  /*e320*/  HMMA.16816.F32.BF16 R72, R196.reuse, R48, R72 ;  /* 0x00000030c448723c */ /* 0x040fe80000041848 */
[----:B------:R-:W-:Y:S01]  /*e330*/  FADD.FTZ R12, R160, R8 ;  /* 0x00000008a00c7221 */ /* 0x000fe20000010000 */
[----:B------:R-:W-:Y:S01]  /*e340*/  MOV R160, R164 ;  /* 0x000000a400a07202 */ /* 0x000fe20000000f00 */
[----:B------:R-:W-:Y:S02]  /*e350*/  FADD.FTZ R8, R188, R9 ;  /* 0x00000009bc087221 */ /* 0x000fe40000010000 */
[-C--:B------:R-:W-:Y:S04]  /*e360*/  HMMA.16816.F32.BF16 R76, R196, R50.reuse, R76 ;  /* 0x00000032c44c723c */ /* 0x080fe8000004184c */
[----:B------:R-:W-:Y:S02]  /*e370*/  FADD.FTZ R12, R189, R12 ;  /* 0x0000000cbd0c7221 */ /* 0x000fe40000010000 */
[----:B------:R-:W-:Y:S02]  /*e380*/  FADD.FTZ R11, R190, R8 ;  /* 0x00000008be0b7221 */ /* 0x000fe40000010000 */
[C---:B------:R-:W-:Y:S04]  /*e390*/  HMMA.16816.F32.BF16 R80, R200.reuse, R50, R80 ;  /* 0x00000032c850723c */ /* 0x040fe80000041850 */
[----:B------:R-:W-:Y:S02]  /*e3a0*/  FADD.FTZ R9, R191, R0 ;  /* 0x00000000bf097221 */ /* 0x000fe40000010000 */
[----:B------:R-:W-:Y:S02]  /*e3b0*/  FADD.FTZ R8, R221, R12 ;  /* 0x0000000cdd087221 */ /* 0x000fe40000010000 */
[-C--:B-1----:R-:W-:Y:S04]  /*e3c0*/  HMMA.16816.F32.BF16 R84, R200, R56.reuse, R84 ;  /* 0x00000038c854723c */ /* 0x082fe80000041854 */
[----:B------:R-:W-:Y:S02]  /*e3d0*/  FADD.FTZ R9, R192, R9 ;  /* 0x00000009c0097221 */ /* 0x000fe40000010000 */
[----:B------:R-:W-:Y:S02]  /*e3e0*/  FADD.FTZ R2, R15, R2 ;  /* 0x000000020f027221 */ /* 0x000fe40000010000 */
[C---:B------:R-:W-:Y:S04]  /*e3f0*/  HMMA.16816.F32.BF16 R88, R196.reuse, R56, R88 ;  /* 0x00000038c458723c */ /* 0x040fe80000041858 */
[----:B------:R-:W-:Y:S01]  /*e400*/  FADD.FTZ R2, R161, R2 ;  /* 0x00000002a1027221 */ /* 0x000fe20000010000 */
[----:B------:R-:W-:Y:S03]  /*e410*/  MOV R161, R163 ;  /* 0x000000a300a17202 */ /* 0x000fe60000000f00 */
[-C--:B------:R-:W-:Y:S04]  /*e420*/  HMMA.16816.F32.BF16 R92, R196, R58.reuse, R92 ;  /* 0x0000003ac45c723c */ /* 0x080fe8000004185c */
[----:B------:R-:W-:Y:S04]  /*e430*/  FADD.FTZ R2, R250, R2 ;  /* 0x00000002fa027221 */ /* 0x000fe80000010000 */
[C---:B------:R-:W-:Y:S04]  /*e440*/  HMMA.16816.F32.BF16 R96, R200.reuse, R58, R96 ;  /* 0x0000003ac860723c */ /* 0x040fe80000041860 */
[----:B------:R-:W-:Y:S02]  /*e450*/  FADD.FTZ R10, R249, R2 ;  /* 0x00000002f90a7221 */ /* 0x000fe40000010000 */
[----:B------:R-:W-:Y:S02]  /*e460*/  FADD.FTZ R2, R195, R11 ;  /* 0x0000000bc3027221 */ /* 0x000fe40000010000 */
[-C--:B--2---:R-:W-:Y:S04]  /*e470*/  HMMA.16816.F32.BF16 R100, R200, R44.reuse, R100 ;  /* 0x0000002cc864723c */ /* 0x084fe80000041864 */
[----:B------:R-:W-:Y:S02]  /*e480*/  FADD.FTZ R0, R193, R10 ;  /* 0x0000000ac1007221 */ /* 0x000fe40000010000 */
[----:B------:R-:W-:Y:S02]  /*e490*/  FADD.FTZ R10, R223, R8 ;  /* 0x00000008df0a7221 */ /* 0x000fe40000010000 */
[C---:B------:R-:W-:Y:S04]  /*e4a0*/  HMMA.16816.F32.BF16 R104, R196.reuse, R44, R104 ;  /* 0x0000002cc468723c */ /* 0x040fe80000041868 */
[----:B------:R-:W-:Y:S02]  /*e4b0*/  FADD.FTZ R8, R194, R0 ;  /* 0x00000000c2087221 */ /* 0x000fe40000010000 */
[----:B------:R-:W-:Y:S02]  /*e4c0*/  FADD.FTZ R2, R222, R2 ;  /* 0x00000002de027221 */ /* 0x000fe40000010000 */
[-C--:B------:R-:W-:Y:S04]  /*e4d0*/  HMMA.16816.F32.BF16 R108, R196, R46.reuse, R108 ;  /* 0x0000002ec46c723c */ /* 0x080fe8000004186c */
        /* <DEDUP_REMOVED lines=8> */
[C---:B------:R-:W-:Y:S08]  /*e560*/  HMMA.16816.F32.BF16 R120, R196.reuse, R40, R120 ;  /* 0x00000028c478723c */ /* 0x040ff00000041878 */
[-C--:B------:R-:W-:Y:S08]  /*e570*/  HMMA.16816.F32.BF16 R124, R196, R42.reuse, R124 ;  /* 0x0000002ac47c723c */ /* 0x080ff0000004187c */
        /* <DEDUP_REMOVED lines=9> */
[-C--:B---3--:R-:W-:Y:S08]  /*e610*/  HMMA.16816.F32.BF16 R188, R200, R4.reuse, R24 ;  /* 0x00000004c8bc723c */ /* 0x088ff00000041818 */
[C---:B------:R-:W-:Y:S07]  /*e620*/  HMMA.16816.F32.BF16 R192, R196.reuse, R4, R32 ;  /* 0x00000004c4c0723c */ /* 0x040fee0000041820 */
[----:B------:R-:W-:Y:S01]  /*e630*/  FADD.FTZ R4, R245, R10 ;  /* 0x0000000af5047221 */ /* 0x000fe20000010000 */
[-C--:B------:R-:W-:Y:S04]  /*e640*/  HMMA.16816.F32.BF16 R196, R196, R6.reuse, R36 ;  /* 0x00000006c4c4723c */ /* 0x080fe80000041824 */
[----:B------:R-:W-:Y:S02]  /*e650*/  FADD.FTZ R4, R247, R4 ;  /* 0x00000004f7047221 */ /* 0x000fe40000010000 */
[----:B------:R-:W-:Y:S02]  /*e660*/  FADD.FTZ R5, R219, R8 ;  /* 0x00000008db057221 */ /* 0x000fe40000010000 */
[----:B------:R-:W-:Y:S01]  /*e670*/  FADD.FTZ R4, R207, R4 ;  /* 0x00000004cf047221 */ /* 0x000fe20000010000 */
[----:B------:R-:W-:Y:S04]  /*e680*/  HMMA.16816.F32.BF16 R200, R200, R6, R28 ;  /* 0x00000006c8c8723c */ /* 0x000fe8000004181c */
[----:B------:R-:W-:Y:S02]  /*e690*/  FADD.FTZ R2, R218, R5 ;  /* 0x00000005da027221 */ /* 0x000fe40000010000 */
[----:B------:R-:W-:Y:S02]  /*e6a0*/  FADD.FTZ R10, R210, R4 ;  /* 0x00000004d20a7221 */ /* 0x000fe40000010000 */
[----:B------:R-:W-:Y:S04]  /*e6b0*/  FADD.FTZ R8, R205, R2 ;  /* 0x00000002cd087221 */ /* 0x000fe80000010000 */
[----:B------:R-:W-:Y:S01]  /*e6c0*/  FADD.FTZ R5, R166, R0 ;  /* 0x00000000a6057221 */ /* 0x000fe20000010000 */
[----:B------:R-:W-:Y:S01]  /*e6d0*/  MOV R166, R3 ;  /* 0x0000000300a67202 */ /* 0x000fe20000000f00 */
[----:B------:R-:W-:Y:S02]  /*e6e0*/  FADD.FTZ R2, R211, R9 ;  /* 0x00000009d3027221 */ /* 0x000fe40000010000 */
[----:B------:R-:W-:Y:S02]  /*e6f0*/  FADD.FTZ R6, R213, R10 ;  /* 0x0000000ad5067221 */ /* 0x000fe40000010000 */
[----:B------:R-:W-:Y:S02]  /*e700*/  FADD.FTZ R0, R204, R8 ;  /* 0x00000008cc007221 */ /* 0x000fe40000010000 */
[----:B------:R-:W-:Y:S02]  /*e710*/  FADD.FTZ R6, R215, R6 ;  /* 0x00000006d7067221 */ /* 0x000fe40000010000 */
[----:B------:R-:W-:Y:S01]  /*e720*/  FADD.FTZ R4, R165, R5 ;  /* 0x00000005a5047221 */ /* 0x000fe20000010000 */
[----:B------:R-:W-:Y:S01]  /*e730*/  MOV R165, R162 ;  /* 0x000000a200a57202 */ /* 0x000fe20000000f00 */
[----:B------:R-:W-:Y:S01]  /*e740*/  FADD.FTZ R5, R212, R2 ;  /* 0x00000002d4057221 */ /* 0x000fe20000010000 */
[----:B------:R1:W-:Y:S01]  /*e750*/  STL [R1], R6 ;  /* 0x0000000601007387 */ /* 0x0003e20000100800 */
[----:B------:R-:W-:Y:S02]  /*e760*/  FADD.FTZ R2, R67, R0 ;  /* 0x0000000043027221 */ /* 0x000fe40000010000 */
[----:B------:R-:W-:Y:S02]  /*e770*/  FADD.FTZ R0, R66, R4 ;  /* 0x0000000442007221 */ /* 0x000fe40000010000 */
[----:B------:R-:W-:Y:S02]  /*e780*/  FADD.FTZ R4, R214, R5 ;  /* 0x00000005d6047221 */ /* 0x000fe40000010000 */
[----:B------:R-:W-:Y:S02]  /*e790*/  FADD.FTZ R2, R208, R2 ;  /* 0x00000002d0027221 */ /* 0x000fe40000010000 */
[----:B------:R-:W-:Y:S01]  /*e7a0*/  FADD.FTZ R0, R209, R0 ;  /* 0x00000000d1007221 */ /* 0x000fe20000010000 */
[----:B------:R1:W-:Y:S04]  /*e7b0*/  STL [R1+0xc], R4 ;  /* 0x00000c0401007387 */ /* 0x0003e80000100800 */
[----:B------:R1:W-:Y:S04]  /*e7c0*/  STL [R1+0x10], R2 ;  /* 0x0000100201007387 */ /* 0x0003e80000100800 */
[----:B------:R1:W-:Y:S02]  /*e7d0*/  STL [R1+0x14], R0 ;  /* 0x0000140001007387 */ /* 0x0003e40000100800 */
[----:B-1----:R-:W-:-:S05]  /*e7e0*/  @P0 BRA `(.L_x_6) ;  /* 0xffffc8d000000947 */ /* 0x002fca000383ffff */
.L_x_5:
[----:B------:R-:W2:Y:S04]  /*e7f0*/  LDL.LU R5, [R1] ;  /* 0x0000000001057983 */ /* 0x000ea80000300800 */
[----:B------:R-:W3:Y:S04]  /*e800*/  LDL.LU R8, [R1+0xc] ;  /* 0x00000c0001087983 */ /* 0x000ee80000300800 */
[----:B------:R-:W4:Y:S04]  /*e810*/  LDL.LU R7, [R1+0x10] ;  /* 0x0000100001077983 */ /* 0x000f280000300800 */
[----:B------:R-:W4:Y:S01]  /*e820*/  LDL.LU R6, [R1+0x14] ;  /* 0x0000140001067983 */ /* 0x000f220000300800 */
[----:B------:R-:W-:Y:S01]  /*e830*/  ULDC.U8 UR4, c[0x0][0x329] ;  /* 0x0000ca4000047ab9 */ /* 0x000fe20000000000 */
[----:B------:R-:W-:Y:S01]  /*e840*/  BSSY B0, `(.L_x_9) ;  /* 0x00001a6000007945 */ /* 0x000fe20003800000 */
[----:B------:R-:W-:Y:S01]  /*e850*/  ISETP.NE.AND P0, PT, RZ, UR4, PT ;  /* 0x00000004ff007c0c */ /* 0x000fe2000bf05270 */
[----:B------:R-:W1:Y:S01]  /*e860*/  S2R R204, SR_TID.X ;  /* 0x0000000000cc7919 */ /* 0x000e620000002100 */
[----:B------:R-:W-:-:S02]  /*e870*/  ULDC.U8 UR5, c[0x0][0x328] ;  /* 0x0000ca0000057ab9 */ /* 0x000fc40000000000 */
[----:B------:R-:W-:-:S09]  /*e880*/  ISETP.NE.AND P3, PT, RZ, UR5, PT ;  /* 0x00000005ff007c0c */ /* 0x000fd2000bf65270 */
[----:B------:R-:W-:-:S05]  /*e890*/  @P0 MOV R167, c[0x0][0x210] ;  /* 0x0000840000a70a02 */ /* 0x000fca0000000f00 */
[----:B------:R-:W-:Y:S01]  /*e8a0*/  @P0 IMAD R167, R167, c[0x0][0x214], RZ ;  /* 0x00008500a7a70a24 */ /* 0x000fe200078e02ff */
[----:B-1----:R-:W-:-:S04]  /*e8b0*/  SHF.R.S32.HI R9, RZ, 0x1f, R204 ;  /* 0x0000001fff097819 */ /* 0x002fc800000114cc */
[----:B------:R-:W-:Y:S01]  /*e8c0*/  LEA.HI R18, R9, R204, RZ, 0x2 ;  /* 0x000000cc09127211 */ /* 0x000fe200078f10ff */
[----:B--2---:R-:W1:Y:S04]  /*e8d0*/  SHFL.BFLY PT, R2, R5, 0x2, 0x1f ;  /* 0x0c401f0005027f89 */ /* 0x004e6800000e0000 */
[----:B---3--:R-:W2:Y:S04]  /*e8e0*/  SHFL.BFLY PT, R0, R8, 0x2, 0x1f ;  /* 0x0c401f0008007f89 */ /* 0x008ea800000e0000 */
[----:B----4-:R-:W3:Y:S01]  /*e8f0*/  SHFL.BFLY PT, R4, R7, 0x2, 0x1f ;  /* 0x0c401f0007047f89 */ /* 0x010ee200000e0000 */
[----:B-1----:R-:W-:-:S03]  /*e900*/  FADD.FTZ R2, R2, R5 ;  /* 0x0000000502027221 */ /* 0x002fc60000010000 */
[----:B------:R-:W-:Y:S01]  /*e910*/  SHFL.BFLY PT, R5, R6, 0x2, 0x1f ;  /* 0x0c401f0006057f89 */ /* 0x000fe200000e0000 */
[----:B--2---:R-:W-:Y:S01]  /*e920*/  FADD.FTZ R0, R0, R8 ;  /* 0x0000000800007221 */ /* 0x004fe20000010000 */
[----:B------:R-:W-:Y:S02]  /*e930*/  SHF.R.S32.HI R8, RZ, 0x2, R18 ;  /* 0x00000002ff087819 */ /* 0x000fe40000011412 */
[----:B------:R-:W1:Y:S01]  /*e940*/  SHFL.BFLY PT, R160, R2, 0x1, 0x1f ;  /* 0x0c201f0002a07f89 */ /* 0x000e6200000e0000 */
[----:B---3--:R-:W-:-:S03]  /*e950*/  FADD.FTZ R4, R4, R7 ;  /* 0x0000000704047221 */ /* 0x008fc60000010000 */
[----:B------:R-:W2:Y:S04]  /*e960*/  SHFL.BFLY PT, R161, R0, 0x1, 0x1f ;  /* 0x0c201f0000a17f89 */ /* 0x000ea800000e0000 */
[----:B------:R-:W3:Y:S01]  /*e970*/  SHFL.BFLY PT, R7, R4, 0x1, 0x1f ;  /* 0x0c201f0004077f89 */ /* 0x000ee200000e0000 */
[----:B-1----:R-:W-:Y:S02]  /*e980*/  FADD.FTZ R160, R2, R160 ;  /* 0x000000a002a07221 */ /* 0x002fe40000010000 */
[----:B------:R-:W-:Y:S01]  /*e990*/  FADD.FTZ R2, R5, R6 ;  /* 0x0000000605027221 */ /* 0x000fe20000010000 */
[----:B------:R-:W-:Y:S01]  /*e9a0*/  SHF.R.S32.HI R5, RZ, 0x1f, R18 ;  /* 0x0000001fff057819 */ /* 0x000fe20000011412 */
[----:B--2---:R-:W-:Y:S01]  /*e9b0*/  FADD.FTZ R161, R0, R161 ;  /* 0x000000a100a17221 */ /* 0x004fe20000010000 */
[----:B------:R-:W-:-:S02]  /*e9c0*/  FSETP.NE.FTZ.AND P6, PT, R160, RZ, PT ;  /* 0x000000ffa000720b */ /* 0x000fc40003fd5000 */
[----:B------:R-:W1:Y:S01]  /*e9d0*/  SHFL.BFLY PT, R6, R2, 0x1, 0x1f ;  /* 0x0c201f0002067f89 */ /* 0x000e6200000e0000 */
[----:B------:R-:W-:Y:S01]  /*e9e0*/  MOV R0, 0x3f800000 ;  /* 0x3f80000000007802 */ /* 0x000fe20000000f00 */
[----:B---3--:R-:W-:Y:S01]  /*e9f0*/  FADD.FTZ R165, R4, R7 ;  /* 0x0000000704a57221 */ /* 0x008fe20000010000 */
[----:B------:R-:W-:Y:S02]  /*ea00*/  LEA.HI R5, R5, R8, RZ, 0x3 ;  /* 0x0000000805057211 */ /* 0x000fe400078f18ff */
[----:B------:R-:W-:Y:S02]  /*ea10*/  @!P0 MOV R7, c[0x0][0x214] ;  /* 0x0000850000078a02 */ /* 0x000fe40000000f00 */
[----:B------:R-:W-:Y:S02]  /*ea20*/  LOP3.LUT R18, R18, 0x3ffffffc, RZ, 0xc0, !PT ;  /* 0x3ffffffc12127812 */ /* 0x000fe400078ec0ff */
[----:B------:R-:W-:Y:S02]  /*ea30*/  @!P0 SEL R167, R7, c[0x0][0x234], !P3 ;  /* 0x00008d0007a78a07 */ /* 0x000fe40005800000 */
[----:B------:R-:W2:Y:S01]  /*ea40*/  @P6 MUFU.RCP R0, R160 ;  /* 0x000000a000006308 */ /* 0x000ea20000001000 */
[----:B------:R-:W-:-:S02]  /*ea50*/  IADD3 R18, -R18, R204, RZ ;  /* 0x000000cc12127210 */ /* 0x000fc40007ffe1ff */
[----:B------:R-:W-:Y:S02]  /*ea60*/  FSETP.NE.FTZ.AND P5, PT, R161, RZ, PT ;  /* 0x000000ffa100720b */ /* 0x000fe40003fb5000 */
[----:B------:R-:W-:Y:S02]  /*ea70*/  FSETP.NE.FTZ.AND P4, PT, R165, RZ, PT ;  /* 0x000000ffa500720b */ /* 0x000fe40003f95000 */
[----:B------:R-:W-:Y:S01]  /*ea80*/  MOV R4, 0x3f800000 ;  /* 0x3f80000000047802 */ /* 0x000fe20000000f00 */
[----:B-1----:R-:W-:Y:S01]  /*ea90*/  FADD.FTZ R166, R2, R6 ;  /* 0x0000000602a67221 */ /* 0x002fe20000010000 */
[----:B------:R-:W-:Y:S01]  /*eaa0*/  LOP3.LUT R2, R5, 0xfffffff8, RZ, 0xc0, !PT ;  /* 0xfffffff805027812 */ /* 0x000fe200078ec0ff */
[----:B--2---:R-:W-:-:S06]  /*eab0*/  FMUL.FTZ R172, R0, R172 ;  /* 0x000000ac00ac7220 */ /* 0x004fcc0000410000 */
[----:B------:R-:W1:Y:S01]  /*eac0*/  @P5 MUFU.RCP R4, R161 ;  /* 0x000000a100045308 */ /* 0x000e620000001000 */
[C---:B------:R-:W-:Y:S02]  /*ead0*/  FMUL.FTZ R7, R0.reuse, R173 ;  /* 0x000000ad00077220 */ /* 0x040fe40000410000 */
[C---:B------:R-:W-:Y:S02]  /*eae0*/  FMUL.FTZ R180, R0.reuse, R180 ;  /* 0x000000b400b47220 */ /* 0x040fe40000410000 */
[C---:B------:R-:W-:Y:S01]  /*eaf0*/  FMUL.FTZ R181, R0.reuse, R181 ;  /* 0x000000b500b57220 */ /* 0x040fe20000410000 */
[----:B------:R-:W-:Y:S01]  /*eb00*/  F2FP.BF16.PACK_AB R7, R7, R172 ;  /* 0x000000ac0707723e */ /* 0x000fe200000010ff */
[C---:B------:R-:W-:Y:S01]  /*eb10*/  FMUL.FTZ R13, R0.reuse, R68 ;  /* 0x00000044000d7220 */ /* 0x040fe20000410000 */
[----:B------:R-:W-:Y:S01]  /*eb20*/  MOV R68, 0x20 ;  /* 0x0000002000447802 */ /* 0x000fe20000000f00 */
[C---:B------:R-:W-:Y:S01]  /*eb30*/  FMUL.FTZ R10, R0.reuse, R69 ;  /* 0x00000045000a7220 */ /* 0x040fe20000410000 */
[----:B------:R-:W-:Y:S01]  /*eb40*/  LEA.HI R69, R9, R204, RZ, 0x5 ;  /* 0x000000cc09457211 */ /* 0x000fe200078f28ff */
[----:B------:R-:W-:-:S02]  /*eb50*/  FMUL.FTZ R80, R0, R80 ;  /* 0x0000005000507220 */ /* 0x000fc40000410000 */
[----:B------:R-:W-:Y:S01]  /*eb60*/  FMUL.FTZ R81, R0, R81 ;  /* 0x0000005100517220 */ /* 0x000fe20000410000 */
[----:B------:R-:W-:Y:S01]  /*eb70*/  F2FP.BF16.PACK_AB R10, R10, R13 ;  /* 0x0000000d0a0a723e */ /* 0x000fe200000010ff */
[C---:B------:R-:W-:Y:S01]  /*eb80*/  FMUL.FTZ R17, R0.reuse, R84 ;  /* 0x0000005400117220 */ /* 0x040fe20000410000 */
[----:B------:R-:W-:Y:S01]  /*eb90*/  SHF.R.S32.HI R84, RZ, 0x5, R69 ;  /* 0x00000005ff547819 */ /* 0x000fe20000011445 */
[C---:B------:R-:W-:Y:S01]  /*eba0*/  FMUL.FTZ R22, R0.reuse, R85 ;  /* 0x0000005500167220 */ /* 0x040fe20000410000 */
[----:B------:R-:W-:Y:S01]  /*ebb0*/  F2FP.BF16.PACK_AB R13, R81, R80 ;  /* 0x00000050510d723e */ /* 0x000fe200000010ff */
[----:B------:R-:W-:Y:S01]  /*ebc0*/  FMUL.FTZ R96, R0, R96 ;  /* 0x0000006000607220 */ /* 0x000fe20000410000 */
[----:B------:R-:W-:Y:S01]  /*ebd0*/  LEA R18, R84, R18, 0x9 ;  /* 0x0000001254127211 */ /* 0x000fe200078e48ff */
[----:B------:R-:W-:Y:S01]  /*ebe0*/  FMUL.FTZ R97, R0, R97 ;  /* 0x0000006100617220 */ /* 0x000fe20000410000 */
[----:B------:R-:W-:Y:S01]  /*ebf0*/  F2FP.BF16.PACK_AB R22, R22, R17 ;  /* 0x000000111616723e */ /* 0x000fe200000010ff */
[----:B------:R-:W-:-:S02]  /*ec00*/  FMUL.FTZ R100, R0, R100 ;  /* 0x0000006400647220 */ /* 0x000fc40000410000 */
[C---:B------:R-:W-:Y:S01]  /*ec10*/  FMUL.FTZ R64, R0.reuse, R101 ;  /* 0x0000006500407220 */ /* 0x040fe20000410000 */
[----:B------:R-:W-:Y:S01]  /*ec20*/  F2FP.BF16.PACK_AB R17, R97, R96 ;  /* 0x000000606111723e */ /* 0x000fe200000010ff */
[C---:B------:R-:W-:Y:S02]  /*ec30*/  FMUL.FTZ R112, R0.reuse, R112 ;  /* 0x0000007000707220 */ /* 0x040fe40000410000 */
[----:B------:R-:W-:Y:S01]  /*ec40*/  FMUL.FTZ R60, R0, R113 ;  /* 0x00000071003c7220 */ /* 0x000fe20000410000 */
[----:B------:R-:W-:Y:S01]  /*ec50*/  F2FP.BF16.PACK_AB R64, R64, R100 ;  /* 0x000000644040723e */ /* 0x000fe200000010ff */
[C---:B------:R-:W-:Y:S02]  /*ec60*/  FMUL.FTZ R116, R0.reuse, R116 ;  /* 0x0000007400747220 */ /* 0x040fe40000410000 */
[----:B------:R-:W-:Y:S01]  /*ec70*/  FMUL.FTZ R56, R0, R117 ;  /* 0x0000007500387220 */ /* 0x000fe20000410000 */
[----:B------:R-:W-:Y:S01]  /*ec80*/  F2FP.BF16.PACK_AB R60, R60, R112 ;  /* 0x000000703c3c723e */ /* 0x000fe200000010ff */
[----:B------:R-:W-:-:S02]  /*ec90*/  FMUL.FTZ R128, R0, R128 ;  /* 0x0000008000807220 */ /* 0x000fc40000410000 */
[----:B------:R-:W-:Y:S01]  /*eca0*/  FMUL.FTZ R52, R0, R129 ;  /* 0x0000008100347220 */ /* 0x000fe20000410000 */
        /* <DEDUP_REMOVED lines=18> */
[----:B------:R-:W-:Y:S01]  /*edd0*/  IADD3 R0, R8, -R2, RZ ;  /* 0x8000000208007210 */ /* 0x000fe20007ffe0ff */
[----:B-1----:R-:W-:Y:S01]  /*ede0*/  FMUL.FTZ R174, R4, R174 ;  /* 0x000000ae04ae7220 */ /* 0x002fe20000410000 */
[----:B------:R-:W-:Y:S01]  /*edf0*/  F2FP.BF16.PACK_AB R32, R32, R188 ;  /* 0x000000bc2020723e */ /* 0x000fe200000010ff */
[----:B------:R-:W-:Y:S01]  /*ee00*/  FMUL.FTZ R6, R4, R175 ;  /* 0x000000af04067220 */ /* 0x000fe20000410000 */
[----:B------:R-:W-:Y:S01]  /*ee10*/  SHF.L.U32 R2, R0, 0x6, RZ ;  /* 0x0000000600027819 */ /* 0x000fe200000006ff */
[----:B------:R-:W-:Y:S01]  /*ee20*/  FMUL.FTZ R182, R4, R182 ;  /* 0x000000b604b67220 */ /* 0x000fe20000410000 */
[----:B------:R-:W-:Y:S01]  /*ee30*/  LOP3.LUT R5, R0, 0x1, RZ, 0xc0, !PT ;  /* 0x0000000100057812 */ /* 0x000fe200078ec0ff */
[----:B------:R-:W-:Y:S01]  /*ee40*/  FMUL.FTZ R183, R4, R183 ;  /* 0x000000b704b77220 */ /* 0x000fe20000410000 */
[----:B------:R-:W-:Y:S01]  /*ee50*/  LOP3.LUT R2, R2, 0x1c0, RZ, 0xc0, !PT ;  /* 0x000001c002027812 */ /* 0x000fe200078ec0ff */
[C---:B------:R-:W-:Y:S01]  /*ee60*/  FMUL.FTZ R70, R4.reuse, R70 ;  /* 0x0000004604467220 */ /* 0x040fe20000410000 */
[----:B------:R-:W-:Y:S01]  /*ee70*/  ISETP.NE.U32.AND P1, PT, R5, 0x1, PT ;  /* 0x000000010500780c */ /* 0x000fe20003f25070 */
[----:B------:R-:W-:Y:S01]  /*ee80*/  FMUL.FTZ R9, R4, R71 ;  /* 0x0000004704097220 */ /* 0x000fe20000410000 */
[----:B------:R-:W-:Y:S01]  /*ee90*/  LEA.HI R2, R2, R2, RZ, 0x1d ;  /* 0x0000000202027211 */ /* 0x000fe200078fe8ff */
[----:B------:R-:W-:Y:S01]  /*eea0*/  FMUL.FTZ R82, R4, R82 ;  /* 0x0000005204527220 */ /* 0x000fe20000410000 */
[----:B------:R-:W-:Y:S01]  /*eeb0*/  F2FP.BF16.PACK_AB R6, R6, R174 ;  /* 0x000000ae0606723e */ /* 0x000fe200000010ff */
[----:B------:R-:W-:Y:S01]  /*eec0*/  FMUL.FTZ R12, R4, R83 ;  /* 0x00000053040c7220 */ /* 0x000fe20000410000 */
[----:B------:R-:W-:Y:S01]  /*eed0*/  LEA R18, R18, R2, 0x1 ;  /* 0x0000000212127211 */ /* 0x000fe200078e08ff */
[C---:B------:R-:W-:Y:S01]  /*eee0*/  FMUL.FTZ R86, R4.reuse, R86 ;  /* 0x0000005604567220 */ /* 0x040fe20000410000 */
[----:B------:R-:W-:Y:S01]  /*eef0*/  MOV R2, 0x3f800000 ;  /* 0x3f80000000027802 */ /* 0x000fe20000000f00 */
[----:B------:R-:W-:Y:S01]  /*ef00*/  FMUL.FTZ R21, R4, R87 ;  /* 0x0000005704157220 */ /* 0x000fe20000410000 */
[----:B------:R-:W-:Y:S01]  /*ef10*/  SHF.L.U32 R18, R18, 0x1, RZ ;  /* 0x0000000112127819 */ /* 0x000fe200000006ff */
[C---:B------:R-:W-:Y:S01]  /*ef20*/  FMUL.FTZ R98, R4.reuse, R98 ;  /* 0x0000006204627220 */ /* 0x040fe20000410000 */
[----:B------:R-:W-:Y:S01]  /*ef30*/  F2FP.BF16.PACK_AB R9, R9, R70 ;  /* 0x000000460909723e */ /* 0x000fe200000010ff */
[----:B------:R-:W-:Y:S01]  /*ef40*/  FMUL.FTZ R16, R4, R99 ;  /* 0x0000006304107220 */ /* 0x000fe20000410000 */
[C---:B------:R-:W-:Y:S01]  /*ef50*/  IADD3 R20, R18.reuse, -0x10, RZ ;  /* 0xfffffff012147810 */ /* 0x040fe20007ffe0ff */
[----:B------:R-:W1:Y:S01]  /*ef60*/  @P4 MUFU.RCP R2, R165 ;  /* 0x000000a500024308 */ /* 0x000e620000001000 */
[----:B------:R-:W-:Y:S01]  /*ef70*/  @P1 IADD3 R20, R18, 0x10, RZ ;  /* 0x0000001012141810 */ /* 0x000fe20007ffe0ff */
[----:B------:R-:W-:Y:S01]  /*ef80*/  FMUL.FTZ R102, R4, R102 ;  /* 0x0000006604667220 */ /* 0x000fe20000410000 */
[----:B------:R-:W-:Y:S01]  /*ef90*/  R2P PR, R0, 0x6 ;  /* 0x0000000600007804 */ /* 0x000fe20000000000 */
[C---:B------:R-:W-:Y:S01]  /*efa0*/  FMUL.FTZ R63, R4.reuse, R103 ;  /* 0x00000067043f7220 */ /* 0x040fe20000410000 */
[----:B------:R-:W-:Y:S01]  /*efb0*/  MOV R0, 0x3f800000 ;  /* 0x3f80000000007802 */ /* 0x000fe20000000f00 */
[----:B------:R-:W-:Y:S01]  /*efc0*/  FMUL.FTZ R114, R4, R114 ;  /* 0x0000007204727220 */ /* 0x000fe20000410000 */
[----:B------:R2:W-:Y:S01]  /*efd0*/  STS [R18], R7 ;  /* 0x0000000712007388 */ /* 0x0005e20000000800 */
[----:B------:R-:W-:Y:S01]  /*efe0*/  SEL R68, R68, 0xffffffe0, !P1 ;  /* 0xffffffe044447807 */ /* 0x000fe20004800000 */
[----:B------:R-:W-:Y:S01]  /*eff0*/  FMUL.FTZ R59, R4, R115 ;  /* 0x00000073043b7220 */ /* 0x000fe20000410000 */
[----:B------:R-:W-:Y:S01]  /*f000*/  FSETP.NE.FTZ.AND P1, PT, R166, RZ, PT ;  /* 0x000000ffa600720b */ /* 0x000fe20003f35000 */
[C---:B------:R-:W-:Y:S01]  /*f010*/  FMUL.FTZ R118, R4.reuse, R118 ;  /* 0x0000007604767220 */ /* 0x040fe20000410000 */
[----:B------:R-:W-:Y:S01]  /*f020*/  STS [R18+0x400], R6 ;  /* 0x0004000612007388 */ /* 0x000fe20000000800 */
[----:B------:R-:W-:Y:S01]  /*f030*/  FMUL.FTZ R55, R4, R119 ;  /* 0x0000007704377220 */ /* 0x000fe20000410000 */
[----:B------:R-:W-:Y:S01]  /*f040*/  F2FP.BF16.PACK_AB R12, R12, R82 ;  /* 0x000000520c0c723e */ /* 0x000fe200000010ff */
[----:B------:R-:W-:Y:S01]  /*f050*/  FMUL.FTZ R130, R4, R130 ;  /* 0x0000008204827220 */ /* 0x000fe20000410000 */
[----:B------:R-:W-:Y:S01]  /*f060*/  F2FP.BF16.PACK_AB R21, R21, R86 ;  /* 0x000000561515723e */ /* 0x000fe200000010ff */
[----:B-1----:R-:W-:Y:S01]  /*f070*/  FMUL.FTZ R168, R2, R168 ;  /* 0x000000a802a87220 */ /* 0x002fe20000410000 */
[----:B------:R-:W-:Y:S01]  /*f080*/  F2FP.BF16.PACK_AB R16, R16, R98 ;  /* 0x000000621010723e */ /* 0x000fe200000010ff */
[----:B------:R-:W-:Y:S01]  /*f090*/  FMUL.FTZ R5, R2, R169 ;  /* 0x000000a902057220 */ /* 0x000fe20000410000 */
[----:B------:R-:W-:Y:S01]  /*f0a0*/  F2FP.BF16.PACK_AB R63, R63, R102 ;  /* 0x000000663f3f723e */ /* 0x000fe200000010ff */
[C---:B------:R-:W-:Y:S01]  /*f0b0*/  FMUL.FTZ R51, R4.reuse, R131 ;  /* 0x0000008304337220 */ /* 0x040fe20000410000 */
[----:B------:R-:W-:Y:S01]  /*f0c0*/  F2FP.BF16.PACK_AB R59, R59, R114 ;  /* 0x000000723b3b723e */ /* 0x000fe200000010ff */
[----:B------:R-:W1:Y:S01]  /*f0d0*/  @P1 MUFU.RCP R0, R166 ;  /* 0x000000a600001308 */ /* 0x000e620000001000 */
[C---:B------:R-:W-:Y:S01]  /*f0e0*/  FMUL.FTZ R134, R4.reuse, R134 ;  /* 0x0000008604867220 */ /* 0x040fe20000410000 */
[----:B------:R-:W-:Y:S01]  /*f0f0*/  F2FP.BF16.PACK_AB R5, R5, R168 ;  /* 0x000000a80505723e */ /* 0x000fe200000010ff */
[C---:B------:R-:W-:Y:S01]  /*f100*/  FMUL.FTZ R47, R4.reuse, R135 ;  /* 0x00000087042f7220 */ /* 0x040fe20000410000 */
[----:B------:R-:W-:Y:S01]  /*f110*/  F2FP.BF16.PACK_AB R55, R55, R118 ;  /* 0x000000763737723e */ /* 0x000fe200000010ff */
[C---:B------:R-:W-:Y:S01]  /*f120*/  FMUL.FTZ R146, R4.reuse, R146 ;  /* 0x0000009204927220 */ /* 0x040fe20000410000 */
[----:B------:R-:W-:Y:S01]  /*f130*/  F2FP.BF16.PACK_AB R51, R51, R130 ;  /* 0x000000823333723e */ /* 0x000fe200000010ff */
[C---:B------:R-:W-:Y:S01]  /*f140*/  FMUL.FTZ R43, R4.reuse, R147 ;  /* 0x00000093042b7220 */ /* 0x040fe20000410000 */
[----:B------:R-:W-:Y:S01]  /*f150*/  F2FP.BF16.PACK_AB R47, R47, R134 ;  /* 0x000000862f2f723e */ /* 0x000fe200000010ff */
[----:B------:R-:W-:Y:S01]  /*f160*/  FMUL.FTZ R186, R4, R186 ;  /* 0x000000ba04ba7220 */ /* 0x000fe20000410000 */
[----:B--2---:R-:W-:Y:S01]  /*f170*/  IADD3 R7, R68, R20, RZ ;  /* 0x0000001444077210 */ /* 0x004fe20007ffe0ff */
[C---:B------:R-:W-:Y:S01]  /*f180*/  FMUL.FTZ R39, R4.reuse, R187 ;  /* 0x000000bb04277220 */ /* 0x040fe20000410000 */
[----:B------:R-:W-:Y:S01]  /*f190*/  F2FP.BF16.PACK_AB R43, R43, R146 ;  /* 0x000000922b2b723e */ /* 0x000fe200000010ff */
[----:B------:R-:W-:Y:S01]  /*f1a0*/  FMUL.FTZ R158, R4, R158 ;  /* 0x0000009e049e7220 */ /* 0x000fe20000410000 */
[----:B------:R-:W-:Y:S01]  /*f1b0*/  F2FP.BF16.PACK_AB R28, R28, R200 ;  /* 0x000000c81c1c723e */ /* 0x000fe200000010ff */
[C---:B------:R-:W-:Y:S01]  /*f1c0*/  FMUL.FTZ R35, R4.reuse, R159 ;  /* 0x0000009f04237220 */ /* 0x040fe20000410000 */
[----:B------:R-:W-:Y:S01]  /*f1d0*/  F2FP.BF16.PACK_AB R39, R39, R186 ;  /* 0x000000ba2727723e */ /* 0x000fe200000010ff */
[C---:B------:R-:W-:Y:S01]  /*f1e0*/  FMUL.FTZ R190, R4.reuse, R190 ;  /* 0x000000be04be7220 */ /* 0x040fe20000410000 */
[----:B------:R-:W-:Y:S01]  /*f1f0*/  ISETP.NE.OR P3, PT, RZ, UR4, !P3 ;  /* 0x00000004ff007c0c */ /* 0x000fe2000df65670 */
[C---:B------:R-:W-:Y:S01]  /*f200*/  FMUL.FTZ R31, R4.reuse, R191 ;  /* 0x000000bf041f7220 */ /* 0x040fe20000410000 */
[----:B------:R-:W-:Y:S01]  /*f210*/  F2FP.BF16.PACK_AB R35, R35, R158 ;  /* 0x0000009e2323723e */ /* 0x000fe200000010ff */
[----:B------:R-:W-:-:S02]  /*f220*/  FMUL.FTZ R202, R4, R202 ;  /* 0x000000ca04ca7220 */ /* 0x000fc40000410000 */
[----:B------:R-:W-:Y:S01]  /*f230*/  FMUL.FTZ R27, R4, R203 ;  /* 0x000000cb041b7220 */ /* 0x000fe20000410000 */
[----:B------:R-:W-:Y:S01]  /*f240*/  F2FP.BF16.PACK_AB R31, R31, R190 ;  /* 0x000000be1f1f723e */ /* 0x000fe200000010ff */
[C---:B------:R-:W-:Y:S02]  /*f250*/  FMUL.FTZ R176, R2.reuse, R176 ;  /* 0x000000b002b07220 */ /* 0x040fe40000410000 */
[C---:B------:R-:W-:Y:S01]  /*f260*/  FMUL.FTZ R8, R2.reuse, R177 ;  /* 0x000000b102087220 */ /* 0x040fe20000410000 */
        /* <DEDUP_REMOVED lines=11> */
[C---:B------:R-:W-:Y:S01]  /*f320*/  FMUL.FTZ R66, R2.reuse, R93 ;  /* 0x0000005d02427220 */ /* 0x040fe20000410000 */
        /* <DEDUP_REMOVED lines=31> */
[----:B-1----:R-:W-:Y:S01]  /*f520*/  FMUL.FTZ R171, R0, R171 ;  /* 0x000000ab00ab7220 */ /* 0x002fe20000410000 */
[----:B------:R-:W-:Y:S01]  /*f530*/  F2FP.BF16.PACK_AB R30, R30, R192 ;  /* 0x000000c01e1e723e */ /* 0x000fe200000010ff */
[----:B------:R-:W-:Y:S01]  /*f540*/  FMUL.FTZ R4, R0, R170 ;  /* 0x000000aa00047220 */ /* 0x000fe20000410000 */
[----:B------:R-:W-:Y:S01]  /*f550*/  F2FP.BF16.PACK_AB R26, R26, R196 ;  /* 0x000000c41a1a723e */ /* 0x000fe200000010ff */
[C---:B------:R-:W-:Y:S01]  /*f560*/  FMUL.FTZ R179, R0.reuse, R179 ;  /* 0x000000b300b37220 */ /* 0x040fe20000410000 */
[----:B------:R-:W-:Y:S01]  /*f570*/  STS [R20], R2 ;  /* 0x0000000214007388 */ /* 0x000fe20000000800 */
[C---:B------:R-:W-:Y:S01]  /*f580*/  FMUL.FTZ R11, R0.reuse, R178 ;  /* 0x000000b2000b7220 */ /* 0x040fe20000410000 */
[----:B------:R-:W-:Y:S01]  /*f590*/  F2FP.BF16.PACK_AB R4, R171, R4 ;  /* 0x00000004ab04723e */ /* 0x000fe200000010ff */
[----:B------:R-:W-:-:S02]  /*f5a0*/  FMUL.FTZ R75, R0, R75 ;  /* 0x0000004b004b7220 */ /* 0x000fc40000410000 */
[C---:B-----5:R-:W-:Y:S01]  /*f5b0*/  FMUL.FTZ R15, R0.reuse, R74 ;  /* 0x0000004a000f7220 */ /* 0x060fe20000410000 */
[----:B------:R-:W-:Y:S01]  /*f5c0*/  F2FP.BF16.PACK_AB R11, R179, R11 ;  /* 0x0000000bb30b723e */ /* 0x000fe200000010ff */
[C---:B------:R-:W-:Y:S02]  /*f5d0*/  FMUL.FTZ R79, R0.reuse, R79 ;  /* 0x0000004f004f7220 */ /* 0x040fe40000410000 */
[C---:B------:R-:W-:Y:S01]  /*f5e0*/  FMUL.FTZ R23, R0.reuse, R78 ;  /* 0x0000004e00177220 */ /* 0x040fe20000410000 */
[----:B------:R-:W-:Y:S01]  /*f5f0*/  F2FP.BF16.PACK_AB R15, R75, R15 ;  /* 0x0000000f4b0f723e */ /* 0x000fe200000010ff */
[C---:B------:R-:W-:Y:S02]  /*f600*/  FMUL.FTZ R91, R0.reuse, R91 ;  /* 0x0000005b005b7220 */ /* 0x040fe40000410000 */
[C---:B------:R-:W-:Y:S01]  /*f610*/  FMUL.FTZ R25, R0.reuse, R90 ;  /* 0x0000005a00197220 */ /* 0x040fe20000410000 */
[----:B------:R-:W-:Y:S01]  /*f620*/  F2FP.BF16.PACK_AB R23, R79, R23 ;  /* 0x000000174f17723e */ /* 0x000fe200000010ff */
[----:B------:R-:W-:-:S02]  /*f630*/  FMUL.FTZ R95, R0, R95 ;  /* 0x0000005f005f7220 */ /* 0x000fc40000410000 */
[C---:B------:R-:W-:Y:S01]  /*f640*/  FMUL.FTZ R65, R0.reuse, R94 ;  /* 0x0000005e00417220 */ /* 0x040fe20000410000 */
        /* <DEDUP_REMOVED lines=29> */
[----:B------:R-:W-:Y:S01]  /*f820*/  FMUL.FTZ R67, R0, R198 ;  /* 0x000000c600437220 */ /* 0x000fe20000410000 */
[----:B------:R-:W-:Y:S02]  /*f830*/  F2FP.BF16.PACK_AB R0, R183, R182 ;  /* 0x000000b6b700723e */ /* 0x000fe400000010ff */
[----:B------:R-:W-:Y:S02]  /*f840*/  F2FP.BF16.PACK_AB R29, R195, R29 ;  /* 0x0000001dc31d723e */ /* 0x000fe400000010ff */
[----:B------:R-:W-:Y:S01]  /*f850*/  F2FP.BF16.PACK_AB R67, R199, R67 ;  /* 0x00000043c743723e */ /* 0x000fe200000010ff */
[----:B------:R1:W-:Y:S04]  /*f860*/  STS [R20+0x400], R0 ;  /* 0x0004000014007388 */ /* 0x0003e80000000800 */
[----:B------:R2:W-:Y:S04]  /*f870*/  STS [R18+0x2000], R5 ;  /* 0x0020000512007388 */ /* 0x0005e80000000800 */
[----:B------:R3:W-:Y:S04]  /*f880*/  STS [R18+0x2400], R4 ;  /* 0x0024000412007388 */ /* 0x0007e80000000800 */
[----:B------:R4:W-:Y:S04]  /*f890*/  STS [R20+0x2000], R8 ;  /* 0x0020000814007388 */ /* 0x0009e80000000800 */
[----:B------:R4:W-:Y:S01]  /*f8a0*/  STS [R20+0x2400], R11 ;  /* 0x0024000b14007388 */ /* 0x0009e20000000800 */
[----:B-1----:R-:W-:-:S02]  /*f8b0*/  IADD3 R0, R18, R68, RZ ;  /* 0x0000004412007210 */ /* 0x002fc40007ffe0ff */
[----:B--2---:R-:W-:-:S03]  /*f8c0*/  MOV R5, 0x40 ;  /* 0x0000004000057802 */ /* 0x004fc60000000f00 */
[----:B------:R1:W-:Y:S01]  /*f8d0*/  STS [R0], R10 ;  /* 0x0000000a00007388 */ /* 0x0003e20000000800 */
[----:B------:R-:W-:-:S03]  /*f8e0*/  SEL R5, R5, 0xffffffc0, !P2 ;  /* 0xffffffc005057807 */ /* 0x000fc60005000000 */
[----:B------:R2:W-:Y:S01]  /*f8f0*/  STS [R0+0x400], R9 ;  /* 0x0004000900007388 */ /* 0x0005e20000000800 */
[----:B---3--:R-:W-:-:S03]  /*f900*/  IADD3 R4, R18, R5, RZ ;  /* 0x0000000512047210 */ /* 0x008fc60007ffe0ff */
[----:B------:R-:W-:Y:S01]  /*f910*/  STS [R7], R13 ;  /* 0x0000000d07007388 */ /* 0x000fe20000000800 */
[----:B------:R-:W-:Y:S01]  /*f920*/  IADD3 R6, R5, R20, RZ ;  /* 0x0000001405067210 */ /* 0x000fe20007ffe0ff */
[----:B----4-:R-:W-:Y:S01]  /*f930*/  @P6 MUFU.LG2 R8, R160 ;  /* 0x000000a000086308 */ /* 0x010fe20000000c00 */
[-C--:B------:R-:W-:Y:S01]  /*f940*/  IADD3 R2, R0, R5.reuse, RZ ;  /* 0x0000000500027210 */ /* 0x080fe20007ffe0ff */
[----:B------:R-:W-:Y:S01]  /*f950*/  STS [R7+0x400], R12 ;  /* 0x0004000c07007388 */ /* 0x000fe20000000800 */
[----:B------:R-:W-:-:S03]  /*f960*/  IADD3 R5, R7, R5, RZ ;  /* 0x0000000507057210 */ /* 0x000fc60007ffe0ff */
[----:B------:R3:W-:Y:S02]  /*f970*/  STS [R0+0x2000], R14 ;  /* 0x0020000e00007388 */ /* 0x0007e40000000800 */
[----:B------:R-:W-:Y:S02]  /*f980*/  @P4 MUFU.LG2 R11, R165 ;  /* 0x000000a5000b4308 */ /* 0x000fe40000000c00 */
[----:B------:R4:W-:Y:S04]  /*f990*/  STS [R0+0x2400], R15 ;  /* 0x0024000f00007388 */ /* 0x0009e80000000800 */
[----:B------:R-:W-:Y:S02]  /*f9a0*/  STS [R7+0x2000], R24 ;  /* 0x0020001807007388 */ /* 0x000fe40000000800 */
[----:B-1----:R-:W-:Y:S02]  /*f9b0*/  @P1 MUFU.LG2 R10, R166 ;  /* 0x000000a6000a1308 */ /* 0x002fe40000000c00 */
[----:B------:R-:W-:Y:S04]  /*f9c0*/  STS [R7+0x2400], R23 ;  /* 0x0024001707007388 */ /* 0x000fe80000000800 */
[----:B------:R-:W-:Y:S02]  /*f9d0*/  STS [R4], R22 ;  /* 0x0000001604007388 */ /* 0x000fe40000000800 */
[----:B--2---:R-:W1:Y:S02]  /*f9e0*/  @P5 MUFU.LG2 R9, R161 ;  /* 0x000000a100095308 */ /* 0x004e640000000c00 */
[----:B------:R-:W-:Y:S04]  /*f9f0*/  STS [R4+0x400], R21 ;  /* 0x0004001504007388 */ /* 0x000fe80000000800 */
[----:B------:R2:W-:Y:S01]  /*fa00*/  STS [R6], R17 ;  /* 0x0000001106007388 */ /* 0x0005e20000000800 */
[----:B---3--:R-:W-:-:S03]  /*fa10*/  MOV R14, 0x7f800000 ;  /* 0x7f800000000e7802 */ /* 0x008fc60000000f00 */
[----:B------:R3:W-:Y:S01]  /*fa20*/  STS [R6+0x400], R16 ;  /* 0x0004001006007388 */ /* 0x0007e20000000800 */
[----:B----4-:R-:W-:-:S03]  /*fa30*/  MOV R15, 0x7f800000 ;  /* 0x7f800000000f7802 */ /* 0x010fc60000000f00 */
[----:B------:R-:W-:Y:S01]  /*fa40*/  STS [R4+0x2000], R19 ;  /* 0x0020001304007388 */ /* 0x000fe20000000800 */
[----:B-1----:R-:W-:-:S03]  /*fa50*/  @P5 FMUL.FTZ R9, R9, 0.69314718246459960938 ;  /* 0x3f31721809095820 */ /* 0x002fc60000410000 */
[----:B------:R-:W-:Y:S04]  /*fa60*/  STS [R4+0x2400], R25 ;  /* 0x0024001904007388 */ /* 0x000fe80000000800 */
[----:B------:R-:W-:Y:S04]  /*fa70*/  STS [R6+0x2000], R66 ;  /* 0x0020004206007388 */ /* 0x000fe80000000800 */
[----:B------:R-:W-:Y:S04]  /*fa80*/  STS [R6+0x2400], R65 ;  /* 0x0024004106007388 */ /* 0x000fe80000000800 */
[----:B------:R-:W-:Y:S01]  /*fa90*/  STS [R2], R64 ;  /* 0x0000004002007388 */ /* 0x000fe20000000800 */
[----:B--2---:R-:W-:-:S03]  /*faa0*/  MOV R17, 0x7f800000 ;  /* 0x7f80000000117802 */ /* 0x004fc60000000f00 */
[----:B------:R-:W-:Y:S01]  /*fab0*/  STS [R2+0x400], R63 ;  /* 0x0004003f02007388 */ /* 0x000fe20000000800 */
[----:B---3--:R-:W-:Y:S01]  /*fac0*/  MOV R16, 0x7f800000 ;  /* 0x7f80000000107802 */ /* 0x008fe20000000f00 */
[----:B------:R-:W-:Y:S02]  /*fad0*/  @P5 FFMA.FTZ R16, R163, c[0x0][0x238], R9 ;  /* 0x00008e00a3105a23 */ /* 0x000fe40000010009 */
[----:B------:R-:W-:Y:S04]  /*fae0*/  STS [R5], R60 ;  /* 0x0000003c05007388 */ /* 0x000fe80000000800 */
[----:B------:R-:W-:Y:S04]  /*faf0*/  STS [R5+0x400], R59 ;  /* 0x0004003b05007388 */ /* 0x000fe80000000800 */
        /* <DEDUP_REMOVED lines=17> */
[----:B------:R1:W-:Y:S04]  /*fc10*/  STS [R0+0x6400], R45 ;  /* 0x0064002d00007388 */ /* 0x0003e80000000800 */
[----:B------:R-:W-:Y:S04]  /*fc20*/  STS [R7+0x6000], R42 ;  /* 0x0060002a07007388 */ /* 0x000fe80000000800 */
[----:B------:R-:W-:Y:S04]  /*fc30*/  STS [R7+0x6400], R41 ;  /* 0x0064002907007388 */ /* 0x000fe80000000800 */
[----:B------:R-:W-:Y:S04]  /*fc40*/  STS [R4+0x4000], R40 ;  /* 0x0040002804007388 */ /* 0x000fe80000000800 */
[----:B------:R-:W-:Y:S04]  /*fc50*/  STS [R4+0x4400], R39 ;  /* 0x0044002704007388 */ /* 0x000fe80000000800 */
[----:B------:R-:W-:Y:S04]  /*fc60*/  STS [R6+0x4000], R36 ;  /* 0x0040002406007388 */ /* 0x000fe80000000800 */
[----:B------:R-:W-:Y:S01]  /*fc70*/  STS [R6+0x4400], R35 ;  /* 0x0044002306007388 */ /* 0x000fe20000000800 */
[----:B-1----:R-:W-:Y:S01]  /*fc80*/  @P0 MOV R0, 0x1 ;  /* 0x0000000100000802 */ /* 0x002fe20000000f00 */
[----:B------:R-:W-:-:S02]  /*fc90*/  @!P0 IMAD R0, R167, c[0x0][0x1c0], RZ ;  /* 0x00007000a7008a24 */ /* 0x000fc400078e02ff */
        /* <DEDUP_REMOVED lines=9> */
[----:B------:R2:W-:Y:S01]  /*fd30*/  STS [R2+0x6400], R29 ;  /* 0x0064001d02007388 */ /* 0x0005e20000000800 */
[----:B-1----:R-:W-:-:S02]  /*fd40*/  @P0 MOV R6, c[0x0][0x210] ;  /* 0x0000840000060a02 */ /* 0x002fc40000000f00 */
[----:B------:R-:W-:Y:S01]  /*fd50*/  @!P0 MOV R6, 0x1 ;  /* 0x0000000100068802 */ /* 0x000fe20000000f00 */
[----:B------:R-:W-:Y:S04]  /*fd60*/  STS [R5+0x6000], R26 ;  /* 0x0060001a05007388 */ /* 0x000fe80000000800 */
[----:B------:R1:W-:Y:S04]  /*fd70*/  STS [R5+0x6400], R67 ;  /* 0x0064004305007388 */ /* 0x0003e80000000800 */
[----:B------:R-:W-:Y:S06]  /*fd80*/  BAR.SYNC.DEFER_BLOCKING 0x0 ;  /* 0x0000000000007b1d */ /* 0x000fec0000010000 */
[----:B------:R-:W3:Y:S04]  /*fd90*/  S2R R18, SR_CTAID.Y ;  /* 0x0000000000127919 */ /* 0x000ee80000002600 */
[----:B------:R-:W4:Y:S01]  /*fda0*/  S2R R13, SR_CTAID.X ;  /* 0x00000000000d7919 */ /* 0x000f220000002500 */
[----:B--2---:R-:W-:-:S03]  /*fdb0*/  LOP3.LUT R2, R69, 0xffffffe0, RZ, 0xc0, !PT ;  /* 0xffffffe045027812 */ /* 0x004fc600078ec0ff */
[----:B------:R-:W2:Y:S01]  /*fdc0*/  S2R R19, SR_CTAID.Z ;  /* 0x0000000000137919 */ /* 0x000ea20000002700 */
[----:B------:R-:W-:Y:S01]  /*fdd0*/  IADD3 R7, -R2, R204, RZ ;  /* 0x000000cc02077210 */ /* 0x000fe20007ffe1ff */
[----:B------:R-:W-:-:S03]  /*fde0*/  @P6 FMUL.FTZ R2, R8, 0.69314718246459960938 ;  /* 0x3f31721808026820 */ /* 0x000fc60000410000 */
[----:B------:R-:W-:Y:S01]  /*fdf0*/  LOP3.LUT P0, RZ, R7, 0x3, RZ, 0xc0, !PT ;  /* 0x0000000307ff7812 */ /* 0x000fe2000780c0ff */
[----:B-1----:R-:W-:Y:S01]  /*fe00*/  CS2R R4, SRZ ;  /* 0x0000000000047805 */ /* 0x002fe2000001ff00 */
[----:B------:R-:W-:Y:S01]  /*fe10*/  @P6 FFMA.FTZ R17, R164, c[0x0][0x238], R2 ;  /* 0x00008e00a4116a23 */ /* 0x000fe20000010002 */
[----:B------:R1:W1:Y:S01]  /*fe20*/  LDS.128 R20, [R243] ;  /* 0x00000000f3147984 */ /* 0x0002620000000c00 */
[----:B------:R-:W-:-:S03]  /*fe30*/  @P1 FMUL.FTZ R7, R10, 0.69314718246459960938 ;  /* 0x3f3172180a071820 */ /* 0x000fc60000410000 */
[----:B------:R1:W1:Y:S01]  /*fe40*/  LDS.128 R28, [R243+0x800] ;  /* 0x00080000f31c7984 */ /* 0x0002620000000c00 */
[----:B------:R-:W-:Y:S02]  /*fe50*/  @P1 FFMA.FTZ R15, R3, c[0x0][0x238], R7 ;  /* 0x00008e00030f1a23 */ /* 0x000fe40000010007 */
[C---:B---3--:R-:W-:Y:S01]  /*fe60*/  IMAD R0, R18.reuse, R0, RZ ;  /* 0x0000000012007224 */ /* 0x048fe200078e02ff */
[----:B------:R3:W1:Y:S01]  /*fe70*/  LDS.128 R36, [R243+0x1000] ;  /* 0x00100000f3247984 */ /* 0x0006620000000c00 */
[----:B------:R-:W-:-:S03]  /*fe80*/  @!P3 IMAD R12, R18, c[0x0][0x214], RZ ;  /* 0x00008500120cba24 */ /* 0x000fc600078e02ff */
[----:B------:R3:W1:Y:S01]  /*fe90*/  LDS.128 R44, [R243+0x1800] ;  /* 0x00180000f32c7984 */ /* 0x0006620000000c00 */
[----:B------:R-:W-:Y:S01]  /*fea0*/  SEL R8, R0, RZ, P3 ;  /* 0x000000ff00087207 */ /* 0x000fe20001800000 */
[----:B----4-:R-:W-:Y:S01]  /*feb0*/  IMAD R0, R13, R6, RZ ;  /* 0x000000060d007224 */ /* 0x010fe200078e02ff */
[----:B------:R-:W-:Y:S01]  /*fec0*/  @!P3 MOV R4, R12 ;  /* 0x0000000c0004b202 */ /* 0x000fe20000000f00 */
[----:B------:R3:W4:Y:S01]  /*fed0*/  LDS.128 R56, [R243+0x2000] ;  /* 0x00200000f3387984 */ /* 0x0007220000000c00 */
[----:B------:R-:W-:Y:S01]  /*fee0*/  @!P3 SHF.R.S32.HI R5, RZ, 0x1f, R12 ;  /* 0x0000001fff05b819 */ /* 0x000fe2000001140c */
[----:B--2---:R-:W-:Y:S01]  /*fef0*/  IMAD R2, R19, R167, R8 ;  /* 0x000000a713027224 */ /* 0x004fe200078e0208 */
[----:B------:R-:W-:Y:S01]  /*ff00*/  SHF.L.U32 R0, R0, 0x7, RZ ;  /* 0x0000000700007819 */ /* 0x000fe200000006ff */
[----:B------:R3:W2:Y:S01]  /*ff10*/  LDS.128 R80, [R243+0x2800] ;  /* 0x00280000f3507984 */ /* 0x0006a20000000c00 */
[----:B------:R-:W-:Y:S02]  /*ff20*/  @P4 FMUL.FTZ R8, R11, 0.69314718246459960938 ;  /* 0x3f3172180b084820 */ /* 0x000fe40000410000 */
[----:B------:R-:W-:Y:S01]  /*ff30*/  IADD3 R11, P3, P2, R0, R4, R2 ;  /* 0x00000004000b7210 */ /* 0x000fe20007a7e002 */
[----:B------:R3:W1:Y:S01]  /*ff40*/  LDS.128 R76, [R243+0x3000] ;  /* 0x00300000f34c7984 */ /* 0x0006620000000c00 */
[----:B------:R-:W-:Y:S01]  /*ff50*/  SHF.R.S32.HI R0, RZ, 0x1f, R0 ;  /* 0x0000001fff007819 */ /* 0x000fe20000011400 */
[----:B------:R-:W-:Y:S01]  /*ff60*/  @P4 FFMA.FTZ R14, R162, c[0x0][0x238], R8 ;  /* 0x00008e00a20e4a23 */ /* 0x000fe20000010008 */
[----:B------:R-:W-:Y:S01]  /*ff70*/  SHF.R.S32.HI R2, RZ, 0x1f, R2 ;  /* 0x0000001fff027819 */ /* 0x000fe20000011402 */
[----:B------:R3:W1:Y:S03]  /*ff80*/  LDS.128 R72, [R243+0x3800] ;  /* 0x00380000f3487984 */ /* 0x0006660000000c00 */
[----:B------:R-:W-:Y:S01]  /*ff90*/  IADD3.X R5, R0, R5, R2, P3, P2 ;  /* 0x0000000500057210 */ /* 0x000fe20001fe4402 */
[----:B------:R3:W1:Y:S04]  /*ffa0*/  LDS.128 R24, [R243+0x4000] ;  /* 0x00400000f3187984 */ /* 0x0006680000000c00 */
[----:B------:R3:W1:Y:S04]  /*ffb0*/  LDS.128 R32, [R243+0x4800] ;  /* 0x00480000f3207984 */ /* 0x0006680000000c00 */
[----:B------:R3:W1:Y:S04]  /*ffc0*/  LDS.128 R40, [R243+0x5000] ;  /* 0x00500000f3287984 */ /* 0x0006680000000c00 */
[----:B------:R3:W1:Y:S04]  /*ffd0*/  LDS.128 R52, [R243+0x5800] ;  /* 0x00580000f3347984 */ /* 0x0006680000000c00 */
[----:B------:R3:W1:Y:S04]  /*ffe0*/  LDS.128 R68, [R243+0x6000] ;  /* 0x00600000f3447984 */ /* 0x0006680000000c00 */
[----:B------:R3:W1:Y:S04]  /*fff0*/  LDS.128 R64, [R243+0x6800] ;  /* 0x00680000f3407984 */ /* 0x0006680000000c00 */
[----:B------:R3:W1:Y:S04]  /*10000*/  LDS.128 R60, [R243+0x7000] ;  /* 0x00700000f33c7984 */ /* 0x0006680000000c00 */
[----:B------:R3:W1:Y:S01]  /*10010*/  LDS.128 R48, [R243+0x7800] ;  /* 0x00780000f3307984 */ /* 0x0006620000000c00 */
[----:B------:R-:W-:Y:S05]  /*10020*/  @P0 BRA `(.L_x_10) ;  /* 0x0000027000000947 */ /* 0x000fea0003800000 */
[----:B--2-4-:R-:W2:Y:S01]  /*10030*/  LDL.LU R205, [R1+0x50] ;  /* 0x0000500001cd7983 */ /* 0x014ea20000300800 */
[----:B------:R-:W-:Y:S01]  /*10040*/  SHF.R.S32.HI R0, RZ, 0x1f, R84 ;  /* 0x0000001fff007819 */ /* 0x000fe20000011454 */
[----:B------:R-:W-:-:S03]  /*10050*/  IMAD.MOV.U32 R7, RZ, RZ, c[0x0][0x214] ;  /* 0x00008500ff077624 */ /* 0x000fc600078e00ff */
[----:B------:R-:W-:Y:S01]  /*10060*/  LEA.HI R0, R0, R84, RZ, 0x2 ;  /* 0x0000005400007211 */ /* 0x000fe200078f10ff */
[----:B------:R-:W-:-:S03]  /*10070*/  IMAD R7, R13, -0x80, R7 ;  /* 0xffffff800d077824 */ /* 0x000fc600078e0207 */
[----:B------:R-:W-:-:S05]  /*10080*/  LOP3.LUT R0, R0, 0xffffffc, RZ, 0xc0, !PT ;  /* 0x0ffffffc00007812 */ /* 0x000fca00078ec0ff */
[----:B------:R-:W-:-:S04]  /*10090*/  IMAD.IADD R0, R84, 0x1, -R0 ;  /* 0x0000000154007824 */ /* 0x000fc800078e0a00 */
[----:B--2---:R-:W-:-:S05]  /*100a0*/  IMAD R0, R0, 0x10, R205 ;  /* 0x0000001000007824 */ /* 0x004fca00078e02cd */
[CC--:B------:R-:W-:Y:S02]  /*100b0*/  ISETP.GE.AND P6, PT, R0.reuse, R7.reuse, PT ;  /* 0x000000070000720c */ /* 0x0c0fe40003fc6270 */
[C---:B------:R-:W-:Y:S02]  /*100c0*/  IADD3 R3, R0.reuse, 0x8, RZ ;  /* 0x0000000800037810 */ /* 0x040fe40007ffe0ff */
[C---:B------:R-:W-:Y:S02]  /*100d0*/  IADD3 R2, R0.reuse, 0x40, RZ ;  /* 0x0000004000027810 */ /* 0x040fe40007ffe0ff */
[----:B------:R-:W-:Y:S02]  /*100e0*/  IADD3 R4, R0, 0x48, RZ ;  /* 0x0000004800047810 */ /* 0x000fe40007ffe0ff */
[-C--:B------:R-:W-:Y:S02]  /*100f0*/  ISETP.GE.AND P5, PT, R3, R7.reuse, PT ;  /* 0x000000070300720c */ /* 0x080fe40003fa6270 */
[----:B------:R-:W-:-:S02]  /*10100*/  ISETP.GE.AND P4, PT, R2, R7, PT ;  /* 0x000000070200720c */ /* 0x000fc40003f86270 */
[----:B------:R-:W-:Y:S01]  /*10110*/  ISETP.GE.AND P3, PT, R4, R7, PT ;  /* 0x000000070400720c */ /* 0x000fe20003f66270 */
[----:B------:R-:W-:-:S05]  /*10120*/  @!P6 IMAD R0, R0, R6, RZ ;  /* 0x000000060000e224 */ /* 0x000fca00078e02ff */
[----:B------:R-:W-:-:S03]  /*10130*/  @!P6 IADD3 R7, P0, R0, R11, RZ ;  /* 0x0000000b0007e210 */ /* 0x000fc60007f1e0ff */
[-C--:B------:R-:W-:Y:S01]  /*10140*/  @!P5 IMAD R3, R3, R6.reuse, RZ ;  /* 0x000000060303d224 */ /* 0x080fe200078e02ff */
[----:B------:R-:W-:Y:S01]  /*10150*/  @!P6 LEA.HI.X.SX32 R9, R0, R5, 0x1, P0 ;  /* 0x000000050009e211 */ /* 0x000fe200000f0eff */
[-C--:B------:R-:W-:Y:S01]  /*10160*/  @!P4 IMAD R12, R2, R6.reuse, RZ ;  /* 0x00000006020cc224 */ /* 0x080fe200078e02ff */
[----:B------:R-:W-:Y:S01]  /*10170*/  @!P6 LEA R8, P0, R7, c[0x0][0x200], 0x2 ;  /* 0x000080000708ea11 */ /* 0x000fe200078010ff */
[----:B------:R-:W-:Y:S01]  /*10180*/  @!P3 IMAD R2, R4, R6, RZ ;  /* 0x000000060402b224 */ /* 0x000fe200078e02ff */
[-C--:B------:R-:W-:Y:S02]  /*10190*/  @!P5 IADD3 R0, P2, R3, R11.reuse, RZ ;  /* 0x0000000b0300d210 */ /* 0x080fe40007f5e0ff */
[----:B------:R-:W-:Y:S02]  /*101a0*/  @!P6 LEA.HI.X R9, R7, c[0x0][0x204], R9, 0x2, P0 ;  /* 0x000081000709ea11 */ /* 0x000fe400000f1409 */
[-C--:B------:R-:W-:Y:S02]  /*101b0*/  @!P4 IADD3 R10, P1, R12, R11.reuse, RZ ;  /* 0x0000000b0c0ac210 */ /* 0x080fe40007f3e0ff */
[----:B------:R-:W-:Y:S01]  /*101c0*/  @!P3 IADD3 R11, P0, R2, R11, RZ ;  /* 0x0000000b020bb210 */ /* 0x000fe20007f1e0ff */
[----:B------:R2:W-:Y:S01]  /*101d0*/  @!P6 STG.E [R8.64], R17 ;  /* 0x000000110800e986 */ /* 0x0005e2000c101910 */
[----:B------:R-:W-:-:S02]  /*101e0*/  @!P5 LEA.HI.X.SX32 R3, R3, R5, 0x1, P2 ;  /* 0x000000050303d211 */ /* 0x000fc400010f0eff */
[----:B------:R-:W-:Y:S02]  /*101f0*/  @!P5 LEA R6, P2, R0, c[0x0][0x200], 0x2 ;  /* 0x000080000006da11 */ /* 0x000fe400078410ff */
[-C--:B------:R-:W-:Y:S02]  /*10200*/  @!P4 LEA.HI.X.SX32 R13, R12, R5.reuse, 0x1, P1 ;  /* 0x000000050c0dc211 */ /* 0x080fe400008f0eff */
[----:B------:R-:W-:Y:S02]  /*10210*/  @!P3 LEA.HI.X.SX32 R12, R2, R5, 0x1, P0 ;  /* 0x00000005020cb211 */ /* 0x000fe400000f0eff */
[----:B------:R-:W-:Y:S02]  /*10220*/  @!P4 LEA R4, P1, R10, c[0x0][0x200], 0x2 ;  /* 0x000080000a04ca11 */ /* 0x000fe400078210ff */
[----:B------:R-:W-:Y:S02]  /*10230*/  @!P3 LEA R2, P0, R11, c[0x0][0x200], 0x2 ;  /* 0x000080000b02ba11 */ /* 0x000fe400078010ff */
[----:B------:R-:W-:-:S02]  /*10240*/  @!P5 LEA.HI.X R7, R0, c[0x0][0x204], R3, 0x2, P2 ;  /* 0x000081000007da11 */ /* 0x000fc400010f1403 */
[----:B------:R-:W-:Y:S02]  /*10250*/  @!P4 LEA.HI.X R5, R10, c[0x0][0x204], R13, 0x2, P1 ;  /* 0x000081000a05ca11 */ /* 0x000fe400008f140d */
[----:B------:R-:W-:Y:S01]  /*10260*/  @!P3 LEA.HI.X R3, R11, c[0x0][0x204], R12, 0x2, P0 ;  /* 0x000081000b03ba11 */ /* 0x000fe200000f140c */
[----:B------:R2:W-:Y:S04]  /*10270*/  @!P5 STG.E [R6.64], R16 ;  /* 0x000000100600d986 */ /* 0x0005e8000c101910 */
[----:B------:R2:W-:Y:S04]  /*10280*/  @!P4 STG.E [R4.64], R14 ;  /* 0x0000000e0400c986 */ /* 0x0005e8000c101910 */
[----:B------:R2:W-:Y:S02]  /*10290*/  @!P3 STG.E [R2.64], R15 ;  /* 0x0000000f0200b986 */ /* 0x0005e4000c101910 */
.L_x_10:
[----:B--2-4-:R-:W-:Y:S05]  /*102a0*/  BSYNC B0 ;  /* 0x0000000000007941 */ /* 0x014fea0003800000 */
.L_x_9:
[----:B------:R-:W2:Y:S01]  /*102b0*/  LDL.LU.64 R6, [R1+0x40] ;  /* 0x0000400001067983 */ /* 0x000ea20000300a00 */
[----:B------:R-:W-:Y:S01]  /*102c0*/  SHF.R.S32.HI R4, RZ, 0x1f, R19 ;  /* 0x0000001fff047819 */ /* 0x000fe20000011413 */
[----:B------:R-:W-:-:S02]  /*102d0*/  ULDC.64 UR4, c[0x0][0x1e8] ;  /* 0x00007a0000047ab9 */ /* 0x000fc40000000a00 */
[----:B------:R-:W4:Y:S01]  /*102e0*/  S2R R0, SR_TID.X ;  /* 0x0000000000007919 */ /* 0x000f220000002100 */
[----:B------:R-:W-:Y:S01]  /*102f0*/  USHF.L.U32 UR7, UR4, 0x5, URZ ;  /* 0x0000000504077899 */ /* 0x000fe2000800063f */
[----:B------:R-:W-:Y:S01]  /*10300*/  IMAD R4, R4, c[0x0][0x1f0], RZ ;  /* 0x00007c0004047a24 */ /* 0x000fe200078e02ff */
[----:B------:R-:W-:Y:S02]  /*10310*/  UMOV UR6, 0x5 ;  /* 0x0000000500067882 */ /* 0x000fe40000000000 */
[----:B------:R-:W-:Y:S01]  /*10320*/  USHF.L.U64.HI UR5, UR4, UR6, UR5 ;  /* 0x0000000604057299 */ /* 0x000fe20008010205 */
[----:B------:R-:W-:Y:S01]  /*10330*/  IMAD R4, R19, c[0x0][0x1f4], R4 ;  /* 0x00007d0013047a24 */ /* 0x000fe200078e0204 */
[----:B----4-:R-:W-:-:S04]  /*10340*/  SHF.R.S32.HI R2, RZ, 0x1f, R0 ;  /* 0x0000001fff027819 */ /* 0x010fc80000011400 */
[----:B------:R-:W-:-:S04]  /*10350*/  LEA.HI R2, R2, R0, RZ, 0x3 ;  /* 0x0000000002027211 */ /* 0x000fc800078f18ff */
[----:B------:R-:W-:-:S05]  /*10360*/  LOP3.LUT R2, R2, 0xfffffff8, RZ, 0xc0, !PT ;  /* 0xfffffff802027812 */ /* 0x000fca00078ec0ff */
[----:B------:R-:W-:Y:S01]  /*10370*/  IMAD.IADD R2, R0, 0x1, -R2 ;  /* 0x0000000100027824 */ /* 0x000fe200078e0a02 */
[----:B------:R-:W-:-:S03]  /*10380*/  SHF.R.S32.HI R0, RZ, 0x1f, R18 ;  /* 0x0000001fff007819 */ /* 0x000fc60000011412 */
[----:B------:R-:W-:Y:S02]  /*10390*/  IMAD.SHL.U32 R2, R2, 0x8, RZ ;  /* 0x0000000802027824 */ /* 0x000fe400078e00ff */
[----:B------:R-:W-:-:S03]  /*103a0*/  IMAD R0, R0, c[0x0][0x1e0], RZ ;  /* 0x0000780000007a24 */ /* 0x000fc600078e02ff */
[----:B------:R-:W-:Y:S01]  /*103b0*/  SHF.R.S32.HI R3, RZ, 0x1f, R2 ;  /* 0x0000001fff037819 */ /* 0x000fe20000011402 */
[----:B------:R-:W-:-:S04]  /*103c0*/  IMAD R0, R18, c[0x0][0x1e4], R0 ;  /* 0x0000790012007a24 */ /* 0x000fc800078e0200 */
[----:B------:R-:W-:-:S04]  /*103d0*/  IMAD.WIDE.U32 R2, R18, c[0x0][0x1e0], R2 ;  /* 0x0000780012027a25 */ /* 0x000fc800078e0002 */
[----:B------:R-:W-:-:S04]  /*103e0*/  IMAD.IADD R3, R3, 0x1, R0 ;  /* 0x0000000103037824 */ /* 0x000fc800078e0200 */
[----:B------:R-:W-:-:S04]  /*103f0*/  IMAD.WIDE.U32 R2, R19, c[0x0][0x1f0], R2 ;  /* 0x00007c0013027a25 */ /* 0x000fc800078e0002 */
[----:B------:R-:W-:Y:S02]  /*10400*/  IMAD.IADD R3, R3, 0x1, R4 ;  /* 0x0000000103037824 */ /* 0x000fe400078e0204 */
[----:B--2---:R-:W-:Y:S02]  /*10410*/  IMAD R0, R7, c[0x0][0x1e8], RZ ;  /* 0x00007a0007007a24 */ /* 0x004fe400078e02ff */
[----:B------:R-:W-:-:S04]  /*10420*/  IMAD.WIDE.U32 R2, R6, c[0x0][0x1e8], R2 ;  /* 0x00007a0006027a25 */ /* 0x000fc800078e0002 */
[----:B------:R-:W-:Y:S01]  /*10430*/  IMAD R0, R6, c[0x0][0x1ec], R0 ;  /* 0x00007b0006007a24 */ /* 0x000fe200078e0200 */
[----:B------:R-:W-:-:S03]  /*10440*/  LEA R4, P0, R2, c[0x0][0x1d0], 0x1 ;  /* 0x0000740002047a11 */ /* 0x000fc600078008ff */
[----:B------:R-:W-:-:S05]  /*10450*/  IMAD.IADD R0, R3, 0x1, R0 ;  /* 0x0000000103007824 */ /* 0x000fca00078e0200 */
[----:B------:R-:W-:Y:S02]  /*10460*/  LEA.HI.X R5, R2, c[0x0][0x1d4], R0, 0x1, P0 ;  /* 0x0000750002057a11 */ /* 0x000fe400000f0c00 */
[----:B------:R-:W-:-:S03]  /*10470*/  IADD3 R2, P0, R4, UR7, RZ ;  /* 0x0000000704027c10 */ /* 0x000fc6000ff1e0ff */
[----:B-1----:R-:W-:Y:S01]  /*10480*/  STG.E.128 [R4.64], R20 ;  /* 0x0000001404007986 */ /* 0x002fe2000c101d10 */
[----:B------:R-:W-:Y:S02]  /*10490*/  IADD3.X R3, R5, UR5, RZ, P0, !PT ;  /* 0x0000000505037c10 */ /* 0x000fe400087fe4ff */
[----:B------:R-:W-:Y:S01]  /*104a0*/  IADD3 R8, P0, R2, UR7, RZ ;  /* 0x0000000702087c10 */ /* 0x000fe2000ff1e0ff */
[----:B------:R1:W-:Y:S03]  /*104b0*/  STG.E.128 [R4.64+0x80], R24 ;  /* 0x0000801804007986 */ /* 0x0003e6000c101d10 */
[----:B------:R-:W-:Y:S01]  /*104c0*/  IADD3.X R9, R3, UR5, RZ, P0, !PT ;  /* 0x0000000503097c10 */ /* 0x000fe200087fe4ff */
[----:B------:R-:W-:Y:S01]  /*104d0*/  STG.E.128 [R2.64], R28 ;  /* 0x0000001c02007986 */ /* 0x000fe2000c101d10 */
[----:B------:R-:W-:-:S03]  /*104e0*/  IADD3 R10, P0, R8, UR7, RZ ;  /* 0x00000007080a7c10 */ /* 0x000fc6000ff1e0ff */
[----:B------:R2:W-:Y:S01]  /*104f0*/  STG.E.128 [R2.64+0x80], R32 ;  /* 0x0000802002007986 */ /* 0x0005e2000c101d10 */
[----:B------:R-:W-:Y:S02]  /*10500*/  IADD3.X R11, R9, UR5, RZ, P0, !PT ;  /* 0x00000005090b7c10 */ /* 0x000fe400087fe4ff */
[----:B------:R-:W-:Y:S01]  /*10510*/  IADD3 R6, P0, R10, UR7, RZ ;  /* 0x000000070a067c10 */ /* 0x000fe2000ff1e0ff */
[----:B------:R-:W-:Y:S03]  /*10520*/  STG.E.128 [R8.64], R36 ;  /* 0x0000002408007986 */ /* 0x000fe6000c101d10 */
[----:B------:R-:W-:Y:S01]  /*10530*/  IADD3.X R7, R11, UR5, RZ, P0, !PT ;  /* 0x000000050b077c10 */ /* 0x000fe200087fe4ff */
[----:B------:R4:W-:Y:S04]  /*10540*/  STG.E.128 [R8.64+0x80], R40 ;  /* 0x0000802808007986 */ /* 0x0009e8000c101d10 */
[----:B------:R-:W-:Y:S04]  /*10550*/  STG.E.128 [R10.64], R44 ;  /* 0x0000002c0a007986 */ /* 0x000fe8000c101d10 */
[----:B------:R-:W-:Y:S04]  /*10560*/  STG.E.128 [R10.64+0x80], R52 ;  /* 0x000080340a007986 */ /* 0x000fe8000c101d10 */
[----:B------:R-:W-:Y:S04]  /*10570*/  STG.E.128 [R6.64], R56 ;  /* 0x0000003806007986 */ /* 0x000fe8000c101d10 */
[----:B------:R-:W-:Y:S01]  /*10580*/  STG.E.128 [R6.64+0x80], R68 ;  /* 0x0000804406007986 */ /* 0x000fe2000c101d10 */
[----:B-1----:R-:W-:-:S04]  /*10590*/  IADD3 R4, P0, R6, UR7, RZ ;  /* 0x0000000706047c10 */ /* 0x002fc8000ff1e0ff */
[----:B------:R-:W-:Y:S02]  /*105a0*/  IADD3.X R5, R7, UR5, RZ, P0, !PT ;  /* 0x0000000507057c10 */ /* 0x000fe400087fe4ff */
[----:B--2---:R-:W-:-:S03]  /*105b0*/  IADD3 R2, P0, R4, UR7, RZ ;  /* 0x0000000704027c10 */ /* 0x004fc6000ff1e0ff */
[----:B------:R-:W-:Y:S01]  /*105c0*/  STG.E.128 [R4.64], R80 ;  /* 0x0000005004007986 */ /* 0x000fe2000c101d10 */
[----:B------:R-:W-:-:S03]  /*105d0*/  IADD3.X R3, R5, UR5, RZ, P0, !PT ;  /* 0x0000000505037c10 */ /* 0x000fc600087fe4ff */
[----:B------:R-:W-:Y:S01]  /*105e0*/  STG.E.128 [R4.64+0x80], R64 ;  /* 0x0000804004007986 */ /* 0x000fe2000c101d10 */
[----:B----4-:R-:W-:-:S03]  /*105f0*/  IADD3 R8, P0, R2, UR7, RZ ;  /* 0x0000000702087c10 */ /* 0x010fc6000ff1e0ff */
[----:B------:R-:W-:Y:S01]  /*10600*/  STG.E.128 [R2.64], R76 ;  /* 0x0000004c02007986 */ /* 0x000fe2000c101d10 */
[----:B------:R-:W-:-:S03]  /*10610*/  IADD3.X R9, R3, UR5, RZ, P0, !PT ;  /* 0x0000000503097c10 */ /* 0x000fc600087fe4ff */
[----:B------:R-:W-:Y:S04]  /*10620*/  STG.E.128 [R2.64+0x80], R60 ;  /* 0x0000803c02007986 */ /* 0x000fe8000c101d10 */
[----:B------:R-:W-:Y:S04]  /*10630*/  STG.E.128 [R8.64], R72 ;  /* 0x0000004808007986 */ /* 0x000fe8000c101d10 */
[----:B------:R-:W-:Y:S01]  /*10640*/  STG.E.128 [R8.64+0x80], R48 ;  /* 0x0000803008007986 */ /* 0x000fe2000c101d10 */
[----:B------:R-:W-:Y:S05]  /*10650*/  EXIT ;  /* 0x000000000000794d */ /* 0x000fea0003800000 */
.L_x_0:
[----:B-12---:R-:W-:Y:S01]  /*10660*/  SHF.R.S32.HI R8, RZ, 0x1f, R161 ;  /* 0x0000001fff087819 */ /* 0x006fe200000114a1 */
[----:B------:R-:W1:Y:S01]  /*10670*/  LDC.U8 R11, c[0x0][0x329] ;  /* 0x0000ca40ff0b7b82 */ /* 0x000e620000000000 */
[----:B------:R-:W-:Y:S01]  /*10680*/  SHF.R.S32.HI R0, RZ, 0x1f, R23 ;  /* 0x0000001fff007819 */ /* 0x000fe20000011417 */
[----:B------:R-:W-:Y:S01]  /*10690*/  ULDC.64 UR4, c[0x0][0x1e8] ;  /* 0x00007a0000047ab9 */ /* 0x000fe20000000a00 */
[----:B------:R-:W-:Y:S01]  /*106a0*/  LEA.HI R8, R8, R161, RZ, 0x3 ;  /* 0x000000a108087211 */ /* 0x000fe200078f18ff */
[----:B------:R-:W-:Y:S01]  /*106b0*/  USHF.L.U32 UR6, UR4, 0x5, URZ ;  /* 0x0000000504067899 */ /* 0x000fe2000800063f */
[----:B------:R-:W-:Y:S01]  /*106c0*/  SHF.R.S32.HI R4, RZ, 0x1f, R24 ;  /* 0x0000001fff047819 */ /* 0x000fe20000011418 */
[----:B------:R-:W-:Y:S01]  /*106d0*/  IMAD R0, R0, c[0x0][0x1e0], RZ ;  /* 0x0000780000007a24 */ /* 0x000fe200078e02ff */
[----:B------:R-:W-:Y:S01]  /*106e0*/  LOP3.LUT R2, R8, 0x1ffffff8, RZ, 0xc0, !PT ;  /* 0x1ffffff808027812 */ /* 0x000fe200078ec0ff */
[----:B------:R-:W2:Y:S01]  /*106f0*/  LDC.U8 R10, c[0x0][0x328] ;  /* 0x0000ca00ff0a7b82 */ /* 0x000ea20000000000 */
[----:B------:R-:W-:Y:S01]  /*10700*/  SHF.R.S32.HI R8, RZ, 0x3, R8 ;  /* 0x00000003ff087819 */ /* 0x000fe20000011408 */
[----:B------:R-:W-:Y:S01]  /*10710*/  IMAD R0, R23, c[0x0][0x1e4], R0 ;  /* 0x0000790017007a24 */ /* 0x000fe200078e0200 */
[----:B------:R-:W-:Y:S01]  /*10720*/  UMOV UR7, 0x5 ;  /* 0x0000000500077882 */ /* 0x000fe20000000000 */
[C---:B------:R-:W-:Y:S01]  /*10730*/  IMAD.IADD R2, R161.reuse, 0x1, -R2 ;  /* 0x00000001a1027824 */ /* 0x040fe200078e0a02 */
[----:B------:R-:W-:Y:S01]  /*10740*/  SHF.R.S32.HI R9, RZ, 0x1f, R8 ;  /* 0x0000001fff097819 */ /* 0x000fe20000011408 */
[----:B------:R-:W-:Y:S01]  /*10750*/  USHF.L.U64.HI UR5, UR4, UR7, UR5 ;  /* 0x0000000704057299 */ /* 0x000fe20008010205 */
[----:B------:R-:W-:Y:S01]  /*10760*/  LOP3.LUT P6, RZ, R161, 0x7, RZ, 0xc0, !PT ;  /* 0x00000007a1ff7812 */ /* 0x000fe200078cc0ff */
[----:B------:R-:W-:Y:S01]  /*10770*/  IMAD.SHL.U32 R2, R2, 0x8, RZ ;  /* 0x0000000802027824 */ /* 0x000fe200078e00ff */
[----:B------:R-:W-:-:S02]  /*10780*/  IADD3 R18, -R163, c[0x0][0x214], RZ ;  /* 0x00008500a3127a10 */ /* 0x000fc40007ffe1ff */
[C---:B------:R-:W-:Y:S02]  /*10790*/  IADD3 R12, R8.reuse, 0x10, RZ ;  /* 0x00000010080c7810 */ /* 0x040fe40007ffe0ff */
[--C-:B------:R-:W-:Y:S02]  /*107a0*/  SHF.R.S32.HI R3, RZ, 0x1f, R2.reuse ;  /* 0x0000001fff037819 */ /* 0x100fe40000011402 */
[----:B------:R-:W-:Y:S02]  /*107b0*/  IADD3 R14, R8, 0x30, RZ ;  /* 0x00000030080e7810 */ /* 0x000fe40007ffe0ff */
[----:B-1----:R-:W-:Y:S01]  /*107c0*/  ISETP.NE.AND P0, PT, R11, RZ, PT ;  /* 0x000000ff0b00720c */ /* 0x002fe20003f05270 */
[----:B------:R-:W-:Y:S01]  /*107d0*/  IMAD.WIDE.U32 R2, R23, c[0x0][0x1e0], R2 ;  /* 0x0000780017027a25 */ /* 0x000fe200078e0002 */
[----:B------:R-:W-:-:S03]  /*107e0*/  ISETP.GE.OR P4, PT, R14, R18, P6 ;  /* 0x000000120e00720c */ /* 0x000fc60003786670 */
[----:B------:R-:W-:Y:S02]  /*107f0*/  IMAD.IADD R3, R0, 0x1, R3 ;  /* 0x0000000100037824 */ /* 0x000fe400078e0203 */
[----:B------:R-:W-:Y:S02]  /*10800*/  IMAD R0, R4, c[0x0][0x1f0], RZ ;  /* 0x00007c0004007a24 */ /* 0x000fe400078e02ff */
[----:B------:R-:W-:-:S04]  /*10810*/  IMAD.WIDE.U32 R2, R24, c[0x0][0x1f0], R2 ;  /* 0x00007c0018027a25 */ /* 0x000fc800078e0002 */
[----:B------:R-:W-:Y:S02]  /*10820*/  IMAD R0, R24, c[0x0][0x1f4], R0 ;  /* 0x00007d0018007a24 */ /* 0x000fe400078e0200 */
[----:B------:R-:W-:Y:S01]  /*10830*/  IMAD.WIDE R4, R13, 0x80, R8 ;  /* 0x000000800d047825 */ /* 0x000fe200078e0208 */
[----:B------:R-:W-:-:S03]  /*10840*/  IADD3 R13, R8, 0x20, RZ ;  /* 0x00000020080d7810 */ /* 0x000fc60007ffe0ff */
[----:B------:R-:W-:Y:S01]  /*10850*/  IMAD.IADD R3, R0, 0x1, R3 ;  /* 0x0000000100037824 */ /* 0x000fe200078e0203 */
[----:B------:R-:W-:Y:S01]  /*10860*/  ISETP.GE.OR P5, PT, R13, R18, P6 ;  /* 0x000000120d00720c */ /* 0x000fe200037a6670 */
[----:B------:R-:W-:Y:S02]  /*10870*/  IMAD R0, R5, c[0x0][0x1e8], RZ ;  /* 0x00007a0005007a24 */ /* 0x000fe400078e02ff */
[----:B------:R-:W-:Y:S02]  /*10880*/  @P0 IMAD.MOV.U32 R9, RZ, RZ, 0x1 ;  /* 0x00000001ff090424 */ /* 0x000fe400078e00ff */
[C---:B------:R-:W-:Y:S02]  /*10890*/  IMAD R0, R4.reuse, c[0x0][0x1ec], R0 ;  /* 0x00007b0004007a24 */ /* 0x040fe400078e0200 */
[----:B------:R-:W-:-:S04]  /*108a0*/  IMAD.WIDE.U32 R4, R4, c[0x0][0x1e8], R2 ;  /* 0x00007a0004047a25 */ /* 0x000fc800078e0002 */
[----:B------:R-:W-:Y:S01]  /*108b0*/  IMAD.IADD R0, R0, 0x1, R5 ;  /* 0x0000000100007824 */ /* 0x000fe200078e0205 */
[----:B------:R-:W-:Y:S01]  /*108c0*/  LEA R2, P1, R4, c[0x0][0x1d0], 0x1 ;  /* 0x0000740004027a11 */ /* 0x000fe200078208ff */
[----:B------:R-:W-:-:S03]  /*108d0*/  @P0 IMAD.MOV.U32 R5, RZ, RZ, c[0x0][0x210] ;  /* 0x00008400ff050624 */ /* 0x000fc600078e00ff */
[----:B------:R-:W-:Y:S01]  /*108e0*/  LEA.HI.X R3, R4, c[0x0][0x1d4], R0, 0x1, P1 ;  /* 0x0000750004037a11 */ /* 0x000fe200008f0c00 */
[----:B------:R-:W-:Y:S01]  /*108f0*/  @!P0 IMAD.MOV.U32 R4, RZ, RZ, c[0x0][0x214] ;  /* 0x00008500ff048624 */ /* 0x000fe200078e00ff */
[----:B--2---:R-:W-:Y:S01]  /*10900*/  @!P0 ISETP.NE.AND P1, PT, R10, RZ, PT ;  /* 0x000000ff0a00820c */ /* 0x004fe20003f25270 */
[----:B------:R-:W-:Y:S01]  /*10910*/  @P0 IMAD R0, R5, c[0x0][0x214], RZ ;  /* 0x0000850005000a24 */ /* 0x000fe200078e02ff */
[----:B------:R-:W-:Y:S01]  /*10920*/  IADD3 R6, P2, R2, UR6, RZ ;  /* 0x0000000602067c10 */ /* 0x000fe2000ff5e0ff */
[----:B------:R-:W-:Y:S01]  /*10930*/  STG.E.128 [R2.64], RZ ;  /* 0x000000ff02007986 */ /* 0x000fe2000c101d10 */
[----:B------:R-:W-:Y:S02]  /*10940*/  @!P0 SEL R0, R4, c[0x0][0x234], !P1 ;  /* 0x00008d0004008a07 */ /* 0x000fe40004800000 */
[----:B------:R-:W-:Y:S01]  /*10950*/  IADD3.X R7, R3, UR5, RZ, P2, !PT ;  /* 0x0000000503077c10 */ /* 0x000fe200097fe4ff */
[----:B------:R1:W-:Y:S01]  /*10960*/  STG.E.128 [R2.64+0x80], RZ ;  /* 0x000080ff02007986 */ /* 0x0003e2000c101d10 */
[----:B------:R-:W-:Y:S01]  /*10970*/  IADD3 R4, P2, R6, UR6, RZ ;  /* 0x0000000606047c10 */ /* 0x000fe2000ff5e0ff */
[----:B------:R-:W-:Y:S01]  /*10980*/  @!P0 IMAD R9, R0, c[0x0][0x1c0], RZ ;  /* 0x0000700000098a24 */ /* 0x000fe200078e02ff */
[----:B------:R-:W-:Y:S01]  /*10990*/  ISETP.NE.AND P1, PT, R10, RZ, PT ;  /* 0x000000ff0a00720c */ /* 0x000fe20003f25270 */
[----:B------:R-:W-:Y:S01]  /*109a0*/  STG.E.128 [R6.64], RZ ;  /* 0x000000ff06007986 */ /* 0x000fe2000c101d10 */
[----:B------:R-:W-:-:S02]  /*109b0*/  IADD3.X R5, R7, UR5, RZ, P2, !PT ;  /* 0x0000000507057c10 */ /* 0x000fc400097fe4ff */
[----:B------:R-:W-:Y:S01]  /*109c0*/  ISETP.EQ.AND P1, PT, R11, RZ, P1 ;  /* 0x000000ff0b00720c */ /* 0x000fe20000f22270 */
[----:B------:R2:W-:Y:S01]  /*109d0*/  STG.E.128 [R6.64+0x80], RZ ;  /* 0x000080ff06007986 */ /* 0x0005e2000c101d10 */
[----:B------:R-:W-:-:S03]  /*109e0*/  IMAD R11, R23, c[0x0][0x214], RZ ;  /* 0x00008500170b7a24 */ /* 0x000fc600078e02ff */
[----:B------:R-:W-:Y:S04]  /*109f0*/  STG.E.128 [R4.64], RZ ;  /* 0x000000ff04007986 */ /* 0x000fe8000c101d10 */
[----:B------:R4:W-:Y:S01]  /*10a00*/  STG.E.128 [R4.64+0x80], RZ ;  /* 0x000080ff04007986 */ /* 0x0009e2000c101d10 */
[----:B-1----:R-:W-:-:S04]  /*10a10*/  IADD3 R2, P2, R4, UR6, RZ ;  /* 0x0000000604027c10 */ /* 0x002fc8000ff5e0ff */
[----:B------:R-:W-:Y:S01]  /*10a20*/  IADD3.X R3, R5, UR5, RZ, P2, !PT ;  /* 0x0000000505037c10 */ /* 0x000fe200097fe4ff */
[----:B--2---:R-:W-:-:S04]  /*10a30*/  IMAD R6, R23, R9, RZ ;  /* 0x0000000917067224 */ /* 0x004fc800078e02ff */
[----:B------:R-:W-:Y:S01]  /*10a40*/  STG.E.128 [R2.64], RZ ;  /* 0x000000ff02007986 */ /* 0x000fe2000c101d10 */
[----:B------:R-:W-:Y:S01]  /*10a50*/  @P0 IMAD.MOV.U32 R9, RZ, RZ, c[0x0][0x210] ;  /* 0x00008400ff090624 */ /* 0x000fe200078e00ff */
[----:B------:R-:W-:Y:S01]  /*10a60*/  SHF.R.S32.HI R7, RZ, 0x1f, R11 ;  /* 0x0000001fff077819 */ /* 0x000fe2000001140b */
[----:B------:R-:W-:Y:S01]  /*10a70*/  @!P0 IMAD.MOV.U32 R9, RZ, RZ, 0x1 ;  /* 0x00000001ff098424 */ /* 0x000fe200078e00ff */
[----:B------:R-:W-:Y:S01]  /*10a80*/  SEL R6, R6, RZ, !P1 ;  /* 0x000000ff06067207 */ /* 0x000fe20004800000 */
[----:B------:R1:W-:Y:S01]  /*10a90*/  STG.E.128 [R2.64+0x80], RZ ;  /* 0x000080ff02007986 */ /* 0x0003e2000c101d10 */
[----:B------:R-:W-:Y:S02]  /*10aa0*/  SEL R11, R11, RZ, P1 ;  /* 0x000000ff0b0b7207 */ /* 0x000fe40000800000 */
[----:B----4-:R-:W-:Y:S01]  /*10ab0*/  IADD3 R4, P2, R2, UR6, RZ ;  /* 0x0000000602047c10 */ /* 0x010fe2000ff5e0ff */
[----:B------:R-:W-:Y:S02]  /*10ac0*/  IMAD R6, R24, R0, R6 ;  /* 0x0000000018067224 */ /* 0x000fe400078e0206 */
[----:B------:R-:W-:Y:S01]  /*10ad0*/  IMAD R0, R163, R9, RZ ;  /* 0x00000009a3007224 */ /* 0x000fe200078e02ff */
[----:B------:R-:W-:-:S02]  /*10ae0*/  IADD3.X R5, R3, UR5, RZ, P2, !PT ;  /* 0x0000000503057c10 */ /* 0x000fc400097fe4ff */
[----:B------:R-:W-:Y:S02]  /*10af0*/  ISETP.GE.OR P2, PT, R8, R18, P6 ;  /* 0x000000120800720c */ /* 0x000fe40003746670 */
[----:B------:R-:W-:Y:S01]  /*10b00*/  SHF.R.S32.HI R10, RZ, 0x1f, R0 ;  /* 0x0000001fff0a7819 */ /* 0x000fe20000011400 */
[----:B------:R-:W-:Y:S04]  /*10b10*/  STG.E.128 [R4.64], RZ ;  /* 0x000000ff04007986 */ /* 0x000fe8000c101d10 */
[----:B------:R2:W-:Y:S01]  /*10b20*/  STG.E.128 [R4.64+0x80], RZ ;  /* 0x000080ff04007986 */ /* 0x0005e2000c101d10 */
[----:B-1----:R-:W-:-:S04]  /*10b30*/  IADD3 R2, P0, R4, UR6, RZ ;  /* 0x0000000604027c10 */ /* 0x002fc8000ff1e0ff */
[----:B------:R-:W-:-:S05]  /*10b40*/  IADD3.X R3, R5, UR5, RZ, P0, !PT ;  /* 0x0000000505037c10 */ /* 0x000fca00087fe4ff */
[----:B------:R-:W-:Y:S04]  /*10b50*/  STG.E.128 [R2.64], RZ ;  /* 0x000000ff02007986 */ /* 0x000fe8000c101d10 */
[----:B------:R1:W-:Y:S01]  /*10b60*/  STG.E.128 [R2.64+0x80], RZ ;  /* 0x000080ff02007986 */ /* 0x0003e2000c101d10 */
[----:B--2---:R-:W-:Y:S02]  /*10b70*/  SEL R4, R7, RZ, P1 ;  /* 0x000000ff07047207 */ /* 0x004fe40000800000 */
[--C-:B------:R-:W-:Y:S02]  /*10b80*/  IADD3 R11, P1, P0, R0, R11, R6.reuse ;  /* 0x0000000b000b7210 */ /* 0x100fe4000783e006 */
[----:B------:R-:W-:-:S04]  /*10b90*/  SHF.R.S32.HI R0, RZ, 0x1f, R6 ;  /* 0x0000001fff007819 */ /* 0x000fc80000011406 */
[----:B------:R-:W-:Y:S01]  /*10ba0*/  IADD3.X R10, R10, R4, R0, P1, P0 ;  /* 0x000000040a0a7210 */ /* 0x000fe20000fe0400 */
[----:B------:R-:W-:Y:S01]  /*10bb0*/  @!P2 IMAD R0, R8, R9, RZ ;  /* 0x000000090800a224 */ /* 0x000fe200078e02ff */
[----:B------:R-:W-:-:S04]  /*10bc0*/  ISETP.GE.OR P1, PT, R12, R18, P6 ;  /* 0x000000120c00720c */ /* 0x000fc80003726670 */
[----:B------:R-:W-:-:S04]  /*10bd0*/  @!P2 IADD3 R7, P0, R0, R11, RZ ;  /* 0x0000000b0007a210 */ /* 0x000fc80007f1e0ff */
[----:B------:R-:W-:Y:S02]  /*10be0*/  @!P2 LEA.HI.X.SX32 R0, R0, R10, 0x1, P0 ;  /* 0x0000000a0000a211 */ /* 0x000fe400000f0eff */
[C---:B------:R-:W-:Y:S02]  /*10bf0*/  @!P2 LEA R6, P0, R7.reuse, c[0x0][0x200], 0x2 ;  /* 0x000080000706aa11 */ /* 0x040fe400078010ff */
[----:B-1----:R-:W-:Y:S02]  /*10c00*/  IADD3 R2, P3, R2, UR6, RZ ;  /* 0x0000000602027c10 */ /* 0x002fe4000ff7e0ff */
[----:B------:R-:W-:Y:S01]  /*10c10*/  @!P2 LEA.HI.X R7, R7, c[0x0][0x204], R0, 0x2, P0 ;  /* 0x000081000707aa11 */ /* 0x000fe200000f1400 */
[----:B------:R-:W-:Y:S01]  /*10c20*/  @!P1 IMAD R0, R12, R9, RZ ;  /* 0x000000090c009224 */ /* 0x000fe200078e02ff */
[----:B------:R-:W-:Y:S02]  /*10c30*/  IADD3.X R3, R3, UR5, RZ, P3, !PT ;  /* 0x0000000503037c10 */ /* 0x000fe40009ffe4ff */
[----:B------:R-:W-:-:S03]  /*10c40*/  IADD3 R4, P3, R2, UR6, RZ ;  /* 0x0000000602047c10 */ /* 0x000fc6000ff7e0ff */
[----:B------:R-:W-:Y:S01]  /*10c50*/  STG.E.128 [R2.64], RZ ;  /* 0x000000ff02007986 */ /* 0x000fe2000c101d10 */
[----:B------:R-:W-:-:S03]  /*10c60*/  IADD3.X R5, R3, UR5, RZ, P3, !PT ;  /* 0x0000000503057c10 */ /* 0x000fc60009ffe4ff */
[----:B------:R1:W-:Y:S04]  /*10c70*/  STG.E.128 [R2.64+0x80], RZ ;  /* 0x000080ff02007986 */ /* 0x0003e8000c101d10 */
[----:B------:R-:W-:Y:S04]  /*10c80*/  STG.E.128 [R4.64], RZ ;  /* 0x000000ff04007986 */ /* 0x000fe8000c101d10 */
[----:B------:R2:W-:Y:S01]  /*10c90*/  STG.E.128 [R4.64+0x80], RZ ;  /* 0x000080ff04007986 */ /* 0x0005e2000c101d10 */
[----:B-1----:R-:W-:Y:S01]  /*10ca0*/  @!P2 IMAD.MOV.U32 R2, RZ, RZ, 0x7f800000 ;  /* 0x7f800000ff02a424 */ /* 0x002fe200078e00ff */
[----:B------:R-:W-:-:S04]  /*10cb0*/  @!P1 IADD3 R3, P0, R0, R11, RZ ;  /* 0x0000000b00039210 */ /* 0x000fc80007f1e0ff */
[----:B------:R1:W-:Y:S01]  /*10cc0*/  @!P2 STG.E [R6.64], R2 ;  /* 0x000000020600a986 */ /* 0x0003e2000c101910 */
[-C--:B--2---:R-:W-:Y:S02]  /*10cd0*/  @!P5 IMAD R4, R13, R9.reuse, RZ ;  /* 0x000000090d04d224 */ /* 0x084fe400078e02ff */
[----:B------:R-:W-:Y:S01]  /*10ce0*/  @!P4 IMAD R5, R14, R9, RZ ;  /* 0x000000090e05c224 */ /* 0x000fe200078e02ff */
[----:B-1----:R-:W-:Y:S02]  /*10cf0*/  IADD3 R7, R8, 0x40, RZ ;  /* 0x0000004008077810 */ /* 0x002fe40007ffe0ff */
[----:B------:R-:W-:Y:S02]  /*10d00*/  @!P1 LEA.HI.X.SX32 R6, R0, R10, 0x1, P0 ;  /* 0x0000000a00069211 */ /* 0x000fe400000f0eff */
[----:B------:R-:W-:Y:S02]  /*10d10*/  @!P1 LEA R2, P2, R3, c[0x0][0x200], 0x2 ;  /* 0x0000800003029a11 */ /* 0x000fe400078410ff */
[----:B------:R-:W-:-:S02]  /*10d20*/  @!P5 IADD3 R0, P0, R4, R11, RZ ;  /* 0x0000000b0400d210 */ /* 0x000fc40007f1e0ff */
[----:B------:R-:W-:Y:S02]  /*10d30*/  ISETP.GE.OR P3, PT, R7, R18, P6 ;  /* 0x000000120700720c */ /* 0x000fe40003766670 */
[----:B------:R-:W-:Y:S02]  /*10d40*/  @!P1 LEA.HI.X R3, R3, c[0x0][0x204], R6, 0x2, P2 ;  /* 0x0000810003039a11 */ /* 0x000fe400010f1406 */
[----:B------:R-:W-:Y:S02]  /*10d50*/  @!P5 LEA.HI.X.SX32 R12, R4, R10, 0x1, P0 ;  /* 0x0000000a040cd211 */ /* 0x000fe400000f0eff */
[----:B------:R-:W-:Y:S02]  /*10d60*/  @!P5 LEA R16, P2, R0, c[0x0][0x200], 0x2 ;  /* 0x000080000010da11 */ /* 0x000fe400078410ff */
[----:B------:R-:W-:Y:S02]  /*10d70*/  IADD3 R6, R8, 0x50, RZ ;  /* 0x0000005008067810 */ /* 0x000fe40007ffe0ff */
[----:B------:R-:W-:-:S02]  /*10d80*/  @!P4 IADD3 R4, P0, R5, R11, RZ ;  /* 0x0000000b0504c210 */ /* 0x000fc40007f1e0ff */
[----:B------:R-:W-:Y:S01]  /*10d90*/  @!P5 LEA.HI.X R17, R0, c[0x0][0x204], R12, 0x2, P2 ;  /* 0x000081000011da11 */ /* 0x000fe200010f140c */
[----:B------:R-:W-:Y:S01]  /*10da0*/  @!P1 IMAD.MOV.U32 R0, RZ, RZ, 0x7f800000 ;  /* 0x7f800000ff009424 */ /* 0x000fe200078e00ff */
[----:B------:R-:W-:Y:S02]  /*10db0*/  ISETP.GE.OR P2, PT, R6, R18, P6 ;  /* 0x000000120600720c */ /* 0x000fe40003746670 */
[----:B------:R-:W-:Y:S01]  /*10dc0*/  @!P4 LEA.HI.X.SX32 R13, R5, R10, 0x1, P0 ;  /* 0x0000000a050dc211 */ /* 0x000fe200000f0eff */
[----:B------:R-:W-:Y:S01]  /*10dd0*/  @!P3 IMAD R5, R7, R9, RZ ;  /* 0x000000090705b224 */ /* 0x000fe200078e02ff */
[----:B------:R-:W-:Y:S01]  /*10de0*/  @!P4 LEA R14, P0, R4, c[0x0][0x200], 0x2 ;  /* 0x00008000040eca11 */ /* 0x000fe200078010ff */
[----:B------:R1:W-:Y:S01]  /*10df0*/  @!P1 STG.E [R2.64], R0 ;  /* 0x0000000002009986 */ /* 0x0003e2000c101910 */
[----:B------:R-:W-:Y:S02]  /*10e00*/  IADD3 R12, R8, 0x60, RZ ;  /* 0x00000060080c7810 */ /* 0x000fe40007ffe0ff */
[----:B------:R-:W-:Y:S01]  /*10e10*/  @!P4 LEA.HI.X R15, R4, c[0x0][0x204], R13, 0x2, P0 ;  /* 0x00008100040fca11 */ /* 0x000fe200000f140d */
[----:B------:R-:W-:Y:S01]  /*10e20*/  @!P3 IMAD.MOV.U32 R13, RZ, RZ, 0x7f800000 ;  /* 0x7f800000ff0db424 */ /* 0x000fe200078e00ff */
[----:B------:R-:W-:-:S02]  /*10e30*/  ISETP.GE.OR P1, PT, R12, R18, P6 ;  /* 0x000000120c00720c */ /* 0x000fc40003726670 */
[----:B-1----:R-:W-:Y:S01]  /*10e40*/  @!P3 IADD3 R0, P0, R5, R11, RZ ;  /* 0x0000000b0500b210 */ /* 0x002fe20007f1e0ff */
[----:B------:R-:W-:-:S10]  /*10e50*/  @!P2 IMAD R2, R6, R9, RZ ;  /* 0x000000090602a224 */ /* 0x000fd400078e02ff */
[----:B------:R-:W-:Y:S01]  /*10e60*/  @!P1 IMAD R3, R12, R9, RZ ;  /* 0x000000090c039224 */ /* 0x000fe200078e02ff */
[----:B------:R-:W-:Y:S01]  /*10e70*/  @!P3 LEA.HI.X.SX32 R5, R5, R10, 0x1, P0 ;  /* 0x0000000a0505b211 */ /* 0x000fe200000f0eff */
[----:B------:R-:W-:Y:S01]  /*10e80*/  @!P5 IMAD.MOV.U32 R12, RZ, RZ, 0x7f800000 ;  /* 0x7f800000ff0cd424 */ /* 0x000fe200078e00ff */
[----:B------:R-:W-:-:S04]  /*10e90*/  @!P3 LEA R6, P0, R0, c[0x0][0x200], 0x2 ;  /* 0x000080000006ba11 */ /* 0x000fc800078010ff */
[----:B------:R-:W-:Y:S01]  /*10ea0*/  @!P3 LEA.HI.X R7, R0, c[0x0][0x204], R5, 0x2, P0 ;  /* 0x000081000007ba11 */ /* 0x000fe200000f1405 */
[----:B------:R1:W-:Y:S01]  /*10eb0*/  @!P5 STG.E [R16.64], R12 ;  /* 0x0000000c1000d986 */ /* 0x0003e2000c101910 */
[----:B------:R-:W-:-:S04]  /*10ec0*/  @!P2 IADD3 R0, P0, R2, R11, RZ ;  /* 0x0000000b0200a210 */ /* 0x000fc80007f1e0ff */
[----:B------:R-:W-:Y:S02]  /*10ed0*/  @!P2 LEA.HI.X.SX32 R2, R2, R10, 0x1, P0 ;  /* 0x0000000a0202a211 */ /* 0x000fe400000f0eff */
[----:B------:R-:W-:-:S04]  /*10ee0*/  @!P2 LEA R4, P0, R0, c[0x0][0x200], 0x2 ;  /* 0x000080000004aa11 */ /* 0x000fc800078010ff */
[----:B------:R-:W-:Y:S02]  /*10ef0*/  @!P2 LEA.HI.X R5, R0, c[0x0][0x204], R2, 0x2, P0 ;  /* 0x000081000005aa11 */ /* 0x000fe400000f1402 */
[----:B------:R-:W-:-:S04]  /*10f00*/  @!P1 IADD3 R0, P0, R3, R11, RZ ;  /* 0x0000000b03009210 */ /* 0x000fc80007f1e0ff */
[----:B------:R-:W-:Y:S02]  /*10f10*/  @!P1 LEA.HI.X.SX32 R3, R3, R10, 0x1, P0 ;  /* 0x0000000a03039211 */ /* 0x000fe400000f0eff */
[----:B------:R-:W-:-:S04]  /*10f20*/  @!P1 LEA R2, P0, R0, c[0x0][0x200], 0x2 ;  /* 0x0000800000029a11 */ /* 0x000fc800078010ff */
[----:B------:R-:W-:Y:S01]  /*10f30*/  @!P1 LEA.HI.X R3, R0, c[0x0][0x204], R3, 0x2, P0 ;  /* 0x0000810000039a11 */ /* 0x000fe200000f1403 */
[----:B------:R-:W-:Y:S02]  /*10f40*/  @!P4 IMAD.MOV.U32 R0, RZ, RZ, 0x7f800000 ;  /* 0x7f800000ff00c424 */ /* 0x000fe400078e00ff */
[----:B-1----:R-:W-:-:S03]  /*10f50*/  @!P2 IMAD.MOV.U32 R12, RZ, RZ, 0x7f800000 ;  /* 0x7f800000ff0ca424 */ /* 0x002fc600078e00ff */
[----:B------:R1:W-:Y:S04]  /*10f60*/  @!P4 STG.E [R14.64], R0 ;  /* 0x000000000e00c986 */ /* 0x0003e8000c101910 */
[----:B------:R-:W-:Y:S04]  /*10f70*/  @!P3 STG.E [R6.64], R13 ;  /* 0x0000000d0600b986 */ /* 0x000fe8000c101910 */
[----:B------:R-:W-:Y:S01]  /*10f80*/  @!P2 STG.E [R4.64], R12 ;  /* 0x0000000c0400a986 */ /* 0x000fe2000c101910 */
[----:B-1----:R-:W-:-:S05]  /*10f90*/  @!P1 IMAD.MOV.U32 R0, RZ, RZ, 0x7f800000 ;  /* 0x7f800000ff009424 */ /* 0x002fca00078e00ff */
[----:B------:R1:W-:Y:S02]  /*10fa0*/  @!P1 STG.E [R2.64], R0 ;  /* 0x0000000002009986 */ /* 0x0003e4000c101910 */
[----:B-1----:R-:W-:-:S04]  /*10fb0*/  IADD3 R0, R8, 0x70, RZ ;  /* 0x0000007008007810 */ /* 0x002fc80007ffe0ff */
[----:B------:R-:W-:-:S13]  /*10fc0*/  ISETP.GE.OR P6, PT, R0, R18, P6 ;  /* 0x000000120000720c */ /* 0x000fda00037c6670 */
[----:B------:R-:W-:Y:S05]  /*10fd0*/  @P6 EXIT ;  /* 0x000000000000694d */ /* 0x000fea0003800000 */
[----:B------:R-:W-:-:S05]  /*10fe0*/  IMAD R0, R0, R9, RZ ;  /* 0x0000000900007224 */ /* 0x000fca00078e02ff */
[----:B------:R-:W-:-:S04]  /*10ff0*/  IADD3 R3, P0, R0, R11, RZ ;  /* 0x0000000b00037210 */ /* 0x000fc80007f1e0ff */
[----:B------:R-:W-:Y:S02]  /*11000*/  LEA.HI.X.SX32 R0, R0, R10, 0x1, P0 ;  /* 0x0000000a00007211 */ /* 0x000fe400000f0eff */
[----:B------:R-:W-:-:S04]  /*11010*/  LEA R2, P0, R3, c[0x0][0x200], 0x2 ;  /* 0x0000800003027a11 */ /* 0x000fc800078010ff */
[----:B------:R-:W-:Y:S01]  /*11020*/  LEA.HI.X R3, R3, c[0x0][0x204], R0, 0x2, P0 ;  /* 0x0000810003037a11 */ /* 0x000fe200000f1400 */
[----:B------:R-:W-:-:S05]  /*11030*/  IMAD.MOV.U32 R0, RZ, RZ, 0x7f800000 ;  /* 0x7f800000ff007424 */ /* 0x000fca00078e00ff */
[----:B------:R-:W-:Y:S01]  /*11040*/  STG.E [R2.64], R0 ;  /* 0x0000000002007986 */ /* 0x000fe2000c101910 */
[----:B------:R-:W-:Y:S05]  /*11050*/  EXIT ;  /* 0x000000000000794d */ /* 0x000fea0003800000 */
.L_x_11:
[----:B------:R-:W-:-:S00]  /*11060*/  BRA `(.L_x_11) ;  /* 0xfffffff000007947 */ /* 0x000fc0000383ffff */
[----:B------:R-:W-:-:S00]  /*11070*/  NOP ;  /* 0x0000000000007918 */ /* 0x000fc00000000000 */
        /* <DEDUP_REMOVED lines=8> */
.L_x_1392:


//--------------------- .text._ZN5flash16flash_fwd_kernelI23Flash_fwd_kernel_traitsILi128ELi128ELi64ELi4ELb0ELb0EN7cutlass10bfloat16_tE19Flash_kernel_traitsILi128ELi128ELi64ELi4ES3_EELb0ELb1ELb0ELb0ELb1ELb1ELb1ELb0EEEvNS_16Flash_fwd_paramsE --------------------------
	.section	.text._ZN5flash16flash_fwd_kernelI23Flash_fwd_kernel_traitsILi128ELi128ELi64ELi4ELb0ELb0EN7cutlass10bfloat16_tE19Flash_kernel_traitsILi128ELi128ELi64ELi4ES3_EELb0ELb1ELb0ELb0ELb1ELb1ELb1ELb0EEEvNS_16Flash_fwd_paramsE,"ax",@progbits
	.sectioninfo	@"SHI_REGISTERS=255"
	.align	128
        .global         _ZN5flash16flash_fwd_kernelI23Flash_fwd_kernel_traitsILi128ELi128ELi64ELi4ELb0ELb0EN7cutlass10bfloat16_tE19Flash_kernel_traitsILi128ELi128ELi64ELi4ES3_EELb0ELb1ELb0ELb0ELb1ELb1ELb1ELb0EEEvNS_16Flash_fwd_paramsE
        .type           _ZN5flash16flash_fwd_kernelI23Flash_fwd_kernel_traitsILi128ELi128ELi64ELi4ELb0ELb0EN7cutlass10bfloat16_tE19Flash_kernel_traitsILi128ELi128ELi64ELi4ES3_EELb0ELb1ELb0ELb0ELb1ELb1ELb1ELb0EEEvNS_16Flash_fwd_paramsE,@function
        .size           _ZN5flash16flash_fwd_kernelI23Flash_fwd_kernel_traitsILi128ELi128ELi64ELi4ELb0ELb0EN7cutlass10bfloat16_tE19Flash_kernel_traitsILi128ELi128ELi64ELi4ES3_EELb0ELb1ELb0ELb0ELb1ELb1ELb1ELb0EEEvNS_16Flash_fwd_paramsE,(.L_x_1393 - _ZN5flash16flash_fwd_kernelI23Flash_fwd_kernel_traitsILi128ELi128ELi64ELi4ELb0ELb0EN7cutlass10bfloat16_tE19Flash_kernel_traitsILi128ELi128ELi64ELi4ES3_EELb0ELb1ELb0ELb0ELb1ELb1ELb1ELb0EEEvNS_16Flash_fwd_paramsE)
        .other          _ZN5flash16flash_fwd_kernelI23Flash_fwd_kernel_traitsILi128ELi128ELi64ELi4ELb0ELb0EN7cutlass10bfloat16_tE19Flash_kernel_traitsILi128ELi128ELi64ELi4ES3_EELb0ELb1ELb0ELb0ELb1ELb1ELb1ELb0EEEvNS_16Flash_fwd_paramsE,@"STO_CUDA_ENTRY STV_DEFAULT"
_ZN5flash16flash_fwd_kernelI23Flash_fwd_kernel_traitsILi128ELi128ELi64ELi4ELb0ELb0EN7cutlass10bfloat16_tE19Flash_kernel_traitsILi128ELi128ELi64ELi4ES3_EELb0ELb1ELb0ELb0ELb1ELb1ELb1ELb0EEEvNS_16Flash_fwd_paramsE:
.text._ZN5flash16flash_fwd_kernelI23Flash_fwd_kernel_traitsILi128ELi128ELi64ELi4ELb0ELb0EN7cutlass10bfloat16_tE19Flash_kernel_traitsILi128ELi128ELi64ELi4ES3_EELb0ELb1ELb0ELb0ELb1ELb1ELb1ELb0EEEvNS_16Flash_fwd_paramsE:
        /* <DEDUP_REMOVED lines=37> */
[----:B------:R-:W-:-:S13]  /*0250*/  ISETP.GE.AND P0, PT, R208, 0x1, PT ;  /* 0x00000001d000780c */ /* 0x000fda0003f06270 */
        /* <DEDUP_REMOVED lines=29> */
[C---:B------:R-:W-:Y:S01]  /*0430*/  SHF.L.U32 R3, R4.reuse, 0x6, RZ ;  /* 0x0000000604037819 */ /* 0x040fe200000006ff */
[----:B------:R-:W-:Y:S01]  /*0440*/  IMAD.IADD R0, R159, 0x1, -R11 ;  /* 0x000000019f007824 */ /* 0x000fe200078e0a0b */
[----:B------:R-:W-:Y:S01]  /*0450*/  IADD3 R8, P0, R4, R9, RZ ;  /* 0x0000000904087210 */ /* 0x000fe20007f1e0ff */
[----:B------:R-:W-:Y:S01]  /*0460*/  IMAD.SHL.U32 R2, R68, 0x8, RZ ;  /* 0x0000000844027824 */ /* 0x000fe200078e00ff */
[----:B------:R-:W-:Y:S01]  /*0470*/  LOP3.LUT R3, R3, 0x1c0, RZ, 0xc0, !PT ;  /* 0x000001c003037812 */ /* 0x000fe200078ec0ff */
[----:B------:R-:W-:Y:S01]  /*0480*/  IMAD.WIDE R26, R13, 0x80, R4 ;  /* 0x000000800d1a7825 */ /* 0x000fe200078e0204 */
[----:B------:R-:W-:Y:S01]  /*0490*/  SHF.R.S32.HI R4, RZ, 0x1f, R0 ;  /* 0x0000001fff047819 */ /* 0x000fe20000011400 */
[----:B------:R-:W-:Y:S01]  /*04a0*/  USHF.L.U32 UR11, UR8, 0x5, URZ ;  /* 0x00000005080b7899 */ /* 0x000fe2000800063f */
[----:B------:R-:W-:Y:S01]  /*04b0*/  SHF.R.U32.HI R11, RZ, 0x3, R3 ;  /* 0x00000003ff0b7819 */ /* 0x000fe20000011603 */
[----:B------:R-:W-:Y:S01]  /*04c0*/  UMOV UR10, 0x5 ;  /* 0x00000005000a7882 */ /* 0x000fe20000000000 */
[----:B------:R-:W-:Y:S01]  /*04d0*/  LOP3.LUT R3, R3, 0x38, R2, 0xf8, !PT ;  /* 0x0000003803037812 */ /* 0x000fe200078ef802 */
[----:B------:R-:W-:Y:S01]  /*04e0*/  USHF.L.U64.HI UR9, UR8, UR10, UR9 ;  /* 0x0000000a08097299 */ /* 0x000fe20008010209 */
[----:B------:R-:W-:Y:S01]  /*04f0*/  LEA.HI R16, R4, R0, RZ, 0x3 ;  /* 0x0000000004107211 */ /* 0x000fe200078f18ff */
[----:B------:R-:W-:Y:S01]  /*0500*/  USHF.L.U32 UR8, UR6, 0x5, URZ ;  /* 0x0000000506087899 */ /* 0x000fe2000800063f */
[----:B-1----:R-:W-:Y:S01]  /*0510*/  IADD3 R6, R6, 0xffffffe, RZ ;  /* 0x0ffffffe06067810 */ /* 0x002fe20007ffe0ff */
[----:B------:R-:W-:Y:S01]  /*0520*/  USHF.L.U64.HI UR6, UR6, UR10, UR7 ;  /* 0x0000000a06067299 */ /* 0x000fe20008010207 */
[----:B------:R-:W-:Y:S01]  /*0530*/  SHF.R.S32.HI R10, RZ, 0x4, R12 ;  /* 0x00000004ff0a7819 */ /* 0x000fe2000001140c */
[----:B------:R-:W-:Y:S01]  /*0540*/  USHF.L.U32 UR7, UR4, 0x5, URZ ;  /* 0x0000000504077899 */ /* 0x000fe2000800063f */
[----:B------:R-:W1:Y:S01]  /*0550*/  F2I.FTZ.U32.TRUNC.NTZ R7, R6 ;  /* 0x0000000600077305 */ /* 0x000e62000021f000 */
[----:B------:R-:W-:Y:S01]  /*0560*/  LOP3.LUT R11, R3, R11, RZ, 0x3c, !PT ;  /* 0x0000000b030b7212 */ /* 0x000fe200078e3cff */
[----:B------:R-:W-:Y:S01]  /*0570*/  USHF.L.U64.HI UR4, UR4, UR10, UR5 ;  /* 0x0000000a04047299 */ /* 0x000fe20008010205 */
[----:B------:R-:W-:Y:S01]  /*0580*/  LOP3.LUT R4, R16, 0xfffffff8, RZ, 0xc0, !PT ;  /* 0xfffffff810047812 */ /* 0x000fe200078ec0ff */
[----:B------:R-:W-:Y:S01]  /*0590*/  STL.64 [R1+0x48], R26 ;  /* 0x0000481a01007387 */ /* 0x000fe20000100a00 */
[----:B------:R-:W-:-:S02]  /*05a0*/  LEA.HI R3, R12, R10, RZ, 0x1 ;  /* 0x0000000a0c037211 */ /* 0x000fc400078f08ff */
[----:B------:R-:W-:Y:S02]  /*05b0*/  IADD3 R69, R0, -R4, RZ ;  /* 0x8000000400457210 */ /* 0x000fe40007ffe0ff */
[----:B------:R-:W-:Y:S02]  /*05c0*/  LOP3.LUT R3, R3, 0xfffffffe, RZ, 0xc0, !PT ;  /* 0xfffffffe03037812 */ /* 0x000fe400078ec0ff */
[----:B------:R-:W-:Y:S02]  /*05d0*/  LEA.HI.X.SX32 R9, R9, R5, 0x1, P0 ;  /* 0x0000000509097211 */ /* 0x000fe400000f0eff */
[----:B------:R-:W-:Y:S01]  /*05e0*/  LEA.HI R5, R20, R159, RZ, 0x6 ;  /* 0x0000009f14057211 */ /* 0x000fe200078f30ff */
[----:B------:R-:W-:Y:S01]  /*05f0*/  IMAD.IADD R15, R10, 0x1, -R3 ;  /* 0x000000010a0f7824 */ /* 0x000fe200078e0a03 */
[----:B------:R-:W-:Y:S01]  /*0600*/  IABS R10, R24 ;  /* 0x00000018000a7213 */ /* 0x000fe20000000000 */
[----:B------:R-:W-:Y:S01]  /*0610*/  IMAD R4, R9, c[0x0][0x198], RZ ;  /* 0x0000660009047a24 */ /* 0x000fe200078e02ff */
[----:B-1----:R-:W-:Y:S01]  /*0620*/  IADD3 R6, RZ, -R7, RZ ;  /* 0x80000007ff067210 */ /* 0x002fe20007ffe0ff */
[----:B------:R-:W-:Y:S01]  /*0630*/  IMAD.SHL.U32 R5, R5, 0x8, RZ ;  /* 0x0000000805057824 */ /* 0x000fe200078e00ff */
[----:B------:R-:W-:-:S02]  /*0640*/  SHF.R.S32.HI R22, RZ, 0x1f, R23 ;  /* 0x0000001fff167819 */ /* 0x000fc40000011417 */
[----:B------:R-:W-:Y:S01]  /*0650*/  SHF.R.S32.HI R3, RZ, 0x1f, R2 ;  /* 0x0000001fff037819 */ /* 0x000fe20000011402 */
[----:B------:R-:W-:Y:S01]  /*0660*/  IMAD R0, R6, R21, RZ ;  /* 0x0000001506007224 */ /* 0x000fe200078e02ff */
[----:B------:R-:W-:Y:S01]  /*0670*/  LOP3.LUT R247, R11, 0x7ffffe00, R5, 0xf8, !PT ;  /* 0x7ffffe000bf77812 */ /* 0x000fe200078ef805 */
[----:B------:R-:W-:Y:S01]  /*0680*/  IMAD.MOV.U32 R6, RZ, RZ, RZ ;  /* 0x000000ffff067224 */ /* 0x000fe200078e00ff */
[----:B------:R-:W-:Y:S01]  /*0690*/  SHF.R.S32.HI R25, RZ, 0x1f, R24 ;  /* 0x0000001fff197819 */ /* 0x000fe20000011418 */
[----:B------:R-:W-:Y:S01]  /*06a0*/  IMAD.SHL.U32 R5, R68, 0x40, RZ ;  /* 0x0000004044057824 */ /* 0x000fe200078e00ff */
[----:B------:R-:W-:Y:S01]  /*06b0*/  ISETP.NE.AND P2, PT, RZ, c[0x0][0x1c8], PT ;  /* 0x00007200ff007a0c */ /* 0x000fe20003f45270 */
[----:B------:R-:W-:Y:S01]  /*06c0*/  IMAD.HI.U32 R6, R7, R0, R6 ;  /* 0x0000000007067227 */ /* 0x000fe200078e0006 */
[----:B------:R-:W-:Y:S02]  /*06d0*/  SHF.L.U32 R247, R247, 0x1, RZ ;  /* 0x00000001f7f77819 */ /* 0x000fe400000006ff */
[----:B------:R-:W-:Y:S01]  /*06e0*/  LEA.HI R164, R20, R159, RZ, 0x5 ;  /* 0x0000009f14a47211 */ /* 0x000fe200078f28ff */
[----:B------:R-:W-:-:S02]  /*06f0*/  IMAD R0, R9, c[0x0][0x1a0], RZ ;  /* 0x0000680009007a24 */ /* 0x000fc400078e02ff */
[----:B------:R-:W-:Y:S01]  /*0700*/  IMAD.HI.U32 R12, R6, R10, RZ ;  /* 0x0000000a060c7227 */ /* 0x000fe200078e00ff */
[----:B------:R-:W-:Y:S02]  /*0710*/  LOP3.LUT R6, R5, 0x1c0, RZ, 0xc0, !PT ;  /* 0x000001c005067812 */ /* 0x000fe400078ec0ff */
[----:B------:R-:W-:Y:S01]  /*0720*/  SHF.R.S32.HI R158, RZ, 0x5, R164 ;  /* 0x00000005ff9e7819 */ /* 0x000fe200000114a4 */
[----:B------:R-:W-:Y:S01]  /*0730*/  IMAD R13, R8, c[0x0][0x1a4], R0 ;  /* 0x00006900080d7a24 */ /* 0x000fe200078e0200 */
[----:B------:R-:W-:Y:S01]  /*0740*/  IADD3 R7, -R12, RZ, RZ ;  /* 0x000000ff0c077210 */ /* 0x000fe20007ffe1ff */
[----:B------:R-:W-:Y:S02]  /*0750*/  IMAD R14, R22, c[0x0][0x178], RZ ;  /* 0x00005e00160e7a24 */ /* 0x000fe400078e02ff */
[----:B------:R-:W-:Y:S02]  /*0760*/  IMAD R11, R8, c[0x0][0x19c], R4 ;  /* 0x00006700080b7a24 */ /* 0x000fe400078e0204 */
[----:B------:R-:W-:Y:S01]  /*0770*/  IMAD R0, R21, R7, R10 ;  /* 0x0000000715007224 */ /* 0x000fe200078e020a */
[----:B------:R-:W-:Y:S01]  /*0780*/  LOP3.LUT R10, R6, 0x8, R17, 0xf8, !PT ;  /* 0x00000008060a7812 */ /* 0x000fe200078ef811 */
[----:B------:R-:W-:Y:S01]  /*0790*/  IMAD.WIDE.U32 R4, R8, c[0x0][0x198], R2 ;  /* 0x0000660008047a25 */ /* 0x000fe200078e0002 */
[----:B------:R-:W-:-:S02]  /*07a0*/  SHF.R.U32.HI R6, RZ, 0x3, R6 ;  /* 0x00000003ff067819 */ /* 0x000fc40000011606 */
[----:B------:R-:W-:Y:S01]  /*07b0*/  ISETP.GT.U32.AND P0, PT, R21, R0, PT ;  /* 0x000000001500720c */ /* 0x000fe20003f04070 */
[----:B------:R-:W-:-:S04]  /*07c0*/  IMAD.WIDE.U32 R8, R8, c[0x0][0x1a0], R2 ;  /* 0x0000680008087a25 */ /* 0x000fc800078e0002 */
[C---:B------:R-:W-:Y:S02]  /*07d0*/  IMAD R14, R23.reuse, c[0x0][0x17c], R14 ;  /* 0x00005f00170e7a24 */ /* 0x040fe400078e020e */
[----:B------:R-:W-:-:S04]  /*07e0*/  IMAD.WIDE.U32 R2, R23, c[0x0][0x178], R2 ;  /* 0x00005e0017027a25 */ /* 0x000fc800078e0002 */
[----:B------:R-:W-:Y:S01]  /*07f0*/  IMAD.IADD R7, R3, 0x1, R14 ;  /* 0x0000000103077824 */ /* 0x000fe200078e020e */
[----:B------:R-:W-:Y:S01]  /*0800*/  LOP3.LUT R14, R10, R6, RZ, 0x3c, !PT ;  /* 0x000000060a0e7212 */ /* 0x000fe200078e3cff */
[----:B------:R-:W-:Y:S01]  /*0810*/  IMAD.IADD R5, R5, 0x1, R11 ;  /* 0x0000000105057824 */ /* 0x000fe200078e020b */
[----:B------:R-:W-:Y:S01]  /*0820*/  @!P0 IADD3 R0, R0, -R21, RZ ;  /* 0x8000001500008210 */ /* 0x000fe20007ffe0ff */
[----:B------:R-:W-:Y:S01]  /*0830*/  IMAD.MOV.U32 R6, RZ, RZ, R2 ;  /* 0x000000ffff067224 */ /* 0x000fe200078e0002 */
[----:B------:R-:W-:Y:S01]  /*0840*/  IADD3 R3, R9, R13, RZ ;  /* 0x0000000d09037210 */ /* 0x000fe20007ffe0ff */
[----:B------:R-:W-:Y:S01]  /*0850*/  IMAD R11, R25, c[0x0][0x1a8], RZ ;  /* 0x00006a00190b7a24 */ /* 0x000fe200078e02ff */
[----:B------:R-:W-:Y:S01]  /*0860*/  ISETP.GE.U32.AND P3, PT, R0, R21, PT ;  /* 0x000000150000720c */ /* 0x000fe20003f66070 */
[----:B------:R-:W-:Y:S01]  /*0870*/  IMAD.MOV.U32 R2, RZ, RZ, R8 ;  /* 0x000000ffff027224 */ /* 0x000fe200078e0008 */
[----:B------:R-:W-:Y:S01]  /*0880*/  @!P0 IADD3 R12, R12, 0x1, RZ ;  /* 0x000000010c0c8810 */ /* 0x000fe20007ffe0ff */
[----:B------:R-:W-:-:S02]  /*0890*/  IMAD R11, R24, c[0x0][0x1ac], R11 ;  /* 0x00006b00180b7a24 */ /* 0x000fc400078e020b */
[----:B------:R-:W-:-:S04]  /*08a0*/  IMAD.WIDE.U32 R8, R24, c[0x0][0x1a8], R6 ;  /* 0x00006a0018087a25 */ /* 0x000fc800078e0006 */
[----:B------:R-:W-:-:S04]  /*08b0*/  IMAD.WIDE.U32 R6, R23, c[0x0][0x180], R4 ;  /* 0x0000600017067a25 */ /* 0x000fc800078e0004 */
[----:B------:R-:W-:Y:S01]  /*08c0*/  IMAD R10, R22, c[0x0][0x180], RZ ;  /* 0x00006000160a7a24 */ /* 0x000fe200078e02ff */
[----:B------:R-:W-:Y:S01]  /*08d0*/  @P3 IADD3 R12, R12, 0x1, RZ ;  /* 0x000000010c0c3810 */ /* 0x000fe20007ffe0ff */
[----:B------:R-:W-:-:S04]  /*08e0*/  IMAD.WIDE.U32 R4, R23, c[0x0][0x188], R2 ;  /* 0x0000620017047a25 */ /* 0x000fc800078e0002 */
[----:B------:R-:W-:Y:S02]  /*08f0*/  IMAD.IADD R3, R9, 0x1, R11 ;  /* 0x0000000109037824 */ /* 0x000fe400078e020b */
[----:B------:R-:W-:Y:S02]  /*0900*/  IMAD R0, R27, c[0x0][0x190], RZ ;  /* 0x000064001b007a24 */ /* 0x000fe400078e02ff */
[----:B------:R-:W-:Y:S01]  /*0910*/  IMAD.MOV.U32 R2, RZ, RZ, R8 ;  /* 0x000000ffff027224 */ /* 0x000fe200078e0008 */
[----:B------:R-:W-:Y:S01]  /*0920*/  MOV R8, R4 ;  /* 0x0000000400087202 */ /* 0x000fe20000000f00 */
[----:B------:R-:W-:Y:S02]  /*0930*/  IMAD R10, R23, c[0x0][0x184], R10 ;  /* 0x00006100170a7a24 */ /* 0x000fe400078e020a */
[C---:B------:R-:W-:Y:S02]  /*0940*/  IMAD R0, R26.reuse, c[0x0][0x194], R0 ;  /* 0x000065001a007a24 */ /* 0x040fe400078e0200 */
[----:B------:R-:W-:-:S04]  /*0950*/  IMAD.WIDE.U32 R2, R26, c[0x0][0x190], R2 ;  /* 0x000064001a027a25 */ /* 0x000fc800078e0002 */
[----:B------:R-:W-:Y:S02]  /*0960*/  IMAD.IADD R11, R7, 0x1, R10 ;  /* 0x00000001070b7824 */ /* 0x000fe400078e020a */
[----:B------:R-:W-:Y:S01]  /*0970*/  IMAD.MOV.U32 R10, RZ, RZ, R6 ;  /* 0x000000ffff0a7224 */ /* 0x000fe200078e0006 */
[----:B------:R-:W-:Y:S01]  /*0980*/  LEA R6, P0, R2, c[0x0][0x160], 0x1 ;  /* 0x0000580002067a11 */ /* 0x000fe200078008ff */
[----:B------:R-:W-:Y:S02]  /*0990*/  IMAD.IADD R0, R3, 0x1, R0 ;  /* 0x0000000103007824 */ /* 0x000fe400078e0200 */
[----:B------:R-:W-:-:S03]  /*09a0*/  IMAD R13, R22, c[0x0][0x188], RZ ;  /* 0x00006200160d7a24 */ /* 0x000fc600078e02ff */
[----:B------:R-:W-:Y:S01]  /*09b0*/  LEA.HI.X R7, R2, c[0x0][0x164], R0, 0x1, P0 ;  /* 0x0000590002077a11 */ /* 0x000fe200000f0c00 */
[----:B------:R-:W-:Y:S01]  /*09c0*/  IMAD.MOV.U32 R0, RZ, RZ, R12 ;  /* 0x000000ffff007224 */ /* 0x000fe200078e000c */
[----:B------:R-:W-:Y:S01]  /*09d0*/  IADD3 R4, P0, R6, UR11, RZ ;  /* 0x0000000b06047c10 */ /* 0x000fe2000ff1e0ff */
[----:B------:R-:W-:Y:S02]  /*09e0*/  IMAD R13, R23, c[0x0][0x18c], R13 ;  /* 0x00006300170d7a24 */ /* 0x000fe400078e020d */
[----:B------:R-:W-:Y:S01]  /*09f0*/  @!P1 IMAD.MOV R0, RZ, RZ, -R0 ;  /* 0x000000ffff009224 */ /* 0x000fe200078e0a00 */
[----:B------:R-:W-:Y:S01]  /*0a00*/  @!P2 LOP3.LUT R0, RZ, c[0x0][0x1c8], RZ, 0x33, !PT ;  /* 0x00007200ff00aa12 */ /* 0x000fe200078e33ff */
[----:B------:R1:W-:Y:S01]  /*0a10*/  LDGSTS.E.BYPASS.LTC128B.128 [R247], [R6.64] ;  /* 0x0000000006f77fae */ /* 0x0003e2000b901d50 */
[----:B------:R-:W-:Y:S02]  /*0a20*/  IADD3 R9, R5, R13, RZ ;  /* 0x0000000d05097210 */ /* 0x000fe40007ffe0ff */
[----:B------:R-:W-:Y:S01]  /*0a30*/  IADD3.X R5, R7, UR9, RZ, P0, !PT ;  /* 0x0000000907057c10 */ /* 0x000fe200087fe4ff */
[----:B------:R1:W-:Y:S01]  /*0a40*/  LDGSTS.E.BYPASS.LTC128B.128 [R247+0x4000], [R6.64+0x80] ;  /* 0x0400008006f77fae */ /* 0x0003e2000b901d50 */
[----:B------:R-:W-:Y:S01]  /*0a50*/  IADD3 R2, P0, R4, UR11, RZ ;  /* 0x0000000b04027c10 */ /* 0x000fe2000ff1e0ff */
[C---:B------:R-:W-:Y:S01]  /*0a60*/  IMAD.WIDE.U32 R24, R0.reuse, c[0x0][0x1b0], R10 ;  /* 0x00006c0000187a25 */ /* 0x040fe200078e000a */
[----:B------:R-:W-:Y:S01]  /*0a70*/  SHF.R.S32.HI R12, RZ, 0x1f, R0 ;  /* 0x0000001fff0c7819 */ /* 0x000fe20000011400 */
[----:B------:R2:W-:Y:S01]  /*0a80*/  LDGSTS.E.BYPASS.LTC128B.128 [R247+0x800], [R4.64] ;  /* 0x0080000004f77fae */ /* 0x0005e2000b901d50 */
[----:B------:R-:W-:Y:S01]  /*0a90*/  IADD3.X R3, R5, UR9, RZ, P0, !PT ;  /* 0x0000000905037c10 */ /* 0x000fe200087fe4ff */
[----:B------:R-:W-:Y:S01]  /*0aa0*/  IMAD.WIDE.U32 R22, R0, c[0x0][0x1b8], R8 ;  /* 0x00006e0000167a25 */ /* 0x000fe200078e0008 */
[----:B------:R-:W-:Y:S01]  /*0ab0*/  MOV R166, R24 ;  /* 0x0000001800a67202 */ /* 0x000fe20000000f00 */
        /* <DEDUP_REMOVED lines=11> */
[----:B---3--:R-:W-:Y:S01]  /*0b70*/  IMAD R3, R12, c[0x0][0x1b8], RZ ;  /* 0x00006e000c037a24 */ /* 0x008fe200078e02ff */
        /* <DEDUP_REMOVED lines=10> */
[----:B------:R-:W-:Y:S01]  /*0c20*/  IMAD.IADD R11, R23, 0x1, R10 ;  /* 0x00000001170b7824 */ /* 0x000fe200078e020a */
[----:B------:R-:W-:-:S02]  /*0c30*/  MOV R10, R22 ;  /* 0x00000016000a7202 */ /* 0x000fc40000000f00 */
        /* <DEDUP_REMOVED lines=13> */
[----:B---3--:R-:W-:Y:S01]  /*0d10*/  IADD3 R4, P0, R6, UR8, RZ ;  /* 0x0000000806047c10 */ /* 0x008fe2000ff1e0ff */
        /* <DEDUP_REMOVED lines=12> */
[----:B---3--:R-:W-:-:S04]  /*0de0*/  IADD3 R6, P0, R2, UR8, RZ ;  /* 0x0000000802067c10 */ /* 0x008fc8000ff1e0ff */
[----:B------:R-:W-:-:S05]  /*0df0*/  IADD3.X R7, R3, UR6, RZ, P0, !PT ;  /* 0x0000000603077c10 */ /* 0x000fca00087fe4ff */
[----:B------:R3:W-:Y:S04]  /*0e00*/  LDGSTS.E.BYPASS.LTC128B.128 [R247+0x9800], [R6.64] ;  /* 0x0980000006f77fae */ /* 0x0007e8000b901d50 */
[----:B------:R3:W-:Y:S04]  /*0e10*/  LDGSTS.E.BYPASS.LTC128B.128 [R247+0xb800], [R6.64+0x80] ;  /* 0x0b80008006f77fae */ /* 0x0007e8000b901d50 */
[----:B------:R-:W0:Y:S01]  /*0e20*/  LDGDEPBAR ;  /* 0x00000000000079af */ /* 0x000e220000000000 */
[----:B-1----:R-:W-:-:S05]  /*0e30*/  IMAD.WIDE.U32 R2, R135, UR15, R10 ;  /* 0x0000000f87027c25 */ /* 0x002fca000f8e000a */
[----:B----4-:R-:W-:Y:S02]  /*0e40*/  IADD3 R5, R3, R19, RZ ;  /* 0x0000001303057210 */ /* 0x010fe40007ffe0ff */
[----:B------:R-:W-:Y:S02]  /*0e50*/  LEA R4, P0, R2, c[0x0][0x170], 0x1 ;  /* 0x00005c0002047a11 */ /* 0x000fe400078008ff */
[----:B------:R-:W-:Y:S02]  /*0e60*/  LOP3.LUT R3, R0, 0x1c0, RZ, 0xc0, !PT ;  /* 0x000001c000037812 */ /* 0x000fe400078ec0ff */
[----:B------:R-:W-:Y:S02]  /*0e70*/  LEA.HI.X R5, R2, c[0x0][0x174], R5, 0x1, P0 ;  /* 0x00005d0002057a11 */ /* 0x000fe400000f0c05 */
[----:B------:R-:W-:Y:S02]  /*0e80*/  SHF.R.U32.HI R2, RZ, 0x3, R3 ;  /* 0x00000003ff027819 */ /* 0x000fe40000011603 */
[C---:B------:R-:W-:Y:S01]  /*0e90*/  LEA R0, R15.reuse, R14, 0x9 ;  /* 0x0000000e0f007211 */ /* 0x040fe200078e48ff */
[----:B---3--:R-:W-:Y:S01]  /*0ea0*/  IMAD.SHL.U32 R6, R15, 0x8, RZ ;  /* 0x000000080f067824 */ /* 0x008fe200078e00ff */
[----:B------:R-:W-:-:S04]  /*0eb0*/  DEPBAR.LE SB0, 0x0 ;  /* 0x000080000000791a */ /* 0x000fc80000000000 */
[----:B------:R-:W-:Y:S01]  /*0ec0*/  BAR.SYNC.DEFER_BLOCKING 0x0 ;  /* 0x0000000000007b1d */ /* 0x000fe20000010000 */
[----:B------:R-:W-:Y:S01]  /*0ed0*/  LOP3.LUT R6, R3, 0x8, R6, 0xf8, !PT ;  /* 0x0000000803067812 */ /* 0x000fe200078ef806 */
[----:B------:R-:W-:Y:S01]  /*0ee0*/  IMAD.SHL.U32 R3, R16, 0x40, RZ ;  /* 0x0000004010037824 */ /* 0x000fe200078e00ff */
[----:B------:R-:W-:Y:S02]  /*0ef0*/  LEA R234, R0, 0x8000, 0x1 ;  /* 0x0000800000ea7811 */ /* 0x000fe400078e08ff */
[----:B------:R-:W-:Y:S02]  /*0f00*/  LOP3.LUT R134, R6, R2, RZ, 0x3c, !PT ;  /* 0x0000000206867212 */ /* 0x000fe400078e3cff */
[----:B------:R-:W-:Y:S02]  /*0f10*/  IADD3 R2, P0, R4, UR7, RZ ;  /* 0x0000000704027c10 */ /* 0x000fe4000ff1e0ff */
[----:B------:R-:W-:Y:S02]  /*0f20*/  LOP3.LUT R133, R3, 0xfffffe00, RZ, 0xc0, !PT ;  /* 0xfffffe0003857812 */ /* 0x000fe400078ec0ff */
[----:B------:R-:W-:-:S02]  /*0f30*/  IADD3.X R3, R5, UR4, RZ, P0, !PT ;  /* 0x0000000405037c10 */ /* 0x000fc400087fe4ff */
[----:B------:R-:W-:Y:S02]  /*0f40*/  IADD3 R6, P0, R2, UR7, RZ ;  /* 0x0000000702067c10 */ /* 0x000fe4000ff1e0ff */
[----:B------:R-:W-:Y:S02]  /*0f50*/  IADD3 R239, R234, 0x20, RZ ;  /* 0x00000020eaef7810 */ /* 0x000fe40007ffe0ff */
        /* <DEDUP_REMOVED lines=10> */
[----:B-1----:R-:W-:-:S02]  /*1000*/  LEA R5, R158, R133, 0xa ;  /* 0x000000859e057211 */ /* 0x002fc400078e50ff */
[----:B------:R-:W-:-:S03]  /*1010*/  IADD3 R4, P0, R6, UR7, RZ ;  /* 0x0000000706047c10 */ /* 0x000fc6000ff1e0ff */
[----:B---3--:R-:W-:Y:S01]  /*1020*/  IMAD.IADD R2, R5, 0x1, R134 ;  /* 0x0000000105027824 */ /* 0x008fe200078e0286 */
[----:B------:R-:W-:Y:S01]  /*1030*/  IADD3.X R5, R7, UR4, RZ, P0, !PT ;  /* 0x0000000407057c10 */ /* 0x000fe200087fe4ff */
[----:B------:R-:W-:Y:S01]  /*1040*/  IMAD.SHL.U32 R3, R0, 0x2, RZ ;  /* 0x0000000200037824 */ /* 0x000fe200078e00ff */
[----:B------:R-:W-:Y:S02]  /*1050*/  LOP3.LUT P0, RZ, R68, 0x2, RZ, 0xc0, !PT ;  /* 0x0000000244ff7812 */ /* 0x000fe4000780c0ff */
[----:B------:R-:W-:Y:S01]  /*1060*/  SHF.L.U32 R235, R2, 0x1, RZ ;  /* 0x0000000102eb7819 */ /* 0x000fe200000006ff */
[----:B------:R1:W-:Y:S01]  /*1070*/  LDGSTS.E.BYPASS.LTC128B.128 [R247+0xd800], [R4.64] ;  /* 0x0d80000004f77fae */ /* 0x0003e2000b901d50 */
[----:B------:R-:W-:-:S03]  /*1080*/  MOV R2, 0x40 ;  /* 0x0000004000027802 */ /* 0x000fc60000000f00 */
[----:B------:R1:W-:Y:S04]  /*1090*/  LDGSTS.E.BYPASS.LTC128B.128 [R247+0xf800], [R4.64+0x80] ;  /* 0x0f80008004f77fae */ /* 0x0003e8000b901d50 */
[----:B------:R-:W-:Y:S02]  /*10a0*/  LDSM.16.M88.4 R12, [R235] ;  /* 0x00000000eb0c783b */ /* 0x000fe40000000200 */
[----:B------:R-:W-:Y:S02]  /*10b0*/  @P0 IADD3 R239, R234, -0x20, RZ ;  /* 0xffffffe0eaef0810 */ /* 0x000fe40007ffe0ff */
[----:B------:R-:W3:Y:S01]  /*10c0*/  LDSM.16.M88.4 R32, [R3+0x8000] ;  /* 0x008000000320783b */ /* 0x000ee20000000200 */
[----:B------:R-:W-:Y:S02]  /*10d0*/  LOP3.LUT P0, RZ, R68, 0x4, RZ, 0xc0, !PT ;  /* 0x0000000444ff7812 */ /* 0x000fe4000780c0ff */
[C---:B------:R-:W-:Y:S01]  /*10e0*/  IADD3 R246, R239.reuse, 0x800, RZ ;  /* 0x00000800eff67810 */ /* 0x040fe20007ffe0ff */
[----:B--2---:R-:W2:Y:S01]  /*10f0*/  LDSM.16.M88.4 R8, [R235+0x2000] ;  /* 0x00200000eb08783b */ /* 0x004ea20000000200 */
[----:B------:R-:W-:-:S02]  /*1100*/  IADD3 R245, R239, 0x1000, RZ ;  /* 0x00001000eff57810 */ /* 0x000fc40007ffe0ff */
[C---:B------:R-:W-:Y:S01]  /*1110*/  IADD3 R244, R239.reuse, 0x1800, RZ ;  /* 0x00001800eff47810 */ /* 0x040fe20007ffe0ff */
[----:B------:R-:W5:Y:S01]  /*1120*/  LDSM.16.M88.4 R28, [R3+0x8800] ;  /* 0x00880000031c783b */ /* 0x000f620000000200 */
[C---:B------:R-:W-:Y:S02]  /*1130*/  IADD3 R243, R239.reuse, 0x2000, RZ ;  /* 0x00002000eff37810 */ /* 0x040fe40007ffe0ff */
[C---:B------:R-:W-:Y:S01]  /*1140*/  IADD3 R242, R239.reuse, 0x2800, RZ ;  /* 0x00002800eff27810 */ /* 0x040fe20007ffe0ff */
[----:B------:R-:W4:Y:S01]  /*1150*/  LDSM.16.M88.4 R24, [R3+0x9000] ;  /* 0x009000000318783b */ /* 0x000f220000000200 */
[C---:B------:R-:W-:Y:S02]  /*1160*/  IADD3 R241, R239.reuse, 0x3000, RZ ;  /* 0x00003000eff17810 */ /* 0x040fe40007ffe0ff */
[----:B------:R-:W-:Y:S01]  /*1170*/  IADD3 R240, R239, 0x3800, RZ ;  /* 0x00003800eff07810 */ /* 0x000fe20007ffe0ff */
[----:B------:R-:W4:Y:S01]  /*1180*/  LDSM.16.M88.4 R16, [R3+0x9800] ;  /* 0x009800000310783b */ /* 0x000f220000000200 */
[----:B-1----:R-:W-:-:S03]  /*1190*/  MOV R4, 0x20 ;  /* 0x0000002000047802 */ /* 0x002fc60000000f00 */
[----:B------:R-:W-:Y:S01]  /*11a0*/  LDSM.16.M88.4 R60, [R239+0x800] ;  /* 0x00080000ef3c783b */ /* 0x000fe20000000200 */
[----:B------:R-:W-:-:S03]  /*11b0*/  SEL R4, R4, 0xffffffe0, !P1 ;  /* 0xffffffe004047807 */ /* 0x000fc60004800000 */
[----:B------:R-:W-:Y:S01]  /*11c0*/  LDSM.16.M88.4 R64, [R239] ;  /* 0x00000000ef40783b */ /* 0x000fe20000000200 */
[----:B------:R-:W-:Y:S01]  /*11d0*/  LOP3.LUT P1, RZ, R69, 0x4, RZ, 0xc0, !PT ;  /* 0x0000000445ff7812 */ /* 0x000fe2000782c0ff */
[C---:B------:R-:W-:Y:S02]  /*11e0*/  IMAD.IADD R236, R235.reuse, 0x1, R4 ;  /* 0x00000001ebec7824 */ /* 0x040fe400078e0204 */
[----:B------:R-:W-:Y:S01]  /*11f0*/  LDSM.16.M88.4 R56, [R239+0x1000] ;  /* 0x00100000ef38783b */ /* 0x000fe20000000200 */
[C---:B------:R-:W-:Y:S02]  /*1200*/  SEL R0, R2.reuse, 0xffffffc0, !P1 ;  /* 0xffffffc002007807 */ /* 0x040fe40004800000 */
[----:B------:R-:W-:Y:S01]  /*1210*/  SEL R2, R2, 0xffffffc0, !P0 ;  /* 0xffffffc002027807 */ /* 0x000fe20004000000 */
[----:B------:R-:W1:Y:S01]  /*1220*/  LDSM.16.M88.4 R20, [R236+0x2000] ;  /* 0x00200000ec14783b */ /* 0x000e620000000200 */
[----:B------:R-:W-:Y:S01]  /*1230*/  IADD3 R237, R236, R0, RZ ;  /* 0x00000000eced7210 */ /* 0x000fe20007ffe0ff */
[----:B------:R-:W-:Y:S01]  /*1240*/  IMAD.IADD R238, R235, 0x1, R0 ;  /* 0x00000001ebee7824 */ /* 0x000fe200078e0200 */
[----:B------:R-:W-:Y:S01]  /*1250*/  IADD3 R233, R234, R2, RZ ;  /* 0x00000002eae97210 */ /* 0x000fe20007ffe0ff */
[----:B------:R-:W1:Y:S01]  /*1260*/  LDSM.16.M88.4 R52, [R239+0x1800] ;  /* 0x00180000ef34783b */ /* 0x000e620000000200 */
[----:B------:R-:W-:Y:S01]  /*1270*/  IMAD.IADD R232, R2, 0x1, R239 ;  /* 0x0000000102e87824 */ /* 0x000fe200078e02ef */
[----:B------:R-:W-:Y:S01]  /*1280*/  ISETP.NE.AND P0, PT, R208, 0x1, PT ;  /* 0x00000001d000780c */ /* 0x000fe20003f05270 */
[-C--:B---3--:R-:W-:Y:S01]  /*1290*/  HMMA.16816.F32.BF16 R116, R12, R32.reuse, RZ ;  /* 0x000000200c74723c */ /* 0x088fe200000418ff */
[----:B------:R-:W-:Y:S04]  /*12a0*/  LDSM.16.M88.4 R68, [R3+0xa000] ;  /* 0x00a000000344783b */ /* 0x000fe80000000200 */
[----:B------:R-:W0:Y:S03]  /*12b0*/  LDGDEPBAR ;  /* 0x00000000000079af */ /* 0x000e260000000000 */
[C---:B--2---:R-:W-:Y:S08]  /*12c0*/  HMMA.16816.F32.BF16 R48, R8.reuse, R32, RZ ;  /* 0x000000200830723c */ /* 0x044ff000000418ff */
[-C--:B------:R-:W-:Y:S08]  /*12d0*/  HMMA.16816.F32.BF16 R72, R8, R34.reuse, RZ ;  /* 0x000000220848723c */ /* 0x080ff000000418ff */
[----:B------:R-:W-:Y:S08]  /*12e0*/  HMMA.16816.F32.BF16 R112, R12, R34, RZ ;  /* 0x000000220c70723c */ /* 0x000ff000000418ff */
[C---:B-----5:R-:W-:Y:S08]  /*12f0*/  HMMA.16816.F32.BF16 R44, R8.reuse, R28, RZ ;  /* 0x0000001c082c723c */ /* 0x060ff000000418ff */
[C---:B----4-:R-:W-:Y:S08]  /*1300*/  HMMA.16816.F32.BF16 R40, R8.reuse, R24, RZ ;  /* 0x000000180828723c */ /* 0x050ff000000418ff */
[C---:B------:R-:W-:Y:S08]  /*1310*/  HMMA.16816.F32.BF16 R36, R8.reuse, R16, RZ ;  /* 0x000000100824723c */ /* 0x040ff000000418ff */
[C---:B------:R-:W-:Y:S08]  /*1320*/  HMMA.16816.F32.BF16 R32, R8.reuse, R30, RZ ;  /* 0x0000001e0820723c */ /* 0x040ff000000418ff */
[C---:B------:R-:W-:Y:S08]  /*1330*/  HMMA.16816.F32.BF16 R84, R8.reuse, R26, RZ ;  /* 0x0000001a0854723c */ /* 0x040ff000000418ff */
[----:B------:R-:W-:Y:S01]  /*1340*/  HMMA.16816.F32.BF16 R80, R8, R18, RZ ;  /* 0x000000120850723c */ /* 0x000fe200000418ff */
[----:B------:R-:W2:Y:S07]  /*1350*/  LDSM.16.M88.4 R8, [R236] ;  /* 0x00000000ec08783b */ /* 0x000eae0000000200 */
[C---:B------:R-:W-:Y:S08]  /*1360*/  HMMA.16816.F32.BF16 R92, R12.reuse, R16, RZ ;  /* 0x000000100c5c723c */ /* 0x040ff000000418ff */
[----:B------:R-:W-:Y:S01]  /*1370*/  HMMA.16816.F32.BF16 R76, R12, R18, RZ ;  /* 0x000000120c4c723c */ /* 0x000fe200000418ff */
[----:B------:R-:W-:Y:S07]  /*1380*/  LDSM.16.M88.4 R16, [R238] ;  /* 0x00000000ee10783b */ /* 0x000fee0000000200 */
[----:B-1----:R-:W-:Y:S01]  /*1390*/  HMMA.16816.F32.BF16 R144, R20, R62, R32 ;  /* 0x0000003e1490723c */ /* 0x002fe20000041820 */
[----:B------:R-:W1:Y:S07]  /*13a0*/  LDSM.16.M88.4 R32, [R233] ;  /* 0x00000000e920783b */ /* 0x000e6e0000000200 */
[C---:B------:R-:W-:Y:S08]  /*13b0*/  HMMA.16816.F32.BF16 R108, R12.reuse, R28, RZ ;  /* 0x0000001c0c6c723c */ /* 0x040ff000000418ff */
[C---:B------:R-:W-:Y:S01]  /*13c0*/  HMMA.16816.F32.BF16 R104, R12.reuse, R30, RZ ;  /* 0x0000001e0c68723c */ /* 0x040fe200000418ff */
[----:B------:R-:W-:Y:S07]  /*13d0*/  LDSM.16.M88.4 R28, [R233+0x800] ;  /* 0x00080000e91c783b */ /* 0x000fee0000000200 */
[C---:B------:R-:W-:Y:S08]  /*13e0*/  HMMA.16816.F32.BF16 R100, R12.reuse, R24, RZ ;  /* 0x000000180c64723c */ /* 0x040ff000000418ff */
[----:B------:R-:W-:Y:S01]  /*13f0*/  HMMA.16816.F32.BF16 R96, R12, R26, RZ ;  /* 0x0000001a0c60723c */ /* 0x000fe200000418ff */
[----:B------:R-:W-:Y:S04]  /*1400*/  LDSM.16.M88.4 R12, [R238+0x2000] ;  /* 0x00200000ee0c783b */ /* 0x000fe80000000200 */
[----:B------:R-:W-:Y:S03]  /*1410*/  LDSM.16.M88.4 R24, [R233+0x1000] ;  /* 0x00100000e918783b */ /* 0x000fe60000000200 */
[C---:B------:R-:W-:Y:S08]  /*1420*/  HMMA.16816.F32.BF16 R88, R20.reuse, R64, R48 ;  /* 0x000000401458723c */ /* 0x040ff00000041830 */
[C---:B------:R-:W-:Y:S01]  /*1430*/  HMMA.16816.F32.BF16 R124, R20.reuse, R60, R44 ;  /* 0x0000003c147c723c */ /* 0x040fe2000004182c */
[----:B------:R-:W-:Y:S07]  /*1440*/  LDSM.16.M88.4 R44, [R232] ;  /* 0x00000000e82c783b */ /* 0x000fee0000000200 */
[C---:B------:R-:W-:Y:S01]  /*1450*/  HMMA.16816.F32.BF16 R120, R20.reuse, R56, R40 ;  /* 0x000000381478723c */ /* 0x040fe20000041828 */
[----:B------:R-:W-:Y:S07]  /*1460*/  LDSM.16.M88.4 R40, [R237] ;  /* 0x00000000ed28783b */ /* 0x000fee0000000200 */
[C---:B------:R-:W-:Y:S08]  /*1470*/  HMMA.16816.F32.BF16 R36, R20.reuse, R52, R36 ;  /* 0x000000341424723c */ /* 0x040ff00000041824 */
[C---:B------:R-:W-:Y:S08]  /*1480*/  HMMA.16816.F32.BF16 R72, R20.reuse, R66, R72 ;  /* 0x000000421448723c */ /* 0x040ff00000041848 */
[C---:B------:R-:W-:Y:S08]  /*1490*/  HMMA.16816.F32.BF16 R148, R20.reuse, R58, R84 ;  /* 0x0000003a1494723c */ /* 0x040ff00000041854 */
[----:B------:R-:W-:Y:S01]  /*14a0*/  HMMA.16816.F32.BF16 R140, R20, R54, R80 ;  /* 0x00000036148c723c */ /* 0x000fe20000041850 */
[----:B------:R-:W3:Y:S07]  /*14b0*/  LDSM.16.M88.4 R20, [R233+0x1800] ;  /* 0x00180000e914783b */ /* 0x000eee0000000200 */
[C---:B--2---:R-:W-:Y:S01]  /*14c0*/  HMMA.16816.F32.BF16 R48, R8.reuse, R64, R116 ;  /* 0x000000400830723c */ /* 0x044fe20000041874 */
[----:B------:R-:W-:Y:S07]  /*14d0*/  LDSM.16.M88.4 R116, [R232+0x1800] ;  /* 0x00180000e874783b */ /* 0x000fee0000000200 */
[C---:B------:R-:W-:Y:S08]  /*14e0*/  HMMA.16816.F32.BF16 R64, R8.reuse, R66, R112 ;  /* 0x000000420840723c */ /* 0x040ff00000041870 */
[----:B------:R-:W-:Y:S08]  /*14f0*/  HMMA.16816.F32.BF16 R112, R8, R62, R104 ;  /* 0x0000003e0870723c */ /* 0x000ff00000041868 */
[----:B-1----:R-:W-:Y:S08]  /*1500*/  HMMA.16816.F32.BF16 R48, R16, R32, R48 ;  /* 0x000000201030723c */ /* 0x002ff00000041830 */
[C---:B------:R-:W-:Y:S08]  /*1510*/  HMMA.16816.F32.BF16 R136, R8.reuse, R56, R100 ;  /* 0x000000380888723c */ /* 0x040ff00000041864 */
[C---:B------:R-:W-:Y:S08]  /*1520*/  HMMA.16816.F32.BF16 R104, R8.reuse, R58, R96 ;  /* 0x0000003a0868723c */ /* 0x040ff00000041860 */
[C---:B------:R-:W-:Y:S08]  /*1530*/  HMMA.16816.F32.BF16 R56, R8.reuse, R54, R76 ;  /* 0x000000360838723c */ /* 0x040ff0000004184c */
[C---:B------:R-:W-:Y:S08]  /*1540*/  HMMA.16816.F32.BF16 R108, R8.reuse, R60, R108 ;  /* 0x0000003c086c723c */ /* 0x040ff0000004186c */
[----:B------:R-:W-:Y:S01]  /*1550*/  HMMA.16816.F32.BF16 R128, R8, R52, R92 ;  /* 0x000000340880723c */ /* 0x000fe2000004185c */
[----:B------:R-:W1:Y:S04]  /*1560*/  LDSM.16.M88.4 R8, [R237+0x2000] ;  /* 0x00200000ed08783b */ /* 0x000e680000000200 */
[----:B------:R-:W-:Y:S03]  /*1570*/  LDSM.16.M88.4 R52, [R232+0x800] ;  /* 0x00080000e834783b */ /* 0x000fe60000000200 */
[C---:B---3--:R-:W-:Y:S01]  /*1580*/  HMMA.16816.F32.BF16 R76, R12.reuse, R20, R36 ;  /* 0x000000140c4c723c */ /* 0x048fe20000041824 */
[----:B------:R-:W2:Y:S04]  /*1590*/  LDSM.16.M88.4 R36, [R235+0x4000] ;  /* 0x00400000eb24783b */ /* 0x000ea80000000200 */
[----:B------:R-:W-:Y:S03]  /*15a0*/  LDSM.16.M88.4 R92, [R232+0x1000] ;  /* 0x00100000e85c783b */ /* 0x000fe60000000200 */
[C---:B------:R-:W-:Y:S08]  /*15b0*/  HMMA.16816.F32.BF16 R60, R12.reuse, R32, R88 ;  /* 0x000000200c3c723c */ /* 0x040ff00000041858 */
[C---:B------:R-:W-:Y:S08]  /*15c0*/  HMMA.16816.F32.BF16 R100, R12.reuse, R34, R72 ;  /* 0x000000220c64723c */ /* 0x040ff00000041848 */
[C---:B------:R-:W-:Y:S08]  /*15d0*/  HMMA.16816.F32.BF16 R96, R12.reuse, R28, R124 ;  /* 0x0000001c0c60723c */ /* 0x040ff0000004187c */
[C---:B------:R-:W-:Y:S08]  /*15e0*/  HMMA.16816.F32.BF16 R84, R12.reuse, R24, R120 ;  /* 0x000000180c54723c */ /* 0x040ff00000041878 */
[C---:B------:R-:W-:Y:S08]  /*15f0*/  HMMA.16816.F32.BF16 R88, R12.reuse, R30, R144 ;  /* 0x0000001e0c58723c */ /* 0x040ff00000041890 */
[C---:B------:R-:W-:Y:S08]  /*1600*/  HMMA.16816.F32.BF16 R80, R12.reuse, R26, R148 ;  /* 0x0000001a0c50723c */ /* 0x040ff00000041894 */
[----:B------:R-:W-:Y:S08]  /*1610*/  HMMA.16816.F32.BF16 R72, R12, R22, R140 ;  /* 0x000000160c48723c */ /* 0x000ff0000004188c */
[----:B------:R-:W-:Y:S01]  /*1620*/  HMMA.16816.F32.BF16 R12, R40, R44, R48 ;  /* 0x0000002c280c723c */ /* 0x000fe20000041830 */
[----:B------:R-:W-:Y:S07]  /*1630*/  LDSM.16.M88.4 R48, [R239+0x2000] ;  /* 0x00200000ef30783b */ /* 0x000fee0000000200 */
[C---:B------:R-:W-:Y:S01]  /*1640*/  HMMA.16816.F32.BF16 R64, R16.reuse, R34, R64 ;  /* 0x000000221040723c */ /* 0x040fe20000041840 */
[----:B------:R-:W3:Y:S07]  /*1650*/  LDSM.16.M88.4 R32, [R235+0x6000] ;  /* 0x00600000eb20783b */ /* 0x000eee0000000200 */
[C---:B------:R-:W-:Y:S08]  /*1660*/  HMMA.16816.F32.BF16 R108, R16.reuse, R28, R108 ;  /* 0x0000001c106c723c */ /* 0x040ff0000004186c */
[----:B------:R-:W-:Y:S01]  /*1670*/  HMMA.16816.F32.BF16 R112, R16, R30, R112 ;  /* 0x0000001e1070723c */ /* 0x000fe20000041870 */
[----:B------:R-:W4:Y:S07]  /*1680*/  LDSM.16.M88.4 R28, [R236+0x4000] ;  /* 0x00400000ec1c783b */ /* 0x000f2e0000000200 */
[----:B-1----:R-:W-:Y:S08]  /*1690*/  HMMA.16816.F32.BF16 R60, R8, R44, R60 ;  /* 0x0000002c083c723c */ /* 0x002ff0000004183c */
[----:B--2---:R-:W-:Y:S08]  /*16a0*/  HMMA.16816.F32.BF16 R12, R36, R68, R12 ;  /* 0x00000044240c723c */ /* 0x004ff0000004180c */
[C---:B------:R-:W-:Y:S08]  /*16b0*/  HMMA.16816.F32.BF16 R136, R16.reuse, R24, R136 ;  /* 0x000000181088723c */ /* 0x040ff00000041888 */
[C---:B------:R-:W-:Y:S01]  /*16c0*/  HMMA.16816.F32.BF16 R104, R16.reuse, R26, R104 ;  /* 0x0000001a1068723c */ /* 0x040fe20000041868 */
[----:B------:R-:W1:Y:S07]  /*16d0*/  LDSM.16.M88.4 R24, [R236+0x6000] ;  /* 0x00600000ec18783b */ /* 0x000e6e0000000200 */
[C---:B------:R-:W-:Y:S08]  /*16e0*/  HMMA.16816.F32.BF16 R128, R16.reuse, R20, R128 ;  /* 0x000000141080723c */ /* 0x040ff00000041880 */
[----:B------:R-:W-:Y:S01]  /*16f0*/  HMMA.16816.F32.BF16 R120, R16, R22, R56 ;  /* 0x000000161078723c */ /* 0x000fe20000041838 */
[----:B------:R-:W-:Y:S04]  /*1700*/  LDSM.16.M88.4 R20, [R238+0x4000] ;  /* 0x00400000ee14783b */ /* 0x000fe80000000200 */
[----:B------:R-:W-:Y:S03]  /*1710*/  LDSM.16.M88.4 R16, [R238+0x6000] ;  /* 0x00600000ee10783b */ /* 0x000fe60000000200 */
[-C--:B------:R-:W-:Y:S08]  /*1720*/  HMMA.16816.F32.BF16 R100, R8, R46.reuse, R100 ;  /* 0x0000002e0864723c */ /* 0x080ff00000041864 */
[----:B------:R-:W-:Y:S01]  /*1730*/  HMMA.16816.F32.BF16 R64, R40, R46, R64 ;  /* 0x0000002e2840723c */ /* 0x000fe20000041840 */
[----:B------:R-:W2:Y:S07]  /*1740*/  LDSM.16.M88.4 R44, [R233+0x2000] ;  /* 0x00200000e92c783b */ /* 0x000eae0000000200 */
[----:B---3--:R-:W-:Y:S08]  /*1750*/  HMMA.16816.F32.BF16 R60, R32, R68, R60 ;  /* 0x00000044203c723c */ /* 0x008ff0000004183c */
[----:B----4-:R-:W-:Y:S01]  /*1760*/  HMMA.16816.F32.BF16 R56, R28, R48, R12 ;  /* 0x000000301c38723c */ /* 0x010fe2000004180c */
[----:B------:R-:W-:Y:S07]  /*1770*/  LDSM.16.M88.4 R12, [R237+0x4000] ;  /* 0x00400000ed0c783b */ /* 0x000fee0000000200 */
[C---:B------:R-:W-:Y:S08]  /*1780*/  HMMA.16816.F32.BF16 R124, R8.reuse, R54, R88 ;  /* 0x00000036087c723c */ /* 0x040ff00000041858 */
[-C--:B------:R-:W-:Y:S08]  /*1790*/  HMMA.16816.F32.BF16 R96, R8, R52.reuse, R96 ;  /* 0x000000340860723c */ /* 0x080ff00000041860 */
[C---:B------:R-:W-:Y:S08]  /*17a0*/  HMMA.16816.F32.BF16 R88, R40.reuse, R52, R108 ;  /* 0x000000342858723c */ /* 0x040ff0000004186c */
[----:B------:R-:W-:Y:S01]  /*17b0*/  HMMA.16816.F32.BF16 R112, R40, R54, R112 ;  /* 0x000000362870723c */ /* 0x000fe20000041870 */
[----:B------:R-:W3:Y:S07]  /*17c0*/  LDSM.16.M88.4 R52, [R232+0x2000] ;  /* 0x00200000e834783b */ /* 0x000eee0000000200 */
[----:B------:R-:W-:Y:S08]  /*17d0*/  HMMA.16816.F32.BF16 R152, R8, R118, R72 ;  /* 0x000000760898723c */ /* 0x000ff00000041848 */
[----:B------:R-:W-:Y:S08]  /*17e0*/  HMMA.16816.F32.BF16 R72, R36, R70, R64 ;  /* 0x000000462448723c */ /* 0x000ff00000041840 */
[----:B-1----:R-:W-:Y:S08]  /*17f0*/  HMMA.16816.F32.BF16 R60, R24, R48, R60 ;  /* 0x00000030183c723c */ /* 0x002ff0000004183c */
[----:B--2---:R-:W-:Y:S01]  /*1800*/  HMMA.16816.F32.BF16 R64, R20, R44, R56 ;  /* 0x0000002c1440723c */ /* 0x004fe20000041838 */
[----:B------:R-:W1:Y:S07]  /*1810*/  LDSM.16.M88.4 R56, [R3+0xa800] ;  /* 0x00a800000338783b */ /* 0x000e6e0000000200 */
[C---:B------:R-:W-:Y:S08]  /*1820*/  HMMA.16816.F32.BF16 R140, R8.reuse, R92, R84 ;  /* 0x0000005c088c723c */ /* 0x040ff00000041854 */
[C---:B------:R-:W-:Y:S08]  /*1830*/  HMMA.16816.F32.BF16 R144, R8.reuse, R94, R80 ;  /* 0x0000005e0890723c */ /* 0x040ff00000041850 */
[----:B------:R-:W-:Y:S01]  /*1840*/  HMMA.16816.F32.BF16 R148, R8, R116, R76 ;  /* 0x000000740894723c */ /* 0x000fe2000004184c */
[----:B------:R-:W2:Y:S07]  /*1850*/  LDSM.16.M88.4 R8, [R237+0x6000] ;  /* 0x00600000ed08783b */ /* 0x000eae0000000200 */
[----:B------:R-:W-:Y:S08]  /*1860*/  HMMA.16816.F32.BF16 R76, R32, R70, R100 ;  /* 0x00000046204c723c */ /* 0x000ff00000041864 */
[----:B------:R-:W-:Y:S08]  /*1870*/  HMMA.16816.F32.BF16 R60, R16, R44, R60 ;  /* 0x0000002c103c723c */ /* 0x000ff0000004183c */
[----:B---3--:R-:W-:Y:S01]  /*1880*/  HMMA.16816.F32.BF16 R80, R12, R52, R64 ;  /* 0x000000340c50723c */ /* 0x008fe20000041840 */
[----:B------:R-:W3:Y:S07]  /*1890*/  LDSM.16.M88.4 R64, [R239+0x2800] ;  /* 0x00280000ef40783b */ /* 0x000eee0000000200 */
[-C--:B------:R-:W-:Y:S08]  /*18a0*/  HMMA.16816.F32.BF16 R68, R28, R50.reuse, R72 ;  /* 0x000000321c44723c */ /* 0x080ff00000041848 */
[----:B------:R-:W-:Y:S08]  /*18b0*/  HMMA.16816.F32.BF16 R76, R24, R50, R76 ;  /* 0x00000032184c723c */ /* 0x000ff0000004184c */
[----:B-1----:R-:W-:Y:S01]  /*18c0*/  HMMA.16816.F32.BF16 R72, R36, R56, R88 ;  /* 0x000000382448723c */ /* 0x002fe20000041858 */
[----:B------:R-:W-:-:S04]  /*18d0*/  FMUL.FTZ R2, R80, c[0x0][0x2ec] ;  /* 0x0000bb0050027a20 */ /* 0x000fc80000410000 */
[----:B------:R1:W4:Y:S03]  /*18e0*/  MUFU.TANH R199, R2 ;  /* 0x0000000200c77308 */ /* 0x0003260000002400 */
[C---:B------:R-:W-:Y:S08]  /*18f0*/  HMMA.16816.F32.BF16 R136, R40.reuse, R92, R136 ;  /* 0x0000005c2888723c */ /* 0x040ff00000041888 */
[----:B------:R-:W-:Y:S01]  /*1900*/  HMMA.16816.F32.BF16 R104, R40, R94, R104 ;  /* 0x0000005e2868723c */ /* 0x000fe20000041868 */
[----:B-1----:R-:W-:-:S07]  /*1910*/  FMUL.FTZ R2, R81, c[0x0][0x2ec] ;  /* 0x0000bb0051027a20 */ /* 0x002fce0000410000 */
[C---:B------:R-:W-:Y:S01]  /*1920*/  HMMA.16816.F32.BF16 R128, R40.reuse, R116, R128 ;  /* 0x000000742880723c */ /* 0x040fe20000041880 */
[----:B------:R1:W1:Y:S07]  /*1930*/  MUFU.TANH R198, R2 ;  /* 0x0000000200c67308 */ /* 0x00026e0000002400 */
[----:B------:R-:W-:Y:S01]  /*1940*/  HMMA.16816.F32.BF16 R120, R40, R118, R120 ;  /* 0x000000762878723c */ /* 0x000fe20000041878 */
[----:B------:R-:W5:Y:S07]  /*1950*/  LDSM.16.M88.4 R40, [R233+0x2800] ;  /* 0x00280000e928783b */ /* 0x000f6e0000000200 */
[----:B--2---:R-:W-:Y:S01]  /*1960*/  HMMA.16816.F32.BF16 R84, R8, R52, R60 ;  /* 0x000000340854723c */ /* 0x004fe2000004183c */
[----:B-1----:R-:W-:-:S04]  /*1970*/  FMUL.FTZ R2, R82, c[0x0][0x2ec] ;  /* 0x0000bb0052027a20 */ /* 0x002fc80000410000 */
[----:B------:R1:W2:Y:S03]  /*1980*/  MUFU.TANH R204, R2 ;  /* 0x0000000200cc7308 */ /* 0x0002a60000002400 */
[----:B------:R-:W-:Y:S08]  /*1990*/  HMMA.16816.F32.BF16 R48, R32, R56, R96 ;  /* 0x000000382030723c */ /* 0x000ff00000041860 */
[----:B------:R-:W-:Y:S01]  /*19a0*/  HMMA.16816.F32.BF16 R60, R20, R46, R68 ;  /* 0x0000002e143c723c */ /* 0x000fe20000041844 */
[----:B-1----:R-:W-:-:S07]  /*19b0*/  FMUL.FTZ R2, R83, c[0x0][0x2ec] ;  /* 0x0000bb0053027a20 */ /* 0x002fce0000410000 */
[----:B------:R-:W-:Y:S01]  /*19c0*/  HMMA.16816.F32.BF16 R68, R16, R46, R76 ;  /* 0x0000002e1044723c */ /* 0x000fe2000004184c */
[----:B------:R1:W1:Y:S07]  /*19d0*/  MUFU.TANH R197, R2 ;  /* 0x0000000200c57308 */ /* 0x00026e0000002400 */
[-C--:B---3--:R-:W-:Y:S08]  /*19e0*/  HMMA.16816.F32.BF16 R72, R28, R64.reuse, R72 ;  /* 0x000000401c48723c */ /* 0x088ff00000041848 */
[----:B------:R-:W-:Y:S01]  /*19f0*/  HMMA.16816.F32.BF16 R44, R24, R64, R48 ;  /* 0x00000040182c723c */ /* 0x000fe20000041830 */
[----:B------:R-:W3:Y:S01]  /*1a00*/  LDSM.16.M88.4 R48, [R232+0x2800] ;  /* 0x00280000e830783b */ /* 0x000ee20000000200 */
[----:B-1----:R-:W-:-:S04]  /*1a10*/  FMUL.FTZ R2, R84, c[0x0][0x2ec] ;  /* 0x0000bb0054027a20 */ /* 0x002fc80000410000 */
[----:B------:R1:W1:Y:S02]  /*1a20*/  MUFU.TANH R108, R2 ;  /* 0x00000002006c7308 */ /* 0x0002640000002400 */
[-C--:B------:R-:W-:Y:S01]  /*1a30*/  HMMA.16816.F32.BF16 R76, R12, R54.reuse, R60 ;  /* 0x000000360c4c723c */ /* 0x080fe2000004183c */
[----:B------:R-:W2:Y:S07]  /*1a40*/  LDSM.16.M88.4 R60, [R3+0xb000] ;  /* 0x00b00000033c783b */ /* 0x000eae0000000200 */
[----:B------:R-:W-:Y:S01]  /*1a50*/  HMMA.16816.F32.BF16 R80, R8, R54, R68 ;  /* 0x000000360850723c */ /* 0x000fe20000041844 */
[----:B-1----:R-:W-:-:S07]  /*1a60*/  FMUL.FTZ R2, R85, c[0x0][0x2ec] ;  /* 0x0000bb0055027a20 */ /* 0x002fce0000410000 */
[----:B------:R-:W-:Y:S01]  /*1a70*/  HMMA.16816.F32.BF16 R52, R36, R58, R112 ;  /* 0x0000003a2434723c */ /* 0x000fe20000041870 */
[----:B------:R1:W1:Y:S07]  /*1a80*/  MUFU.TANH R102, R2 ;  /* 0x0000000200667308 */ /* 0x00026e0000002400 */
[----:B-----5:R-:W-:Y:S08]  /*1a90*/  HMMA.16816.F32.BF16 R68, R20, R40, R72 ;  /* 0x000000281444723c */ /* 0x020ff00000041848 */
[----:B------:R-:W-:Y:S01]  /*1aa0*/  HMMA.16816.F32.BF16 R72, R32, R58, R124 ;  /* 0x0000003a2048723c */ /* 0x000fe2000004187c */
[----:B-1----:R-:W-:-:S04]  /*1ab0*/  FMUL.FTZ R2, R86, c[0x0][0x2ec] ;  /* 0x0000bb0056027a20 */ /* 0x002fc80000410000 */
[----:B------:R1:W1:Y:S03]  /*1ac0*/  MUFU.TANH R103, R2 ;  /* 0x0000000200677308 */ /* 0x0002660000002400 */
[----:B------:R-:W-:Y:S08]  /*1ad0*/  HMMA.16816.F32.BF16 R44, R16, R40, R44 ;  /* 0x00000028102c723c */ /* 0x000ff0000004182c */
[----:B------:R-:W-:Y:S01]  /*1ae0*/  HMMA.16816.F32.BF16 R56, R28, R66, R52 ;  /* 0x000000421c38723c */ /* 0x000fe20000041834 */
[----:B------:R-:W5:Y:S01]  /*1af0*/  LDSM.16.M88.4 R52, [R239+0x3000] ;  /* 0x00300000ef34783b */ /* 0x000f620000000200 */
[----:B-1----:R-:W-:-:S06]  /*1b00*/  FMUL.FTZ R2, R87, c[0x0][0x2ec] ;  /* 0x0000bb0057027a20 */ /* 0x002fcc0000410000 */
[----:B------:R-:W-:Y:S01]  /*1b10*/  HMMA.16816.F32.BF16 R72, R24, R66, R72 ;  /* 0x000000421848723c */ /* 0x000fe20000041848 */
[----:B------:R1:W1:Y:S07]  /*1b20*/  MUFU.TANH R101, R2 ;  /* 0x0000000200657308 */ /* 0x00026e0000002400 */
[----:B---3--:R-:W-:Y:S08]  /*1b30*/  HMMA.16816.F32.BF16 R84, R8, R48, R44 ;  /* 0x000000300854723c */ /* 0x008ff0000004182c */
[----:B------:R-:W-:Y:S01]  /*1b40*/  HMMA.16816.F32.BF16 R64, R20, R42, R56 ;  /* 0x0000002a1440723c */ /* 0x000fe20000041838 */
[----:B------:R-:W3:Y:S01]  /*1b50*/  LDSM.16.M88.4 R56, [R233+0x3000] ;  /* 0x00300000e938783b */ /* 0x000ee20000000200 */
[----:B-1----:R-:W-:-:S04]  /*1b60*/  FMUL.FTZ R2, R76, c[0x0][0x2ec] ;  /* 0x0000bb004c027a20 */ /* 0x002fc80000410000 */
[----:B------:R1:W1:Y:S02]  /*1b70*/  MUFU.TANH R196, R2 ;  /* 0x0000000200c47308 */ /* 0x0002640000002400 */
[----:B--2---:R-:W-:Y:S08]  /*1b80*/  HMMA.16816.F32.BF16 R44, R32, R60, R140 ;  /* 0x0000003c202c723c */ /* 0x004ff0000004188c */
[----:B------:R-:W-:Y:S01]  /*1b90*/  HMMA.16816.F32.BF16 R40, R16, R42, R72 ;  /* 0x0000002a1028723c */ /* 0x000fe20000041848 */
[----:B-1----:R-:W-:-:S07]  /*1ba0*/  FMUL.FTZ R2, R77, c[0x0][0x2ec] ;  /* 0x0000bb004d027a20 */ /* 0x002fce0000410000 */
[----:B------:R-:W-:Y:S01]  /*1bb0*/  HMMA.16816.F32.BF16 R72, R36, R62, R104 ;  /* 0x0000003e2448723c */ /* 0x000fe20000041868 */
[----:B------:R1:W2:Y:S11]  /*1bc0*/  MUFU.TANH R192, R2 ;  /* 0x0000000200c07308 */ /* 0x0002b60000002400 */
[----:B------:R-:W-:Y:S04]  /*1bd0*/  @!UPT UIADD3 URZ, URZ, URZ, URZ ;  /* 0x0000003f3f3ff290 */ /* 0x000fe8000fffe03f */
[----:B------:R-:W-:Y:S01]  /*1be0*/  HMMA.16816.F32.BF16 R88, R8, R50, R40 ;  /* 0x000000320858723c */ /* 0x000fe20000041828 */
[----:B------:R-:W2:Y:S01]  /*1bf0*/  LDSM.16.M88.4 R40, [R3+0xb800] ;  /* 0x00b800000328783b */ /* 0x000ea20000000200 */
[----:B-1----:R-:W-:-:S04]  /*1c00*/  FMUL.FTZ R2, R78, c[0x0][0x2ec] ;  /* 0x0000bb004e027a20 */ /* 0x002fc80000410000 */
[----:B------:R1:W1:Y:S02]  /*1c10*/  MUFU.TANH R191, R2 ;  /* 0x0000000200bf7308 */ /* 0x0002640000002400 */
[----:B-----5:R-:W-:Y:S01]  /*1c20*/  HMMA.16816.F32.BF16 R72, R28, R54, R72 ;  /* 0x000000361c48723c */ /* 0x020fe20000041848 */
[----:B-1----:R-:W-:-:S07]  /*1c30*/  FMUL.FTZ R2, R79, c[0x0][0x2ec] ;  /* 0x0000bb004f027a20 */ /* 0x002fce0000410000 */
[----:B------:R-:W-:Y:S01]  /*1c40*/  HMMA.16816.F32.BF16 R76, R12, R48, R68 ;  /* 0x000000300c4c723c */ /* 0x000fe20000041844 */
[----:B------:R1:W1:Y:S07]  /*1c50*/  MUFU.TANH R190, R2 ;  /* 0x0000000200be7308 */ /* 0x00026e0000002400 */
[----:B------:R-:W-:Y:S01]  /*1c60*/  HMMA.16816.F32.BF16 R68, R36, R60, R136 ;  /* 0x0000003c2444723c */ /* 0x000fe20000041888 */
[----:B-1----:R-:W-:-:S04]  /*1c70*/  FMUL.FTZ R2, R80, c[0x0][0x2ec] ;  /* 0x0000bb0050027a20 */ /* 0x002fc80000410000 */
[----:B------:R1:W1:Y:S11]  /*1c80*/  MUFU.TANH R100, R2 ;  /* 0x0000000200647308 */ /* 0x0002760000002400 */
[----:B------:R-:W-:Y:S08]  /*1c90*/  @!UPT UIADD3 URZ, URZ, URZ, URZ ;  /* 0x0000003f3f3ff290 */ /* 0x000ff0000fffe03f */
[----:B------:R-:W-:Y:S01]  /*1ca0*/  HMMA.16816.F32.BF16 R68, R28, R52, R68 ;  /* 0x000000341c44723c */ /* 0x000fe20000041844 */
[----:B-1----:R-:W-:-:S04]  /*1cb0*/  FMUL.FTZ R2, R81, c[0x0][0x2ec] ;  /* 0x0000bb0051027a20 */ /* 0x002fc80000410000 */
[----:B------:R1:W1:Y:S02]  /*1cc0*/  MUFU.TANH R99, R2 ;  /* 0x0000000200637308 */ /* 0x0002640000002400 */
[----:B-1----:R-:W-:-:S06]  /*1cd0*/  FMUL.FTZ R2, R82, c[0x0][0x2ec] ;  /* 0x0000bb0052027a20 */ /* 0x002fcc0000410000 */
[----:B------:R1:W1:Y:S02]  /*1ce0*/  MUFU.TANH R98, R2 ;  /* 0x0000000200627308 */ /* 0x0002640000002400 */
[----:B-1----:R-:W-:Y:S02]  /*1cf0*/  FMUL.FTZ R2, R83, c[0x0][0x2ec] ;  /* 0x0000bb0053027a20 */ /* 0x002fe40000410000 */
[----:B------:R-:W-:Y:S04]  /*1d00*/  HMMA.16816.F32.BF16 R80, R12, R50, R64 ;  /* 0x000000320c50723c */ /* 0x000fe80000041840 */
[----:B------:R1:W1:Y:S04]  /*1d10*/  MUFU.TANH R97, R2 ;  /* 0x0000000200617308 */ /* 0x0002680000002400 */
[----:B---3--:R-:W-:Y:S08]  /*1d20*/  HMMA.16816.F32.BF16 R64, R20, R56, R68 ;  /* 0x000000381440723c */ /* 0x008ff00000041844 */
[----:B------:R-:W-:Y:S01]  /*1d30*/  HMMA.16816.F32.BF16 R68, R32, R62, R144 ;  /* 0x0000003e2044723c */ /* 0x000fe20000041890 */
[----:B------:R-:W3:Y:S01]  /*1d40*/  LDSM.16.M88.4 R60, [R239+0x3800] ;  /* 0x00380000ef3c783b */ /* 0x000ee20000000200 */
[----:B-1----:R-:W-:-:S04]  /*1d50*/  FMUL.FTZ R2, R76, c[0x0][0x2ec] ;  /* 0x0000bb004c027a20 */ /* 0x002fc80000410000 */
[----:B------:R1:W1:Y:S02]  /*1d60*/  MUFU.TANH R189, R2 ;  /* 0x0000000200bd7308 */ /* 0x0002640000002400 */
[----:B-1----:R-:W-:Y:S11]  /*1d70*/  FMUL.FTZ R2, R77, c[0x0][0x2ec] ;  /* 0x0000bb004d027a20 */ /* 0x002ff60000410000 */
[----:B------:R-:W-:Y:S05]  /*1d80*/  @!UPT UIADD3 URZ, URZ, URZ, URZ ;  /* 0x0000003f3f3ff290 */ /* 0x000fea000fffe03f */
[----:B------:R-:W-:Y:S01]  /*1d90*/  HMMA.16816.F32.BF16 R68, R24, R54, R68 ;  /* 0x000000361844723c */ /* 0x000fe20000041844 */
[----:B------:R1:W1:Y:S02]  /*1da0*/  MUFU.TANH R188, R2 ;  /* 0x0000000200bc7308 */ /* 0x0002640000002400 */
[----:B-1----:R-:W-:-:S06]  /*1db0*/  FMUL.FTZ R2, R78, c[0x0][0x2ec] ;  /* 0x0000bb004e027a20 */ /* 0x002fcc0000410000 */
[----:B------:R1:W1:Y:S11]  /*1dc0*/  MUFU.TANH R179, R2 ;  /* 0x0000000200b37308 */ /* 0x0002760000002400 */
[----:B------:R-:W-:Y:S04]  /*1dd0*/  @!UPT UIADD3 URZ, URZ, URZ, URZ ;  /* 0x0000003f3f3ff290 */ /* 0x000fe8000fffe03f */
[----:B------:R-:W-:Y:S01]  /*1de0*/  HMMA.16816.F32.BF16 R68, R16, R58, R68 ;  /* 0x0000003a1044723c */ /* 0x000fe20000041844 */
[----:B-1----:R-:W-:-:S07]  /*1df0*/  FMUL.FTZ R2, R79, c[0x0][0x2ec] ;  /* 0x0000bb004f027a20 */ /* 0x002fce0000410000 */
[----:B------:R-:W-:Y:S01]  /*1e00*/  HMMA.16816.F32.BF16 R76, R24, R52, R44 ;  /* 0x00000034184c723c */ /* 0x000fe2000004182c */
[----:B------:R-:W1:Y:S01]  /*1e10*/  LDSM.16.M88.4 R44, [R232+0x3000] ;  /* 0x00300000e82c783b */ /* 0x000e620000000200 */
[----:B------:R5:W1:Y:S06]  /*1e20*/  MUFU.TANH R178, R2 ;  /* 0x0000000200b27308 */ /* 0x000a6c0000002400 */
[----:B------:R-:W-:Y:S08]  /*1e30*/  HMMA.16816.F32.BF16 R52, R20, R58, R72 ;  /* 0x0000003a1434723c */ /* 0x000ff00000041848 */
[----:B--2---:R-:W-:Y:S01]  /*1e40*/  HMMA.16816.F32.BF16 R72, R32, R40, R148 ;  /* 0x000000282048723c */ /* 0x004fe20000041894 */
[----:B-----5:R-:W-:-:S04]  /*1e50*/  FMUL.FTZ R2, R84, c[0x0][0x2ec] ;  /* 0x0000bb0054027a20 */ /* 0x020fc80000410000 */
[----:B------:R2:W1:Y:S03]  /*1e60*/  MUFU.TANH R96, R2 ;  /* 0x0000000200607308 */ /* 0x0004660000002400 */
[----:B------:R-:W-:Y:S01]  /*1e70*/  HMMA.16816.F32.BF16 R48, R16, R56, R76 ;  /* 0x000000381030723c */ /* 0x000fe2000004184c */
[----:B--2---:R-:W-:Y:S11]  /*1e80*/  FMUL.FTZ R2, R85, c[0x0][0x2ec] ;  /* 0x0000bb0055027a20 */ /* 0x004ff60000410000 */
[----:B------:R-:W-:Y:S04]  /*1e90*/  @!UPT UIADD3 URZ, URZ, URZ, URZ ;  /* 0x0000003f3f3ff290 */ /* 0x000fe8000fffe03f */
[----:B---3--:R-:W-:Y:S01]  /*1ea0*/  HMMA.16816.F32.BF16 R56, R24, R60, R72 ;  /* 0x0000003c1838723c */ /* 0x008fe20000041848 */
[----:B------:R2:W3:Y:S07]  /*1eb0*/  MUFU.TANH R95, R2 ;  /* 0x00000002005f7308 */ /* 0x0004ee0000002400 */
[----:B-1----:R-:W-:Y:S08]  /*1ec0*/  HMMA.16816.F32.BF16 R76, R12, R44, R64 ;  /* 0x0000002c0c4c723c */ /* 0x002ff00000041840 */
[----:B------:R-:W-:Y:S01]  /*1ed0*/  HMMA.16816.F32.BF16 R64, R36, R40, R128 ;  /* 0x000000282440723c */ /* 0x000fe20000041880 */
[----:B--2---:R-:W-:-:S04]  /*1ee0*/  FMUL.FTZ R2, R86, c[0x0][0x2ec] ;  /* 0x0000bb0056027a20 */ /* 0x004fc80000410000 */
[----:B------:R1:W2:Y:S03]  /*1ef0*/  MUFU.TANH R94, R2 ;  /* 0x00000002005e7308 */ /* 0x0002a60000002400 */
[----:B------:R-:W-:Y:S01]  /*1f00*/  HMMA.16816.F32.BF16 R68, R8, R46, R68 ;  /* 0x0000002e0844723c */ /* 0x000fe20000041844 */
[----:B-1----:R-:W-:Y:S11]  /*1f10*/  FMUL.FTZ R2, R87, c[0x0][0x2ec] ;  /* 0x0000bb0057027a20 */ /* 0x002ff60000410000 */
[----:B------:R-:W-:Y:S04]  /*1f20*/  @!UPT UIADD3 URZ, URZ, URZ, URZ ;  /* 0x0000003f3f3ff290 */ /* 0x000fe8000fffe03f */
[----:B------:R-:W-:Y:S01]  /*1f30*/  HMMA.16816.F32.BF16 R64, R28, R60, R64 ;  /* 0x0000003c1c40723c */ /* 0x000fe20000041840 */
[----:B------:R1:W1:Y:S07]  /*1f40*/  MUFU.TANH R93, R2 ;  /* 0x00000002005d7308 */ /* 0x00026e0000002400 */
[----:B------:R-:W-:Y:S02]  /*1f50*/  FMUL.FTZ R68, R68, c[0x0][0x2ec] ;  /* 0x0000bb0044447a20 */ /* 0x000fe40000410000 */
[----:B------:R-:W-:-:S02]  /*1f60*/  FMUL.FTZ R69, R69, c[0x0][0x2ec] ;  /* 0x0000bb0045457a20 */ /* 0x000fc40000410000 */
[----:B------:R-:W-:Y:S02]  /*1f70*/  FMUL.FTZ R70, R70, c[0x0][0x2ec] ;  /* 0x0000bb0046467a20 */ /* 0x000fe40000410000 */
[----:B------:R-:W2:Y:S01]  /*1f80*/  MUFU.TANH R68, R68 ;  /* 0x0000004400447308 */ /* 0x000ea20000002400 */
[----:B-1----:R-:W-:-:S07]  /*1f90*/  FMUL.FTZ R2, R80, c[0x0][0x2ec] ;  /* 0x0000bb0050027a20 */ /* 0x002fce0000410000 */
[----:B------:R1:W1:Y:S08]  /*1fa0*/  MUFU.TANH R177, R2 ;  /* 0x0000000200b17308 */ /* 0x0002700000002400 */
[----:B------:R-:W2:Y:S01]  /*1fb0*/  MUFU.TANH R69, R69 ;  /* 0x0000004500457308 */ /* 0x000ea20000002400 */
[----:B-1----:R-:W-:-:S07]  /*1fc0*/  FMUL.FTZ R2, R81, c[0x0][0x2ec] ;  /* 0x0000bb0051027a20 */ /* 0x002fce0000410000 */
[----:B------:R-:W1:Y:S08]  /*1fd0*/  MUFU.TANH R70, R70 ;  /* 0x0000004600467308 */ /* 0x000e700000002400 */
[----:B------:R5:W1:Y:S02]  /*1fe0*/  MUFU.TANH R176, R2 ;  /* 0x0000000200b07308 */ /* 0x000a640000002400 */
[----:B-----5:R-:W-:-:S06]  /*1ff0*/  FMUL.FTZ R2, R82, c[0x0][0x2ec] ;  /* 0x0000bb0052027a20 */ /* 0x020fcc0000410000 */
[----:B------:R5:W1:Y:S02]  /*2000*/  MUFU.TANH R175, R2 ;  /* 0x0000000200af7308 */ /* 0x000a640000002400 */
[----:B-----5:R-:W-:Y:S02]  /*2010*/  FMUL.FTZ R2, R83, c[0x0][0x2ec] ;  /* 0x0000bb0053027a20 */ /* 0x020fe40000410000 */
[----:B------:R-:W-:Y:S01]  /*2020*/  HMMA.16816.F32.BF16 R80, R8, R44, R48 ;  /* 0x0000002c0850723c */ /* 0x000fe20000041830 */
[----:B------:R-:W5:Y:S03]  /*2030*/  LDSM.16.M88.4 R48, [R233+0x3800] ;  /* 0x00380000e930783b */ /* 0x000f660000000200 */
[----:B------:R1:W1:Y:S02]  /*2040*/  MUFU.TANH R174, R2 ;  /* 0x0000000200ae7308 */ /* 0x0002640000002400 */
[----:B-1----:R-:W-:-:S06]  /*2050*/  FMUL.FTZ R2, R88, c[0x0][0x2ec] ;  /* 0x0000bb0058027a20 */ /* 0x002fcc0000410000 */
        /* <DEDUP_REMOVED lines=13> */
[----:B-1----:R-:W-:Y:S02]  /*2130*/  FMUL.FTZ R2, R79, c[0x0][0x2ec] ;  /* 0x0000bb004f027a20 */ /* 0x002fe40000410000 */
[----:B------:R-:W-:Y:S04]  /*2140*/  HMMA.16816.F32.BF16 R76, R12, R46, R52 ;  /* 0x0000002e0c4c723c */ /* 0x000fe80000041834 */
[----:B------:R1:W1:Y:S04]  /*2150*/  MUFU.TANH R172, R2 ;  /* 0x0000000200ac7308 */ /* 0x0002680000002400 */
[----:B------:R-:W-:Y:S01]  /*2160*/  HMMA.16816.F32.BF16 R52, R36, R42, R120 ;  /* 0x0000002a2434723c */ /* 0x000fe20000041878 */
[----:B------:R-:W2:Y:S01]  /*2170*/  LDSM.16.M88.4 R36, [R232+0x3800] ;  /* 0x00380000e824783b */ /* 0x000ea20000000200 */
[----:B------:R-:W-:-:S06]  /*2180*/  DEPBAR.LE SB0, 0x0 ;  /* 0x000080000000791a */ /* 0x000fcc0000000000 */
[----:B-----5:R-:W-:Y:S01]  /*2190*/  HMMA.16816.F32.BF16 R44, R20, R48, R64 ;  /* 0x00000030142c723c */ /* 0x020fe20000041840 */
[----:B-1----:R-:W-:-:S04]  /*21a0*/  FMUL.FTZ R2, R80, c[0x0][0x2ec] ;  /* 0x0000bb0050027a20 */ /* 0x002fc80000410000 */
[----:B------:R1:W1:Y:S03]  /*21b0*/  MUFU.TANH R85, R2 ;  /* 0x0000000200557308 */ /* 0x0002660000002400 */
[----:B------:R-:W-:Y:S01]  /*21c0*/  HMMA.16816.F32.BF16 R64, R32, R42, R152 ;  /* 0x0000002a2040723c */ /* 0x000fe20000041898 */
[----:B------:R-:W-:Y:S02]  /*21d0*/  FMUL.FTZ R77, R77, c[0x0][0x2ec] ;  /* 0x0000bb004d4d7a20 */ /* 0x000fe40000410000 */
[----:B------:R-:W-:Y:S02]  /*21e0*/  FMUL.FTZ R78, R78, c[0x0][0x2ec] ;  /* 0x0000bb004e4e7a20 */ /* 0x000fe40000410000 */
[----:B------:R-:W-:Y:S01]  /*21f0*/  FMUL.FTZ R79, R79, c[0x0][0x2ec] ;  /* 0x0000bb004f4f7a20 */ /* 0x000fe20000410000 */
[----:B------:R-:W2:Y:S02]  /*2200*/  MUFU.TANH R156, R77 ;  /* 0x0000004d009c7308 */ /* 0x000ea40000002400 */
[----:B------:R-:W-:Y:S01]  /*2210*/  HMMA.16816.F32.BF16 R28, R28, R62, R52 ;  /* 0x0000003e1c1c723c */ /* 0x000fe20000041834 */
[----:B-1----:R-:W-:-:S05]  /*2220*/  FMUL.FTZ R2, R81, c[0x0][0x2ec] ;  /* 0x0000bb0051027a20 */ /* 0x002fca0000410000 */
[----:B------:R-:W1:Y:S02]  /*2230*/  MUFU.TANH R161, R78 ;  /* 0x0000004e00a17308 */ /* 0x000e640000002400 */
[----:B------:R-:W-:Y:S06]  /*2240*/  HMMA.16816.F32.BF16 R32, R16, R48, R56 ;  /* 0x000000301020723c */ /* 0x000fec0000041838 */
[----:B------:R5:W1:Y:S02]  /*2250*/  MUFU.TANH R84, R2 ;  /* 0x0000000200547308 */ /* 0x000a640000002400 */
[----:B------:R-:W-:Y:S06]  /*2260*/  HMMA.16816.F32.BF16 R24, R24, R62, R64 ;  /* 0x0000003e1818723c */ /* 0x000fec0000041840 */
[----:B------:R-:W1:Y:S02]  /*2270*/  MUFU.TANH R160, R79 ;  /* 0x0000004f00a07308 */ /* 0x000e640000002400 */
[----:B--2---:R-:W-:Y:S01]  /*2280*/  HMMA.16816.F32.BF16 R40, R12, R36, R44 ;  /* 0x000000240c28723c */ /* 0x004fe2000004182c */
[----:B-----5:R-:W-:-:S07]  /*2290*/  FMUL.FTZ R2, R82, c[0x0][0x2ec] ;  /* 0x0000bb0052027a20 */ /* 0x020fce0000410000 */
[----:B------:R-:W-:Y:S01]  /*22a0*/  HMMA.16816.F32.BF16 R20, R20, R50, R28 ;  /* 0x000000321414723c */ /* 0x000fe2000004181c */
[----:B------:R2:W1:Y:S07]  /*22b0*/  MUFU.TANH R72, R2 ;  /* 0x0000000200487308 */ /* 0x00046e0000002400 */
[----:B------:R-:W-:Y:S08]  /*22c0*/  HMMA.16816.F32.BF16 R32, R8, R36, R32 ;  /* 0x000000240820723c */ /* 0x000ff00000041820 */
[----:B------:R-:W-:Y:S01]  /*22d0*/  HMMA.16816.F32.BF16 R16, R16, R50, R24 ;  /* 0x000000321010723c */ /* 0x000fe20000041818 */
[----:B------:R-:W-:-:S02]  /*22e0*/  FMUL.FTZ R40, R40, c[0x0][0x2ec] ;  /* 0x0000bb0028287a20 */ /* 0x000fc40000410000 */
[----:B--2---:R-:W-:Y:S02]  /*22f0*/  FMUL.FTZ R2, R83, c[0x0][0x2ec] ;  /* 0x0000bb0053027a20 */ /* 0x004fe40000410000 */
[----:B------:R-:W-:Y:S01]  /*2300*/  FMUL.FTZ R41, R41, c[0x0][0x2ec] ;  /* 0x0000bb0029297a20 */ /* 0x000fe20000410000 */
[----:B------:R-:W2:Y:S01]  /*2310*/  MUFU.TANH R139, R40 ;  /* 0x00000028008b7308 */ /* 0x000ea20000002400 */
[----:B------:R-:W-:Y:S01]  /*2320*/  FMUL.FTZ R42, R42, c[0x0][0x2ec] ;  /* 0x0000bb002a2a7a20 */ /* 0x000fe20000410000 */
[----:B------:R-:W-:Y:S06]  /*2330*/  HMMA.16816.F32.BF16 R20, R12, R38, R20 ;  /* 0x000000260c14723c */ /* 0x000fec0000041814 */
[----:B------:R5:W1:Y:S01]  /*2340*/  MUFU.TANH R73, R2 ;  /* 0x0000000200497308 */ /* 0x000a620000002400 */
[----:B------:R-:W-:-:S02]  /*2350*/  IMAD.SHL.U32 R14, R159, 0x2, RZ ;  /* 0x000000029f0e7824 */ /* 0x000fc400078e00ff */
[----:B------:R-:W-:-:S03]  /*2360*/  FMUL.FTZ R32, R32, c[0x0][0x2ec] ;  /* 0x0000bb0020207a20 */ /* 0x000fc60000410000 */
[----:B------:R-:W-:Y:S02]  /*2370*/  LOP3.LUT R14, R14, 0x6, RZ, 0xc0, !PT ;  /* 0x000000060e0e7812 */ /* 0x000fe400078ec0ff */
[----:B------:R-:W1:Y:S02]  /*2380*/  MUFU.TANH R149, R41 ;  /* 0x0000002900957308 */ /* 0x000e640000002400 */
[----:B------:R-:W-:Y:S01]  /*2390*/  HMMA.16816.F32.BF16 R16, R8, R38, R16 ;  /* 0x000000260810723c */ /* 0x000fe20000041810 */
[----:B-----5:R-:W-:-:S05]  /*23a0*/  FMUL.FTZ R2, R76, c[0x0][0x2ec] ;  /* 0x0000bb004c027a20 */ /* 0x020fca0000410000 */
[----:B------:R-:W1:Y:S02]  /*23b0*/  MUFU.TANH R151, R42 ;  /* 0x0000002a00977308 */ /* 0x000e640000002400 */
[----:B------:R-:W-:Y:S02]  /*23c0*/  FMUL.FTZ R3, R21, c[0x0][0x2ec] ;  /* 0x0000bb0015037a20 */ /* 0x000fe40000410000 */
[----:B------:R-:W-:-:S04]  /*23d0*/  FMUL.FTZ R20, R20, c[0x0][0x2ec] ;  /* 0x0000bb0014147a20 */ /* 0x000fc80000410000 */
[----:B------:R5:W1:Y:S08]  /*23e0*/  MUFU.TANH R157, R2 ;  /* 0x00000002009d7308 */ /* 0x000a700000002400 */
[----:B------:R1:W1:Y:S02]  /*23f0*/  MUFU.TANH R138, R3 ;  /* 0x00000003008a7308 */ /* 0x0002640000002400 */
[----:B------:R-:W-:-:S02]  /*2400*/  FMUL.FTZ R19, R19, c[0x0][0x2ec] ;  /* 0x0000bb0013137a20 */ /* 0x000fc40000410000 */
[----:B------:R-:W-:Y:S02]  /*2410*/  FMUL.FTZ R16, R16, c[0x0][0x2ec] ;  /* 0x0000bb0010107a20 */ /* 0x000fe40000410000 */
[----:B------:R-:W-:Y:S02]  /*2420*/  FMUL.FTZ R18, R18, c[0x0][0x2ec] ;  /* 0x0000bb0012127a20 */ /* 0x000fe40000410000 */
[----:B-----5:R-:W-:Y:S01]  /*2430*/  FMUL.FTZ R2, R71, c[0x0][0x2ec] ;  /* 0x0000bb0047027a20 */ /* 0x020fe20000410000 */
[----:B------:R5:W2:Y:S01]  /*2440*/  MUFU.TANH R136, R20 ;  /* 0x0000001400887308 */ /* 0x000aa20000002400 */
[----:B-1----:R-:W-:-:S07]  /*2450*/  FMUL.FTZ R3, R22, c[0x0][0x2ec] ;  /* 0x0000bb0016037a20 */ /* 0x002fce0000410000 */
[----:B------:R1:W1:Y:S08]  /*2460*/  MUFU.TANH R44, R2 ;  /* 0x00000002002c7308 */ /* 0x0002700000002400 */
[----:B------:R-:W2:Y:S01]  /*2470*/  MUFU.TANH R148, R3 ;  /* 0x0000000300947308 */ /* 0x000ea20000002400 */
[----:B-----5:R-:W-:Y:S01]  /*2480*/  MOV R20, R135 ;  /* 0x0000008700147202 */ /* 0x020fe20000000f00 */
[----:B-1----:R-:W-:-:S06]  /*2490*/  FMUL.FTZ R2, R43, c[0x0][0x2ec] ;  /* 0x0000bb002b027a20 */ /* 0x002fcc0000410000 */
[----:B------:R-:W1:Y:S08]  /*24a0*/  MUFU.TANH R32, R32 ;  /* 0x0000002000207308 */ /* 0x000e700000002400 */
[----:B------:R5:W1:Y:S08]  /*24b0*/  MUFU.TANH R150, R2 ;  /* 0x0000000200967308 */ /* 0x000a700000002400 */
[----:B------:R-:W1:Y:S01]  /*24c0*/  MUFU.TANH R26, R19 ;  /* 0x00000013001a7308 */ /* 0x000e620000002400 */
[----:B-----5:R-:W-:-:S07]  /*24d0*/  FMUL.FTZ R2, R33, c[0x0][0x2ec] ;  /* 0x0000bb0021027a20 */ /* 0x020fce0000410000 */
[----:B------:R-:W1:Y:S08]  /*24e0*/  MUFU.TANH R28, R16 ;  /* 0x00000010001c7308 */ /* 0x000e700000002400 */
[----:B------:R5:W1:Y:S08]  /*24f0*/  MUFU.TANH R30, R2 ;  /* 0x00000002001e7308 */ /* 0x000a700000002400 */
[----:B------:R-:W1:Y:S01]  /*2500*/  MUFU.TANH R29, R18 ;  /* 0x00000012001d7308 */ /* 0x000e620000002400 */
[----:B-----5:R-:W-:-:S07]  /*2510*/  FMUL.FTZ R2, R34, c[0x0][0x2ec] ;  /* 0x0000bb0022027a20 */ /* 0x020fce0000410000 */
[----:B------:R5:W1:Y:S02]  /*2520*/  MUFU.TANH R33, R2 ;  /* 0x0000000200217308 */ /* 0x000a640000002400 */
[----:B-----5:R-:W-:-:S06]  /*2530*/  FMUL.FTZ R2, R35, c[0x0][0x2ec] ;  /* 0x0000bb0023027a20 */ /* 0x020fcc0000410000 */
[----:B------:R5:W1:Y:S02]  /*2540*/  MUFU.TANH R31, R2 ;  /* 0x00000002001f7308 */ /* 0x000a640000002400 */
[----:B-----5:R-:W-:-:S05]  /*2550*/  LOP3.LUT R2, R164, 0xffffffe0, RZ, 0xc0, !PT ;  /* 0xffffffe0a4027812 */ /* 0x020fca00078ec0ff */
[----:B------:R-:W-:-:S05]  /*2560*/  IMAD.IADD R2, R159, 0x1, -R2 ;  /* 0x000000019f027824 */ /* 0x000fca00078e0a02 */
[----:B------:R-:W-:-:S04]  /*2570*/  SHF.R.S32.HI R5, RZ, 0x1f, R2 ;  /* 0x0000001fff057819 */ /* 0x000fc80000011402 */
[----:B------:R-:W-:Y:S01]  /*2580*/  LEA.HI R3, R5, R2, RZ, 0x2 ;  /* 0x0000000205037211 */ /* 0x000fe200078f10ff */
[----:B------:R-:W-:Y:S01]  /*2590*/  FMUL.FTZ R5, R23, c[0x0][0x2ec] ;  /* 0x0000bb0017057a20 */ /* 0x000fe20000410000 */
[----:B------:R-:W-:Y:S02]  /*25a0*/  LEA R2, R158, R165, 0x4 ;  /* 0x000000a59e027211 */ /* 0x000fe400078e20ff */
[----:B------:R-:W-:Y:S01]  /*25b0*/  SHF.R.S32.HI R168, RZ, 0x2, R3 ;  /* 0x00000002ffa87819 */ /* 0x000fe20000011403 */
[----:B------:R-:W-:Y:S01]  /*25c0*/  FMUL.FTZ R3, R17, c[0x0][0x2ec] ;  /* 0x0000bb0011037a20 */ /* 0x000fe20000410000 */
[----:B------:R5:W1:Y:S02]  /*25d0*/  MUFU.TANH R137, R5 ;  /* 0x0000000500897308 */ /* 0x000a640000002400 */
[----:B------:R-:W-:Y:S01]  /*25e0*/  IADD3 R2, R2, 0x1, R168 ;  /* 0x0000000102027810 */ /* 0x000fe20007ffe0a8 */
[----:B------:R1:W-:Y:S03]  /*25f0*/  STL [R1+0x58], R168 ;  /* 0x000058a801007387 */ /* 0x0003e60000100800 */
[----:B------:R-:W-:Y:S01]  /*2600*/  IADD3 R2, R132, -c[0x0][0x214], R2 ;  /* 0x8000850084027a10 */ /* 0x000fe20007ffe002 */
[----:B------:R1:W-:Y:S01]  /*2610*/  STL [R1+0x18], R20 ;  /* 0x0000181401007387 */ /* 0x0003e20000100800 */
[----:B------:R1:W1:Y:S02]  /*2620*/  MUFU.TANH R27, R3 ;  /* 0x00000003001b7308 */ /* 0x0002640000002400 */
[----:B------:R-:W-:-:S04]  /*2630*/  IADD3 R2, R2, c[0x0][0x2e8], RZ ;  /* 0x0000ba0002027a10 */ /* 0x000fc80007ffe0ff */
[C---:B------:R-:W-:Y:S02]  /*2640*/  IADD3 R16, R2.reuse, 0x40, RZ ;  /* 0x0000004002107810 */ /* 0x040fe40007ffe0ff */
[C---:B-----5:R-:W-:Y:S02]  /*2650*/  IADD3 R5, R2.reuse, 0x8, RZ ;  /* 0x0000000802057810 */ /* 0x060fe40007ffe0ff */
[C---:B------:R-:W-:Y:S02]  /*2660*/  IADD3 R15, R2.reuse, 0x48, RZ ;  /* 0x00000048020f7810 */ /* 0x040fe40007ffe0ff */
[-C--:B------:R-:W-:Y:S02]  /*2670*/  IMNMX R17, R2, R132.reuse, PT ;  /* 0x0000008402117217 */ /* 0x080fe40003800200 */
[-C--:B------:R-:W-:Y:S02]  /*2680*/  IMNMX R18, R5, R132.reuse, PT ;  /* 0x0000008405127217 */ /* 0x080fe40003800200 */
[----:B------:R-:W-:-:S02]  /*2690*/  IMNMX R16, R16, R132, PT ;  /* 0x0000008410107217 */ /* 0x000fc40003800200 */
[----:B------:R-:W-:Y:S02]  /*26a0*/  IMNMX R15, R15, R132, PT ;  /* 0x000000840f0f7217 */ /* 0x000fe40003800200 */
[----:B------:R-:W-:Y:S01]  /*26b0*/  LOP3.LUT R2, R134, R133, RZ, 0xfc, !PT ;  /* 0x0000008586027212 */ /* 0x000fe200078efcff */
[----:B------:R-:W-:Y:S06]  /*26c0*/  BAR.SYNC.DEFER_BLOCKING 0x0 ;  /* 0x0000000000007b1d */ /* 0x000fec0000010000 */
[----:B------:R-:W-:Y:S05]  /*26d0*/  @!P0 BRA `(.L_x_13) ;  /* 0x000001a000008947 */ /* 0x000fea0003800000 */
[----:B-1234-:R-:W-:-:S04]  /*26e0*/  IADD3 R6, R208, -0x2, RZ ;  /* 0xfffffffed0067810 */ /* 0x01efc80007ffe0ff */
        /* <DEDUP_REMOVED lines=25> */
.L_x_13:
[----:B-1234-:R-:W-:Y:S01]  /*2880*/  IMAD R14, R20, 0x40, R14 ;  /* 0x00000040140e7824 */ /* 0x01efe200078e020e */
        /* <DEDUP_REMOVED lines=8> */
[-C--:B------:R-:W-:Y:S01]  /*2910*/  ISETP.GE.AND P6, PT, R61, R16.reuse, PT ;  /* 0x000000103d00720c */ /* 0x080fe20003fc6270 */
[----:B------:R-:W-:Y:S01]  /*2920*/  IMAD.IADD R230, R0, 0x1, R229 ;  /* 0x0000000100e67824 */ /* 0x000fe200078e02e5 */
[----:B------:R-:W-:Y:S01]  /*2930*/  IADD3 R62, R14, 0x9, RZ ;  /* 0x000000090e3e7810 */ /* 0x000fe20007ffe0ff */
[----:B------:R-:W-:Y:S01]  /*2940*/  STL [R1+0x8c], R244 ;  /* 0x00008cf401007387 */ /* 0x000fe20000100800 */
[----:B------:R-:W-:Y:S01]  /*2950*/  ISETP.GE.AND P1, PT, R60, R16, PT ;  /* 0x000000103c00720c */ /* 0x000fe20003f26270 */
[----:B------:R-:W-:Y:S01]  /*2960*/  IMAD.IADD R231, R0, 0x1, R228 ;  /* 0x0000000100e77824 */ /* 0x000fe200078e02e4 */
[----:B------:R-:W-:Y:S01]  /*2970*/  FSEL R9, R102, -INF , !P6 ;  /* 0xff80000066097808 */ /* 0x000fe20007000000 */
[----:B------:R-:W-:Y:S01]  /*2980*/  STL [R1+0x88], R243 ;  /* 0x000088f301007387 */ /* 0x000fe20000100800 */
[----:B------:R-:W-:-:S02]  /*2990*/  FSEL R8, R108, -INF , !P5 ;  /* 0xff8000006c087808 */ /* 0x000fc40006800000 */
[----:B------:R-:W-:Y:S01]  /*29a0*/  ISETP.GE.AND P2, PT, R61, R15, PT ;  /* 0x0000000f3d00720c */ /* 0x000fe20003f46270 */
[----:B------:R1:W-:Y:S01]  /*29b0*/  STL [R1+0x84], R242 ;  /* 0x000084f201007387 */ /* 0x0003e20000100800 */
[----:B------:R-:W-:Y:S02]  /*29c0*/  IADD3 R63, R14, 0x10, RZ ;  /* 0x000000100e3f7810 */ /* 0x000fe40007ffe0ff */
[----:B------:R-:W-:Y:S01]  /*29d0*/  ISETP.GE.AND P3, PT, R62, R16, PT ;  /* 0x000000103e00720c */ /* 0x000fe20003f66270 */
[----:B------:R-:W-:Y:S01]  /*29e0*/  STL [R1+0x80], R241 ;  /* 0x000080f101007387 */ /* 0x000fe20000100800 */
[----:B------:R-:W-:Y:S02]  /*29f0*/  FSEL R11, R100, -INF , !P1 ;  /* 0xff800000640b7808 */ /* 0x000fe40004800000 */
[----:B------:R-:W-:Y:S01]  /*2a00*/  FMNMX.FTZ R3, R8, R9, !PT ;  /* 0x0000000908037209 */ /* 0x000fe20007810000 */
[----:B------:R-:W-:Y:S01]  /*2a10*/  STL [R1+0x7c], R240 ;  /* 0x00007cf001007387 */ /* 0x000fe20000100800 */
[----:B------:R-:W-:-:S02]  /*2a20*/  ISETP.GE.AND P0, PT, R60, R15, PT ;  /* 0x0000000f3c00720c */ /* 0x000fc40003f06270 */
[----:B------:R-:W-:Y:S01]  /*2a30*/  FSEL R20, R101, -INF , !P2 ;  /* 0xff80000065147808 */ /* 0x000fe20005000000 */
[----:B------:R-:W-:Y:S01]  /*2a40*/  STL [R1+0x78], R239 ;  /* 0x000078ef01007387 */ /* 0x000fe20000100800 */
[----:B------:R-:W-:Y:S02]  /*2a50*/  IADD3 R64, R14, 0x11, RZ ;  /* 0x000000110e407810 */ /* 0x000fe40007ffe0ff */
[----:B------:R-:W-:Y:S01]  /*2a60*/  ISETP.GE.AND P2, PT, R63, R16, PT ;  /* 0x000000103f00720c */ /* 0x000fe20003f46270 */
[----:B------:R2:W-:Y:S01]  /*2a70*/  STL [R1+0x74], R238 ;  /* 0x000074ee01007387 */ /* 0x0005e20000100800 */
[----:B------:R-:W-:Y:S02]  /*2a80*/  FSEL R19, R99, -INF , !P3 ;  /* 0xff80000063137808 */ /* 0x000fe40005800000 */
[----:B------:R-:W-:Y:S01]  /*2a90*/  FMNMX.FTZ R3, R11, R3, !PT ;  /* 0x000000030b037209 */ /* 0x000fe20007810000 */
[----:B------:R3:W-:Y:S01]  /*2aa0*/  STL [R1+0x70], R237 ;  /* 0x000070ed01007387 */ /* 0x0007e20000100800 */
[----:B------:R-:W-:-:S02]  /*2ab0*/  FSEL R21, R98, -INF , !P0 ;  /* 0xff80000062157808 */ /* 0x000fc40004000000 */
[----:B------:R-:W-:Y:S01]  /*2ac0*/  ISETP.GE.AND P0, PT, R64, R16, PT ;  /* 0x000000104000720c */ /* 0x000fe20003f06270 */
[----:B------:R4:W-:Y:S01]  /*2ad0*/  STL [R1+0x6c], R236 ;  /* 0x00006cec01007387 */ /* 0x0009e20000100800 */
[----:B------:R-:W-:Y:S02]  /*2ae0*/  FSEL R23, R96, -INF , !P2 ;  /* 0xff80000060177808 */ /* 0x000fe40005000000 */
[----:B------:R-:W-:Y:S01]  /*2af0*/  FMNMX.FTZ R3, R19, R3, !PT ;  /* 0x0000000313037209 */ /* 0x000fe20007810000 */
[----:B------:R-:W-:Y:S01]  /*2b00*/  STL [R1+0x68], R235 ;  /* 0x000068eb01007387 */ /* 0x000fe20000100800 */
[----:B------:R-:W-:Y:S02]  /*2b10*/  ISETP.GE.AND P4, PT, R14, R15, PT ;  /* 0x0000000f0e00720c */ /* 0x000fe40003f86270 */
[----:B------:R-:W-:Y:S01]  /*2b20*/  FSEL R24, R95, -INF , !P0 ;  /* 0xff8000005f187808 */ /* 0x000fe20004000000 */
[----:B------:R-:W-:Y:S01]  /*2b30*/  STL [R1+0x64], R234 ;  /* 0x000064ea01007387 */ /* 0x000fe20000100800 */
[----:B------:R-:W-:-:S02]  /*2b40*/  FMNMX.FTZ R3, R23, R3, !PT ;  /* 0x0000000317037209 */ /* 0x000fc40007810000 */
[----:B------:R-:W-:Y:S01]  /*2b50*/  FSEL R10, R103, -INF , !P4 ;  /* 0xff800000670a7808 */ /* 0x000fe20006000000 */
[----:B------:R-:W-:Y:S01]  /*2b60*/  STL [R1+0x60], R233 ;  /* 0x000060e901007387 */ /* 0x000fe20000100800 */
[----:B------:R-:W-:Y:S02]  /*2b70*/  FMNMX.FTZ R5, R24, R3, !PT ;  /* 0x0000000318057209 */ /* 0x000fe40007810000 */
[-C--:B------:R-:W-:Y:S01]  /*2b80*/  ISETP.GE.AND P6, PT, R62, R15.reuse, PT ;  /* 0x0000000f3e00720c */ /* 0x080fe20003fc6270 */
[----:B------:R1:W-:Y:S01]  /*2b90*/  STL [R1+0x5c], R232 ;  /* 0x00005ce801007387 */ /* 0x0003e20000100800 */
[----:B------:R-:W-:Y:S02]  /*2ba0*/  FMNMX.FTZ R3, R10, R20, !PT ;  /* 0x000000140a037209 */ /* 0x000fe40007810000 */
[----:B------:R-:W-:Y:S01]  /*2bb0*/  IADD3 R65, R14, 0x18, RZ ;  /* 0x000000180e417810 */ /* 0x000fe20007ffe0ff */
[----:B------:R-:W-:Y:S01]  /*2bc0*/  LDSM.16.MT88.4 R100, [R230+0xc000] ;  /* 0x00c00000e664783b */ /* 0x000fe20000004200 */
[----:B------:R-:W-:-:S02]  /*2bd0*/  ISETP.GE.AND P1, PT, R63, R15, PT ;  /* 0x0000000f3f00720c */ /* 0x000fc40003f26270 */
[----:B------:R-:W-:Y:S01]  /*2be0*/  FSEL R22, R97, -INF , !P6 ;  /* 0xff80000061167808 */ /* 0x000fe20007000000 */
[----:B------:R-:W-:Y:S01]  /*2bf0*/  LDSM.16.MT88.4 R112, [R228+0xe000] ;  /* 0x00e00000e470783b */ /* 0x000fe20000004200 */
[----:B------:R-:W-:Y:S02]  /*2c00*/  FMNMX.FTZ R3, R21, R3, !PT ;  /* 0x0000000315037209 */ /* 0x000fe40007810000 */
[----:B------:R-:W-:Y:S01]  /*2c10*/  IADD3 R66, R14, 0x19, RZ ;  /* 0x000000190e427810 */ /* 0x000fe20007ffe0ff */
[----:B------:R-:W-:Y:S01]  /*2c20*/  LDSM.16.MT88.4 R104, [R228+0xe800] ;  /* 0x00e80000e468783b */ /* 0x000fe20000004200 */
[----:B------:R-:W-:Y:S02]  /*2c30*/  ISETP.GE.AND P6, PT, R65, R16, PT ;  /* 0x000000104100720c */ /* 0x000fe40003fc6270 */
[----:B------:R-:W-:Y:S01]  /*2c40*/  ISETP.GE.AND P3, PT, R64, R15, PT ;  /* 0x0000000f4000720c */ /* 0x000fe20003f66270 */
[----:B------:R-:W-:Y:S01]  /*2c50*/  LDSM.16.MT88.4 R120, [R229+0xe000] ;  /* 0x00e00000e578783b */ /* 0x000fe20000004200 */
[----:B------:R-:W-:-:S02]  /*2c60*/  FSEL R39, R94, -INF , !P1 ;  /* 0xff8000005e277808 */ /* 0x000fc40004800000 */
[----:B------:R-:W-:Y:S01]  /*2c70*/  FMNMX.FTZ R3, R22, R3, !PT ;  /* 0x0000000316037209 */ /* 0x000fe20007810000 */
[----:B------:R-:W-:Y:S01]  /*2c80*/  LDSM.16.MT88.4 R96, [R231+0xc000] ;  /* 0x00c00000e760783b */ /* 0x000fe20000004200 */
[----:B------:R-:W-:Y:S02]  /*2c90*/  IADD3 R67, R14, 0x20, RZ ;  /* 0x000000200e437810 */ /* 0x000fe40007ffe0ff */
[----:B------:R-:W-:Y:S01]  /*2ca0*/  ISETP.GE.AND P5, PT, R66, R16, PT ;  /* 0x000000104200720c */ /* 0x000fe20003fa6270 */
[----:B------:R-:W-:Y:S01]  /*2cb0*/  LDSM.16.MT88.4 R76, [R228+0xc000] ;  /* 0x00c00000e44c783b */ /* 0x000fe20000004200 */
[----:B------:R-:W-:Y:S02]  /*2cc0*/  FSEL R25, R92, -INF , !P6 ;  /* 0xff8000005c197808 */ /* 0x000fe40007000000 */
        /* <DEDUP_REMOVED lines=9> */
[----:B------:R-:W-:Y:S01]  /*2d60*/  FMNMX.FTZ R5, R25, R5, !PT ;  /* 0x0000000519057209 */ /* 0x000fe20007810000 */
        /* <DEDUP_REMOVED lines=8> */
[----:B------:R-:W-:Y:S01]  /*2df0*/  FSEL R154, R85, -INF , !P0 ;  /* 0xff800000559a7808 */ /* 0x000fe20004000000 */
[----:B------:R-:W-:Y:S01]  /*2e00*/  LDSM.16.MT88.4 R124, [R230+0xe800] ;  /* 0x00e80000e67c783b */ /* 0x000fe20000004200 */
[----:B------:R-:W-:-:S02]  /*2e10*/  FMNMX.FTZ R134, R36, R5, !PT ;  /* 0x0000000524867209 */ /* 0x000fc40007810000 */
[----:B------:R-:W-:Y:S01]  /*2e20*/  ISETP.GE.AND P3, PT, R67, R15, PT ;  /* 0x0000000f4300720c */ /* 0x000fe20003f66270 */
[----:B------:R-:W-:Y:S01]  /*2e30*/  STL [R1+0x9c], R16 ;  /* 0x00009c1001007387 */ /* 0x000fe20000100800 */
[----:B------:R-:W-:Y:S02]  /*2e40*/  FSEL R37, R87, -INF , !P1 ;  /* 0xff80000057257808 */ /* 0x000fe40004800000 */
[----:B------:R-:W-:Y:S02]  /*2e50*/  FMNMX.FTZ R3, R38, R3, !PT ;  /* 0x0000000326037209 */ /* 0x000fe40007810000 */
[----:B------:R-:W-:Y:S02]  /*2e60*/  IADD3 R82, R14, 0x29, RZ ;  /* 0x000000290e527810 */ /* 0x000fe40007ffe0ff */
[----:B------:R-:W-:Y:S02]  /*2e70*/  ISETP.GE.AND P5, PT, R81, R16, PT ;  /* 0x000000105100720c */ /* 0x000fe40003fa6270 */
[----:B------:R-:W-:-:S02]  /*2e80*/  FSEL R153, R84, -INF , !P6 ;  /* 0xff80000054997808 */ /* 0x000fc40007000000 */
[----:B------:R-:W-:Y:S01]  /*2e90*/  FMNMX.FTZ R134, R154, R134, !PT ;  /* 0x000000869a867209 */ /* 0x000fe20007810000 */
[----:B------:R-:W-:Y:S01]  /*2ea0*/  LDSM.16.MT88.4 R84, [R229+0xc000] ;  /* 0x00c00000e554783b */ /* 0x000fe20000004200 */
[----:B------:R-:W-:Y:S02]  /*2eb0*/  ISETP.GE.AND P2, PT, R80, R15, PT ;  /* 0x0000000f5000720c */ /* 0x000fe40003f46270 */
[----:B------:R-:W-:Y:S02]  /*2ec0*/  FSEL R155, R72, -INF , !P3 ;  /* 0xff800000489b7808 */ /* 0x000fe40005800000 */
[----:B------:R-:W-:Y:S02]  /*2ed0*/  FMNMX.FTZ R3, R37, R3, !PT ;  /* 0x0000000325037209 */ /* 0x000fe40007810000 */
[----:B------:R-:W-:Y:S02]  /*2ee0*/  IADD3 R83, R14, 0x30, RZ ;  /* 0x000000300e537810 */ /* 0x000fe40007ffe0ff */
[----:B------:R-:W-:-:S02]  /*2ef0*/  ISETP.GE.AND P4, PT, R82, R16, PT ;  /* 0x000000105200720c */ /* 0x000fc40003f86270 */
[----:B------:R-:W-:Y:S02]  /*2f00*/  FSEL R152, R68, -INF , !P5 ;  /* 0xff80000044987808 */ /* 0x000fe40006800000 */
[----:B------:R-:W-:Y:S02]  /*2f10*/  FMNMX.FTZ R134, R153, R134, !PT ;  /* 0x0000008699867209 */ /* 0x000fe40007810000 */
[----:B------:R-:W-:Y:S02]  /*2f20*/  ISETP.GE.AND P1, PT, R81, R15, PT ;  /* 0x0000000f5100720c */ /* 0x000fe40003f26270 */
[----:B------:R-:W-:Y:S02]  /*2f30*/  FSEL R146, R73, -INF , !P2 ;  /* 0xff80000049927808 */ /* 0x000fe40005000000 */
[----:B------:R-:W-:Y:S01]  /*2f40*/  FMNMX.FTZ R3, R155, R3, !PT ;  /* 0x000000039b037209 */ /* 0x000fe20007810000 */
[----:B------:R-:W-:Y:S01]  /*2f50*/  LDSM.16.MT88.4 R72, [R229+0xc800] ;  /* 0x00c80000e548783b */ /* 0x000fe20000004200 */
[----:B------:R-:W-:-:S02]  /*2f60*/  IADD3 R132, R14, 0x31, RZ ;  /* 0x000000310e847810 */ /* 0x000fc40007ffe0ff */
[----:B------:R-:W-:Y:S02]  /*2f70*/  ISETP.GE.AND P3, PT, R83, R16, PT ;  /* 0x000000105300720c */ /* 0x000fe40003f66270 */
        /* <DEDUP_REMOVED lines=8> */
[----:B-1----:R-:W-:Y:S02]  /*3000*/  FSEL R242, R32, -INF , !P3 ;  /* 0xff80000020f27808 */ /* 0x002fe40005800000 */
[----:B------:R-:W-:Y:S02]  /*3010*/  FMNMX.FTZ R134, R147, R134, !PT ;  /* 0x0000008693867209 */ /* 0x000fe40007810000 */
[----:B------:R-:W-:Y:S01]  /*3020*/  ISETP.GE.AND P1, PT, R83, R15, PT ;  /* 0x0000000f5300720c */ /* 0x000fe20003f26270 */
[----:B------:R-:W-:Y:S01]  /*3030*/  STL [R1+0xa0], R242 ;  /* 0x0000a0f201007387 */ /* 0x000fe20000100800 */
[----:B------:R-:W-:Y:S02]  /*3040*/  FSEL R144, R44, -INF , !P0 ;  /* 0xff8000002c907808 */ /* 0x000fe40004000000 */
[----:B------:R-:W-:-:S02]  /*3050*/  FMNMX.FTZ R3, R145, R3, !PT ;  /* 0x0000000391037209 */ /* 0x000fc40007810000 */
[----:B------:R-:W-:Y:S02]  /*3060*/  IADD3 R135, R14, 0x39, RZ ;  /* 0x000000390e877810 */ /* 0x000fe40007ffe0ff */
[----:B------:R-:W-:Y:S02]  /*3070*/  ISETP.GE.AND P4, PT, R133, R16, PT ;  /* 0x000000108500720c */ /* 0x000fe40003f86270 */
[----:B--2---:R-:W-:Y:S02]  /*3080*/  FSEL R238, R30, -INF , !P5 ;  /* 0xff8000001eee7808 */ /* 0x004fe40006800000 */
[----:B------:R-:W-:Y:S02]  /*3090*/  FMNMX.FTZ R134, R242, R134, !PT ;  /* 0x00000086f2867209 */ /* 0x000fe40007810000 */
[----:B------:R-:W-:Y:S01]  /*30a0*/  ISETP.GE.AND P0, PT, R132, R15, PT ;  /* 0x0000000f8400720c */ /* 0x000fe20003f06270 */
[----:B------:R-:W-:Y:S01]  /*30b0*/  STL [R1+0xa4], R238 ;  /* 0x0000a4ee01007387 */ /* 0x000fe20000100800 */
[----:B---3--:R-:W-:-:S02]  /*30c0*/  FSEL R237, R33, -INF , !P1 ;  /* 0xff80000021ed7808 */ /* 0x008fc40004800000 */
[----:B------:R-:W-:Y:S02]  /*30d0*/  FMNMX.FTZ R3, R144, R3, !PT ;  /* 0x0000000390037209 */ /* 0x000fe40007810000 */
[----:B------:R-:W-:Y:S02]  /*30e0*/  ISETP.GE.AND P3, PT, R135, R16, PT ;  /* 0x000000108700720c */ /* 0x000fe40003f66270 */
[----:B----4-:R-:W-:Y:S02]  /*30f0*/  FSEL R236, R28, -INF , !P4 ;  /* 0xff8000001cec7808 */ /* 0x010fe40006000000 */
[----:B------:R-:W-:Y:S02]  /*3100*/  FMNMX.FTZ R134, R238, R134, !PT ;  /* 0x00000086ee867209 */ /* 0x000fe40007810000 */
[----:B------:R-:W-:Y:S01]  /*3110*/  ISETP.GE.AND P1, PT, R133, R15, PT ;  /* 0x0000000f8500720c */ /* 0x000fe20003f26270 */
[----:B------:R-:W-:Y:S01]  /*3120*/  STL [R1+0xa8], R236 ;  /* 0x0000a8ec01007387 */ /* 0x000fe20000100800 */
[----:B------:R-:W-:-:S02]  /*3130*/  FSEL R239, R31, -INF , !P0 ;  /* 0xff8000001fef7808 */ /* 0x000fc40004000000 */
[----:B------:R-:W-:Y:S02]  /*3140*/  FMNMX.FTZ R3, R237, R3, !PT ;  /* 0x00000003ed037209 */ /* 0x000fe40007810000 */
[----:B------:R-:W-:Y:S02]  /*3150*/  FSEL R232, R27, -INF , !P3 ;  /* 0xff8000001be87808 */ /* 0x000fe40005800000 */
[----:B------:R-:W-:Y:S02]  /*3160*/  FMNMX.FTZ R134, R236, R134, !PT ;  /* 0x00000086ec867209 */ /* 0x000fe40007810000 */
[----:B------:R-:W-:Y:S01]  /*3170*/  ISETP.GE.AND P0, PT, R135, R15, PT ;  /* 0x0000000f8700720c */ /* 0x000fe20003f06270 */
[----:B------:R-:W-:Y:S01]  /*3180*/  STL [R1+0xac], R232 ;  /* 0x0000ace801007387 */ /* 0x000fe20000100800 */
[----:B------:R-:W-:Y:S02]  /*3190*/  FSEL R159, R29, -INF , !P1 ;  /* 0xff8000001d9f7808 */ /* 0x000fe40004800000 */
[----:B------:R-:W-:Y:S01]  /*31a0*/  FMNMX.FTZ R3, R239, R3, !PT ;  /* 0x00000003ef037209 */ /* 0x000fe20007810000 */
[----:B------:R-:W-:Y:S01]  /*31b0*/  STL [R1+0xb0], R237 ;  /* 0x0000b0ed01007387 */ /* 0x000fe20000100800 */
[----:B------:R-:W-:-:S02]  /*31c0*/  FMNMX.FTZ R134, R232, R134, !PT ;  /* 0x00000086e8867209 */ /* 0x000fc40007810000 */
[----:B------:R-:W-:Y:S01]  /*31d0*/  FSEL R158, R26, -INF , !P0 ;  /* 0xff8000001a9e7808 */ /* 0x000fe20004000000 */
[----:B------:R-:W-:Y:S01]  /*31e0*/  STL [R1+0xb4], R15 ;  /* 0x0000b40f01007387 */ /* 0x000fe20000100800 */
[----:B------:R-:W-:Y:S02]  /*31f0*/  FMNMX.FTZ R3, R159, R3, !PT ;  /* 0x000000039f037209 */ /* 0x000fe40007810000 */
[----:B------:R-:W-:Y:S01]  /*3200*/  ISETP.GE.AND P5, PT, R14, R17, PT ;  /* 0x000000110e00720c */ /* 0x000fe20003fa6270 */
[----:B------:R-:W1:Y:S01]  /*3210*/  SHFL.BFLY PT, R6, R134, 0x2, 0x1f ;  /* 0x0c401f0086067f89 */ /* 0x000e6200000e0000 */
[----:B------:R-:W-:Y:S02]  /*3220*/  FMNMX.FTZ R3, R158, R3, !PT ;  /* 0x000000039e037209 */ /* 0x000fe40007810000 */
[-C--:B------:R-:W-:Y:S02]  /*3230*/  ISETP.GE.AND P6, PT, R60, R17.reuse, PT ;  /* 0x000000113c00720c */ /* 0x080fe40003fc6270 */
[----:B------:R-:W-:Y:S01]  /*3240*/  ISETP.GE.AND P4, PT, R61, R18, PT ;  /* 0x000000123d00720c */ /* 0x000fe20003f86270 */
[----:B------:R-:W2:Y:S01]  /*3250*/  SHFL.BFLY PT, R5, R3, 0x2, 0x1f ;  /* 0x0c401f0003057f89 */ /* 0x000ea200000e0000 */
[----:B------:R-:W-:-:S02]  /*3260*/  ISETP.GE.AND P3, PT, R62, R17, PT ;  /* 0x000000113e00720c */ /* 0x000fc40003f66270 */
[-C--:B------:R-:W-:Y:S02]  /*3270*/  ISETP.GE.AND P2, PT, R60, R18.reuse, PT ;  /* 0x000000123c00720c */ /* 0x080fe40003f46270 */
[----:B------:R-:W-:Y:S02]  /*3280*/  ISETP.GE.AND P1, PT, R14, R18, PT ;  /* 0x000000120e00720c */ /* 0x000fe40003f26270 */
[----:B-1----:R-:W-:-:S05]  /*3290*/  FMNMX.FTZ R134, R134, R6, !PT ;  /* 0x0000000686867209 */ /* 0x002fca0007810000 */
[----:B------:R-:W1:Y:S01]  /*32a0*/  SHFL.BFLY PT, R6, R134, 0x1, 0x1f ;  /* 0x0c201f0086067f89 */ /* 0x000e6200000e0000 */
[----:B--2---:R-:W-:-:S05]  /*32b0*/  FMNMX.FTZ R3, R3, R5, !PT ;  /* 0x0000000503037209 */ /* 0x004fca0007810000 */
[----:B------:R-:W2:Y:S01]  /*32c0*/  SHFL.BFLY PT, R7, R3, 0x1, 0x1f ;  /* 0x0c201f0003077f89 */ /* 0x000ea200000e0000 */
[----:B-1----:R-:W-:-:S04]  /*32d0*/  FMNMX.FTZ R134, R134, R6, !PT ;  /* 0x0000000686867209 */ /* 0x002fc80007810000 */
[C---:B------:R-:W-:Y:S01]  /*32e0*/  FSETP.NEU.FTZ.AND P0, PT, R134.reuse, -INF , PT ;  /* 0xff8000008600780b */ /* 0x040fe20003f1d000 */
[----:B------:R-:W-:Y:S01]  /*32f0*/  FMUL.FTZ R13, R134, c[0x0][0x23c] ;  /* 0x00008f00860d7a20 */ /* 0x000fe20000410000 */
[----:B--2---:R-:W-:-:S04]  /*3300*/  FMNMX.FTZ R3, R3, R7, !PT ;  /* 0x0000000703037209 */ /* 0x004fc80007810000 */
[----:B------:R-:W-:Y:S01]  /*3310*/  FSEL R13, R13, RZ, P0 ;  /* 0x000000ff0d0d7208 */ /* 0x000fe20000000000 */
[C---:B------:R-:W-:Y:S01]  /*3320*/  FMUL.FTZ R12, R3.reuse, c[0x0][0x23c] ;  /* 0x00008f00030c7a20 */ /* 0x040fe20000410000 */
[----:B------:R-:W-:-:S03]  /*3330*/  FSETP.NEU.FTZ.AND P0, PT, R3, -INF , PT ;  /* 0xff8000000300780b */ /* 0x000fc60003f1d000 */
[----:B------:R-:W-:Y:S01]  /*3340*/  FFMA.FTZ R5, R8, c[0x0][0x23c], -R13 ;  /* 0x00008f0008057a23 */ /* 0x000fe2000001080d */
[----:B------:R-:W-:Y:S02]  /*3350*/  FSEL R12, R12, RZ, P0 ;  /* 0x000000ff0c0c7208 */ /* 0x000fe40000000000 */
[----:B------:R-:W-:Y:S01]  /*3360*/  ISETP.GE.AND P0, PT, R61, R17, PT ;  /* 0x000000113d00720c */ /* 0x000fe20003f06270 */
[----:B------:R1:W-:Y:S02]  /*3370*/  MUFU.EX2 R241, R5 ;  /* 0x0000000500f17308 */ /* 0x0003e40000000800 */
[--C-:B------:R-:W-:Y:S02]  /*3380*/  FFMA.FTZ R0, R22, c[0x0][0x23c], -R12.reuse ;  /* 0x00008f0016007a23 */ /* 0x100fe4000001080c */
[----:B------:R-:W-:-:S04]  /*3390*/  FFMA.FTZ R2, R20, c[0x0][0x23c], -R12 ;  /* 0x00008f0014027a23 */ /* 0x000fc8000001080c */
[----:B------:R2:W-:Y:S01]  /*33a0*/  MUFU.EX2 R246, R0 ;  /* 0x0000000000f67308 */ /* 0x0005e20000000800 */
[----:B-1----:R-:W-:-:S07]  /*33b0*/  FFMA.FTZ R5, R9, c[0x0][0x23c], -R13 ;  /* 0x00008f0009057a23 */ /* 0x002fce000001080d */
[----:B------:R1:W-:Y:S01]  /*33c0*/  MUFU.EX2 R193, R2 ;  /* 0x0000000200c17308 */ /* 0x0003e20000000800 */
[----:B--2---:R-:W-:-:S07]  /*33d0*/  FFMA.FTZ R0, R23, c[0x0][0x23c], -R13 ;  /* 0x00008f0017007a23 */ /* 0x004fce000001080d */
[----:B------:R2:W3:Y:S08]  /*33e0*/  MUFU.EX2 R240, R5 ;  /* 0x0000000500f07308 */ /* 0x0004f00000000800 */
[----:B------:R4:W-:Y:S01]  /*33f0*/  MUFU.EX2 R234, R0 ;  /* 0x0000000000ea7308 */ /* 0x0009e20000000800 */
[----:B-1----:R-:W-:Y:S02]  /*3400*/  FFMA.FTZ R2, R21, c[0x0][0x23c], -R12 ;  /* 0x00008f0015027a23 */ /* 0x002fe4000001080c */
[----:B--2---:R-:W-:-:S05]  /*3410*/  FFMA.FTZ R5, R11, c[0x0][0x23c], -R13 ;  /* 0x00008f000b057a23 */ /* 0x004fca000001080d */
[----:B------:R-:W1:Y:S01]  /*3420*/  MUFU.EX2 R195, R2 ;  /* 0x0000000200c37308 */ /* 0x000e620000000800 */
[----:B---3--:R-:W-:Y:S01]  /*3430*/  F2FP.BF16.PACK_AB R8, R240, R241 ;  /* 0x000000f1f008723e */ /* 0x008fe200000010ff */
[----:B----4-:R-:W-:-:S06]  /*3440*/  FFMA.FTZ R0, R24, c[0x0][0x23c], -R13 ;  /* 0x00008f0018007a23 */ /* 0x010fcc000001080d */
[----:B------:R2:W-:Y:S08]  /*3450*/  MUFU.EX2 R235, R5 ;  /* 0x0000000500eb7308 */ /* 0x0005f00000000800 */
[----:B------:R3:W4:Y:S01]  /*3460*/  MUFU.EX2 R243, R0 ;  /* 0x0000000000f37308 */ /* 0x0007220000000800 */
[----:B-1----:R-:W-:Y:S01]  /*3470*/  F2FP.BF16.PACK_AB R11, R246, R195 ;  /* 0x000000c3f60b723e */ /* 0x002fe200000010ff */
[----:B--2---:R-:W-:-:S06]  /*3480*/  FFMA.FTZ R5, R19, c[0x0][0x23c], -R13 ;  /* 0x00008f0013057a23 */ /* 0x004fcc000001080d */
[----:B------:R1:W2:Y:S01]  /*3490*/  MUFU.EX2 R245, R5 ;  /* 0x0000000500f57308 */ /* 0x0002a20000000800 */
[----:B---3--:R-:W-:Y:S01]  /*34a0*/  FFMA.FTZ R0, R25, c[0x0][0x23c], -R13 ;  /* 0x00008f0019007a23 */ /* 0x008fe2000001080d */
[----:B----4-:R-:W-:-:S06]  /*34b0*/  F2FP.BF16.PACK_AB R4, R243, R234 ;  /* 0x000000eaf304723e */ /* 0x010fcc00000010ff */
[----:B------:R3:W-:Y:S01]  /*34c0*/  MUFU.EX2 R209, R0 ;  /* 0x0000000000d17308 */ /* 0x0007e20000000800 */
[----:B-1----:R-:W-:Y:S01]  /*34d0*/  FFMA.FTZ R5, R10, c[0x0][0x23c], -R12 ;  /* 0x00008f000a057a23 */ /* 0x002fe2000001080c */
[----:B--2---:R-:W-:-:S06]  /*34e0*/  F2FP.BF16.PACK_AB R10, R245, R235 ;  /* 0x000000ebf50a723e */ /* 0x004fcc00000010ff */
[----:B------:R-:W1:Y:S01]  /*34f0*/  MUFU.EX2 R194, R5 ;  /* 0x0000000500c27308 */ /* 0x000e620000000800 */
[----:B---3--:R-:W-:-:S07]  /*3500*/  FFMA.FTZ R0, R36, c[0x0][0x23c], -R13 ;  /* 0x00008f0024007a23 */ /* 0x008fce000001080d */
[----:B------:R2:W3:Y:S01]  /*3510*/  MUFU.EX2 R211, R0 ;  /* 0x0000000000d37308 */ /* 0x0004e20000000800 */
[----:B-1----:R-:W-:-:S07]  /*3520*/  F2FP.BF16.PACK_AB R9, R193, R194 ;  /* 0x000000c2c109723e */ /* 0x002fce00000010ff */
[----:B------:R-:W-:Y:S01]  /*3530*/  HMMA.16816.F32.BF16 R20, R8, R100, RZ ;  /* 0x000000640814723c */ /* 0x000fe200000418ff */
[----:B--2---:R-:W-:Y:S01]  /*3540*/  FFMA.FTZ R0, R39, c[0x0][0x23c], -R12 ;  /* 0x00008f0027007a23 */ /* 0x004fe2000001080c */
[----:B---3--:R-:W-:-:S03]  /*3550*/  F2FP.BF16.PACK_AB R6, R211, R209 ;  /* 0x000000d1d306723e */ /* 0x008fc600000010ff */
[----:B------:R1:W-:Y:S03]  /*3560*/  MUFU.EX2 R233, R0 ;  /* 0x0000000000e97308 */ /* 0x0003e60000000800 */
[C---:B------:R-:W-:Y:S08]  /*3570*/  HMMA.16816.F32.BF16 R56, R8.reuse, R112, RZ ;  /* 0x000000700838723c */ /* 0x040ff000000418ff */
[----:B------:R-:W-:Y:S01]  /*3580*/  HMMA.16816.F32.BF16 R52, R8, R120, RZ ;  /* 0x000000780834723c */ /* 0x000fe200000418ff */
[----:B-1----:R-:W-:-:S07]  /*3590*/  FFMA.FTZ R0, R40, c[0x0][0x23c], -R12 ;  /* 0x00008f0028007a23 */ /* 0x002fce000001080c */
[C---:B------:R-:W-:Y:S01]  /*35a0*/  HMMA.16816.F32.BF16 R24, R8.reuse, R96, RZ ;  /* 0x000000600818723c */ /* 0x040fe200000418ff */
[----:B------:R1:W2:Y:S07]  /*35b0*/  MUFU.EX2 R210, R0 ;  /* 0x0000000000d27308 */ /* 0x0002ae0000000800 */
[C---:B------:R-:W-:Y:S08]  /*35c0*/  HMMA.16816.F32.BF16 R32, R8.reuse, R76, RZ ;  /* 0x0000004c0820723c */ /* 0x040ff000000418ff */
[----:B------:R-:W-:Y:S01]  /*35d0*/  HMMA.16816.F32.BF16 R28, R8, R84, RZ ;  /* 0x00000054081c723c */ /* 0x000fe200000418ff */
[----:B-1----:R-:W-:Y:S01]  /*35e0*/  FFMA.FTZ R0, R38, c[0x0][0x23c], -R12 ;  /* 0x00008f0026007a23 */ /* 0x002fe2000001080c */
[----:B--2---:R-:W-:-:S03]  /*35f0*/  F2FP.BF16.PACK_AB R5, R210, R233 ;  /* 0x000000e9d205723e */ /* 0x004fc600000010ff */
[----:B------:R1:W-:Y:S03]  /*3600*/  MUFU.EX2 R244, R0 ;  /* 0x0000000000f47308 */ /* 0x0003e60000000800 */
[C---:B------:R-:W-:Y:S08]  /*3610*/  HMMA.16816.F32.BF16 R40, R8.reuse, R78, RZ ;  /* 0x0000004e0828723c */ /* 0x040ff000000418ff */
[----:B------:R-:W-:Y:S01]  /*3620*/  HMMA.16816.F32.BF16 R48, R8, R128, RZ ;  /* 0x000000800830723c */ /* 0x000fe200000418ff */
[----:B-1----:R-:W-:-:S07]  /*3630*/  FFMA.FTZ R0, R37, c[0x0][0x23c], -R12 ;  /* 0x00008f0025007a23 */ /* 0x002fce000001080c */
[C---:B------:R-:W-:Y:S01]  /*3640*/  HMMA.16816.F32.BF16 R36, R8.reuse, R86, RZ ;  /* 0x000000560824723c */ /* 0x040fe200000418ff */
[----:B------:R-:W1:Y:S07]  /*3650*/  MUFU.EX2 R247, R0 ;  /* 0x0000000000f77308 */ /* 0x000e6e0000000800 */
[----:B------:R-:W-:Y:S01]  /*3660*/  HMMA.16816.F32.BF16 R44, R8, R140, RZ ;  /* 0x0000008c082c723c */ /* 0x000fe200000418ff */
[----:B-1----:R-:W-:-:S07]  /*3670*/  F2FP.BF16.PACK_AB R7, R247, R244 ;  /* 0x000000f4f707723e */ /* 0x002fce00000010ff */
[----:B------:R-:W-:Y:S08]  /*3680*/  HMMA.16816.F32.BF16 R164, R4, R92, R20 ;  /* 0x0000005c04a4723c */ /* 0x000ff00000041814 */
[----:B------:R-:W-:Y:S08]  /*3690*/  HMMA.16816.F32.BF16 R20, R8, R122, RZ ;  /* 0x0000007a0814723c */ /* 0x000ff000000418ff */
[----:B------:R-:W-:Y:S08]  /*36a0*/  HMMA.16816.F32.BF16 R220, R4, R88, R24 ;  /* 0x0000005804dc723c */ /* 0x000ff00000041818 */
[----:B------:R-:W-:Y:S01]  /*36b0*/  IMAD.MOV.U32 R227, RZ, RZ, R164 ;  /* 0x000000ffffe37224 */ /* 0x000fe200078e00a4 */
[----:B------:R-:W-:Y:S01]  /*36c0*/  MOV R226, R165 ;  /* 0x000000a500e27202 */ /* 0x000fe20000000f00 */
[----:B------:R-:W-:Y:S01]  /*36d0*/  IMAD.MOV.U32 R225, RZ, RZ, R166 ;  /* 0x000000ffffe17224 */ /* 0x000fe200078e00a6 */
[----:B------:R-:W-:Y:S01]  /*36e0*/  HMMA.16816.F32.BF16 R24, R8, R114, RZ ;  /* 0x000000720818723c */ /* 0x000fe200000418ff */
[----:B------:R-:W-:-:S07]  /*36f0*/  IMAD.MOV.U32 R224, RZ, RZ, R167 ;  /* 0x000000ffffe07224 */ /* 0x000fce00078e00a7 */
[C---:B------:R-:W-:Y:S08]  /*3700*/  HMMA.16816.F32.BF16 R164, R4.reuse, R104, R56 ;  /* 0x0000006804a4723c */ /* 0x040ff00000041838 */
[C---:B------:R-:W-:Y:S08]  /*3710*/  HMMA.16816.F32.BF16 R20, R4.reuse, R110, R20 ;  /* 0x0000006e0414723c */ /* 0x040ff00000041814 */
[C---:B------:R-:W-:Y:S08]  /*3720*/  HMMA.16816.F32.BF16 R180, R4.reuse, R68, R32 ;  /* 0x0000004404b4723c */ /* 0x040ff00000041820 */
[----:B------:R-:W-:Y:S01]  /*3730*/  IMAD.MOV.U32 R59, RZ, RZ, R165 ;  /* 0x000000ffff3b7224 */ /* 0x000fe200078e00a5 */
[----:B------:R-:W-:Y:S01]  /*3740*/  HMMA.16816.F32.BF16 R200, R4, R72, R28 ;  /* 0x0000004804c8723c */ /* 0x000fe2000004181c */
[----:B------:R-:W-:-:S02]  /*3750*/  IMAD.MOV.U32 R58, RZ, RZ, R166 ;  /* 0x000000ffff3a7224 */ /* 0x000fc400078e00a6 */
[----:B------:R-:W-:Y:S02]  /*3760*/  IMAD.MOV.U32 R57, RZ, RZ, R167 ;  /* 0x000000ffff397224 */ /* 0x000fe400078e00a7 */
[----:B------:R-:W-:-:S03]  /*3770*/  IMAD.MOV.U32 R56, RZ, RZ, R164 ;  /* 0x000000ffff387224 */ /* 0x000fc600078e00a4 */
[----:B------:R-:W-:Y:S08]  /*3780*/  HMMA.16816.F32.BF16 R164, R4, R108, R52 ;  /* 0x0000006c04a4723c */ /* 0x000ff00000041834 */
[C---:B------:R-:W-:Y:S08]  /*3790*/  HMMA.16816.F32.BF16 R32, R8.reuse, R98, RZ ;  /* 0x000000620820723c */ /* 0x040ff000000418ff */
[----:B------:R-:W-:Y:S08]  /*37a0*/  HMMA.16816.F32.BF16 R28, R8, R102, RZ ;  /* 0x00000066081c723c */ /* 0x000ff000000418ff */
[----:B------:R-:W-:Y:S01]  /*37b0*/  MOV R55, R164 ;  /* 0x000000a400377202 */ /* 0x000fe20000000f00 */
[----:B------:R-:W-:Y:S01]  /*37c0*/  IMAD.MOV.U32 R54, RZ, RZ, R166 ;  /* 0x000000ffff367224 */ /* 0x000fe200078e00a6 */
[----:B------:R-:W-:Y:S01]  /*37d0*/  HMMA.16816.F32.BF16 R168, R4, R74, R36 ;  /* 0x0000004a04a8723c */ /* 0x000fe20000041824 */
[----:B------:R-:W-:-:S02]  /*37e0*/  IMAD.MOV.U32 R53, RZ, RZ, R167 ;  /* 0x000000ffff357224 */ /* 0x000fc400078e00a7 */
[----:B------:R-:W-:-:S04]  /*37f0*/  IMAD.MOV.U32 R52, RZ, RZ, R165 ;  /* 0x000000ffff347224 */ /* 0x000fc800078e00a5 */
[----:B------:R-:W-:Y:S01]  /*3800*/  IMAD.MOV.U32 R39, RZ, RZ, R22 ;  /* 0x000000ffff277224 */ /* 0x000fe200078e0016 */
[----:B------:R-:W-:Y:S01]  /*3810*/  HMMA.16816.F32.BF16 R164, R4, R70, R40 ;  /* 0x0000004604a4723c */ /* 0x000fe20000041828 */
[----:B------:R-:W-:-:S06]  /*3820*/  IMAD.MOV.U32 R38, RZ, RZ, R21 ;  /* 0x000000ffff267224 */ /* 0x000fcc00078e0015 */
[----:B------:R-:W-:Y:S01]  /*3830*/  IMAD.MOV.U32 R41, RZ, RZ, R20 ;  /* 0x000000ffff297224 */ /* 0x000fe200078e0014 */
[----:B------:R-:W-:Y:S01]  /*3840*/  HMMA.16816.F32.BF16 R48, R4, R116, R48 ;  /* 0x000000740430723c */ /* 0x000fe20000041830 */
[----:B------:R-:W-:-:S07]  /*3850*/  IMAD.MOV.U32 R40, RZ, RZ, R23 ;  /* 0x000000ffff287224 */ /* 0x000fce00078e0017 */
[----:B------:R-:W-:Y:S08]  /*3860*/  HMMA.16816.F32.BF16 R24, R4, R106, R24 ;  /* 0x0000006a0418723c */ /* 0x000ff00000041818 */
[C---:B------:R-:W-:Y:S08]  /*3870*/  HMMA.16816.F32.BF16 R20, R8.reuse, R130, RZ ;  /* 0x000000820814723c */ /* 0x040ff000000418ff */
[----:B------:R-:W-:Y:S01]  /*3880*/  HMMA.16816.F32.BF16 R8, R8, R142, RZ ;  /* 0x0000008e0808723c */ /* 0x000fe200000418ff */
[----:B------:R-:W-:Y:S01]  /*3890*/  IMAD.MOV.U32 R205, RZ, RZ, R49 ;  /* 0x000000ffffcd7224 */ /* 0x000fe200078e0031 */
[----:B------:R-:W-:Y:S01]  /*38a0*/  MOV R232, R48 ;  /* 0x0000003000e87202 */ /* 0x000fe20000000f00 */
[----:B------:R-:W-:-:S02]  /*38b0*/  IMAD.MOV.U32 R15, RZ, RZ, R50 ;  /* 0x000000ffff0f7224 */ /* 0x000fc400078e0032 */
[----:B------:R-:W-:-:S03]  /*38c0*/  IMAD.MOV.U32 R237, RZ, RZ, R51 ;  /* 0x000000ffffed7224 */ /* 0x000fc600078e0033 */
[C---:B------:R-:W-:Y:S07]  /*38d0*/  HMMA.16816.F32.BF16 R184, R4.reuse, R90, R32 ;  /* 0x0000005a04b8723c */ /* 0x040fee0000041820 */
[----:B------:R-:W-:Y:S01]  /*38e0*/  IMAD.MOV.U32 R33, RZ, RZ, R25 ;  /* 0x000000ffff217224 */ /* 0x000fe200078e0019 */
[----:B------:R-:W-:Y:S01]  /*38f0*/  HMMA.16816.F32.BF16 R216, R4, R94, R28 ;  /* 0x0000005e04d8723c */ /* 0x000fe2000004181c */
[----:B------:R-:W-:-:S06]  /*3900*/  IMAD.MOV.U32 R32, RZ, RZ, R26 ;  /* 0x000000ffff207224 */ /* 0x000fcc00078e001a */
[----:B------:R-:W-:Y:S01]  /*3910*/  MOV R31, R27 ;  /* 0x0000001b001f7202 */ /* 0x000fe20000000f00 */
[----:B------:R-:W-:Y:S01]  /*3920*/  IMAD.MOV.U32 R30, RZ, RZ, R24 ;  /* 0x000000ffff1e7224 */ /* 0x000fe200078e0018 */
[C---:B------:R-:W-:Y:S08]  /*3930*/  HMMA.16816.F32.BF16 R48, R4.reuse, R124, R44 ;  /* 0x0000007c0430723c */ /* 0x040ff0000004182c */
[C---:B------:R-:W-:Y:S07]  /*3940*/  HMMA.16816.F32.BF16 R24, R4.reuse, R118, R20 ;  /* 0x000000760418723c */ /* 0x040fee0000041814 */
[----:B------:R-:W-:Y:S01]  /*3950*/  FSEL R22, R197, -INF , !P4 ;  /* 0xff800000c5167808 */ /* 0x000fe20006000000 */
[----:B------:R-:W-:Y:S01]  /*3960*/  HMMA.16816.F32.BF16 R4, R4, R126, R8 ;  /* 0x0000007e0404723c */ /* 0x000fe20000041808 */
[----:B------:R-:W-:-:S02]  /*3970*/  ISETP.GE.AND P4, PT, R63, R17, PT ;  /* 0x000000113f00720c */ /* 0x000fc40003f86270 */
[----:B------:R-:W-:Y:S02]  /*3980*/  FSEL R23, R191, -INF , !P2 ;  /* 0xff800000bf177808 */ /* 0x000fe40005000000 */
[----:B------:R-:W-:Y:S02]  /*3990*/  ISETP.GE.AND P2, PT, R64, R17, PT ;  /* 0x000000114000720c */ /* 0x000fe40003f46270 */
[----:B------:R-:W-:Y:S01]  /*39a0*/  FSEL R8, R198, -INF , !P0 ;  /* 0xff800000c6087808 */ /* 0x000fe20004000000 */
[----:B------:R-:W-:Y:S01]  /*39b0*/  IMAD.MOV.U32 R45, RZ, RZ, R51 ;  /* 0x000000ffff2d7224 */ /* 0x000fe200078e0033 */
[----:B------:R-:W-:Y:S01]  /*39c0*/  FSEL R10, R196, -INF , !P6 ;  /* 0xff800000c40a7808 */ /* 0x000fe20007000000 */
[----:B------:R-:W-:Y:S01]  /*39d0*/  IMAD.MOV.U32 R46, RZ, RZ, R50 ;  /* 0x000000ffff2e7224 */ /* 0x000fe200078e0032 */
[----:B------:R-:W-:Y:S01]  /*39e0*/  FSEL R11, R192, -INF , !P3 ;  /* 0xff800000c00b7808 */ /* 0x000fe20005800000 */
[----:B------:R-:W-:Y:S01]  /*39f0*/  IMAD.MOV.U32 R44, RZ, RZ, R49 ;  /* 0x000000ffff2c7224 */ /* 0x000fe200078e0031 */
[----:B------:R-:W-:Y:S01]  /*3a00*/  ISETP.GE.AND P0, PT, R62, R18, PT ;  /* 0x000000123e00720c */ /* 0x000fe20003f06270 */
[----:B------:R-:W-:Y:S01]  /*3a10*/  IMAD.MOV.U32 R47, RZ, RZ, R48 ;  /* 0x000000ffff2f7224 */ /* 0x000fe200078e0030 */
[----:B------:R-:W-:Y:S01]  /*3a20*/  FSEL R14, R189, -INF , !P4 ;  /* 0xff800000bd0e7808 */ /* 0x000fe20006000000 */
[----:B------:R-:W-:Y:S01]  /*3a30*/  IMAD.MOV.U32 R34, RZ, RZ, R25 ;  /* 0x000000ffff227224 */ /* 0x000fe200078e0019 */
[----:B------:R-:W-:Y:S01]  /*3a40*/  MOV R36, R24 ;  /* 0x0000001800247202 */ /* 0x000fe20000000f00 */
[----:B------:R-:W-:Y:S01]  /*3a50*/  IMAD.MOV.U32 R35, RZ, RZ, R26 ;  /* 0x000000ffff237224 */ /* 0x000fe200078e001a */
[----:B------:R-:W-:Y:S01]  /*3a60*/  ISETP.GE.AND P6, PT, R63, R18, PT ;  /* 0x000000123f00720c */ /* 0x000fe20003fc6270 */
[----:B------:R-:W-:Y:S01]  /*3a70*/  IMAD.MOV.U32 R37, RZ, RZ, R27 ;  /* 0x000000ffff257224 */ /* 0x000fe200078e001b */
[----:B------:R-:W-:-:S02]  /*3a80*/  FSEL R24, R190, -INF , !P0 ;  /* 0xff800000be187808 */ /* 0x000fc40004000000 */
[----:B------:R-:W-:Y:S01]  /*3a90*/  ISETP.GE.AND P0, PT, R65, R17, PT ;  /* 0x000000114100720c */ /* 0x000fe20003f06270 */
[----:B------:R-:W-:Y:S01]  /*3aa0*/  IMAD.MOV.U32 R242, RZ, RZ, R7 ;  /* 0x000000fffff27224 */ /* 0x000fe200078e0007 */
[----:B------:R-:W-:Y:S01]  /*3ab0*/  FSEL R7, R199, -INF , !P5 ;  /* 0xff800000c7077808 */ /* 0x000fe20006800000 */
[----:B------:R-:W-:Y:S01]  /*3ac0*/  IMAD.MOV.U32 R16, RZ, RZ, R4 ;  /* 0x000000ffff107224 */ /* 0x000fe200078e0004 */
[----:B------:R-:W-:Y:S01]  /*3ad0*/  FSEL R19, R188, -INF , !P2 ;  /* 0xff800000bc137808 */ /* 0x000fe20005000000 */
[----:B------:R-:W-:Y:S01]  /*3ae0*/  IMAD.MOV.U32 R236, RZ, RZ, R5 ;  /* 0x000000ffffec7224 */ /* 0x000fe200078e0005 */
[----:B------:R-:W-:Y:S01]  /*3af0*/  FMNMX.FTZ R0, R7, R8, !PT ;  /* 0x0000000807007209 */ /* 0x000fe20007810000 */
[----:B------:R-:W-:Y:S01]  /*3b00*/  IMAD.MOV.U32 R238, RZ, RZ, R6 ;  /* 0x000000ffffee7224 */ /* 0x000fe200078e0006 */
[----:B------:R-:W-:Y:S02]  /*3b10*/  ISETP.GE.AND P3, PT, R64, R18, PT ;  /* 0x000000124000720c */ /* 0x000fe40003f66270 */
[----:B------:R-:W-:-:S02]  /*3b20*/  FMNMX.FTZ R0, R10, R0, !PT ;  /* 0x000000000a007209 */ /* 0x000fc40007810000 */
[----:B------:R-:W-:Y:S02]  /*3b30*/  FSEL R25, R179, -INF , !P6 ;  /* 0xff800000b3197808 */ /* 0x000fe40007000000 */
[----:B------:R-:W-:Y:S02]  /*3b40*/  FMNMX.FTZ R0, R11, R0, !PT ;  /* 0x000000000b007209 */ /* 0x000fe40007810000 */
[----:B------:R-:W-:Y:S02]  /*3b50*/  ISETP.GE.AND P6, PT, R66, R17, PT ;  /* 0x000000114200720c */ /* 0x000fe40003fc6270 */
[----:B------:R-:W-:Y:S02]  /*3b60*/  FMNMX.FTZ R0, R14, R0, !PT ;  /* 0x000000000e007209 */ /* 0x000fe40007810000 */
[----:B------:R-:W-:Y:S02]  /*3b70*/  FSEL R20, R177, -INF , !P0 ;  /* 0xff800000b1147808 */ /* 0x000fe40004000000 */
[----:B------:R-:W-:-:S02]  /*3b80*/  FMNMX.FTZ R0, R19, R0, !PT ;  /* 0x0000000013007209 */ /* 0x000fc40007810000 */
[----:B------:R-:W-:Y:S02]  /*3b90*/  ISETP.GE.AND P4, PT, R65, R18, PT ;  /* 0x000000124100720c */ /* 0x000fe40003f86270 */
[----:B------:R-:W-:Y:S02]  /*3ba0*/  FSEL R26, R178, -INF , !P3 ;  /* 0xff800000b21a7808 */ /* 0x000fe40005800000 */
[----:B------:R-:W-:Y:S02]  /*3bb0*/  ISETP.GE.AND P3, PT, R67, R17, PT ;  /* 0x000000114300720c */ /* 0x000fe40003f66270 */
[----:B------:R-:W-:Y:S02]  /*3bc0*/  FSEL R21, R176, -INF , !P6 ;  /* 0xff800000b0157808 */ /* 0x000fe40007000000 */
[----:B------:R-:W-:Y:S02]  /*3bd0*/  FMNMX.FTZ R0, R20, R0, !PT ;  /* 0x0000000014007209 */ /* 0x000fe40007810000 */
[----:B------:R-:W-:-:S02]  /*3be0*/  ISETP.GE.AND P2, PT, R66, R18, PT ;  /* 0x000000124200720c */ /* 0x000fc40003f46270 */
[----:B------:R-:W-:Y:S02]  /*3bf0*/  FSEL R27, R175, -INF , !P4 ;  /* 0xff800000af1b7808 */ /* 0x000fe40006000000 */
[-C--:B------:R-:W-:Y:S02]  /*3c00*/  ISETP.GE.AND P4, PT, R80, R17.reuse, PT ;  /* 0x000000115000720c */ /* 0x080fe40003f86270 */
[----:B------:R-:W-:Y:S02]  /*3c10*/  FSEL R63, R163, -INF , !P3 ;  /* 0xff800000a33f7808 */ /* 0x000fe40005800000 */
[----:B------:R-:W-:Y:S02]  /*3c20*/  FMNMX.FTZ R0, R21, R0, !PT ;  /* 0x0000000015007209 */ /* 0x000fe40007810000 */
[----:B------:R-:W-:Y:S02]  /*3c30*/  FSEL R28, R174, -INF , !P2 ;  /* 0xff800000ae1c7808 */ /* 0x000fe40005000000 */
[----:B------:R-:W-:-:S02]  /*3c40*/  ISETP.GE.AND P2, PT, R81, R17, PT ;  /* 0x000000115100720c */ /* 0x000fc40003f46270 */
[----:B------:R-:W-:Y:S02]  /*3c50*/  FSEL R62, R162, -INF , !P4 ;  /* 0xff800000a23e7808 */ /* 0x000fe40006000000 */
[----:B------:R-:W-:Y:S02]  /*3c60*/  FMNMX.FTZ R0, R63, R0, !PT ;  /* 0x000000003f007209 */ /* 0x000fe40007810000 */
[-C--:B------:R-:W-:Y:S02]  /*3c70*/  ISETP.GE.AND P3, PT, R82, R17.reuse, PT ;  /* 0x000000115200720c */ /* 0x080fe40003f66270 */
[----:B------:R-:W-:Y:S02]  /*3c80*/  FSEL R61, R157, -INF , !P2 ;  /* 0xff8000009d3d7808 */ /* 0x000fe40005000000 */
[----:B------:R-:W-:Y:S02]  /*3c90*/  FMNMX.FTZ R0, R62, R0, !PT ;  /* 0x000000003e007209 */ /* 0x000fe40007810000 */
[----:B------:R-:W-:-:S02]  /*3ca0*/  ISETP.GE.AND P2, PT, R83, R17, PT ;  /* 0x000000115300720c */ /* 0x000fc40003f46270 */
[----:B------:R-:W-:Y:S02]  /*3cb0*/  FSEL R60, R156, -INF , !P3 ;  /* 0xff8000009c3c7808 */ /* 0x000fe40005800000 */
[----:B------:R-:W-:Y:S02]  /*3cc0*/  FMNMX.FTZ R0, R61, R0, !PT ;  /* 0x000000003d007209 */ /* 0x000fe40007810000 */
[----:B------:R-:W-:Y:S02]  /*3cd0*/  FSEL R156, R139, -INF , !P2 ;  /* 0xff8000008b9c7808 */ /* 0x000fe40005000000 */
[----:B------:R-:W-:Y:S02]  /*3ce0*/  FMNMX.FTZ R0, R60, R0, !PT ;  /* 0x000000003c007209 */ /* 0x000fe40007810000 */
[----:B------:R-:W-:Y:S02]  /*3cf0*/  FSEL R9, R204, -INF , !P1 ;  /* 0xff800000cc097808 */ /* 0x000fe40004800000 */
[----:B------:R-:W-:-:S02]  /*3d00*/  ISETP.GE.AND P2, PT, R132, R17, PT ;  /* 0x000000118400720c */ /* 0x000fc40003f46270 */
[----:B------:R-:W-:Y:S02]  /*3d10*/  FMNMX.FTZ R2, R156, R0, !PT ;  /* 0x000000009c027209 */ /* 0x000fe40007810000 */
[----:B------:R-:W-:Y:S02]  /*3d20*/  FMNMX.FTZ R0, R9, R22, !PT ;  /* 0x0000001609007209 */ /* 0x000fe40007810000 */
[----:B------:R-:W-:Y:S02]  /*3d30*/  FSEL R139, R149, -INF , !P2 ;  /* 0xff800000958b7808 */ /* 0x000fe40005000000 */
[----:B------:R-:W-:Y:S02]  /*3d40*/  ISETP.GE.AND P2, PT, R133, R17, PT ;  /* 0x000000118500720c */ /* 0x000fe40003f46270 */
[----:B------:R-:W-:Y:S02]  /*3d50*/  FMNMX.FTZ R0, R23, R0, !PT ;  /* 0x0000000017007209 */ /* 0x000fe40007810000 */
[----:B------:R-:W-:-:S02]  /*3d60*/  FSEL R157, R136, -INF , !P2 ;  /* 0xff800000889d7808 */ /* 0x000fc40005000000 */
[----:B------:R-:W-:Y:S02]  /*3d70*/  FMNMX.FTZ R2, R139, R2, !PT ;  /* 0x000000028b027209 */ /* 0x000fe40007810000 */
[----:B------:R-:W-:Y:S02]  /*3d80*/  FMNMX.FTZ R0, R24, R0, !PT ;  /* 0x0000000018007209 */ /* 0x000fe40007810000 */
[----:B------:R-:W-:Y:S02]  /*3d90*/  FMNMX.FTZ R4, R157, R2, !PT ;  /* 0x000000029d047209 */ /* 0x000fe40007810000 */
[----:B------:R-:W-:Y:S02]  /*3da0*/  FMNMX.FTZ R2, R25, R0, !PT ;  /* 0x0000000019027209 */ /* 0x000fe40007810000 */
[----:B------:R-:W-:Y:S02]  /*3db0*/  ISETP.GE.AND P1, PT, R135, R17, PT ;  /* 0x000000118700720c */ /* 0x000fe40003f26270 */
[----:B------:R-:W-:-:S02]  /*3dc0*/  FMNMX.FTZ R2, R26, R2, !PT ;  /* 0x000000021a027209 */ /* 0x000fc40007810000 */
[----:B------:R-:W-:Y:S02]  /*3dd0*/  FSEL R138, R138, -INF , !P1 ;  /* 0xff8000008a8a7808 */ /* 0x000fe40004800000 */
[----:B------:R-:W-:Y:S02]  /*3de0*/  ISETP.GE.AND P0, PT, R67, R18, PT ;  /* 0x000000124300720c */ /* 0x000fe40003f06270 */
[----:B------:R-:W-:Y:S02]  /*3df0*/  FMNMX.FTZ R2, R27, R2, !PT ;  /* 0x000000021b027209 */ /* 0x000fe40007810000 */
[----:B------:R-:W-:Y:S02]  /*3e00*/  FMNMX.FTZ R0, R138, R4, !PT ;  /* 0x000000048a007209 */ /* 0x000fe40007810000 */
[----:B------:R-:W-:Y:S02]  /*3e10*/  ISETP.GE.AND P6, PT, R80, R18, PT ;  /* 0x000000125000720c */ /* 0x000fe40003fc6270 */
[----:B------:R-:W-:Y:S01]  /*3e20*/  FSEL R51, R173, -INF , !P0 ;  /* 0xff800000ad337808 */ /* 0x000fe20004000000 */
[----:B------:R-:W1:Y:S01]  /*3e30*/  SHFL.BFLY PT, R4, R0, 0x2, 0x1f ;  /* 0x0c401f0000047f89 */ /* 0x000e6200000e0000 */
[----:B------:R-:W-:-:S02]  /*3e40*/  FMNMX.FTZ R2, R28, R2, !PT ;  /* 0x000000021c027209 */ /* 0x000fc40007810000 */
[----:B------:R-:W-:Y:S02]  /*3e50*/  ISETP.GE.AND P5, PT, R81, R18, PT ;  /* 0x000000125100720c */ /* 0x000fe40003fa6270 */
[----:B------:R-:W-:Y:S02]  /*3e60*/  FSEL R50, R172, -INF , !P6 ;  /* 0xff800000ac327808 */ /* 0x000fe40007000000 */
[----:B------:R-:W-:Y:S02]  /*3e70*/  FMNMX.FTZ R2, R51, R2, !PT ;  /* 0x0000000233027209 */ /* 0x000fe40007810000 */
[----:B------:R-:W-:Y:S02]  /*3e80*/  ISETP.GE.AND P4, PT, R82, R18, PT ;  /* 0x000000125200720c */ /* 0x000fe40003f86270 */
[----:B------:R-:W-:Y:S02]  /*3e90*/  FSEL R49, R161, -INF , !P5 ;  /* 0xff800000a1317808 */ /* 0x000fe40006800000 */
        /* <DEDUP_REMOVED lines=31> */
[----:B------:R-:W-:Y:S02]  /*4090*/  MOV R19, R210 ;  /* 0x000000d200137202 */ /* 0x000fe40000000f00 */
[----:B------:R-:W-:Y:S01]  /*40a0*/  FSETP.NEU.FTZ.AND P0, PT, R136, -INF , PT ;  /* 0xff8000008800780b */ /* 0x000fe20003f1d000 */
[----:B-1----:R-:W-:Y:S01]  /*40b0*/  FFMA.FTZ R4, R10, c[0x0][0x23c], -R2 ;  /* 0x00008f000a047a23 */ /* 0x002fe20000010802 */
[----:B--2---:R-:W-:-:S03]  /*40c0*/  F2FP.BF16.PACK_AB R8, R132, R133 ;  /* 0x000000858408723e */ /* 0x004fc600000010ff */
[----:B------:R1:W-:Y:S02]  /*40d0*/  MUFU.EX2 R135, R4 ;  /* 0x0000000400877308 */ /* 0x0003e40000000800 */
[----:B-1----:R-:W-:-:S06]  /*40e0*/  FFMA.FTZ R4, R11, c[0x0][0x23c], -R2 ;  /* 0x00008f000b047a23 */ /* 0x002fcc0000010802 */
[----:B------:R1:W2:Y:S02]  /*40f0*/  MUFU.EX2 R192, R4 ;  /* 0x0000000400c07308 */ /* 0x0002a40000000800 */
[----:B-1----:R-:W-:Y:S01]  /*4100*/  FFMA.FTZ R4, R14, c[0x0][0x23c], -R2 ;  /* 0x00008f000e047a23 */ /* 0x002fe20000010802 */
[----:B--2---:R-:W-:-:S05]  /*4110*/  F2FP.BF16.PACK_AB R10, R192, R135 ;  /* 0x00000087c00a723e */ /* 0x004fca00000010ff */
[----:B------:R1:W-:Y:S08]  /*4120*/  MUFU.EX2 R14, R0 ;  /* 0x00000000000e7308 */ /* 0x0003f00000000800 */
[----:B------:R2:W-:Y:S01]  /*4130*/  MUFU.EX2 R252, R4 ;  /* 0x0000000400fc7308 */ /* 0x0005e20000000800 */
[----:B-1----:R-:W-:-:S05]  /*4140*/  FMUL.FTZ R0, R136, c[0x0][0x23c] ;  /* 0x00008f0088007a20 */ /* 0x002fca0000410000 */
[----:B------:R-:W-:Y:S01]  /*4150*/  FSEL R0, R0, RZ, P0 ;  /* 0x000000ff00007208 */ /* 0x000fe20000000000 */
[----:B--2---:R-:W-:-:S04]  /*4160*/  FFMA.FTZ R4, R20, c[0x0][0x23c], -R2 ;  /* 0x00008f0014047a23 */ /* 0x004fc80000010802 */
[----:B------:R1:W-:Y:S02]  /*4170*/  MUFU.EX2 R29, R4 ;  /* 0x00000004001d7308 */ /* 0x0003e40000000800 */
[----:B-1----:R-:W-:-:S06]  /*4180*/  FFMA.FTZ R4, R21, c[0x0][0x23c], -R2 ;  /* 0x00008f0015047a23 */ /* 0x002fcc0000010802 */
        /* <DEDUP_REMOVED lines=14> */
[----:B------:R-:W-:Y:S01]  /*4270*/  MOV R84, R42 ;  /* 0x0000002a00547202 */ /* 0x000fe20000000f00 */
[----:B------:R-:W-:-:S03]  /*4280*/  IMAD.MOV.U32 R85, RZ, RZ, R211 ;  /* 0x000000ffff557224 */ /* 0x000fc600078e00d3 */
[----:B------:R-:W-:Y:S01]  /*4290*/  F2FP.BF16.PACK_AB R6, R84, R29 ;  /* 0x0000001d5406723e */ /* 0x000fe200000010ff */
[----:B-1----:R-:W-:-:S04]  /*42a0*/  FFMA.FTZ R4, R26, c[0x0][0x23c], -R0 ;  /* 0x00008f001a047a23 */ /* 0x002fc80000010800 */
[----:B------:R1:W2:Y:S02]  /*42b0*/  MUFU.EX2 R249, R4 ;  /* 0x0000000400f97308 */ /* 0x0002a40000000800 */
[----:B-1----:R-:W-:Y:S01]  /*42c0*/  FFMA.FTZ R4, R27, c[0x0][0x23c], -R0 ;  /* 0x00008f001b047a23 */ /* 0x002fe20000010800 */
[----:B--2---:R-:W-:Y:S01]  /*42d0*/  F2FP.BF16.PACK_AB R5, R249, R248 ;  /* 0x000000f8f905723e */ /* 0x004fe200000010ff */
[----:B------:R-:W-:Y:S04]  /*42e0*/  HMMA.16816.F32.BF16 R24, R8, R76, RZ ;  /* 0x0000004c0818723c */ /* 0x000fe800000418ff */
[----:B------:R1:W-:Y:S03]  /*42f0*/  MUFU.EX2 R251, R4 ;  /* 0x0000000400fb7308 */ /* 0x0003e60000000800 */
[----:B------:R-:W-:Y:S01]  /*4300*/  MOV R76, R30 ;  /* 0x0000001e004c7202 */ /* 0x000fe20000000f00 */
[----:B------:R-:W-:-:S02]  /*4310*/  IMAD.MOV.U32 R77, RZ, RZ, R33 ;  /* 0x000000ffff4d7224 */ /* 0x000fc400078e0021 */
[----:B-1----:R-:W-:-:S04]  /*4320*/  FFMA.FTZ R4, R28, c[0x0][0x23c], -R0 ;  /* 0x00008f001c047a23 */ /* 0x002fc80000010800 */
[----:B------:R1:W2:Y:S02]  /*4330*/  MUFU.EX2 R250, R4 ;  /* 0x0000000400fa7308 */ /* 0x0002a40000000800 */
[----:B-1----:R-:W-:Y:S02]  /*4340*/  F2FP.BF16.PACK_AB R4, R14, R252 ;  /* 0x000000fc0e04723e */ /* 0x002fe400000010ff */
[----:B--2---:R-:W-:-:S07]  /*4350*/  F2FP.BF16.PACK_AB R7, R250, R251 ;  /* 0x000000fbfa07723e */ /* 0x004fce00000010ff */
[C---:B------:R-:W-:Y:S07]  /*4360*/  HMMA.16816.F32.BF16 R148, R4.reuse, R68, R24 ;  /* 0x000000440494723c */ /* 0x040fee0000041818 */
[----:B------:R-:W-:Y:S01]  /*4370*/  IMAD.MOV.U32 R69, RZ, RZ, R205 ;  /* 0x000000ffff457224 */ /* 0x000fe200078e00cd */
[----:B------:R-:W-:Y:S01]  /*4380*/  HMMA.16816.F32.BF16 R160, R4, R72, R20 ;  /* 0x0000004804a0723c */ /* 0x000fe20000041814 */
[----:B------:R-:W-:-:S06]  /*4390*/  IMAD.MOV.U32 R68, RZ, RZ, R41 ;  /* 0x000000ffff447224 */ /* 0x000fcc00078e0029 */
        /* <DEDUP_REMOVED lines=9> */
[----:B------:R-:W-:Y:S01]  /*4430*/  MOV R88, R55 ;  /* 0x0000003700587202 */ /* 0x000fe20000000f00 */
[----:B------:R-:W-:Y:S01]  /*4440*/  HMMA.16816.F32.BF16 R196, R4, R92, R20 ;  /* 0x0000005c04c4723c */ /* 0x000fe20000041814 */
[----:B------:R-:W-:-:S06]  /*4450*/  IMAD.MOV.U32 R89, RZ, RZ, R52 ;  /* 0x000000ffff597224 */ /* 0x000fcc00078e0034 */
[----:B------:R-:W-:Y:S01]  /*4460*/  IMAD.MOV.U32 R92, RZ, RZ, R39 ;  /* 0x000000ffff5c7224 */ /* 0x000fe200078e0027 */
[----:B------:R-:W-:Y:S01]  /*4470*/  HMMA.16816.F32.BF16 R24, R8, R112, RZ ;  /* 0x000000700818723c */ /* 0x000fe200000418ff */
[----:B------:R-:W-:-:S06]  /*4480*/  IMAD.MOV.U32 R93, RZ, RZ, R208 ;  /* 0x000000ffff5d7224 */ /* 0x000fcc00078e00d0 */
[----:B------:R-:W-:Y:S01]  /*4490*/  IMAD.MOV.U32 R112, RZ, RZ, R37 ;  /* 0x000000ffff707224 */ /* 0x000fe200078e0025 */
[----:B------:R-:W-:Y:S01]  /*44a0*/  HMMA.16816.F32.BF16 R20, R8, R120, RZ ;  /* 0x000000780814723c */ /* 0x000fe200000418ff */
[----:B------:R-:W-:-:S06]  /*44b0*/  MOV R113, R36 ;  /* 0x0000002400717202 */ /* 0x000fcc0000000f00 */
[----:B------:R-:W-:Y:S02]  /*44c0*/  IMAD.MOV.U32 R120, RZ, RZ, R47 ;  /* 0x000000ffff787224 */ /* 0x000fe400078e002f */
[----:B------:R-:W-:-:S07]  /*44d0*/  IMAD.MOV.U32 R121, RZ, RZ, R44 ;  /* 0x000000ffff797224 */ /* 0x000fce00078e002c */
        /* <DEDUP_REMOVED lines=9> */
[----:B------:R-:W-:Y:S11]  /*4570*/  IMAD.MOV.U32 R129, RZ, RZ, R53 ;  /* 0x000000ffff817224 */ /* 0x000ff600078e0035 */
[----:B------:R-:W-:Y:S04]  /*4580*/  @!UPT UIADD3 URZ, URZ, URZ, URZ ;  /* 0x0000003f3f3ff290 */ /* 0x000fe8000fffe03f */
        /* <DEDUP_REMOVED lines=8> */
[C---:B------:R-:W-:Y:S01]  /*4610*/  HMMA.16816.F32.BF16 R20, R8.reuse, R86, RZ ;  /* 0x000000560814723c */ /* 0x040fe200000418ff */
[----:B------:R-:W-:Y:S01]  /*4620*/  MOV R117, R15 ;  /* 0x0000000f00757202 */ /* 0x000fe20000000f00 */
[----:B------:R-:W-:Y:S01]  /*4630*/  IMAD.MOV.U32 R78, RZ, RZ, R116 ;  /* 0x000000ffff4e7224 */ /* 0x000fe200078e0074 */
[----:B------:R1:W5:Y:S01]  /*4640*/  LDL.LU R15, [R1+0xb4] ;  /* 0x0000b400010f7983 */ /* 0x0003620000300800 */
[----:B------:R-:W-:Y:S02]  /*4650*/  IMAD.MOV.U32 R116, RZ, RZ, R100 ;  /* 0x000000ffff747224 */ /* 0x000fe400078e0064 */
[----:B------:R-:W-:Y:S02]  /*4660*/  IMAD.MOV.U32 R100, RZ, RZ, R68 ;  /* 0x000000ffff647224 */ /* 0x000fe400078e0044 */
[----:B------:R-:W-:Y:S01]  /*4670*/  HMMA.16816.F32.BF16 R28, R8, R114, RZ ;  /* 0x00000072081c723c */ /* 0x000fe200000418ff */
[----:B------:R-:W-:-:S02]  /*4680*/  IMAD.MOV.U32 R86, RZ, RZ, R109 ;  /* 0x000000ffff567224 */ /* 0x000fc400078e006d */
[----:B------:R-:W-:Y:S02]  /*4690*/  IMAD.MOV.U32 R109, RZ, RZ, R104 ;  /* 0x000000ffff6d7224 */ /* 0x000fe400078e0068 */
[----:B------:R-:W-:-:S03]  /*46a0*/  IMAD.MOV.U32 R87, RZ, RZ, R105 ;  /* 0x000000ffff577224 */ /* 0x000fc600078e0069 */
[C---:B------:R-:W-:Y:S08]  /*46b0*/  HMMA.16816.F32.BF16 R56, R4.reuse, R70, R24 ;  /* 0x000000460438723c */ /* 0x040ff00000041818 */
[C---:B------:R-:W-:Y:S08]  /*46c0*/  HMMA.16816.F32.BF16 R52, R4.reuse, R74, R20 ;  /* 0x0000004a0434723c */ /* 0x040ff00000041814 */
[----:B------:R-:W-:Y:S01]  /*46d0*/  HMMA.16816.F32.BF16 R32, R4, R106, R28 ;  /* 0x0000006a0420723c */ /* 0x000fe2000004181c */
[----:B------:R-:W-:Y:S01]  /*46e0*/  IMAD.MOV.U32 R74, RZ, RZ, R124 ;  /* 0x000000ffff4a7224 */ /* 0x000fe200078e007c */
[----:B------:R-:W-:Y:S01]  /*46f0*/  MOV R124, R112 ;  /* 0x00000070007c7202 */ /* 0x000fe20000000f00 */
[----:B------:R-:W-:-:S02]  /*4700*/  IMAD.MOV.U32 R104, RZ, RZ, R232 ;  /* 0x000000ffff687224 */ /* 0x000fc400078e00e8 */
[----:B------:R-:W-:Y:S02]  /*4710*/  IMAD.MOV.U32 R75, RZ, RZ, R125 ;  /* 0x000000ffff4b7224 */ /* 0x000fe400078e007d */
[----:B------:R-:W-:Y:S01]  /*4720*/  IMAD.MOV.U32 R105, RZ, RZ, R69 ;  /* 0x000000ffff697224 */ /* 0x000fe200078e0045 */
[C---:B------:R-:W-:Y:S08]  /*4730*/  HMMA.16816.F32.BF16 R24, R8.reuse, R98, RZ ;  /* 0x000000620818723c */ /* 0x040ff000000418ff */
[----:B------:R-:W-:Y:S01]  /*4740*/  HMMA.16816.F32.BF16 R20, R8, R102, RZ ;  /* 0x000000660814723c */ /* 0x000fe200000418ff */
[----:B------:R-:W-:-:S02]  /*4750*/  IMAD.MOV.U32 R112, RZ, RZ, R236 ;  /* 0x000000ffff707224 */ /* 0x000fc400078e00ec */
[----:B------:R-:W-:Y:S02]  /*4760*/  IMAD.MOV.U32 R99, RZ, RZ, R108 ;  /* 0x000000ffff637224 */ /* 0x000fe400078e006c */
[----:B------:R-:W-:Y:S02]  /*4770*/  IMAD.MOV.U32 R108, RZ, RZ, R113 ;  /* 0x000000ffff6c7224 */ /* 0x000fe400078e0071 */
[----:B------:R-:W-:Y:S01]  /*4780*/  MOV R103, R128 ;  /* 0x0000008000677202 */ /* 0x000fe20000000f00 */
[----:B------:R-:W-:Y:S02]  /*4790*/  IMAD.MOV.U32 R125, RZ, RZ, R92 ;  /* 0x000000ffff7d7224 */ /* 0x000fe400078e005c */
[----:B------:R-:W-:-:S06]  /*47a0*/  IMAD.MOV.U32 R98, RZ, RZ, R129 ;  /* 0x000000ffff627224 */ /* 0x000fcc00078e0081 */
[C---:B------:R-:W-:Y:S08]  /*47b0*/  HMMA.16816.F32.BF16 R44, R4.reuse, R90, R24 ;  /* 0x0000005a042c723c */ /* 0x040ff00000041818 */
[----:B------:R-:W-:Y:S08]  /*47c0*/  HMMA.16816.F32.BF16 R40, R4, R94, R20 ;  /* 0x0000005e0428723c */ /* 0x000ff00000041814 */
[C---:B------:R-:W-:Y:S08]  /*47d0*/  HMMA.16816.F32.BF16 R24, R8.reuse, R122, RZ ;  /* 0x0000007a0818723c */ /* 0x040ff000000418ff */
[C---:B------:R-:W-:Y:S08]  /*47e0*/  HMMA.16816.F32.BF16 R20, R8.reuse, R130, RZ ;  /* 0x000000820814723c */ /* 0x040ff000000418ff */
[----:B------:R-:W-:Y:S08]  /*47f0*/  HMMA.16816.F32.BF16 R8, R8, R142, RZ ;  /* 0x0000008e0808723c */ /* 0x000ff000000418ff */
[C---:B------:R-:W-:Y:S08]  /*4800*/  HMMA.16816.F32.BF16 R24, R4.reuse, R110, R24 ;  /* 0x0000006e0418723c */ /* 0x040ff00000041818 */
[C---:B------:R-:W-:Y:S01]  /*4810*/  HMMA.16816.F32.BF16 R36, R4.reuse, R118, R20 ;  /* 0x000000760424723c */ /* 0x040fe20000041814 */
[----:B------:R-:W2:Y:S07]  /*4820*/  LDSM.16.MT88.4 R20, [R228+0xd000] ;  /* 0x00d00000e414783b */ /* 0x000eae0000004200 */
[----:B------:R-:W-:Y:S07]  /*4830*/  HMMA.16816.F32.BF16 R28, R4, R126, R8 ;  /* 0x0000007e041c723c */ /* 0x000fee0000041808 */
[----:B------:R-:W-:-:S04]  /*4840*/  FFMA.FTZ R4, R63, c[0x0][0x23c], -R2 ;  /* 0x00008f003f047a23 */ /* 0x000fc80000010802 */
[----:B------:R3:W-:Y:S02]  /*4850*/  MUFU.EX2 R208, R4 ;  /* 0x0000000400d07308 */ /* 0x0007e40000000800 */
[----:B---3--:R-:W-:-:S06]  /*4860*/  FFMA.FTZ R4, R62, c[0x0][0x23c], -R2 ;  /* 0x00008f003e047a23 */ /* 0x008fcc0000010802 */
[----:B------:R3:W4:Y:S02]  /*4870*/  MUFU.EX2 R209, R4 ;  /* 0x0000000400d17308 */ /* 0x0007240000000800 */
[----:B---3--:R-:W-:Y:S01]  /*4880*/  FFMA.FTZ R4, R61, c[0x0][0x23c], -R2 ;  /* 0x00008f003d047a23 */ /* 0x008fe20000010802 */
[----:B----4-:R-:W-:-:S05]  /*4890*/  F2FP.BF16.PACK_AB R8, R209, R208 ;  /* 0x000000d0d108723e */ /* 0x010fca00000010ff */
        /* <DEDUP_REMOVED lines=15> */
[----:B------:R3:W-:Y:S01]  /*4990*/  MUFU.EX2 R50, R4 ;  /* 0x0000000400327308 */ /* 0x0007e20000000800 */
[----:B------:R-:W-:Y:S02]  /*49a0*/  IMAD.MOV.U32 R128, RZ, RZ, R237 ;  /* 0x000000ffff807224 */ /* 0x000fe400078e00ed */
[----:B------:R-:W4:Y:S01]  /*49b0*/  LDL.LU R237, [R1+0xb0] ;  /* 0x0000b00001ed7983 */ /* 0x000f220000300800 */
[----:B------:R-:W-:Y:S01]  /*49c0*/  IMAD.MOV.U32 R113, RZ, RZ, R238 ;  /* 0x000000ffff717224 */ /* 0x000fe200078e00ee */
[C---:B--2---:R-:W-:Y:S02]  /*49d0*/  HMMA.16816.F32.BF16 R148, R8.reuse, R20, R148 ;  /* 0x000000140894723c */ /* 0x044fe40000041894 */
[----:B------:R-:W2:Y:S04]  /*49e0*/  LDL.LU R232, [R1+0xac] ;  /* 0x0000ac0001e87983 */ /* 0x000ea80000300800 */
[----:B------:R-:W2:Y:S01]  /*49f0*/  LDL.LU R236, [R1+0xa8] ;  /* 0x0000a80001ec7983 */ /* 0x000ea20000300800 */
[----:B------:R-:W-:Y:S01]  /*4a00*/  IMAD.MOV.U32 R92, RZ, RZ, R242 ;  /* 0x000000ffff5c7224 */ /* 0x000fe200078e00f2 */
[----:B------:R-:W-:Y:S02]  /*4a10*/  HMMA.16816.F32.BF16 R56, R8, R22, R56 ;  /* 0x000000160838723c */ /* 0x000fe40000041838 */
[----:B------:R-:W2:Y:S01]  /*4a20*/  LDL.LU R238, [R1+0xa4] ;  /* 0x0000a40001ee7983 */ /* 0x000ea20000300800 */
[----:B---3--:R-:W-:-:S03]  /*4a30*/  FFMA.FTZ R4, R153, c[0x0][0x23c], -R13 ;  /* 0x00008f0099047a23 */ /* 0x008fc6000001080d */
[----:B------:R-:W3:Y:S01]  /*4a40*/  LDL.LU R242, [R1+0xa0] ;  /* 0x0000a00001f27983 */ /* 0x000ee20000300800 */
        /* <DEDUP_REMOVED lines=17> */
[C---:B------:R-:W-:Y:S08]  /*4b60*/  HMMA.16816.F32.BF16 R144, R4.reuse, R20, R180 ;  /* 0x000000140490723c */ /* 0x040ff000000418b4 */
[----:B------:R-:W-:Y:S01]  /*4b70*/  HMMA.16816.F32.BF16 R152, R4, R22, R164 ;  /* 0x000000160498723c */ /* 0x000fe200000418a4 */
[----:B------:R-:W1:Y:S07]  /*4b80*/  LDSM.16.MT88.4 R20, [R229+0xd000] ;  /* 0x00d00000e514783b */ /* 0x000e6e0000004200 */
[-C--:B-1----:R-:W-:Y:S08]  /*4b90*/  HMMA.16816.F32.BF16 R160, R8, R20.reuse, R160 ;  /* 0x0000001408a0723c */ /* 0x082ff000000418a0 */
[C---:B------:R-:W-:Y:S07]  /*4ba0*/  HMMA.16816.F32.BF16 R164, R4.reuse, R20, R200 ;  /* 0x0000001404a4723c */ /* 0x040fee00000418c8 */
[----:B------:R-:W-:Y:S01]  /*4bb0*/  IMAD.MOV.U32 R200, RZ, RZ, R227 ;  /* 0x000000ffffc87224 */ /* 0x000fe200078e00e3 */
[----:B------:R-:W-:Y:S01]  /*4bc0*/  HMMA.16816.F32.BF16 R168, R4, R22, R168 ;  /* 0x0000001604a8723c */ /* 0x000fe200000418a8 */
[----:B------:R-:W-:Y:S01]  /*4bd0*/  IMAD.MOV.U32 R201, RZ, RZ, R226 ;  /* 0x000000ffffc97224 */ /* 0x000fe200078e00e2 */
[----:B------:R-:W-:Y:S01]  /*4be0*/  MOV R202, R225 ;  /* 0x000000e100ca7202 */ /* 0x000fe20000000f00 */
[----:B------:R-:W-:-:S05]  /*4bf0*/  IMAD.MOV.U32 R203, RZ, RZ, R224 ;  /* 0x000000ffffcb7224 */ /* 0x000fca00078e00e0 */
        /* <DEDUP_REMOVED lines=11> */
[----:B------:R-:W1:Y:S01]  /*4cb0*/  LDSM.16.MT88.4 R20, [R228+0xf000] ;  /* 0x00f00000e414783b */ /* 0x000e620000004200 */
[----:B------:R-:W-:Y:S01]  /*4cc0*/  IMAD.MOV.U32 R90, RZ, RZ, R103 ;  /* 0x000000ffff5a7224 */ /* 0x000fe200078e0067 */
[----:B------:R-:W-:Y:S01]  /*4cd0*/  MOV R129, R16 ;  /* 0x0000001000817202 */ /* 0x000fe20000000f00 */
[----:B------:R-:W-:Y:S01]  /*4ce0*/  IMAD.MOV.U32 R91, RZ, RZ, R98 ;  /* 0x000000ffff5b7224 */ /* 0x000fe200078e0062 */
[----:B------:R-:W-:Y:S01]  /*4cf0*/  MOV R94, R124 ;  /* 0x0000007c005e7202 */ /* 0x000fe20000000f00 */
[----:B------:R-:W-:Y:S01]  /*4d00*/  IMAD.MOV.U32 R102, RZ, RZ, R125 ;  /* 0x000000ffff667224 */ /* 0x000fe200078e007d */
[----:B------:R1:W5:Y:S02]  /*4d10*/  LDL.LU R16, [R1+0x9c] ;  /* 0x00009c0001107983 */ /* 0x0003640000300800 */
[-C--:B-1----:R-:W-:Y:S08]  /*4d20*/  HMMA.16816.F32.BF16 R68, R8, R20.reuse, R172 ;  /* 0x000000140844723c */ /* 0x082ff000000418ac */
[C---:B------:R-:W-:Y:S08]  /*4d30*/  HMMA.16816.F32.BF16 R72, R4.reuse, R20, R72 ;  /* 0x000000140448723c */ /* 0x040ff00000041848 */
[-C--:B------:R-:W-:Y:S08]  /*4d40*/  HMMA.16816.F32.BF16 R76, R4, R22.reuse, R76 ;  /* 0x00000016044c723c */ /* 0x080ff0000004184c */
[----:B------:R-:W-:Y:S01]  /*4d50*/  HMMA.16816.F32.BF16 R216, R8, R22, R32 ;  /* 0x0000001608d8723c */ /* 0x000fe20000041820 */
[----:B------:R-:W1:Y:S01]  /*4d60*/  LDSM.16.MT88.4 R20, [R229+0xf000] ;  /* 0x00f00000e514783b */ /* 0x000e620000004200 */
[----:B------:R-:W-:-:S02]  /*4d70*/  IMAD.MOV.U32 R103, RZ, RZ, R116 ;  /* 0x000000ffff677224 */ /* 0x000fc400078e0074 */
[----:B------:R-:W-:Y:S02]  /*4d80*/  IMAD.MOV.U32 R95, RZ, RZ, R117 ;  /* 0x000000ffff5f7224 */ /* 0x000fe400078e0075 */
[----:B------:R-:W-:Y:S02]  /*4d90*/  IMAD.MOV.U32 R98, RZ, RZ, R128 ;  /* 0x000000ffff627224 */ /* 0x000fe400078e0080 */
[----:B------:R-:W-:Y:S02]  /*4da0*/  IMAD.MOV.U32 R116, RZ, RZ, R92 ;  /* 0x000000ffff747224 */ /* 0x000fe400078e005c */
[----:B------:R-:W-:Y:S02]  /*4db0*/  IMAD.MOV.U32 R117, RZ, RZ, R93 ;  /* 0x000000ffff757224 */ /* 0x000fe400078e005d */
[----:B------:R-:W-:Y:S02]  /*4dc0*/  IMAD.MOV.U32 R92, RZ, RZ, R245 ;  /* 0x000000ffff5c7224 */ /* 0x000fe400078e00f5 */
        /* <DEDUP_REMOVED lines=11> */
[----:B------:R-:W-:Y:S01]  /*4e80*/  IMAD.MOV.U32 R129, RZ, RZ, R85 ;  /* 0x000000ffff817224 */ /* 0x000fe200078e0055 */
[----:B-1----:R-:W-:Y:S08]  /*4e90*/  HMMA.16816.F32.BF16 R92, R4, R22, R100 ;  /* 0x00000016045c723c */ /* 0x002ff00000041864 */
[-C--:B------:R-:W-:Y:S08]  /*4ea0*/  HMMA.16816.F32.BF16 R84, R8, R20.reuse, R188 ;  /* 0x000000140854723c */ /* 0x080ff000000418bc */
[----:B------:R-:W-:Y:S08]  /*4eb0*/  HMMA.16816.F32.BF16 R88, R4, R20, R88 ;  /* 0x000000140458723c */ /* 0x000ff00000041858 */
[----:B------:R-:W-:Y:S01]  /*4ec0*/  HMMA.16816.F32.BF16 R100, R8, R22, R24 ;  /* 0x000000160864723c */ /* 0x000fe20000041818 */
[----:B------:R-:W1:Y:S04]  /*4ed0*/  LDSM.16.MT88.4 R24, [R231+0xf000] ;  /* 0x00f00000e718783b */ /* 0x000e680000004200 */
[----:B------:R-:W3:Y:S01]  /*4ee0*/  LDSM.16.MT88.4 R20, [R230+0xf000] ;  /* 0x00f00000e614783b */ /* 0x000ee20000004200 */
[----:B------:R-:W-:Y:S01]  /*4ef0*/  MOV R124, R112 ;  /* 0x00000070007c7202 */ /* 0x000fe20000000f00 */
[----:B------:R-:W-:Y:S01]  /*4f00*/  IMAD.MOV.U32 R125, RZ, RZ, R113 ;  /* 0x000000ffff7d7224 */ /* 0x000fe200078e0071 */
[----:B------:R-:W-:Y:S01]  /*4f10*/  MOV R110, R115 ;  /* 0x00000073006e7202 */ /* 0x000fe20000000f00 */
[----:B------:R-:W-:-:S02]  /*4f20*/  IMAD.MOV.U32 R122, RZ, RZ, R123 ;  /* 0x000000ffff7a7224 */ /* 0x000fc400078e007b */
[----:B------:R-:W-:Y:S01]  /*4f30*/  IMAD.MOV.U32 R123, RZ, RZ, R114 ;  /* 0x000000ffff7b7224 */ /* 0x000fe200078e0072 */
[----:B------:R-:W-:Y:S01]  /*4f40*/  MOV R174, R125 ;  /* 0x0000007d00ae7202 */ /* 0x000fe20000000f00 */
[----:B------:R-:W-:Y:S02]  /*4f50*/  IMAD.MOV.U32 R172, RZ, RZ, R99 ;  /* 0x000000ffffac7224 */ /* 0x000fe400078e0063 */
[----:B------:R-:W-:Y:S02]  /*4f60*/  IMAD.MOV.U32 R173, RZ, RZ, R124 ;  /* 0x000000ffffad7224 */ /* 0x000fe400078e007c */
[----:B------:R-:W-:Y:S02]  /*4f70*/  IMAD.MOV.U32 R175, RZ, RZ, R116 ;  /* 0x000000ffffaf7224 */ /* 0x000fe400078e0074 */
[----:B------:R-:W-:Y:S01]  /*4f80*/  IMAD.MOV.U32 R115, RZ, RZ, R117 ;  /* 0x000000ffff737224 */ /* 0x000fe200078e0075 */
[----:B--2---:R-:W-:Y:S01]  /*4f90*/  MOV R117, R232 ;  /* 0x000000e800757202 */ /* 0x004fe20000000f00 */
[----:B------:R-:W-:-:S02]  /*4fa0*/  IMAD.MOV.U32 R118, RZ, RZ, R239 ;  /* 0x000000ffff767224 */ /* 0x000fc400078e00ef */
[----:B----4-:R-:W-:Y:S02]  /*4fb0*/  IMAD.MOV.U32 R119, RZ, RZ, R237 ;  /* 0x000000ffff777224 */ /* 0x010fe400078e00ed */
[----:B------:R-:W-:Y:S01]  /*4fc0*/  IMAD.MOV.U32 R116, RZ, RZ, R236 ;  /* 0x000000ffff747224 */ /* 0x000fe200078e00ec */
[C---:B-1----:R-:W-:Y:S08]  /*4fd0*/  HMMA.16816.F32.BF16 R104, R4.reuse, R24, R104 ;  /* 0x000000180468723c */ /* 0x042ff00000041868 */
[C---:B------:R-:W-:Y:S08]  /*4fe0*/  HMMA.16816.F32.BF16 R108, R4.reuse, R26, R108 ;  /* 0x0000001a046c723c */ /* 0x040ff0000004186c */
[C---:B---3--:R-:W-:Y:S08]  /*4ff0*/  HMMA.16816.F32.BF16 R120, R4.reuse, R20, R120 ;  /* 0x000000140478723c */ /* 0x048ff00000041878 */
[----:B------:R-:W-:Y:S07]  /*5000*/  HMMA.16816.F32.BF16 R32, R4, R22, R172 ;  /* 0x000000160420723c */ /* 0x000fee00000418ac */
[----:B------:R-:W-:-:S02]  /*5010*/  FFMA.FTZ R4, R156, c[0x0][0x23c], -R2 ;  /* 0x00008f009c047a23 */ /* 0x000fc40000010802 */
[----:B------:R-:W-:Y:S02]  /*5020*/  IMAD.MOV.U32 R175, RZ, RZ, R43 ;  /* 0x000000ffffaf7224 */ /* 0x000fe400078e002b */
[C---:B------:R-:W-:Y:S08]  /*5030*/  HMMA.16816.F32.BF16 R40, R8.reuse, R26, R36 ;  /* 0x0000001a0828723c */ /* 0x040ff00000041824 */
[C---:B------:R-:W-:Y:S01]  /*5040*/  HMMA.16816.F32.BF16 R36, R8.reuse, R22, R28 ;  /* 0x000000160824723c */ /* 0x040fe2000004181c */
[----:B------:R1:W-:Y:S07]  /*5050*/  MUFU.EX2 R23, R4 ;  /* 0x0000000400177308 */ /* 0x0003ee0000000800 */
[----:B------:R-:W-:Y:S01]  /*5060*/  HMMA.16816.F32.BF16 R212, R8, R24, R212 ;  /* 0x0000001808d4723c */ /* 0x000fe200000418d4 */
[----:B-1----:R-:W-:-:S04]  /*5070*/  FFMA.FTZ R4, R139, c[0x0][0x23c], -R2 ;  /* 0x00008f008b047a23 */ /* 0x002fc80000010802 */
[----:B------:R1:W2:Y:S01]  /*5080*/  MUFU.EX2 R25, R4 ;  /* 0x0000000400197308 */ /* 0x0002a20000000800 */
[----:B------:R-:W-:Y:S02]  /*5090*/  IMAD.MOV.U32 R174, RZ, RZ, R118 ;  /* 0x000000ffffae7224 */ /* 0x000fe400078e0076 */
[----:B------:R-:W-:Y:S02]  /*50a0*/  IMAD.MOV.U32 R173, RZ, RZ, R119 ;  /* 0x000000ffffad7224 */ /* 0x000fe400078e0077 */
[----:B------:R-:W-:Y:S02]  /*50b0*/  IMAD.MOV.U32 R191, RZ, RZ, R116 ;  /* 0x000000ffffbf7224 */ /* 0x000fe400078e0074 */
[----:B------:R-:W-:Y:S02]  /*50c0*/  IMAD.MOV.U32 R172, RZ, RZ, R117 ;  /* 0x000000ffffac7224 */ /* 0x000fe400078e0075 */
[--C-:B-1----:R-:W-:Y:S02]  /*50d0*/  FFMA.FTZ R4, R157, c[0x0][0x23c], -R2.reuse ;  /* 0x00008f009d047a23 */ /* 0x102fe40000010802 */
[----:B------:R-:W-:-:S04]  /*50e0*/  FFMA.FTZ R2, R138, c[0x0][0x23c], -R2 ;  /* 0x00008f008a027a23 */ /* 0x000fc80000010802 */
[----:B------:R1:W-:Y:S01]  /*50f0*/  MUFU.EX2 R28, R2 ;  /* 0x00000002001c7308 */ /* 0x0003e20000000800 */
[----:B------:R-:W-:Y:S01]  /*5100*/  HMMA.16816.F32.BF16 R116, R8, R20, R204 ;  /* 0x000000140874723c */ /* 0x000fe200000418cc */
[----:B------:R-:W-:Y:S02]  /*5110*/  IMAD.MOV.U32 R113, RZ, RZ, R246 ;  /* 0x000000ffff717224 */ /* 0x000fe400078e00f6 */
[----:B------:R-:W-:Y:S02]  /*5120*/  IMAD.MOV.U32 R131, RZ, RZ, R242 ;  /* 0x000000ffff837224 */ /* 0x000fe400078e00f2 */
[----:B-1----:R-:W-:-:S04]  /*5130*/  FFMA.FTZ R2, R81, c[0x0][0x23c], -R0 ;  /* 0x00008f0051027a23 */ /* 0x002fc80000010800 */
[----:B------:R1:W-:Y:S01]  /*5140*/  MUFU.EX2 R20, R2 ;  /* 0x0000000200147308 */ /* 0x0003e20000000800 */
[----:B------:R-:W-:Y:S01]  /*5150*/  MOV R126, R113 ;  /* 0x00000071007e7202 */ /* 0x000fe20000000f00 */
[----:B------:R-:W-:Y:S02]  /*5160*/  IMAD.MOV.U32 R113, RZ, RZ, R14 ;  /* 0x000000ffff717224 */ /* 0x000fe400078e000e */
[----:B------:R-:W-:Y:S02]  /*5170*/  IMAD.MOV.U32 R14, RZ, RZ, R240 ;  /* 0x000000ffff0e7224 */ /* 0x000fe400078e00f0 */
[----:B------:R-:W-:Y:S02]  /*5180*/  IMAD.MOV.U32 R125, RZ, RZ, R19 ;  /* 0x000000ffff7d7224 */ /* 0x000fe400078e0013 */
[----:B-1----:R-:W-:-:S04]  /*5190*/  FFMA.FTZ R2, R67, c[0x0][0x23c], -R0 ;  /* 0x00008f0043027a23 */ /* 0x002fc80000010800 */
[----:B------:R1:W3:Y:S01]  /*51a0*/  MUFU.EX2 R22, R2 ;  /* 0x0000000200167308 */ /* 0x0002e20000000800 */
[----:B------:R-:W-:Y:S01]  /*51b0*/  MOV R19, R238 ;  /* 0x000000ee00137202 */ /* 0x000fe20000000f00 */
[--C-:B------:R-:W-:Y:S02]  /*51c0*/  FFMA.FTZ R8, R159, c[0x0][0x23c], -R12.reuse ;  /* 0x00008f009f087a23 */ /* 0x100fe4000001080c */
[----:B------:R-:W-:Y:S02]  /*51d0*/  FFMA.FTZ R7, R158, c[0x0][0x23c], -R12 ;  /* 0x00008f009e077a23 */ /* 0x000fe4000001080c */
[----:B------:R-:W4:Y:S01]  /*51e0*/  LDSM.16.MT88.4 R156, [R228+0xd800] ;  /* 0x00d80000e49c783b */ /* 0x000f220000004200 */
[--C-:B-1----:R-:W-:Y:S02]  /*51f0*/  FFMA.FTZ R2, R80, c[0x0][0x23c], -R0.reuse ;  /* 0x00008f0050027a23 */ /* 0x102fe40000010800 */
[----:B------:R-:W-:-:S04]  /*5200*/  FFMA.FTZ R0, R82, c[0x0][0x23c], -R0 ;  /* 0x00008f0052007a23 */ /* 0x000fc80000010800 */
[----:B------:R1:W-:Y:S02]  /*5210*/  MUFU.EX2 R26, R0 ;  /* 0x00000000001a7308 */ /* 0x0003e40000000800 */
[----:B-1----:R-:W-:Y:S01]  /*5220*/  FFMA.FTZ R0, R131, c[0x0][0x23c], -R13 ;  /* 0x00008f0083007a23 */ /* 0x002fe2000001080d */
[----:B------:R-:W-:-:S05]  /*5230*/  MOV R131, R14 ;  /* 0x0000000e00837202 */ /* 0x000fca0000000f00 */
[----:B------:R1:W-:Y:S01]  /*5240*/  MUFU.EX2 R14, R0 ;  /* 0x00000000000e7308 */ /* 0x0003e20000000800 */
[----:B------:R-:W-:Y:S02]  /*5250*/  FFMA.FTZ R6, R174, c[0x0][0x23c], -R12 ;  /* 0x00008f00ae067a23 */ /* 0x000fe4000001080c */
[----:B-1----:R-:W-:-:S05]  /*5260*/  FFMA.FTZ R0, R19, c[0x0][0x23c], -R13 ;  /* 0x00008f0013007a23 */ /* 0x002fca000001080d */
[----:B------:R1:W-:Y:S01]  /*5270*/  MUFU.EX2 R19, R0 ;  /* 0x0000000000137308 */ /* 0x0003e20000000800 */
[----:B------:R-:W-:Y:S01]  /*5280*/  MOV R112, R247 ;  /* 0x000000f700707202 */ /* 0x000fe20000000f00 */
[----:B------:R-:W-:Y:S01]  /*5290*/  IMAD.MOV.U32 R114, RZ, RZ, R128 ;  /* 0x000000ffff727224 */ /* 0x000fe200078e0080 */
[----:B------:R2:W5:Y:S01]  /*52a0*/  LDL.LU R247, [R1+0x98] ;  /* 0x0000980001f77983 */ /* 0x0005620000300800 */
[----:B-1----:R-:W-:-:S04]  /*52b0*/  FFMA.FTZ R0, R191, c[0x0][0x23c], -R13 ;  /* 0x00008f00bf007a23 */ /* 0x002fc8000001080d */
[----:B------:R-:W1:Y:S01]  /*52c0*/  MUFU.EX2 R27, R4 ;  /* 0x00000004001b7308 */ /* 0x000e620000000800 */
[----:B------:R-:W-:Y:S01]  /*52d0*/  IMAD.MOV.U32 R127, RZ, RZ, R112 ;  /* 0x000000ffff7f7224 */ /* 0x000fe200078e0070 */
[----:B------:R-:W-:Y:S06]  /*52e0*/  LDSM.16.MT88.4 R188, [R231+0xd800] ;  /* 0x00d80000e7bc783b */ /* 0x000fec0000004200 */
[----:B------:R-:W1:Y:S01]  /*52f0*/  MUFU.EX2 R24, R2 ;  /* 0x0000000200187308 */ /* 0x000e620000000800 */
[----:B------:R-:W-:Y:S01]  /*5300*/  IMAD.MOV.U32 R130, RZ, RZ, R129 ;  /* 0x000000ffff827224 */ /* 0x000fe200078e0081 */
[----:B------:R1:W5:Y:S06]  /*5310*/  LDL.LU R246, [R1+0x94] ;  /* 0x0000940001f67983 */ /* 0x00036c0000300800 */
[----:B------:R1:W-:Y:S01]  /*5320*/  MUFU.EX2 R21, R0 ;  /* 0x0000000000157308 */ /* 0x0003e20000000800 */
[----:B------:R-:W-:-:S07]  /*5330*/  IMAD.MOV.U32 R128, RZ, RZ, R241 ;  /* 0x000000ffff807224 */ /* 0x000fce00078e00f1 */
[----:B------:R-:W-:Y:S08]  /*5340*/  MUFU.EX2 R10, R8 ;  /* 0x00000008000a7308 */ /* 0x000ff00000000800 */
[----:B------:R-:W-:Y:S01]  /*5350*/  MUFU.EX2 R11, R7 ;  /* 0x00000007000b7308 */ /* 0x000fe20000000800 */
[----:B-1----:R-:W-:Y:S02]  /*5360*/  FFMA.FTZ R0, R172, c[0x0][0x23c], -R13 ;  /* 0x00008f00ac007a23 */ /* 0x002fe4000001080d */
[----:B------:R-:W-:-:S02]  /*5370*/  IMAD.MOV.U32 R207, RZ, RZ, R126 ;  /* 0x000000ffffcf7224 */ /* 0x000fc400078e007e */
[----:B------:R-:W-:Y:S02]  /*5380*/  IMAD.MOV.U32 R124, RZ, RZ, R97 ;  /* 0x000000ffff7c7224 */ /* 0x000fe400078e0061 */
[----:B------:R-:W-:Y:S01]  /*5390*/  FADD.FTZ R4, R194, R193 ;  /* 0x000000c1c2047221 */ /* 0x000fe20000010000 */
[----:B------:R1:W1:Y:S01]  /*53a0*/  MUFU.EX2 R13, R0 ;  /* 0x00000000000d7308 */ /* 0x0002620000000800 */
[----:B------:R-:W-:Y:S02]  /*53b0*/  IMAD.MOV.U32 R126, RZ, RZ, R127 ;  /* 0x000000ffff7e7224 */ /* 0x000fe400078e007f */
[----:B------:R-:W-:Y:S02]  /*53c0*/  IMAD.MOV.U32 R99, RZ, RZ, R96 ;  /* 0x000000ffff637224 */ /* 0x000fe400078e0060 */
[----:B------:R-:W-:Y:S01]  /*53d0*/  IMAD.MOV.U32 R206, RZ, RZ, R175 ;  /* 0x000000ffffce7224 */ /* 0x000fe200078e00af */
[----:B------:R-:W-:Y:S01]  /*53e0*/  MOV R112, R243 ;  /* 0x000000f300707202 */ /* 0x000fe20000000f00 */
[----:B------:R-:W-:Y:S01]  /*53f0*/  IMAD.MOV.U32 R129, RZ, RZ, R235 ;  /* 0x000000ffff817224 */ /* 0x000fe200078e00eb */
[----:B------:R3:W5:Y:S01]  /*5400*/  LDL.LU R245, [R1+0x90] ;  /* 0x0000900001f57983 */ /* 0x0007620000300800 */
[----:B-1----:R-:W-:-:S03]  /*5410*/  FFMA.FTZ R0, R173, c[0x0][0x23c], -R12 ;  /* 0x00008f00ad007a23 */ /* 0x002fc6000001080c */
[----:B------:R1:W5:Y:S01]  /*5420*/  LDL.LU R244, [R1+0x8c] ;  /* 0x00008c0001f47983 */ /* 0x0003620000300800 */
[----:B------:R-:W-:Y:S01]  /*5430*/  MUFU.EX2 R12, R6 ;  /* 0x00000006000c7308 */ /* 0x000fe20000000800 */
[----:B------:R-:W-:Y:S02]  /*5440*/  IMAD.MOV.U32 R127, RZ, RZ, R130 ;  /* 0x000000ffff7f7224 */ /* 0x000fe400078e0082 */
[----:B------:R-:W-:Y:S01]  /*5450*/  FADD.FTZ R5, R128, R131 ;  /* 0x0000008380057221 */ /* 0x000fe20000010000 */
[----:B------:R-:W1:Y:S04]  /*5460*/  LDSM.16.MT88.4 R172, [R229+0xd800] ;  /* 0x00d80000e5ac783b */ /* 0x000e680000004200 */
[----:B------:R4:W4:Y:S01]  /*5470*/  MUFU.EX2 R9, R0 ;  /* 0x0000000000097308 */ /* 0x0009220000000800 */
[----:B------:R-:W-:Y:S01]  /*5480*/  FADD.FTZ R5, R129, R5 ;  /* 0x0000000581057221 */ /* 0x000fe20000010000 */
[----:B------:R-:W-:Y:S01]  /*5490*/  MOV R138, R127 ;  /* 0x0000007f008a7202 */ /* 0x000fe20000000f00 */
[----:B------:R-:W-:Y:S01]  /*54a0*/  IMAD.MOV.U32 R31, RZ, RZ, R126 ;  /* 0x000000ffff1f7224 */ /* 0x000fe200078e007e */
[----:B--2---:R-:W-:Y:S01]  /*54b0*/  F2FP.BF16.PACK_AB R128, R25, R23 ;  /* 0x000000171980723e */ /* 0x004fe200000010ff */
[----:B------:R-:W-:Y:S01]  /*54c0*/  FADD.FTZ R2, R133, R132 ;  /* 0x0000008485027221 */ /* 0x000fe20000010000 */
[----:B---3--:R-:W-:Y:S01]  /*54d0*/  F2FP.BF16.PACK_AB R129, R22, R20 ;  /* 0x000000141681723e */ /* 0x008fe200000010ff */
[----:B------:R-:W-:Y:S01]  /*54e0*/  FADD.FTZ R4, R195, R4 ;  /* 0x00000004c3047221 */ /* 0x000fe20000010000 */
[----:B------:R-:W-:Y:S01]  /*54f0*/  F2FP.BF16.PACK_AB R130, R28, R27 ;  /* 0x0000001b1c82723e */ /* 0x000fe200000010ff */
[----:B------:R-:W-:Y:S01]  /*5500*/  IMAD.MOV.U32 R97, RZ, RZ, R234 ;  /* 0x000000ffff617224 */ /* 0x000fe200078e00ea */
[----:B------:R-:W-:Y:S01]  /*5510*/  F2FP.BF16.PACK_AB R131, R26, R24 ;  /* 0x000000181a83723e */ /* 0x000fe200000010ff */
[----:B------:R-:W-:Y:S01]  /*5520*/  IMAD.MOV.U32 R96, RZ, RZ, R233 ;  /* 0x000000ffff607224 */ /* 0x000fe200078e00e9 */
[----:B------:R-:W-:Y:S01]  /*5530*/  F2FP.BF16.PACK_AB R126, R13, R21 ;  /* 0x000000150d7e723e */ /* 0x000fe200000010ff */
[----:B------:R-:W-:Y:S01]  /*5540*/  IMAD.MOV.U32 R67, RZ, RZ, R114 ;  /* 0x000000ffff437224 */ /* 0x000fe200078e0072 */
[----:B------:R-:W-:Y:S01]  /*5550*/  F2FP.BF16.PACK_AB R127, R11, R10 ;  /* 0x0000000a0b7f723e */ /* 0x000fe200000010ff */
[----:B------:R-:W-:Y:S01]  /*5560*/  IMAD.MOV.U32 R139, RZ, RZ, R115 ;  /* 0x000000ffff8b7224 */ /* 0x000fe200078e0073 */
[----:B------:R2:W5:Y:S01]  /*5570*/  LDL.LU R243, [R1+0x88] ;  /* 0x0000880001f37983 */ /* 0x0005620000300800 */
[----:B----4-:R-:W-:Y:S01]  /*5580*/  FADD.FTZ R0, R65, R64 ;  /* 0x0000004041007221 */ /* 0x010fe20000010000 */
[----:B------:R-:W-:Y:S01]  /*5590*/  MOV R65, R125 ;  /* 0x0000007d00417202 */ /* 0x000fe20000000f00 */
[----:B------:R-:W-:Y:S01]  /*55a0*/  IMAD.MOV.U32 R64, RZ, RZ, R124 ;  /* 0x000000ffff407224 */ /* 0x000fe200078e007c */
[----:B------:R-:W-:Y:S01]  /*55b0*/  F2FP.BF16.PACK_AB R124, R19, R14 ;  /* 0x0000000e137c723e */ /* 0x000fe200000010ff */
[----:B------:R-:W-:Y:S01]  /*55c0*/  FADD.FTZ R2, R135, R2 ;  /* 0x0000000287027221 */ /* 0x000fe20000010000 */
[----:B------:R-:W-:Y:S01]  /*55d0*/  F2FP.BF16.PACK_AB R125, R12, R9 ;  /* 0x000000090c7d723e */ /* 0x000fe200000010ff */
[----:B------:R-:W-:Y:S01]  /*55e0*/  FADD.FTZ R0, R66, R0 ;  /* 0x0000000042007221 */ /* 0x000fe20000010000 */
[----:B------:R-:W-:Y:S01]  /*55f0*/  HMMA.16816.F32.BF16 R148, R128, R156, R148 ;  /* 0x0000009c8094723c */ /* 0x000fe20000041894 */
[----:B------:R-:W-:Y:S01]  /*5600*/  FADD.FTZ R29, R206, R5 ;  /* 0x00000005ce1d7221 */ /* 0x000fe20000010000 */
[----:B------:R2:W5:Y:S01]  /*5610*/  LDL.LU R242, [R1+0x84] ;  /* 0x0000840001f27983 */ /* 0x0005620000300800 */
[----:B------:R-:W-:-:S02]  /*5620*/  FADD.FTZ R8, R207, R4 ;  /* 0x00000004cf087221 */ /* 0x000fc40000010000 */
[----:B------:R-:W-:Y:S01]  /*5630*/  IMAD.MOV.U32 R132, RZ, RZ, R98 ;  /* 0x000000ffff847224 */ /* 0x000fe200078e0062 */
[----:B------:R-:W3:Y:S02]  /*5640*/  LDSM.16.MT88.4 R4, [R230+0xf800] ;  /* 0x00f80000e604783b */ /* 0x000ee40000004200 */
[----:B------:R-:W-:Y:S01]  /*5650*/  HMMA.16816.F32.BF16 R144, R124, R156, R144 ;  /* 0x0000009c7c90723c */ /* 0x000fe20000041890 */
[----:B------:R-:W-:Y:S01]  /*5660*/  IMAD.MOV.U32 R133, RZ, RZ, R99 ;  /* 0x000000ffff857224 */ /* 0x000fe200078e0063 */
[----:B------:R-:W-:Y:S01]  /*5670*/  LDSM.16.MT88.4 R204, [R230+0xd800] ;  /* 0x00d80000e6cc783b */ /* 0x000fe20000004200 */
[----:B------:R-:W-:-:S05]  /*5680*/  FADD.FTZ R30, R192, R2 ;  /* 0x00000002c01e7221 */ /* 0x000fca0000010000 */
[-C--:B------:R-:W-:Y:S01]  /*5690*/  HMMA.16816.F32.BF16 R152, R124, R158.reuse, R152 ;  /* 0x0000009e7c98723c */ /* 0x080fe20000041898 */
[----:B------:R-:W-:Y:S01]  /*56a0*/  FADD.FTZ R2, R83, R0 ;  /* 0x0000000053027221 */ /* 0x000fe20000010000 */
[----:B------:R2:W5:Y:S01]  /*56b0*/  LDL.LU R241, [R1+0x80] ;  /* 0x0000800001f17983 */ /* 0x0005620000300800 */
[----:B------:R-:W-:Y:S02]  /*56c0*/  IMAD.MOV.U32 R135, RZ, RZ, R112 ;  /* 0x000000ffff877224 */ /* 0x000fe400078e0070 */
[----:B------:R-:W-:Y:S01]  /*56d0*/  IMAD.MOV.U32 R66, RZ, RZ, R113 ;  /* 0x000000ffff427224 */ /* 0x000fe200078e0071 */
[----:B------:R-:W-:Y:S02]  /*56e0*/  LDSM.16.MT88.4 R80, [R228+0xf800] ;  /* 0x00f80000e450783b */ /* 0x000fe40000004200 */
[----:B------:R-:W-:Y:S02]  /*56f0*/  HMMA.16816.F32.BF16 R156, R128, R158, R56 ;  /* 0x0000009e809c723c */ /* 0x000fe40000041838 */
[----:B------:R-:W-:Y:S01]  /*5700*/  LDSM.16.MT88.4 R112, [R231+0xf800] ;  /* 0x00f80000e770783b */ /* 0x000fe20000004200 */
[----:B------:R-:W-:-:S02]  /*5710*/  FADD.FTZ R0, R252, R30 ;  /* 0x0000001efc007221 */ /* 0x000fc40000010000 */
[----:B------:R-:W-:Y:S01]  /*5720*/  FADD.FTZ R2, R248, R2 ;  /* 0x00000002f8027221 */ /* 0x000fe20000010000 */
[----:B------:R2:W5:Y:S01]  /*5730*/  LDL.LU R240, [R1+0x7c] ;  /* 0x00007c0001f07983 */ /* 0x0005620000300800 */
[----:B------:R-:W-:Y:S02]  /*5740*/  IMAD.MOV.U32 R59, RZ, RZ, R96 ;  /* 0x000000ffff3b7224 */ /* 0x000fe400078e0060 */
[----:B------:R-:W-:Y:S01]  /*5750*/  IMAD.MOV.U32 R58, RZ, RZ, R97 ;  /* 0x000000ffff3a7224 */ /* 0x000fe200078e0061 */
[-C--:B-1----:R-:W-:Y:S01]  /*5760*/  HMMA.16816.F32.BF16 R160, R128, R172.reuse, R160 ;  /* 0x000000ac80a0723c */ /* 0x082fe200000418a0 */
[----:B------:R-:W1:Y:S01]  /*5770*/  LDSM.16.MT88.4 R96, [R229+0xf800] ;  /* 0x00f80000e560783b */ /* 0x000e620000004200 */
[----:B------:R-:W-:Y:S02]  /*5780*/  FADD.FTZ R8, R59, R8 ;  /* 0x000000083b087221 */ /* 0x000fe40000010000 */
[----:B------:R-:W-:Y:S01]  /*5790*/  FADD.FTZ R2, R249, R2 ;  /* 0x00000002f9027221 */ /* 0x000fe20000010000 */
[----:B------:R2:W5:Y:S03]  /*57a0*/  LDL.LU R239, [R1+0x78] ;  /* 0x0000780001ef7983 */ /* 0x0005660000300800 */
[C---:B------:R-:W-:Y:S01]  /*57b0*/  HMMA.16816.F32.BF16 R164, R124.reuse, R172, R164 ;  /* 0x000000ac7ca4723c */ /* 0x040fe200000418a4 */
[----:B------:R2:W5:Y:S04]  /*57c0*/  LDL.LU R238, [R1+0x74] ;  /* 0x0000740001ee7983 */ /* 0x0005680000300800 */
[----:B------:R2:W5:Y:S03]  /*57d0*/  LDL.LU R237, [R1+0x70] ;  /* 0x0000700001ed7983 */ /* 0x0005660000300800 */
[-C--:B---3--:R-:W-:Y:S01]  /*57e0*/  HMMA.16816.F32.BF16 R120, R124, R4.reuse, R120 ;  /* 0x000000047c78723c */ /* 0x088fe20000041878 */
[----:B------:R2:W5:Y:S04]  /*57f0*/  LDL.LU R236, [R1+0x6c] ;  /* 0x00006c0001ec7983 */ /* 0x0005680000300800 */
[----:B------:R2:W5:Y:S03]  /*5800*/  LDL.LU R235, [R1+0x68] ;  /* 0x0000680001eb7983 */ /* 0x0005660000300800 */
[----:B------:R-:W-:Y:S01]  /*5810*/  HMMA.16816.F32.BF16 R116, R128, R4, R116 ;  /* 0x000000048074723c */ /* 0x000fe20000041874 */
[----:B------:R2:W5:Y:S04]  /*5820*/  LDL.LU R234, [R1+0x64] ;  /* 0x0000640001ea7983 */ /* 0x0005680000300800 */
[----:B------:R2:W5:Y:S02]  /*5830*/  LDL.LU R233, [R1+0x60] ;  /* 0x0000600001e97983 */ /* 0x0005640000300800 */
[----:B------:R-:W-:Y:S01]  /*5840*/  FADD.FTZ R5, R58, R29 ;  /* 0x0000001d3a057221 */ /* 0x000fe20000010000 */
[----:B------:R-:W-:Y:S01]  /*5850*/  HMMA.16816.F32.BF16 R168, R124, R174, R168 ;  /* 0x000000ae7ca8723c */ /* 0x000fe200000418a8 */
[----:B------:R-:W-:Y:S01]  /*5860*/  FADD.FTZ R4, R66, R0 ;  /* 0x0000000042047221 */ /* 0x000fe20000010000 */
[----:B------:R2:W5:Y:S01]  /*5870*/  LDL.LU R232, [R1+0x5c] ;  /* 0x00005c0001e87983 */ /* 0x0005620000300800 */
[----:B------:R-:W-:-:S02]  /*5880*/  FADD.FTZ R0, R135, R5 ;  /* 0x0000000587007221 */ /* 0x000fc40000010000 */
[----:B------:R-:W-:-:S03]  /*5890*/  FADD.FTZ R5, R65, R8 ;  /* 0x0000000841057221 */ /* 0x000fc60000010000 */
[C---:B-1----:R-:W-:Y:S08]  /*58a0*/  HMMA.16816.F32.BF16 R88, R124.reuse, R96, R88 ;  /* 0x000000607c58723c */ /* 0x042ff00000041858 */
[----:B------:R-:W-:Y:S08]  /*58b0*/  HMMA.16816.F32.BF16 R92, R124, R98, R92 ;  /* 0x000000627c5c723c */ /* 0x000ff0000004185c */
[C---:B------:R-:W-:Y:S08]  /*58c0*/  HMMA.16816.F32.BF16 R84, R128.reuse, R96, R84 ;  /* 0x000000608054723c */ /* 0x040ff00000041854 */
[C---:B------:R-:W-:Y:S08]  /*58d0*/  HMMA.16816.F32.BF16 R96, R128.reuse, R98, R100 ;  /* 0x000000628060723c */ /* 0x040ff00000041864 */
[-C--:B------:R-:W-:Y:S08]  /*58e0*/  HMMA.16816.F32.BF16 R176, R128, R188.reuse, R176 ;  /* 0x000000bc80b0723c */ /* 0x080ff000000418b0 */
        /* <DEDUP_REMOVED lines=58> */
[----:B------:R2:W-:Y:S04]  /*5c90*/  STL [R1+0x1c], R5 ;  /* 0x00001c0501007387 */ /* 0x0005e80000100800 */
[----:B------:R2:W-:Y:S04]  /*5ca0*/  STL [R1+0x20], R4 ;  /* 0x0000200401007387 */ /* 0x0005e80000100800 */
[----:B------:R2:W-:Y:S04]  /*5cb0*/  STL [R1+0x28], R0 ;  /* 0x0000280001007387 */ /* 0x0005e80000100800 */
[----:B------:R2:W-:Y:S01]  /*5cc0*/  STL [R1+0x24], R2 ;  /* 0x0000240201007387 */ /* 0x0005e20000100800 */
[----:B------:R-:W-:Y:S11]  /*5cd0*/  ISETP.GE.AND P0, PT, R139, 0x2, PT ;  /* 0x000000028b00780c */ /* 0x000ff60003f06270 */
[----:B------:R-:W-:Y:S02]  /*5ce0*/  @!UPT UIADD3 URZ, URZ, URZ, URZ ;  /* 0x0000003f3f3ff290 */ /* 0x000fe4000fffe03f */
[----:B------:R-:W-:Y:S05]  /*5cf0*/  @!P0 BRA `(.L_x_14) ;  /* 0x00006af000008947 */ /* 0x000fea0003800000 */
[----:B------:R-:W3:Y:S01]  /*5d00*/  LDL.64 R132, [R1+0x30] ;  /* 0x0000300001847983 */ /* 0x000ee20000100a00 */
[----:B--2---:R-:W-:Y:S01]  /*5d10*/  IADD3 R4, R139, -0x2, RZ ;  /* 0xfffffffe8b047810 */ /* 0x004fe20007ffe0ff */
[----:B------:R-:W-:-:S04]  /*5d20*/  DEPBAR.LE SB0, 0x0 ;  /* 0x000080000000791a */ /* 0x000fc80000000000 */
[----:B------:R-:W-:Y:S01]  /*5d30*/  SHF.R.S32.HI R0, RZ, 0x1f, R4 ;  /* 0x0000001fff007819 */ /* 0x000fe20000011404 */
[----:B------:R-:W-:Y:S01]  /*5d40*/  IMAD R2, R4, UR14, RZ ;  /* 0x0000000e04027c24 */ /* 0x000fe2000f8e02ff */
[----:B------:R3:W-:Y:S03]  /*5d50*/  STL [R1+0x18], R4 ;  /* 0x0000180401007387 */ /* 0x0007e60000100800 */
[----:B------:R-:W-:Y:S01]  /*5d60*/  IMAD R0, R0, UR15, R2 ;  /* 0x0000000f00007c24 */ /* 0x000fe2000f8e0202 */
[----:B------:R-:W-:Y:S01]  /*5d70*/  BAR.SYNC.DEFER_BLOCKING 0x0 ;  /* 0x0000000000007b1d */ /* 0x000fe20000010000 */
[----:B---3--:R-:W-:-:S04]  /*5d80*/  IMAD.WIDE.U32 R4, R4, UR15, R132 ;  /* 0x0000000f04047c25 */ /* 0x008fc8000f8e0084 */
        /* <DEDUP_REMOVED lines=47> */
[----:B------:R-:W-:Y:S01]  /*6080*/  MOV R132, R64 ;  /* 0x0000004000847202 */ /* 0x000fe20000000f00 */
[----:B------:R-:W-:-:S02]  /*6090*/  IMAD.MOV.U32 R49, RZ, RZ, R65 ;  /* 0x000000ffff317224 */ /* 0x000fc400078e0041 */
[----:B------:R-:W-:Y:S02]  /*60a0*/  IMAD.MOV.U32 R19, RZ, RZ, R66 ;  /* 0x000000ffff137224 */ /* 0x000fe400078e0042 */
[----:B------:R-:W-:Y:S01]  /*60b0*/  IMAD.MOV.U32 R14, RZ, RZ, R67 ;  /* 0x000000ffff0e7224 */ /* 0x000fe200078e0043 */
[----:B------:R-:W-:Y:S08]  /*60c0*/  HMMA.16816.F32.BF16 R140, R20, R46, RZ ;  /* 0x0000002e148c723c */ /* 0x000ff000000418ff */
[----:B------:R-:W-:Y:S01]  /*60d0*/  HMMA.16816.F32.BF16 R224, R8, R56, R212 ;  /* 0x0000003808e0723c */ /* 0x000fe200000418d4 */
[----:B------:R-:W-:Y:S01]  /*60e0*/  MOV R36, R60 ;  /* 0x0000003c00247202 */ /* 0x000fe20000000f00 */
[----:B------:R-:W-:-:S02]  /*60f0*/  IMAD.MOV.U32 R252, RZ, RZ, R61 ;  /* 0x000000fffffc7224 */ /* 0x000fc400078e003d */
[----:B------:R-:W-:Y:S02]  /*6100*/  IMAD.MOV.U32 R138, RZ, RZ, R62 ;  /* 0x000000ffff8a7224 */ /* 0x000fe400078e003e */
[----:B------:R-:W-:Y:S02]  /*6110*/  IMAD.MOV.U32 R135, RZ, RZ, R63 ;  /* 0x000000ffff877224 */ /* 0x000fe400078e003f */
[----:B------:R-:W-:Y:S08]  /*6120*/  HMMA.16816.F32.BF16 R64, R20, R40, RZ ;  /* 0x000000281440723c */ /* 0x000ff000000418ff */
[----:B------:R-:W-:Y:S08]  /*6130*/  HMMA.16816.F32.BF16 R220, R8, R32, R208 ;  /* 0x0000002008dc723c */ /* 0x000ff000000418d0 */
[----:B------:R-:W-:Y:S01]  /*6140*/  HMMA.16816.F32.BF16 R212, R20, R38, RZ ;  /* 0x0000002614d4723c */ /* 0x000fe200000418ff */
[----:B------:R-:W-:Y:S01]  /*6150*/  IMAD.MOV.U32 R2, RZ, RZ, R225 ;  /* 0x000000ffff027224 */ /* 0x000fe200078e00e1 */
[----:B------:R-:W-:Y:S01]  /*6160*/  MOV R33, R226 ;  /* 0x000000e200217202 */ /* 0x000fe20000000f00 */
[----:B------:R-:W-:-:S02]  /*6170*/  IMAD.MOV.U32 R0, RZ, RZ, R224 ;  /* 0x000000ffff007224 */ /* 0x000fc400078e00e0 */
[----:B------:R-:W-:Y:S02]  /*6180*/  IMAD.MOV.U32 R32, RZ, RZ, R227 ;  /* 0x000000ffff207224 */ /* 0x000fe400078e00e3 */
[----:B------:R-:W-:Y:S01]  /*6190*/  IMAD.MOV.U32 R57, RZ, RZ, R2 ;  /* 0x000000ffff397224 */ /* 0x000fe200078e0002 */
[----:B------:R-:W-:Y:S01]  /*61a0*/  HMMA.16816.F32.BF16 R208, R20, R50, RZ ;  /* 0x0000003214d0723c */ /* 0x000fe200000418ff */
[----:B------:R-:W-:-:S07]  /*61b0*/  IMAD.MOV.U32 R56, RZ, RZ, R0 ;  /* 0x000000ffff387224 */ /* 0x000fce00078e0000 */
[----:B------:R-:W-:Y:S08]  /*61c0*/  HMMA.16816.F32.BF16 R60, R20, R42, RZ ;  /* 0x0000002a143c723c */ /* 0x000ff000000418ff */
[----:B------:R-:W-:Y:S07]  /*61d0*/  HMMA.16816.F32.BF16 R20, R24, R40, RZ ;  /* 0x000000281814723c */ /* 0x000fee00000418ff */
[----:B------:R-:W-:Y:S01]  /*61e0*/  MOV R40, R56 ;  /* 0x0000003800287202 */ /* 0x000fe20000000f00 */
[----:B------:R-:W-:Y:S01]  /*61f0*/  HMMA.16816.F32.BF16 R140, R4, R54, R140 ;  /* 0x00000036048c723c */ /* 0x000fe2000004188c */
[----:B------:R-:W-:-:S07]  /*6200*/  IMAD.MOV.U32 R41, RZ, RZ, R57 ;  /* 0x000000ffff297224 */ /* 0x000fce00078e0039 */
[C---:B-1----:R-:W-:Y:S08]  /*6210*/  HMMA.16816.F32.BF16 R224, R4.reuse, R28, R64 ;  /* 0x0000001c04e0723c */ /* 0x042ff00000041840 */
[----:B------:R-:W-:Y:S07]  /*6220*/  HMMA.16816.F32.BF16 R64, R4, R34, R212 ;  /* 0x000000220440723c */ /* 0x000fee00000418d4 */
[----:B------:R-:W-:Y:S01]  /*6230*/  MOV R212, R132 ;  /* 0x0000008400d47202 */ /* 0x000fe20000000f00 */
[----:B------:R-:W-:Y:S01]  /*6240*/  IMAD.MOV.U32 R214, RZ, RZ, R19 ;  /* 0x000000ffffd67224 */ /* 0x000fe200078e0013 */
[----:B------:R-:W-:Y:S01]  /*6250*/  MOV R133, R140 ;  /* 0x0000008c00857202 */ /* 0x000fe20000000f00 */
        /* <DEDUP_REMOVED lines=9> */
[----:B------:R-:W-:Y:S01]  /*62f0*/  LDSM.16.M88.4 R20, [R233] ;  /* 0x00000000e914783b */ /* 0x000fe20000000200 */
[----:B------:R-:W-:Y:S01]  /*6300*/  IMAD.MOV.U32 R141, RZ, RZ, R45 ;  /* 0x000000ffff8d7224 */ /* 0x000fe200078e002d */
[----:B------:R-:W-:Y:S01]  /*6310*/  HMMA.16816.F32.BF16 R48, R24, R50, RZ ;  /* 0x000000321830723c */ /* 0x000fe200000418ff */
[----:B------:R-:W-:-:S02]  /*6320*/  IMAD.MOV.U32 R143, RZ, RZ, R37 ;  /* 0x000000ffff8f7224 */ /* 0x000fc400078e0025 */
[----:B------:R-:W-:Y:S02]  /*6330*/  IMAD.MOV.U32 R29, RZ, RZ, R36 ;  /* 0x000000ffff1d7224 */ /* 0x000fe400078e0024 */
[----:B------:R-:W-:Y:S02]  /*6340*/  IMAD.MOV.U32 R12, RZ, RZ, R225 ;  /* 0x000000ffff0c7224 */ /* 0x000fe400078e00e1 */
[----:B------:R-:W-:Y:S01]  /*6350*/  IMAD.MOV.U32 R2, RZ, RZ, R226 ;  /* 0x000000ffff027224 */ /* 0x000fe200078e00e2 */
[----:B------:R-:W-:Y:S01]  /*6360*/  HMMA.16816.F32.BF16 R36, R24, R38, RZ ;  /* 0x000000261824723c */ /* 0x000fe200000418ff */
[----:B------:R-:W-:-:S07]  /*6370*/  IMAD.MOV.U32 R0, RZ, RZ, R227 ;  /* 0x000000ffff007224 */ /* 0x000fce00078e00e3 */
[C---:B------:R-:W-:Y:S08]  /*6380*/  HMMA.16816.F32.BF16 R44, R24.reuse, R46, RZ ;  /* 0x0000002e182c723c */ /* 0x040ff000000418ff */
[----:B------:R-:W-:Y:S07]  /*6390*/  HMMA.16816.F32.BF16 R24, R24, R42, RZ ;  /* 0x0000002a1818723c */ /* 0x000fee00000418ff */
[----:B------:R-:W-:Y:S01]  /*63a0*/  IMAD.MOV.U32 R42, RZ, RZ, R33 ;  /* 0x000000ffff2a7224 */ /* 0x000fe200078e0021 */
[----:B------:R-:W-:Y:S01]  /*63b0*/  HMMA.16816.F32.BF16 R208, R4, R58, R208 ;  /* 0x0000003a04d0723c */ /* 0x000fe200000418d0 */
[----:B------:R-:W-:-:S07]  /*63c0*/  MOV R43, R32 ;  /* 0x00000020002b7202 */ /* 0x000fce0000000f00 */
[----:B------:R-:W-:Y:S01]  /*63d0*/  HMMA.16816.F32.BF16 R224, R4, R30, R60 ;  /* 0x0000001e04e0723c */ /* 0x000fe2000004183c */
[----:B------:R-:W1:Y:S07]  /*63e0*/  LDSM.16.M88.4 R4, [R238+0x2000] ;  /* 0x00200000ee04783b */ /* 0x000e6e0000000200 */
        /* <DEDUP_REMOVED lines=10> */
[----:B------:R-:W-:Y:S01]  /*6490*/  IMAD.MOV.U32 R217, RZ, RZ, R252 ;  /* 0x000000ffffd97224 */ /* 0x000fe200078e00fc */
[----:B------:R-:W-:Y:S01]  /*64a0*/  MOV R218, R138 ;  /* 0x0000008a00da7202 */ /* 0x000fe20000000f00 */
[----:B------:R-:W-:-:S04]  /*64b0*/  IMAD.MOV.U32 R219, RZ, RZ, R135 ;  /* 0x000000ffffdb7224 */ /* 0x000fc800078e0087 */
        /* <DEDUP_REMOVED lines=8> */
[C---:B-1----:R-:W-:Y:S08]  /*6540*/  HMMA.16816.F32.BF16 R36, R4.reuse, R28, R140 ;  /* 0x0000001c0424723c */ /* 0x042ff0000004188c */
[----:B------:R-:W-:Y:S07]  /*6550*/  HMMA.16816.F32.BF16 R140, R4, R30, R208 ;  /* 0x0000001e048c723c */ /* 0x000fee00000418d0 */
[----:B------:R-:W-:Y:S01]  /*6560*/  MOV R208, R13 ;  /* 0x0000000d00d07202 */ /* 0x000fe20000000f00 */
[----:B------:R-:W-:Y:S01]  /*6570*/  IMAD.MOV.U32 R209, RZ, RZ, R12 ;  /* 0x000000ffffd17224 */ /* 0x000fe200078e000c */
[----:B------:R-:W-:Y:S01]  /*6580*/  MOV R211, R0 ;  /* 0x0000000000d37202 */ /* 0x000fe20000000f00 */
[----:B------:R-:W-:Y:S01]  /*6590*/  IMAD.MOV.U32 R210, RZ, RZ, R2 ;  /* 0x000000ffffd27224 */ /* 0x000fe200078e0002 */
[C---:B------:R-:W-:Y:S08]  /*65a0*/  HMMA.16816.F32.BF16 R40, R8.reuse, R28, R40 ;  /* 0x0000001c0828723c */ /* 0x040ff00000041828 */
[----:B------:R-:W-:Y:S08]  /*65b0*/  HMMA.16816.F32.BF16 R60, R8, R30, R60 ;  /* 0x0000001e083c723c */ /* 0x000ff0000004183c */
[C---:B--2---:R-:W-:Y:S08]  /*65c0*/  HMMA.16816.F32.BF16 R28, R4.reuse, R20, R208 ;  /* 0x00000014041c723c */ /* 0x044ff000000418d0 */
[----:B------:R-:W-:Y:S08]  /*65d0*/  HMMA.16816.F32.BF16 R224, R4, R22, R224 ;  /* 0x0000001604e0723c */ /* 0x000ff000000418e0 */
[C---:B------:R-:W-:Y:S08]  /*65e0*/  HMMA.16816.F32.BF16 R248, R8.reuse, R20, R248 ;  /* 0x0000001408f8723c */ /* 0x040ff000000418f8 */
[----:B------:R-:W-:Y:S01]  /*65f0*/  IMAD.MOV.U32 R13, RZ, RZ, R28 ;  /* 0x000000ffff0d7224 */ /* 0x000fe200078e001c */
[----:B------:R-:W-:Y:S01]  /*6600*/  MOV R2, R30 ;  /* 0x0000001e00027202 */ /* 0x000fe20000000f00 */
[----:B------:R-:W-:Y:S01]  /*6610*/  IMAD.MOV.U32 R12, RZ, RZ, R29 ;  /* 0x000000ffff0c7224 */ /* 0x000fe200078e001d */
[----:B------:R-:W-:Y:S01]  /*6620*/  HMMA.16816.F32.BF16 R208, R8, R22, R32 ;  /* 0x0000001608d0723c */ /* 0x000fe20000041820 */
[----:B------:R-:W-:Y:S01]  /*6630*/  IMAD.MOV.U32 R0, RZ, RZ, R31 ;  /* 0x000000ffff007224 */ /* 0x000fe200078e001f */
[----:B------:R-:W-:Y:S06]  /*6640*/  LDSM.16.M88.4 R20, [R232] ;  /* 0x00000000e814783b */ /* 0x000fec0000000200 */
[----:B------:R-:W-:Y:S01]  /*6650*/  HMMA.16816.F32.BF16 R28, R4, R26, R220 ;  /* 0x0000001a041c723c */ /* 0x000fe200000418dc */
[----:B------:R-:W1:Y:S07]  /*6660*/  LDSM.16.M88.4 R4, [R237+0x2000] ;  /* 0x00200000ed04783b */ /* 0x000e6e0000000200 */
[C---:B------:R-:W-:Y:S08]  /*6670*/  HMMA.16816.F32.BF16 R212, R8.reuse, R24, R212 ;  /* 0x0000001808d4723c */ /* 0x040ff000000418d4 */
[----:B------:R-:W-:Y:S01]  /*6680*/  HMMA.16816.F32.BF16 R220, R8, R26, R52 ;  /* 0x0000001a08dc723c */ /* 0x000fe20000041834 */
[----:B------:R-:W-:Y:S06]  /*6690*/  LDSM.16.M88.4 R8, [R237] ;  /* 0x00000000ed08783b */ /* 0x000fec0000000200 */
[----:B------:R-:W-:Y:S01]  /*66a0*/  MOV R52, R13 ;  /* 0x0000000d00347202 */ /* 0x000fe20000000f00 */
[----:B------:R-:W-:Y:S01]  /*66b0*/  IMAD.MOV.U32 R138, RZ, RZ, R28 ;  /* 0x000000ffff8a7224 */ /* 0x000fe200078e001c */
[----:B------:R-:W-:Y:S01]  /*66c0*/  MOV R135, R29 ;  /* 0x0000001d00877202 */ /* 0x000fe20000000f00 */
[----:B------:R-:W-:Y:S01]  /*66d0*/  IMAD.MOV.U32 R133, RZ, RZ, R30 ;  /* 0x000000ffff857224 */ /* 0x000fe200078e001e */
[----:B------:R-:W-:Y:S01]  /*66e0*/  MOV R55, R0 ;  /* 0x0000000000377202 */ /* 0x000fe20000000f00 */
[----:B------:R-:W-:-:S02]  /*66f0*/  IMAD.MOV.U32 R132, RZ, RZ, R31 ;  /* 0x000000ffff847224 */ /* 0x000fc400078e001f */
[----:B------:R-:W2:Y:S01]  /*6700*/  LDSM.16.M88.4 R28, [R232+0x800] ;  /* 0x00080000e81c783b */ /* 0x000ea20000000200 */
[----:B------:R-:W-:Y:S02]  /*6710*/  IMAD.MOV.U32 R53, RZ, RZ, R12 ;  /* 0x000000ffff357224 */ /* 0x000fe400078e000c */
[----:B------:R-:W-:Y:S01]  /*6720*/  IMAD.MOV.U32 R54, RZ, RZ, R2 ;  /* 0x000000ffff367224 */ /* 0x000fe200078e0002 */
[C---:B-1----:R-:W-:Y:S11]  /*6730*/  HMMA.16816.F32.BF16 R24, R4.reuse, R20, R56 ;  /* 0x000000140418723c */ /* 0x042ff60000041838 */
[----:B------:R-:W-:Y:S11]  /*6740*/  @!UPT UIADD3 URZ, URZ, URZ, URZ ;  /* 0x0000003f3f3ff290 */ /* 0x000ff6000fffe03f */
[----:B------:R-:W-:Y:S02]  /*6750*/  @!UPT UIADD3 URZ, URZ, URZ, URZ ;  /* 0x0000003f3f3ff290 */ /* 0x000fe4000fffe03f */
[----:B------:R-:W-:Y:S01]  /*6760*/  IMAD.MOV.U32 R33, RZ, RZ, R24 ;  /* 0x000000ffff217224 */ /* 0x000fe200078e0018 */
[----:B------:R-:W-:Y:S01]  /*6770*/  MOV R19, R26 ;  /* 0x0000001a00137202 */ /* 0x000fe20000000f00 */
[----:B------:R-:W-:Y:S02]  /*6780*/  IMAD.MOV.U32 R32, RZ, RZ, R25 ;  /* 0x000000ffff207224 */ /* 0x000fe400078e0019 */
[----:B------:R-:W-:Y:S01]  /*6790*/  IMAD.MOV.U32 R14, RZ, RZ, R27 ;  /* 0x000000ffff0e7224 */ /* 0x000fe200078e001b */
[----:B--2---:R-:W-:Y:S08]  /*67a0*/  HMMA.16816.F32.BF16 R36, R4, R28, R36 ;  /* 0x0000001c0424723c */ /* 0x004ff00000041824 */
[----:B------:R-:W-:Y:S08]  /*67b0*/  HMMA.16816.F32.BF16 R24, R8, R20, R48 ;  /* 0x000000140818723c */ /* 0x000ff00000041830 */
[----:B------:R-:W-:Y:S07]  /*67c0*/  HMMA.16816.F32.BF16 R48, R4, R30, R140 ;  /* 0x0000001e0430723c */ /* 0x000fee000004188c */
[----:B------:R-:W-:Y:S01]  /*67d0*/  IMAD.MOV.U32 R140, RZ, RZ, R138 ;  /* 0x000000ffff8c7224 */ /* 0x000fe200078e008a */
[----:B------:R-:W-:Y:S01]  /*67e0*/  MOV R141, R135 ;  /* 0x00000087008d7202 */ /* 0x000fe20000000f00 */
[----:B------:R-:W-:-:S02]  /*67f0*/  IMAD.MOV.U32 R142, RZ, RZ, R133 ;  /* 0x000000ffff8e7224 */ /* 0x000fc400078e0085 */
[----:B------:R-:W-:-:S05]  /*6800*/  IMAD.MOV.U32 R143, RZ, RZ, R132 ;  /* 0x000000ffff8f7224 */ /* 0x000fca00078e0084 */
[----:B------:R-:W-:Y:S01]  /*6810*/  IMAD.MOV.U32 R35, RZ, RZ, R24 ;  /* 0x000000ffff237224 */ /* 0x000fe200078e0018 */
[----:B------:R-:W-:Y:S01]  /*6820*/  MOV R34, R25 ;  /* 0x0000001900227202 */ /* 0x000fe20000000f00 */
[----:B------:R-:W-:Y:S02]  /*6830*/  IMAD.MOV.U32 R21, RZ, RZ, R26 ;  /* 0x000000ffff157224 */ /* 0x000fe400078e001a */
[----:B------:R-:W-:Y:S02]  /*6840*/  IMAD.MOV.U32 R20, RZ, RZ, R27 ;  /* 0x000000ffff147224 */ /* 0x000fe400078e001b */
[----:B------:R-:W-:Y:S08]  /*6850*/  HMMA.16816.F32.BF16 R24, R4, R22, R64 ;  /* 0x000000160418723c */ /* 0x000ff00000041840 */
[----:B------:R-:W-:Y:S07]  /*6860*/  HMMA.16816.F32.BF16 R64, R8, R28, R40 ;  /* 0x0000001c0840723c */ /* 0x000fee0000041828 */
[----:B------:R-:W-:Y:S01]  /*6870*/  MOV R28, R35 ;  /* 0x00000023001c7202 */ /* 0x000fe20000000f00 */
[----:B------:R-:W-:-:S08]  /*6880*/  IMAD.MOV.U32 R29, RZ, RZ, R34 ;  /* 0x000000ffff1d7224 */ /* 0x000fd000078e0022 */
[----:B------:R-:W-:Y:S01]  /*6890*/  MOV R59, R24 ;  /* 0x00000018003b7202 */ /* 0x000fe20000000f00 */
[----:B------:R-:W-:Y:S01]  /*68a0*/  IMAD.MOV.U32 R58, RZ, RZ, R25 ;  /* 0x000000ffff3a7224 */ /* 0x000fe200078e0019 */
[----:B------:R-:W-:Y:S01]  /*68b0*/  MOV R56, R27 ;  /* 0x0000001b00387202 */ /* 0x000fe20000000f00 */
[----:B------:R-:W-:Y:S02]  /*68c0*/  IMAD.MOV.U32 R57, RZ, RZ, R26 ;  /* 0x000000ffff397224 */ /* 0x000fe400078e001a */
[C---:B------:R-:W-:Y:S08]  /*68d0*/  HMMA.16816.F32.BF16 R24, R8.reuse, R22, R44 ;  /* 0x000000160818723c */ /* 0x040ff0000004182c */
[----:B------:R-:W-:Y:S07]  /*68e0*/  HMMA.16816.F32.BF16 R44, R8, R30, R60 ;  /* 0x0000001e082c723c */ /* 0x000fee000004183c */
[----:B------:R-:W-:Y:S01]  /*68f0*/  IMAD.MOV.U32 R30, RZ, RZ, R21 ;  /* 0x000000ffff1e7224 */ /* 0x000fe200078e0015 */
[----:B------:R-:W-:-:S02]  /*6900*/  MOV R31, R20 ;  /* 0x00000014001f7202 */ /* 0x000fc40000000f00 */
[----:B------:R-:W1:Y:S06]  /*6910*/  LDSM.16.M88.4 R20, [R232+0x1800] ;  /* 0x00180000e814783b */ /* 0x000e6c0000000200 */
[----:B------:R-:W-:Y:S01]  /*6920*/  IMAD.MOV.U32 R13, RZ, RZ, R24 ;  /* 0x000000ffff0d7224 */ /* 0x000fe200078e0018 */
[----:B------:R-:W-:Y:S01]  /*6930*/  MOV R2, R26 ;  /* 0x0000001a00027202 */ /* 0x000fe20000000f00 */
[----:B------:R-:W-:Y:S02]  /*6940*/  IMAD.MOV.U32 R12, RZ, RZ, R25 ;  /* 0x000000ffff0c7224 */ /* 0x000fe400078e0019 */
[----:B------:R-:W-:-:S02]  /*6950*/  IMAD.MOV.U32 R0, RZ, RZ, R27 ;  /* 0x000000ffff007224 */ /* 0x000fc400078e001b */
[----:B------:R-:W2:Y:S01]  /*6960*/  LDSM.16.M88.4 R24, [R232+0x1000] ;  /* 0x00100000e818783b */ /* 0x000ea20000000200 */
[C---:B-1----:R-:W-:Y:S08]  /*6970*/  HMMA.16816.F32.BF16 R52, R4.reuse, R20, R52 ;  /* 0x000000140434723c */ /* 0x042ff00000041834 */
[----:B--2---:R-:W-:Y:S08]  /*6980*/  HMMA.16816.F32.BF16 R60, R4, R26, R140 ;  /* 0x0000001a043c723c */ /* 0x004ff0000004188c */
[----:B------:R-:W-:Y:S08]  /*6990*/  HMMA.16816.F32.BF16 R40, R8, R24, R212 ;  /* 0x000000180828723c */ /* 0x000ff000000418d4 */
[----:B------:R-:W-:-:S02]  /*69a0*/  IMAD.MOV.U32 R133, RZ, RZ, R52 ;  /* 0x000000ffff857224 */ /* 0x000fc400078e0034 */
[----:B------:R-:W-:Y:S01]  /*69b0*/  IMAD.MOV.U32 R132, RZ, RZ, R53 ;  /* 0x000000ffff847224 */ /* 0x000fe200078e0035 */
[----:B------:R-:W-:Y:S01]  /*69c0*/  MOV R214, R19 ;  /* 0x0000001300d67202 */ /* 0x000fe20000000f00 */
[----:B------:R-:W-:Y:S01]  /*69d0*/  IMAD.MOV.U32 R212, RZ, RZ, R33 ;  /* 0x000000ffffd47224 */ /* 0x000fe200078e0021 */
[----:B------:R-:W-:Y:S01]  /*69e0*/  MOV R19, R54 ;  /* 0x0000003600137202 */ /* 0x000fe20000000f00 */
[----:B------:R-:W-:Y:S01]  /*69f0*/  IMAD.MOV.U32 R213, RZ, RZ, R32 ;  /* 0x000000ffffd57224 */ /* 0x000fe200078e0020 */
[----:B------:R-:W-:Y:S01]  /*6a00*/  HMMA.16816.F32.BF16 R140, R8, R20, R248 ;  /* 0x00000014088c723c */ /* 0x000fe200000418f8 */
[----:B------:R-:W-:Y:S02]  /*6a10*/  IMAD.MOV.U32 R215, RZ, RZ, R14 ;  /* 0x000000ffffd77224 */ /* 0x000fe400078e000e */
[----:B------:R-:W-:-:S05]  /*6a20*/  IMAD.MOV.U32 R14, RZ, RZ, R55 ;  /* 0x000000ffff0e7224 */ /* 0x000fca00078e0037 */
        /* <DEDUP_REMOVED lines=10> */
[----:B------:R-:W-:Y:S01]  /*6ad0*/  LDSM.16.M88.4 R4, [R235+0x6000] ;  /* 0x00600000eb04783b */ /* 0x000fe20000000200 */
[----:B------:R-:W-:Y:S01]  /*6ae0*/  IMAD.MOV.U32 R224, RZ, RZ, R59 ;  /* 0x000000ffffe07224 */ /* 0x000fe200078e003b */
[----:B------:R-:W-:Y:S01]  /*6af0*/  MOV R225, R58 ;  /* 0x0000003a00e17202 */ /* 0x000fe20000000f00 */
[----:B------:R-:W-:Y:S01]  /*6b00*/  IMAD.MOV.U32 R226, RZ, RZ, R57 ;  /* 0x000000ffffe27224 */ /* 0x000fe200078e0039 */
[----:B------:R-:W-:Y:S01]  /*6b10*/  HMMA.16816.F32.BF16 R60, R8, R26, R220 ;  /* 0x0000001a083c723c */ /* 0x000fe200000418dc */
[----:B------:R-:W-:-:S07]  /*6b20*/  IMAD.MOV.U32 R227, RZ, RZ, R56 ;  /* 0x000000ffffe37224 */ /* 0x000fce00078e0038 */
[----:B------:R-:W-:Y:S01]  /*6b30*/  HMMA.16816.F32.BF16 R56, R8, R22, R208 ;  /* 0x000000160838723c */ /* 0x000fe200000418d0 */
[----:B------:R-:W1:Y:S04]  /*6b40*/  LDSM.16.M88.4 R20, [R234+0x2000] ;  /* 0x00200000ea14783b */ /* 0x000e680000000200 */
[----:B------:R-:W2:Y:S03]  /*6b50*/  LDSM.16.M88.4 R8, [R235+0x4000] ;  /* 0x00400000eb08783b */ /* 0x000ea60000000200 */
[----:B-1----:R-:W-:Y:S08]  /*6b60*/  HMMA.16816.F32.BF16 R208, R4, R22, R224 ;  /* 0x0000001604d0723c */ /* 0x002ff000000418e0 */
[-C--:B--2---:R-:W-:Y:S01]  /*6b70*/  HMMA.16816.F32.BF16 R220, R8, R20.reuse, R28 ;  /* 0x0000001408dc723c */ /* 0x084fe2000004181c */
[----:B------:R-:W1:Y:S07]  /*6b80*/  LDSM.16.M88.4 R28, [R234+0x2800] ;  /* 0x00280000ea1c783b */ /* 0x000e6e0000000200 */
[----:B------:R-:W-:Y:S08]  /*6b90*/  HMMA.16816.F32.BF16 R212, R4, R20, R212 ;  /* 0x0000001404d4723c */ /* 0x000ff000000418d4 */
[----:B------:R-:W-:Y:S01]  /*6ba0*/  IMAD.MOV.U32 R20, RZ, RZ, R210 ;  /* 0x000000ffff147224 */ /* 0x000fe200078e00d2 */
[----:B------:R-:W-:Y:S01]  /*6bb0*/  HMMA.16816.F32.BF16 R248, R8, R22, R216 ;  /* 0x0000001608f8723c */ /* 0x000fe200000418d8 */
[----:B------:R-:W-:Y:S01]  /*6bc0*/  IMAD.MOV.U32 R21, RZ, RZ, R209 ;  /* 0x000000ffff157224 */ /* 0x000fe200078e00d1 */
[----:B------:R-:W-:-:S02]  /*6bd0*/  MOV R24, R208 ;  /* 0x000000d000187202 */ /* 0x000fc40000000f00 */
[----:B------:R-:W-:-:S04]  /*6be0*/  MOV R252, R211 ;  /* 0x000000d300fc7202 */ /* 0x000fc80000000f00 */
[C---:B-1----:R-:W-:Y:S07]  /*6bf0*/  HMMA.16816.F32.BF16 R216, R4.reuse, R28, R36 ;  /* 0x0000001c04d8723c */ /* 0x042fee0000041824 */
[----:B------:R-:W-:Y:S01]  /*6c00*/  IMAD.MOV.U32 R38, RZ, RZ, R21 ;  /* 0x000000ffff267224 */ /* 0x000fe200078e0015 */
[----:B------:R-:W-:Y:S01]  /*6c10*/  MOV R39, R20 ;  /* 0x0000001400277202 */ /* 0x000fe20000000f00 */
[----:B------:R-:W-:Y:S01]  /*6c20*/  IMAD.MOV.U32 R37, RZ, RZ, R24 ;  /* 0x000000ffff257224 */ /* 0x000fe200078e0018 */
[----:B------:R-:W-:Y:S01]  /*6c30*/  HMMA.16816.F32.BF16 R20, R4, R30, R48 ;  /* 0x0000001e0414723c */ /* 0x000fe20000041830 */
[----:B------:R-:W1:Y:S07]  /*6c40*/  LDSM.16.M88.4 R24, [R234+0x3000] ;  /* 0x00300000ea18783b */ /* 0x000e6e0000000200 */
[C---:B------:R-:W-:Y:S08]  /*6c50*/  HMMA.16816.F32.BF16 R224, R8.reuse, R28, R64 ;  /* 0x0000001c08e0723c */ /* 0x040ff00000041840 */
[----:B------:R-:W-:Y:S07]  /*6c60*/  HMMA.16816.F32.BF16 R208, R8, R30, R44 ;  /* 0x0000001e08d0723c */ /* 0x000fee000004182c */
[----:B------:R-:W-:Y:S01]  /*6c70*/  IMAD.MOV.U32 R44, RZ, RZ, R133 ;  /* 0x000000ffff2c7224 */ /* 0x000fe200078e0085 */
[----:B------:R-:W-:Y:S01]  /*6c80*/  MOV R29, R22 ;  /* 0x00000016001d7202 */ /* 0x000fe20000000f00 */
[----:B------:R-:W-:Y:S01]  /*6c90*/  IMAD.MOV.U32 R138, RZ, RZ, R20 ;  /* 0x000000ffff8a7224 */ /* 0x000fe200078e0014 */
[----:B------:R-:W-:Y:S01]  /*6ca0*/  MOV R45, R132 ;  /* 0x00000084002d7202 */ /* 0x000fe20000000f00 */
[----:B------:R-:W-:-:S02]  /*6cb0*/  IMAD.MOV.U32 R135, RZ, RZ, R21 ;  /* 0x000000ffff877224 */ /* 0x000fc400078e0015 */
[----:B------:R-:W-:Y:S02]  /*6cc0*/  IMAD.MOV.U32 R28, RZ, RZ, R23 ;  /* 0x000000ffff1c7224 */ /* 0x000fe400078e0017 */
[----:B------:R-:W2:Y:S01]  /*6cd0*/  LDSM.16.M88.4 R20, [R234+0x3800] ;  /* 0x00380000ea14783b */ /* 0x000ea20000000200 */
[----:B------:R-:W-:Y:S02]  /*6ce0*/  IMAD.MOV.U32 R46, RZ, RZ, R19 ;  /* 0x000000ffff2e7224 */ /* 0x000fe400078e0013 */
[----:B------:R-:W-:Y:S01]  /*6cf0*/  IMAD.MOV.U32 R47, RZ, RZ, R14 ;  /* 0x000000ffff2f7224 */ /* 0x000fe200078e000e */
[-C--:B-1----:R-:W-:Y:S07]  /*6d00*/  HMMA.16816.F32.BF16 R64, R8, R24.reuse, R40 ;  /* 0x000000180840723c */ /* 0x082fee0000041828 */
[----:B------:R-:W-:Y:S01]  /*6d10*/  MOV R40, R13 ;  /* 0x0000000d00287202 */ /* 0x000fe20000000f00 */
[----:B------:R-:W-:Y:S01]  /*6d20*/  IMAD.MOV.U32 R41, RZ, RZ, R12 ;  /* 0x000000ffff297224 */ /* 0x000fe200078e000c */
[----:B------:R-:W-:Y:S01]  /*6d30*/  MOV R43, R0 ;  /* 0x00000000002b7202 */ /* 0x000fe20000000f00 */
[----:B------:R-:W-:Y:S01]  /*6d40*/  IMAD.MOV.U32 R42, RZ, RZ, R2 ;  /* 0x000000ffff2a7224 */ /* 0x000fe200078e0002 */
[C---:B------:R-:W-:Y:S08]  /*6d50*/  HMMA.16816.F32.BF16 R48, R4.reuse, R24, R32 ;  /* 0x000000180430723c */ /* 0x040ff00000041820 */
[C---:B------:R-:W-:Y:S08]  /*6d60*/  HMMA.16816.F32.BF16 R40, R4.reuse, R26, R40 ;  /* 0x0000001a0428723c */ /* 0x040ff00000041828 */
[C---:B--2---:R-:W-:Y:S08]  /*6d70*/  HMMA.16816.F32.BF16 R32, R4.reuse, R20, R44 ;  /* 0x000000140420723c */ /* 0x044ff0000004182c */
[----:B------:R-:W-:Y:S01]  /*6d80*/  HMMA.16816.F32.BF16 R44, R4, R22, R52 ;  /* 0x00000016042c723c */ /* 0x000fe20000041834 */
[----:B------:R-:W-:Y:S07]  /*6d90*/  LDSM.16.M88.4 R4, [R236+0x6000] ;  /* 0x00600000ec04783b */ /* 0x000fee0000000200 */
[----:B------:R-:W-:Y:S01]  /*6da0*/  IMAD.MOV.U32 R13, RZ, RZ, R40 ;  /* 0x000000ffff0d7224 */ /* 0x000fe200078e0028 */
[----:B------:R-:W-:Y:S01]  /*6db0*/  MOV R2, R42 ;  /* 0x0000002a00027202 */ /* 0x000fe20000000f00 */
[----:B------:R-:W-:-:S02]  /*6dc0*/  IMAD.MOV.U32 R12, RZ, RZ, R41 ;  /* 0x000000ffff0c7224 */ /* 0x000fc400078e0029 */
[----:B------:R-:W-:Y:S02]  /*6dd0*/  IMAD.MOV.U32 R0, RZ, RZ, R43 ;  /* 0x000000ffff007224 */ /* 0x000fe400078e002b */
[----:B------:R-:W-:Y:S02]  /*6de0*/  HMMA.16816.F32.BF16 R40, R8, R26, R60 ;  /* 0x0000001a0828723c */ /* 0x000fe4000004183c */
[----:B------:R-:W-:Y:S01]  /*6df0*/  IMAD.MOV.U32 R133, RZ, RZ, R32 ;  /* 0x000000ffff857224 */ /* 0x000fe200078e0020 */
[----:B------:R-:W-:Y:S01]  /*6e00*/  MOV R132, R33 ;  /* 0x0000002100847202 */ /* 0x000fe20000000f00 */
[----:B------:R-:W-:-:S03]  /*6e10*/  IMAD.MOV.U32 R19, RZ, RZ, R34 ;  /* 0x000000ffff137224 */ /* 0x000fc600078e0022 */
[----:B------:R-:W-:Y:S01]  /*6e20*/  MOV R60, R37 ;  /* 0x00000025003c7202 */ /* 0x000fe20000000f00 */
[----:B------:R-:W-:Y:S01]  /*6e30*/  IMAD.MOV.U32 R14, RZ, RZ, R35 ;  /* 0x000000ffff0e7224 */ /* 0x000fe200078e0023 */
[----:B------:R-:W-:Y:S01]  /*6e40*/  MOV R63, R252 ;  /* 0x000000fc003f7202 */ /* 0x000fe20000000f00 */
[----:B------:R-:W-:Y:S01]  /*6e50*/  IMAD.MOV.U32 R61, RZ, RZ, R38 ;  /* 0x000000ffff3d7224 */ /* 0x000fe200078e0026 */
[----:B------:R-:W-:Y:S01]  /*6e60*/  HMMA.16816.F32.BF16 R32, R8, R22, R56 ;  /* 0x000000160820723c */ /* 0x000fe20000041838 */
[----:B------:R-:W-:-:S07]  /*6e70*/  IMAD.MOV.U32 R62, RZ, RZ, R39 ;  /* 0x000000ffff3e7224 */ /* 0x000fce00078e0027 */
[----:B------:R-:W-:Y:S01]  /*6e80*/  HMMA.16816.F32.BF16 R36, R8, R20, R140 ;  /* 0x000000140824723c */ /* 0x000fe2000004188c */
[----:B------:R-:W1:Y:S04]  /*6e90*/  LDSM.16.M88.4 R20, [R243] ;  /* 0x00000000f314783b */ /* 0x000e680000000200 */
[----:B------:R-:W2:Y:S03]  /*6ea0*/  LDSM.16.M88.4 R8, [R236+0x4000] ;  /* 0x00400000ec08783b */ /* 0x000ea60000000200 */
[C---:B-1----:R-:W-:Y:S07]  /*6eb0*/  HMMA.16816.F32.BF16 R52, R4.reuse, R20, R212 ;  /* 0x000000140434723c */ /* 0x042fee00000418d4 */
[----:B------:R-:W-:Y:S01]  /*6ec0*/  MOV R214, R29 ;  /* 0x0000001d00d67202 */ /* 0x000fe20000000f00 */
[----:B------:R-:W-:Y:S01]  /*6ed0*/  IMAD.MOV.U32 R215, RZ, RZ, R28 ;  /* 0x000000ffffd77224 */ /* 0x000fe200078e001c */
[----:B------:R-:W-:Y:S01]  /*6ee0*/  HMMA.16816.F32.BF16 R60, R4, R22, R60 ;  /* 0x00000016043c723c */ /* 0x000fe2000004183c */
[----:B------:R-:W1:Y:S01]  /*6ef0*/  LDSM.16.M88.4 R28, [R242] ;  /* 0x00000000f21c783b */ /* 0x000e620000000200 */
[----:B------:R-:W-:-:S02]  /*6f00*/  IMAD.MOV.U32 R212, RZ, RZ, R138 ;  /* 0x000000ffffd47224 */ /* 0x000fc400078e008a */
[----:B------:R-:W-:-:S04]  /*6f10*/  IMAD.MOV.U32 R213, RZ, RZ, R135 ;  /* 0x000000ffffd57224 */ /* 0x000fc800078e0087 */
[C---:B--2---:R-:W-:Y:S11]  /*6f20*/  HMMA.16816.F32.BF16 R56, R8.reuse, R20, R220 ;  /* 0x000000140838723c */ /* 0x044ff600000418dc */
[----:B------:R-:W-:Y:S05]  /*6f30*/  @!UPT UIADD3 URZ, URZ, URZ, URZ ;  /* 0x0000003f3f3ff290 */ /* 0x000fea000fffe03f */
[----:B------:R-:W-:Y:S01]  /*6f40*/  IMAD.MOV.U32 R25, RZ, RZ, R60 ;  /* 0x000000ffff197224 */ /* 0x000fe200078e003c */
[----:B------:R-:W-:Y:S01]  /*6f50*/  MOV R24, R61 ;  /* 0x0000003d00187202 */ /* 0x000fe20000000f00 */
[----:B------:R-:W-:Y:S02]  /*6f60*/  IMAD.MOV.U32 R21, RZ, RZ, R62 ;  /* 0x000000ffff157224 */ /* 0x000fe400078e003e */
[----:B------:R-:W-:Y:S02]  /*6f70*/  IMAD.MOV.U32 R20, RZ, RZ, R63 ;  /* 0x000000ffff147224 */ /* 0x000fe400078e003f */
[----:B------:R-:W-:Y:S08]  /*6f80*/  HMMA.16816.F32.BF16 R60, R8, R22, R248 ;  /* 0x00000016083c723c */ /* 0x000ff000000418f8 */
[C---:B-1----:R-:W-:Y:S07]  /*6f90*/  HMMA.16816.F32.BF16 R140, R4.reuse, R28, R216 ;  /* 0x0000001c048c723c */ /* 0x042fee00000418d8 */
[----:B------:R-:W-:Y:S01]  /*6fa0*/  MOV R216, R25 ;  /* 0x0000001900d87202 */ /* 0x000fe20000000f00 */
[----:B------:R-:W-:Y:S01]  /*6fb0*/  IMAD.MOV.U32 R217, RZ, RZ, R24 ;  /* 0x000000ffffd97224 */ /* 0x000fe200078e0018 */
[----:B------:R-:W-:Y:S01]  /*6fc0*/  MOV R219, R20 ;  /* 0x0000001400db7202 */ /* 0x000fe20000000f00 */
[----:B------:R-:W1:Y:S01]  /*6fd0*/  LDSM.16.M88.4 R24, [R241] ;  /* 0x00000000f118783b */ /* 0x000e620000000200 */
[----:B------:R-:W-:Y:S01]  /*6fe0*/  IMAD.MOV.U32 R218, RZ, RZ, R21 ;  /* 0x000000ffffda7224 */ /* 0x000fe200078e0015 */
[----:B------:R-:W-:Y:S02]  /*6ff0*/  HMMA.16816.F32.BF16 R248, R4, R30, R212 ;  /* 0x0000001e04f8723c */ /* 0x000fe400000418d4 */
[----:B------:R-:W2:Y:S06]  /*7000*/  LDSM.16.M88.4 R20, [R240] ;  /* 0x00000000f014783b */ /* 0x000eac0000000200 */
[C---:B------:R-:W-:Y:S07]  /*7010*/  HMMA.16816.F32.BF16 R224, R8.reuse, R28, R224 ;  /* 0x0000001c08e0723c */ /* 0x040fee00000418e0 */
[----:B------:R-:W-:Y:S01]  /*7020*/  IMAD.MOV.U32 R28, RZ, RZ, R133 ;  /* 0x000000ffff1c7224 */ /* 0x000fe200078e0085 */
[----:B------:R-:W-:Y:S01]  /*7030*/  HMMA.16816.F32.BF16 R220, R8, R30, R208 ;  /* 0x0000001e08dc723c */ /* 0x000fe200000418d0 */
[----:B------:R-:W-:-:S06]  /*7040*/  IMAD.MOV.U32 R29, RZ, RZ, R132 ;  /* 0x000000ffff1d7224 */ /* 0x000fcc00078e0084 */
[----:B------:R-:W-:Y:S01]  /*7050*/  MOV R30, R19 ;  /* 0x00000013001e7202 */ /* 0x000fe20000000f00 */
[----:B------:R-:W-:Y:S01]  /*7060*/  IMAD.MOV.U32 R31, RZ, RZ, R14 ;  /* 0x000000ffff1f7224 */ /* 0x000fe200078e000e */
[-C--:B-1----:R-:W-:Y:S07]  /*7070*/  HMMA.16816.F32.BF16 R212, R8, R24.reuse, R64 ;  /* 0x0000001808d4723c */ /* 0x082fee0000041840 */
[----:B------:R-:W-:Y:S01]  /*7080*/  IMAD.MOV.U32 R64, RZ, RZ, R13 ;  /* 0x000000ffff407224 */ /* 0x000fe200078e000d */
[----:B------:R-:W-:Y:S01]  /*7090*/  MOV R65, R12 ;  /* 0x0000000c00417202 */ /* 0x000fe20000000f00 */
[----:B------:R-:W-:Y:S01]  /*70a0*/  IMAD.MOV.U32 R66, RZ, RZ, R2 ;  /* 0x000000ffff427224 */ /* 0x000fe200078e0002 */
[----:B------:R-:W-:Y:S01]  /*70b0*/  HMMA.16816.F32.BF16 R208, R4, R24, R48 ;  /* 0x0000001804d0723c */ /* 0x000fe20000041830 */
[----:B------:R-:W-:-:S07]  /*70c0*/  IMAD.MOV.U32 R67, RZ, RZ, R0 ;  /* 0x000000ffff437224 */ /* 0x000fce00078e0000 */
[C---:B------:R-:W-:Y:S08]  /*70d0*/  HMMA.16816.F32.BF16 R64, R4.reuse, R26, R64 ;  /* 0x0000001a0440723c */ /* 0x040ff00000041840 */
[C---:B--2---:R-:W-:Y:S08]  /*70e0*/  HMMA.16816.F32.BF16 R28, R4.reuse, R20, R28 ;  /* 0x00000014041c723c */ /* 0x044ff0000004181c */
[----:B------:R-:W-:Y:S08]  /*70f0*/  HMMA.16816.F32.BF16 R4, R4, R22, R44 ;  /* 0x000000160404723c */ /* 0x000ff0000004182c */
[----:B------:R-:W-:Y:S01]  /*7100*/  HMMA.16816.F32.BF16 R36, R8, R20, R36 ;  /* 0x000000140824723c */ /* 0x000fe20000041824 */
[----:B------:R-:W-:Y:S01]  /*7110*/  MOV R25, R64 ;  /* 0x0000004000197202 */ /* 0x000fe20000000f00 */
[----:B------:R-:W-:Y:S01]  /*7120*/  IMAD.MOV.U32 R24, RZ, RZ, R65 ;  /* 0x000000ffff187224 */ /* 0x000fe200078e0041 */
[----:B------:R-:W-:Y:S01]  /*7130*/  MOV R14, R67 ;  /* 0x00000043000e7202 */ /* 0x000fe20000000f00 */
[----:B------:R-:W-:-:S04]  /*7140*/  IMAD.MOV.U32 R19, RZ, RZ, R66 ;  /* 0x000000ffff137224 */ /* 0x000fc800078e0042 */
[----:B------:R-:W-:Y:S01]  /*7150*/  IMAD.MOV.U32 R13, RZ, RZ, R28 ;  /* 0x000000ffff0d7224 */ /* 0x000fe200078e001c */
[----:B------:R-:W-:Y:S01]  /*7160*/  MOV R2, R30 ;  /* 0x0000001e00027202 */ /* 0x000fe20000000f00 */
[----:B------:R-:W-:Y:S01]  /*7170*/  IMAD.MOV.U32 R12, RZ, RZ, R29 ;  /* 0x000000ffff0c7224 */ /* 0x000fe200078e001d */
[C---:B------:R-:W-:Y:S01]  /*7180*/  HMMA.16816.F32.BF16 R32, R8.reuse, R22, R32 ;  /* 0x000000160820723c */ /* 0x040fe20000041820 */
[----:B------:R-:W-:Y:S01]  /*7190*/  IMAD.MOV.U32 R0, RZ, RZ, R31 ;  /* 0x000000ffff007224 */ /* 0x000fe200078e001f */
[----:B------:R-:W-:Y:S03]  /*71a0*/  LDSM.16.M88.4 R20, [R233+0x2000] ;  /* 0x00200000e914783b */ /* 0x000fe60000000200 */
[----:B------:R-:W-:Y:S01]  /*71b0*/  IMAD.MOV.U32 R31, RZ, RZ, R4 ;  /* 0x000000ffff1f7224 */ /* 0x000fe200078e0004 */
[----:B------:R-:W-:Y:S01]  /*71c0*/  MOV R30, R5 ;  /* 0x00000005001e7202 */ /* 0x000fe20000000f00 */
[----:B------:R-:W-:Y:S01]  /*71d0*/  IMAD.MOV.U32 R29, RZ, RZ, R6 ;  /* 0x000000ffff1d7224 */ /* 0x000fe200078e0006 */
[----:B------:R-:W-:Y:S01]  /*71e0*/  HMMA.16816.F32.BF16 R48, R8, R26, R40 ;  /* 0x0000001a0830723c */ /* 0x000fe20000041828 */
[----:B------:R-:W-:Y:S01]  /*71f0*/  IMAD.MOV.U32 R28, RZ, RZ, R7 ;  /* 0x000000ffff1c7224 */ /* 0x000fe200078e0007 */
[----:B------:R-:W1:Y:S04]  /*7200*/  LDSM.16.M88.4 R8, [R238+0x4000] ;  /* 0x00400000ee08783b */ /* 0x000e680000000200 */
[----:B------:R-:W2:Y:S02]  /*7210*/  LDSM.16.M88.4 R4, [R238+0x6000] ;  /* 0x00600000ee04783b */ /* 0x000ea40000000200 */
[-C--:B-1----:R-:W-:Y:S08]  /*7220*/  HMMA.16816.F32.BF16 R44, R8, R20.reuse, R56 ;  /* 0x00000014082c723c */ /* 0x082ff00000041838 */
[C---:B--2---:R-:W-:Y:S07]  /*7230*/  HMMA.16816.F32.BF16 R40, R4.reuse, R20, R52 ;  /* 0x000000140428723c */ /* 0x044fee0000041834 */
[----:B------:R-:W-:Y:S01]  /*7240*/  MOV R52, R31 ;  /* 0x0000001f00347202 */ /* 0x000fe20000000f00 */
[----:B------:R-:W-:Y:S01]  /*7250*/  IMAD.MOV.U32 R53, RZ, RZ, R30 ;  /* 0x000000ffff357224 */ /* 0x000fe200078e001e */
[----:B------:R-:W-:Y:S01]  /*7260*/  MOV R55, R28 ;  /* 0x0000001c00377202 */ /* 0x000fe20000000f00 */
[----:B------:R-:W-:Y:S01]  /*7270*/  IMAD.MOV.U32 R54, RZ, RZ, R29 ;  /* 0x000000ffff367224 */ /* 0x000fe200078e001d */
[-C--:B------:R-:W-:Y:S01]  /*7280*/  HMMA.16816.F32.BF16 R56, R4, R22.reuse, R216 ;  /* 0x000000160438723c */ /* 0x080fe200000418d8 */
[----:B------:R-:W1:Y:S07]  /*7290*/  LDSM.16.M88.4 R28, [R233+0x2800] ;  /* 0x00280000e91c783b */ /* 0x000e6e0000000200 */
[C---:B------:R-:W-:Y:S01]  /*72a0*/  HMMA.16816.F32.BF16 R60, R8.reuse, R22, R60 ;  /* 0x00000016083c723c */ /* 0x040fe2000004183c */
        /* <DEDUP_REMOVED lines=10> */
[----:B------:R-:W-:-:S07]  /*7350*/  MOV R29, R12 ;  /* 0x0000000c001d7202 */ /* 0x000fce0000000f00 */
[----:B------:R-:W-:Y:S07]  /*7360*/  HMMA.16816.F32.BF16 R220, R8, R30, R220 ;  /* 0x0000001e08dc723c */ /* 0x000fee00000418dc */
[----:B------:R-:W-:Y:S02]  /*7370*/  IMAD.MOV.U32 R30, RZ, RZ, R2 ;  /* 0x000000ffff1e7224 */ /* 0x000fe400078e0002 */
[----:B------:R-:W-:-:S07]  /*7380*/  IMAD.MOV.U32 R31, RZ, RZ, R0 ;  /* 0x000000ffff1f7224 */ /* 0x000fce00078e0000 */
[----:B--2---:R-:W-:Y:S08]  /*7390*/  HMMA.16816.F32.BF16 R28, R4, R20, R28 ;  /* 0x00000014041c723c */ /* 0x004ff0000004181c */
[-C--:B-1----:R-:W-:Y:S08]  /*73a0*/  HMMA.16816.F32.BF16 R216, R8, R24.reuse, R212 ;  /* 0x0000001808d8723c */ /* 0x082ff000000418d4 */
[C---:B------:R-:W-:Y:S08]  /*73b0*/  HMMA.16816.F32.BF16 R212, R4.reuse, R24, R208 ;  /* 0x0000001804d4723c */ /* 0x040ff000000418d0 */
[----:B------:R-:W-:Y:S01]  /*73c0*/  MOV R132, R31 ;  /* 0x0000001f00847202 */ /* 0x000fe20000000f00 */
[----:B------:R-:W-:Y:S01]  /*73d0*/  IMAD.MOV.U32 R14, RZ, RZ, R29 ;  /* 0x000000ffff0e7224 */ /* 0x000fe200078e001d */
[----:B------:R-:W-:Y:S01]  /*73e0*/  MOV R13, R30 ;  /* 0x0000001e000d7202 */ /* 0x000fe20000000f00 */
[----:B------:R-:W-:Y:S01]  /*73f0*/  HMMA.16816.F32.BF16 R224, R4, R26, R224 ;  /* 0x0000001a04e0723c */ /* 0x000fe200000418e0 */
[----:B------:R-:W-:-:S07]  /*7400*/  IMAD.MOV.U32 R19, RZ, RZ, R28 ;  /* 0x000000ffff137224 */ /* 0x000fce00078e001c */
[----:B------:R-:W-:Y:S08]  /*7410*/  HMMA.16816.F32.BF16 R4, R4, R22, R52 ;  /* 0x000000160404723c */ /* 0x000ff00000041834 */
[C---:B------:R-:W-:Y:S01]  /*7420*/  HMMA.16816.F32.BF16 R208, R8.reuse, R26, R48 ;  /* 0x0000001a08d0723c */ /* 0x040fe20000041830 */
[----:B------:R-:W-:Y:S11]  /*7430*/  LDSM.16.M88.4 R24, [R232+0x2800] ;  /* 0x00280000e818783b */ /* 0x000ff60000000200 */
[----:B------:R-:W-:Y:S04]  /*7440*/  @!UPT UIADD3 URZ, URZ, URZ, URZ ;  /* 0x0000003f3f3ff290 */ /* 0x000fe8000fffe03f */
[----:B------:R-:W-:Y:S01]  /*7450*/  IMAD.MOV.U32 R0, RZ, RZ, R7 ;  /* 0x000000ffff007224 */ /* 0x000fe200078e0007 */
[----:B------:R-:W-:Y:S01]  /*7460*/  MOV R30, R4 ;  /* 0x00000004001e7202 */ /* 0x000fe20000000f00 */
[----:B------:R-:W-:Y:S02]  /*7470*/  IMAD.MOV.U32 R31, RZ, RZ, R6 ;  /* 0x000000ffff1f7224 */ /* 0x000fe400078e0006 */
[----:B------:R-:W-:Y:S02]  /*7480*/  IMAD.MOV.U32 R29, RZ, RZ, R5 ;  /* 0x000000ffff1d7224 */ /* 0x000fe400078e0005 */
[C---:B------:R-:W-:Y:S01]  /*7490*/  HMMA.16816.F32.BF16 R4, R8.reuse, R20, R36 ;  /* 0x000000140804723c */ /* 0x040fe20000041824 */
[----:B------:R-:W-:Y:S11]  /*74a0*/  IMAD.MOV.U32 R51, RZ, RZ, R0 ;  /* 0x000000ffff337224 */ /* 0x000ff600078e0000 */
[----:B------:R-:W-:Y:S11]  /*74b0*/  @!UPT UIADD3 URZ, URZ, URZ, URZ ;  /* 0x0000003f3f3ff290 */ /* 0x000ff6000fffe03f */
[----:B------:R-:W-:Y:S01]  /*74c0*/  @!UPT UIADD3 URZ, URZ, URZ, URZ ;  /* 0x0000003f3f3ff290 */ /* 0x000fe2000fffe03f */
[----:B------:R-:W-:Y:S01]  /*74d0*/  MOV R12, R4 ;  /* 0x00000004000c7202 */ /* 0x000fe20000000f00 */
[----:B------:R-:W-:Y:S01]  /*74e0*/  IMAD.MOV.U32 R2, RZ, RZ, R6 ;  /* 0x000000ffff027224 */ /* 0x000fe200078e0006 */
[----:B------:R-:W-:Y:S01]  /*74f0*/  MOV R252, R5 ;  /* 0x0000000500fc7202 */ /* 0x000fe20000000f00 */
[----:B------:R-:W-:Y:S02]  /*7500*/  IMAD.MOV.U32 R0, RZ, RZ, R7 ;  /* 0x000000ffff007224 */ /* 0x000fe400078e0007 */
[----:B------:R-:W-:Y:S01]  /*7510*/  HMMA.16816.F32.BF16 R4, R8, R22, R32 ;  /* 0x000000160804723c */ /* 0x000fe20000041820 */
[----:B------:R-:W-:Y:S04]  /*7520*/  LDSM.16.M88.4 R20, [R232+0x2000] ;  /* 0x00200000e814783b */ /* 0x000fe80000000200 */
[----:B------:R-:W1:Y:S11]  /*7530*/  LDSM.16.M88.4 R8, [R237+0x4000] ;  /* 0x00400000ed08783b */ /* 0x000e760000000200 */
[----:B------:R-:W-:Y:S08]  /*7540*/  @!UPT UIADD3 URZ, URZ, URZ, URZ ;  /* 0x0000003f3f3ff290 */ /* 0x000ff0000fffe03f */
[----:B------:R-:W-:Y:S01]  /*7550*/  IMAD.MOV.U32 R28, RZ, RZ, R4 ;  /* 0x000000ffff1c7224 */ /* 0x000fe200078e0004 */
[----:B------:R-:W-:Y:S01]  /*7560*/  MOV R135, R6 ;  /* 0x0000000600877202 */ /* 0x000fe20000000f00 */
[----:B------:R-:W-:Y:S02]  /*7570*/  IMAD.MOV.U32 R138, RZ, RZ, R5 ;  /* 0x000000ffff8a7224 */ /* 0x000fe400078e0005 */
[----:B------:R-:W-:Y:S02]  /*7580*/  IMAD.MOV.U32 R133, RZ, RZ, R7 ;  /* 0x000000ffff857224 */ /* 0x000fe400078e0007 */
[----:B------:R-:W2:Y:S01]  /*7590*/  LDSM.16.M88.4 R4, [R237+0x6000] ;  /* 0x00600000ed04783b */ /* 0x000ea20000000200 */
[C---:B-1----:R-:W-:Y:S08]  /*75a0*/  HMMA.16816.F32.BF16 R44, R8.reuse, R20, R44 ;  /* 0x00000014082c723c */ /* 0x042ff0000004182c */
[C---:B------:R-:W-:Y:S07]  /*75b0*/  HMMA.16816.F32.BF16 R36, R8.reuse, R22, R60 ;  /* 0x000000160824723c */ /* 0x040fee000004183c */
[----:B------:R-:W-:Y:S01]  /*75c0*/  IMAD.MOV.U32 R63, RZ, RZ, R51 ;  /* 0x000000ffff3f7224 */ /* 0x000fe200078e0033 */
[----:B------:R-:W-:Y:S07]  /*75d0*/  HMMA.16816.F32.BF16 R32, R8, R24, R64 ;  /* 0x000000180820723c */ /* 0x000fee0000041840 */
[----:B------:R-:W-:Y:S01]  /*75e0*/  MOV R64, R31 ;  /* 0x0000001f00407202 */ /* 0x000fe20000000f00 */
[----:B------:R-:W-:Y:S01]  /*75f0*/  IMAD.MOV.U32 R65, RZ, RZ, R30 ;  /* 0x000000ffff417224 */ /* 0x000fe200078e001e */
[----:B--2---:R-:W-:Y:S01]  /*7600*/  HMMA.16816.F32.BF16 R52, R4, R20, R40 ;  /* 0x000000140434723c */ /* 0x004fe20000041828 */
[----:B------:R-:W-:Y:S01]  /*7610*/  IMAD.MOV.U32 R66, RZ, RZ, R29 ;  /* 0x000000ffff427224 */ /* 0x000fe200078e001d */
[----:B------:R-:W-:-:S06]  /*7620*/  MOV R67, R28 ;  /* 0x0000001c00437202 */ /* 0x000fcc0000000f00 */
[C---:B------:R-:W-:Y:S01]  /*7630*/  HMMA.16816.F32.BF16 R40, R4.reuse, R22, R56 ;  /* 0x000000160428723c */ /* 0x040fe20000041838 */
[----:B------:R-:W1:Y:S07]  /*7640*/  LDSM.16.M88.4 R20, [R232+0x3000] ;  /* 0x00300000e814783b */ /* 0x000e6e0000000200 */
[C---:B------:R-:W-:Y:S07]  /*7650*/  HMMA.16816.F32.BF16 R48, R4.reuse, R26, R248 ;  /* 0x0000001a0430723c */ /* 0x040fee00000418f8 */
[----:B------:R-:W-:Y:S01]  /*7660*/  MOV R250, R0 ;  /* 0x0000000000fa7202 */ /* 0x000fe20000000f00 */
[----:B------:R-:W-:Y:S01]  /*7670*/  FMUL.FTZ R0, R44, c[0x0][0x2ec] ;  /* 0x0000bb002c007a20 */ /* 0x000fe20000410000 */
[----:B------:R-:W-:Y:S01]  /*7680*/  HMMA.16816.F32.BF16 R28, R4, R24, R140 ;  /* 0x00000018041c723c */ /* 0x000fe2000004188c */
[----:B------:R-:W-:-:S02]  /*7690*/  IMAD.MOV.U32 R248, RZ, RZ, R67 ;  /* 0x000000fffff87224 */ /* 0x000fc400078e0043 */
[----:B------:R-:W-:Y:S02]  /*76a0*/  IMAD.MOV.U32 R251, RZ, RZ, R12 ;  /* 0x000000fffffb7224 */ /* 0x000fe400078e000c */
[----:B------:R-:W2:Y:S01]  /*76b0*/  S2R R12, SR_TID.X ;  /* 0x00000000000c7919 */ /* 0x000ea20000002100 */
[----:B------:R-:W-:Y:S02]  /*76c0*/  IMAD.MOV.U32 R249, RZ, RZ, R2 ;  /* 0x000000fffff97224 */ /* 0x000fe400078e0002 */
[----:B------:R-:W-:Y:S07]  /*76d0*/  HMMA.16816.F32.BF16 R24, R8, R26, R220 ;  /* 0x0000001a0818723c */ /* 0x000fee00000418dc */
[----:B------:R-:W-:Y:S01]  /*76e0*/  IMAD.MOV.U32 R222, RZ, RZ, R135 ;  /* 0x000000ffffde7224 */ /* 0x000fe200078e0087 */
[----:B------:R-:W-:Y:S01]  /*76f0*/  MOV R221, R138 ;  /* 0x0000008a00dd7202 */ /* 0x000fe20000000f00 */
[----:B------:R3:W-:Y:S01]  /*7700*/  MUFU.TANH R135, R0 ;  /* 0x0000000000877308 */ /* 0x0007e20000002400 */
[----:B------:R-:W-:-:S02]  /*7710*/  IMAD.MOV.U32 R223, RZ, RZ, R133 ;  /* 0x000000ffffdf7224 */ /* 0x000fc400078e0085 */
[----:B------:R-:W-:Y:S01]  /*7720*/  IMAD.MOV.U32 R220, RZ, RZ, R19 ;  /* 0x000000ffffdc7224 */ /* 0x000fe200078e0013 */
[----:B-1----:R-:W-:Y:S01]  /*7730*/  HMMA.16816.F32.BF16 R56, R8, R20, R216 ;  /* 0x000000140838723c */ /* 0x002fe200000418d8 */
[----:B--2---:R-:W-:-:S06]  /*7740*/  IMAD.SHL.U32 R12, R12, 0x2, RZ ;  /* 0x000000020c0c7824 */ /* 0x004fcc00078e00ff */
[----:B------:R-:W-:Y:S01]  /*7750*/  IMAD.MOV.U32 R216, RZ, RZ, R63 ;  /* 0x000000ffffd87224 */ /* 0x000fe200078e003f */
[----:B------:R-:W-:Y:S01]  /*7760*/  MOV R218, R13 ;  /* 0x0000000d00da7202 */ /* 0x000fe20000000f00 */
[----:B------:R-:W-:Y:S01]  /*7770*/  HMMA.16816.F32.BF16 R60, R4, R20, R212 ;  /* 0x00000014043c723c */ /* 0x000fe200000418d4 */
[----:B---3--:R-:W-:Y:S01]  /*7780*/  FMUL.FTZ R0, R45, c[0x0][0x2ec] ;  /* 0x0000bb002d007a20 */ /* 0x008fe20000410000 */
[----:B------:R-:W-:Y:S01]  /*7790*/  MOV R219, R132 ;  /* 0x0000008400db7202 */ /* 0x000fe20000000f00 */
[----:B------:R-:W-:Y:S01]  /*77a0*/  IMAD.MOV.U32 R217, RZ, RZ, R14 ;  /* 0x000000ffffd97224 */ /* 0x000fe200078e000e */
[----:B------:R-:W-:Y:S01]  /*77b0*/  LOP3.LUT R12, R12, 0x6, RZ, 0xc0, !PT ;  /* 0x000000060c0c7812 */ /* 0x000fe200078ec0ff */
[----:B------:R-:W-:Y:S02]  /*77c0*/  FMUL.FTZ R2, R26, c[0x0][0x2ec] ;  /* 0x0000bb001a027a20 */ /* 0x000fe40000410000 */
[----:B------:R-:W-:Y:S01]  /*77d0*/  IMAD.MOV.U32 R215, RZ, RZ, R64 ;  /* 0x000000ffffd77224 */ /* 0x000fe200078e0040 */
[----:B------:R-:W-:Y:S01]  /*77e0*/  MOV R213, R65 ;  /* 0x0000004100d57202 */ /* 0x000fe20000000f00 */
[----:B------:R-:W-:-:S02]  /*77f0*/  IMAD.MOV.U32 R214, RZ, RZ, R66 ;  /* 0x000000ffffd67224 */ /* 0x000fc400078e0042 */
[-C--:B------:R-:W-:Y:S07]  /*7800*/  HMMA.16816.F32.BF16 R64, R4, R22.reuse, R224 ;  /* 0x000000160440723c */ /* 0x080fee00000418e0 */
[----:B------:R-:W-:Y:S01]  /*7810*/  IMAD.MOV.U32 R227, RZ, RZ, R139 ;  /* 0x000000ffffe37224 */ /* 0x000fe200078e008b */
[----:B------:R-:W-:Y:S01]  /*7820*/  HMMA.16816.F32.BF16 R20, R8, R22, R208 ;  /* 0x000000160814723c */ /* 0x000fe200000418d0 */
[----:B------:R1:W-:Y:S02]  /*7830*/  MUFU.TANH R210, R0 ;  /* 0x0000000000d27308 */ /* 0x0003e40000002400 */
[----:B-1----:R-:W-:-:S06]  /*7840*/  FMUL.FTZ R0, R46, c[0x0][0x2ec] ;  /* 0x0000bb002e007a20 */ /* 0x002fcc0000410000 */
[----:B------:R1:W-:Y:S02]  /*7850*/  MUFU.TANH R44, R0 ;  /* 0x00000000002c7308 */ /* 0x0003e40000002400 */
[----:B-1----:R-:W-:-:S06]  /*7860*/  FMUL.FTZ R0, R47, c[0x0][0x2ec] ;  /* 0x0000bb002f007a20 */ /* 0x002fcc0000410000 */
[----:B------:R1:W-:Y:S02]  /*7870*/  MUFU.TANH R209, R0 ;  /* 0x0000000000d17308 */ /* 0x0003e40000002400 */
[----:B-1----:R-:W-:-:S06]  /*7880*/  FMUL.FTZ R0, R52, c[0x0][0x2ec] ;  /* 0x0000bb0034007a20 */ /* 0x002fcc0000410000 */
[----:B------:R1:W2:Y:S02]  /*7890*/  MUFU.TANH R14, R0 ;  /* 0x00000000000e7308 */ /* 0x0002a40000002400 */
[----:B-1----:R-:W-:-:S06]  /*78a0*/  FMUL.FTZ R0, R53, c[0x0][0x2ec] ;  /* 0x0000bb0035007a20 */ /* 0x002fcc0000410000 */
[----:B------:R1:W-:Y:S02]  /*78b0*/  MUFU.TANH R141, R0 ;  /* 0x00000000008d7308 */ /* 0x0003e40000002400 */
[----:B-1----:R-:W-:-:S06]  /*78c0*/  FMUL.FTZ R0, R54, c[0x0][0x2ec] ;  /* 0x0000bb0036007a20 */ /* 0x002fcc0000410000 */
[----:B------:R1:W3:Y:S02]  /*78d0*/  MUFU.TANH R13, R0 ;  /* 0x00000000000d7308 */ /* 0x0002e40000002400 */
[----:B-1----:R-:W-:-:S06]  /*78e0*/  FMUL.FTZ R0, R55, c[0x0][0x2ec] ;  /* 0x0000bb0037007a20 */ /* 0x002fcc0000410000 */
[----:B------:R1:W4:Y:S02]  /*78f0*/  MUFU.TANH R46, R0 ;  /* 0x00000000002e7308 */ /* 0x0003240000002400 */
[----:B-1----:R-:W-:-:S06]  /*7900*/  FMUL.FTZ R0, R36, c[0x0][0x2ec] ;  /* 0x0000bb0024007a20 */ /* 0x002fcc0000410000 */
[----:B------:R1:W1:Y:S02]  /*7910*/  MUFU.TANH R45, R0 ;  /* 0x00000000002d7308 */ /* 0x0002640000002400 */
[----:B-1----:R-:W-:-:S06]  /*7920*/  FMUL.FTZ R0, R37, c[0x0][0x2ec] ;  /* 0x0000bb0025007a20 */ /* 0x002fcc0000410000 */
[----:B------:R1:W-:Y:S02]  /*7930*/  MUFU.TANH R212, R0 ;  /* 0x0000000000d47308 */ /* 0x0003e40000002400 */
        /* <DEDUP_REMOVED lines=9> */
[----:B------:R1:W1:Y:S02]  /*79d0*/  MUFU.TANH R36, R0 ;  /* 0x0000000000247308 */ /* 0x0002640000002400 */
        /* <DEDUP_REMOVED lines=13> */
[----:B------:R1:W-:Y:S02]  /*7ab0*/  MUFU.TANH R138, R0 ;  /* 0x00000000008a7308 */ /* 0x0003e40000002400 */
[----:B-1----:R-:W-:-:S06]  /*7ac0*/  FMUL.FTZ R0, R30, c[0x0][0x2ec] ;  /* 0x0000bb001e007a20 */ /* 0x002fcc0000410000 */
[----:B------:R1:W1:Y:S02]  /*7ad0*/  MUFU.TANH R52, R0 ;  /* 0x0000000000347308 */ /* 0x0002640000002400 */
[----:B-1----:R-:W-:-:S06]  /*7ae0*/  FMUL.FTZ R0, R31, c[0x0][0x2ec] ;  /* 0x0000bb001f007a20 */ /* 0x002fcc0000410000 */
[----:B------:R1:W1:Y:S02]  /*7af0*/  MUFU.TANH R55, R0 ;  /* 0x0000000000377308 */ /* 0x0002640000002400 */
[----:B-1----:R-:W-:-:S06]  /*7b00*/  FMUL.FTZ R0, R24, c[0x0][0x2ec] ;  /* 0x0000bb0018007a20 */ /* 0x002fcc0000410000 */
[----:B------:R1:W1:Y:S02]  /*7b10*/  MUFU.TANH R53, R0 ;  /* 0x0000000000357308 */ /* 0x0002640000002400 */
[----:B-1----:R-:W-:-:S06]  /*7b20*/  FMUL.FTZ R0, R25, c[0x0][0x2ec] ;  /* 0x0000bb0019007a20 */ /* 0x002fcc0000410000 */
[----:B------:R-:W1:Y:S08]  /*7b30*/  MUFU.TANH R25, R2 ;  /* 0x0000000200197308 */ /* 0x000e700000002400 */
[----:B------:R1:W-:Y:S02]  /*7b40*/  MUFU.TANH R133, R0 ;  /* 0x0000000000857308 */ /* 0x0003e40000002400 */
[----:B-1----:R-:W-:-:S04]  /*7b50*/  IADD3 R0, R227, -0x2, RZ ;  /* 0xfffffffee3007810 */ /* 0x002fc80007ffe0ff */
[----:B------:R-:W-:Y:S01]  /*7b60*/  LEA R0, R0, R12, 0x6 ;  /* 0x0000000c00007211 */ /* 0x000fe200078e30ff */
[----:B------:R-:W-:-:S03]  /*7b70*/  FMUL.FTZ R12, R27, c[0x0][0x2ec] ;  /* 0x0000bb001b0c7a20 */ /* 0x000fc60000410000 */
[C---:B------:R-:W-:Y:S01]  /*7b80*/  ISETP.GE.AND P3, PT, R0.reuse, R16, PT ;  /* 0x000000100000720c */ /* 0x040fe20003f66270 */
[----:B------:R1:W-:Y:S01]  /*7b90*/  MUFU.TANH R54, R12 ;  /* 0x0000000c00367308 */ /* 0x0003e20000002400 */
[----:B------:R-:W-:Y:S02]  /*7ba0*/  IADD3 R2, R0, 0x1, RZ ;  /* 0x0000000100027810 */ /* 0x000fe40007ffe0ff */
[----:B--2---:R-:W-:Y:S02]  /*7bb0*/  FSEL R39, R14, -INF , !P3 ;  /* 0xff8000000e277808 */ /* 0x004fe40005800000 */
[C---:B------:R-:W-:Y:S02]  /*7bc0*/  ISETP.GE.AND P1, PT, R2.reuse, R17, PT ;  /* 0x000000110200720c */ /* 0x040fe40003f26270 */
[C---:B------:R-:W-:Y:S02]  /*7bd0*/  ISETP.GE.AND P0, PT, R2.reuse, R18, PT ;  /* 0x000000120200720c */ /* 0x040fe40003f06270 */
[----:B------:R-:W-:-:S02]  /*7be0*/  ISETP.GE.AND P6, PT, R2, R16, PT ;  /* 0x000000100200720c */ /* 0x000fc40003fc6270 */
[----:B------:R-:W-:Y:S01]  /*7bf0*/  ISETP.GE.AND P5, PT, R2, R15, PT ;  /* 0x0000000f0200720c */ /* 0x000fe20003fa6270 */
[----:B------:R-:W-:Y:S01]  /*7c00*/  FMUL.FTZ R2, R48, c[0x0][0x2ec] ;  /* 0x0000bb0030027a20 */ /* 0x000fe20000410000 */
[C---:B------:R-:W-:Y:S02]  /*7c10*/  ISETP.GE.AND P2, PT, R0.reuse, R17, PT ;  /* 0x000000110000720c */ /* 0x040fe40003f46270 */
[C---:B------:R-:W-:Y:S01]  /*7c20*/  ISETP.GE.AND P4, PT, R0.reuse, R18, PT ;  /* 0x000000120000720c */ /* 0x040fe20003f86270 */
[----:B-1----:R-:W-:Y:S01]  /*7c30*/  FMUL.FTZ R12, R49, c[0x0][0x2ec] ;  /* 0x0000bb00310c7a20 */ /* 0x002fe20000410000 */
[----:B------:R-:W-:Y:S01]  /*7c40*/  FSEL R32, R135, -INF , !P2 ;  /* 0xff80000087207808 */ /* 0x000fe20005000000 */
[----:B------:R1:W2:Y:S01]  /*7c50*/  MUFU.TANH R19, R2 ;  /* 0x0000000200137308 */ /* 0x0002a20000002400 */
[----:B------:R-:W-:Y:S02]  /*7c60*/  ISETP.GE.AND P2, PT, R0, R15, PT ;  /* 0x0000000f0000720c */ /* 0x000fe40003f46270 */
[----:B------:R-:W-:-:S02]  /*7c70*/  FSEL R34, R44, -INF , !P4 ;  /* 0xff8000002c227808 */ /* 0x000fc40006000000 */
[----:B---3--:R-:W-:Y:S02]  /*7c80*/  FSEL R41, R13, -INF , !P2 ;  /* 0xff8000000d297808 */ /* 0x008fe40005000000 */
[----:B------:R-:W-:Y:S01]  /*7c90*/  FSEL R33, R210, -INF , !P1 ;  /* 0xff800000d2217808 */ /* 0x000fe20004800000 */
[----:B------:R3:W-:Y:S01]  /*7ca0*/  MUFU.TANH R49, R12 ;  /* 0x0000000c00317308 */ /* 0x0007e20000002400 */
[----:B------:R-:W-:Y:S02]  /*7cb0*/  FSEL R37, R209, -INF , !P0 ;  /* 0xff800000d1257808 */ /* 0x000fe40004000000 */
[----:B------:R-:W-:Y:S02]  /*7cc0*/  FSEL R43, R141, -INF , !P6 ;  /* 0xff8000008d2b7808 */ /* 0x000fe40007000000 */
[----:B----4-:R-:W-:Y:S02]  /*7cd0*/  FSEL R46, R46, -INF , !P5 ;  /* 0xff8000002e2e7808 */ /* 0x010fe40006800000 */
[----:B-1----:R-:W-:-:S04]  /*7ce0*/  IADD3 R2, R0, 0x8, RZ ;  /* 0x0000000800027810 */ /* 0x002fc80007ffe0ff */
[C---:B------:R-:W-:Y:S02]  /*7cf0*/  ISETP.GE.AND P4, PT, R2.reuse, R17, PT ;  /* 0x000000110200720c */ /* 0x040fe40003f86270 */
[----:B------:R-:W-:Y:S01]  /*7d00*/  ISETP.GE.AND P3, PT, R2, R18, PT ;  /* 0x000000120200720c */ /* 0x000fe20003f66270 */
[----:B---3--:R-:W-:Y:S01]  /*7d10*/  FMUL.FTZ R12, R50, c[0x0][0x2ec] ;  /* 0x0000bb00320c7a20 */ /* 0x008fe20000410000 */
[C---:B------:R-:W-:Y:S01]  /*7d20*/  ISETP.GE.AND P2, PT, R2.reuse, R16, PT ;  /* 0x000000100200720c */ /* 0x040fe20003f46270 */
[----:B------:R-:W-:Y:S01]  /*7d30*/  IMAD.MOV.U32 R50, RZ, RZ, R227 ;  /* 0x000000ffff327224 */ /* 0x000fe200078e00e3 */
[----:B------:R-:W-:Y:S01]  /*7d40*/  ISETP.GE.AND P1, PT, R2, R15, PT ;  /* 0x0000000f0200720c */ /* 0x000fe20003f26270 */
[----:B------:R1:W3:Y:S01]  /*7d50*/  MUFU.TANH R14, R12 ;  /* 0x0000000c000e7308 */ /* 0x0002e20000002400 */
[----:B------:R-:W-:Y:S02]  /*7d60*/  IADD3 R2, R0, 0x9, RZ ;  /* 0x0000000900027810 */ /* 0x000fe40007ffe0ff */
[----:B------:R-:W-:-:S02]  /*7d70*/  FSEL R35, R45, -INF , !P4 ;  /* 0xff8000002d237808 */ /* 0x000fc40006000000 */
[C---:B------:R-:W-:Y:S02]  /*7d80*/  ISETP.GE.AND P0, PT, R2.reuse, R17, PT ;  /* 0x000000110200720c */ /* 0x040fe40003f06270 */
[C---:B------:R-:W-:Y:S02]  /*7d90*/  ISETP.GE.AND P6, PT, R2.reuse, R18, PT ;  /* 0x000000120200720c */ /* 0x040fe40003fc6270 */
[C---:B------:R-:W-:Y:S02]  /*7da0*/  ISETP.GE.AND P5, PT, R2.reuse, R16, PT ;  /* 0x000000100200720c */ /* 0x040fe40003fa6270 */
[----:B------:R-:W-:Y:S02]  /*7db0*/  ISETP.GE.AND P4, PT, R2, R15, PT ;  /* 0x0000000f0200720c */ /* 0x000fe40003f86270 */
[----:B------:R-:W-:Y:S02]  /*7dc0*/  IADD3 R2, R0, 0x10, RZ ;  /* 0x0000001000027810 */ /* 0x000fe40007ffe0ff */
[----:B------:R-:W-:Y:S01]  /*7dd0*/  FSEL R45, R36, -INF , !P1 ;  /* 0xff800000242d7808 */ /* 0x000fe20004800000 */
[----:B-1----:R-:W-:Y:S01]  /*7de0*/  FMUL.FTZ R12, R51, c[0x0][0x2ec] ;  /* 0x0000bb00330c7a20 */ /* 0x002fe20000410000 */
[----:B------:R-:W-:-:S02]  /*7df0*/  FSEL R38, R38, -INF , !P3 ;  /* 0xff80000026267808 */ /* 0x000fc40005800000 */
[----:B------:R-:W-:Y:S01]  /*7e00*/  FSEL R42, R40, -INF , !P2 ;  /* 0xff800000282a7808 */ /* 0x000fe20005000000 */
[----:B------:R1:W4:Y:S01]  /*7e10*/  MUFU.TANH R48, R12 ;  /* 0x0000000c00307308 */ /* 0x0003220000002400 */
[----:B------:R-:W-:Y:S01]  /*7e20*/  FSEL R36, R212, -INF , !P0 ;  /* 0xff800000d4247808 */ /* 0x000fe20004000000 */
[----:B------:R-:W-:Y:S01]  /*7e30*/  IMAD.MOV.U32 R212, RZ, RZ, R222 ;  /* 0x000000ffffd47224 */ /* 0x000fe200078e00de */
        /* <DEDUP_REMOVED lines=8> */
[----:B-1----:R-:W-:Y:S01]  /*7ec0*/  FMUL.FTZ R12, R56, c[0x0][0x2ec] ;  /* 0x0000bb00380c7a20 */ /* 0x002fe20000410000 */
[----:B------:R-:W-:Y:S01]  /*7ed0*/  FSEL R47, R47, -INF , !P4 ;  /* 0xff8000002f2f7808 */ /* 0x000fe20006000000 */
[----:B------:R-:W-:Y:S01]  /*7ee0*/  IMAD.MOV.U32 R56, RZ, RZ, R213 ;  /* 0x000000ffff387224 */ /* 0x000fe200078e00d5 */
[C---:B------:R-:W-:Y:S01]  /*7ef0*/  ISETP.GE.AND P6, PT, R2.reuse, R17, PT ;  /* 0x000000110200720c */ /* 0x040fe20003fc6270 */
[----:B------:R1:W1:Y:S01]  /*7f00*/  MUFU.TANH R29, R12 ;  /* 0x0000000c001d7308 */ /* 0x0002620000002400 */
[C---:B------:R-:W-:Y:S01]  /*7f10*/  ISETP.GE.AND P5, PT, R2.reuse, R18, PT ;  /* 0x000000120200720c */ /* 0x040fe20003fa6270 */
[----:B------:R-:W-:Y:S01]  /*7f20*/  IMAD.MOV.U32 R208, RZ, RZ, R248 ;  /* 0x000000ffffd07224 */ /* 0x000fe200078e00f8 */
[----:B------:R-:W-:-:S02]  /*7f30*/  ISETP.GE.AND P4, PT, R2, R16, PT ;  /* 0x000000100200720c */ /* 0x000fc40003f86270 */
[----:B------:R-:W-:Y:S02]  /*7f40*/  MOV R213, R220 ;  /* 0x000000dc00d57202 */ /* 0x000fe40000000f00 */
[----:B------:R-:W-:Y:S02]  /*7f50*/  MOV R220, R251 ;  /* 0x000000fb00dc7202 */ /* 0x000fe40000000f00 */
[----:B------:R-:W-:Y:S02]  /*7f60*/  FSEL R251, R132, -INF , !P1 ;  /* 0xff80000084fb7808 */ /* 0x000fe40004800000 */
[----:B------:R-:W-:Y:S02]  /*7f70*/  FSEL R225, R143, -INF , !P6 ;  /* 0xff8000008fe17808 */ /* 0x000fe40007000000 */
[----:B------:R-:W-:Y:S02]  /*7f80*/  MOV R209, R220 ;  /* 0x000000dc00d17202 */ /* 0x000fe40000000f00 */
[----:B------:R-:W-:Y:S01]  /*7f90*/  FSEL R224, R142, -INF , !P5 ;  /* 0xff8000008ee07808 */ /* 0x000fe20006800000 */
[----:B-1----:R-:W-:Y:S01]  /*7fa0*/  FMUL.FTZ R12, R57, c[0x0][0x2ec] ;  /* 0x0000bb00390c7a20 */ /* 0x002fe20000410000 */
[----:B------:R-:W-:-:S02]  /*7fb0*/  MOV R57, R214 ;  /* 0x000000d600397202 */ /* 0x000fc40000000f00 */
[----:B------:R-:W-:Y:S01]  /*7fc0*/  MOV R214, R217 ;  /* 0x000000d900d67202 */ /* 0x000fe20000000f00 */
[----:B------:R1:W-:Y:S01]  /*7fd0*/  MUFU.TANH R31, R12 ;  /* 0x0000000c001f7308 */ /* 0x0003e20000002400 */
[----:B------:R-:W-:Y:S01]  /*7fe0*/  IMAD.MOV.U32 R217, RZ, RZ, R252 ;  /* 0x000000ffffd97224 */ /* 0x000fe200078e00fc */
[----:B------:R-:W-:Y:S02]  /*7ff0*/  FSEL R252, R52, -INF , !P0 ;  /* 0xff80000034fc7808 */ /* 0x000fe40004000000 */
[----:B------:R-:W-:Y:S02]  /*8000*/  FSEL R227, R138, -INF , !P4 ;  /* 0xff8000008ae37808 */ /* 0x000fe40006000000 */
[----:B------:R-:W-:Y:S01]  /*8010*/  MOV R51, R217 ;  /* 0x000000d900337202 */ /* 0x000fe20000000f00 */
[----:B-1----:R-:W-:Y:S02]  /*8020*/  FMUL.FTZ R12, R58, c[0x0][0x2ec] ;  /* 0x0000bb003a0c7a20 */ /* 0x002fe40000410000 */
[----:B------:R-:W-:-:S02]  /*8030*/  IMAD.MOV.U32 R58, RZ, RZ, R215 ;  /* 0x000000ffff3a7224 */ /* 0x000fc400078e00d7 */
[----:B------:R1:W1:Y:S01]  /*8040*/  MUFU.TANH R28, R12 ;  /* 0x0000000c001c7308 */ /* 0x0002620000002400 */
[----:B------:R-:W-:Y:S02]  /*8050*/  IMAD.MOV.U32 R215, RZ, RZ, R218 ;  /* 0x000000ffffd77224 */ /* 0x000fe400078e00da */
[----:B------:R-:W-:Y:S01]  /*8060*/  IMAD.MOV.U32 R218, RZ, RZ, R249 ;  /* 0x000000ffffda7224 */ /* 0x000fe200078e00f9 */
[----:B------:R-:W-:-:S03]  /*8070*/  FSEL R249, R139, -INF , !P2 ;  /* 0xff8000008bf97808 */ /* 0x000fc60005000000 */
[----:B------:R-:W-:Y:S02]  /*8080*/  IMAD.MOV.U32 R210, RZ, RZ, R218 ;  /* 0x000000ffffd27224 */ /* 0x000fe400078e00da */
[----:B-1----:R-:W-:Y:S02]  /*8090*/  FMUL.FTZ R12, R59, c[0x0][0x2ec] ;  /* 0x0000bb003b0c7a20 */ /* 0x002fe40000410000 */
[----:B------:R-:W-:Y:S02]  /*80a0*/  IMAD.MOV.U32 R59, RZ, RZ, R216 ;  /* 0x000000ffff3b7224 */ /* 0x000fe400078e00d8 */
[----:B------:R1:W-:Y:S01]  /*80b0*/  MUFU.TANH R30, R12 ;  /* 0x0000000c001e7308 */ /* 0x0003e20000002400 */
[----:B------:R-:W-:Y:S02]  /*80c0*/  IMAD.MOV.U32 R216, RZ, RZ, R219 ;  /* 0x000000ffffd87224 */ /* 0x000fe400078e00db */
[----:B------:R-:W-:Y:S01]  /*80d0*/  IMAD.MOV.U32 R219, RZ, RZ, R250 ;  /* 0x000000ffffdb7224 */ /* 0x000fe200078e00fa */
[----:B------:R-:W-:-:S02]  /*80e0*/  FSEL R250, R140, -INF , !P3 ;  /* 0xff8000008cfa7808 */ /* 0x000fc40005800000 */
[----:B------:R-:W-:Y:S01]  /*80f0*/  ISETP.GE.AND P3, PT, R2, R15, PT ;  /* 0x0000000f0200720c */ /* 0x000fe20003f66270 */
[----:B------:R-:W-:Y:S01]  /*8100*/  IMAD.MOV.U32 R135, RZ, RZ, R219 ;  /* 0x000000ffff877224 */ /* 0x000fe200078e00db */
[----:B------:R-:W-:Y:S02]  /*8110*/  IADD3 R2, R0, 0x18, RZ ;  /* 0x0000001800027810 */ /* 0x000fe40007ffe0ff */
[----:B------:R-:W-:Y:S02]  /*8120*/  FSEL R248, R55, -INF , !P3 ;  /* 0xff80000037f87808 */ /* 0x000fe40005800000 */
[C---:B------:R-:W-:Y:S02]  /*8130*/  ISETP.GE.AND P2, PT, R2.reuse, R17, PT ;  /* 0x000000110200720c */ /* 0x040fe40003f46270 */
[----:B------:R-:W-:Y:S01]  /*8140*/  ISETP.GE.AND P1, PT, R2, R18, PT ;  /* 0x000000120200720c */ /* 0x000fe20003f26270 */
[----:B-1----:R-:W-:Y:S01]  /*8150*/  FMUL.FTZ R12, R60, c[0x0][0x2ec] ;  /* 0x0000bb003c0c7a20 */ /* 0x002fe20000410000 */
[C---:B------:R-:W-:Y:S01]  /*8160*/  ISETP.GE.AND P0, PT, R2.reuse, R16, PT ;  /* 0x000000100200720c */ /* 0x040fe20003f06270 */
[----:B------:R-:W-:Y:S01]  /*8170*/  IMAD.MOV.U32 R60, RZ, RZ, R213 ;  /* 0x000000ffff3c7224 */ /* 0x000fe200078e00d5 */
[----:B------:R-:W-:Y:S01]  /*8180*/  ISETP.GE.AND P6, PT, R2, R15, PT ;  /* 0x0000000f0200720c */ /* 0x000fe20003fc6270 */
[----:B------:R1:W1:Y:S01]  /*8190*/  MUFU.TANH R26, R12 ;  /* 0x0000000c001a7308 */ /* 0x0002620000002400 */
[----:B------:R-:W-:-:S02]  /*81a0*/  IADD3 R2, R0, 0x19, RZ ;  /* 0x0000001900027810 */ /* 0x000fc40007ffe0ff */
[----:B------:R-:W-:Y:S02]  /*81b0*/  FSEL R221, R53, -INF , !P2 ;  /* 0xff80000035dd7808 */ /* 0x000fe40005000000 */
[----:B------:R-:W-:Y:S02]  /*81c0*/  FSEL R220, R25, -INF , !P1 ;  /* 0xff80000019dc7808 */ /* 0x000fe40004800000 */
[C---:B------:R-:W-:Y:S02]  /*81d0*/  ISETP.GE.AND P5, PT, R2.reuse, R17, PT ;  /* 0x000000110200720c */ /* 0x040fe40003fa6270 */
[C---:B------:R-:W-:Y:S02]  /*81e0*/  ISETP.GE.AND P4, PT, R2.reuse, R18, PT ;  /* 0x000000120200720c */ /* 0x040fe40003f86270 */
[C---:B------:R-:W-:Y:S02]  /*81f0*/  ISETP.GE.AND P3, PT, R2.reuse, R16, PT ;  /* 0x000000100200720c */ /* 0x040fe40003f66270 */
[----:B------:R-:W-:-:S02]  /*8200*/  ISETP.GE.AND P2, PT, R2, R15, PT ;  /* 0x0000000f0200720c */ /* 0x000fc40003f46270 */
[----:B------:R-:W-:Y:S01]  /*8210*/  IADD3 R2, R0, 0x20, RZ ;  /* 0x0000002000027810 */ /* 0x000fe20007ffe0ff */
[----:B-1----:R-:W-:Y:S01]  /*8220*/  FMUL.FTZ R12, R61, c[0x0][0x2ec] ;  /* 0x0000bb003d0c7a20 */ /* 0x002fe20000410000 */
[----:B--2---:R-:W-:Y:S02]  /*8230*/  FSEL R222, R19, -INF , !P0 ;  /* 0xff80000013de7808 */ /* 0x004fe40004000000 */
[----:B---3--:R-:W-:Y:S01]  /*8240*/  FSEL R226, R14, -INF , !P6 ;  /* 0xff8000000ee27808 */ /* 0x008fe20007000000 */
[----:B------:R1:W-:Y:S01]  /*8250*/  MUFU.TANH R27, R12 ;  /* 0x0000000c001b7308 */ /* 0x0003e20000002400 */
[----:B------:R-:W-:Y:S01]  /*8260*/  ISETP.GE.AND P1, PT, R2, R17, PT ;  /* 0x000000110200720c */ /* 0x000fe20003f26270 */
[----:B------:R-:W-:Y:S01]  /*8270*/  FMUL.FTZ R14, R64, c[0x0][0x2ec] ;  /* 0x0000bb00400e7a20 */ /* 0x000fe20000410000 */
[C---:B------:R-:W-:Y:S01]  /*8280*/  ISETP.GE.AND P0, PT, R2.reuse, R18, PT ;  /* 0x000000120200720c */ /* 0x040fe20003f06270 */
[----:B------:R-:W-:Y:S01]  /*8290*/  IMAD.MOV.U32 R64, RZ, RZ, R208 ;  /* 0x000000ffff407224 */ /* 0x000fe200078e00d0 */
[----:B------:R-:W-:-:S02]  /*82a0*/  ISETP.GE.AND P6, PT, R2, R16, PT ;  /* 0x000000100200720c */ /* 0x000fc40003fc6270 */
[----:B------:R-:W-:Y:S01]  /*82b0*/  MOV R61, R214 ;  /* 0x000000d6003d7202 */ /* 0x000fe20000000f00 */
[----:B------:R-:W-:Y:S01]  /*82c0*/  MUFU.TANH R14, R14 ;  /* 0x0000000e000e7308 */ /* 0x000fe20000002400 */
[----:B------:R-:W-:Y:S02]  /*82d0*/  MOV R214, R223 ;  /* 0x000000df00d67202 */ /* 0x000fe40000000f00 */
[----:B------:R-:W-:Y:S02]  /*82e0*/  FSEL R217, R49, -INF , !P3 ;  /* 0xff80000031d97808 */ /* 0x000fe40005800000 */
[----:B----4-:R-:W-:Y:S02]  /*82f0*/  FSEL R223, R48, -INF , !P2 ;  /* 0xff80000030df7808 */ /* 0x010fe40005000000 */
[----:B------:R-:W-:Y:S01]  /*8300*/  FSEL R218, R29, -INF , !P1 ;  /* 0xff8000001dda7808 */ /* 0x000fe20004800000 */
[----:B-1----:R-:W-:Y:S01]  /*8310*/  FMUL.FTZ R12, R62, c[0x0][0x2ec] ;  /* 0x0000bb003e0c7a20 */ /* 0x002fe20000410000 */
[----:B------:R-:W-:Y:S01]  /*8320*/  FSEL R219, R28, -INF , !P0 ;  /* 0xff8000001cdb7808 */ /* 0x000fe20004000000 */
[----:B------:R-:W-:Y:S01]  /*8330*/  IMAD.MOV.U32 R62, RZ, RZ, R215 ;  /* 0x000000ffff3e7224 */ /* 0x000fe200078e00d7 */
[----:B------:R-:W-:Y:S01]  /*8340*/  FSEL R215, R54, -INF , !P4 ;  /* 0xff80000036d77808 */ /* 0x000fe20006000000 */
[----:B------:R1:W2:Y:S01]  /*8350*/  MUFU.TANH R13, R12 ;  /* 0x0000000c000d7308 */ /* 0x0002a20000002400 */
[----:B------:R-:W-:Y:S01]  /*8360*/  FSEL R140, R26, -INF , !P6 ;  /* 0xff8000001a8c7808 */ /* 0x000fe20007000000 */
[----:B------:R-:W-:Y:S01]  /*8370*/  IMAD.MOV.U32 R29, RZ, RZ, R51 ;  /* 0x000000ffff1d7224 */ /* 0x000fe200078e0033 */
[----:B------:R-:W-:Y:S01]  /*8380*/  MOV R28, R209 ;  /* 0x000000d1001c7202 */ /* 0x000fe20000000f00 */
[----:B-1----:R-:W-:-:S02]  /*8390*/  FMUL.FTZ R12, R63, c[0x0][0x2ec] ;  /* 0x0000bb003f0c7a20 */ /* 0x002fc40000410000 */
[----:B------:R-:W-:Y:S01]  /*83a0*/  IMAD.MOV.U32 R63, RZ, RZ, R216 ;  /* 0x000000ffff3f7224 */ /* 0x000fe200078e00d8 */
[----:B------:R-:W-:Y:S01]  /*83b0*/  FSEL R216, R133, -INF , !P5 ;  /* 0xff80000085d87808 */ /* 0x000fe20006800000 */
[----:B------:R1:W3:Y:S01]  /*83c0*/  MUFU.TANH R24, R12 ;  /* 0x0000000c00187308 */ /* 0x0002e20000002400 */
[----:B------:R-:W-:Y:S02]  /*83d0*/  ISETP.GE.AND P5, PT, R2, R15, PT ;  /* 0x0000000f0200720c */ /* 0x000fe40003fa6270 */
[----:B------:R-:W-:Y:S02]  /*83e0*/  IADD3 R2, R0, 0x21, RZ ;  /* 0x0000002100027810 */ /* 0x000fe40007ffe0ff */
[----:B--2---:R-:W-:Y:S01]  /*83f0*/  FSEL R141, R13, -INF , !P5 ;  /* 0xff8000000d8d7808 */ /* 0x004fe20006800000 */
[----:B------:R-:W-:Y:S01]  /*8400*/  FMUL.FTZ R13, R66, c[0x0][0x2ec] ;  /* 0x0000bb00420d7a20 */ /* 0x000fe20000410000 */
[C---:B------:R-:W-:Y:S01]  /*8410*/  ISETP.GE.AND P4, PT, R2.reuse, R17, PT ;  /* 0x000000110200720c */ /* 0x040fe20003f86270 */
[----:B------:R-:W-:Y:S01]  /*8420*/  IMAD.MOV.U32 R66, RZ, RZ, R212 ;  /* 0x000000ffff427224 */ /* 0x000fe200078e00d4 */
[----:B------:R-:W-:-:S02]  /*8430*/  ISETP.GE.AND P3, PT, R2, R18, PT ;  /* 0x000000120200720c */ /* 0x000fc40003f66270 */
[C---:B------:R-:W-:Y:S02]  /*8440*/  ISETP.GE.AND P2, PT, R2.reuse, R16, PT ;  /* 0x000000100200720c */ /* 0x040fe40003f46270 */
[----:B------:R-:W-:Y:S02]  /*8450*/  ISETP.GE.AND P1, PT, R2, R15, PT ;  /* 0x0000000f0200720c */ /* 0x000fe40003f26270 */
[----:B------:R-:W-:Y:S01]  /*8460*/  IADD3 R2, R0, 0x28, RZ ;  /* 0x0000002800027810 */ /* 0x000fe20007ffe0ff */
[----:B-1----:R-:W-:Y:S01]  /*8470*/  FMUL.FTZ R12, R20, c[0x0][0x2ec] ;  /* 0x0000bb00140c7a20 */ /* 0x002fe20000410000 */
[----:B------:R-:W-:Y:S02]  /*8480*/  FSEL R213, R31, -INF , !P4 ;  /* 0xff8000001fd57808 */ /* 0x000fe40006000000 */
[C---:B------:R-:W-:Y:S01]  /*8490*/  ISETP.GE.AND P0, PT, R2.reuse, R17, PT ;  /* 0x000000110200720c */ /* 0x040fe20003f06270 */
[----:B------:R1:W2:Y:S01]  /*84a0*/  MUFU.TANH R20, R12 ;  /* 0x0000000c00147308 */ /* 0x0002a20000002400 */
[----:B------:R-:W-:-:S02]  /*84b0*/  ISETP.GE.AND P6, PT, R2, R18, PT ;  /* 0x000000120200720c */ /* 0x000fc40003fc6270 */
[C---:B------:R-:W-:Y:S02]  /*84c0*/  ISETP.GE.AND P5, PT, R2.reuse, R16, PT ;  /* 0x000000100200720c */ /* 0x040fe40003fa6270 */
[----:B------:R-:W-:Y:S02]  /*84d0*/  ISETP.GE.AND P4, PT, R2, R15, PT ;  /* 0x0000000f0200720c */ /* 0x000fe40003f86270 */
[----:B------:R-:W-:Y:S02]  /*84e0*/  IADD3 R2, R0, 0x29, RZ ;  /* 0x0000002900027810 */ /* 0x000fe40007ffe0ff */
[----:B------:R-:W-:Y:S02]  /*84f0*/  MOV R31, R135 ;  /* 0x00000087001f7202 */ /* 0x000fe40000000f00 */
[----:B------:R-:W-:Y:S02]  /*8500*/  FSEL R135, R27, -INF , !P2 ;  /* 0xff8000001b877808 */ /* 0x000fe40005000000 */
[----:B---3--:R-:W-:-:S02]  /*8510*/  FSEL R209, R24, -INF , !P1 ;  /* 0xff80000018d17808 */ /* 0x008fc40004800000 */
[----:B------:R-:W-:Y:S01]  /*8520*/  ISETP.GE.AND P2, PT, R2, R18, PT ;  /* 0x000000120200720c */ /* 0x000fe20003f46270 */
[----:B-1----:R-:W-:Y:S01]  /*8530*/  FMUL.FTZ R12, R21, c[0x0][0x2ec] ;  /* 0x0000bb00150c7a20 */ /* 0x002fe20000410000 */
[----:B--2---:R-:W-:Y:S01]  /*8540*/  FSEL R139, R20, -INF , !P0 ;  /* 0xff800000148b7808 */ /* 0x004fe20004000000 */
[----:B------:R1:W-:Y:S01]  /*8550*/  MUFU.TANH R21, R13 ;  /* 0x0000000d00157308 */ /* 0x0003e20000002400 */
[C---:B------:R-:W-:Y:S02]  /*8560*/  ISETP.GE.AND P1, PT, R2.reuse, R16, PT ;  /* 0x000000100200720c */ /* 0x040fe40003f26270 */
[----:B------:R-:W-:Y:S02]  /*8570*/  ISETP.GE.AND P0, PT, R2, R15, PT ;  /* 0x0000000f0200720c */ /* 0x000fe40003f06270 */
[----:B------:R-:W-:-:S03]  /*8580*/  FSEL R142, R14, -INF , !P5 ;  /* 0xff8000000e8e7808 */ /* 0x000fc60006800000 */
[----:B------:R2:W-:Y:S01]  /*8590*/  MUFU.TANH R25, R12 ;  /* 0x0000000c00197308 */ /* 0x0005e20000002400 */
[----:B-1----:R-:W-:Y:S01]  /*85a0*/  IADD3 R13, R0, 0x30, RZ ;  /* 0x00000030000d7810 */ /* 0x002fe20007ffe0ff */
[----:B--2---:R-:W-:-:S06]  /*85b0*/  FMUL.FTZ R12, R22, c[0x0][0x2ec] ;  /* 0x0000bb00160c7a20 */ /* 0x004fcc0000410000 */
[----:B------:R1:W2:Y:S02]  /*85c0*/  MUFU.TANH R19, R12 ;  /* 0x0000000c00137308 */ /* 0x0002a40000002400 */
[----:B-1----:R-:W-:Y:S01]  /*85d0*/  FMUL.FTZ R12, R23, c[0x0][0x2ec] ;  /* 0x0000bb00170c7a20 */ /* 0x002fe20000410000 */
[----:B--2---:R-:W-:Y:S02]  /*85e0*/  FSEL R212, R19, -INF , !P6 ;  /* 0xff80000013d47808 */ /* 0x004fe40007000000 */
[----:B------:R-:W-:-:S03]  /*85f0*/  ISETP.GE.AND P6, PT, R13, R17, PT ;  /* 0x000000110d00720c */ /* 0x000fc60003fc6270 */
[----:B------:R1:W2:Y:S01]  /*8600*/  MUFU.TANH R23, R12 ;  /* 0x0000000c00177308 */ /* 0x0002a20000002400 */
[----:B------:R-:W-:Y:S01]  /*8610*/  P2R R14, PR, RZ, 0x40 ;  /* 0x00000040ff0e7803 */ /* 0x000fe20000000000 */
[----:B-1----:R-:W-:Y:S01]  /*8620*/  FMUL.FTZ R12, R65, c[0x0][0x2ec] ;  /* 0x0000bb00410c7a20 */ /* 0x002fe20000410000 */
[----:B------:R-:W-:Y:S02]  /*8630*/  MOV R65, R211 ;  /* 0x000000d300417202 */ /* 0x000fe40000000f00 */
[----:B--2---:R-:W-:-:S03]  /*8640*/  FSEL R55, R23, -INF , !P2 ;  /* 0xff80000017377808 */ /* 0x004fc60005000000 */
[----:B------:R1:W2:Y:S02]  /*8650*/  MUFU.TANH R22, R12 ;  /* 0x0000000c00167308 */ /* 0x0002a40000002400 */
[----:B-1----:R-:W-:Y:S01]  /*8660*/  FMUL.FTZ R12, R67, c[0x0][0x2ec] ;  /* 0x0000bb00430c7a20 */ /* 0x002fe20000410000 */
[----:B--2---:R-:W-:Y:S01]  /*8670*/  FSEL R143, R22, -INF , !P1 ;  /* 0xff800000168f7808 */ /* 0x004fe20004800000 */
[----:B------:R-:W-:Y:S01]  /*8680*/  IMAD.MOV.U32 R67, RZ, RZ, R214 ;  /* 0x000000ffff437224 */ /* 0x000fe200078e00d6 */
[----:B------:R-:W-:-:S03]  /*8690*/  FSEL R214, R30, -INF , !P3 ;  /* 0xff8000001ed67808 */ /* 0x000fc60005800000 */
[----:B------:R-:W1:Y:S01]  /*86a0*/  MUFU.TANH R20, R12 ;  /* 0x0000000c00147308 */ /* 0x000e620000002400 */
[----:B------:R-:W-:Y:S01]  /*86b0*/  IMAD.MOV.U32 R30, RZ, RZ, R210 ;  /* 0x000000ffff1e7224 */ /* 0x000fe200078e00d2 */
[----:B------:R-:W-:Y:S02]  /*86c0*/  FSEL R210, R21, -INF , !P4 ;  /* 0xff80000015d27808 */ /* 0x000fe40006000000 */
[----:B------:R-:W-:Y:S02]  /*86d0*/  ISETP.GE.AND P3, PT, R2, R17, PT ;  /* 0x000000110200720c */ /* 0x000fe40003f66270 */
[----:B------:R-:W-:Y:S02]  /*86e0*/  IADD3 R2, R0, 0x38, RZ ;  /* 0x0000003800027810 */ /* 0x000fe40007ffe0ff */
[----:B------:R-:W-:Y:S02]  /*86f0*/  FSEL R54, R25, -INF , !P3 ;  /* 0xff80000019367808 */ /* 0x000fe40005800000 */
[----:B------:R-:W-:-:S02]  /*8700*/  ISETP.GE.AND P3, PT, R13, R18, PT ;  /* 0x000000120d00720c */ /* 0x000fc40003f66270 */
[C---:B------:R-:W-:Y:S02]  /*8710*/  ISETP.GE.AND P1, PT, R2.reuse, R18, PT ;  /* 0x000000120200720c */ /* 0x040fe40003f26270 */
[----:B------:R-:W-:Y:S02]  /*8720*/  ISETP.GE.AND P5, PT, R2, R17, PT ;  /* 0x000000110200720c */ /* 0x000fe40003fa6270 */
[----:B-1----:R-:W-:Y:S02]  /*8730*/  FSEL R211, R20, -INF , !P0 ;  /* 0xff80000014d37808 */ /* 0x002fe40004000000 */
[----:B------:R-:W1:Y:S01]  /*8740*/  LDSM.16.M88.4 R20, [R232+0x3800] ;  /* 0x00380000e814783b */ /* 0x000e620000000200 */
[----:B------:R-:W-:Y:S01]  /*8750*/  IADD3 R12, R0, 0x31, RZ ;  /* 0x00000031000c7810 */ /* 0x000fe20007ffe0ff */
[----:B------:R-:W-:-:S04]  /*8760*/  DEPBAR.LE SB0, 0x0 ;  /* 0x000080000000791a */ /* 0x000fc80000000000 */
[----:B------:R-:W-:Y:S01]  /*8770*/  BAR.SYNC.DEFER_BLOCKING 0x0 ;  /* 0x0000000000007b1d */ /* 0x000fe20000010000 */
[----:B------:R-:W-:Y:S02]  /*8780*/  ISETP.GE.AND P6, PT, R12, R17, PT ;  /* 0x000000110c00720c */ /* 0x000fe40003fc6270 */
[----:B------:R-:W-:Y:S02]  /*8790*/  IADD3 R0, R0, 0x39, RZ ;  /* 0x0000003900007810 */ /* 0x000fe40007ffe0ff */
[----:B------:R-:W-:Y:S02]  /*87a0*/  P2R R19, PR, RZ, 0x40 ;  /* 0x00000040ff137803 */ /* 0x000fe40000000000 */
[----:B------:R-:W-:Y:S02]  /*87b0*/  ISETP.NE.AND P6, PT, R14, RZ, PT ;  /* 0x000000ff0e00720c */ /* 0x000fe40003fc5270 */
[-C--:B------:R-:W-:Y:S02]  /*87c0*/  ISETP.GE.AND P2, PT, R12, R18.reuse, PT ;  /* 0x000000120c00720c */ /* 0x080fe40003f46270 */
[----:B------:R-:W-:-:S02]  /*87d0*/  ISETP.GE.AND P0, PT, R0, R18, PT ;  /* 0x000000120000720c */ /* 0x000fc40003f06270 */
[----:B------:R-:W-:Y:S01]  /*87e0*/  ISETP.GE.AND P4, PT, R0, R17, PT ;  /* 0x000000110000720c */ /* 0x000fe20003f86270 */
[C---:B-1----:R-:W-:Y:S08]  /*87f0*/  HMMA.16816.F32.BF16 R28, R8.reuse, R20, R28 ;  /* 0x00000014081c723c */ /* 0x042ff0000004181c */
[----:B------:R-:W-:Y:S08]  /*8800*/  HMMA.16816.F32.BF16 R24, R8, R22, R64 ;  /* 0x000000160818723c */ /* 0x000ff00000041840 */
[C---:B------:R-:W-:Y:S08]  /*8810*/  HMMA.16816.F32.BF16 R8, R4.reuse, R20, R60 ;  /* 0x000000140408723c */ /* 0x040ff0000004183c */
[----:B------:R-:W-:Y:S01]  /*8820*/  HMMA.16816.F32.BF16 R4, R4, R22, R56 ;  /* 0x000000160404723c */ /* 0x000fe20000041838 */
[----:B------:R-:W-:-:S02]  /*8830*/  FMUL.FTZ R14, R28, c[0x0][0x2ec] ;  /* 0x0000bb001c0e7a20 */ /* 0x000fc40000410000 */
[----:B------:R-:W-:Y:S02]  /*8840*/  FMUL.FTZ R30, R30, c[0x0][0x2ec] ;  /* 0x0000bb001e1e7a20 */ /* 0x000fe40000410000 */
[----:B------:R-:W-:Y:S02]  /*8850*/  FMUL.FTZ R29, R29, c[0x0][0x2ec] ;  /* 0x0000bb001d1d7a20 */ /* 0x000fe40000410000 */
[----:B------:R-:W1:Y:S01]  /*8860*/  MUFU.TANH R14, R14 ;  /* 0x0000000e000e7308 */ /* 0x000e620000002400 */
[----:B------:R-:W-:Y:S02]  /*8870*/  FMUL.FTZ R25, R25, c[0x0][0x2ec] ;  /* 0x0000bb0019197a20 */ /* 0x000fe40000410000 */
[----:B------:R-:W-:Y:S02]  /*8880*/  FMUL.FTZ R24, R24, c[0x0][0x2ec] ;  /* 0x0000bb0018187a20 */ /* 0x000fe40000410000 */
[----:B------:R-:W-:Y:S02]  /*8890*/  FMUL.FTZ R31, R31, c[0x0][0x2ec] ;  /* 0x0000bb001f1f7a20 */ /* 0x000fe40000410000 */
[----:B------:R-:W-:Y:S01]  /*88a0*/  FMUL.FTZ R26, R26, c[0x0][0x2ec] ;  /* 0x0000bb001a1a7a20 */ /* 0x000fe20000410000 */
[----:B------:R-:W2:Y:S01]  /*88b0*/  MUFU.TANH R25, R25 ;  /* 0x0000001900197308 */ /* 0x000ea20000002400 */
[----:B------:R-:W-:-:S02]  /*88c0*/  FMUL.FTZ R9, R9, c[0x0][0x2ec] ;  /* 0x0000bb0009097a20 */ /* 0x000fc40000410000 */
[----:B------:R-:W-:Y:S02]  /*88d0*/  FMUL.FTZ R27, R27, c[0x0][0x2ec] ;  /* 0x0000bb001b1b7a20 */ /* 0x000fe40000410000 */
[----:B------:R-:W-:-:S03]  /*88e0*/  FMUL.FTZ R8, R8, c[0x0][0x2ec] ;  /* 0x0000bb0008087a20 */ /* 0x000fc60000410000 */
[----:B------:R-:W3:Y:S01]  /*88f0*/  MUFU.TANH R30, R30 ;  /* 0x0000001e001e7308 */ /* 0x000ee20000002400 */
[----:B------:R-:W-:Y:S01]  /*8900*/  FMUL.FTZ R4, R4, c[0x0][0x2ec] ;  /* 0x0000bb0004047a20 */ /* 0x000fe20000410000 */
[----:B-1----:R-:W-:Y:S01]  /*8910*/  FSEL R53, R14, -INF , !P6 ;  /* 0xff8000000e357808 */ /* 0x002fe20007000000 */
[----:B------:R-:W-:Y:S01]  /*8920*/  FMUL.FTZ R5, R5, c[0x0][0x2ec] ;  /* 0x0000bb0005057a20 */ /* 0x000fe20000410000 */
[----:B------:R-:W-:-:S04]  /*8930*/  ISETP.NE.AND P6, PT, R19, RZ, PT ;  /* 0x000000ff1300720c */ /* 0x000fc80003fc5270 */
[----:B------:R1:W4:Y:S01]  /*8940*/  MUFU.TANH R18, R9 ;  /* 0x0000000900127308 */ /* 0x0003220000002400 */
[----:B--2---:R-:W-:Y:S02]  /*8950*/  FSEL R22, R25, -INF , !P4 ;  /* 0xff80000019167808 */ /* 0x004fe40006000000 */
[----:B------:R-:W-:-:S05]  /*8960*/  ISETP.GE.AND P4, PT, R12, R16, PT ;  /* 0x000000100c00720c */ /* 0x000fca0003f86270 */
[----:B------:R-:W2:Y:S01]  /*8970*/  MUFU.TANH R29, R29 ;  /* 0x0000001d001d7308 */ /* 0x000ea20000002400 */
[----:B---3--:R-:W-:Y:S01]  /*8980*/  FSEL R52, R30, -INF , !P3 ;  /* 0xff8000001e347808 */ /* 0x008fe20005800000 */
[----:B------:R-:W-:Y:S01]  /*8990*/  IMAD.MOV.U32 R30, RZ, RZ, R50 ;  /* 0x000000ffff1e7224 */ /* 0x000fe200078e0032 */
[----:B------:R-:W-:-:S05]  /*89a0*/  ISETP.GE.AND P3, PT, R12, R15, PT ;  /* 0x0000000f0c00720c */ /* 0x000fca0003f66270 */
[----:B------:R3:W3:Y:S01]  /*89b0*/  MUFU.TANH R19, R8 ;  /* 0x0000000800137308 */ /* 0x0006e20000002400 */
[----:B-1----:R-:W-:Y:S01]  /*89c0*/  FMUL.FTZ R9, R10, c[0x0][0x2ec] ;  /* 0x0000bb000a097a20 */ /* 0x002fe20000410000 */
[----:B----4-:R-:W-:Y:S02]  /*89d0*/  FSEL R57, R18, -INF , !P4 ;  /* 0xff80000012397808 */ /* 0x010fe40006000000 */
[----:B------:R-:W-:-:S04]  /*89e0*/  ISETP.NE.AND P4, PT, R30, 0x2, PT ;  /* 0x000000021e00780c */ /* 0x000fc80003f85270 */
[----:B------:R1:W-:Y:S01]  /*89f0*/  MUFU.TANH R17, R4 ;  /* 0x0000000400117308 */ /* 0x0003e20000002400 */
[----:B--2---:R-:W-:Y:S02]  /*8a00*/  FSEL R51, R29, -INF , !P6 ;  /* 0xff8000001d337808 */ /* 0x004fe40007000000 */
[----:B------:R-:W-:-:S05]  /*8a10*/  ISETP.GE.AND P6, PT, R13, R16, PT ;  /* 0x000000100d00720c */ /* 0x000fca0003fc6270 */
[----:B------:R2:W-:Y:S01]  /*8a20*/  MUFU.TANH R14, R5 ;  /* 0x00000005000e7308 */ /* 0x0005e20000002400 */
[----:B---3--:R-:W-:Y:S01]  /*8a30*/  FMUL.FTZ R8, R11, c[0x0][0x2ec] ;  /* 0x0000bb000b087a20 */ /* 0x008fe20000410000 */
[----:B------:R-:W-:Y:S02]  /*8a40*/  FSEL R10, R19, -INF , !P6 ;  /* 0xff800000130a7808 */ /* 0x000fe40007000000 */
[----:B------:R-:W-:Y:S01]  /*8a50*/  ISETP.GE.AND P6, PT, R0, R15, PT ;  /* 0x0000000f0000720c */ /* 0x000fe20003fc6270 */
[----:B-1----:R-:W-:-:S03]  /*8a60*/  FMUL.FTZ R4, R7, c[0x0][0x2ec] ;  /* 0x0000bb0007047a20 */ /* 0x002fc60000410000 */
[----:B------:R-:W1:Y:S01]  /*8a70*/  MUFU.TANH R24, R24 ;  /* 0x0000001800187308 */ /* 0x000e620000002400 */
[----:B--2---:R-:W-:-:S07]  /*8a80*/  FMUL.FTZ R5, R6, c[0x0][0x2ec] ;  /* 0x0000bb0006057a20 */ /* 0x004fce0000410000 */
[----:B------:R-:W2:Y:S08]  /*8a90*/  MUFU.TANH R31, R31 ;  /* 0x0000001f001f7308 */ /* 0x000eb00000002400 */
[----:B------:R-:W3:Y:S01]  /*8aa0*/  MUFU.TANH R26, R26 ;  /* 0x0000001a001a7308 */ /* 0x000ee20000002400 */
[----:B-1----:R-:W-:Y:S02]  /*8ab0*/  FSEL R23, R24, -INF , !P5 ;  /* 0xff80000018177808 */ /* 0x002fe40006800000 */
[----:B------:R-:W-:-:S05]  /*8ac0*/  ISETP.GE.AND P5, PT, R13, R15, PT ;  /* 0x0000000f0d00720c */ /* 0x000fca0003fa6270 */
[----:B------:R-:W1:Y:S01]  /*8ad0*/  MUFU.TANH R27, R27 ;  /* 0x0000001b001b7308 */ /* 0x000e620000002400 */
[----:B--2---:R-:W-:Y:S02]  /*8ae0*/  FSEL R50, R31, -INF , !P2 ;  /* 0xff8000001f327808 */ /* 0x004fe40005000000 */
[----:B------:R-:W-:-:S04]  /*8af0*/  ISETP.GE.AND P2, PT, R2, R16, PT ;  /* 0x000000100200720c */ /* 0x000fc80003f46270 */
[----:B------:R-:W-:Y:S01]  /*8b00*/  FSEL R59, R17, -INF , !P2 ;  /* 0xff800000113b7808 */ /* 0x000fe20005000000 */
[----:B------:R-:W2:Y:S01]  /*8b10*/  MUFU.TANH R9, R9 ;  /* 0x0000000900097308 */ /* 0x000ea20000002400 */
[----:B---3--:R-:W-:Y:S02]  /*8b20*/  FSEL R49, R26, -INF , !P1 ;  /* 0xff8000001a317808 */ /* 0x008fe40004800000 */
[----:B------:R-:W-:-:S04]  /*8b30*/  ISETP.GE.AND P1, PT, R0, R16, PT ;  /* 0x000000100000720c */ /* 0x000fc80003f26270 */
[----:B------:R-:W-:Y:S01]  /*8b40*/  FSEL R58, R14, -INF , !P1 ;  /* 0xff8000000e3a7808 */ /* 0x000fe20004800000 */
[----:B------:R-:W3:Y:S01]  /*8b50*/  MUFU.TANH R8, R8 ;  /* 0x0000000800087308 */ /* 0x000ee20000002400 */
[----:B-1----:R-:W-:Y:S02]  /*8b60*/  FSEL R48, R27, -INF , !P0 ;  /* 0xff8000001b307808 */ /* 0x002fe40004000000 */
[----:B------:R-:W-:-:S05]  /*8b70*/  ISETP.GE.AND P0, PT, R2, R15, PT ;  /* 0x0000000f0200720c */ /* 0x000fca0003f06270 */
[----:B------:R-:W1:Y:S01]  /*8b80*/  MUFU.TANH R5, R5 ;  /* 0x0000000500057308 */ /* 0x000e620000002400 */
[----:B--2---:R-:W-:-:S07]  /*8b90*/  FSEL R28, R9, -INF , !P5 ;  /* 0xff800000091c7808 */ /* 0x004fce0006800000 */
[----:B------:R-:W2:Y:S01]  /*8ba0*/  MUFU.TANH R4, R4 ;  /* 0x0000000400047308 */ /* 0x000ea20000002400 */
[----:B---3--:R-:W-:Y:S02]  /*8bb0*/  FSEL R11, R8, -INF , !P3 ;  /* 0xff800000080b7808 */ /* 0x008fe40005800000 */
[----:B-1----:R-:W-:Y:S02]  /*8bc0*/  FSEL R27, R5, -INF , !P0 ;  /* 0xff800000051b7808 */ /* 0x002fe40004000000 */
[----:B--2---:R-:W-:Y:S01]  /*8bd0*/  FSEL R29, R4, -INF , !P6 ;  /* 0xff800000041d7808 */ /* 0x004fe20007000000 */
[----:B------:R-:W-:Y:S05]  /*8be0*/  @!P4 BRA `(.L_x_15) ;  /* 0x000001e00000c947 */ /* 0x000fea0003800000 */
[----:B------:R-:W2:Y:S04]  /*8bf0*/  LDL.64 R62, [R1+0x40] ;  /* 0x00004000013e7983 */ /* 0x000ea80000100a00 */
        /* <DEDUP_REMOVED lines=29> */
.L_x_15:
[----:B------:R-:W-:Y:S01]  /*8dd0*/  FMNMX.FTZ R0, R137, R32, !PT ;  /* 0x0000002089007209 */ /* 0x000fe20007810000 */
[----:B------:R-:W-:Y:S01]  /*8de0*/  STL [R1+0x68], R235 ;  /* 0x000068eb01007387 */ /* 0x000fe20000100800 */
[----:B------:R-:W-:-:S02]  /*8df0*/  MOV R24, R135 ;  /* 0x0000008700187202 */ /* 0x000fc40000000f00 */
[----:B------:R-:W-:Y:S01]  /*8e00*/  FMNMX.FTZ R0, R33, R0, !PT ;  /* 0x0000000021007209 */ /* 0x000fe20007810000 */
[----:B------:R-:W-:Y:S03]  /*8e10*/  STL [R1+0x64], R234 ;  /* 0x000064ea01007387 */ /* 0x000fe60000100800 */
[----:B------:R-:W-:Y:S01]  /*8e20*/  FMNMX.FTZ R0, R35, R0, !PT ;  /* 0x0000000023007209 */ /* 0x000fe20007810000 */
[----:B------:R-:W-:Y:S03]  /*8e30*/  STL [R1+0x60], R233 ;  /* 0x000060e901007387 */ /* 0x000fe60000100800 */
[----:B------:R-:W-:Y:S01]  /*8e40*/  FMNMX.FTZ R0, R36, R0, !PT ;  /* 0x0000000024007209 */ /* 0x000fe20007810000 */
[----:B------:R-:W-:Y:S03]  /*8e50*/  STL [R1+0x5c], R232 ;  /* 0x00005ce801007387 */ /* 0x000fe60000100800 */
        /* <DEDUP_REMOVED lines=47> */
[----:B------:R-:W2:Y:S01]  /*9150*/  SHFL.BFLY PT, R7, R0, 0x2, 0x1f ;  /* 0x0c401f0000077f89 */ /* 0x000ea200000e0000 */
        /* <DEDUP_REMOVED lines=12> */
[----:B--2---:R-:W-:Y:S02]  /*9220*/  FMNMX.FTZ R2, R0, R7, !PT ;  /* 0x0000000700027209 */ /* 0x004fe40007810000 */
[----:B------:R-:W1:Y:S01]  /*9230*/  SHFL.BFLY PT, R7, R5, 0x2, 0x1f ;  /* 0x0c401f0005077f89 */ /* 0x000e6200000e0000 */
[----:B------:R-:W-:-:S02]  /*9240*/  FMNMX.FTZ R0, R211, R6, !PT ;  /* 0x00000006d3007209 */ /* 0x000fc40007810000 */
[----:B------:R-:W-:Y:S01]  /*9250*/  FSETP.NEU.FTZ.AND P3, PT, R138, -INF , PT ;  /* 0xff8000008a00780b */ /* 0x000fe20003f7d000 */
[----:B------:R-:W2:Y:S01]  /*9260*/  SHFL.BFLY PT, R9, R2, 0x1, 0x1f ;  /* 0x0c201f0002097f89 */ /* 0x000ea200000e0000 */
[----:B------:R-:W-:-:S04]  /*9270*/  FMNMX.FTZ R0, R28, R0, !PT ;  /* 0x000000001c007209 */ /* 0x000fc80007810000 */
[----:B------:R-:W-:Y:S01]  /*9280*/  FMNMX.FTZ R4, R11, R0, !PT ;  /* 0x000000000b047209 */ /* 0x000fe20007810000 */
[----:B------:R-:W-:-:S03]  /*9290*/  FMUL.FTZ R0, R138, c[0x0][0x23c] ;  /* 0x00008f008a007a20 */ /* 0x000fc60000410000 */
[----:B------:R-:W-:Y:S02]  /*92a0*/  FMNMX.FTZ R4, R27, R4, !PT ;  /* 0x000000041b047209 */ /* 0x000fe40007810000 */
[----:B------:R-:W-:Y:S02]  /*92b0*/  FSEL R0, R0, RZ, P3 ;  /* 0x000000ff00007208 */ /* 0x000fe40001800000 */
[----:B------:R-:W-:-:S03]  /*92c0*/  FMNMX.FTZ R4, R29, R4, !PT ;  /* 0x000000041d047209 */ /* 0x000fc60007810000 */
[--C-:B------:R-:W-:Y:S01]  /*92d0*/  FFMA.FTZ R6, R32, c[0x0][0x23c], -R0.reuse ;  /* 0x00008f0020067a23 */ /* 0x100fe20000010800 */
[----:B------:R-:W-:Y:S02]  /*92e0*/  MOV R32, R11 ;  /* 0x0000000b00207202 */ /* 0x000fe40000000f00 */
[----:B-1----:R-:W-:Y:S01]  /*92f0*/  FMNMX.FTZ R5, R5, R7, !PT ;  /* 0x0000000705057209 */ /* 0x002fe20007810000 */
[----:B------:R1:W-:Y:S01]  /*9300*/  MUFU.EX2 R19, R6 ;  /* 0x0000000600137308 */ /* 0x0003e20000000800 */
[----:B------:R-:W3:Y:S01]  /*9310*/  SHFL.BFLY PT, R7, R4, 0x2, 0x1f ;  /* 0x0c401f0004077f89 */ /* 0x000ee200000e0000 */
[----:B--2---:R-:W-:Y:S01]  /*9320*/  FMNMX.FTZ R135, R2, R9, !PT ;  /* 0x0000000902877209 */ /* 0x004fe20007810000 */
[--C-:B------:R-:W-:Y:S02]  /*9330*/  FFMA.FTZ R2, R35, c[0x0][0x23c], -R0.reuse ;  /* 0x00008f0023027a23 */ /* 0x100fe40000010800 */
[----:B------:R-:W2:Y:S01]  /*9340*/  SHFL.BFLY PT, R8, R5, 0x1, 0x1f ;  /* 0x0c201f0005087f89 */ /* 0x000ea200000e0000 */
[----:B------:R-:W-:Y:S01]  /*9350*/  IMAD.MOV.U32 R35, RZ, RZ, R57 ;  /* 0x000000ffff237224 */ /* 0x000fe200078e0039 */
[----:B------:R-:W-:Y:S01]  /*9360*/  FSETP.NEU.FTZ.AND P2, PT, R135, -INF , PT ;  /* 0xff8000008700780b */ /* 0x000fe20003f5d000 */
[----:B------:R4:W2:Y:S01]  /*9370*/  MUFU.EX2 R12, R2 ;  /* 0x00000002000c7308 */ /* 0x0008a20000000800 */
[----:B-1----:R-:W-:-:S07]  /*9380*/  FFMA.FTZ R6, R33, c[0x0][0x23c], -R0 ;  /* 0x00008f0021067a23 */ /* 0x002fce0000010800 */
[----:B------:R1:W1:Y:S01]  /*9390*/  MUFU.EX2 R233, R6 ;  /* 0x0000000600e97308 */ /* 0x0002620000000800 */
[----:B----4-:R-:W-:Y:S01]  /*93a0*/  FMUL.FTZ R2, R135, c[0x0][0x23c] ;  /* 0x00008f0087027a20 */ /* 0x010fe20000410000 */
[----:B---3--:R-:W-:-:S04]  /*93b0*/  FMNMX.FTZ R4, R4, R7, !PT ;  /* 0x0000000704047209 */ /* 0x008fc80007810000 */
[----:B------:R-:W-:Y:S02]  /*93c0*/  FSEL R2, R2, RZ, P2 ;  /* 0x000000ff02027208 */ /* 0x000fe40001000000 */
[----:B--2---:R-:W-:-:S03]  /*93d0*/  FMNMX.FTZ R133, R5, R8, !PT ;  /* 0x0000000805857209 */ /* 0x004fc60007810000 */
[----:B------:R-:W-:Y:S01]  /*93e0*/  FFMA.FTZ R5, R37, c[0x0][0x23c], -R2 ;  /* 0x00008f0025057a23 */ /* 0x000fe20000010802 */
[C---:B------:R-:W-:Y:S01]  /*93f0*/  FSETP.NEU.FTZ.AND P1, PT, R133.reuse, -INF , PT ;  /* 0xff8000008500780b */ /* 0x040fe20003f3d000 */
[----:B-1----:R-:W-:Y:S01]  /*9400*/  FFMA.FTZ R6, R36, c[0x0][0x23c], -R0 ;  /* 0x00008f0024067a23 */ /* 0x002fe20000010800 */
[----:B------:R-:W-:Y:S01]  /*9410*/  MOV R36, R12 ;  /* 0x0000000c00247202 */ /* 0x000fe20000000f00 */
[----:B------:R-:W-:Y:S01]  /*9420*/  FMUL.FTZ R20, R133, c[0x0][0x23c] ;  /* 0x00008f0085147a20 */ /* 0x000fe20000410000 */
[----:B------:R1:W-:Y:S01]  /*9430*/  MUFU.EX2 R232, R5 ;  /* 0x0000000500e87308 */ /* 0x0003e20000000800 */
[----:B------:R-:W-:Y:S02]  /*9440*/  F2FP.BF16.PACK_AB R8, R233, R19 ;  /* 0x00000013e908723e */ /* 0x000fe400000010ff */
[----:B------:R-:W-:Y:S02]  /*9450*/  MOV R37, R210 ;  /* 0x000000d200257202 */ /* 0x000fe40000000f00 */
[----:B------:R-:W-:-:S03]  /*9460*/  FSEL R20, R20, RZ, P1 ;  /* 0x000000ff14147208 */ /* 0x000fc60000800000 */
[----:B------:R2:W-:Y:S01]  /*9470*/  MUFU.EX2 R12, R6 ;  /* 0x00000006000c7308 */ /* 0x0005e20000000800 */
[----:B-1----:R-:W-:Y:S01]  /*9480*/  FFMA.FTZ R5, R38, c[0x0][0x23c], -R2 ;  /* 0x00008f0026057a23 */ /* 0x002fe20000010802 */
[----:B------:R-:W-:-:S06]  /*9490*/  MOV R38, R209 ;  /* 0x000000d100267202 */ /* 0x000fcc0000000f00 */
[----:B------:R1:W-:Y:S01]  /*94a0*/  MUFU.EX2 R25, R5 ;  /* 0x0000000500197308 */ /* 0x0003e20000000800 */
[----:B--2---:R-:W-:Y:S01]  /*94b0*/  FFMA.FTZ R6, R34, c[0x0][0x23c], -R2 ;  /* 0x00008f0022067a23 */ /* 0x004fe20000010802 */
[----:B------:R-:W-:-:S06]  /*94c0*/  MOV R34, R10 ;  /* 0x0000000a00227202 */ /* 0x000fcc0000000f00 */
[----:B------:R2:W-:Y:S01]  /*94d0*/  MUFU.EX2 R18, R6 ;  /* 0x0000000600127308 */ /* 0x0005e20000000800 */
[----:B-1----:R-:W-:-:S07]  /*94e0*/  FFMA.FTZ R5, R40, c[0x0][0x23c], -R2 ;  /* 0x00008f0028057a23 */ /* 0x002fce0000010802 */
[----:B------:R1:W3:Y:S01]  /*94f0*/  MUFU.EX2 R13, R5 ;  /* 0x00000005000d7308 */ /* 0x0002e20000000800 */
[----:B--2---:R-:W2:Y:S01]  /*9500*/  SHFL.BFLY PT, R6, R4, 0x1, 0x1f ;  /* 0x0c201f0004067f89 */ /* 0x004ea200000e0000 */
[----:B-1----:R-:W-:Y:S01]  /*9510*/  FFMA.FTZ R5, R39, c[0x0][0x23c], -R20 ;  /* 0x00008f0027057a23 */ /* 0x002fe20000010814 */
[----:B------:R-:W-:-:S05]  /*9520*/  MOV R39, R58 ;  /* 0x0000003a00277202 */ /* 0x000fca0000000f00 */
[----:B------:R1:W-:Y:S01]  /*9530*/  MUFU.EX2 R33, R5 ;  /* 0x0000000500217308 */ /* 0x0003e20000000800 */
[----:B--2---:R-:W-:Y:S01]  /*9540*/  FMNMX.FTZ R132, R4, R6, !PT ;  /* 0x0000000604847209 */ /* 0x004fe20007810000 */
[----:B------:R-:W-:Y:S02]  /*9550*/  FFMA.FTZ R4, R43, c[0x0][0x23c], -R20 ;  /* 0x00008f002b047a23 */ /* 0x000fe40000010814 */
[----:B------:R-:W-:Y:S01]  /*9560*/  IMAD.MOV.U32 R43, RZ, RZ, R59 ;  /* 0x000000ffff2b7224 */ /* 0x000fe200078e003b */
[----:B------:R-:W-:-:S03]  /*9570*/  FSETP.NEU.FTZ.AND P0, PT, R132, -INF , PT ;  /* 0xff8000008400780b */ /* 0x000fc60003f1d000 */
[----:B------:R2:W-:Y:S01]  /*9580*/  MUFU.EX2 R9, R4 ;  /* 0x0000000400097308 */ /* 0x0005e20000000800 */
[----:B------:R-:W-:Y:S01]  /*9590*/  FMUL.FTZ R21, R132, c[0x0][0x23c] ;  /* 0x00008f0084157a20 */ /* 0x000fe20000410000 */
[----:B-1----:R-:W-:-:S04]  /*95a0*/  FSEL R5, R138, RZ, P3 ;  /* 0x000000ff8a057208 */ /* 0x002fc80001800000 */
[----:B------:R-:W-:Y:S01]  /*95b0*/  FSEL R21, R21, RZ, P0 ;  /* 0x000000ff15157208 */ /* 0x000fe20000000000 */
[----:B------:R-:W-:Y:S01]  /*95c0*/  FADD.FTZ R5, R137, -R5 ;  /* 0x8000000589057221 */ /* 0x000fe20000010000 */
[----:B------:R-:W-:-:S03]  /*95d0*/  MOV R137, R211 ;  /* 0x000000d300897202 */ /* 0x000fc60000000f00 */
[----:B------:R-:W-:Y:S02]  /*95e0*/  FMUL.FTZ R17, R5, c[0x0][0x23c] ;  /* 0x00008f0005117a20 */ /* 0x000fe40000410000 */
[----:B--2---:R-:W-:Y:S02]  /*95f0*/  FFMA.FTZ R4, R42, c[0x0][0x23c], -R20 ;  /* 0x00008f002a047a23 */ /* 0x004fe40000010814 */
[----:B---3--:R-:W-:Y:S02]  /*9600*/  IMAD.MOV.U32 R42, RZ, RZ, R13 ;  /* 0x000000ffff2a7224 */ /* 0x008fe400078e000d */
[----:B------:R-:W1:Y:S03]  /*9610*/  MUFU.EX2 R17, R17 ;  /* 0x0000001100117308 */ /* 0x000e660000000800 */
[----:B------:R-:W-:-:S05]  /*9620*/  F2FP.BF16.PACK_AB R11, R42, R25 ;  /* 0x000000192a0b723e */ /* 0x000fca00000010ff */
[----:B------:R2:W-:Y:S01]  /*9630*/  MUFU.EX2 R235, R4 ;  /* 0x0000000400eb7308 */ /* 0x0005e20000000800 */
[-C--:B-1----:R-:W-:Y:S02]  /*9640*/  FMUL.FTZ R148, R148, R17.reuse ;  /* 0x0000001194947220 */ /* 0x082fe40000410000 */
[-C--:B------:R-:W-:Y:S02]  /*9650*/  FMUL.FTZ R149, R149, R17.reuse ;  /* 0x0000001195957220 */ /* 0x080fe40000410000 */
[-C--:B------:R-:W-:Y:S02]  /*9660*/  FMUL.FTZ R156, R156, R17.reuse ;  /* 0x000000119c9c7220 */ /* 0x080fe40000410000 */
[-C--:B------:R-:W-:Y:S02]  /*9670*/  FMUL.FTZ R157, R157, R17.reuse ;  /* 0x000000119d9d7220 */ /* 0x080fe40000410000 */
[----:B--2---:R-:W-:Y:S02]  /*9680*/  FFMA.FTZ R4, R44, c[0x0][0x23c], -R20 ;  /* 0x00008f002c047a23 */ /* 0x004fe40000010814 */
[----:B------:R-:W-:-:S02]  /*9690*/  FMUL.FTZ R160, R160, R17 ;  /* 0x00000011a0a07220 */ /* 0x000fc40000410000 */
[----:B------:R-:W1:Y:S01]  /*96a0*/  MUFU.EX2 R56, R4 ;  /* 0x0000000400387308 */ /* 0x000e620000000800 */
[-C--:B------:R-:W-:Y:S02]  /*96b0*/  FMUL.FTZ R161, R161, R17.reuse ;  /* 0x00000011a1a17220 */ /* 0x080fe40000410000 */
[-C--:B------:R-:W-:Y:S02]  /*96c0*/  FMUL.FTZ R172, R172, R17.reuse ;  /* 0x00000011acac7220 */ /* 0x080fe40000410000 */
[-C--:B------:R-:W-:Y:S02]  /*96d0*/  FMUL.FTZ R173, R173, R17.reuse ;  /* 0x00000011adad7220 */ /* 0x080fe40000410000 */
[-C--:B------:R-:W-:Y:S02]  /*96e0*/  FMUL.FTZ R176, R176, R17.reuse ;  /* 0x00000011b0b07220 */ /* 0x080fe40000410000 */
[-C--:B------:R-:W-:Y:S02]  /*96f0*/  FMUL.FTZ R177, R177, R17.reuse ;  /* 0x00000011b1b17220 */ /* 0x080fe40000410000 */
[----:B------:R-:W-:-:S02]  /*9700*/  FMUL.FTZ R188, R188, R17 ;  /* 0x00000011bcbc7220 */ /* 0x000fc40000410000 */
[-C--:B------:R-:W-:Y:S02]  /*9710*/  FMUL.FTZ R189, R189, R17.reuse ;  /* 0x00000011bdbd7220 */ /* 0x080fe40000410000 */
[----:B------:R-:W-:Y:S01]  /*9720*/  FMUL.FTZ R192, R192, R17 ;  /* 0x00000011c0c07220 */ /* 0x000fe20000410000 */
[----:B-1----:R-:W-:Y:S01]  /*9730*/  F2FP.BF16.PACK_AB R6, R56, R235 ;  /* 0x000000eb3806723e */ /* 0x002fe200000010ff */
[----:B------:R-:W-:Y:S02]  /*9740*/  FFMA.FTZ R4, R41, c[0x0][0x23c], -R21 ;  /* 0x00008f0029047a23 */ /* 0x000fe40000010815 */
[-C--:B------:R-:W-:Y:S02]  /*9750*/  FMUL.FTZ R193, R193, R17.reuse ;  /* 0x00000011c1c17220 */ /* 0x080fe40000410000 */
[----:B------:R1:W-:Y:S01]  /*9760*/  MUFU.EX2 R234, R4 ;  /* 0x0000000400ea7308 */ /* 0x0003e20000000800 */
[-C--:B------:R-:W-:Y:S02]  /*9770*/  FMUL.FTZ R204, R204, R17.reuse ;  /* 0x00000011cccc7220 */ /* 0x080fe40000410000 */
[----:B------:R-:W-:-:S02]  /*9780*/  FMUL.FTZ R205, R205, R17 ;  /* 0x00000011cdcd7220 */ /* 0x000fc40000410000 */
[-C--:B------:R-:W-:Y:S02]  /*9790*/  FMUL.FTZ R68, R68, R17.reuse ;  /* 0x0000001144447220 */ /* 0x080fe40000410000 */
[----:B------:R-:W-:Y:S02]  /*97a0*/  FMUL.FTZ R69, R69, R17 ;  /* 0x0000001145457220 */ /* 0x000fe40000410000 */
[----:B-1----:R-:W-:-:S04]  /*97b0*/  FFMA.FTZ R4, R46, c[0x0][0x23c], -R21 ;  /* 0x00008f002e047a23 */ /* 0x002fc80000010815 */
        /* <DEDUP_REMOVED lines=9> */
[----:B------:R-:W-:Y:S02]  /*9850*/  MOV R134, R12 ;  /* 0x0000000c00867202 */ /* 0x000fe40000000f00 */
[----:B------:R-:W-:Y:S01]  /*9860*/  FSEL R4, R132, RZ, P0 ;  /* 0x000000ff84047208 */ /* 0x000fe20000000000 */
[----:B------:R-:W1:Y:S01]  /*9870*/  LDSM.16.MT88.4 R12, [R228+0xc000] ;  /* 0x00c00000e40c783b */ /* 0x000e620000004200 */
[----:B------:R-:W-:Y:S01]  /*9880*/  FMUL.FTZ R5, R5, c[0x0][0x23c] ;  /* 0x00008f0005057a20 */ /* 0x000fe20000410000 */
[----:B------:R-:W2:Y:S01]  /*9890*/  MUFU.EX2 R16, R16 ;  /* 0x0000001000107308 */ /* 0x000ea20000000800 */
[----:B------:R-:W-:Y:S01]  /*98a0*/  F2FP.BF16.PACK_AB R10, R134, R36 ;  /* 0x00000024860a723e */ /* 0x000fe200000010ff */
[----:B------:R-:W-:-:S04]  /*98b0*/  FADD.FTZ R3, R3, -R4 ;  /* 0x8000000403037221 */ /* 0x000fc80000010000 */
[----:B------:R-:W-:Y:S02]  /*98c0*/  FMUL.FTZ R3, R3, c[0x0][0x23c] ;  /* 0x00008f0003037a20 */ /* 0x000fe40000410000 */
[----:B------:R3:W4:Y:S08]  /*98d0*/  MUFU.EX2 R28, R5 ;  /* 0x00000005001c7308 */ /* 0x0007300000000800 */
[----:B------:R1:W1:Y:S01]  /*98e0*/  MUFU.EX2 R40, R3 ;  /* 0x0000000300287308 */ /* 0x0002620000000800 */
[----:B--2---:R-:W-:-:S02]  /*98f0*/  FMUL.FTZ R150, R150, R16 ;  /* 0x0000001096967220 */ /* 0x004fc40000410000 */
[-C--:B------:R-:W-:Y:S02]  /*9900*/  FMUL.FTZ R151, R151, R16.reuse ;  /* 0x0000001097977220 */ /* 0x080fe40000410000 */
[-C--:B------:R-:W-:Y:S02]  /*9910*/  FMUL.FTZ R158, R158, R16.reuse ;  /* 0x000000109e9e7220 */ /* 0x080fe40000410000 */
[----:B------:R-:W-:Y:S01]  /*9920*/  FMUL.FTZ R159, R159, R16 ;  /* 0x000000109f9f7220 */ /* 0x000fe20000410000 */
[----:B---3--:R-:W-:Y:S01]  /*9930*/  F2FP.BF16.PACK_AB R5, R31, R234 ;  /* 0x000000ea1f05723e */ /* 0x008fe200000010ff */
[-C--:B----4-:R-:W-:Y:S02]  /*9940*/  FMUL.FTZ R144, R144, R28.reuse ;  /* 0x0000001c90907220 */ /* 0x090fe40000410000 */
[-C--:B------:R-:W-:Y:S02]  /*9950*/  FMUL.FTZ R145, R145, R28.reuse ;  /* 0x0000001c91917220 */ /* 0x080fe40000410000 */
[----:B------:R-:W-:-:S02]  /*9960*/  FMUL.FTZ R152, R152, R28 ;  /* 0x0000001c98987220 */ /* 0x000fc40000410000 */
[----:B------:R-:W-:Y:S02]  /*9970*/  FMUL.FTZ R153, R153, R28 ;  /* 0x0000001c99997220 */ /* 0x000fe40000410000 */
[----:B-1----:R-:W-:Y:S02]  /*9980*/  FFMA.FTZ R3, R47, c[0x0][0x23c], -R21 ;  /* 0x00008f002f037a23 */ /* 0x002fe40000010815 */
[-C--:B------:R-:W-:Y:S02]  /*9990*/  FMUL.FTZ R146, R146, R40.reuse ;  /* 0x0000002892927220 */ /* 0x080fe40000410000 */
[----:B------:R1:W2:Y:S01]  /*99a0*/  MUFU.EX2 R41, R3 ;  /* 0x0000000300297308 */ /* 0x0002a20000000800 */
[-C--:B------:R-:W-:Y:S02]  /*99b0*/  FMUL.FTZ R147, R147, R40.reuse ;  /* 0x0000002893937220 */ /* 0x080fe40000410000 */
[-C--:B------:R-:W-:Y:S02]  /*99c0*/  FMUL.FTZ R154, R154, R40.reuse ;  /* 0x000000289a9a7220 */ /* 0x080fe40000410000 */
[----:B------:R-:W-:-:S02]  /*99d0*/  FMUL.FTZ R155, R155, R40 ;  /* 0x000000289b9b7220 */ /* 0x000fc40000410000 */
[-C--:B------:R-:W-:Y:S02]  /*99e0*/  FMUL.FTZ R162, R162, R16.reuse ;  /* 0x00000010a2a27220 */ /* 0x080fe40000410000 */
[----:B------:R-:W-:Y:S02]  /*99f0*/  FMUL.FTZ R163, R163, R16 ;  /* 0x00000010a3a37220 */ /* 0x000fe40000410000 */
[-C--:B------:R-:W-:Y:S02]  /*9a00*/  FMUL.FTZ R164, R164, R28.reuse ;  /* 0x0000001ca4a47220 */ /* 0x080fe40000410000 */
[----:B------:R-:W-:Y:S02]  /*9a10*/  FMUL.FTZ R165, R165, R28 ;  /* 0x0000001ca5a57220 */ /* 0x000fe40000410000 */
[-C--:B------:R-:W-:Y:S01]  /*9a20*/  FMUL.FTZ R166, R166, R40.reuse ;  /* 0x00000028a6a67220 */ /* 0x080fe20000410000 */
        /* <DEDUP_REMOVED lines=11> */
[-C--:B------:R-:W-:Y:S02]  /*9ae0*/  FMUL.FTZ R175, R175, R16.reuse ;  /* 0x00000010afaf7220 */ /* 0x080fe40000410000 */
        /* <DEDUP_REMOVED lines=15> */
[----:B------:R-:W-:Y:S01]  /*9be0*/  FMUL.FTZ R191, R191, R16 ;  /* 0x00000010bfbf7220 */ /* 0x000fe20000410000 */
[----:B------:R-:W-:Y:S01]  /*9bf0*/  MOV R159, R56 ;  /* 0x00000038009f7202 */ /* 0x000fe20000000f00 */
[-C--:B------:R-:W-:Y:S02]  /*9c00*/  FMUL.FTZ R194, R194, R16.reuse ;  /* 0x00000010c2c27220 */ /* 0x080fe40000410000 */
[----:B------:R-:W-:Y:S02]  /*9c10*/  FMUL.FTZ R195, R195, R16 ;  /* 0x00000010c3c37220 */ /* 0x000fe40000410000 */
[-C--:B------:R-:W-:Y:S02]  /*9c20*/  FMUL.FTZ R196, R196, R28.reuse ;  /* 0x0000001cc4c47220 */ /* 0x080fe40000410000 */
[----:B------:R-:W-:-:S02]  /*9c30*/  FMUL.FTZ R197, R197, R28 ;  /* 0x0000001cc5c57220 */ /* 0x000fc40000410000 */
[-C--:B------:R-:W-:Y:S02]  /*9c40*/  FMUL.FTZ R198, R198, R40.reuse ;  /* 0x00000028c6c67220 */ /* 0x080fe40000410000 */
[----:B------:R-:W-:Y:S02]  /*9c50*/  FMUL.FTZ R199, R199, R40 ;  /* 0x00000028c7c77220 */ /* 0x000fe40000410000 */
[-C--:B------:R-:W-:Y:S02]  /*9c60*/  FMUL.FTZ R200, R200, R28.reuse ;  /* 0x0000001cc8c87220 */ /* 0x080fe40000410000 */
[----:B------:R-:W-:Y:S02]  /*9c70*/  FMUL.FTZ R201, R201, R28 ;  /* 0x0000001cc9c97220 */ /* 0x000fe40000410000 */
[-C--:B------:R-:W-:Y:S02]  /*9c80*/  FMUL.FTZ R202, R202, R40.reuse ;  /* 0x00000028caca7220 */ /* 0x080fe40000410000 */
[----:B------:R-:W-:-:S02]  /*9c90*/  FMUL.FTZ R203, R203, R40 ;  /* 0x00000028cbcb7220 */ /* 0x000fc40000410000 */
[-C--:B------:R-:W-:Y:S02]  /*9ca0*/  FMUL.FTZ R206, R206, R16.reuse ;  /* 0x00000010cece7220 */ /* 0x080fe40000410000 */
[-C--:B------:R-:W-:Y:S02]  /*9cb0*/  FMUL.FTZ R207, R207, R16.reuse ;  /* 0x00000010cfcf7220 */ /* 0x080fe40000410000 */
[-C--:B------:R-:W-:Y:S02]  /*9cc0*/  FMUL.FTZ R70, R70, R16.reuse ;  /* 0x0000001046467220 */ /* 0x080fe40000410000 */
[----:B------:R-:W-:Y:S02]  /*9cd0*/  FMUL.FTZ R71, R71, R16 ;  /* 0x0000001047477220 */ /* 0x000fe40000410000 */
[-C--:B------:R-:W-:Y:S02]  /*9ce0*/  FMUL.FTZ R72, R72, R28.reuse ;  /* 0x0000001c48487220 */ /* 0x080fe40000410000 */
[----:B------:R-:W-:-:S02]  /*9cf0*/  FMUL.FTZ R73, R73, R28 ;  /* 0x0000001c49497220 */ /* 0x000fc40000410000 */
[-C--:B------:R-:W-:Y:S01]  /*9d00*/  FMUL.FTZ R74, R74, R40.reuse ;  /* 0x000000284a4a7220 */ /* 0x080fe20000410000 */
[----:B-1----:R-:W-:Y:S01]  /*9d10*/  HMMA.16816.F32.BF16 R208, R8, R12, R160 ;  /* 0x0000000c08d0723c */ /* 0x002fe200000418a0 */
[----:B------:R-:W-:-:S07]  /*9d20*/  FMUL.FTZ R75, R75, R40 ;  /* 0x000000284b4b7220 */ /* 0x000fce0000410000 */
[C---:B------:R-:W-:Y:S08]  /*9d30*/  HMMA.16816.F32.BF16 R64, R4.reuse, R12, R164 ;  /* 0x0000000c0440723c */ /* 0x040ff000000418a4 */
[----:B------:R-:W-:Y:S01]  /*9d40*/  HMMA.16816.F32.BF16 R60, R4, R14, R168 ;  /* 0x0000000e043c723c */ /* 0x000fe200000418a8 */
[-C--:B------:R-:W-:Y:S02]  /*9d50*/  FMUL.FTZ R76, R76, R28.reuse ;  /* 0x0000001c4c4c7220 */ /* 0x080fe40000410000 */
[----:B------:R-:W-:-:S02]  /*9d60*/  FMUL.FTZ R77, R77, R28 ;  /* 0x0000001c4d4d7220 */ /* 0x000fc40000410000 */
[-C--:B------:R-:W-:Y:S02]  /*9d70*/  FMUL.FTZ R78, R78, R40.reuse ;  /* 0x000000284e4e7220 */ /* 0x080fe40000410000 */
[----:B------:R-:W-:Y:S01]  /*9d80*/  FMUL.FTZ R79, R79, R40 ;  /* 0x000000284f4f7220 */ /* 0x000fe20000410000 */
[C---:B------:R-:W-:Y:S01]  /*9d90*/  HMMA.16816.F32.BF16 R56, R8.reuse, R14, R172 ;  /* 0x0000000e0838723c */ /* 0x040fe200000418ac */
[----:B------:R-:W1:Y:S01]  /*9da0*/  LDSM.16.MT88.4 R12, [R231+0xc000] ;  /* 0x00c00000e70c783b */ /* 0x000e620000004200 */
[-C--:B------:R-:W-:Y:S01]  /*9db0*/  FMUL.FTZ R80, R80, R17.reuse ;  /* 0x0000001150507220 */ /* 0x080fe20000410000 */
[----:B------:R-:W-:Y:S01]  /*9dc0*/  MOV R169, R38 ;  /* 0x0000002600a97202 */ /* 0x000fe20000000f00 */
[----:B------:R-:W-:Y:S01]  /*9dd0*/  FMUL.FTZ R81, R81, R17 ;  /* 0x0000001151517220 */ /* 0x000fe20000410000 */
[----:B------:R-:W-:Y:S01]  /*9de0*/  MOV R170, R37 ;  /* 0x0000002500aa7202 */ /* 0x000fe20000000f00 */
[----:B------:R-:W-:Y:S01]  /*9df0*/  FMUL.FTZ R82, R82, R16 ;  /* 0x0000001052527220 */ /* 0x000fe20000410000 */
[----:B------:R-:W-:Y:S01]  /*9e00*/  MOV R172, R42 ;  /* 0x0000002a00ac7202 */ /* 0x000fe20000000f00 */
[----:B------:R-:W-:Y:S01]  /*9e10*/  FMUL.FTZ R83, R83, R16 ;  /* 0x0000001053537220 */ /* 0x000fe20000410000 */
[----:B------:R-:W-:Y:S01]  /*9e20*/  MOV R173, R134 ;  /* 0x0000008600ad7202 */ /* 0x000fe20000000f00 */
[----:B------:R-:W-:Y:S01]  /*9e30*/  IMAD.MOV.U32 R134, RZ, RZ, R35 ;  /* 0x000000ffff867224 */ /* 0x000fe200078e0023 */
[----:B------:R-:W-:Y:S01]  /*9e40*/  MOV R35, R32 ;  /* 0x0000002000237202 */ /* 0x000fe20000000f00 */
[----:B------:R-:W-:Y:S01]  /*9e50*/  IMAD.MOV.U32 R175, RZ, RZ, R159 ;  /* 0x000000ffffaf7224 */ /* 0x000fe200078e009f */
[----:B------:R-:W-:Y:S01]  /*9e60*/  MOV R171, R36 ;  /* 0x0000002400ab7202 */ /* 0x000fe20000000f00 */
[----:B------:R-:W-:Y:S01]  /*9e70*/  IMAD.MOV.U32 R168, RZ, RZ, R39 ;  /* 0x000000ffffa87224 */ /* 0x000fe200078e0027 */
[----:B------:R-:W-:Y:S01]  /*9e80*/  MOV R32, R141 ;  /* 0x0000008d00207202 */ /* 0x000fe20000000f00 */
[----:B------:R-:W-:Y:S01]  /*9e90*/  IMAD.MOV.U32 R174, RZ, RZ, R140 ;  /* 0x000000ffffae7224 */ /* 0x000fe200078e008c */
        /* <DEDUP_REMOVED lines=10> */
[-C--:B-1----:R-:W-:Y:S07]  /*9f40*/  HMMA.16816.F32.BF16 R160, R8, R12.reuse, R68 ;  /* 0x0000000c08a0723c */ /* 0x082fee0000041844 */
[----:B------:R-:W-:Y:S01]  /*9f50*/  MOV R69, R43 ;  /* 0x0000002b00457202 */ /* 0x000fe20000000f00 */
[----:B------:R-:W-:Y:S01]  /*9f60*/  HMMA.16816.F32.BF16 R156, R4, R12, R72 ;  /* 0x0000000c049c723c */ /* 0x000fe20000041848 */
[----:B------:R-:W2:Y:S01]  /*9f70*/  LDL.LU R43, [R1+0x1c] ;  /* 0x00001c00012b7983 */ /* 0x000ea20000300800 */
[----:B------:R-:W-:-:S02]  /*9f80*/  MOV R70, R142 ;  /* 0x0000008e00467202 */ /* 0x000fc40000000f00 */
[----:B------:R-:W-:Y:S01]  /*9f90*/  MOV R71, R143 ;  /* 0x0000008f00477202 */ /* 0x000fe20000000f00 */
[----:B------:R-:W3:Y:S01]  /*9fa0*/  LDL.LU R42, [R1+0x20] ;  /* 0x00002000012a7983 */ /* 0x000ee20000300800 */
[----:B------:R-:W-:Y:S01]  /*9fb0*/  FMUL.FTZ R84, R84, R17 ;  /* 0x0000001154547220 */ /* 0x000fe20000410000 */
[----:B------:R-:W-:Y:S01]  /*9fc0*/  MOV R68, R27 ;  /* 0x0000001b00447202 */ /* 0x000fe20000000f00 */
[-C--:B------:R-:W-:Y:S01]  /*9fd0*/  HMMA.16816.F32.BF16 R140, R4, R14.reuse, R76 ;  /* 0x0000000e048c723c */ /* 0x080fe2000004184c */
[----:B------:R-:W-:Y:S01]  /*9fe0*/  FMUL.FTZ R85, R85, R17 ;  /* 0x0000001155557220 */ /* 0x000fe20000410000 */
[----:B------:R-:W-:Y:S01]  /*9ff0*/  MOV R75, R26 ;  /* 0x0000001a004b7202 */ /* 0x000fe20000000f00 */
[----:B------:R-:W-:Y:S01]  /*a000*/  FMUL.FTZ R86, R86, R16 ;  /* 0x0000001056567220 */ /* 0x000fe20000410000 */
[----:B------:R-:W-:Y:S01]  /*a010*/  MOV R73, R24 ;  /* 0x0000001800497202 */ /* 0x000fe20000000f00 */
[----:B------:R-:W-:Y:S02]  /*a020*/  FMUL.FTZ R87, R87, R16 ;  /* 0x0000001057577220 */ /* 0x000fe40000410000 */
[-C--:B------:R-:W-:Y:S01]  /*a030*/  FMUL.FTZ R88, R88, R28.reuse ;  /* 0x0000001c58587220 */ /* 0x080fe20000410000 */
[----:B------:R-:W-:Y:S01]  /*a040*/  HMMA.16816.F32.BF16 R36, R8, R14, R80 ;  /* 0x0000000e0824723c */ /* 0x000fe20000041850 */
[----:B------:R-:W1:Y:S01]  /*a050*/  LDSM.16.MT88.4 R12, [R229+0xe000] ;  /* 0x00e00000e50c783b */ /* 0x000e620000004200 */
        /* <DEDUP_REMOVED lines=11> */
[----:B------:R-:W-:Y:S02]  /*a110*/  IMAD.MOV.U32 R74, RZ, RZ, R25 ;  /* 0x000000ffff4a7224 */ /* 0x000fe400078e0019 */
[----:B------:R-:W4:Y:S01]  /*a120*/  LDSM.16.MT88.4 R24, [R231+0xe000] ;  /* 0x00e00000e718783b */ /* 0x000f220000004200 */
[-C--:B-1----:R-:W-:Y:S08]  /*a130*/  HMMA.16816.F32.BF16 R164, R8, R12.reuse, R84 ;  /* 0x0000000c08a4723c */ /* 0x082ff00000041854 */
[C---:B------:R-:W-:Y:S08]  /*a140*/  HMMA.16816.F32.BF16 R88, R4.reuse, R12, R88 ;  /* 0x0000000c0458723c */ /* 0x040ff00000041858 */
[-C--:B------:R-:W-:Y:S08]  /*a150*/  HMMA.16816.F32.BF16 R92, R4, R14.reuse, R92 ;  /* 0x0000000e045c723c */ /* 0x080ff0000004185c */
[----:B------:R-:W-:Y:S01]  /*a160*/  HMMA.16816.F32.BF16 R96, R8, R14, R96 ;  /* 0x0000000e0860723c */ /* 0x000fe20000041860 */
[----:B------:R-:W1:Y:S01]  /*a170*/  LDSM.16.MT88.4 R12, [R230+0xe000] ;  /* 0x00e00000e60c783b */ /* 0x000e620000004200 */
[----:B------:R-:W-:-:S02]  /*a180*/  MOV R78, R74 ;  /* 0x0000004a004e7202 */ /* 0x000fc40000000f00 */
[----:B------:R-:W-:Y:S02]  /*a190*/  MOV R74, R69 ;  /* 0x00000045004a7202 */ /* 0x000fe40000000f00 */
[----:B------:R-:W-:Y:S01]  /*a1a0*/  MOV R69, R3 ;  /* 0x0000000300457202 */ /* 0x000fe20000000f00 */
[----:B------:R-:W-:Y:S02]  /*a1b0*/  FFMA.FTZ R3, R250, c[0x0][0x23c], -R0 ;  /* 0x00008f00fa037a23 */ /* 0x000fe40000010800 */
        /* <DEDUP_REMOVED lines=10> */
[-C--:B------:R-:W-:Y:S02]  /*a260*/  FMUL.FTZ R124, R124, R28.reuse ;  /* 0x0000001c7c7c7220 */ /* 0x080fe40000410000 */
[----:B------:R-:W-:Y:S02]  /*a270*/  FMUL.FTZ R125, R125, R28 ;  /* 0x0000001c7d7d7220 */ /* 0x000fe40000410000 */
[-C--:B------:R-:W-:Y:S02]  /*a280*/  FMUL.FTZ R122, R122, R40.reuse ;  /* 0x000000287a7a7220 */ /* 0x080fe40000410000 */
[-C--:B------:R-:W-:Y:S02]  /*a290*/  FMUL.FTZ R123, R123, R40.reuse ;  /* 0x000000287b7b7220 */ /* 0x080fe40000410000 */
[-C--:B------:R-:W-:Y:S02]  /*a2a0*/  FMUL.FTZ R126, R126, R40.reuse ;  /* 0x000000287e7e7220 */ /* 0x080fe40000410000 */
[----:B------:R-:W-:-:S02]  /*a2b0*/  FMUL.FTZ R127, R127, R40 ;  /* 0x000000287f7f7220 */ /* 0x000fc40000410000 */
[----:B------:R-:W-:Y:S02]  /*a2c0*/  IMAD.MOV.U32 R72, RZ, RZ, R173 ;  /* 0x000000ffff487224 */ /* 0x000fe400078e00ad */
[----:B------:R1:W-:Y:S01]  /*a2d0*/  MUFU.EX2 R173, R3 ;  /* 0x0000000300ad7308 */ /* 0x0003e20000000800 */
[----:B----4-:R-:W-:Y:S01]  /*a2e0*/  HMMA.16816.F32.BF16 R104, R4, R24, R104 ;  /* 0x000000180468723c */ /* 0x010fe20000041868 */
[----:B------:R-:W-:Y:S01]  /*a2f0*/  IMAD.MOV.U32 R77, RZ, RZ, R75 ;  /* 0x000000ffff4d7224 */ /* 0x000fe200078e004b */
[----:B------:R-:W-:-:S06]  /*a300*/  MOV R75, R68 ;  /* 0x00000044004b7202 */ /* 0x000fcc0000000f00 */
[----:B------:R-:W-:Y:S01]  /*a310*/  HMMA.16816.F32.BF16 R108, R4, R26, R108 ;  /* 0x0000001a046c723c */ /* 0x000fe2000004186c */
[----:B-1----:R-:W-:-:S07]  /*a320*/  FFMA.FTZ R3, R225, c[0x0][0x23c], -R0 ;  /* 0x00008f00e1037a23 */ /* 0x002fce0000010800 */
[----:B------:R-:W-:Y:S01]  /*a330*/  HMMA.16816.F32.BF16 R120, R4, R12, R120 ;  /* 0x0000000c0478723c */ /* 0x000fe20000041878 */
[----:B------:R-:W-:-:S07]  /*a340*/  MOV R68, R175 ;  /* 0x000000af00447202 */ /* 0x000fce0000000f00 */
[----:B------:R-:W-:Y:S01]  /*a350*/  HMMA.16816.F32.BF16 R124, R4, R14, R124 ;  /* 0x0000000e047c723c */ /* 0x000fe2000004187c */
[----:B------:R1:W4:Y:S01]  /*a360*/  MUFU.EX2 R4, R3 ;  /* 0x0000000300047308 */ /* 0x0003220000000800 */
[----:B------:R-:W-:Y:S02]  /*a370*/  MOV R79, R73 ;  /* 0x00000049004f7202 */ /* 0x000fe40000000f00 */
[----:B------:R-:W-:Y:S01]  /*a380*/  MOV R73, R172 ;  /* 0x000000ac00497202 */ /* 0x000fe20000000f00 */
[----:B-1----:R-:W-:-:S04]  /*a390*/  FFMA.FTZ R3, R221, c[0x0][0x23c], -R0 ;  /* 0x00008f00dd037a23 */ /* 0x002fc80000010800 */
[----:B------:R1:W-:Y:S02]  /*a3a0*/  MUFU.EX2 R175, R3 ;  /* 0x0000000300af7308 */ /* 0x0003e40000000800 */
[----:B-1----:R-:W-:-:S06]  /*a3b0*/  FFMA.FTZ R3, R216, c[0x0][0x23c], -R0 ;  /* 0x00008f00d8037a23 */ /* 0x002fcc0000010800 */
[----:B------:R1:W1:Y:S02]  /*a3c0*/  MUFU.EX2 R5, R3 ;  /* 0x0000000300057308 */ /* 0x0002640000000800 */
[----:B-1----:R-:W-:-:S06]  /*a3d0*/  FFMA.FTZ R3, R249, c[0x0][0x23c], -R2 ;  /* 0x00008f00f9037a23 */ /* 0x002fcc0000010802 */
[----:B------:R1:W-:Y:S02]  /*a3e0*/  MUFU.EX2 R172, R3 ;  /* 0x0000000300ac7308 */ /* 0x0003e40000000800 */
[----:B-1----:R-:W-:-:S06]  /*a3f0*/  FFMA.FTZ R3, R224, c[0x0][0x23c], -R2 ;  /* 0x00008f00e0037a23 */ /* 0x002fcc0000010802 */
[----:B------:R1:W-:Y:S02]  /*a400*/  MUFU.EX2 R224, R3 ;  /* 0x0000000300e07308 */ /* 0x0003e40000000800 */
[----:B-1----:R-:W-:-:S06]  /*a410*/  FFMA.FTZ R3, R220, c[0x0][0x23c], -R2 ;  /* 0x00008f00dc037a23 */ /* 0x002fcc0000010802 */
[----:B------:R1:W-:Y:S01]  /*a420*/  MUFU.EX2 R6, R3 ;  /* 0x0000000300067308 */ /* 0x0003e20000000800 */
[----:B----4-:R-:W-:Y:S02]  /*a430*/  IMAD.MOV.U32 R216, RZ, RZ, R4 ;  /* 0x000000ffffd87224 */ /* 0x010fe400078e0004 */
[----:B-1----:R-:W-:-:S05]  /*a440*/  FFMA.FTZ R3, R215, c[0x0][0x23c], -R2 ;  /* 0x00008f00d7037a23 */ /* 0x002fca0000010802 */
[----:B------:R1:W-:Y:S02]  /*a450*/  MUFU.EX2 R220, R3 ;  /* 0x0000000300dc7308 */ /* 0x0003e40000000800 */
[----:B-1----:R-:W-:-:S06]  /*a460*/  FFMA.FTZ R3, R251, c[0x0][0x23c], -R20 ;  /* 0x00008f00fb037a23 */ /* 0x002fcc0000010814 */
[----:B------:R1:W-:Y:S01]  /*a470*/  MUFU.EX2 R7, R3 ;  /* 0x0000000300077308 */ /* 0x0003e20000000800 */
[----:B------:R-:W-:Y:S01]  /*a480*/  MOV R251, R5 ;  /* 0x0000000500fb7202 */ /* 0x000fe20000000f00 */
[-C--:B------:R-:W-:Y:S02]  /*a490*/  FMUL.FTZ R100, R100, R17.reuse ;  /* 0x0000001164647220 */ /* 0x080fe40000410000 */
[----:B------:R-:W-:Y:S02]  /*a4a0*/  FMUL.FTZ R101, R101, R17 ;  /* 0x0000001165657220 */ /* 0x000fe40000410000 */
[----:B-1----:R-:W-:-:S04]  /*a4b0*/  FFMA.FTZ R3, R227, c[0x0][0x23c], -R20 ;  /* 0x00008f00e3037a23 */ /* 0x002fc80000010814 */
[----:B------:R1:W-:Y:S01]  /*a4c0*/  MUFU.EX2 R4, R3 ;  /* 0x0000000300047308 */ /* 0x0003e20000000800 */
[-C--:B------:R-:W-:Y:S02]  /*a4d0*/  FMUL.FTZ R102, R102, R16.reuse ;  /* 0x0000001066667220 */ /* 0x080fe40000410000 */
[-C--:B------:R-:W-:Y:S02]  /*a4e0*/  FMUL.FTZ R103, R103, R16.reuse ;  /* 0x0000001067677220 */ /* 0x080fe40000410000 */
[-C--:B------:R-:W-:Y:S02]  /*a4f0*/  FMUL.FTZ R112, R112, R17.reuse ;  /* 0x0000001170707220 */ /* 0x080fe40000410000 */
[----:B------:R-:W-:Y:S02]  /*a500*/  FMUL.FTZ R113, R113, R17 ;  /* 0x0000001171717220 */ /* 0x000fe40000410000 */
[----:B------:R-:W-:Y:S02]  /*a510*/  FMUL.FTZ R114, R114, R16 ;  /* 0x0000001072727220 */ /* 0x000fe40000410000 */
[----:B-1----:R-:W-:-:S02]  /*a520*/  FFMA.FTZ R3, R222, c[0x0][0x23c], -R20 ;  /* 0x00008f00de037a23 */ /* 0x002fc40000010814 */
[-C--:B------:R-:W-:Y:S02]  /*a530*/  FMUL.FTZ R115, R115, R16.reuse ;  /* 0x0000001073737220 */ /* 0x080fe40000410000 */
[----:B------:R1:W-:Y:S01]  /*a540*/  MUFU.EX2 R5, R3 ;  /* 0x0000000300057308 */ /* 0x0003e20000000800 */
[-C--:B------:R-:W-:Y:S02]  /*a550*/  FMUL.FTZ R116, R116, R17.reuse ;  /* 0x0000001174747220 */ /* 0x080fe40000410000 */
[-C--:B------:R-:W-:Y:S02]  /*a560*/  FMUL.FTZ R117, R117, R17.reuse ;  /* 0x0000001175757220 */ /* 0x080fe40000410000 */
[-C--:B------:R-:W-:Y:S02]  /*a570*/  FMUL.FTZ R118, R118, R16.reuse ;  /* 0x0000001076767220 */ /* 0x080fe40000410000 */
[----:B------:R-:W-:Y:S02]  /*a580*/  FMUL.FTZ R119, R119, R16 ;  /* 0x0000001077777220 */ /* 0x000fe40000410000 */
[----:B------:R-:W-:-:S02]  /*a590*/  FMUL.FTZ R128, R128, R17 ;  /* 0x0000001180807220 */ /* 0x000fc40000410000 */
[----:B------:R-:W-:Y:S02]  /*a5a0*/  FMUL.FTZ R129, R129, R17 ;  /* 0x0000001181817220 */ /* 0x000fe40000410000 */
[-C--:B------:R-:W-:Y:S02]  /*a5b0*/  FMUL.FTZ R130, R130, R16.reuse ;  /* 0x0000001082827220 */ /* 0x080fe40000410000 */
[----:B------:R-:W-:Y:S02]  /*a5c0*/  FMUL.FTZ R131, R131, R16 ;  /* 0x0000001083837220 */ /* 0x000fe40000410000 */
[----:B-1----:R-:W-:-:S04]  /*a5d0*/  FFMA.FTZ R3, R217, c[0x0][0x23c], -R20 ;  /* 0x00008f00d9037a23 */ /* 0x002fc80000010814 */
[----:B------:R1:W-:Y:S01]  /*a5e0*/  MUFU.EX2 R215, R3 ;  /* 0x0000000300d77308 */ /* 0x0003e20000000800 */
[----:B------:R-:W-:Y:S01]  /*a5f0*/  HMMA.16816.F32.BF16 R84, R8, R24, R100 ;  /* 0x000000180854723c */ /* 0x000fe20000041864 */
[----:B------:R-:W-:Y:S02]  /*a600*/  MOV R82, R77 ;  /* 0x0000004d00527202 */ /* 0x000fe40000000f00 */
[----:B------:R-:W-:-:S05]  /*a610*/  MOV R77, R79 ;  /* 0x0000004f004d7202 */ /* 0x000fca0000000f00 */
[----:B------:R-:W-:Y:S01]  /*a620*/  HMMA.16816.F32.BF16 R112, R8, R26, R112 ;  /* 0x0000001a0870723c */ /* 0x000fe20000041870 */
[----:B-1----:R-:W-:-:S07]  /*a630*/  FFMA.FTZ R3, R252, c[0x0][0x23c], -R21 ;  /* 0x00008f00fc037a23 */ /* 0x002fce0000010815 */
[----:B------:R-:W-:Y:S01]  /*a640*/  HMMA.16816.F32.BF16 R116, R8, R12, R116 ;  /* 0x0000000c0874723c */ /* 0x000fe20000041874 */
[----:B------:R-:W-:-:S07]  /*a650*/  MOV R79, R174 ;  /* 0x000000ae004f7202 */ /* 0x000fce0000000f00 */
[----:B------:R-:W-:Y:S01]  /*a660*/  HMMA.16816.F32.BF16 R128, R8, R14, R128 ;  /* 0x0000000e0880723c */ /* 0x000fe20000041880 */
[----:B------:R1:W-:Y:S01]  /*a670*/  MUFU.EX2 R8, R3 ;  /* 0x0000000300087308 */ /* 0x0003e20000000800 */
[----:B------:R-:W4:Y:S01]  /*a680*/  LDSM.16.MT88.4 R12, [R228+0xc800] ;  /* 0x00c80000e40c783b */ /* 0x000f220000004200 */
[----:B------:R-:W-:Y:S01]  /*a690*/  MOV R100, R82 ;  /* 0x0000005200647202 */ /* 0x000fe20000000f00 */
[----:B------:R-:W-:Y:S01]  /*a6a0*/  IMAD.MOV.U32 R83, RZ, RZ, R71 ;  /* 0x000000ffff537224 */ /* 0x000fe200078e0047 */
[----:B------:R-:W-:Y:S01]  /*a6b0*/  MOV R81, R73 ;  /* 0x0000004900517202 */ /* 0x000fe20000000f00 */
[----:B------:R-:W-:Y:S02]  /*a6c0*/  IMAD.MOV.U32 R82, RZ, RZ, R72 ;  /* 0x000000ffff527224 */ /* 0x000fe400078e0048 */
[----:B-1----:R-:W-:-:S04]  /*a6d0*/  FFMA.FTZ R3, R248, c[0x0][0x23c], -R21 ;  /* 0x00008f00f8037a23 */ /* 0x002fc80000010815 */
[----:B------:R1:W-:Y:S01]  /*a6e0*/  MUFU.EX2 R174, R3 ;  /* 0x0000000300ae7308 */ /* 0x0003e20000000800 */
[----:B------:R-:W-:Y:S01]  /*a6f0*/  MOV R76, R70 ;  /* 0x00000046004c7202 */ /* 0x000fe20000000f00 */
[----:B------:R-:W-:Y:S01]  /*a700*/  IMAD.MOV.U32 R102, RZ, RZ, R169 ;  /* 0x000000ffff667224 */ /* 0x000fe200078e00a9 */
[----:B------:R-:W-:Y:S01]  /*a710*/  MOV R80, R74 ;  /* 0x0000004a00507202 */ /* 0x000fe20000000f00 */
[----:B------:R-:W-:Y:S01]  /*a720*/  IMAD.MOV.U32 R74, RZ, RZ, R30 ;  /* 0x000000ffff4a7224 */ /* 0x000fe200078e001e */
[----:B------:R-:W-:Y:S01]  /*a730*/  MOV R73, R41 ;  /* 0x0000002900497202 */ /* 0x000fe20000000f00 */
[--C-:B------:R-:W-:Y:S01]  /*a740*/  FFMA.FTZ R30, R139, c[0x0][0x23c], -R0.reuse ;  /* 0x00008f008b1e7a23 */ /* 0x100fe20000010800 */
[----:B------:R-:W-:Y:S01]  /*a750*/  MOV R71, R32 ;  /* 0x0000002000477202 */ /* 0x000fe20000000f00 */
[--C-:B------:R-:W-:Y:S01]  /*a760*/  FFMA.FTZ R32, R218, c[0x0][0x23c], -R0.reuse ;  /* 0x00008f00da207a23 */ /* 0x100fe20000010800 */
[----:B------:R-:W-:Y:S01]  /*a770*/  MOV R70, R31 ;  /* 0x0000001f00467202 */ /* 0x000fe20000000f00 */
[----:B-1----:R-:W-:Y:S01]  /*a780*/  FFMA.FTZ R3, R226, c[0x0][0x23c], -R21 ;  /* 0x00008f00e2037a23 */ /* 0x002fe20000010815 */
[----:B------:R-:W-:Y:S01]  /*a790*/  MOV R103, R168 ;  /* 0x000000a800677202 */ /* 0x000fe20000000f00 */
[--C-:B------:R-:W-:Y:S01]  /*a7a0*/  FFMA.FTZ R31, R213, c[0x0][0x23c], -R0.reuse ;  /* 0x00008f00d51f7a23 */ /* 0x100fe20000010800 */
[----:B------:R-:W-:Y:S01]  /*a7b0*/  MOV R101, R170 ;  /* 0x000000aa00657202 */ /* 0x000fe20000000f00 */
[--C-:B------:R-:W-:Y:S01]  /*a7c0*/  FFMA.FTZ R170, R51, c[0x0][0x23c], -R0.reuse ;  /* 0x00008f0033aa7a23 */ /* 0x100fe20000010800 */
[----:B------:R-:W-:Y:S01]  /*a7d0*/  MOV R72, R171 ;  /* 0x000000ab00487202 */ /* 0x000fe20000000f00 */
[----:B------:R-:W1:Y:S01]  /*a7e0*/  MUFU.EX2 R3, R3 ;  /* 0x0000000300037308 */ /* 0x000e620000000800 */
[----:B------:R-:W-:Y:S01]  /*a7f0*/  MOV R41, R29 ;  /* 0x0000001d00297202 */ /* 0x000fe20000000f00 */
[----:B------:R-:W-:-:S02]  /*a800*/  FFMA.FTZ R29, R54, c[0x0][0x23c], -R0 ;  /* 0x00008f00361d7a23 */ /* 0x000fc40000010800 */
[--C-:B------:R-:W-:Y:S02]  /*a810*/  FFMA.FTZ R171, R53, c[0x0][0x23c], -R0.reuse ;  /* 0x00008f0035ab7a23 */ /* 0x100fe40000010800 */
[--C-:B------:R-:W-:Y:S02]  /*a820*/  FFMA.FTZ R169, R23, c[0x0][0x23c], -R0.reuse ;  /* 0x00008f0017a97a23 */ /* 0x100fe40000010800 */
[----:B------:R-:W-:Y:S02]  /*a830*/  FFMA.FTZ R168, R22, c[0x0][0x23c], -R0 ;  /* 0x00008f0016a87a23 */ /* 0x000fe40000010800 */
[----:B------:R-:W-:-:S04]  /*a840*/  FFMA.FTZ R0, R223, c[0x0][0x23c], -R21 ;  /* 0x00008f00df007a23 */ /* 0x000fc80000010815 */
[----:B------:R-:W2:Y:S01]  /*a850*/  MUFU.EX2 R221, R0 ;  /* 0x0000000000dd7308 */ /* 0x000ea20000000800 */
[--C-:B------:R-:W-:Y:S01]  /*a860*/  FFMA.FTZ R23, R219, c[0x0][0x23c], -R2.reuse ;  /* 0x00008f00db177a23 */ /* 0x100fe20000010802 */
[----:B-1----:R-:W-:Y:S01]  /*a870*/  MOV R219, R3 ;  /* 0x0000000300db7202 */ /* 0x002fe20000000f00 */
[----:B------:R-:W-:Y:S01]  /*a880*/  FFMA.FTZ R3, R212, c[0x0][0x23c], -R2 ;  /* 0x00008f00d4037a23 */ /* 0x000fe20000010802 */
[----:B------:R-:W-:Y:S01]  /*a890*/  MOV R213, R7 ;  /* 0x0000000700d57202 */ /* 0x000fe20000000f00 */
[----:B------:R-:W-:Y:S01]  /*a8a0*/  IMAD.MOV.U32 R218, RZ, RZ, R8 ;  /* 0x000000ffffda7224 */ /* 0x000fe200078e0008 */
[----:B------:R-:W-:Y:S01]  /*a8b0*/  MOV R226, R6 ;  /* 0x0000000600e27202 */ /* 0x000fe20000000f00 */
[----:B------:R-:W-:Y:S01]  /*a8c0*/  FFMA.FTZ R22, R214, c[0x0][0x23c], -R2 ;  /* 0x00008f00d6167a23 */ /* 0x000fe20000010802 */
[----:B------:R-:W-:Y:S01]  /*a8d0*/  MOV R214, R5 ;  /* 0x0000000500d67202 */ /* 0x000fe20000000f00 */
[----:B------:R-:W-:Y:S01]  /*a8e0*/  IMAD.MOV.U32 R212, RZ, RZ, R4 ;  /* 0x000000ffffd47224 */ /* 0x000fe200078e0004 */
[----:B------:R-:W-:-:S02]  /*a8f0*/  F2FP.BF16.PACK_AB R8, R216, R173 ;  /* 0x000000add808723e */ /* 0x000fc400000010ff */
[----:B------:R-:W-:Y:S02]  /*a900*/  F2FP.BF16.PACK_AB R9, R224, R172 ;  /* 0x000000ace009723e */ /* 0x000fe400000010ff */
[----:B------:R-:W-:Y:S02]  /*a910*/  F2FP.BF16.PACK_AB R10, R251, R175 ;  /* 0x000000affb0a723e */ /* 0x000fe400000010ff */
[----:B------:R-:W-:Y:S02]  /*a920*/  F2FP.BF16.PACK_AB R11, R220, R226 ;  /* 0x000000e2dc0b723e */ /* 0x000fe400000010ff */
[----:B------:R-:W-:Y:S02]  /*a930*/  F2FP.BF16.PACK_AB R4, R212, R213 ;  /* 0x000000d5d404723e */ /* 0x000fe400000010ff */
[----:B------:R-:W-:Y:S02]  /*a940*/  F2FP.BF16.PACK_AB R5, R174, R218 ;  /* 0x000000daae05723e */ /* 0x000fe400000010ff */
[----:B------:R-:W-:-:S02]  /*a950*/  F2FP.BF16.PACK_AB R6, R215, R214 ;  /* 0x000000d6d706723e */ /* 0x000fc400000010ff */
[----:B--2---:R-:W-:Y:S01]  /*a960*/  F2FP.BF16.PACK_AB R7, R221, R219 ;  /* 0x000000dbdd07723e */ /* 0x004fe200000010ff */
[----:B------:R-:W-:Y:S01]  /*a970*/  FFMA.FTZ R43, R43, R17, R19 ;  /* 0x000000112b2b7223 */ /* 0x000fe20000010013 */
[-C--:B----4-:R-:W-:Y:S01]  /*a980*/  HMMA.16816.F32.BF16 R148, R8, R12.reuse, R148 ;  /* 0x0000000c0894723c */ /* 0x090fe20000041894 */
[----:B---3--:R-:W-:Y:S02]  /*a990*/  FFMA.FTZ R42, R42, R16, R18 ;  /* 0x000000102a2a7223 */ /* 0x008fe40000010012 */
[----:B------:R-:W1:Y:S05]  /*a9a0*/  LDSM.16.MT88.4 R16, [R229+0xc800] ;  /* 0x00c80000e510783b */ /* 0x000e6a0000004200 */
[C---:B------:R-:W-:Y:S08]  /*a9b0*/  HMMA.16816.F32.BF16 R144, R4.reuse, R12, R144 ;  /* 0x0000000c0490723c */ /* 0x040ff00000041890 */
[-C--:B------:R-:W-:Y:S08]  /*a9c0*/  HMMA.16816.F32.BF16 R152, R4, R14.reuse, R152 ;  /* 0x0000000e0498723c */ /* 0x080ff00000041898 */
[----:B------:R-:W-:Y:S01]  /*a9d0*/  HMMA.16816.F32.BF16 R44, R8, R14, R44 ;  /* 0x0000000e082c723c */ /* 0x000fe2000004182c */
[----:B------:R-:W2:Y:S01]  /*a9e0*/  LDSM.16.MT88.4 R12, [R231+0xc800] ;  /* 0x00c80000e70c783b */ /* 0x000ea20000004200 */
        /* <DEDUP_REMOVED lines=9> */
[--C-:B------:R-:W-:Y:S01]  /*aa80*/  FFMA.FTZ R134, R48, c[0x0][0x23c], -R2.reuse ;  /* 0x00008f0030867a23 */ /* 0x100fe20000010802 */
[----:B------:R-:W-:Y:S01]  /*aa90*/  MOV R25, R136 ;  /* 0x0000008800197202 */ /* 0x000fe20000000f00 */
[--C-:B------:R-:W-:Y:S01]  /*aaa0*/  FFMA.FTZ R0, R55, c[0x0][0x23c], -R2.reuse ;  /* 0x00008f0037007a23 */ /* 0x100fe20000010802 */
[----:B------:R-:W-:Y:S01]  /*aab0*/  MOV R217, R69 ;  /* 0x0000004500d97202 */ /* 0x000fe20000000f00 */
[----:B------:R-:W-:-:S02]  /*aac0*/  FFMA.FTZ R136, R52, c[0x0][0x23c], -R2 ;  /* 0x00008f0034887a23 */ /* 0x000fc40000010802 */
[----:B------:R-:W-:Y:S01]  /*aad0*/  IMAD.MOV.U32 R248, RZ, RZ, R70 ;  /* 0x000000fffff87224 */ /* 0x000fe200078e0046 */
[----:B-1----:R-:W-:Y:S07]  /*aae0*/  HMMA.16816.F32.BF16 R72, R8, R16, R208 ;  /* 0x000000100848723c */ /* 0x002fee00000418d0 */
[----:B------:R-:W-:Y:S02]  /*aaf0*/  MOV R210, R215 ;  /* 0x000000d700d27202 */ /* 0x000fe40000000f00 */
[----:B------:R-:W-:Y:S01]  /*ab00*/  MOV R215, R68 ;  /* 0x0000004400d77202 */ /* 0x000fe20000000f00 */
[-C--:B--2---:R-:W-:Y:S07]  /*ab10*/  HMMA.16816.F32.BF16 R48, R4, R12.reuse, R180 ;  /* 0x0000000c0430723c */ /* 0x084fee00000418b4 */
[----:B------:R-:W-:Y:S01]  /*ab20*/  MOV R180, R71 ;  /* 0x0000004700b47202 */ /* 0x000fe20000000f00 */
[----:B------:R-:W-:Y:S08]  /*ab30*/  HMMA.16816.F32.BF16 R52, R8, R12, R176 ;  /* 0x0000000c0834723c */ /* 0x000ff000000418b0 */
[-C--:B------:R-:W-:Y:S08]  /*ab40*/  HMMA.16816.F32.BF16 R184, R4, R14.reuse, R184 ;  /* 0x0000000e04b8723c */ /* 0x080ff000000418b8 */
[----:B------:R-:W-:Y:S01]  /*ab50*/  HMMA.16816.F32.BF16 R68, R8, R14, R188 ;  /* 0x0000000e0844723c */ /* 0x000fe200000418bc */
[----:B------:R-:W1:Y:S01]  /*ab60*/  LDSM.16.MT88.4 R12, [R228+0xe800] ;  /* 0x00e80000e40c783b */ /* 0x000e620000004200 */
[----:B------:R-:W-:-:S02]  /*ab70*/  MOV R223, R250 ;  /* 0x000000fa00df7202 */ /* 0x000fc40000000f00 */
[----:B------:R-:W-:-:S03]  /*ab80*/  MOV R181, R80 ;  /* 0x0000005000b57202 */ /* 0x000fc60000000f00 */
[----:B------:R-:W-:Y:S01]  /*ab90*/  IMAD.MOV.U32 R189, RZ, RZ, R77 ;  /* 0x000000ffffbd7224 */ /* 0x000fe200078e004d */
[----:B------:R-:W-:Y:S02]  /*aba0*/  MOV R191, R83 ;  /* 0x0000005300bf7202 */ /* 0x000fe40000000f00 */
[----:B------:R-:W-:Y:S02]  /*abb0*/  MOV R190, R76 ;  /* 0x0000004c00be7202 */ /* 0x000fe40000000f00 */
[----:B------:R-:W-:Y:S02]  /*abc0*/  MOV R250, R78 ;  /* 0x0000004e00fa7202 */ /* 0x000fe40000000f00 */
[----:B------:R-:W-:Y:S02]  /*abd0*/  MOV R188, R79 ;  /* 0x0000004f00bc7202 */ /* 0x000fe40000000f00 */
[----:B------:R-:W-:Y:S02]  /*abe0*/  MOV R183, R102 ;  /* 0x0000006600b77202 */ /* 0x000fe40000000f00 */
[----:B------:R-:W-:-:S02]  /*abf0*/  MOV R177, R24 ;  /* 0x0000001800b17202 */ /* 0x000fc40000000f00 */
[----:B------:R-:W-:Y:S02]  /*ac00*/  MOV R179, R225 ;  /* 0x000000e100b37202 */ /* 0x000fe40000000f00 */
[----:B------:R-:W-:Y:S02]  /*ac10*/  MOV R209, R224 ;  /* 0x000000e000d17202 */ /* 0x000fe40000000f00 */
[----:B------:R-:W-:Y:S02]  /*ac20*/  MOV R211, R220 ;  /* 0x000000dc00d37202 */ /* 0x000fe40000000f00 */
[----:B------:R2:W-:Y:S01]  /*ac30*/  MUFU.EX2 R220, R0 ;  /* 0x0000000000dc7308 */ /* 0x0005e20000000800 */
[----:B------:R-:W-:Y:S01]  /*ac40*/  MOV R182, R103 ;  /* 0x0000006700b67202 */ /* 0x000fe20000000f00 */
[----:B------:R-:W-:Y:S01]  /*ac50*/  IMAD.MOV.U32 R178, RZ, RZ, R27 ;  /* 0x000000ffffb27224 */ /* 0x000fe200078e001b */
[----:B------:R-:W-:Y:S01]  /*ac60*/  MOV R176, R100 ;  /* 0x0000006400b07202 */ /* 0x000fe20000000f00 */
[----:B-1----:R-:W-:Y:S01]  /*ac70*/  HMMA.16816.F32.BF16 R76, R4, R12, R156 ;  /* 0x0000000c044c723c */ /* 0x002fe2000004189c */
[----:B--2---:R-:W-:-:S06]  /*ac80*/  FFMA.FTZ R0, R188, c[0x0][0x23c], -R20 ;  /* 0x00008f00bc007a23 */ /* 0x004fcc0000010814 */
[----:B------:R-:W-:Y:S02]  /*ac90*/  MOV R159, R189 ;  /* 0x000000bd009f7202 */ /* 0x000fe40000000f00 */
[----:B------:R-:W-:Y:S02]  /*aca0*/  MOV R189, R191 ;  /* 0x000000bf00bd7202 */ /* 0x000fe40000000f00 */
[----:B------:R-:W-:Y:S02]  /*acb0*/  MOV R191, R181 ;  /* 0x000000b500bf7202 */ /* 0x000fe40000000f00 */
[----:B------:R-:W-:Y:S02]  /*acc0*/  MOV R181, R183 ;  /* 0x000000b700b57202 */ /* 0x000fe40000000f00 */
[----:B------:R-:W-:Y:S01]  /*acd0*/  MOV R183, R177 ;  /* 0x000000b100b77202 */ /* 0x000fe20000000f00 */
[----:B------:R-:W-:Y:S01]  /*ace0*/  IMAD.MOV.U32 R188, RZ, RZ, R190 ;  /* 0x000000ffffbc7224 */ /* 0x000fe200078e00be */
[----:B------:R-:W-:-:S02]  /*acf0*/  MOV R177, R179 ;  /* 0x000000b300b17202 */ /* 0x000fc40000000f00 */
[----:B------:R-:W-:Y:S02]  /*ad00*/  MOV R179, R209 ;  /* 0x000000d100b37202 */ /* 0x000fe40000000f00 */
[----:B------:R-:W-:Y:S02]  /*ad10*/  MOV R209, R211 ;  /* 0x000000d300d17202 */ /* 0x000fe40000000f00 */
[----:B------:R-:W-:Y:S02]  /*ad20*/  MOV R211, R249 ;  /* 0x000000f900d37202 */ /* 0x000fe40000000f00 */
[----:B------:R-:W-:Y:S01]  /*ad30*/  MOV R190, R180 ;  /* 0x000000b400be7202 */ /* 0x000fe20000000f00 */
[----:B------:R1:W-:Y:S01]  /*ad40*/  MUFU.EX2 R249, R0 ;  /* 0x0000000000f97308 */ /* 0x0003e20000000800 */
[----:B------:R-:W-:Y:S01]  /*ad50*/  IMAD.MOV.U32 R180, RZ, RZ, R182 ;  /* 0x000000ffffb47224 */ /* 0x000fe200078e00b6 */
[----:B------:R-:W-:Y:S01]  /*ad60*/  MOV R182, R176 ;  /* 0x000000b000b67202 */ /* 0x000fe20000000f00 */
[----:B------:R-:W-:-:S02]  /*ad70*/  IMAD.MOV.U32 R208, RZ, RZ, R216 ;  /* 0x000000ffffd07224 */ /* 0x000fc400078e00d8 */
[----:B------:R-:W-:-:S03]  /*ad80*/  IMAD.MOV.U32 R176, RZ, RZ, R178 ;  /* 0x000000ffffb07224 */ /* 0x000fc600078e00b2 */
[----:B------:R-:W-:Y:S01]  /*ad90*/  MOV R178, R208 ;  /* 0x000000d000b27202 */ /* 0x000fe20000000f00 */
[----:B-1----:R-:W-:Y:S01]  /*ada0*/  FFMA.FTZ R0, R159, c[0x0][0x23c], -R20 ;  /* 0x00008f009f007a23 */ /* 0x002fe20000010814 */
[----:B------:R-:W-:Y:S02]  /*adb0*/  MOV R159, R188 ;  /* 0x000000bc009f7202 */ /* 0x000fe40000000f00 */
[----:B------:R-:W-:Y:S02]  /*adc0*/  MOV R188, R189 ;  /* 0x000000bd00bc7202 */ /* 0x000fe40000000f00 */
[----:B------:R-:W-:Y:S01]  /*add0*/  MOV R189, R190 ;  /* 0x000000be00bd7202 */ /* 0x000fe20000000f00 */
[----:B------:R-:W-:Y:S01]  /*ade0*/  IMAD.MOV.U32 R190, RZ, RZ, R191 ;  /* 0x000000ffffbe7224 */ /* 0x000fe200078e00bf */
[----:B------:R-:W-:Y:S02]  /*adf0*/  MOV R191, R180 ;  /* 0x000000b400bf7202 */ /* 0x000fe40000000f00 */
[----:B------:R-:W-:Y:S01]  /*ae00*/  MOV R180, R181 ;  /* 0x000000b500b47202 */ /* 0x000fe20000000f00 */
[----:B------:R-:W-:Y:S01]  /*ae10*/  IMAD.MOV.U32 R208, RZ, RZ, R210 ;  /* 0x000000ffffd07224 */ /* 0x000fe200078e00d2 */
[----:B------:R-:W-:Y:S01]  /*ae20*/  MOV R181, R182 ;  /* 0x000000b600b57202 */ /* 0x000fe20000000f00 */
[----:B------:R-:W-:Y:S01]  /*ae30*/  IMAD.MOV.U32 R182, RZ, RZ, R183 ;  /* 0x000000ffffb67224 */ /* 0x000fe200078e00b7 */
[----:B------:R-:W-:-:S02]  /*ae40*/  MOV R183, R176 ;  /* 0x000000b000b77202 */ /* 0x000fc40000000f00 */
[----:B------:R-:W-:Y:S02]  /*ae50*/  MOV R176, R177 ;  /* 0x000000b100b07202 */ /* 0x000fe40000000f00 */
[----:B------:R-:W-:Y:S01]  /*ae60*/  MOV R210, R251 ;  /* 0x000000fb00d27202 */ /* 0x000fe20000000f00 */
[----:B------:R-:W-:Y:S01]  /*ae70*/  IMAD.MOV.U32 R251, RZ, RZ, R235 ;  /* 0x000000fffffb7224 */ /* 0x000fe200078e00eb */
[----:B------:R-:W-:Y:S01]  /*ae80*/  MOV R177, R178 ;  /* 0x000000b200b17202 */ /* 0x000fe20000000f00 */
[----:B------:R-:W-:Y:S01]  /*ae90*/  IMAD.MOV.U32 R178, RZ, RZ, R179 ;  /* 0x000000ffffb27224 */ /* 0x000fe200078e00b3 */
[----:B------:R-:W-:Y:S01]  /*aea0*/  MOV R179, R208 ;  /* 0x000000d000b37202 */ /* 0x000fe20000000f00 */
[----:B------:R1:W5:Y:S01]  /*aeb0*/  LDL.LU R235, [R1+0x68] ;  /* 0x0000680001eb7983 */ /* 0x0003620000300800 */
[----:B------:R-:W-:Y:S02]  /*aec0*/  MOV R208, R209 ;  /* 0x000000d100d07202 */ /* 0x000fe40000000f00 */
[----:B------:R-:W-:Y:S01]  /*aed0*/  MOV R209, R210 ;  /* 0x000000d200d17202 */ /* 0x000fe20000000f00 */
[----:B------:R-:W-:Y:S01]  /*aee0*/  IMAD.MOV.U32 R210, RZ, RZ, R211 ;  /* 0x000000ffffd27224 */ /* 0x000fe200078e00d3 */
[----:B------:R-:W-:-:S02]  /*aef0*/  MOV R211, R251 ;  /* 0x000000fb00d37202 */ /* 0x000fc40000000f00 */
[----:B------:R-:W-:Y:S02]  /*af00*/  MOV R251, R250 ;  /* 0x000000fa00fb7202 */ /* 0x000fe40000000f00 */
[----:B------:R2:W-:Y:S02]  /*af10*/  MUFU.EX2 R250, R0 ;  /* 0x0000000000fa7308 */ /* 0x0005e40000000800 */
[----:B--2---:R-:W-:Y:S01]  /*af20*/  FFMA.FTZ R0, R159, c[0x0][0x23c], -R20 ;  /* 0x00008f009f007a23 */ /* 0x004fe20000010814 */
[----:B------:R-:W-:Y:S01]  /*af30*/  MOV R159, R188 ;  /* 0x000000bc009f7202 */ /* 0x000fe20000000f00 */
[----:B------:R-:W-:Y:S01]  /*af40*/  IMAD.MOV.U32 R188, RZ, RZ, R189 ;  /* 0x000000ffffbc7224 */ /* 0x000fe200078e00bd */
[----:B------:R-:W-:Y:S02]  /*af50*/  MOV R189, R190 ;  /* 0x000000be00bd7202 */ /* 0x000fe40000000f00 */
[----:B------:R-:W-:Y:S02]  /*af60*/  MOV R190, R191 ;  /* 0x000000bf00be7202 */ /* 0x000fe40000000f00 */
[----:B------:R-:W-:Y:S01]  /*af70*/  MOV R191, R180 ;  /* 0x000000b400bf7202 */ /* 0x000fe20000000f00 */
[----:B------:R-:W-:Y:S01]  /*af80*/  IMAD.MOV.U32 R180, RZ, RZ, R181 ;  /* 0x000000ffffb47224 */ /* 0x000fe200078e00b5 */
[----:B------:R-:W-:-:S02]  /*af90*/  MOV R181, R182 ;  /* 0x000000b600b57202 */ /* 0x000fc40000000f00 */
[----:B------:R-:W-:Y:S02]  /*afa0*/  MOV R182, R183 ;  /* 0x000000b700b67202 */ /* 0x000fe40000000f00 */
        /* <DEDUP_REMOVED lines=9> */
[----:B------:R-:W-:Y:S02]  /*b040*/  IMAD.MOV.U32 R219, RZ, RZ, R251 ;  /* 0x000000ffffdb7224 */ /* 0x000fe400078e00fb */
[----:B------:R2:W-:Y:S02]  /*b050*/  MUFU.EX2 R251, R0 ;  /* 0x0000000000fb7308 */ /* 0x0005e40000000800 */
[----:B--2---:R-:W-:Y:S01]  /*b060*/  FFMA.FTZ R0, R159, c[0x0][0x23c], -R20 ;  /* 0x00008f009f007a23 */ /* 0x004fe20000010814 */
[----:B------:R-:W-:Y:S02]  /*b070*/  MOV R159, R188 ;  /* 0x000000bc009f7202 */ /* 0x000fe40000000f00 */
[----:B------:R-:W2:Y:S01]  /*b080*/  LDL.LU R188, [R1+0x24] ;  /* 0x0000240001bc7983 */ /* 0x000ea20000300800 */
[----:B------:R-:W-:Y:S01]  /*b090*/  IMAD.MOV.U32 R225, RZ, RZ, R81 ;  /* 0x000000ffffe17224 */ /* 0x000fe200078e0051 */
[----:B------:R-:W-:-:S02]  /*b0a0*/  MOV R216, R82 ;  /* 0x0000005200d87202 */ /* 0x000fc40000000f00 */
[-C--:B------:R-:W-:Y:S08]  /*b0b0*/  HMMA.16816.F32.BF16 R80, R4, R14.reuse, R140 ;  /* 0x0000000e0450723c */ /* 0x080ff0000004188c */
[----:B------:R-:W-:Y:S08]  /*b0c0*/  HMMA.16816.F32.BF16 R140, R8, R14, R36 ;  /* 0x0000000e088c723c */ /* 0x000ff00000041824 */
[C---:B------:R-:W-:Y:S08]  /*b0d0*/  HMMA.16816.F32.BF16 R64, R4.reuse, R16, R64 ;  /* 0x000000100440723c */ /* 0x040ff00000041840 */
[-C--:B------:R-:W-:Y:S08]  /*b0e0*/  HMMA.16816.F32.BF16 R60, R4, R18.reuse, R60 ;  /* 0x00000012043c723c */ /* 0x080ff0000004183c */
[----:B------:R-:W-:Y:S01]  /*b0f0*/  HMMA.16816.F32.BF16 R56, R8, R18, R56 ;  /* 0x000000120838723c */ /* 0x000fe20000041838 */
[----:B------:R-:W3:Y:S01]  /*b100*/  LDSM.16.MT88.4 R16, [R230+0xc800] ;  /* 0x00c80000e610783b */ /* 0x000ee20000004200 */
[----:B------:R-:W-:-:S02]  /*b110*/  MOV R222, R26 ;  /* 0x0000001a00de7202 */ /* 0x000fc40000000f00 */
[----:B------:R-:W-:Y:S02]  /*b120*/  MOV R227, R25 ;  /* 0x0000001900e37202 */ /* 0x000fe40000000f00 */
[----:B------:R-:W4:Y:S02]  /*b130*/  LDSM.16.MT88.4 R24, [R229+0xe800] ;  /* 0x00e80000e518783b */ /* 0x000f240000004200 */
[----:B------:R-:W-:Y:S02]  /*b140*/  HMMA.16816.F32.BF16 R160, R8, R12, R160 ;  /* 0x0000000c08a0723c */ /* 0x000fe400000418a0 */
[----:B------:R-:W1:Y:S01]  /*b150*/  LDSM.16.MT88.4 R12, [R230+0xe800] ;  /* 0x00e80000e60c783b */ /* 0x000e620000004200 */
[----:B--2---:R-:W-:Y:S01]  /*b160*/  FFMA.FTZ R39, R188, R28, R33 ;  /* 0x0000001cbc277223 */ /* 0x004fe20000010021 */
[----:B------:R-:W-:Y:S02]  /*b170*/  MOV R188, R189 ;  /* 0x000000bd00bc7202 */ /* 0x000fe40000000f00 */
[----:B------:R-:W-:Y:S01]  /*b180*/  MOV R189, R190 ;  /* 0x000000be00bd7202 */ /* 0x000fe20000000f00 */
[----:B------:R-:W-:Y:S01]  /*b190*/  IMAD.MOV.U32 R190, RZ, RZ, R191 ;  /* 0x000000ffffbe7224 */ /* 0x000fe200078e00bf */
[----:B------:R-:W-:-:S02]  /*b1a0*/  MOV R191, R180 ;  /* 0x000000b400bf7202 */ /* 0x000fc40000000f00 */
[----:B------:R-:W-:Y:S01]  /*b1b0*/  MOV R180, R182 ;  /* 0x000000b600b47202 */ /* 0x000fe20000000f00 */
[----:B------:R-:W-:Y:S01]  /*b1c0*/  IMAD.MOV.U32 R182, RZ, RZ, R176 ;  /* 0x000000ffffb67224 */ /* 0x000fe200078e00b0 */
[----:B------:R-:W-:Y:S01]  /*b1d0*/  MOV R176, R178 ;  /* 0x000000b200b07202 */ /* 0x000fe20000000f00 */
[----:B------:R-:W-:Y:S01]  /*b1e0*/  IMAD.MOV.U32 R178, RZ, RZ, R208 ;  /* 0x000000ffffb27224 */ /* 0x000fe200078e00d0 */
[----:B------:R-:W-:Y:S01]  /*b1f0*/  MOV R208, R210 ;  /* 0x000000d200d07202 */ /* 0x000fe20000000f00 */
[----:B------:R-:W-:Y:S02]  /*b200*/  IMAD.MOV.U32 R210, RZ, RZ, R219 ;  /* 0x000000ffffd27224 */ /* 0x000fe400078e00db */
[----:B------:R-:W2:Y:S01]  /*b210*/  LDL.LU R219, [R1+0x28] ;  /* 0x0000280001db7983 */ /* 0x000ea20000300800 */
[-C--:B---3--:R-:W-:Y:S08]  /*b220*/  HMMA.16816.F32.BF16 R192, R8, R16.reuse, R192 ;  /* 0x0000001008c0723c */ /* 0x088ff000000418c0 */
[C---:B------:R-:W-:Y:S08]  /*b230*/  HMMA.16816.F32.BF16 R196, R4.reuse, R16, R196 ;  /* 0x0000001004c4723c */ /* 0x040ff000000418c4 */
[-C--:B------:R-:W-:Y:S08]  /*b240*/  HMMA.16816.F32.BF16 R200, R4, R18.reuse, R200 ;  /* 0x0000001204c8723c */ /* 0x080ff000000418c8 */
[----:B------:R-:W-:Y:S01]  /*b250*/  HMMA.16816.F32.BF16 R204, R8, R18, R204 ;  /* 0x0000001208cc723c */ /* 0x000fe200000418cc */
[----:B------:R-:W3:Y:S01]  /*b260*/  LDSM.16.MT88.4 R16, [R231+0xe800] ;  /* 0x00e80000e710783b */ /* 0x000ee20000004200 */
[----:B------:R-:W-:-:S02]  /*b270*/  IMAD.MOV.U32 R2, RZ, RZ, R101 ;  /* 0x000000ffff027224 */ /* 0x000fc400078e0065 */
[----:B------:R-:W-:Y:S01]  /*b280*/  FFMA.FTZ R33, R181, c[0x0][0x23c], -R20 ;  /* 0x00008f00b5217a23 */ /* 0x000fe20000010814 */
[----:B------:R-:W-:-:S03]  /*b290*/  MOV R181, R183 ;  /* 0x000000b700b57202 */ /* 0x000fc60000000f00 */
[----:B----4-:R-:W-:Y:S01]  /*b2a0*/  HMMA.16816.F32.BF16 R88, R4, R24, R88 ;  /* 0x000000180458723c */ /* 0x010fe20000041858 */
[----:B------:R-:W-:Y:S01]  /*b2b0*/  MOV R183, R177 ;  /* 0x000000b100b77202 */ /* 0x000fe20000000f00 */
[----:B------:R4:W-:Y:S01]  /*b2c0*/  MUFU.EX2 R156, R0 ;  /* 0x00000000009c7308 */ /* 0x0009e20000000800 */
[----:B------:R-:W-:Y:S01]  /*b2d0*/  MOV R177, R179 ;  /* 0x000000b300b17202 */ /* 0x000fe20000000f00 */
[----:B------:R-:W-:-:S04]  /*b2e0*/  FFMA.FTZ R36, R180, c[0x0][0x23c], -R21 ;  /* 0x00008f00b4247a23 */ /* 0x000fc80000010815 */
[----:B------:R-:W-:Y:S01]  /*b2f0*/  HMMA.16816.F32.BF16 R92, R4, R26, R92 ;  /* 0x0000001a045c723c */ /* 0x000fe2000004185c */
[----:B------:R-:W-:Y:S02]  /*b300*/  MOV R179, R209 ;  /* 0x000000d100b37202 */ /* 0x000fe40000000f00 */
[----:B------:R-:W-:-:S05]  /*b310*/  MOV R209, R211 ;  /* 0x000000d300d17202 */ /* 0x000fca0000000f00 */
[----:B-1----:R-:W-:Y:S01]  /*b320*/  HMMA.16816.F32.BF16 R120, R4, R12, R120 ;  /* 0x0000000c0478723c */ /* 0x002fe20000041878 */
[----:B------:R-:W-:Y:S01]  /*b330*/  MOV R180, R181 ;  /* 0x000000b500b47202 */ /* 0x000fe20000000f00 */
[----:B----4-:R-:W-:-:S06]  /*b340*/  FFMA.FTZ R0, R159, c[0x0][0x23c], -R21 ;  /* 0x00008f009f007a23 */ /* 0x010fcc0000010815 */
[----:B------:R-:W-:Y:S01]  /*b350*/  HMMA.16816.F32.BF16 R124, R4, R14, R124 ;  /* 0x0000000e047c723c */ /* 0x000fe2000004187c */
[----:B------:R-:W-:-:S07]  /*b360*/  MOV R211, R226 ;  /* 0x000000e200d37202 */ /* 0x000fce0000000f00 */
[C---:B---3--:R-:W-:Y:S08]  /*b370*/  HMMA.16816.F32.BF16 R104, R4.reuse, R16, R104 ;  /* 0x000000100468723c */ /* 0x048ff00000041868 */
[----:B------:R-:W-:Y:S08]  /*b380*/  HMMA.16816.F32.BF16 R108, R4, R18, R108 ;  /* 0x00000012046c723c */ /* 0x000ff0000004186c */
[C---:B------:R-:W-:Y:S08]  /*b390*/  HMMA.16816.F32.BF16 R84, R8.reuse, R16, R84 ;  /* 0x000000100854723c */ /* 0x040ff00000041854 */
[----:B------:R-:W-:Y:S01]  /*b3a0*/  HMMA.16816.F32.BF16 R112, R8, R18, R112 ;  /* 0x000000120870723c */ /* 0x000fe20000041870 */
[----:B------:R-:W1:Y:S01]  /*b3b0*/  LDSM.16.MT88.4 R16, [R229+0xd000] ;  /* 0x00d00000e510783b */ /* 0x000e620000004200 */
[----:B------:R-:W-:-:S06]  /*b3c0*/  IMAD.MOV.U32 R181, RZ, RZ, R182 ;  /* 0x000000ffffb57224 */ /* 0x000fcc00078e00b6 */
[----:B------:R-:W-:Y:S01]  /*b3d0*/  HMMA.16816.F32.BF16 R100, R8, R24, R164 ;  /* 0x000000180864723c */ /* 0x000fe200000418a4 */
[----:B------:R-:W-:-:S07]  /*b3e0*/  MOV R226, R248 ;  /* 0x000000f800e27202 */ /* 0x000fce0000000f00 */
[C---:B------:R-:W-:Y:S01]  /*b3f0*/  HMMA.16816.F32.BF16 R96, R8.reuse, R26, R96 ;  /* 0x0000001a0860723c */ /* 0x040fe20000041860 */
[----:B------:R-:W3:Y:S07]  /*b400*/  LDSM.16.MT88.4 R24, [R228+0xd000] ;  /* 0x00d00000e418783b */ /* 0x000eee0000004200 */
[----:B------:R-:W-:Y:S01]  /*b410*/  HMMA.16816.F32.BF16 R116, R8, R12, R116 ;  /* 0x0000000c0874723c */ /* 0x000fe20000041874 */
[----:B------:R-:W-:-:S07]  /*b420*/  MOV R182, R183 ;  /* 0x000000b700b67202 */ /* 0x000fce0000000f00 */
[----:B------:R-:W-:Y:S01]  /*b430*/  HMMA.16816.F32.BF16 R128, R8, R14, R128 ;  /* 0x0000000e0880723c */ /* 0x000fe20000041880 */
[----:B------:R-:W4:Y:S01]  /*b440*/  LDSM.16.MT88.4 R12, [R231+0xd000] ;  /* 0x00d00000e70c783b */ /* 0x000f220000004200 */
[----:B------:R1:W-:Y:S01]  /*b450*/  MUFU.EX2 R248, R0 ;  /* 0x0000000000f87308 */ /* 0x0003e20000000800 */
[----:B------:R-:W-:Y:S02]  /*b460*/  MOV R183, R176 ;  /* 0x000000b000b77202 */ /* 0x000fe40000000f00 */
[----:B------:R-:W-:Y:S01]  /*b470*/  MOV R176, R177 ;  /* 0x000000b100b07202 */ /* 0x000fe20000000f00 */
[----:B------:R-:W-:Y:S01]  /*b480*/  IMAD.MOV.U32 R177, RZ, RZ, R178 ;  /* 0x000000ffffb17224 */ /* 0x000fe200078e00b2 */
[----:B------:R-:W-:Y:S01]  /*b490*/  MOV R178, R179 ;  /* 0x000000b300b27202 */ /* 0x000fe20000000f00 */
[--C-:B------:R-:W-:Y:S01]  /*b4a0*/  FFMA.FTZ R37, R227, c[0x0][0x23c], -R21.reuse ;  /* 0x00008f00e3257a23 */ /* 0x100fe20000010815 */
[----:B------:R-:W-:Y:S01]  /*b4b0*/  MOV R179, R208 ;  /* 0x000000d000b37202 */ /* 0x000fe20000000f00 */
[----:B------:R-:W-:Y:S01]  /*b4c0*/  MUFU.EX2 R30, R30 ;  /* 0x0000001e001e7308 */ /* 0x000fe20000000800 */
[----:B------:R-:W-:Y:S01]  /*b4d0*/  MOV R208, R209 ;  /* 0x000000d100d07202 */ /* 0x000fe20000000f00 */
[----:B------:R-:W-:-:S02]  /*b4e0*/  FFMA.FTZ R2, R2, c[0x0][0x23c], -R21 ;  /* 0x00008f0002027a23 */ /* 0x000fc40000010815 */
[----:B-1----:R-:W-:-:S04]  /*b4f0*/  FFMA.FTZ R0, R190, c[0x0][0x23c], -R21 ;  /* 0x00008f00be007a23 */ /* 0x002fc80000010815 */
[----:B------:R1:W-:Y:S01]  /*b500*/  MUFU.EX2 R157, R3 ;  /* 0x00000003009d7308 */ /* 0x0003e20000000800 */
[----:B------:R-:W-:Y:S01]  /*b510*/  IMAD.MOV.U32 R209, RZ, RZ, R210 ;  /* 0x000000ffffd17224 */ /* 0x000fe200078e00d2 */
[----:B------:R-:W-:Y:S02]  /*b520*/  MOV R210, R211 ;  /* 0x000000d300d27202 */ /* 0x000fe40000000f00 */
[----:B------:R-:W-:-:S04]  /*b530*/  MOV R211, R214 ;  /* 0x000000d600d37202 */ /* 0x000fc80000000f00 */
[----:B------:R-:W-:Y:S01]  /*b540*/  MUFU.EX2 R227, R0 ;  /* 0x0000000000e37308 */ /* 0x000fe20000000800 */
[----:B------:R-:W-:Y:S01]  /*b550*/  MOV R214, R226 ;  /* 0x000000e200d67202 */ /* 0x000fe20000000f00 */
[----:B-1----:R-:W-:-:S06]  /*b560*/  FFMA.FTZ R3, R191, c[0x0][0x23c], -R21 ;  /* 0x00008f00bf037a23 */ /* 0x002fcc0000010815 */
[----:B------:R-:W-:Y:S01]  /*b570*/  MUFU.EX2 R166, R32 ;  /* 0x0000002000a67308 */ /* 0x000fe20000000800 */
[----:B------:R-:W-:-:S07]  /*b580*/  IMAD.MOV.U32 R159, RZ, RZ, R180 ;  /* 0x000000ffff9f7224 */ /* 0x000fce00078e00b4 */
[----:B------:R-:W1:Y:S08]  /*b590*/  MUFU.EX2 R165, R31 ;  /* 0x0000001f00a57308 */ /* 0x000e700000000800 */
[----:B------:R-:W-:Y:S08]  /*b5a0*/  MUFU.EX2 R224, R29 ;  /* 0x0000001d00e07308 */ /* 0x000ff00000000800 */
[----:B------:R-:W-:Y:S08]  /*b5b0*/  MUFU.EX2 R252, R23 ;  /* 0x0000001700fc7308 */ /* 0x000ff00000000800 */
[----:B------:R-:W1:Y:S01]  /*b5c0*/  MUFU.EX2 R164, R22 ;  /* 0x0000001600a47308 */ /* 0x000e620000000800 */
[----:B------:R-:W-:-:S07]  /*b5d0*/  MOV R180, R181 ;  /* 0x000000b500b47202 */ /* 0x000fce0000000f00 */
[----:B------:R3:W-:Y:S01]  /*b5e0*/  MUFU.EX2 R226, R3 ;  /* 0x0000000300e27308 */ /* 0x0007e20000000800 */
[----:B------:R-:W-:Y:S02]  /*b5f0*/  MOV R181, R182 ;  /* 0x000000b600b57202 */ /* 0x000fe40000000f00 */
[----:B------:R-:W-:Y:S01]  /*b600*/  MOV R182, R183 ;  /* 0x000000b700b67202 */ /* 0x000fe20000000f00 */
[----:B------:R-:W-:Y:S01]  /*b610*/  IMAD.MOV.U32 R183, RZ, RZ, R176 ;  /* 0x000000ffffb77224 */ /* 0x000fe200078e00b0 */
[----:B------:R-:W-:Y:S02]  /*b620*/  MOV R176, R177 ;  /* 0x000000b100b07202 */ /* 0x000fe40000000f00 */
[----:B------:R-:W-:Y:S02]  /*b630*/  MOV R177, R178 ;  /* 0x000000b200b17202 */ /* 0x000fe40000000f00 */
[----:B------:R-:W-:Y:S01]  /*b640*/  MOV R178, R179 ;  /* 0x000000b300b27202 */ /* 0x000fe20000000f00 */
[----:B------:R-:W-:Y:S01]  /*b650*/  IMAD.MOV.U32 R179, RZ, RZ, R208 ;  /* 0x000000ffffb37224 */ /* 0x000fe200078e00d0 */
[----:B-1----:R-:W-:-:S02]  /*b660*/  F2FP.BF16.PACK_AB R8, R165, R166 ;  /* 0x000000a6a508723e */ /* 0x002fc400000010ff */
[----:B------:R-:W-:Y:S02]  /*b670*/  F2FP.BF16.PACK_AB R9, R164, R252 ;  /* 0x000000fca409723e */ /* 0x000fe400000010ff */
[----:B------:R-:W-:Y:S02]  /*b680*/  F2FP.BF16.PACK_AB R11, R220, R157 ;  /* 0x0000009ddc0b723e */ /* 0x000fe400000010ff */
[----:B------:R-:W-:Y:S02]  /*b690*/  MOV R208, R209 ;  /* 0x000000d100d07202 */ /* 0x000fe40000000f00 */
[----:B------:R-:W-:Y:S02]  /*b6a0*/  MOV R209, R210 ;  /* 0x000000d200d17202 */ /* 0x000fe40000000f00 */
[----:B------:R-:W-:Y:S01]  /*b6b0*/  MOV R210, R211 ;  /* 0x000000d300d27202 */ /* 0x000fe20000000f00 */
[----:B------:R-:W-:Y:S01]  /*b6c0*/  IMAD.MOV.U32 R211, RZ, RZ, R212 ;  /* 0x000000ffffd37224 */ /* 0x000fe200078e00d4 */
[----:B------:R-:W-:-:S02]  /*b6d0*/  F2FP.BF16.PACK_AB R4, R250, R249 ;  /* 0x000000f9fa04723e */ /* 0x000fc400000010ff */
[----:B------:R-:W-:Y:S02]  /*b6e0*/  F2FP.BF16.PACK_AB R5, R227, R248 ;  /* 0x000000f8e305723e */ /* 0x000fe400000010ff */
[----:B------:R-:W-:Y:S01]  /*b6f0*/  F2FP.BF16.PACK_AB R6, R156, R251 ;  /* 0x000000fb9c06723e */ /* 0x000fe200000010ff */
[--C-:B------:R-:W-:Y:S01]  /*b700*/  FFMA.FTZ R32, R188, c[0x0][0x23c], -R20.reuse ;  /* 0x00008f00bc207a23 */ /* 0x100fe20000010814 */
[----:B------:R-:W-:Y:S01]  /*b710*/  MOV R31, R216 ;  /* 0x000000d8001f7202 */ /* 0x000fe20000000f00 */
[----:B------:R-:W-:Y:S01]  /*b720*/  FFMA.FTZ R38, R189, c[0x0][0x23c], -R20 ;  /* 0x00008f00bd267a23 */ /* 0x000fe20000010814 */
[----:B------:R-:W-:Y:S02]  /*b730*/  MOV R158, R214 ;  /* 0x000000d6009e7202 */ /* 0x000fe40000000f00 */
[----:B---3--:R-:W-:Y:S02]  /*b740*/  MOV R3, R213 ;  /* 0x000000d500037202 */ /* 0x008fe40000000f00 */
[----:B------:R-:W-:-:S02]  /*b750*/  MOV R188, R181 ;  /* 0x000000b500bc7202 */ /* 0x000fc40000000f00 */
[----:B------:R-:W-:Y:S02]  /*b760*/  MOV R189, R182 ;  /* 0x000000b600bd7202 */ /* 0x000fe40000000f00 */
[----:B------:R-:W-:Y:S01]  /*b770*/  MOV R190, R183 ;  /* 0x000000b700be7202 */ /* 0x000fe20000000f00 */
[----:B------:R-:W-:Y:S01]  /*b780*/  FFMA.FTZ R34, R34, c[0x0][0x23c], -R20 ;  /* 0x00008f0022227a23 */ /* 0x000fe20000010814 */
[----:B------:R-:W-:Y:S01]  /*b790*/  MOV R183, R209 ;  /* 0x000000d100b77202 */ /* 0x000fe20000000f00 */
[--C-:B------:R-:W-:Y:S01]  /*b7a0*/  FFMA.FTZ R35, R35, c[0x0][0x23c], -R21.reuse ;  /* 0x00008f0023237a23 */ /* 0x100fe20000010815 */
[----:B------:R-:W-:Y:S01]  /*b7b0*/  MOV R182, R210 ;  /* 0x000000d200b67202 */ /* 0x000fe20000000f00 */
[----:B------:R-:W-:Y:S01]  /*b7c0*/  FFMA.FTZ R41, R41, c[0x0][0x23c], -R21 ;  /* 0x00008f0029297a23 */ /* 0x000fe20000010815 */
[----:B------:R-:W-:Y:S01]  /*b7d0*/  MOV R181, R211 ;  /* 0x000000d300b57202 */ /* 0x000fe20000000f00 */
[----:B------:R-:W-:Y:S01]  /*b7e0*/  IMAD.MOV.U32 R191, RZ, RZ, R176 ;  /* 0x000000ffffbf7224 */ /* 0x000fe200078e00b0 */
[----:B------:R-:W-:Y:S01]  /*b7f0*/  LDSM.16.MT88.4 R20, [R228+0xf000] ;  /* 0x00f00000e414783b */ /* 0x000fe20000004200 */
[----:B--2---:R-:W-:-:S02]  /*b800*/  FFMA.FTZ R0, R219, R40, R234 ;  /* 0x00000028db007223 */ /* 0x004fc400000100ea */
[----:B------:R-:W-:Y:S01]  /*b810*/  IMAD.MOV.U32 R219, RZ, RZ, R217 ;  /* 0x000000ffffdb7224 */ /* 0x000fe200078e00d9 */
[----:B------:R-:W-:Y:S01]  /*b820*/  MOV R217, R215 ;  /* 0x000000d700d97202 */ /* 0x000fe20000000f00 */
[----:B------:R-:W-:Y:S01]  /*b830*/  FADD.FTZ R42, R232, R42 ;  /* 0x0000002ae82a7221 */ /* 0x000fe20000010000 */
[----:B------:R-:W-:Y:S01]  /*b840*/  MOV R215, R225 ;  /* 0x000000e100d77202 */ /* 0x000fe20000000f00 */
[----:B------:R-:W-:Y:S01]  /*b850*/  MUFU.EX2 R139, R139 ;  /* 0x0000008b008b7308 */ /* 0x000fe20000000800 */
[----:B------:R-:W-:Y:S01]  /*b860*/  MOV R40, R30 ;  /* 0x0000001e00287202 */ /* 0x000fe20000000f00 */
[----:B------:R1:W5:Y:S06]  /*b870*/  LDL.LU R234, [R1+0x64] ;  /* 0x0000640001ea7983 */ /* 0x00036c0000300800 */
[----:B------:R-:W2:Y:S01]  /*b880*/  MUFU.EX2 R225, R2 ;  /* 0x0000000200e17308 */ /* 0x000ea20000000800 */
[----:B------:R-:W-:-:S02]  /*b890*/  F2FP.BF16.PACK_AB R10, R224, R40 ;  /* 0x00000028e00a723e */ /* 0x000fc400000010ff */
[----:B------:R-:W-:Y:S02]  /*b8a0*/  MOV R29, R217 ;  /* 0x000000d9001d7202 */ /* 0x000fe40000000f00 */
[----:B------:R-:W-:-:S03]  /*b8b0*/  MOV R30, R215 ;  /* 0x000000d7001e7202 */ /* 0x000fc60000000f00 */
[----:B------:R-:W-:Y:S01]  /*b8c0*/  HMMA.16816.F32.BF16 R212, R8, R18, R56 ;  /* 0x0000001208d4723c */ /* 0x000fe20000041838 */
[----:B------:R-:W-:Y:S02]  /*b8d0*/  MOV R167, R219 ;  /* 0x000000db00a77202 */ /* 0x000fe40000000f00 */
[----:B--2---:R-:W-:Y:S01]  /*b8e0*/  F2FP.BF16.PACK_AB R7, R226, R225 ;  /* 0x000000e1e207723e */ /* 0x004fe200000010ff */
[----:B------:R-:W-:-:S04]  /*b8f0*/  FADD.FTZ R2, R233, R43 ;  /* 0x0000002be9027221 */ /* 0x000fc80000010000 */
[-C--:B------:R-:W-:Y:S01]  /*b900*/  HMMA.16816.F32.BF16 R148, R8, R24.reuse, R148 ;  /* 0x000000180894723c */ /* 0x080fe20000041894 */
[----:B------:R-:W-:Y:S01]  /*b910*/  IMAD.MOV.U32 R59, RZ, RZ, R180 ;  /* 0x000000ffff3b7224 */ /* 0x000fe200078e00b4 */
[----:B------:R-:W-:Y:S01]  /*b920*/  MOV R56, R177 ;  /* 0x000000b100387202 */ /* 0x000fe20000000f00 */
[----:B------:R-:W-:Y:S01]  /*b930*/  IMAD.MOV.U32 R58, RZ, RZ, R208 ;  /* 0x000000ffff3a7224 */ /* 0x000fe200078e00d0 */
[----:B------:R-:W-:Y:S01]  /*b940*/  MOV R57, R178 ;  /* 0x000000b200397202 */ /* 0x000fe20000000f00 */
[----:B------:R-:W-:Y:S01]  /*b950*/  IMAD.MOV.U32 R43, RZ, RZ, R218 ;  /* 0x000000ffff2b7224 */ /* 0x000fe200078e00da */
[----:B------:R-:W-:Y:S01]  /*b960*/  MOV R180, R179 ;  /* 0x000000b300b47202 */ /* 0x000fe20000000f00 */
[----:B------:R-:W-:Y:S01]  /*b970*/  MUFU.EX2 R34, R34 ;  /* 0x0000002200227308 */ /* 0x000fe20000000800 */
[C---:B------:R-:W-:Y:S01]  /*b980*/  HMMA.16816.F32.BF16 R144, R4.reuse, R24, R144 ;  /* 0x000000180490723c */ /* 0x040fe20000041890 */
[----:B------:R1:W5:Y:S04]  /*b990*/  LDL.LU R233, [R1+0x60] ;  /* 0x0000600001e97983 */ /* 0x0003680000300800 */
[----:B------:R1:W5:Y:S03]  /*b9a0*/  LDL.LU R232, [R1+0x5c] ;  /* 0x00005c0001e87983 */ /* 0x0003660000300800 */
[-C--:B------:R-:W-:Y:S08]  /*b9b0*/  HMMA.16816.F32.BF16 R152, R4, R26.reuse, R152 ;  /* 0x0000001a0498723c */ /* 0x080ff00000041898 */
[C---:B------:R-:W-:Y:S01]  /*b9c0*/  HMMA.16816.F32.BF16 R44, R8.reuse, R26, R44 ;  /* 0x0000001a082c723c */ /* 0x040fe2000004182c */
[----:B------:R-:W2:Y:S07]  /*b9d0*/  LDSM.16.MT88.4 R24, [R230+0xd000] ;  /* 0x00d00000e618783b */ /* 0x000eae0000004200 */
[C---:B----4-:R-:W-:Y:S07]  /*b9e0*/  HMMA.16816.F32.BF16 R208, R8.reuse, R14, R68 ;  /* 0x0000000e08d0723c */ /* 0x050fee0000041844 */
[----:B------:R-:W-:Y:S01]  /*b9f0*/  IMAD.MOV.U32 R69, RZ, RZ, R29 ;  /* 0x000000ffff457224 */ /* 0x000fe200078e001d */
[----:B------:R-:W-:Y:S01]  /*ba00*/  HMMA.16816.F32.BF16 R216, R8, R16, R72 ;  /* 0x0000001008d8723c */ /* 0x000fe20000041848 */
[----:B------:R-:W-:-:S02]  /*ba10*/  MOV R70, R30 ;  /* 0x0000001e00467202 */ /* 0x000fc40000000f00 */
[----:B------:R-:W-:Y:S02]  /*ba20*/  MOV R71, R31 ;  /* 0x0000001f00477202 */ /* 0x000fe40000000f00 */
[----:B------:R-:W-:Y:S03]  /*ba30*/  LDSM.16.MT88.4 R28, [R230+0xf000] ;  /* 0x00f00000e61c783b */ /* 0x000fe60000004200 */
[C---:B------:R-:W-:Y:S08]  /*ba40*/  HMMA.16816.F32.BF16 R64, R4.reuse, R16, R64 ;  /* 0x000000100440723c */ /* 0x040ff00000041840 */
[----:B------:R-:W-:Y:S01]  /*ba50*/  HMMA.16816.F32.BF16 R60, R4, R18, R60 ;  /* 0x00000012043c723c */ /* 0x000fe2000004183c */
[----:B------:R-:W3:Y:S07]  /*ba60*/  LDSM.16.MT88.4 R16, [R229+0xf000] ;  /* 0x00f00000e510783b */ /* 0x000eee0000004200 */
[-C--:B------:R-:W-:Y:S08]  /*ba70*/  HMMA.16816.F32.BF16 R176, R8, R12.reuse, R52 ;  /* 0x0000000c08b0723c */ /* 0x080ff00000041834 */
[C---:B------:R-:W-:Y:S08]  /*ba80*/  HMMA.16816.F32.BF16 R48, R4.reuse, R12, R48 ;  /* 0x0000000c0430723c */ /* 0x040ff00000041830 */
[C---:B------:R-:W-:Y:S01]  /*ba90*/  HMMA.16816.F32.BF16 R184, R4.reuse, R14, R184 ;  /* 0x0000000e04b8723c */ /* 0x040fe200000418b8 */
[----:B------:R-:W4:Y:S07]  /*baa0*/  LDSM.16.MT88.4 R12, [R231+0xf000] ;  /* 0x00f00000e70c783b */ /* 0x000f2e0000004200 */
[C---:B--2---:R-:W-:Y:S08]  /*bab0*/  HMMA.16816.F32.BF16 R196, R4.reuse, R24, R196 ;  /* 0x0000001804c4723c */ /* 0x044ff000000418c4 */
[C---:B------:R-:W-:Y:S08]  /*bac0*/  HMMA.16816.F32.BF16 R200, R4.reuse, R26, R200 ;  /* 0x0000001a04c8723c */ /* 0x040ff000000418c8 */
[----:B------:R-:W-:Y:S08]  /*bad0*/  HMMA.16816.F32.BF16 R72, R4, R20, R76 ;  /* 0x000000140448723c */ /* 0x000ff0000004184c */
[----:B------:R-:W-:Y:S08]  /*bae0*/  HMMA.16816.F32.BF16 R192, R8, R24, R192 ;  /* 0x0000001808c0723c */ /* 0x000ff000000418c0 */
[C---:B------:R-:W-:Y:S08]  /*baf0*/  HMMA.16816.F32.BF16 R76, R4.reuse, R22, R80 ;  /* 0x00000016044c723c */ /* 0x040ff00000041850 */
[C---:B---3--:R-:W-:Y:S08]  /*bb00*/  HMMA.16816.F32.BF16 R88, R4.reuse, R16, R88 ;  /* 0x000000100458723c */ /* 0x048ff00000041858 */
[C---:B------:R-:W-:Y:S08]  /*bb10*/  HMMA.16816.F32.BF16 R92, R4.reuse, R18, R92 ;  /* 0x00000012045c723c */ /* 0x040ff0000004185c */
[C---:B----4-:R-:W-:Y:S08]  /*bb20*/  HMMA.16816.F32.BF16 R104, R4.reuse, R12, R104 ;  /* 0x0000000c0468723c */ /* 0x050ff00000041868 */
[C---:B------:R-:W-:Y:S08]  /*bb30*/  HMMA.16816.F32.BF16 R108, R4.reuse, R14, R108 ;  /* 0x0000000e046c723c */ /* 0x040ff0000004186c */
[C---:B------:R-:W-:Y:S08]  /*bb40*/  HMMA.16816.F32.BF16 R120, R4.reuse, R28, R120 ;  /* 0x0000001c0478723c */ /* 0x040ff00000041878 */
[----:B------:R-:W-:Y:S07]  /*bb50*/  HMMA.16816.F32.BF16 R52, R4, R30, R124 ;  /* 0x0000001e0434723c */ /* 0x000fee000004187c */
[----:B------:R-:W-:Y:S01]  /*bb60*/  MOV R5, R69 ;  /* 0x0000004500057202 */ /* 0x000fe20000000f00 */
[----:B------:R-:W-:Y:S01]  /*bb70*/  HMMA.16816.F32.BF16 R24, R8, R26, R204 ;  /* 0x0000001a0818723c */ /* 0x000fe200000418cc */
[----:B------:R-:W-:-:S06]  /*bb80*/  MOV R4, R158 ;  /* 0x0000009e00047202 */ /* 0x000fcc0000000f00 */
[----:B------:R-:W-:Y:S01]  /*bb90*/  IMAD.MOV.U32 R207, RZ, RZ, R70 ;  /* 0x000000ffffcf7224 */ /* 0x000fe200078e0046 */
[----:B------:R-:W-:Y:S02]  /*bba0*/  MOV R206, R71 ;  /* 0x0000004700ce7202 */ /* 0x000fe40000000f00 */
[----:B------:R-:W-:Y:S01]  /*bbb0*/  HMMA.16816.F32.BF16 R68, R8, R20, R160 ;  /* 0x000000140844723c */ /* 0x000fe200000418a0 */
[----:B------:R-:W-:-:S06]  /*bbc0*/  FADD.FTZ R4, R4, R0 ;  /* 0x0000000004047221 */ /* 0x000fcc0000010000 */
[----:B------:R-:W-:Y:S02]  /*bbd0*/  IMAD.MOV.U32 R163, RZ, RZ, R58 ;  /* 0x000000ffffa37224 */ /* 0x000fe400078e003a */
[----:B------:R-:W-:Y:S02]  /*bbe0*/  IMAD.MOV.U32 R162, RZ, RZ, R159 ;  /* 0x000000ffffa27224 */ /* 0x000fe400078e009f */
[----:B------:R-:W-:Y:S02]  /*bbf0*/  FADD.FTZ R0, R163, R42 ;  /* 0x0000002aa3007221 */ /* 0x000fe40000010000 */
[----:B------:R-:W-:Y:S01]  /*bc00*/  FADD.FTZ R2, R162, R2 ;  /* 0x00000002a2027221 */ /* 0x000fe20000010000 */
[----:B------:R-:W-:Y:S01]  /*bc10*/  MOV R81, R3 ;  /* 0x0000000300517202 */ /* 0x000fe20000000f00 */
[----:B------:R-:W-:Y:S01]  /*bc20*/  FADD.FTZ R0, R207, R0 ;  /* 0x00000000cf007221 */ /* 0x000fe20000010000 */
[----:B------:R-:W-:Y:S01]  /*bc30*/  MOV R3, R167 ;  /* 0x000000a700037202 */ /* 0x000fe20000000f00 */
[----:B------:R-:W-:Y:S01]  /*bc40*/  FADD.FTZ R2, R206, R2 ;  /* 0x00000002ce027221 */ /* 0x000fe20000010000 */
[----:B------:R-:W-:Y:S01]  /*bc50*/  MOV R82, R43 ;  /* 0x0000002b00527202 */ /* 0x000fe20000000f00 */
[----:B------:R-:W-:Y:S01]  /*bc60*/  HMMA.16816.F32.BF16 R140, R8, R22, R140 ;  /* 0x00000016088c723c */ /* 0x000fe2000004188c */
[----:B------:R-:W-:Y:S01]  /*bc70*/  MOV R167, R221 ;  /* 0x000000dd00a77202 */ /* 0x000fe20000000f00 */
[----:B------:R2:W-:Y:S01]  /*bc80*/  MUFU.EX2 R43, R136 ;  /* 0x00000088002b7308 */ /* 0x0005e20000000800 */
[----:B------:R-:W-:-:S02]  /*bc90*/  MOV R205, R56 ;  /* 0x0000003800cd7202 */ /* 0x000fc40000000f00 */
[----:B------:R-:W-:Y:S02]  /*bca0*/  MOV R204, R57 ;  /* 0x0000003900cc7202 */ /* 0x000fe40000000f00 */
[----:B------:R-:W-:Y:S01]  /*bcb0*/  MOV R83, R59 ;  /* 0x0000003b00537202 */ /* 0x000fe20000000f00 */
[C---:B------:R-:W-:Y:S01]  /*bcc0*/  HMMA.16816.F32.BF16 R20, R8.reuse, R18, R96 ;  /* 0x000000120814723c */ /* 0x040fe20000041860 */
[----:B------:R-:W-:Y:S01]  /*bcd0*/  MOV R127, R157 ;  /* 0x0000009d007f7202 */ /* 0x000fe20000000f00 */
[----:B------:R3:W-:Y:S01]  /*bce0*/  MUFU.EX2 R221, R171 ;  /* 0x000000ab00dd7308 */ /* 0x0007e20000000800 */
[----:B------:R-:W-:Y:S01]  /*bcf0*/  MOV R124, R156 ;  /* 0x0000009c007c7202 */ /* 0x000fe20000000f00 */
[----:B------:R-:W-:Y:S01]  /*bd00*/  FADD.FTZ R3, R3, R39 ;  /* 0x0000002703037221 */ /* 0x000fe20000010000 */
[----:B------:R-:W4:Y:S03]  /*bd10*/  LDSM.16.MT88.4 R156, [R228+0xd800] ;  /* 0x00d80000e49c783b */ /* 0x000f260000004200 */
[----:B------:R-:W-:Y:S01]  /*bd20*/  HMMA.16816.F32.BF16 R56, R8, R16, R100 ;  /* 0x000000100838723c */ /* 0x000fe20000041864 */
[----:B--2---:R-:W-:Y:S01]  /*bd30*/  IMAD.MOV.U32 R136, RZ, RZ, R181 ;  /* 0x000000ffff887224 */ /* 0x004fe200078e00b5 */
[----:B------:R-:W-:-:S02]  /*bd40*/  MOV R181, R183 ;  /* 0x000000b700b57202 */ /* 0x000fc40000000f00 */
[----:B------:R-:W-:Y:S02]  /*bd50*/  MOV R6, R223 ;  /* 0x000000df00067202 */ /* 0x000fe40000000f00 */
[----:B------:R-:W-:Y:S02]  /*bd60*/  MOV R7, R222 ;  /* 0x000000de00077202 */ /* 0x000fe40000000f00 */
[----:B------:R-:W-:Y:S01]  /*bd70*/  HMMA.16816.F32.BF16 R16, R8, R14, R112 ;  /* 0x0000000e0810723c */ /* 0x000fe20000041870 */
[----:B------:R-:W-:Y:S01]  /*bd80*/  MOV R126, R224 ;  /* 0x000000e0007e7202 */ /* 0x000fe20000000f00 */
[----:B------:R-:W-:Y:S01]  /*bd90*/  FADD.FTZ R4, R205, R4 ;  /* 0x00000004cd047221 */ /* 0x000fe20000010000 */
[----:B---3--:R-:W-:Y:S01]  /*bda0*/  MOV R171, R180 ;  /* 0x000000b400ab7202 */ /* 0x008fe20000000f00 */
[----:B------:R-:W-:Y:S01]  /*bdb0*/  IMAD.MOV.U32 R160, RZ, RZ, R188 ;  /* 0x000000ffffa07224 */ /* 0x000fe200078e00bc */
[----:B------:R-:W-:-:S03]  /*bdc0*/  MOV R180, R182 ;  /* 0x000000b600b47202 */ /* 0x000fc60000000f00 */
[C---:B------:R-:W-:Y:S01]  /*bdd0*/  HMMA.16816.F32.BF16 R116, R8.reuse, R28, R116 ;  /* 0x0000001c0874723c */ /* 0x040fe20000041874 */
[----:B------:R-:W-:Y:S01]  /*bde0*/  MOV R182, R175 ;  /* 0x000000af00b67202 */ /* 0x000fe20000000f00 */
[----:B------:R-:W-:Y:S01]  /*bdf0*/  FADD.FTZ R15, R173, R2 ;  /* 0x00000002ad0f7221 */ /* 0x000fe20000010000 */
[----:B------:R-:W-:Y:S01]  /*be00*/  MOV R183, R174 ;  /* 0x000000ae00b77202 */ /* 0x000fe20000000f00 */
[----:B------:R-:W-:Y:S01]  /*be10*/  FADD.FTZ R14, R172, R0 ;  /* 0x00000000ac0e7221 */ /* 0x000fe20000010000 */
[----:B------:R2:W-:Y:S01]  /*be20*/  MUFU.EX2 R222, R170 ;  /* 0x000000aa00de7308 */ /* 0x0005e20000000800 */
[----:B------:R-:W3:Y:S01]  /*be30*/  LDSM.16.MT88.4 R172, [R229+0xd800] ;  /* 0x00d80000e5ac783b */ /* 0x000ee20000004200 */
[----:B------:R-:W-:Y:S01]  /*be40*/  FADD.FTZ R3, R204, R3 ;  /* 0x00000003cc037221 */ /* 0x000fe20000010000 */
[----:B------:R-:W-:Y:S01]  /*be50*/  HMMA.16816.F32.BF16 R100, R8, R12, R84 ;  /* 0x0000000c0864723c */ /* 0x000fe20000041854 */
[----:B------:R-:W-:Y:S02]  /*be60*/  IMAD.MOV.U32 R80, RZ, RZ, R40 ;  /* 0x000000ffff507224 */ /* 0x000fe400078e0028 */
[----:B------:R-:W-:-:S02]  /*be70*/  IMAD.MOV.U32 R125, RZ, RZ, R220 ;  /* 0x000000ffff7d7224 */ /* 0x000fc400078e00dc */
[----:B------:R-:W1:Y:S01]  /*be80*/  MUFU.EX2 R33, R33 ;  /* 0x0000002100217308 */ /* 0x000e620000000800 */
[----:B------:R-:W-:Y:S01]  /*be90*/  MOV R29, R7 ;  /* 0x00000007001d7202 */ /* 0x000fe20000000f00 */
[----:B------:R-:W-:-:S06]  /*bea0*/  FADD.FTZ R13, R5, R3 ;  /* 0x00000003050d7221 */ /* 0x000fcc0000010000 */
[----:B------:R-:W-:Y:S01]  /*beb0*/  MUFU.EX2 R32, R32 ;  /* 0x0000002000207308 */ /* 0x000fe20000000800 */
[----:B--2---:R-:W-:Y:S01]  /*bec0*/  MOV R170, R191 ;  /* 0x000000bf00aa7202 */ /* 0x004fe20000000f00 */
[----:B------:R-:W-:-:S06]  /*bed0*/  FADD.FTZ R12, R6, R4 ;  /* 0x00000004060c7221 */ /* 0x000fcc0000010000 */
[----:B------:R-:W-:Y:S01]  /*bee0*/  MUFU.EX2 R38, R38 ;  /* 0x0000002600267308 */ /* 0x000fe20000000800 */
[----:B------:R-:W-:Y:S07]  /*bef0*/  LDSM.16.MT88.4 R4, [R230+0xf800] ;  /* 0x00f80000e604783b */ /* 0x000fee0000004200 */
[----:B------:R-:W-:Y:S08]  /*bf00*/  MUFU.EX2 R37, R37 ;  /* 0x0000002500257308 */ /* 0x000ff00000000800 */
[----:B------:R-:W2:Y:S08]  /*bf10*/  MUFU.EX2 R35, R35 ;  /* 0x0000002300237308 */ /* 0x000eb00000000800 */
[----:B------:R-:W-:Y:S08]  /*bf20*/  MUFU.EX2 R36, R36 ;  /* 0x0000002400247308 */ /* 0x000ff00000000800 */
[----:B------:R-:W-:Y:S01]  /*bf30*/  MUFU.EX2 R41, R41 ;  /* 0x0000002900297308 */ /* 0x000fe20000000800 */
[----:B------:R-:W-:Y:S01]  /*bf40*/  MOV R163, R81 ;  /* 0x0000005100a37202 */ /* 0x000fe20000000f00 */
[----:B------:R-:W-:Y:S01]  /*bf50*/  LDSM.16.MT88.4 R96, [R229+0xf800] ;  /* 0x00f80000e560783b */ /* 0x000fe20000004200 */
[----:B------:R-:W-:-:S02]  /*bf60*/  MOV R162, R82 ;  /* 0x0000005200a27202 */ /* 0x000fc40000000f00 */
[----:B------:R-:W-:Y:S01]  /*bf70*/  MOV R161, R83 ;  /* 0x0000005300a17202 */ /* 0x000fe20000000f00 */
[----:B------:R-:W-:Y:S02]  /*bf80*/  LDSM.16.MT88.4 R112, [R231+0xf800] ;  /* 0x00f80000e770783b */ /* 0x000fe40000004200 */
[----:B------:R1:W-:Y:S08]  /*bf90*/  MUFU.EX2 R223, R169 ;  /* 0x000000a900df7308 */ /* 0x0003f00000000800 */
[----:B------:R2:W2:Y:S01]  /*bfa0*/  MUFU.EX2 R224, R168 ;  /* 0x000000a800e07308 */ /* 0x0004a20000000800 */
[----:B------:R-:W-:Y:S01]  /*bfb0*/  IMAD.MOV.U32 R28, RZ, RZ, R124 ;  /* 0x000000ffff1c7224 */ /* 0x000fe200078e007c */
[----:B------:R-:W-:Y:S01]  /*bfc0*/  MOV R42, R126 ;  /* 0x0000007e002a7202 */ /* 0x000fe20000000f00 */
[----:B------:R-:W-:Y:S01]  /*bfd0*/  LDSM.16.MT88.4 R204, [R230+0xd800] ;  /* 0x00d80000e6cc783b */ /* 0x000fe20000004200 */
[----:B-1----:R-:W-:-:S02]  /*bfe0*/  MOV R169, R190 ;  /* 0x000000be00a97202 */ /* 0x002fc40000000f00 */
[----:B--2---:R-:W-:Y:S02]  /*bff0*/  MOV R168, R189 ;  /* 0x000000bd00a87202 */ /* 0x004fe40000000f00 */
[----:B------:R-:W1:Y:S01]  /*c000*/  LDSM.16.MT88.4 R188, [R231+0xd800] ;  /* 0x00d80000e7bc783b */ /* 0x000e620000004200 */
[----:B------:R-:W-:Y:S08]  /*c010*/  MUFU.EX2 R40, R137 ;  /* 0x0000008900287308 */ /* 0x000ff00000000800 */
[----:B------:R-:W2:Y:S01]  /*c020*/  MUFU.EX2 R220, R134 ;  /* 0x0000008600dc7308 */ /* 0x000ea20000000800 */
[----:B------:R-:W-:Y:S01]  /*c030*/  HMMA.16816.F32.BF16 R8, R8, R30, R128 ;  /* 0x0000001e0808723c */ /* 0x000fe20000041880 */
[----:B------:R-:W-:-:S02]  /*c040*/  MOV R39, R125 ;  /* 0x0000007d00277202 */ /* 0x000fc40000000f00 */
[----:B------:R-:W-:Y:S02]  /*c050*/  F2FP.BF16.PACK_AB R124, R33, R34 ;  /* 0x00000022217c723e */ /* 0x000fe400000010ff */
[----:B------:R-:W-:Y:S02]  /*c060*/  F2FP.BF16.PACK_AB R125, R35, R37 ;  /* 0x00000025237d723e */ /* 0x000fe400000010ff */
[----:B------:R-:W-:Y:S02]  /*c070*/  MOV R31, R127 ;  /* 0x0000007f001f7202 */ /* 0x000fe40000000f00 */
[----:B------:R-:W-:Y:S02]  /*c080*/  F2FP.BF16.PACK_AB R128, R222, R221 ;  /* 0x000000ddde80723e */ /* 0x000fe400000010ff */
[----:B------:R-:W-:Y:S02]  /*c090*/  F2FP.BF16.PACK_AB R129, R139, R43 ;  /* 0x0000002b8b81723e */ /* 0x000fe400000010ff */
[----:B------:R-:W-:-:S02]  /*c0a0*/  F2FP.BF16.PACK_AB R130, R224, R223 ;  /* 0x000000dfe082723e */ /* 0x000fc400000010ff */
[----:B--2---:R-:W-:Y:S02]  /*c0b0*/  F2FP.BF16.PACK_AB R131, R220, R40 ;  /* 0x00000028dc83723e */ /* 0x004fe400000010ff */
[----:B------:R-:W-:Y:S02]  /*c0c0*/  F2FP.BF16.PACK_AB R126, R38, R32 ;  /* 0x00000020267e723e */ /* 0x000fe400000010ff */
[----:B------:R-:W-:-:S03]  /*c0d0*/  F2FP.BF16.PACK_AB R127, R41, R36 ;  /* 0x00000024297f723e */ /* 0x000fc600000010ff */
[----:B----4-:R-:W-:Y:S01]  /*c0e0*/  HMMA.16816.F32.BF16 R148, R128, R156, R148 ;  /* 0x0000009c8094723c */ /* 0x010fe20000041894 */
[----:B------:R-:W-:-:S07]  /*c0f0*/  MOV R2, R163 ;  /* 0x000000a300027202 */ /* 0x000fce0000000f00 */
[C---:B------:R-:W-:Y:S08]  /*c100*/  HMMA.16816.F32.BF16 R144, R124.reuse, R156, R144 ;  /* 0x0000009c7c90723c */ /* 0x040ff00000041890 */
[----:B------:R-:W-:Y:S01]  /*c110*/  HMMA.16816.F32.BF16 R152, R124, R158, R152 ;  /* 0x0000009e7c98723c */ /* 0x000fe20000041898 */
[----:B------:R-:W-:-:S07]  /*c120*/  IMAD.MOV.U32 R0, RZ, RZ, R162 ;  /* 0x000000ffff007224 */ /* 0x000fce00078e00a2 */
[----:B------:R-:W-:Y:S07]  /*c130*/  HMMA.16816.F32.BF16 R156, R128, R158, R44 ;  /* 0x0000009e809c723c */ /* 0x000fee000004182c */
[----:B------:R-:W-:Y:S01]  /*c140*/  IMAD.MOV.U32 R47, RZ, RZ, R164 ;  /* 0x000000ffff2f7224 */ /* 0x000fe200078e00a4 */
[----:B------:R-:W-:Y:S02]  /*c150*/  MOV R46, R165 ;  /* 0x000000a5002e7202 */ /* 0x000fe40000000f00 */
[----:B------:R-:W-:-:S02]  /*c160*/  MOV R45, R166 ;  /* 0x000000a6002d7202 */ /* 0x000fc40000000f00 */
[----:B------:R-:W-:Y:S02]  /*c170*/  MOV R44, R167 ;  /* 0x000000a7002c7202 */ /* 0x000fe40000000f00 */
[----:B---3--:R-:W-:Y:S01]  /*c180*/  HMMA.16816.F32.BF16 R164, R124, R172, R64 ;  /* 0x000000ac7ca4723c */ /* 0x008fe20000041840 */
[----:B------:R-:W-:Y:S02]  /*c190*/  IMAD.MOV.U32 R30, RZ, RZ, R80 ;  /* 0x000000ffff1e7224 */ /* 0x000fe400078e0050 */
[----:B------:R-:W2:Y:S04]  /*c1a0*/  LDSM.16.MT88.4 R80, [R228+0xf800] ;  /* 0x00f80000e450783b */ /* 0x000ea80000004200 */
[----:B------:R-:W-:Y:S01]  /*c1b0*/  MOV R67, R168 ;  /* 0x000000a800437202 */ /* 0x000fe20000000f00 */
[----:B------:R-:W-:Y:S01]  /*c1c0*/  IMAD.MOV.U32 R66, RZ, RZ, R169 ;  /* 0x000000ffff427224 */ /* 0x000fe200078e00a9 */
[----:B------:R-:W-:-:S02]  /*c1d0*/  MOV R65, R170 ;  /* 0x000000aa00417202 */ /* 0x000fc40000000f00 */
[----:B------:R-:W-:Y:S02]  /*c1e0*/  MOV R64, R171 ;  /* 0x000000ab00407202 */ /* 0x000fe40000000f00 */
[----:B------:R-:W-:Y:S01]  /*c1f0*/  HMMA.16816.F32.BF16 R168, R124, R174, R60 ;  /* 0x000000ae7ca8723c */ /* 0x000fe2000004183c */
[----:B------:R-:W-:-:S06]  /*c200*/  FADD.FTZ R2, R2, R13 ;  /* 0x0000000d02027221 */ /* 0x000fcc0000010000 */
[----:B------:R-:W-:Y:S01]  /*c210*/  MOV R63, R180 ;  /* 0x000000b4003f7202 */ /* 0x000fe20000000f00 */
[----:B------:R-:W-:Y:S01]  /*c220*/  IMAD.MOV.U32 R61, RZ, RZ, R182 ;  /* 0x000000ffff3d7224 */ /* 0x000fe200078e00b6 */
[----:B------:R-:W-:Y:S02]  /*c230*/  MOV R62, R181 ;  /* 0x000000b5003e7202 */ /* 0x000fe40000000f00 */
[----:B------:R-:W-:Y:S02]  /*c240*/  MOV R60, R183 ;  /* 0x000000b7003c7202 */ /* 0x000fe40000000f00 */
[----:B-1----:R-:W-:Y:S01]  /*c250*/  HMMA.16816.F32.BF16 R180, R124, R188, R48 ;  /* 0x000000bc7cb4723c */ /* 0x002fe20000041830 */
[----:B------:R-:W-:-:S06]  /*c260*/  FADD.FTZ R0, R0, R12 ;  /* 0x0000000c00007221 */ /* 0x000fcc0000010000 */
[----:B------:R-:W-:Y:S02]  /*c270*/  MOV R49, R161 ;  /* 0x000000a100317202 */ /* 0x000fe40000000f00 */
[----:B------:R-:W-:Y:S02]  /*c280*/  MOV R50, R160 ;  /* 0x000000a000327202 */ /* 0x000fe40000000f00 */
[----:B------:R-:W-:Y:S01]  /*c290*/  MOV R51, R136 ;  /* 0x0000008800337202 */ /* 0x000fe20000000f00 */
[----:B------:R-:W-:Y:S01]  /*c2a0*/  HMMA.16816.F32.BF16 R120, R124, R4, R120 ;  /* 0x000000047c78723c */ /* 0x000fe20000041878 */
[----:B------:R-:W-:-:S03]  /*c2b0*/  FADD.FTZ R0, R60, R0 ;  /* 0x000000003c007221 */ /* 0x000fc60000010000 */
[----:B------:R-:W-:-:S04]  /*c2c0*/  FADD.FTZ R2, R51, R2 ;  /* 0x0000000233027221 */ /* 0x000fc80000010000 */
[----:B------:R-:W-:Y:S01]  /*c2d0*/  HMMA.16816.F32.BF16 R116, R128, R4, R116 ;  /* 0x000000048074723c */ /* 0x000fe20000041874 */
[----:B------:R-:W-:-:S06]  /*c2e0*/  FADD.FTZ R2, R63, R2 ;  /* 0x000000023f027221 */ /* 0x000fcc0000010000 */
        /* <DEDUP_REMOVED lines=27> */
[----:B------:R-:W-:Y:S01]  /*c4a0*/  ISETP.GE.AND P0, PT, R29, 0x3, PT ;  /* 0x000000031d00780c */ /* 0x000fe20003f06270 */
[----:B------:R-:W-:Y:S02]  /*c4b0*/  FADD.FTZ R2, R34, R2 ;  /* 0x0000000222027221 */ /* 0x000fe40000010000 */
[----:B------:R-:W-:Y:S02]  /*c4c0*/  FADD.FTZ R0, R37, R0 ;  /* 0x0000000025007221 */ /* 0x000fe40000010000 */
[----:B------:R-:W-:-:S02]  /*c4d0*/  FADD.FTZ R5, R222, R5 ;  /* 0x00000005de057221 */ /* 0x000fc40000010000 */
[----:B------:R-:W-:Y:S02]  /*c4e0*/  FADD.FTZ R4, R139, R4 ;  /* 0x000000048b047221 */ /* 0x000fe40000010000 */
[----:B------:R-:W-:Y:S02]  /*c4f0*/  FADD.FTZ R2, R33, R2 ;  /* 0x0000000221027221 */ /* 0x000fe40000010000 */
[----:B------:R-:W-:Y:S01]  /*c500*/  FADD.FTZ R0, R35, R0 ;  /* 0x0000000023007221 */ /* 0x000fe20000010000 */
[----:B------:R-:W-:Y:S01]  /*c510*/  HMMA.16816.F32.BF16 R184, R124, R190, R184 ;  /* 0x000000be7cb8723c */ /* 0x000fe200000418b8 */
[----:B------:R-:W-:Y:S02]  /*c520*/  FADD.FTZ R5, R223, R5 ;  /* 0x00000005df057221 */ /* 0x000fe40000010000 */
[----:B------:R-:W-:Y:S02]  /*c530*/  FADD.FTZ R4, R40, R4 ;  /* 0x0000000428047221 */ /* 0x000fe40000010000 */
[----:B------:R-:W-:-:S03]  /*c540*/  FADD.FTZ R2, R32, R2 ;  /* 0x0000000220027221 */ /* 0x000fc60000010000 */
[----:B------:R-:W-:Y:S01]  /*c550*/  HMMA.16816.F32.BF16 R196, R124, R204, R196 ;  /* 0x000000cc7cc4723c */ /* 0x000fe200000418c4 */
[----:B------:R-:W-:-:S07]  /*c560*/  FADD.FTZ R0, R36, R0 ;  /* 0x0000000024007221 */ /* 0x000fce0000010000 */
[C---:B------:R-:W-:Y:S08]  /*c570*/  HMMA.16816.F32.BF16 R200, R124.reuse, R206, R200 ;  /* 0x000000ce7cc8723c */ /* 0x040ff000000418c8 */
[C---:B--2---:R-:W-:Y:S08]  /*c580*/  HMMA.16816.F32.BF16 R72, R124.reuse, R80, R72 ;  /* 0x000000507c48723c */ /* 0x044ff00000041848 */
        /* <DEDUP_REMOVED lines=22> */
[----:B------:R-:W-:Y:S01]  /*c6f0*/  FADD.FTZ R2, R41, R0 ;  /* 0x0000000029027221 */ /* 0x000fe20000010000 */
[----:B------:R-:W-:Y:S01]  /*c700*/  @P0 IADD3 R0, R29, -0x3, RZ ;  /* 0xfffffffd1d000810 */ /* 0x000fe20007ffe0ff */
[----:B------:R1:W-:Y:S04]  /*c710*/  STL [R1+0x1c], R6 ;  /* 0x00001c0601007387 */ /* 0x0003e80000100800 */
[----:B------:R1:W-:Y:S04]  /*c720*/  STL [R1+0x20], R5 ;  /* 0x0000200501007387 */ /* 0x0003e80000100800 */
[----:B------:R1:W-:Y:S04]  /*c730*/  STL [R1+0x24], R4 ;  /* 0x0000240401007387 */ /* 0x0003e80000100800 */
[----:B------:R1:W-:Y:S04]  /*c740*/  @P0 STL [R1+0x14], R0 ;  /* 0x0000140001000387 */ /* 0x0003e80000100800 */
[----:B------:R1:W-:Y:S01]  /*c750*/  STL [R1+0x28], R2 ;  /* 0x0000280201007387 */ /* 0x0003e20000100800 */
[----:B------:R-:W-:Y:S01]  /*c760*/  MOV R136, R135 ;  /* 0x0000008700887202 */ /* 0x000fe20000000f00 */
[----:B------:R-:W-:Y:S01]  /*c770*/  IMAD.MOV.U32 R134, RZ, RZ, R133 ;  /* 0x000000ffff867224 */ /* 0x000fe200078e0085 */
[----:B------:R-:W-:-:S02]  /*c780*/  MOV R137, R138 ;  /* 0x0000008a00897202 */ /* 0x000fc40000000f00 */
[----:B------:R-:W-:Y:S02]  /*c790*/  MOV R3, R132 ;  /* 0x0000008400037202 */ /* 0x000fe40000000f00 */
[----:B------:R-:W-:Y:S02]  /*c7a0*/  @P0 MOV R136, R135 ;  /* 0x0000008700880202 */ /* 0x000fe40000000f00 */
[----:B------:R-:W-:Y:S02]  /*c7b0*/  @P0 MOV R137, R138 ;  /* 0x0000008a00890202 */ /* 0x000fe40000000f00 */
[----:B------:R-:W-:Y:S02]  /*c7c0*/  @P0 MOV R3, R132 ;  /* 0x0000008400030202 */ /* 0x000fe40000000f00 */
[----:B------:R-:W-:Y:S01]  /*c7d0*/  @P0 MOV R134, R133 ;  /* 0x0000008500860202 */ /* 0x000fe20000000f00 */
[----:B------:R-:W-:Y:S05]  /*c7e0*/  @P0 BRA `(.L_x_16) ;  /* 0x0000003000000947 */ /* 0x000fea0003800000 */
.L_x_14:
[----:B-12---:R-:W2:Y:S02]  /*c7f0*/  LDL.LU R0, [R1+0x18] ;  /* 0x0000180001007983 */ /* 0x006ea40000300800 */
[----:B--2---:R-:W-:-:S05]  /*c800*/  IADD3 R0, R0, -0x1, RZ ;  /* 0xffffffff00007810 */ /* 0x004fca0007ffe0ff */
[----:B------:R1:W-:Y:S02]  /*c810*/  STL [R1+0x14], R0 ;  /* 0x0000140001007387 */ /* 0x0003e40000100800 */
.L_x_16:
[----:B-1----:R-:W2:Y:S02]  /*c820*/  LDL R0, [R1+0x14] ;  /* 0x0000140001007983 */ /* 0x002ea40000100800 */
[----:B--2---:R-:W-:-:S13]  /*c830*/  ISETP.GE.AND P0, PT, R0, RZ, PT ;  /* 0x000000ff0000720c */ /* 0x004fda0003f06270 */
        /* <DEDUP_REMOVED lines=11> */
.L_x_20:
        /* <DEDUP_REMOVED lines=31> */
.L_x_18:
[----:B------:R-:W2:Y:S01]  /*cae0*/  LDL R135, [R1+0x14] ;  /* 0x0000140001877983 */ /* 0x000ea20000100800 */
[----:B------:R-:W-:Y:S04]  /*caf0*/  DEPBAR.LE SB0, 0x0 ;  /* 0x000080000000791a */ /* 0x000fe80000000000 */
[----:B-1----:R-:W2:Y:S06]  /*cb00*/  LDL.64 R2, [R1+0x30] ;  /* 0x0000300001027983 */ /* 0x002eac0000100a00 */
[----:B------:R-:W-:Y:S01]  /*cb10*/  BAR.SYNC.DEFER_BLOCKING 0x0 ;  /* 0x0000000000007b1d */ /* 0x000fe20000010000 */
[C---:B--2---:R-:W-:Y:S01]  /*cb20*/  IMAD.WIDE.U32 R2, R135.reuse, UR15, R2 ;  /* 0x0000000f87027c25 */ /* 0x044fe2000f8e0002 */
[----:B------:R-:W-:Y:S03]  /*cb30*/  SHF.R.S32.HI R4, RZ, 0x1f, R135 ;  /* 0x0000001fff047819 */ /* 0x000fe60000011487 */
[----:B------:R-:W-:Y:S01]  /*cb40*/  IMAD R0, R135, UR14, RZ ;  /* 0x0000000e87007c24 */ /* 0x000fe2000f8e02ff */
[----:B------:R-:W-:Y:S03]  /*cb50*/  LEA R6, P1, R2, c[0x0][0x170], 0x1 ;  /* 0x00005c0002067a11 */ /* 0x000fe600078208ff */
[----:B------:R-:W-:Y:S01]  /*cb60*/  IMAD R0, R4, UR15, R0 ;  /* 0x0000000f04007c24 */ /* 0x000fe2000f8e0200 */
[----:B------:R-:W-:Y:S04]  /*cb70*/  IADD3 R4, P0, R6, UR7, RZ ;  /* 0x0000000706047c10 */ /* 0x000fe8000ff1e0ff */
[----:B------:R-:W-:Y:S04]  /*cb80*/  IADD3 R0, R3, R0, RZ ;  /* 0x0000000003007210 */ /* 0x000fe80007ffe0ff */
        /* <DEDUP_REMOVED lines=8> */
[----:B------:R-:W-:Y:S04]  /*cc10*/  IADD3.X R3, R5, UR4, RZ, P1, !PT ;  /* 0x0000000405037c10 */ /* 0x000fe80008ffe4ff */
[----:B------:R-:W-:Y:S01]  /*cc20*/  IADD3.X R9, R3, UR4, RZ, P0, !PT ;  /* 0x0000000403097c10 */ /* 0x000fe200087fe4ff */
[----:B------:R1:W-:Y:S08]  /*cc30*/  LDGSTS.E.BYPASS.LTC128B.128 [R247+0xe000], [R6.64+0x80] ;  /* 0x0e00008006f77fae */ /* 0x0003f0000b901d50 */
[----:B------:R1:W-:Y:S08]  /*cc40*/  LDGSTS.E.BYPASS.LTC128B.128 [R247+0xc800], [R4.64] ;  /* 0x0c80000004f77fae */ /* 0x0003f0000b901d50 */
[----:B------:R1:W-:Y:S08]  /*cc50*/  LDGSTS.E.BYPASS.LTC128B.128 [R247+0xe800], [R4.64+0x80] ;  /* 0x0e80008004f77fae */ /* 0x0003f0000b901d50 */
[----:B------:R2:W-:Y:S08]  /*cc60*/  LDGSTS.E.BYPASS.LTC128B.128 [R247+0xd000], [R2.64] ;  /* 0x0d00000002f77fae */ /* 0x0005f0000b901d50 */
[----:B------:R2:W-:Y:S08]  /*cc70*/  LDGSTS.E.BYPASS.LTC128B.128 [R247+0xf000], [R2.64+0x80] ;  /* 0x0f00008002f77fae */ /* 0x0005f0000b901d50 */
[----:B------:R3:W-:Y:S08]  /*cc80*/  LDGSTS.E.BYPASS.LTC128B.128 [R247+0xd800], [R8.64] ;  /* 0x0d80000008f77fae */ /* 0x0007f0000b901d50 */
[----:B------:R3:W-:Y:S08]  /*cc90*/  LDGSTS.E.BYPASS.LTC128B.128 [R247+0xf800], [R8.64+0x80] ;  /* 0x0f80008008f77fae */ /* 0x0007f0000b901d50 */
[----:B------:R-:W-:Y:S08]  /*cca0*/  LDSM.16.M88.4 R64, [R235] ;  /* 0x00000000eb40783b */ /* 0x000ff00000000200 */
[----:B------:R-:W1:Y:S08]  /*ccb0*/  LDSM.16.M88.4 R16, [R234] ;  /* 0x00000000ea10783b */ /* 0x000e700000000200 */
[----:B------:R-:W3:Y:S08]  /*ccc0*/  LDSM.16.M88.4 R60, [R235+0x2000] ;  /* 0x00200000eb3c783b */ /* 0x000ef00000000200 */
[----:B------:R-:W4:Y:S08]  /*ccd0*/  LDSM.16.M88.4 R32, [R234+0x800] ;  /* 0x00080000ea20783b */ /* 0x000f300000000200 */
[----:B------:R-:W0:Y:S08]  /*cce0*/  LDGDEPBAR ;  /* 0x00000000000079af */ /* 0x000e300000000000 */
[----:B------:R-:W2:Y:S01]  /*ccf0*/  LDSM.16.M88.4 R48, [R234+0x1000] ;  /* 0x00100000ea30783b */ /* 0x000ea20000000200 */
[-C--:B-1----:R-:W-:Y:S07]  /*cd00*/  HMMA.16816.F32.BF16 R4, R64, R16.reuse, RZ ;  /* 0x000000104004723c */ /* 0x082fee00000418ff */
[----:B------:R-:W1:Y:S01]  /*cd10*/  LDSM.16.M88.4 R208, [R234+0x1800] ;  /* 0x00180000ead0783b */ /* 0x000e620000000200 */
[C---:B---3--:R-:W-:Y:S07]  /*cd20*/  HMMA.16816.F32.BF16 R8, R60.reuse, R16, RZ ;  /* 0x000000103c08723c */ /* 0x048fee00000418ff */
[----:B------:R-:W-:Y:S01]  /*cd30*/  LDSM.16.M88.4 R212, [R236] ;  /* 0x00000000ecd4783b */ /* 0x000fe20000000200 */
[-C--:B------:R-:W-:Y:S07]  /*cd40*/  HMMA.16816.F32.BF16 R12, R60, R18.reuse, RZ ;  /* 0x000000123c0c723c */ /* 0x080fee00000418ff */
[----:B------:R-:W3:Y:S01]  /*cd50*/  LDSM.16.M88.4 R216, [R239] ;  /* 0x00000000efd8783b */ /* 0x000ee20000000200 */
[C---:B------:R-:W-:Y:S07]  /*cd60*/  HMMA.16816.F32.BF16 R16, R64.reuse, R18, RZ ;  /* 0x000000124010723c */ /* 0x040fee00000418ff */
[----:B------:R-:W1:Y:S01]  /*cd70*/  LDSM.16.M88.4 R220, [R236+0x2000] ;  /* 0x00200000ecdc783b */ /* 0x000e620000000200 */
[-C--:B----4-:R-:W-:Y:S07]  /*cd80*/  HMMA.16816.F32.BF16 R20, R64, R32.reuse, RZ ;  /* 0x000000204014723c */ /* 0x090fee00000418ff */
[----:B------:R-:W-:Y:S01]  /*cd90*/  LDSM.16.M88.4 R224, [R245] ;  /* 0x00000000f5e0783b */ /* 0x000fe20000000200 */
[C---:B------:R-:W-:Y:S08]  /*cda0*/  HMMA.16816.F32.BF16 R24, R60.reuse, R32, RZ ;  /* 0x000000203c18723c */ /* 0x040ff000000418ff */
[-C--:B------:R-:W-:Y:S08]  /*cdb0*/  HMMA.16816.F32.BF16 R28, R60, R34.reuse, RZ ;  /* 0x000000223c1c723c */ /* 0x080ff000000418ff */
[C---:B------:R-:W-:Y:S08]  /*cdc0*/  HMMA.16816.F32.BF16 R32, R64.reuse, R34, RZ ;  /* 0x000000224020723c */ /* 0x040ff000000418ff */
[-C--:B--2---:R-:W-:Y:S08]  /*cdd0*/  HMMA.16816.F32.BF16 R36, R64, R48.reuse, RZ ;  /* 0x000000304024723c */ /* 0x084ff000000418ff */
[C---:B------:R-:W-:Y:S08]  /*cde0*/  HMMA.16816.F32.BF16 R40, R60.reuse, R48, RZ ;  /* 0x000000303c28723c */ /* 0x040ff000000418ff */
[-C--:B------:R-:W-:Y:S08]  /*cdf0*/  HMMA.16816.F32.BF16 R44, R60, R50.reuse, RZ ;  /* 0x000000323c2c723c */ /* 0x080ff000000418ff */
[C---:B------:R-:W-:Y:S08]  /*ce00*/  HMMA.16816.F32.BF16 R48, R64.reuse, R50, RZ ;  /* 0x000000324030723c */ /* 0x040ff000000418ff */
[-C--:B-1----:R-:W-:Y:S08]  /*ce10*/  HMMA.16816.F32.BF16 R52, R64, R208.reuse, RZ ;  /* 0x000000d04034723c */ /* 0x082ff000000418ff */
[C---:B------:R-:W-:Y:S08]  /*ce20*/  HMMA.16816.F32.BF16 R56, R60.reuse, R208, RZ ;  /* 0x000000d03c38723c */ /* 0x040ff000000418ff */
[-C--:B------:R-:W-:Y:S08]  /*ce30*/  HMMA.16816.F32.BF16 R60, R60, R210.reuse, RZ ;  /* 0x000000d23c3c723c */ /* 0x080ff000000418ff */
[----:B------:R-:W-:Y:S01]  /*ce40*/  HMMA.16816.F32.BF16 R64, R64, R210, RZ ;  /* 0x000000d24040723c */ /* 0x000fe200000418ff */
[----:B------:R-:W1:Y:S07]  /*ce50*/  LDSM.16.M88.4 R208, [R246] ;  /* 0x00000000f6d0783b */ /* 0x000e6e0000000200 */
[-C--:B---3--:R-:W-:Y:S08]  /*ce60*/  HMMA.16816.F32.BF16 R4, R212, R216.reuse, R4 ;  /* 0x000000d8d404723c */ /* 0x088ff00000041804 */
[C---:B------:R-:W-:Y:S08]  /*ce70*/  HMMA.16816.F32.BF16 R8, R220.reuse, R216, R8 ;  /* 0x000000d8dc08723c */ /* 0x040ff00000041808 */
[-C--:B------:R-:W-:Y:S08]  /*ce80*/  HMMA.16816.F32.BF16 R12, R220, R218.reuse, R12 ;  /* 0x000000dadc0c723c */ /* 0x080ff0000004180c */
[C---:B------:R-:W-:Y:S01]  /*ce90*/  HMMA.16816.F32.BF16 R16, R212.reuse, R218, R16 ;  /* 0x000000dad410723c */ /* 0x040fe20000041810 */
[----:B------:R-:W2:Y:S07]  /*cea0*/  LDSM.16.M88.4 R216, [R244] ;  /* 0x00000000f4d8783b */ /* 0x000eae0000000200 */
[-C--:B-1----:R-:W-:Y:S08]  /*ceb0*/  HMMA.16816.F32.BF16 R20, R212, R208.reuse, R20 ;  /* 0x000000d0d414723c */ /* 0x082ff00000041814 */
        /* <DEDUP_REMOVED lines=8> */
[----:B------:R-:W1:Y:S07]  /*cf40*/  LDSM.16.M88.4 R224, [R233] ;  /* 0x00000000e9e0783b */ /* 0x000e6e0000000200 */
[-C--:B--2---:R-:W-:Y:S08]  /*cf50*/  HMMA.16816.F32.BF16 R52, R212, R216.reuse, R52 ;  /* 0x000000d8d434723c */ /* 0x084ff00000041834 */
[C---:B------:R-:W-:Y:S08]  /*cf60*/  HMMA.16816.F32.BF16 R56, R220.reuse, R216, R56 ;  /* 0x000000d8dc38723c */ /* 0x040ff00000041838 */
[-C--:B------:R-:W-:Y:S01]  /*cf70*/  HMMA.16816.F32.BF16 R60, R220, R218.reuse, R60 ;  /* 0x000000dadc3c723c */ /* 0x080fe2000004183c */
[----:B------:R-:W2:Y:S07]  /*cf80*/  LDSM.16.M88.4 R220, [R238+0x2000] ;  /* 0x00200000eedc783b */ /* 0x000eae0000000200 */
[----:B------:R-:W-:Y:S01]  /*cf90*/  HMMA.16816.F32.BF16 R64, R212, R218, R64 ;  /* 0x000000dad440723c */ /* 0x000fe20000041840 */
[----:B------:R-:W3:Y:S07]  /*cfa0*/  LDSM.16.M88.4 R212, [R233+0x800] ;  /* 0x00080000e9d4783b */ /* 0x000eee0000000200 */
[-C--:B-1----:R-:W-:Y:S01]  /*cfb0*/  HMMA.16816.F32.BF16 R4, R208, R224.reuse, R4 ;  /* 0x000000e0d004723c */ /* 0x082fe20000041804 */
[----:B------:R-:W1:Y:S07]  /*cfc0*/  LDSM.16.M88.4 R216, [R233+0x1000] ;  /* 0x00100000e9d8783b */ /* 0x000e6e0000000200 */
[C---:B--2---:R-:W-:Y:S08]  /*cfd0*/  HMMA.16816.F32.BF16 R8, R220.reuse, R224, R8 ;  /* 0x000000e0dc08723c */ /* 0x044ff00000041808 */
[-C--:B------:R-:W-:Y:S08]  /*cfe0*/  HMMA.16816.F32.BF16 R12, R220, R226.reuse, R12 ;  /* 0x000000e2dc0c723c */ /* 0x080ff0000004180c */
[C---:B------:R-:W-:Y:S01]  /*cff0*/  HMMA.16816.F32.BF16 R16, R208.reuse, R226, R16 ;  /* 0x000000e2d010723c */ /* 0x040fe20000041810 */
[----:B------:R-:W2:Y:S07]  /*d000*/  LDSM.16.M88.4 R224, [R233+0x1800] ;  /* 0x00180000e9e0783b */ /* 0x000eae0000000200 */
[-C--:B---3--:R-:W-:Y:S08]  /*d010*/  HMMA.16816.F32.BF16 R20, R208, R212.reuse, R20 ;  /* 0x000000d4d014723c */ /* 0x088ff00000041814 */
[C---:B------:R-:W-:Y:S08]  /*d020*/  HMMA.16816.F32.BF16 R24, R220.reuse, R212, R24 ;  /* 0x000000d4dc18723c */ /* 0x040ff00000041818 */
[-C--:B------:R-:W-:Y:S08]  /*d030*/  HMMA.16816.F32.BF16 R28, R220, R214.reuse, R28 ;  /* 0x000000d6dc1c723c */ /* 0x080ff0000004181c */
[C---:B------:R-:W-:Y:S01]  /*d040*/  HMMA.16816.F32.BF16 R32, R208.reuse, R214, R32 ;  /* 0x000000d6d020723c */ /* 0x040fe20000041820 */
[----:B------:R-:W-:Y:S07]  /*d050*/  LDSM.16.M88.4 R212, [R237] ;  /* 0x00000000edd4783b */ /* 0x000fee0000000200 */
[-C--:B-1----:R-:W-:Y:S08]  /*d060*/  HMMA.16816.F32.BF16 R36, R208, R216.reuse, R36 ;  /* 0x000000d8d024723c */ /* 0x082ff00000041824 */
        /* <DEDUP_REMOVED lines=20> */
[----:B------:R-:W-:Y:S07]  /*d1b0*/  LDSM.16.M88.4 R208, [R235+0x4000] ;  /* 0x00400000ebd0783b */ /* 0x000fee0000000200 */
[-C--:B-1----:R-:W-:Y:S08]  /*d1c0*/  HMMA.16816.F32.BF16 R36, R212, R224.reuse, R36 ;  /* 0x000000e0d424723c */ /* 0x082ff00000041824 */
[C---:B------:R-:W-:Y:S08]  /*d1d0*/  HMMA.16816.F32.BF16 R40, R220.reuse, R224, R40 ;  /* 0x000000e0dc28723c */ /* 0x040ff00000041828 */
[-C--:B------:R-:W-:Y:S08]  /*d1e0*/  HMMA.16816.F32.BF16 R44, R220, R226.reuse, R44 ;  /* 0x000000e2dc2c723c */ /* 0x080ff0000004182c */
[C---:B------:R-:W-:Y:S01]  /*d1f0*/  HMMA.16816.F32.BF16 R48, R212.reuse, R226, R48 ;  /* 0x000000e2d430723c */ /* 0x040fe20000041830 */
[----:B------:R-:W1:Y:S07]  /*d200*/  LDSM.16.M88.4 R224, [R234+0x2000] ;  /* 0x00200000eae0783b */ /* 0x000e6e0000000200 */
        /* <DEDUP_REMOVED lines=27> */
[----:B------:R-:W3:Y:S08]  /*d3c0*/  LDSM.16.M88.4 R208, [R242] ;  /* 0x00000000f2d0783b */ /* 0x000ef00000000200 */
[----:B------:R-:W4:Y:S01]  /*d3d0*/  LDSM.16.M88.4 R224, [R241] ;  /* 0x00000000f1e0783b */ /* 0x000f220000000200 */
[-C--:B-1----:R-:W-:Y:S08]  /*d3e0*/  HMMA.16816.F32.BF16 R4, R212, R216.reuse, R4 ;  /* 0x000000d8d404723c */ /* 0x082ff00000041804 */
[C---:B--2---:R-:W-:Y:S08]  /*d3f0*/  HMMA.16816.F32.BF16 R8, R220.reuse, R216, R8 ;  /* 0x000000d8dc08723c */ /* 0x044ff00000041808 */
        /* <DEDUP_REMOVED lines=18> */
[----:B------:R-:W3:Y:S08]  /*d520*/  LDSM.16.M88.4 R212, [R233+0x2800] ;  /* 0x00280000e9d4783b */ /* 0x000ef00000000200 */
        /* <DEDUP_REMOVED lines=20> */
[----:B------:R-:W-:Y:S08]  /*d670*/  HMMA.16816.F32.BF16 R64, R208, R226, R64 ;  /* 0x000000e2d040723c */ /* 0x000ff00000041840 */
[-C--:B--2---:R-:W-:Y:S11]  /*d680*/  HMMA.16816.F32.BF16 R4, R212, R216.reuse, R4 ;  /* 0x000000d8d404723c */ /* 0x084ff60000041804 */
[----:B------:R-:W-:Y:S11]  /*d690*/  @!UPT UIADD3 URZ, URZ, URZ, URZ ;  /* 0x0000003f3f3ff290 */ /* 0x000ff6000fffe03f */
[----:B------:R-:W-:Y:S02]  /*d6a0*/  @!UPT UIADD3 URZ, URZ, URZ, URZ ;  /* 0x0000003f3f3ff290 */ /* 0x000fe4000fffe03f */
[----:B------:R-:W-:Y:S01]  /*d6b0*/  FMUL.FTZ R4, R4, c[0x0][0x2ec] ;  /* 0x0000bb0004047a20 */ /* 0x000fe20000410000 */
[C---:B-1----:R-:W-:Y:S03]  /*d6c0*/  HMMA.16816.F32.BF16 R8, R220.reuse, R216, R8 ;  /* 0x000000d8dc08723c */ /* 0x042fe60000041808 */
[----:B------:R-:W-:Y:S01]  /*d6d0*/  MUFU.TANH R141, R4 ;  /* 0x00000004008d7308 */ /* 0x000fe20000002400 */
[----:B------:R-:W-:Y:S02]  /*d6e0*/  FMUL.FTZ R5, R5, c[0x0][0x2ec] ;  /* 0x0000bb0005057a20 */ /* 0x000fe40000410000 */
[----:B------:R-:W-:Y:S02]  /*d6f0*/  FMUL.FTZ R6, R6, c[0x0][0x2ec] ;  /* 0x0000bb0006067a20 */ /* 0x000fe40000410000 */
[----:B------:R-:W-:Y:S01]  /*d700*/  FMUL.FTZ R7, R7, c[0x0][0x2ec] ;  /* 0x0000bb0007077a20 */ /* 0x000fe20000410000 */
[-C--:B------:R-:W-:Y:S04]  /*d710*/  HMMA.16816.F32.BF16 R12, R220, R218.reuse, R12 ;  /* 0x000000dadc0c723c */ /* 0x080fe8000004180c */
[----:B------:R-:W-:Y:S04]  /*d720*/  MUFU.TANH R209, R5 ;  /* 0x0000000500d17308 */ /* 0x000fe80000002400 */
[C---:B------:R-:W-:Y:S06]  /*d730*/  HMMA.16816.F32.BF16 R16, R212.reuse, R218, R16 ;  /* 0x000000dad410723c */ /* 0x040fec0000041810 */
[----:B------:R-:W-:Y:S01]  /*d740*/  MUFU.TANH R142, R6 ;  /* 0x00000006008e7308 */ /* 0x000fe20000002400 */
[----:B------:R-:W-:Y:S02]  /*d750*/  FMUL.FTZ R8, R8, c[0x0][0x2ec] ;  /* 0x0000bb0008087a20 */ /* 0x000fe40000410000 */
[----:B------:R-:W-:Y:S03]  /*d760*/  FMUL.FTZ R9, R9, c[0x0][0x2ec] ;  /* 0x0000bb0009097a20 */ /* 0x000fe60000410000 */
[----:B------:R-:W-:Y:S02]  /*d770*/  FMUL.FTZ R10, R10, c[0x0][0x2ec] ;  /* 0x0000bb000a0a7a20 */ /* 0x000fe40000410000 */
[----:B------:R-:W-:Y:S02]  /*d780*/  FMUL.FTZ R11, R11, c[0x0][0x2ec] ;  /* 0x0000bb000b0b7a20 */ /* 0x000fe40000410000 */
[----:B------:R1:W-:Y:S01]  /*d790*/  MUFU.TANH R216, R7 ;  /* 0x0000000700d87308 */ /* 0x0003e20000002400 */
[----:B------:R-:W-:Y:S02]  /*d7a0*/  FMUL.FTZ R12, R12, c[0x0][0x2ec] ;  /* 0x0000bb000c0c7a20 */ /* 0x000fe40000410000 */
[----:B------:R-:W-:Y:S02]  /*d7b0*/  FMUL.FTZ R13, R13, c[0x0][0x2ec] ;  /* 0x0000bb000d0d7a20 */ /* 0x000fe40000410000 */
[----:B------:R-:W-:Y:S02]  /*d7c0*/  FMUL.FTZ R14, R14, c[0x0][0x2ec] ;  /* 0x0000bb000e0e7a20 */ /* 0x000fe40000410000 */
[----:B------:R-:W-:Y:S03]  /*d7d0*/  FMUL.FTZ R15, R15, c[0x0][0x2ec] ;  /* 0x0000bb000f0f7a20 */ /* 0x000fe60000410000 */
[----:B------:R-:W-:Y:S10]  /*d7e0*/  MUFU.TANH R210, R8 ;  /* 0x0000000800d27308 */ /* 0x000ff40000002400 */
[----:B------:R-:W-:Y:S01]  /*d7f0*/  MUFU.TANH R224, R9 ;  /* 0x0000000900e07308 */ /* 0x000fe20000002400 */
[----:B-1----:R-:W1:Y:S09]  /*d800*/  LDSM.16.M88.4 R4, [R232+0x2800] ;  /* 0x00280000e804783b */ /* 0x002e720000000200 */
[----:B------:R-:W-:Y:S10]  /*d810*/  MUFU.TANH R143, R10 ;  /* 0x0000000a008f7308 */ /* 0x000ff40000002400 */
[----:B------:R2:W-:Y:S10]  /*d820*/  MUFU.TANH R225, R11 ;  /* 0x0000000b00e17308 */ /* 0x0005f40000002400 */
[----:B------:R3:W-:Y:S10]  /*d830*/  MUFU.TANH R211, R12 ;  /* 0x0000000c00d37308 */ /* 0x0007f40000002400 */
[----:B------:R4:W-:Y:S01]  /*d840*/  MUFU.TANH R219, R13 ;  /* 0x0000000d00db7308 */ /* 0x0009e20000002400 */
[----:B--2---:R-:W2:Y:S01]  /*d850*/  LDSM.16.M88.4 R8, [R232+0x3000] ;  /* 0x00300000e808783b */ /* 0x004ea20000000200 */
[-C--:B-1----:R-:W-:Y:S08]  /*d860*/  HMMA.16816.F32.BF16 R20, R212, R4.reuse, R20 ;  /* 0x00000004d414723c */ /* 0x082ff00000041814 */
[----:B------:R-:W-:Y:S01]  /*d870*/  MUFU.TANH R218, R14 ;  /* 0x0000000e00da7308 */ /* 0x000fe20000002400 */
[C---:B------:R-:W-:Y:S04]  /*d880*/  HMMA.16816.F32.BF16 R24, R220.reuse, R4, R24 ;  /* 0x00000004dc18723c */ /* 0x040fe80000041818 */
[----:B---3--:R-:W-:Y:S05]  /*d890*/  FMUL.FTZ R12, R18, c[0x0][0x2ec] ;  /* 0x0000bb00120c7a20 */ /* 0x008fea0000410000 */
[----:B------:R1:W-:Y:S01]  /*d8a0*/  MUFU.TANH R217, R15 ;  /* 0x0000000f00d97308 */ /* 0x0003e20000002400 */
[-C--:B------:R-:W-:Y:S03]  /*d8b0*/  HMMA.16816.F32.BF16 R28, R220, R6.reuse, R28 ;  /* 0x00000006dc1c723c */ /* 0x080fe6000004181c */
[----:B----4-:R-:W-:Y:S05]  /*d8c0*/  FMUL.FTZ R13, R17, c[0x0][0x2ec] ;  /* 0x0000bb00110d7a20 */ /* 0x010fea0000410000 */
[C---:B------:R-:W-:Y:S01]  /*d8d0*/  HMMA.16816.F32.BF16 R32, R212.reuse, R6, R32 ;  /* 0x00000006d420723c */ /* 0x040fe20000041820 */
[----:B------:R-:W-:Y:S01]  /*d8e0*/  MUFU.TANH R12, R12 ;  /* 0x0000000c000c7308 */ /* 0x000fe20000002400 */
[----:B------:R-:W3:Y:S01]  /*d8f0*/  LDSM.16.M88.4 R4, [R232+0x3800] ;  /* 0x00380000e804783b */ /* 0x000ee20000000200 */
[----:B------:R-:W-:Y:S04]  /*d900*/  DEPBAR.LE SB0, 0x0 ;  /* 0x000080000000791a */ /* 0x000fe80000000000 */
[----:B------:R-:W-:Y:S02]  /*d910*/  FMUL.FTZ R20, R20, c[0x0][0x2ec] ;  /* 0x0000bb0014147a20 */ /* 0x000fe40000410000 */
[----:B------:R-:W-:Y:S02]  /*d920*/  FMUL.FTZ R21, R21, c[0x0][0x2ec] ;  /* 0x0000bb0015157a20 */ /* 0x000fe40000410000 */
[----:B------:R-:W4:Y:S01]  /*d930*/  MUFU.TANH R0, R20 ;  /* 0x0000001400007308 */ /* 0x000f220000002400 */
[----:B------:R-:W-:Y:S01]  /*d940*/  BAR.SYNC.DEFER_BLOCKING 0x0 ;  /* 0x0000000000007b1d */ /* 0x000fe20000010000 */
[----:B------:R-:W-:Y:S02]  /*d950*/  FMUL.FTZ R22, R22, c[0x0][0x2ec] ;  /* 0x0000bb0016167a20 */ /* 0x000fe40000410000 */
[----:B------:R-:W-:Y:S01]  /*d960*/  FMUL.FTZ R23, R23, c[0x0][0x2ec] ;  /* 0x0000bb0017177a20 */ /* 0x000fe20000410000 */
[-C--:B--2---:R-:W-:Y:S05]  /*d970*/  HMMA.16816.F32.BF16 R36, R212, R8.reuse, R36 ;  /* 0x00000008d424723c */ /* 0x084fea0000041824 */
[----:B------:R-:W2:Y:S01]  /*d980*/  MUFU.TANH R2, R21 ;  /* 0x0000001500027308 */ /* 0x000ea20000002400 */
[----:B------:R-:W-:Y:S02]  /*d990*/  FMUL.FTZ R24, R24, c[0x0][0x2ec] ;  /* 0x0000bb0018187a20 */ /* 0x000fe40000410000 */
[C---:B------:R-:W-:Y:S04]  /*d9a0*/  HMMA.16816.F32.BF16 R40, R220.reuse, R8, R40 ;  /* 0x00000008dc28723c */ /* 0x040fe80000041828 */
[----:B------:R-:W-:Y:S02]  /*d9b0*/  FMUL.FTZ R25, R25, c[0x0][0x2ec] ;  /* 0x0000bb0019197a20 */ /* 0x000fe40000410000 */
[----:B-1----:R-:W-:Y:S01]  /*d9c0*/  FMUL.FTZ R15, R16, c[0x0][0x2ec] ;  /* 0x0000bb00100f7a20 */ /* 0x002fe20000410000 */
[----:B------:R-:W-:Y:S01]  /*d9d0*/  MUFU.TANH R13, R13 ;  /* 0x0000000d000d7308 */ /* 0x000fe20000002400 */
[-C--:B------:R-:W-:Y:S01]  /*d9e0*/  HMMA.16816.F32.BF16 R44, R220, R10.reuse, R44 ;  /* 0x0000000adc2c723c */ /* 0x080fe2000004182c */
[----:B----4-:R1:W-:Y:S03]  /*d9f0*/  STL [R1+0xc], R0 ;  /* 0x00000c0001007387 */ /* 0x0103e60000100800 */
[----:B------:R-:W-:Y:S02]  /*da00*/  FMUL.FTZ R14, R19, c[0x0][0x2ec] ;  /* 0x0000bb00130e7a20 */ /* 0x000fe40000410000 */
[----:B------:R-:W-:Y:S02]  /*da10*/  FMUL.FTZ R26, R26, c[0x0][0x2ec] ;  /* 0x0000bb001a1a7a20 */ /* 0x000fe40000410000 */
[C---:B------:R-:W-:Y:S01]  /*da20*/  HMMA.16816.F32.BF16 R48, R212.reuse, R10, R48 ;  /* 0x0000000ad430723c */ /* 0x040fe20000041830 */
[----:B------:R-:W-:Y:S03]  /*da30*/  MUFU.TANH R21, R25 ;  /* 0x0000001900157308 */ /* 0x000fe60000002400 */
[----:B------:R-:W-:Y:S01]  /*da40*/  FMUL.FTZ R27, R27, c[0x0][0x2ec] ;  /* 0x0000bb001b1b7a20 */ /* 0x000fe20000410000 */
[----:B--2---:R2:W-:Y:S01]  /*da50*/  STL [R1+0x8], R2 ;  /* 0x0000080201007387 */ /* 0x0045e20000100800 */
[----:B------:R-:W-:Y:S02]  /*da60*/  FMUL.FTZ R28, R28, c[0x0][0x2ec] ;  /* 0x0000bb001c1c7a20 */ /* 0x000fe40000410000 */
[-C--:B---3--:R-:W-:Y:S03]  /*da70*/  HMMA.16816.F32.BF16 R52, R212, R4.reuse, R52 ;  /* 0x00000004d434723c */ /* 0x088fe60000041834 */
[----:B------:R-:W-:Y:S01]  /*da80*/  MUFU.TANH R15, R15 ;  /* 0x0000000f000f7308 */ /* 0x000fe20000002400 */
[----:B------:R-:W-:Y:S02]  /*da90*/  FMUL.FTZ R41, R41, c[0x0][0x2ec] ;  /* 0x0000bb0029297a20 */ /* 0x000fe40000410000 */
[----:B------:R-:W-:Y:S02]  /*daa0*/  FMUL.FTZ R29, R29, c[0x0][0x2ec] ;  /* 0x0000bb001d1d7a20 */ /* 0x000fe40000410000 */
[C---:B------:R-:W-:Y:S04]  /*dab0*/  HMMA.16816.F32.BF16 R56, R220.reuse, R4, R56 ;  /* 0x00000004dc38723c */ /* 0x040fe80000041838 */
[----:B------:R-:W-:Y:S01]  /*dac0*/  FMUL.FTZ R30, R30, c[0x0][0x2ec] ;  /* 0x0000bb001e1e7a20 */ /* 0x000fe20000410000 */
[----:B-1----:R-:W1:Y:S01]  /*dad0*/  MUFU.TANH R0, R22 ;  /* 0x0000001600007308 */ /* 0x002e620000002400 */
[----:B------:R-:W-:Y:S02]  /*dae0*/  FMUL.FTZ R31, R31, c[0x0][0x2ec] ;  /* 0x0000bb001f1f7a20 */ /* 0x000fe40000410000 */
[-C--:B------:R-:W-:Y:S04]  /*daf0*/  HMMA.16816.F32.BF16 R60, R220, R6.reuse, R60 ;  /* 0x00000006dc3c723c */ /* 0x080fe8000004183c */
[----:B------:R-:W-:Y:S02]  /*db00*/  FMUL.FTZ R33, R33, c[0x0][0x2ec] ;  /* 0x0000bb0021217a20 */ /* 0x000fe40000410000 */
[----:B------:R-:W-:Y:S01]  /*db10*/  FMUL.FTZ R34, R34, c[0x0][0x2ec] ;  /* 0x0000bb0022227a20 */ /* 0x000fe20000410000 */
[----:B--2---:R-:W2:Y:S01]  /*db20*/  MUFU.TANH R2, R23 ;  /* 0x0000001700027308 */ /* 0x004ea20000002400 */
[----:B------:R-:W-:Y:S04]  /*db30*/  HMMA.16816.F32.BF16 R64, R212, R6, R64 ;  /* 0x00000006d440723c */ /* 0x000fe80000041840 */
[----:B------:R-:W-:Y:S02]  /*db40*/  FMUL.FTZ R35, R35, c[0x0][0x2ec] ;  /* 0x0000bb0023237a20 */ /* 0x000fe40000410000 */
[----:B------:R-:W-:Y:S02]  /*db50*/  FMUL.FTZ R45, R45, c[0x0][0x2ec] ;  /* 0x0000bb002d2d7a20 */ /* 0x000fe40000410000 */
[----:B------:R-:W-:Y:S01]  /*db60*/  FMUL.FTZ R49, R49, c[0x0][0x2ec] ;  /* 0x0000bb0031317a20 */ /* 0x000fe20000410000 */
[----:B------:R3:W-:Y:S03]  /*db70*/  MUFU.TANH R25, R41 ;  /* 0x0000002900197308 */ /* 0x0007e60000002400 */
[----:B------:R-:W-:Y:S01]  /*db80*/  FMUL.FTZ R53, R53, c[0x0][0x2ec] ;  /* 0x0000bb0035357a20 */ /* 0x000fe20000410000 */
[----:B-1----:R1:W-:Y:S01]  /*db90*/  STL [R1+0x4], R0 ;  /* 0x0000040001007387 */ /* 0x0023e20000100800 */
[----:B------:R-:W-:Y:S02]  /*dba0*/  FMUL.FTZ R32, R32, c[0x0][0x2ec] ;  /* 0x0000bb0020207a20 */ /* 0x000fe40000410000 */
[----:B------:R-:W-:Y:S02]  /*dbb0*/  FMUL.FTZ R36, R36, c[0x0][0x2ec] ;  /* 0x0000bb0024247a20 */ /* 0x000fe40000410000 */
[----:B------:R-:W-:Y:S01]  /*dbc0*/  FMUL.FTZ R37, R37, c[0x0][0x2ec] ;  /* 0x0000bb0025257a20 */ /* 0x000fe20000410000 */
[----:B------:R-:W-:Y:S01]  /*dbd0*/  MUFU.TANH R14, R14 ;  /* 0x0000000e000e7308 */ /* 0x000fe20000002400 */
[----:B------:R-:W-:Y:S02]  /*dbe0*/  FMUL.FTZ R38, R38, c[0x0][0x2ec] ;  /* 0x0000bb0026267a20 */ /* 0x000fe40000410000 */
[----:B------:R-:W-:Y:S01]  /*dbf0*/  FMUL.FTZ R39, R39, c[0x0][0x2ec] ;  /* 0x0000bb0027277a20 */ /* 0x000fe20000410000 */
[----:B--2---:R-:W-:Y:S01]  /*dc00*/  STL [R1], R2 ;  /* 0x0000000201007387 */ /* 0x004fe20000100800 */
[----:B------:R-:W-:Y:S02]  /*dc10*/  FMUL.FTZ R40, R40, c[0x0][0x2ec] ;  /* 0x0000bb0028287a20 */ /* 0x000fe40000410000 */
[----:B------:R-:W-:Y:S02]  /*dc20*/  FMUL.FTZ R42, R42, c[0x0][0x2ec] ;  /* 0x0000bb002a2a7a20 */ /* 0x000fe40000410000 */
[----:B------:R-:W-:Y:S01]  /*dc30*/  FMUL.FTZ R43, R43, c[0x0][0x2ec] ;  /* 0x0000bb002b2b7a20 */ /* 0x000fe20000410000 */
[----:B------:R-:W-:Y:S01]  /*dc40*/  MUFU.TANH R137, R26 ;  /* 0x0000001a00897308 */ /* 0x000fe20000002400 */
[----:B------:R-:W-:Y:S02]  /*dc50*/  FMUL.FTZ R44, R44, c[0x0][0x2ec] ;  /* 0x0000bb002c2c7a20 */ /* 0x000fe40000410000 */
[----:B------:R-:W-:Y:S01]  /*dc60*/  FMUL.FTZ R46, R46, c[0x0][0x2ec] ;  /* 0x0000bb002e2e7a20 */ /* 0x000fe20000410000 */
[----:B---3--:R-:W-:Y:S01]  /*dc70*/  MOV R41, R135 ;  /* 0x0000008700297202 */ /* 0x008fe20000000f00 */
[----:B------:R-:W-:Y:S02]  /*dc80*/  FMUL.FTZ R47, R47, c[0x0][0x2ec] ;  /* 0x0000bb002f2f7a20 */ /* 0x000fe40000410000 */
[----:B------:R-:W-:Y:S01]  /*dc90*/  FMUL.FTZ R48, R48, c[0x0][0x2ec] ;  /* 0x0000bb0030307a20 */ /* 0x000fe20000410000 */
[----:B------:R-:W-:Y:S01]  /*dca0*/  ISETP.GT.AND P0, PT, R41, RZ, PT ;  /* 0x000000ff2900720c */ /* 0x000fe20003f04270 */
[----:B------:R-:W-:Y:S01]  /*dcb0*/  FMUL.FTZ R50, R50, c[0x0][0x2ec] ;  /* 0x0000bb0032327a20 */ /* 0x000fe20000410000 */
[----:B-1----:R-:W1:Y:S01]  /*dcc0*/  MUFU.TANH R0, R24 ;  /* 0x0000001800007308 */ /* 0x002e620000002400 */
[----:B------:R-:W-:Y:S02]  /*dcd0*/  FMUL.FTZ R51, R51, c[0x0][0x2ec] ;  /* 0x0000bb0033337a20 */ /* 0x000fe40000410000 */
[----:B------:R-:W-:Y:S02]  /*dce0*/  FMUL.FTZ R52, R52, c[0x0][0x2ec] ;  /* 0x0000bb0034347a20 */ /* 0x000fe40000410000 */
[----:B------:R-:W-:Y:S02]  /*dcf0*/  FMUL.FTZ R54, R54, c[0x0][0x2ec] ;  /* 0x0000bb0036367a20 */ /* 0x000fe40000410000 */
[----:B------:R-:W-:Y:S02]  /*dd00*/  FMUL.FTZ R55, R55, c[0x0][0x2ec] ;  /* 0x0000bb0037377a20 */ /* 0x000fe40000410000 */
[----:B------:R-:W-:Y:S01]  /*dd10*/  FMUL.FTZ R56, R56, c[0x0][0x2ec] ;  /* 0x0000bb0038387a20 */ /* 0x000fe20000410000 */
[----:B------:R2:W3:Y:S01]  /*dd20*/  MUFU.TANH R134, R27 ;  /* 0x0000001b00867308 */ /* 0x0004e20000002400 */
[----:B------:R-:W-:Y:S02]  /*dd30*/  FMUL.FTZ R57, R57, c[0x0][0x2ec] ;  /* 0x0000bb0039397a20 */ /* 0x000fe40000410000 */
[----:B------:R-:W-:Y:S02]  /*dd40*/  FMUL.FTZ R58, R58, c[0x0][0x2ec] ;  /* 0x0000bb003a3a7a20 */ /* 0x000fe40000410000 */
[----:B------:R-:W-:Y:S02]  /*dd50*/  FMUL.FTZ R59, R59, c[0x0][0x2ec] ;  /* 0x0000bb003b3b7a20 */ /* 0x000fe40000410000 */
[----:B------:R-:W-:Y:S02]  /*dd60*/  FMUL.FTZ R60, R60, c[0x0][0x2ec] ;  /* 0x0000bb003c3c7a20 */ /* 0x000fe40000410000 */
[----:B------:R-:W-:Y:S01]  /*dd70*/  FMUL.FTZ R61, R61, c[0x0][0x2ec] ;  /* 0x0000bb003d3d7a20 */ /* 0x000fe20000410000 */
[----:B------:R2:W4:Y:S01]  /*dd80*/  MUFU.TANH R208, R28 ;  /* 0x0000001c00d07308 */ /* 0x0005220000002400 */
[----:B------:R-:W-:Y:S02]  /*dd90*/  FMUL.FTZ R62, R62, c[0x0][0x2ec] ;  /* 0x0000bb003e3e7a20 */ /* 0x000fe40000410000 */
[----:B------:R-:W-:Y:S01]  /*dda0*/  FMUL.FTZ R64, R64, c[0x0][0x2ec] ;  /* 0x0000bb0040407a20 */ /* 0x000fe20000410000 */
[----:B-1----:R1:W-:Y:S01]  /*ddb0*/  STL [R1+0x10], R0 ;  /* 0x0000100001007387 */ /* 0x0023e20000100800 */
[----:B------:R-:W-:Y:S02]  /*ddc0*/  FMUL.FTZ R65, R65, c[0x0][0x2ec] ;  /* 0x0000bb0041417a20 */ /* 0x000fe40000410000 */
[----:B------:R-:W-:Y:S02]  /*ddd0*/  FMUL.FTZ R66, R66, c[0x0][0x2ec] ;  /* 0x0000bb0042427a20 */ /* 0x000fe40000410000 */
[----:B------:R-:W-:Y:S01]  /*dde0*/  FMUL.FTZ R67, R67, c[0x0][0x2ec] ;  /* 0x0000bb0043437a20 */ /* 0x000fe20000410000 */
[----:B------:R2:W2:Y:S10]  /*ddf0*/  MUFU.TANH R136, R29 ;  /* 0x0000001d00887308 */ /* 0x0004b40000002400 */
[----:B------:R2:W2:Y:S01]  /*de00*/  MUFU.TANH R18, R30 ;  /* 0x0000001e00127308 */ /* 0x0004a20000002400 */
[----:B-1----:R-:W-:Y:S09]  /*de10*/  FMUL.FTZ R0, R63, c[0x0][0x2ec] ;  /* 0x0000bb003f007a20 */ /* 0x002ff20000410000 */
[----:B------:R1:W1:Y:S10]  /*de20*/  MUFU.TANH R26, R31 ;  /* 0x0000001f001a7308 */ /* 0x0002740000002400 */
[----:B------:R1:W1:Y:S10]  /*de30*/  MUFU.TANH R31, R32 ;  /* 0x00000020001f7308 */ /* 0x0002740000002400 */
[----:B------:R1:W1:Y:S10]  /*de40*/  MUFU.TANH R27, R33 ;  /* 0x00000021001b7308 */ /* 0x0002740000002400 */
[----:B------:R1:W1:Y:S10]  /*de50*/  MUFU.TANH R23, R34 ;  /* 0x0000002200177308 */ /* 0x0002740000002400 */
[----:B------:R-:W1:Y:S10]  /*de60*/  MUFU.TANH R35, R35 ;  /* 0x0000002300237308 */ /* 0x000e740000002400 */
[----:B------:R1:W1:Y:S10]  /*de70*/  MUFU.TANH R29, R36 ;  /* 0x00000024001d7308 */ /* 0x0002740000002400 */
        /* <DEDUP_REMOVED lines=29> */
[----:B------:R1:W1:Y:S02]  /*e050*/  MUFU.TANH R214, R67 ;  /* 0x0000004300d67308 */ /* 0x0002640000002400 */
[----:B-1234-:R-:W-:-:S05]  /*e060*/  @P0 BRA `(.L_x_20) ;  /* 0xffffe88000000947 */ /* 0x01efca000383ffff */
.L_x_19:
[----:B------:R-:W2:Y:S01]  /*e070*/  LDL.LU R40, [R1+0xc] ;  /* 0x00000c0001287983 */ /* 0x000ea20000300800 */
[----:B------:R-:W-:Y:S02]  /*e080*/  FMNMX.FTZ R0, R141, R132, !PT ;  /* 0x000000848d007209 */ /* 0x000fe40007810000 */
[----:B------:R-:W-:Y:S01]  /*e090*/  MOV R43, R31 ;  /* 0x0000001f002b7202 */ /* 0x000fe20000000f00 */
[----:B------:R-:W3:Y:S01]  /*e0a0*/  LDL.LU R42, [R1] ;  /* 0x00000000012a7983 */ /* 0x000ee20000300800 */
[----:B-1----:R-:W-:Y:S02]  /*e0b0*/  FMNMX.FTZ R2, R209, R0, !PT ;  /* 0x00000000d1027209 */ /* 0x002fe40007810000 */
[----:B------:R-:W-:Y:S01]  /*e0c0*/  MOV R44, R27 ;  /* 0x0000001b002c7202 */ /* 0x000fe20000000f00 */
[----:B------:R-:W-:Y:S01]  /*e0d0*/  STL [R1+0x94], R246 ;  /* 0x000094f601007387 */ /* 0x000fe20000100800 */
[----:B------:R-:W-:Y:S02]  /*e0e0*/  FMNMX.FTZ R3, R15, R2, !PT ;  /* 0x000000020f037209 */ /* 0x000fe40007810000 */
[----:B------:R-:W-:Y:S01]  /*e0f0*/  FMNMX.FTZ R0, R142, R133, !PT ;  /* 0x000000858e007209 */ /* 0x000fe20007810000 */
[----:B------:R-:W-:Y:S01]  /*e100*/  STL [R1+0x90], R245 ;  /* 0x000090f501007387 */ /* 0x000fe20000100800 */
[----:B------:R-:W-:Y:S02]  /*e110*/  FMNMX.FTZ R4, R13, R3, !PT ;  /* 0x000000030d047209 */ /* 0x000fe40007810000 */
[----:B------:R-:W-:Y:S01]  /*e120*/  MOV R54, R137 ;  /* 0x0000008900367202 */ /* 0x000fe20000000f00 */
[----:B------:R-:W-:Y:S01]  /*e130*/  STL [R1+0x8c], R244 ;  /* 0x00008cf401007387 */ /* 0x000fe20000100800 */
[----:B------:R-:W-:Y:S02]  /*e140*/  FMNMX.FTZ R2, R216, R0, !PT ;  /* 0x00000000d8027209 */ /* 0x000fe40007810000 */
[----:B------:R-:W-:Y:S01]  /*e150*/  FMNMX.FTZ R0, R210, R139, !PT ;  /* 0x0000008bd2007209 */ /* 0x000fe20007810000 */
[----:B------:R-:W-:Y:S01]  /*e160*/  STL [R1+0x88], R243 ;  /* 0x000088f301007387 */ /* 0x000fe20000100800 */
[----:B------:R-:W-:Y:S02]  /*e170*/  MOV R48, R22 ;  /* 0x0000001600307202 */ /* 0x000fe40000000f00 */
[----:B------:R-:W-:Y:S01]  /*e180*/  FMNMX.FTZ R3, R12, R2, !PT ;  /* 0x000000020c037209 */ /* 0x000fe20007810000 */
[----:B------:R-:W-:Y:S01]  /*e190*/  STL [R1+0x84], R242 ;  /* 0x000084f201007387 */ /* 0x000fe20000100800 */
[----:B------:R-:W-:Y:S02]  /*e1a0*/  FMNMX.FTZ R2, R224, R0, !PT ;  /* 0x00000000e0027209 */ /* 0x000fe40007810000 */
        /* <DEDUP_REMOVED lines=8> */
[----:B------:R-:W-:Y:S02]  /*e230*/  MOV R55, R134 ;  /* 0x0000008600377202 */ /* 0x000fe40000000f00 */
[----:B------:R-:W-:Y:S01]  /*e240*/  FMNMX.FTZ R0, R217, R0, !PT ;  /* 0x00000000d9007209 */ /* 0x000fe20007810000 */
[----:B------:R-:W-:Y:S01]  /*e250*/  STL [R1+0x74], R238 ;  /* 0x000074ee01007387 */ /* 0x000fe20000100800 */
[----:B------:R-:W-:Y:S02]  /*e260*/  MOV R50, R23 ;  /* 0x0000001700327202 */ /* 0x000fe40000000f00 */
[----:B------:R-:W-:Y:S01]  /*e270*/  FMNMX.FTZ R0, R54, R0, !PT ;  /* 0x0000000036007209 */ /* 0x000fe20007810000 */
[----:B------:R1:W-:Y:S01]  /*e280*/  STL [R1+0x70], R237 ;  /* 0x000070ed01007387 */ /* 0x0003e20000100800 */
[----:B------:R-:W-:Y:S02]  /*e290*/  FMNMX.FTZ R2, R219, R2, !PT ;  /* 0x00000002db027209 */ /* 0x000fe40007810000 */
[----:B------:R-:W-:Y:S01]  /*e2a0*/  FMNMX.FTZ R0, R55, R0, !PT ;  /* 0x0000000037007209 */ /* 0x000fe20007810000 */
[----:B------:R-:W-:Y:S01]  /*e2b0*/  LDSM.16.MT88.4 R36, [R229+0xc000] ;  /* 0x00c00000e524783b */ /* 0x000fe20000004200 */
[----:B------:R-:W-:Y:S02]  /*e2c0*/  MOV R32, R208 ;  /* 0x000000d000207202 */ /* 0x000fe40000000f00 */
[----:B------:R-:W-:Y:S02]  /*e2d0*/  FMNMX.FTZ R0, R18, R0, !PT ;  /* 0x0000000012007209 */ /* 0x000fe40007810000 */
[----:B------:R-:W-:Y:S02]  /*e2e0*/  MOV R47, R19 ;  /* 0x00000013002f7202 */ /* 0x000fe40000000f00 */
[----:B------:R-:W-:Y:S02]  /*e2f0*/  MOV R31, R136 ;  /* 0x00000088001f7202 */ /* 0x000fe40000000f00 */
[----:B------:R-:W-:Y:S02]  /*e300*/  MOV R46, R20 ;  /* 0x00000014002e7202 */ /* 0x000fe40000000f00 */
[----:B------:R-:W-:Y:S01]  /*e310*/  MOV R52, R17 ;  /* 0x0000001100347202 */ /* 0x000fe20000000f00 */
[----:B-1----:R-:W4:Y:S04]  /*e320*/  LDL.LU R237, [R1+0x4] ;  /* 0x0000040001ed7983 */ /* 0x002f280000300800 */
[----:B------:R-:W-:Y:S04]  /*e330*/  STL [R1+0x6c], R236 ;  /* 0x00006cec01007387 */ /* 0x000fe80000100800 */
[----:B------:R1:W-:Y:S04]  /*e340*/  STL [R1+0x68], R235 ;  /* 0x000068eb01007387 */ /* 0x0003e80000100800 */
[----:B------:R-:W3:Y:S04]  /*e350*/  LDL.LU R51, [R1+0x10] ;  /* 0x0000100001337983 */ /* 0x000ee80000300800 */
[----:B------:R1:W-:Y:S02]  /*e360*/  STL [R1+0x64], R234 ;  /* 0x000064ea01007387 */ /* 0x0003e40000100800 */
[----:B-1----:R-:W-:Y:S04]  /*e370*/  MOV R235, R26 ;  /* 0x0000001a00eb7202 */ /* 0x002fe80000000f00 */
[----:B------:R-:W-:Y:S01]  /*e380*/  FMNMX.FTZ R0, R235, R0, !PT ;  /* 0x00000000eb007209 */ /* 0x000fe20007810000 */
[----:B------:R-:W3:Y:S03]  /*e390*/  LDL.LU R234, [R1+0x8] ;  /* 0x0000080001ea7983 */ /* 0x000ee60000300800 */
[----:B------:R-:W-:Y:S01]  /*e3a0*/  FMNMX.FTZ R0, R47, R0, !PT ;  /* 0x000000002f007209 */ /* 0x000fe20007810000 */
[----:B------:R1:W-:Y:S03]  /*e3b0*/  STL [R1+0x60], R233 ;  /* 0x000060e901007387 */ /* 0x0003e60000100800 */
[----:B------:R-:W-:Y:S01]  /*e3c0*/  FMNMX.FTZ R0, R46, R0, !PT ;  /* 0x000000002e007209 */ /* 0x000fe20007810000 */
[----:B------:R1:W-:Y:S03]  /*e3d0*/  STL [R1+0x5c], R232 ;  /* 0x00005ce801007387 */ /* 0x0003e60000100800 */
[----:B------:R-:W-:Y:S04]  /*e3e0*/  FMNMX.FTZ R0, R45, R0, !PT ;  /* 0x000000002d007209 */ /* 0x000fe80007810000 */
[----:B------:R-:W-:Y:S04]  /*e3f0*/  FMNMX.FTZ R0, R34, R0, !PT ;  /* 0x0000000022007209 */ /* 0x000fe80007810000 */
[----:B------:R-:W-:Y:S04]  /*e400*/  FMNMX.FTZ R0, R33, R0, !PT ;  /* 0x0000000021007209 */ /* 0x000fe80007810000 */
[----:B------:R-:W-:Y:S04]  /*e410*/  FMNMX.FTZ R0, R53, R0, !PT ;  /* 0x0000000035007209 */ /* 0x000fe80007810000 */
[----:B------:R-:W-:Y:S04]  /*e420*/  FMNMX.FTZ R0, R138, R0, !PT ;  /* 0x000000008a007209 */ /* 0x000fe80007810000 */
[----:B------:R-:W-:Y:S02]  /*e430*/  FMNMX.FTZ R0, R135, R0, !PT ;  /* 0x0000000087007209 */ /* 0x000fe40007810000 */
[----:B-1----:R-:W-:Y:S02]  /*e440*/  MOV R233, R41 ;  /* 0x0000002900e97202 */ /* 0x002fe40000000f00 */
[----:B------:R-:W-:Y:S02]  /*e450*/  MOV R232, R21 ;  /* 0x0000001500e87202 */ /* 0x000fe40000000f00 */
[----:B------:R-:W-:Y:S01]  /*e460*/  LDSM.16.MT88.4 R20, [R228+0xc000] ;  /* 0x00c00000e414783b */ /* 0x000fe20000004200 */
[----:B--2---:R-:W-:Y:S02]  /*e470*/  FMNMX.FTZ R4, R40, R4, !PT ;  /* 0x0000000428047209 */ /* 0x004fe40007810000 */
[----:B----4-:R-:W-:Y:S04]  /*e480*/  FMNMX.FTZ R3, R237, R3, !PT ;  /* 0x00000003ed037209 */ /* 0x010fe80007810000 */
[----:B---3--:R-:W-:Y:S04]  /*e490*/  FMNMX.FTZ R3, R42, R3, !PT ;  /* 0x000000032a037209 */ /* 0x008fe80007810000 */
        /* <DEDUP_REMOVED lines=28> */
[----:B------:R-:W-:Y:S01]  /*e660*/  FMNMX.FTZ R4, R220, R4, !PT ;  /* 0x00000004dc047209 */ /* 0x000fe20007810000 */
[----:B------:R-:W2:Y:S01]  /*e670*/  SHFL.BFLY PT, R2, R0, 0x2, 0x1f ;  /* 0x0c401f0000027f89 */ /* 0x000ea200000e0000 */
[----:B------:R-:W-:Y:S04]  /*e680*/  FMNMX.FTZ R137, R248, R137, !PT ;  /* 0x00000089f8897209 */ /* 0x000fe80007810000 */
[----:B------:R-:W-:Y:S03]  /*e690*/  FMNMX.FTZ R137, R227, R137, !PT ;  /* 0x00000089e3897209 */ /* 0x000fe60007810000 */
[----:B------:R-:W3:Y:S01]  /*e6a0*/  SHFL.BFLY PT, R5, R4, 0x2, 0x1f ;  /* 0x0c401f0004057f89 */ /* 0x000ee200000e0000 */
[----:B------:R-:W-:Y:S04]  /*e6b0*/  FMNMX.FTZ R137, R226, R137, !PT ;  /* 0x00000089e2897209 */ /* 0x000fe80007810000 */
[----:B------:R-:W-:Y:S02]  /*e6c0*/  FMNMX.FTZ R137, R213, R137, !PT ;  /* 0x00000089d5897209 */ /* 0x000fe40007810000 */
[----:B-1----:R-:W-:Y:S02]  /*e6d0*/  FMNMX.FTZ R136, R3, R136, !PT ;  /* 0x0000008803887209 */ /* 0x002fe40007810000 */
[----:B------:R-:W-:Y:S03]  /*e6e0*/  FMNMX.FTZ R137, R212, R137, !PT ;  /* 0x00000089d4897209 */ /* 0x000fe60007810000 */
[----:B------:R-:W1:Y:S01]  /*e6f0*/  SHFL.BFLY PT, R7, R136, 0x1, 0x1f ;  /* 0x0c201f0088077f89 */ /* 0x000e6200000e0000 */
[----:B--2---:R-:W-:Y:S07]  /*e700*/  FMNMX.FTZ R2, R0, R2, !PT ;  /* 0x0000000200027209 */ /* 0x004fee0007810000 */
[----:B------:R-:W2:Y:S01]  /*e710*/  SHFL.BFLY PT, R6, R137, 0x2, 0x1f ;  /* 0x0c401f0089067f89 */ /* 0x000ea200000e0000 */
[----:B---3--:R-:W-:Y:S07]  /*e720*/  FMNMX.FTZ R4, R4, R5, !PT ;  /* 0x0000000504047209 */ /* 0x008fee0007810000 */
[----:B------:R-:W3:Y:S01]  /*e730*/  SHFL.BFLY PT, R134, R4, 0x1, 0x1f ;  /* 0x0c201f0004867f89 */ /* 0x000ee200000e0000 */
[----:B-1----:R-:W-:Y:S07]  /*e740*/  FMNMX.FTZ R136, R136, R7, !PT ;  /* 0x0000000788887209 */ /* 0x002fee0007810000 */
[----:B------:R-:W1:Y:S01]  /*e750*/  SHFL.BFLY PT, R3, R2, 0x1, 0x1f ;  /* 0x0c201f0002037f89 */ /* 0x000e6200000e0000 */
[----:B------:R-:W-:Y:S01]  /*e760*/  FMUL.FTZ R208, R136, c[0x0][0x23c] ;  /* 0x00008f0088d07a20 */ /* 0x000fe20000410000 */
[----:B--2---:R-:W-:Y:S06]  /*e770*/  FMNMX.FTZ R137, R137, R6, !PT ;  /* 0x0000000689897209 */ /* 0x004fec0007810000 */
[----:B------:R-:W2:Y:S01]  /*e780*/  SHFL.BFLY PT, R6, R137, 0x1, 0x1f ;  /* 0x0c201f0089067f89 */ /* 0x000ea200000e0000 */
[----:B---3--:R-:W-:Y:S02]  /*e790*/  FMNMX.FTZ R134, R4, R134, !PT ;  /* 0x0000008604867209 */ /* 0x008fe40007810000 */
[----:B-1----:R-:W-:Y:S02]  /*e7a0*/  FMNMX.FTZ R3, R2, R3, !PT ;  /* 0x0000000302037209 */ /* 0x002fe40007810000 */
[----:B--2---:R-:W-:Y:S04]  /*e7b0*/  FMNMX.FTZ R137, R137, R6, !PT ;  /* 0x0000000689897209 */ /* 0x004fe80007810000 */
[C---:B------:R-:W-:Y:S01]  /*e7c0*/  FSETP.NEU.FTZ.AND P1, PT, R137.reuse, -INF , PT ;  /* 0xff8000008900780b */ /* 0x040fe20003f3d000 */
[C---:B------:R-:W-:Y:S04]  /*e7d0*/  FADD.FTZ R0, -R137.reuse, R132 ;  /* 0x0000008489007221 */ /* 0x040fe80000010100 */
[----:B------:R-:W-:Y:S04]  /*e7e0*/  FMUL.FTZ R0, R0, c[0x0][0x23c] ;  /* 0x00008f0000007a20 */ /* 0x000fe80000410000 */
[----:B------:R1:W2:Y:S02]  /*e7f0*/  MUFU.EX2 R132, R0 ;  /* 0x0000000000847308 */ /* 0x0002a40000000800 */
[----:B-1----:R-:W-:Y:S02]  /*e800*/  FADD.FTZ R0, -R136, R133 ;  /* 0x0000008588007221 */ /* 0x002fe40000010100 */
[----:B--2---:R-:W-:Y:S01]  /*e810*/  FMUL.FTZ R17, R132, R157 ;  /* 0x0000009d84117220 */ /* 0x004fe20000410000 */
[----:B------:R-:W-:Y:S01]  /*e820*/  MOV R157, R18 ;  /* 0x00000012009d7202 */ /* 0x000fe20000000f00 */
[----:B------:R-:W-:Y:S02]  /*e830*/  FMUL.FTZ R0, R0, c[0x0][0x23c] ;  /* 0x00008f0000007a20 */ /* 0x000fe40000410000 */
[C---:B------:R-:W-:Y:S02]  /*e840*/  FMUL.FTZ R64, R132.reuse, R204 ;  /* 0x000000cc84407220 */ /* 0x040fe40000410000 */
[----:B------:R1:W2:Y:S01]  /*e850*/  MUFU.EX2 R133, R0 ;  /* 0x0000000000857308 */ /* 0x0002a20000000800 */
        /* <DEDUP_REMOVED lines=20> */
[--C-:B------:R-:W-:Y:S01]  /*e9a0*/  FFMA.FTZ R4, R141, c[0x0][0x23c], -R139.reuse ;  /* 0x00008f008d047a23 */ /* 0x100fe2000001088b */
[----:B------:R-:W-:Y:S01]  /*e9b0*/  FSEL R208, R208, RZ, P1 ;  /* 0x000000ffd0d07208 */ /* 0x000fe20000800000 */
[--C-:B------:R-:W-:Y:S01]  /*e9c0*/  FFMA.FTZ R5, R209, c[0x0][0x23c], -R139.reuse ;  /* 0x00008f00d1057a23 */ /* 0x100fe2000001088b */
[C---:B------:R-:W-:Y:S01]  /*e9d0*/  FSETP.NEU.FTZ.AND P1, PT, R134.reuse, -INF , PT ;  /* 0xff8000008600780b */ /* 0x040fe20003f3d000 */
[----:B------:R-:W-:Y:S02]  /*e9e0*/  FMUL.FTZ R209, R134, c[0x0][0x23c] ;  /* 0x00008f0086d17a20 */ /* 0x000fe40000410000 */
[----:B------:R3:W-:Y:S01]  /*e9f0*/  MUFU.EX2 R236, R4 ;  /* 0x0000000400ec7308 */ /* 0x0007e20000000800 */
[C---:B------:R-:W-:Y:S01]  /*ea00*/  FMUL.FTZ R18, R133.reuse, R158 ;  /* 0x0000009e85127220 */ /* 0x040fe20000410000 */
[----:B------:R-:W-:Y:S01]  /*ea10*/  MOV R158, R45 ;  /* 0x0000002d009e7202 */ /* 0x000fe20000000f00 */
[----:B------:R-:W-:Y:S01]  /*ea20*/  FMUL.FTZ R19, R133, R159 ;  /* 0x0000009f85137220 */ /* 0x000fe20000410000 */
[----:B------:R-:W-:Y:S01]  /*ea30*/  FSEL R209, R209, RZ, P1 ;  /* 0x000000ffd1d17208 */ /* 0x000fe20000800000 */
[----:B------:R-:W-:Y:S01]  /*ea40*/  FMUL.FTZ R66, R133, R206 ;  /* 0x000000ce85427220 */ /* 0x000fe20000410000 */
[----:B------:R-:W-:Y:S01]  /*ea50*/  FSETP.NEU.FTZ.AND P1, PT, R3, -INF , PT ;  /* 0xff8000000300780b */ /* 0x000fe20003f3d000 */
[C---:B------:R-:W-:Y:S01]  /*ea60*/  FMUL.FTZ R67, R133.reuse, R207 ;  /* 0x000000cf85437220 */ /* 0x040fe20000410000 */
[----:B------:R-:W-:Y:S01]  /*ea70*/  MOV R159, R34 ;  /* 0x00000022009f7202 */ /* 0x000fe20000000f00 */
[C---:B------:R-:W-:Y:S01]  /*ea80*/  FMUL.FTZ R34, R133.reuse, R174 ;  /* 0x000000ae85227220 */ /* 0x040fe20000410000 */
[----:B------:R4:W4:Y:S01]  /*ea90*/  MUFU.EX2 R246, R5 ;  /* 0x0000000500f67308 */ /* 0x0009220000000800 */
[----:B------:R-:W-:Y:S01]  /*eaa0*/  MOV R174, R35 ;  /* 0x0000002300ae7202 */ /* 0x000fe20000000f00 */
[----:B------:R-:W-:Y:S01]  /*eab0*/  FMUL.FTZ R35, R133, R175 ;  /* 0x000000af85237220 */ /* 0x000fe20000410000 */
[----:B------:R-:W-:Y:S01]  /*eac0*/  MOV R175, R44 ;  /* 0x0000002c00af7202 */ /* 0x000fe20000000f00 */
[----:B-1----:R-:W-:Y:S01]  /*ead0*/  FADD.FTZ R0, -R3, R140 ;  /* 0x0000008c03007221 */ /* 0x002fe20000010100 */
[----:B------:R-:W-:Y:S01]  /*eae0*/  LDSM.16.MT88.4 R204, [R230+0xd800] ;  /* 0x00d80000e6cc783b */ /* 0x000fe20000004200 */
[----:B--2---:R-:W-:Y:S02]  /*eaf0*/  FMUL.FTZ R41, R2, R181 ;  /* 0x000000b502297220 */ /* 0x004fe40000410000 */
[----:B------:R-:W-:Y:S02]  /*eb00*/  FMUL.FTZ R0, R0, c[0x0][0x23c] ;  /* 0x00008f0000007a20 */ /* 0x000fe40000410000 */
[C---:B------:R-:W-:Y:S02]  /*eb10*/  FMUL.FTZ R44, R2.reuse, R184 ;  /* 0x000000b8022c7220 */ /* 0x040fe40000410000 */
[----:B------:R-:W-:Y:S02]  /*eb20*/  FMUL.FTZ R45, R2, R185 ;  /* 0x000000b9022d7220 */ /* 0x000fe40000410000 */
[--C-:B---3--:R-:W-:Y:S01]  /*eb30*/  FFMA.FTZ R4, R142, c[0x0][0x23c], -R208.reuse ;  /* 0x00008f008e047a23 */ /* 0x108fe200000108d0 */
[----:B------:R-:W1:Y:S01]  /*eb40*/  MUFU.EX2 R0, R0 ;  /* 0x0000000000007308 */ /* 0x000e620000000800 */
[C---:B------:R-:W-:Y:S02]  /*eb50*/  FMUL.FTZ R56, R2.reuse, R196 ;  /* 0x000000c402387220 */ /* 0x040fe40000410000 */
[C---:B------:R-:W-:Y:S02]  /*eb60*/  FMUL.FTZ R57, R2.reuse, R197 ;  /* 0x000000c502397220 */ /* 0x040fe40000410000 */
[C---:B------:R-:W-:Y:S02]  /*eb70*/  FMUL.FTZ R60, R2.reuse, R200 ;  /* 0x000000c8023c7220 */ /* 0x040fe40000410000 */
[----:B------:R-:W-:Y:S02]  /*eb80*/  FMUL.FTZ R61, R2, R201 ;  /* 0x000000c9023d7220 */ /* 0x000fe40000410000 */
[--C-:B----4-:R-:W-:Y:S01]  /*eb90*/  FFMA.FTZ R5, R14, c[0x0][0x23c], -R208.reuse ;  /* 0x00008f000e057a23 */ /* 0x110fe200000108d0 */
[----:B------:R2:W-:Y:S01]  /*eba0*/  MUFU.EX2 R8, R4 ;  /* 0x0000000400087308 */ /* 0x0005e20000000800 */
[----:B------:R-:W-:Y:S01]  /*ebb0*/  F2FP.BF16.PACK_AB R140, R246, R236 ;  /* 0x000000ecf68c723e */ /* 0x000fe200000010ff */
[C---:B------:R-:W-:Y:S02]  /*ebc0*/  FMUL.FTZ R70, R133.reuse, R70 ;  /* 0x0000004685467220 */ /* 0x040fe40000410000 */
[----:B------:R-:W-:Y:S02]  /*ebd0*/  FMUL.FTZ R71, R133, R71 ;  /* 0x0000004785477220 */ /* 0x000fe40000410000 */
[C---:B------:R-:W-:Y:S02]  /*ebe0*/  FMUL.FTZ R72, R2.reuse, R72 ;  /* 0x0000004802487220 */ /* 0x040fe40000410000 */
[C---:B------:R-:W-:Y:S02]  /*ebf0*/  FMUL.FTZ R73, R2.reuse, R73 ;  /* 0x0000004902497220 */ /* 0x040fe40000410000 */
[----:B------:R3:W-:Y:S01]  /*ec00*/  MUFU.EX2 R238, R5 ;  /* 0x0000000500ee7308 */ /* 0x0007e20000000800 */
[C---:B------:R-:W-:Y:S02]  /*ec10*/  FMUL.FTZ R76, R2.reuse, R76 ;  /* 0x0000004c024c7220 */ /* 0x040fe40000410000 */
[----:B------:R-:W-:Y:S02]  /*ec20*/  FMUL.FTZ R77, R2, R77 ;  /* 0x0000004d024d7220 */ /* 0x000fe40000410000 */
[C---:B-1----:R-:W-:Y:S02]  /*ec30*/  FMUL.FTZ R10, R0.reuse, R146 ;  /* 0x00000092000a7220 */ /* 0x042fe40000410000 */
[C---:B------:R-:W-:Y:S02]  /*ec40*/  FMUL.FTZ R11, R0.reuse, R147 ;  /* 0x00000093000b7220 */ /* 0x040fe40000410000 */
[C---:B------:R-:W-:Y:S01]  /*ec50*/  FMUL.FTZ R14, R0.reuse, R154 ;  /* 0x0000009a000e7220 */ /* 0x040fe20000410000 */
[----:B------:R-:W-:Y:S01]  /*ec60*/  MOV R154, R47 ;  /* 0x0000002f009a7202 */ /* 0x000fe20000000f00 */
[----:B------:R-:W-:Y:S01]  /*ec70*/  FMUL.FTZ R27, R0, R167 ;  /* 0x000000a7001b7220 */ /* 0x000fe20000410000 */
[----:B------:R-:W-:Y:S01]  /*ec80*/  MOV R167, R28 ;  /* 0x0000001c00a77202 */ /* 0x000fe20000000f00 */
[----:B------:R-:W-:Y:S01]  /*ec90*/  FMUL.FTZ R28, R2, R168 ;  /* 0x000000a8021c7220 */ /* 0x000fe20000410000 */
[----:B------:R-:W-:Y:S01]  /*eca0*/  MOV R168, R29 ;  /* 0x0000001d00a87202 */ /* 0x000fe20000000f00 */
[--C-:B--2---:R-:W-:Y:S02]  /*ecb0*/  FFMA.FTZ R4, R216, c[0x0][0x23c], -R208.reuse ;  /* 0x00008f00d8047a23 */ /* 0x104fe400000108d0 */
[----:B------:R-:W-:Y:S01]  /*ecc0*/  FMUL.FTZ R29, R2, R169 ;  /* 0x000000a9021d7220 */ /* 0x000fe20000410000 */
[----:B------:R-:W-:Y:S01]  /*ecd0*/  MOV R169, R55 ;  /* 0x0000003700a97202 */ /* 0x000fe20000000f00 */
[----:B------:R1:W-:Y:S01]  /*ece0*/  MUFU.EX2 R245, R4 ;  /* 0x0000000400f57308 */ /* 0x0003e20000000800 */
[C---:B------:R-:W-:Y:S01]  /*ecf0*/  FMUL.FTZ R26, R0.reuse, R166 ;  /* 0x000000a6001a7220 */ /* 0x040fe20000410000 */
[----:B------:R-:W-:Y:S01]  /*ed00*/  MOV R166, R49 ;  /* 0x0000003100a67202 */ /* 0x000fe20000000f00 */
[----:B------:R-:W-:Y:S02]  /*ed10*/  FMUL.FTZ R47, R0, R187 ;  /* 0x000000bb002f7220 */ /* 0x000fe40000410000 */
[C---:B---3--:R-:W-:Y:S02]  /*ed20*/  FMUL.FTZ R5, R132.reuse, R149 ;  /* 0x0000009584057220 */ /* 0x048fe40000410000 */
[----:B------:R-:W-:Y:S02]  /*ed30*/  FMUL.FTZ R49, R132, R189 ;  /* 0x000000bd84317220 */ /* 0x000fe40000410000 */
        /* <DEDUP_REMOVED lines=8> */
[--C-:B-1----:R-:W-:Y:S02]  /*edc0*/  FFMA.FTZ R4, R15, c[0x0][0x23c], -R139.reuse ;  /* 0x00008f000f047a23 */ /* 0x102fe4000001088b */
[C---:B------:R-:W-:Y:S01]  /*edd0*/  FMUL.FTZ R15, R0.reuse, R155 ;  /* 0x0000009b000f7220 */ /* 0x040fe20000410000 */
[----:B------:R-:W-:Y:S01]  /*ede0*/  MOV R155, R46 ;  /* 0x0000002e009b7202 */ /* 0x000fe20000000f00 */
[----:B------:R1:W-:Y:S01]  /*edf0*/  MUFU.EX2 R242, R4 ;  /* 0x0000000400f27308 */ /* 0x0003e20000000800 */
[----:B------:R-:W-:Y:S02]  /*ee00*/  FMUL.FTZ R46, R0, R186 ;  /* 0x000000ba002e7220 */ /* 0x000fe40000410000 */
[C---:B------:R-:W-:Y:S02]  /*ee10*/  FMUL.FTZ R82, R133.reuse, R82 ;  /* 0x0000005285527220 */ /* 0x040fe40000410000 */
[C---:B------:R-:W-:Y:S02]  /*ee20*/  FMUL.FTZ R83, R133.reuse, R83 ;  /* 0x0000005385537220 */ /* 0x040fe40000410000 */
[C---:B------:R-:W-:Y:S02]  /*ee30*/  FMUL.FTZ R86, R133.reuse, R86 ;  /* 0x0000005685567220 */ /* 0x040fe40000410000 */
[----:B------:R-:W-:Y:S02]  /*ee40*/  FMUL.FTZ R87, R133, R87 ;  /* 0x0000005785577220 */ /* 0x000fe40000410000 */
[C---:B------:R-:W-:Y:S02]  /*ee50*/  FMUL.FTZ R88, R2.reuse, R88 ;  /* 0x0000005802587220 */ /* 0x040fe40000410000 */
[----:B------:R-:W-:Y:S02]  /*ee60*/  FMUL.FTZ R89, R2, R89 ;  /* 0x0000005902597220 */ /* 0x000fe40000410000 */
[C---:B------:R-:W-:Y:S02]  /*ee70*/  FMUL.FTZ R90, R0.reuse, R90 ;  /* 0x0000005a005a7220 */ /* 0x040fe40000410000 */
[----:B------:R-:W-:Y:S02]  /*ee80*/  FMUL.FTZ R91, R0, R91 ;  /* 0x0000005b005b7220 */ /* 0x000fe40000410000 */
[C---:B------:R-:W-:Y:S02]  /*ee90*/  FMUL.FTZ R92, R2.reuse, R92 ;  /* 0x0000005c025c7220 */ /* 0x040fe40000410000 */
[----:B------:R-:W-:Y:S02]  /*eea0*/  FMUL.FTZ R93, R2, R93 ;  /* 0x0000005d025d7220 */ /* 0x000fe40000410000 */
[----:B------:R-:W-:Y:S02]  /*eeb0*/  FMUL.FTZ R94, R0, R94 ;  /* 0x0000005e005e7220 */ /* 0x000fe40000410000 */
[--C-:B-1----:R-:W-:Y:S02]  /*eec0*/  FFMA.FTZ R4, R13, c[0x0][0x23c], -R139.reuse ;  /* 0x00008f000d047a23 */ /* 0x102fe4000001088b */
[----:B------:R-:W-:Y:S01]  /*eed0*/  FMUL.FTZ R13, R2, R153 ;  /* 0x00000099020d7220 */ /* 0x000fe20000410000 */
[----:B------:R-:W-:Y:S01]  /*eee0*/  MOV R153, R54 ;  /* 0x0000003600997202 */ /* 0x000fe20000000f00 */
[----:B------:R-:W1:Y:S01]  /*eef0*/  MUFU.EX2 R239, R4 ;  /* 0x0000000400ef7308 */ /* 0x000e620000000800 */
        /* <DEDUP_REMOVED lines=11> */
[----:B------:R-:W-:Y:S01]  /*efb0*/  FMUL.FTZ R110, R0, R110 ;  /* 0x0000006e006e7220 */ /* 0x000fe20000410000 */
[----:B-1----:R-:W-:Y:S01]  /*efc0*/  F2FP.BF16.PACK_AB R142, R239, R242 ;  /* 0x000000f2ef8e723e */ /* 0x002fe200000010ff */
[--C-:B------:R-:W-:Y:S02]  /*efd0*/  FFMA.FTZ R4, R12, c[0x0][0x23c], -R208.reuse ;  /* 0x00008f000c047a23 */ /* 0x100fe400000108d0 */
[C---:B------:R-:W-:Y:S01]  /*efe0*/  FMUL.FTZ R12, R2.reuse, R152 ;  /* 0x00000098020c7220 */ /* 0x040fe20000410000 */
[----:B------:R-:W-:Y:S01]  /*eff0*/  MOV R152, R40 ;  /* 0x0000002800987202 */ /* 0x000fe20000000f00 */
[----:B------:R1:W2:Y:S01]  /*f000*/  MUFU.EX2 R241, R4 ;  /* 0x0000000400f17308 */ /* 0x0002a20000000800 */
[----:B------:R-:W-:Y:S02]  /*f010*/  FMUL.FTZ R40, R2, R180 ;  /* 0x000000b402287220 */ /* 0x000fe40000410000 */
[----:B------:R-:W-:Y:S02]  /*f020*/  FMUL.FTZ R111, R0, R111 ;  /* 0x0000006f006f7220 */ /* 0x000fe40000410000 */
[--C-:B------:R-:W-:Y:S02]  /*f030*/  FFMA.FTZ R152, R152, c[0x0][0x23c], -R139.reuse ;  /* 0x00008f0098987a23 */ /* 0x100fe4000001088b */
[----:B------:R-:W-:Y:S02]  /*f040*/  FFMA.FTZ R213, R213, c[0x0][0x23c], -R139 ;  /* 0x00008f00d5d57a23 */ /* 0x000fe4000001088b */
[----:B------:R-:W-:Y:S02]  /*f050*/  FFMA.FTZ R215, R215, c[0x0][0x23c], -R208 ;  /* 0x00008f00d7d77a23 */ /* 0x000fe400000108d0 */
[--C-:B------:R-:W-:Y:S02]  /*f060*/  FFMA.FTZ R223, R223, c[0x0][0x23c], -R209.reuse ;  /* 0x00008f00dfdf7a23 */ /* 0x100fe400000108d1 */
[--C-:B------:R-:W-:Y:S02]  /*f070*/  FFMA.FTZ R222, R222, c[0x0][0x23c], -R209.reuse ;  /* 0x00008f00dede7a23 */ /* 0x100fe400000108d1 */
[--C-:B------:R-:W-:Y:S02]  /*f080*/  FFMA.FTZ R221, R221, c[0x0][0x23c], -R209.reuse ;  /* 0x00008f00dddd7a23 */ /* 0x100fe400000108d1 */
[C---:B------:R-:W-:Y:S02]  /*f090*/  FMUL.FTZ R113, R132.reuse, R113 ;  /* 0x0000007184717220 */ /* 0x040fe40000410000 */
[C---:B------:R-:W-:Y:S02]  /*f0a0*/  FMUL.FTZ R114, R133.reuse, R114 ;  /* 0x0000007285727220 */ /* 0x040fe40000410000 */
[----:B------:R-:W-:Y:S02]  /*f0b0*/  FMUL.FTZ R115, R133, R115 ;  /* 0x0000007385737220 */ /* 0x000fe40000410000 */
[----:B------:R-:W-:Y:S02]  /*f0c0*/  FMUL.FTZ R116, R132, R116 ;  /* 0x0000007484747220 */ /* 0x000fe40000410000 */
[--C-:B-1----:R-:W-:Y:S02]  /*f0d0*/  FFMA.FTZ R4, R210, c[0x0][0x23c], -R209.reuse ;  /* 0x00008f00d2047a23 */ /* 0x102fe400000108d1 */
[----:B------:R-:W-:Y:S02]  /*f0e0*/  FMUL.FTZ R210, R3, c[0x0][0x23c] ;  /* 0x00008f0003d27a20 */ /* 0x000fe40000410000 */
[----:B------:R1:W3:Y:S01]  /*f0f0*/  MUFU.EX2 R9, R4 ;  /* 0x0000000400097308 */ /* 0x0002e20000000800 */
[----:B------:R-:W-:Y:S02]  /*f100*/  FMUL.FTZ R117, R132, R117 ;  /* 0x0000007584757220 */ /* 0x000fe40000410000 */
[----:B------:R-:W-:Y:S01]  /*f110*/  FSEL R210, R210, RZ, P1 ;  /* 0x000000ffd2d27208 */ /* 0x000fe20000800000 */
[C---:B------:R-:W-:Y:S02]  /*f120*/  FMUL.FTZ R118, R133.reuse, R118 ;  /* 0x0000007685767220 */ /* 0x040fe40000410000 */
[----:B------:R-:W-:Y:S02]  /*f130*/  FMUL.FTZ R119, R133, R119 ;  /* 0x0000007785777220 */ /* 0x000fe40000410000 */
[----:B------:R-:W-:Y:S02]  /*f140*/  FFMA.FTZ R153, R153, c[0x0][0x23c], -R210 ;  /* 0x00008f0099997a23 */ /* 0x000fe400000108d2 */
[C---:B------:R-:W-:Y:S02]  /*f150*/  FMUL.FTZ R120, R2.reuse, R120 ;  /* 0x0000007802787220 */ /* 0x040fe40000410000 */
[----:B------:R-:W-:Y:S02]  /*f160*/  FMUL.FTZ R121, R2, R121 ;  /* 0x0000007902797220 */ /* 0x000fe40000410000 */
[C---:B------:R-:W-:Y:S02]  /*f170*/  FMUL.FTZ R122, R0.reuse, R122 ;  /* 0x0000007a007a7220 */ /* 0x040fe40000410000 */
[----:B------:R-:W-:Y:S02]  /*f180*/  FMUL.FTZ R123, R0, R123 ;  /* 0x0000007b007b7220 */ /* 0x000fe40000410000 */
[C---:B------:R-:W-:Y:S02]  /*f190*/  FMUL.FTZ R124, R2.reuse, R124 ;  /* 0x0000007c027c7220 */ /* 0x040fe40000410000 */
[----:B------:R-:W-:Y:S02]  /*f1a0*/  FMUL.FTZ R125, R2, R125 ;  /* 0x0000007d027d7220 */ /* 0x000fe40000410000 */
[----:B------:R-:W-:Y:S02]  /*f1b0*/  FMUL.FTZ R126, R0, R126 ;  /* 0x0000007e007e7220 */ /* 0x000fe40000410000 */
[--C-:B-1----:R-:W-:Y:S01]  /*f1c0*/  FFMA.FTZ R4, R224, c[0x0][0x23c], -R209.reuse ;  /* 0x00008f00e0047a23 */ /* 0x102fe200000108d1 */
[----:B------:R-:W-:Y:S01]  /*f1d0*/  MOV R224, R16 ;  /* 0x0000001000e07202 */ /* 0x000fe20000000f00 */
[----:B------:R-:W-:Y:S01]  /*f1e0*/  FMUL.FTZ R16, R132, R156 ;  /* 0x0000009c84107220 */ /* 0x000fe20000410000 */
[----:B------:R-:W-:Y:S01]  /*f1f0*/  MOV R156, R31 ;  /* 0x0000001f009c7202 */ /* 0x000fe20000000f00 */
[----:B------:R1:W-:Y:S01]  /*f200*/  MUFU.EX2 R244, R4 ;  /* 0x0000000400f47308 */ /* 0x0003e20000000800 */
[----:B------:R-:W-:Y:S01]  /*f210*/  FMUL.FTZ R31, R0, R171 ;  /* 0x000000ab001f7220 */ /* 0x000fe20000410000 */
[----:B------:R-:W-:Y:S01]  /*f220*/  MOV R171, R48 ;  /* 0x0000003000ab7202 */ /* 0x000fe20000000f00 */
[----:B------:R-:W-:Y:S02]  /*f230*/  FMUL.FTZ R48, R132, R188 ;  /* 0x000000bc84307220 */ /* 0x000fe40000410000 */
[----:B------:R-:W-:Y:S02]  /*f240*/  FFMA.FTZ R156, R156, c[0x0][0x23c], -R209 ;  /* 0x00008f009c9c7a23 */ /* 0x000fe400000108d1 */
[----:B------:R-:W-:Y:S02]  /*f250*/  FMUL.FTZ R127, R0, R127 ;  /* 0x0000007f007f7220 */ /* 0x000fe40000410000 */
[C---:B------:R-:W-:Y:S01]  /*f260*/  FMUL.FTZ R128, R132.reuse, R128 ;  /* 0x0000008084807220 */ /* 0x040fe20000410000 */
[----:B------:R-:W-:Y:S01]  /*f270*/  MUFU.EX2 R185, R156 ;  /* 0x0000009c00b97308 */ /* 0x000fe20000000800 */
[----:B------:R-:W-:Y:S02]  /*f280*/  FMUL.FTZ R129, R132, R129 ;  /* 0x0000008184817220 */ /* 0x000fe40000410000 */
[C---:B------:R-:W-:Y:S02]  /*f290*/  FMUL.FTZ R130, R133.reuse, R130 ;  /* 0x0000008285827220 */ /* 0x040fe40000410000 */
[----:B------:R-:W-:Y:S02]  /*f2a0*/  FMUL.FTZ R131, R133, R131 ;  /* 0x0000008385837220 */ /* 0x000fe40000410000 */
[--C-:B------:R-:W-:Y:S02]  /*f2b0*/  FFMA.FTZ R251, R251, c[0x0][0x23c], -R208.reuse ;  /* 0x00008f00fbfb7a23 */ /* 0x100fe400000108d0 */
[----:B------:R-:W-:Y:S02]  /*f2c0*/  FFMA.FTZ R249, R249, c[0x0][0x23c], -R208 ;  /* 0x00008f00f9f97a23 */ /* 0x000fe400000108d0 */
[--C-:B------:R-:W-:Y:S02]  /*f2d0*/  FFMA.FTZ R227, R227, c[0x0][0x23c], -R139.reuse ;  /* 0x00008f00e3e37a23 */ /* 0x100fe4000001088b */
[----:B------:R-:W-:Y:S01]  /*f2e0*/  FFMA.FTZ R226, R226, c[0x0][0x23c], -R139 ;  /* 0x00008f00e2e27a23 */ /* 0x000fe2000001088b */
[----:B------:R-:W-:Y:S01]  /*f2f0*/  MUFU.EX2 R251, R251 ;  /* 0x000000fb00fb7308 */ /* 0x000fe20000000800 */
[--C-:B-1----:R-:W-:Y:S01]  /*f300*/  FFMA.FTZ R4, R143, c[0x0][0x23c], -R210.reuse ;  /* 0x00008f008f047a23 */ /* 0x102fe200000108d2 */
[----:B--2---:R-:W-:Y:S01]  /*f310*/  F2FP.BF16.PACK_AB R143, R238, R241 ;  /* 0x000000f1ee8f723e */ /* 0x004fe200000010ff */
[--C-:B------:R-:W-:Y:S07]  /*f320*/  FFMA.FTZ R138, R138, c[0x0][0x23c], -R210.reuse ;  /* 0x00008f008a8a7a23 */ /* 0x100fee00000108d2 */
[----:B------:R1:W-:Y:S10]  /*f330*/  MUFU.EX2 R216, R4 ;  /* 0x0000000400d87308 */ /* 0x0003f40000000800 */
[----:B------:R-:W-:Y:S10]  /*f340*/  MUFU.EX2 R249, R249 ;  /* 0x000000f900f97308 */ /* 0x000ff40000000800 */
[----:B------:R-:W-:Y:S01]  /*f350*/  MUFU.EX2 R138, R138 ;  /* 0x0000008a008a7308 */ /* 0x000fe20000000800 */
[--C-:B-1----:R-:W-:Y:S01]  /*f360*/  FFMA.FTZ R4, R225, c[0x0][0x23c], -R210.reuse ;  /* 0x00008f00e1047a23 */ /* 0x102fe200000108d2 */
[----:B---3--:R-:W-:Y:S01]  /*f370*/  MOV R225, R9 ;  /* 0x0000000900e17202 */ /* 0x008fe20000000f00 */
[--C-:B------:R-:W-:Y:S07]  /*f380*/  FFMA.FTZ R9, R219, c[0x0][0x23c], -R209.reuse ;  /* 0x00008f00db097a23 */ /* 0x100fee00000108d1 */
[----:B------:R1:W2:Y:S10]  /*f390*/  MUFU.EX2 R243, R4 ;  /* 0x0000000400f37308 */ /* 0x0002b40000000800 */
[----:B------:R3:W-:Y:S01]  /*f3a0*/  MUFU.EX2 R219, R9 ;  /* 0x0000000900db7308 */ /* 0x0007e20000000800 */
[--C-:B-1----:R-:W-:Y:S09]  /*f3b0*/  FFMA.FTZ R4, R211, c[0x0][0x23c], -R209.reuse ;  /* 0x00008f00d3047a23 */ /* 0x102ff200000108d1 */
[----:B------:R1:W4:Y:S01]  /*f3c0*/  MUFU.EX2 R240, R4 ;  /* 0x0000000400f07308 */ /* 0x0003220000000800 */
[----:B---3--:R-:W-:Y:S01]  /*f3d0*/  FMUL.FTZ R9, R2, R145 ;  /* 0x0000009102097220 */ /* 0x008fe20000410000 */
[----:B--2---:R-:W-:Y:S01]  /*f3e0*/  F2FP.BF16.PACK_AB R145, R243, R216 ;  /* 0x000000d8f391723e */ /* 0x004fe200000010ff */
[--C-:B-1----:R-:W-:Y:S01]  /*f3f0*/  FFMA.FTZ R4, R218, c[0x0][0x23c], -R210.reuse ;  /* 0x00008f00da047a23 */ /* 0x102fe200000108d2 */
[----:B------:R-:W-:Y:S01]  /*f400*/  MOV R218, R8 ;  /* 0x0000000800da7202 */ /* 0x000fe20000000f00 */
[----:B------:R-:W-:Y:S01]  /*f410*/  FMUL.FTZ R8, R2, R144 ;  /* 0x0000009002087220 */ /* 0x000fe20000410000 */
[----:B------:R-:W-:Y:S04]  /*f420*/  F2FP.BF16.PACK_AB R144, R244, R225 ;  /* 0x000000e1f490723e */ /* 0x000fe800000010ff */
[----:B------:R1:W-:Y:S01]  /*f430*/  MUFU.EX2 R211, R4 ;  /* 0x0000000400d37308 */ /* 0x0003e20000000800 */
[----:B------:R-:W-:Y:S02]  /*f440*/  F2FP.BF16.PACK_AB R141, R245, R218 ;  /* 0x000000daf58d723e */ /* 0x000fe400000010ff */
[----:B----4-:R-:W-:Y:S01]  /*f450*/  F2FP.BF16.PACK_AB R146, R219, R240 ;  /* 0x000000f0db92723e */ /* 0x010fe200000010ff */
[----:B-1----:R-:W-:Y:S06]  /*f460*/  FFMA.FTZ R4, R217, c[0x0][0x23c], -R210 ;  /* 0x00008f00d9047a23 */ /* 0x002fec00000108d2 */
[----:B------:R1:W2:Y:S02]  /*f470*/  MUFU.EX2 R217, R4 ;  /* 0x0000000400d97308 */ /* 0x0002a40000000800 */
[C---:B-1----:R-:W-:Y:S01]  /*f480*/  FMUL.FTZ R4, R132.reuse, R148 ;  /* 0x0000009484047220 */ /* 0x042fe20000410000 */
[----:B--2---:R-:W-:Y:S01]  /*f490*/  F2FP.BF16.PACK_AB R147, R217, R211 ;  /* 0x000000d3d993723e */ /* 0x004fe200000010ff */
[----:B------:R-:W-:Y:S05]  /*f4a0*/  LDSM.16.MT88.4 R148, [R230+0xc000] ;  /* 0x00c00000e694783b */ /* 0x000fea0000004200 */
[-C--:B------:R-:W-:Y:S08]  /*f4b0*/  HMMA.16816.F32.BF16 R4, R140, R20.reuse, R4 ;  /* 0x000000148c04723c */ /* 0x080ff00000041804 */
[C---:B------:R-:W-:Y:S07]  /*f4c0*/  HMMA.16816.F32.BF16 R8, R144.reuse, R20, R8 ;  /* 0x000000149008723c */ /* 0x040fee0000041808 */
[C---:B------:R-:W-:Y:S01]  /*f4d0*/  FMUL.FTZ R20, R132.reuse, R160 ;  /* 0x000000a084147220 */ /* 0x040fe20000410000 */
[-C--:B------:R-:W-:Y:S04]  /*f4e0*/  HMMA.16816.F32.BF16 R12, R144, R22.reuse, R12 ;  /* 0x00000016900c723c */ /* 0x080fe8000004180c */
[----:B------:R-:W-:Y:S01]  /*f4f0*/  FMUL.FTZ R21, R132, R161 ;  /* 0x000000a184157220 */ /* 0x000fe20000410000 */
[----:B------:R-:W-:Y:S01]  /*f500*/  MOV R161, R30 ;  /* 0x0000001e00a17202 */ /* 0x000fe20000000f00 */
[----:B------:R-:W-:Y:S01]  /*f510*/  FMUL.FTZ R30, R0, R170 ;  /* 0x000000aa001e7220 */ /* 0x000fe20000410000 */
[----:B------:R-:W-:Y:S01]  /*f520*/  MOV R170, R32 ;  /* 0x0000002000aa7202 */ /* 0x000fe20000000f00 */
[C---:B------:R-:W-:Y:S04]  /*f530*/  HMMA.16816.F32.BF16 R16, R140.reuse, R22, R16 ;  /* 0x000000168c10723c */ /* 0x040fe80000041810 */
[C---:B------:R-:W-:Y:S01]  /*f540*/  FMUL.FTZ R32, R132.reuse, R172 ;  /* 0x000000ac84207220 */ /* 0x040fe20000410000 */
[----:B------:R-:W-:Y:S01]  /*f550*/  MOV R160, R33 ;  /* 0x0000002100a07202 */ /* 0x000fe20000000f00 */
[----:B------:R-:W-:Y:S01]  /*f560*/  FMUL.FTZ R33, R132, R173 ;  /* 0x000000ad84217220 */ /* 0x000fe20000410000 */
[----:B------:R-:W-:Y:S01]  /*f570*/  MOV R172, R51 ;  /* 0x0000003300ac7202 */ /* 0x000fe20000000f00 */
[C---:B------:R-:W-:Y:S01]  /*f580*/  FMUL.FTZ R22, R133.reuse, R162 ;  /* 0x000000a285167220 */ /* 0x040fe20000410000 */
[----:B------:R-:W-:Y:S03]  /*f590*/  MOV R162, R25 ;  /* 0x0000001900a27202 */ /* 0x000fe60000000f00 */
[C---:B------:R-:W-:Y:S01]  /*f5a0*/  FMUL.FTZ R23, R133.reuse, R163 ;  /* 0x000000a385177220 */ /* 0x040fe20000410000 */
[----:B------:R-:W-:Y:S01]  /*f5b0*/  MOV R163, R24 ;  /* 0x0000001800a37202 */ /* 0x000fe20000000f00 */
[C---:B------:R-:W-:Y:S01]  /*f5c0*/  FMUL.FTZ R24, R2.reuse, R164 ;  /* 0x000000a402187220 */ /* 0x040fe20000410000 */
[----:B------:R-:W-:Y:S01]  /*f5d0*/  MOV R164, R52 ;  /* 0x0000003400a47202 */ /* 0x000fe20000000f00 */
[----:B------:R-:W-:Y:S01]  /*f5e0*/  FMUL.FTZ R25, R2, R165 ;  /* 0x000000a502197220 */ /* 0x000fe20000410000 */
[----:B------:R-:W-:Y:S01]  /*f5f0*/  MOV R165, R53 ;  /* 0x0000003500a57202 */ /* 0x000fe20000000f00 */
[C---:B------:R-:W-:Y:S01]  /*f600*/  FMUL.FTZ R51, R133.reuse, R191 ;  /* 0x000000bf85337220 */ /* 0x040fe20000410000 */
[-C--:B------:R-:W-:Y:S01]  /*f610*/  HMMA.16816.F32.BF16 R20, R140, R36.reuse, R20 ;  /* 0x000000248c14723c */ /* 0x080fe20000041814 */
[----:B------:R-:W1:Y:S02]  /*f620*/  LDSM.16.MT88.4 R52, [R231+0xc000] ;  /* 0x00c00000e734783b */ /* 0x000e640000004200 */
[--C-:B------:R-:W-:Y:S01]  /*f630*/  FFMA.FTZ R162, R162, c[0x0][0x23c], -R209.reuse ;  /* 0x00008f00a2a27a23 */ /* 0x100fe200000108d1 */
[----:B------:R-:W-:Y:S01]  /*f640*/  MOV R173, R50 ;  /* 0x0000003200ad7202 */ /* 0x000fe20000000f00 */
[C---:B------:R-:W-:Y:S02]  /*f650*/  FMUL.FTZ R50, R133.reuse, R190 ;  /* 0x000000be85327220 */ /* 0x040fe40000410000 */
[----:B------:R-:W-:Y:S01]  /*f660*/  MUFU.EX2 R203, R162 ;  /* 0x000000a200cb7308 */ /* 0x000fe20000000800 */
[C---:B------:R-:W-:Y:S01]  /*f670*/  HMMA.16816.F32.BF16 R24, R144.reuse, R36, R24 ;  /* 0x000000249018723c */ /* 0x040fe20000041818 */
[----:B------:R-:W2:Y:S03]  /*f680*/  LDL.LU R191, [R1+0x1c] ;  /* 0x00001c0001bf7983 */ /* 0x000ea60000300800 */
[----:B------:R-:W-:Y:S01]  /*f690*/  FFMA.FTZ R164, R164, c[0x0][0x23c], -R209 ;  /* 0x00008f00a4a47a23 */ /* 0x000fe200000108d1 */
[----:B------:R-:W3:Y:S02]  /*f6a0*/  LDL.LU R189, [R1+0x20] ;  /* 0x0000200001bd7983 */ /* 0x000ee40000300800 */
[C---:B------:R-:W-:Y:S01]  /*f6b0*/  FMUL.FTZ R36, R132.reuse, R176 ;  /* 0x000000b084247220 */ /* 0x040fe20000410000 */
[-C--:B------:R-:W-:Y:S04]  /*f6c0*/  HMMA.16816.F32.BF16 R28, R144, R38.reuse, R28 ;  /* 0x00000026901c723c */ /* 0x080fe8000004181c */
[----:B------:R-:W-:Y:S01]  /*f6d0*/  FMUL.FTZ R37, R132, R177 ;  /* 0x000000b184257220 */ /* 0x000fe20000410000 */
[----:B------:R-:W-:Y:S01]  /*f6e0*/  MOV R176, R43 ;  /* 0x0000002b00b07202 */ /* 0x000fe20000000f00 */
[C---:B------:R-:W-:Y:S01]  /*f6f0*/  FMUL.FTZ R43, R0.reuse, R183 ;  /* 0x000000b7002b7220 */ /* 0x040fe20000410000 */
[----:B------:R-:W-:Y:S01]  /*f700*/  MOV R177, R42 ;  /* 0x0000002a00b17202 */ /* 0x000fe20000000f00 */
[C---:B------:R-:W-:Y:S04]  /*f710*/  HMMA.16816.F32.BF16 R32, R140.reuse, R38, R32 ;  /* 0x000000268c20723c */ /* 0x040fe80000041820 */
[----:B------:R-:W-:Y:S03]  /*f720*/  FMUL.FTZ R42, R0, R182 ;  /* 0x000000b6002a7220 */ /* 0x000fe60000410000 */
[C---:B------:R-:W-:Y:S02]  /*f730*/  FMUL.FTZ R38, R133.reuse, R178 ;  /* 0x000000b285267220 */ /* 0x040fe40000410000 */
[C---:B------:R-:W-:Y:S07]  /*f740*/  FMUL.FTZ R39, R133.reuse, R179 ;  /* 0x000000b385277220 */ /* 0x040fee0000410000 */
[-C--:B-1----:R-:W-:Y:S08]  /*f750*/  HMMA.16816.F32.BF16 R36, R140, R52.reuse, R36 ;  /* 0x000000348c24723c */ /* 0x082ff00000041824 */
[C---:B------:R-:W-:Y:S07]  /*f760*/  HMMA.16816.F32.BF16 R40, R144.reuse, R52, R40 ;  /* 0x000000349028723c */ /* 0x040fee0000041828 */
[C---:B------:R-:W-:Y:S01]  /*f770*/  FMUL.FTZ R52, R132.reuse, R192 ;  /* 0x000000c084347220 */ /* 0x040fe20000410000 */
[-C--:B------:R-:W-:Y:S01]  /*f780*/  HMMA.16816.F32.BF16 R44, R144, R54.reuse, R44 ;  /* 0x00000036902c723c */ /* 0x080fe2000004182c */
[----:B------:R1:W-:Y:S03]  /*f790*/  MUFU.EX2 R192, R152 ;  /* 0x0000009800c07308 */ /* 0x0003e60000000800 */
[----:B------:R-:W-:Y:S04]  /*f7a0*/  FMUL.FTZ R53, R132, R193 ;  /* 0x000000c184357220 */ /* 0x000fe80000410000 */
[C---:B------:R-:W-:Y:S07]  /*f7b0*/  HMMA.16816.F32.BF16 R48, R140.reuse, R54, R48 ;  /* 0x000000368c30723c */ /* 0x040fee0000041830 */
[C---:B------:R-:W-:Y:S02]  /*f7c0*/  FMUL.FTZ R54, R133.reuse, R194 ;  /* 0x000000c285367220 */ /* 0x040fe40000410000 */
[----:B------:R-:W-:Y:S01]  /*f7d0*/  FMUL.FTZ R55, R133, R195 ;  /* 0x000000c385377220 */ /* 0x000fe20000410000 */
[----:B------:R-:W-:Y:S06]  /*f7e0*/  MUFU.EX2 R194, R213 ;  /* 0x000000d500c27308 */ /* 0x000fec0000000800 */
[-C--:B------:R-:W-:Y:S03]  /*f7f0*/  HMMA.16816.F32.BF16 R52, R140, R148.reuse, R52 ;  /* 0x000000948c34723c */ /* 0x080fe60000041834 */
[----:B-1----:R-:W-:Y:S01]  /*f800*/  FFMA.FTZ R152, R234, c[0x0][0x23c], -R139 ;  /* 0x00008f00ea987a23 */ /* 0x002fe2000001088b */
[----:B------:R-:W-:Y:S04]  /*f810*/  MUFU.EX2 R195, R215 ;  /* 0x000000d700c37308 */ /* 0x000fe80000000800 */
[C---:B------:R-:W-:Y:S06]  /*f820*/  HMMA.16816.F32.BF16 R56, R144.reuse, R148, R56 ;  /* 0x000000949038723c */ /* 0x040fec0000041838 */
[----:B------:R1:W-:Y:S02]  /*f830*/  MUFU.EX2 R234, R152 ;  /* 0x0000009800ea7308 */ /* 0x0003e40000000800 */
[-C--:B------:R-:W-:Y:S08]  /*f840*/  HMMA.16816.F32.BF16 R60, R144, R150.reuse, R60 ;  /* 0x00000096903c723c */ /* 0x080ff0000004183c */
[C---:B------:R-:W-:Y:S01]  /*f850*/  HMMA.16816.F32.BF16 R64, R140.reuse, R150, R64 ;  /* 0x000000968c40723c */ /* 0x040fe20000041840 */
[----:B------:R-:W4:Y:S03]  /*f860*/  LDSM.16.MT88.4 R148, [R228+0xe000] ;  /* 0x00e00000e494783b */ /* 0x000f260000004200 */
[--C-:B-1----:R-:W-:Y:S04]  /*f870*/  FFMA.FTZ R152, R237, c[0x0][0x23c], -R208.reuse ;  /* 0x00008f00ed987a23 */ /* 0x102fe800000108d0 */
[----:B------:R1:W-:Y:S01]  /*f880*/  MUFU.EX2 R237, R152 ;  /* 0x0000009800ed7308 */ /* 0x0003e20000000800 */
[-C--:B----4-:R-:W-:Y:S03]  /*f890*/  HMMA.16816.F32.BF16 R68, R140, R148.reuse, R68 ;  /* 0x000000948c44723c */ /* 0x090fe60000041844 */
[----:B-1----:R-:W-:Y:S01]  /*f8a0*/  FFMA.FTZ R152, R177, c[0x0][0x23c], -R208 ;  /* 0x00008f00b1987a23 */ /* 0x002fe200000108d0 */
[----:B------:R-:W-:Y:S02]  /*f8b0*/  MOV R177, R176 ;  /* 0x000000b000b17202 */ /* 0x000fe40000000f00 */
[----:B------:R-:W-:Y:S02]  /*f8c0*/  MOV R176, R175 ;  /* 0x000000af00b07202 */ /* 0x000fe40000000f00 */
[C---:B------:R-:W-:Y:S04]  /*f8d0*/  HMMA.16816.F32.BF16 R72, R144.reuse, R148, R72 ;  /* 0x000000949048723c */ /* 0x040fe80000041848 */
[----:B------:R-:W-:Y:S02]  /*f8e0*/  MOV R175, R173 ;  /* 0x000000ad00af7202 */ /* 0x000fe40000000f00 */
[----:B------:R-:W-:Y:S02]  /*f8f0*/  MOV R173, R172 ;  /* 0x000000ac00ad7202 */ /* 0x000fe40000000f00 */
[-C--:B------:R-:W-:Y:S04]  /*f900*/  HMMA.16816.F32.BF16 R76, R144, R150.reuse, R76 ;  /* 0x00000096904c723c */ /* 0x080fe8000004184c */
[----:B------:R-:W-:Y:S02]  /*f910*/  MOV R172, R169 ;  /* 0x000000a900ac7202 */ /* 0x000fe40000000f00 */
[----:B------:R-:W-:Y:S02]  /*f920*/  MOV R169, R168 ;  /* 0x000000a800a97202 */ /* 0x000fe40000000f00 */
[C---:B------:R-:W-:Y:S01]  /*f930*/  HMMA.16816.F32.BF16 R80, R140.reuse, R150, R80 ;  /* 0x000000968c50723c */ /* 0x040fe20000041850 */
[----:B------:R-:W1:Y:S03]  /*f940*/  LDSM.16.MT88.4 R148, [R229+0xe000] ;  /* 0x00e00000e594783b */ /* 0x000e660000004200 */
[----:B------:R-:W-:Y:S02]  /*f950*/  MOV R168, R167 ;  /* 0x000000a700a87202 */ /* 0x000fe40000000f00 */
[----:B------:R-:W-:Y:S02]  /*f960*/  MOV R167, R163 ;  /* 0x000000a300a77202 */ /* 0x000fe40000000f00 */
[----:B------:R-:W-:Y:S04]  /*f970*/  MOV R163, R224 ;  /* 0x000000e000a37202 */ /* 0x000fe80000000f00 */
[----:B------:R-:W-:Y:S01]  /*f980*/  MOV R224, R233 ;  /* 0x000000e900e07202 */ /* 0x000fe20000000f00 */
[----:B------:R-:W-:Y:S01]  /*f990*/  FFMA.FTZ R163, R163, c[0x0][0x23c], -R209 ;  /* 0x00008f00a3a37a23 */ /* 0x000fe200000108d1 */
[----:B------:R4:W-:Y:S10]  /*f9a0*/  MUFU.EX2 R233, R152 ;  /* 0x0000009800e97308 */ /* 0x0009f40000000800 */
[----:B------:R-:W-:Y:S01]  /*f9b0*/  MUFU.EX2 R197, R163 ;  /* 0x000000a300c57308 */ /* 0x000fe20000000800 */
[----:B----4-:R-:W-:Y:S01]  /*f9c0*/  FFMA.FTZ R152, R177, c[0x0][0x23c], -R139 ;  /* 0x00008f00b1987a23 */ /* 0x010fe2000001088b */
[----:B------:R-:W-:Y:S01]  /*f9d0*/  MOV R177, R165 ;  /* 0x000000a500b17202 */ /* 0x000fe20000000f00 */
[-C--:B-1----:R-:W-:Y:S07]  /*f9e0*/  HMMA.16816.F32.BF16 R84, R140, R148.reuse, R84 ;  /* 0x000000948c54723c */ /* 0x082fee0000041854 */
[----:B------:R1:W-:Y:S01]  /*f9f0*/  MUFU.EX2 R202, R152 ;  /* 0x0000009800ca7308 */ /* 0x0003e20000000800 */
[----:B------:R-:W-:Y:S01]  /*fa00*/  MOV R165, R161 ;  /* 0x000000a100a57202 */ /* 0x000fe20000000f00 */
[--C-:B------:R-:W-:Y:S03]  /*fa10*/  FFMA.FTZ R177, R177, c[0x0][0x23c], -R210.reuse ;  /* 0x00008f00b1b17a23 */ /* 0x100fe600000108d2 */
[----:B------:R-:W-:Y:S01]  /*fa20*/  MOV R161, R154 ;  /* 0x0000009a00a17202 */ /* 0x000fe20000000f00 */
[C---:B------:R-:W-:Y:S04]  /*fa30*/  HMMA.16816.F32.BF16 R88, R144.reuse, R148, R88 ;  /* 0x000000949058723c */ /* 0x040fe80000041858 */
[--C-:B------:R-:W-:Y:S02]  /*fa40*/  FFMA.FTZ R161, R161, c[0x0][0x23c], -R210.reuse ;  /* 0x00008f00a1a17a23 */ /* 0x100fe400000108d2 */
[----:B------:R-:W-:Y:S02]  /*fa50*/  FFMA.FTZ R165, R165, c[0x0][0x23c], -R209 ;  /* 0x00008f00a5a57a23 */ /* 0x000fe400000108d1 */
[-C--:B------:R-:W-:Y:S01]  /*fa60*/  HMMA.16816.F32.BF16 R92, R144, R150.reuse, R92 ;  /* 0x00000096905c723c */ /* 0x080fe2000004185c */
[----:B------:R-:W-:Y:S07]  /*fa70*/  MUFU.EX2 R200, R161 ;  /* 0x000000a100c87308 */ /* 0x000fee0000000800 */
[C---:B------:R-:W-:Y:S01]  /*fa80*/  HMMA.16816.F32.BF16 R96, R140.reuse, R150, R96 ;  /* 0x000000968c60723c */ /* 0x040fe20000041860 */
[----:B------:R-:W4:Y:S03]  /*fa90*/  LDSM.16.MT88.4 R148, [R231+0xe000] ;  /* 0x00e00000e794783b */ /* 0x000f260000004200 */
[----:B-1----:R-:W-:Y:S01]  /*faa0*/  FFMA.FTZ R152, R176, c[0x0][0x23c], -R139 ;  /* 0x00008f00b0987a23 */ /* 0x002fe2000001088b */
[----:B------:R-:W-:Y:S02]  /*fab0*/  MOV R176, R160 ;  /* 0x000000a000b07202 */ /* 0x000fe40000000f00 */
[----:B------:R-:W-:Y:S01]  /*fac0*/  MOV R160, R155 ;  /* 0x0000009b00a07202 */ /* 0x000fe20000000f00 */
[----:B------:R1:W-:Y:S04]  /*fad0*/  MUFU.EX2 R183, R152 ;  /* 0x0000009800b77308 */ /* 0x0003e80000000800 */
[--C-:B------:R-:W-:Y:S02]  /*fae0*/  FFMA.FTZ R160, R160, c[0x0][0x23c], -R210.reuse ;  /* 0x00008f00a0a07a23 */ /* 0x100fe400000108d2 */
[----:B------:R-:W-:Y:S02]  /*faf0*/  FFMA.FTZ R176, R176, c[0x0][0x23c], -R210 ;  /* 0x00008f00b0b07a23 */ /* 0x000fe400000108d2 */
[----:B-1----:R-:W-:Y:S02]  /*fb00*/  FFMA.FTZ R152, R173, c[0x0][0x23c], -R209 ;  /* 0x00008f00ad987a23 */ /* 0x002fe400000108d1 */
[----:B------:R-:W-:Y:S02]  /*fb10*/  FFMA.FTZ R173, R250, c[0x0][0x23c], -R139 ;  /* 0x00008f00faad7a23 */ /* 0x000fe4000001088b */
[----:B------:R1:W-:Y:S01]  /*fb20*/  MUFU.EX2 R182, R152 ;  /* 0x0000009800b67308 */ /* 0x0003e20000000800 */
[-C--:B----4-:R-:W-:Y:S09]  /*fb30*/  HMMA.16816.F32.BF16 R100, R140, R148.reuse, R100 ;  /* 0x000000948c64723c */ /* 0x090ff20000041864 */
[----:B------:R-:W4:Y:S01]  /*fb40*/  MUFU.EX2 R173, R173 ;  /* 0x000000ad00ad7308 */ /* 0x000f220000000800 */
[C---:B------:R-:W-:Y:S07]  /*fb50*/  HMMA.16816.F32.BF16 R104, R144.reuse, R148, R104 ;  /* 0x000000949068723c */ /* 0x040fee0000041868 */
[--C-:B------:R-:W-:Y:S01]  /*fb60*/  FFMA.FTZ R148, R175, c[0x0][0x23c], -R208.reuse ;  /* 0x00008f00af947a23 */ /* 0x100fe200000108d0 */
[-C--:B------:R-:W-:Y:S01]  /*fb70*/  HMMA.16816.F32.BF16 R108, R144, R150.reuse, R108 ;  /* 0x00000096906c723c */ /* 0x080fe2000004186c */
[----:B------:R-:W-:Y:S03]  /*fb80*/  MUFU.EX2 R250, R227 ;  /* 0x000000e300fa7308 */ /* 0x000fe60000000800 */
[----:B-1----:R-:W-:Y:S02]  /*fb90*/  FFMA.FTZ R152, R232, c[0x0][0x23c], -R209 ;  /* 0x00008f00e8987a23 */ /* 0x002fe400000108d1 */
[--C-:B------:R-:W-:Y:S01]  /*fba0*/  FFMA.FTZ R175, R169, c[0x0][0x23c], -R139.reuse ;  /* 0x00008f00a9af7a23 */ /* 0x100fe2000001088b */
[----:B------:R-:W-:Y:S01]  /*fbb0*/  MOV R169, R168 ;  /* 0x000000a800a97202 */ /* 0x000fe20000000f00 */
[C---:B------:R-:W-:Y:S03]  /*fbc0*/  HMMA.16816.F32.BF16 R112, R140.reuse, R150, R112 ;  /* 0x000000968c70723c */ /* 0x040fe60000041870 */
[----:B------:R1:W-:Y:S01]  /*fbd0*/  MUFU.EX2 R181, R148 ;  /* 0x0000009400b57308 */ /* 0x0003e20000000800 */
[----:B------:R-:W-:Y:S02]  /*fbe0*/  MOV R168, R167 ;  /* 0x000000a700a87202 */ /* 0x000fe40000000f00 */
[----:B------:R-:W-:Y:S06]  /*fbf0*/  MOV R167, R235 ;  /* 0x000000eb00a77202 */ /* 0x000fec0000000f00 */
[----:B------:R-:W-:Y:S01]  /*fc00*/  MOV R179, R167 ;  /* 0x000000a700b37202 */ /* 0x000fe20000000f00 */
[----:B------:R2:W-:Y:S01]  /*fc10*/  MUFU.EX2 R232, R152 ;  /* 0x0000009800e87308 */ /* 0x0005e20000000800 */
[--C-:B------:R-:W-:Y:S09]  /*fc20*/  FFMA.FTZ R167, R252, c[0x0][0x23c], -R208.reuse ;  /* 0x00008f00fca77a23 */ /* 0x100ff200000108d0 */
[----:B------:R3:W-:Y:S01]  /*fc30*/  MUFU.EX2 R235, R153 ;  /* 0x0000009900eb7308 */ /* 0x0007e20000000800 */
[--C-:B-1----:R-:W-:Y:S02]  /*fc40*/  FFMA.FTZ R148, R174, c[0x0][0x23c], -R208.reuse ;  /* 0x00008f00ae947a23 */ /* 0x102fe400000108d0 */
[--C-:B------:R-:W-:Y:S02]  /*fc50*/  FFMA.FTZ R174, R171, c[0x0][0x23c], -R139.reuse ;  /* 0x00008f00abae7a23 */ /* 0x100fe4000001088b */
[----:B------:R-:W-:Y:S01]  /*fc60*/  FFMA.FTZ R171, R169, c[0x0][0x23c], -R208 ;  /* 0x00008f00a9ab7a23 */ /* 0x000fe200000108d0 */
[----:B------:R-:W-:Y:S04]  /*fc70*/  MOV R169, R159 ;  /* 0x0000009f00a97202 */ /* 0x000fe80000000f00 */
[----:B------:R1:W-:Y:S01]  /*fc80*/  MUFU.EX2 R186, R148 ;  /* 0x0000009400ba7308 */ /* 0x0003e20000000800 */
[--C-:B--2---:R-:W-:Y:S02]  /*fc90*/  FFMA.FTZ R152, R172, c[0x0][0x23c], -R210.reuse ;  /* 0x00008f00ac987a23 */ /* 0x104fe400000108d2 */
[--C-:B------:R-:W-:Y:S02]  /*fca0*/  FFMA.FTZ R172, R248, c[0x0][0x23c], -R139.reuse ;  /* 0x00008f00f8ac7a23 */ /* 0x100fe4000001088b */
[----:B------:R-:W-:Y:S05]  /*fcb0*/  FFMA.FTZ R139, R212, c[0x0][0x23c], -R139 ;  /* 0x00008f00d48b7a23 */ /* 0x000fea000001088b */
[----:B------:R-:W2:Y:S01]  /*fcc0*/  MUFU.EX2 R178, R152 ;  /* 0x0000009800b27308 */ /* 0x000ea20000000800 */
[----:B------:R-:W-:Y:S02]  /*fcd0*/  FFMA.FTZ R169, R169, c[0x0][0x23c], -R210 ;  /* 0x00008f00a9a97a23 */ /* 0x000fe400000108d2 */
[--C-:B---3--:R-:W-:Y:S02]  /*fce0*/  FFMA.FTZ R153, R170, c[0x0][0x23c], -R209.reuse ;  /* 0x00008f00aa997a23 */ /* 0x108fe400000108d1 */
[--C-:B------:R-:W-:Y:S02]  /*fcf0*/  FFMA.FTZ R170, R168, c[0x0][0x23c], -R208.reuse ;  /* 0x00008f00a8aa7a23 */ /* 0x100fe400000108d0 */
[--C-:B------:R-:W-:Y:S01]  /*fd00*/  FFMA.FTZ R168, R166, c[0x0][0x23c], -R208.reuse ;  /* 0x00008f00a6a87a23 */ /* 0x100fe200000108d0 */
[----:B------:R-:W-:Y:S02]  /*fd10*/  MOV R166, R158 ;  /* 0x0000009e00a67202 */ /* 0x000fe40000000f00 */
[----:B------:R3:W2:Y:S01]  /*fd20*/  MUFU.EX2 R180, R153 ;  /* 0x0000009900b47308 */ /* 0x0006a20000000800 */
[----:B------:R-:W-:Y:S02]  /*fd30*/  FFMA.FTZ R208, R214, c[0x0][0x23c], -R208 ;  /* 0x00008f00d6d07a23 */ /* 0x000fe400000108d0 */
[----:B------:R-:W-:Y:S01]  /*fd40*/  LDSM.16.MT88.4 R212, [R228+0xf800] ;  /* 0x00f80000e4d4783b */ /* 0x000fe20000004200 */
[----:B------:R-:W-:Y:S02]  /*fd50*/  FFMA.FTZ R209, R220, c[0x0][0x23c], -R209 ;  /* 0x00008f00dcd17a23 */ /* 0x000fe400000108d1 */
[--C-:B------:R-:W-:Y:S04]  /*fd60*/  FFMA.FTZ R166, R166, c[0x0][0x23c], -R210.reuse ;  /* 0x00008f00a6a67a23 */ /* 0x100fe800000108d2 */
[----:B------:R2:W-:Y:S01]  /*fd70*/  MUFU.EX2 R190, R172 ;  /* 0x000000ac00be7308 */ /* 0x0005e20000000800 */
[----:B-1----:R-:W1:Y:S09]  /*fd80*/  LDSM.16.MT88.4 R148, [R230+0xe000] ;  /* 0x00e00000e694783b */ /* 0x002e720000004200 */
[----:B------:R4:W-:Y:S01]  /*fd90*/  MUFU.EX2 R196, R171 ;  /* 0x000000ab00c47308 */ /* 0x0009e20000000800 */
[----:B---3--:R-:W3:Y:S09]  /*fda0*/  LDSM.16.MT88.4 R152, [R228+0xc800] ;  /* 0x00c80000e498783b */ /* 0x008ef20000004200 */
[----:B------:R1:W-:Y:S01]  /*fdb0*/  MUFU.EX2 R188, R167 ;  /* 0x000000a700bc7308 */ /* 0x0003e20000000800 */
[----:B--2---:R-:W2:Y:S09]  /*fdc0*/  LDL.LU R172, [R1+0x24] ;  /* 0x0000240001ac7983 */ /* 0x004eb20000300800 */
[----:B------:R-:W-:Y:S01]  /*fdd0*/  MUFU.EX2 R193, R175 ;  /* 0x000000af00c17308 */ /* 0x000fe20000000800 */
[----:B----4-:R-:W4:Y:S09]  /*fde0*/  LDL.LU R171, [R1+0x28] ;  /* 0x0000280001ab7983 */ /* 0x010f320000300800 */
[----:B------:R-:W-:Y:S01]  /*fdf0*/  MUFU.EX2 R201, R174 ;  /* 0x000000ae00c97308 */ /* 0x000fe20000000800 */
[-C--:B-1----:R-:W-:Y:S03]  /*fe00*/  HMMA.16816.F32.BF16 R116, R140, R148.reuse, R116 ;  /* 0x000000948c74723c */ /* 0x082fe60000041874 */
[----:B------:R-:W-:Y:S05]  /*fe10*/  MOV R167, R173 ;  /* 0x000000ad00a77202 */ /* 0x000fea0000000f00 */
[C---:B------:R-:W-:Y:S01]  /*fe20*/  HMMA.16816.F32.BF16 R120, R144.reuse, R148, R120 ;  /* 0x000000949078723c */ /* 0x040fe20000041878 */
[----:B------:R-:W-:Y:S06]  /*fe30*/  MUFU.EX2 R248, R223 ;  /* 0x000000df00f87308 */ /* 0x000fec0000000800 */
[--C-:B------:R-:W-:Y:S01]  /*fe40*/  FFMA.FTZ R148, R157, c[0x0][0x23c], -R210.reuse ;  /* 0x00008f009d947a23 */ /* 0x100fe200000108d2 */
[-C--:B------:R-:W-:Y:S01]  /*fe50*/  HMMA.16816.F32.BF16 R124, R144, R150.reuse, R124 ;  /* 0x00000096907c723c */ /* 0x080fe2000004187c */
[----:B------:R-:W1:Y:S02]  /*fe60*/  LDSM.16.MT88.4 R156, [R229+0xc800] ;  /* 0x00c80000e59c783b */ /* 0x000e640000004200 */
[----:B------:R3:W-:Y:S04]  /*fe70*/  MUFU.EX2 R184, R148 ;  /* 0x0000009400b87308 */ /* 0x0007e80000000800 */
[--C-:B------:R-:W-:Y:S01]  /*fe80*/  FFMA.FTZ R144, R179, c[0x0][0x23c], -R210.reuse ;  /* 0x00008f00b3907a23 */ /* 0x100fe200000108d2 */
[----:B------:R-:W-:Y:S04]  /*fe90*/  HMMA.16816.F32.BF16 R128, R140, R150, R128 ;  /* 0x000000968c80723c */ /* 0x000fe80000041880 */
[----:B------:R-:W-:Y:S01]  /*fea0*/  F2FP.BF16.PACK_AB R145, R178, R235 ;  /* 0x000000ebb291723e */ /* 0x000fe200000010ff */
[----:B------:R1:W1:Y:S01]  /*feb0*/  MUFU.EX2 R179, R144 ;  /* 0x0000009000b37308 */ /* 0x0002620000000800 */
[----:B------:R-:W-:Y:S01]  /*fec0*/  F2FP.BF16.PACK_AB R146, R185, R180 ;  /* 0x000000b4b992723e */ /* 0x000fe200000010ff */
[----:B------:R-:W-:Y:S01]  /*fed0*/  FFMA.FTZ R210, R135, c[0x0][0x23c], -R210 ;  /* 0x00008f0087d27a23 */ /* 0x000fe200000108d2 */
[----:B------:R-:W-:Y:S04]  /*fee0*/  F2FP.BF16.PACK_AB R140, R234, R192 ;  /* 0x000000c0ea8c723e */ /* 0x000fe800000010ff */
[----:B------:R-:W-:Y:S02]  /*fef0*/  F2FP.BF16.PACK_AB R141, R233, R237 ;  /* 0x000000ede98d723e */ /* 0x000fe400000010ff */
[----:B------:R-:W-:Y:S01]  /*ff00*/  F2FP.BF16.PACK_AB R142, R183, R202 ;  /* 0x000000cab78e723e */ /* 0x000fe200000010ff */
[----:B------:R-:W-:Y:S01]  /*ff10*/  MUFU.EX2 R227, R222 ;  /* 0x000000de00e37308 */ /* 0x000fe20000000800 */
[----:B------:R-:W-:Y:S01]  /*ff20*/  F2FP.BF16.PACK_AB R143, R186, R181 ;  /* 0x000000b5ba8f723e */ /* 0x000fe200000010ff */
[----:B---3--:R-:W3:Y:S06]  /*ff30*/  LDSM.16.MT88.4 R148, [R231+0xc800] ;  /* 0x00c80000e794783b */ /* 0x008eec0000004200 */
[-C--:B------:R-:W-:Y:S02]  /*ff40*/  HMMA.16816.F32.BF16 R4, R140, R152.reuse, R4 ;  /* 0x000000988c04723c */ /* 0x080fe40000041804 */
[----:B------:R-:W3:Y:S01]  /*ff50*/  MUFU.EX2 R187, R168 ;  /* 0x000000a800bb7308 */ /* 0x000ee20000000800 */
[----:B-1----:R-:W-:Y:S02]  /*ff60*/  F2FP.BF16.PACK_AB R144, R232, R182 ;  /* 0x000000b6e890723e */ /* 0x002fe400000010ff */
[----:B------:R-:W-:Y:S07]  /*ff70*/  F2FP.BF16.PACK_AB R147, R179, R184 ;  /* 0x000000b8b393723e */ /* 0x000fee00000010ff */
[----:B------:R1:W-:Y:S01]  /*ff80*/  MUFU.EX2 R168, R160 ;  /* 0x000000a000a87308 */ /* 0x0003e20000000800 */
[C---:B------:R-:W-:Y:S09]  /*ff90*/  HMMA.16816.F32.BF16 R8, R144.reuse, R152, R8 ;  /* 0x000000989008723c */ /* 0x040ff20000041808 */
[----:B------:R3:W3:Y:S01]  /*ffa0*/  MUFU.EX2 R135, R164 ;  /* 0x000000a400877308 */ /* 0x0006e20000000800 */
[-C--:B------:R-:W-:Y:S08]  /*ffb0*/  HMMA.16816.F32.BF16 R12, R144, R154.reuse, R12 ;  /* 0x0000009a900c723c */ /* 0x080ff0000004180c */
[C---:B------:R-:W-:Y:S01]  /*ffc0*/  HMMA.16816.F32.BF16 R16, R140.reuse, R154, R16 ;  /* 0x0000009a8c10723c */ /* 0x040fe20000041810 */
[----:B------:R-:W3:Y:S01]  /*ffd0*/  LDSM.16.MT88.4 R152, [R230+0xc800] ;  /* 0x00c80000e698783b */ /* 0x000ee20000004200 */
[----:B------:R-:W-:Y:S06]  /*ffe0*/  MUFU.EX2 R166, R166 ;  /* 0x000000a600a67308 */ /* 0x000fec0000000800 */
[-C--:B------:R-:W-:Y:S01]  /*fff0*/  HMMA.16816.F32.BF16 R20, R140, R156.reuse, R20 ;  /* 0x0000009c8c14723c */ /* 0x080fe20000041814 */
[----:B-1----:R-:W-:Y:S03]  /*10000*/  LDSM.16.MT88.4 R160, [R231+0xd000] ;  /* 0x00d00000e7a0783b */ /* 0x002fe60000004200 */
[----:B------:R-:W-:Y:S01]  /*10010*/  MUFU.EX2 R170, R170 ;  /* 0x000000aa00aa7308 */ /* 0x000fe20000000800 */
[----:B---3--:R-:W-:Y:S03]  /*10020*/  MOV R164, R187 ;  /* 0x000000bb00a47202 */ /* 0x008fe60000000f00 */
[C---:B------:R-:W-:Y:S06]  /*10030*/  HMMA.16816.F32.BF16 R24, R144.reuse, R156, R24 ;  /* 0x0000009c9018723c */ /* 0x040fec0000041818 */
[----:B------:R1:W-:Y:S02]  /*10040*/  MUFU.EX2 R187, R165 ;  /* 0x000000a500bb7308 */ /* 0x0003e40000000800 */
[-C--:B------:R-:W-:Y:S08]  /*10050*/  HMMA.16816.F32.BF16 R28, R144, R158.reuse, R28 ;  /* 0x0000009e901c723c */ /* 0x080ff0000004181c */
[C---:B------:R-:W-:Y:S01]  /*10060*/  HMMA.16816.F32.BF16 R32, R140.reuse, R158, R32 ;  /* 0x0000009e8c20723c */ /* 0x040fe20000041820 */
[----:B------:R-:W-:Y:S01]  /*10070*/  LDSM.16.MT88.4 R156, [R229+0xd000] ;  /* 0x00d00000e59c783b */ /* 0x000fe20000004200 */
[----:B------:R-:W-:Y:S06]  /*10080*/  MUFU.EX2 R252, R226 ;  /* 0x000000e200fc7308 */ /* 0x000fec0000000800 */
[-C--:B------:R-:W-:Y:S04]  /*10090*/  HMMA.16816.F32.BF16 R36, R140, R148.reuse, R36 ;  /* 0x000000948c24723c */ /* 0x080fe80000041824 */
[----:B------:R3:W-:Y:S01]  /*100a0*/  MUFU.EX2 R226, R176 ;  /* 0x000000b000e27308 */ /* 0x0007e20000000800 */
[----:B-1----:R-:W-:Y:S01]  /*100b0*/  MOV R165, R135 ;  /* 0x0000008700a57202 */ /* 0x002fe20000000f00 */
[----:B------:R-:W-:Y:S02]  /*100c0*/  FFMA.FTZ R135, R132, R191, R236 ;  /* 0x000000bf84877223 */ /* 0x000fe400000100ec */
[C---:B------:R-:W-:Y:S04]  /*100d0*/  HMMA.16816.F32.BF16 R40, R144.reuse, R148, R40 ;  /* 0x000000949028723c */ /* 0x040fe80000041828 */
[----:B------:R-:W-:Y:S01]  /*100e0*/  FFMA.FTZ R132, R133, R189, R218 ;  /* 0x000000bd85847223 */ /* 0x000fe200000100da */
[----:B------:R-:W-:Y:S01]  /*100f0*/  MOV R218, R224 ;  /* 0x000000e000da7202 */ /* 0x000fe20000000f00 */
[----:B------:R1:W-:Y:S01]  /*10100*/  MUFU.EX2 R236, R169 ;  /* 0x000000a900ec7308 */ /* 0x0003e20000000800 */
[----:B------:R-:W-:Y:S01]  /*10110*/  FADD.FTZ R133, R246, R135 ;  /* 0x00000087f6857221 */ /* 0x000fe20000010000 */
[-C--:B------:R-:W-:Y:S01]  /*10120*/  HMMA.16816.F32.BF16 R44, R144, R150.reuse, R44 ;  /* 0x00000096902c723c */ /* 0x080fe2000004182c */
[----:B------:R2:W5:Y:S03]  /*10130*/  LDL.LU R246, [R1+0x94] ;  /* 0x0000940001f67983 */ /* 0x0005660000300800 */
[----:B------:R-:W-:Y:S02]  /*10140*/  FADD.FTZ R132, R245, R132 ;  /* 0x00000084f5847221 */ /* 0x000fe40000010000 */
[----:B------:R2:W5:Y:S01]  /*10150*/  LDL.LU R245, [R1+0x90] ;  /* 0x0000900001f57983 */ /* 0x0005620000300800 */
[----:B------:R-:W-:Y:S01]  /*10160*/  FADD.FTZ R133, R242, R133 ;  /* 0x00000085f2857221 */ /* 0x000fe20000010000 */
[C---:B------:R-:W-:Y:S01]  /*10170*/  HMMA.16816.F32.BF16 R48, R140.reuse, R150, R48 ;  /* 0x000000968c30723c */ /* 0x040fe20000041830 */
[----:B------:R1:W-:Y:S01]  /*10180*/  MUFU.EX2 R224, R221 ;  /* 0x000000dd00e07308 */ /* 0x0003e20000000800 */
[----:B------:R-:W1:Y:S02]  /*10190*/  LDSM.16.MT88.4 R148, [R228+0xe800] ;  /* 0x00e80000e494783b */ /* 0x000e640000004200 */
[----:B---3--:R-:W-:Y:S01]  /*101a0*/  MOV R176, R188 ;  /* 0x000000bc00b07202 */ /* 0x008fe20000000f00 */
[----:B------:R-:W-:Y:S02]  /*101b0*/  FADD.FTZ R132, R241, R132 ;  /* 0x00000084f1847221 */ /* 0x000fe40000010000 */
[----:B------:R-:W-:Y:S01]  /*101c0*/  FADD.FTZ R133, R239, R133 ;  /* 0x00000085ef857221 */ /* 0x000fe20000010000 */
[-C--:B------:R-:W-:Y:S03]  /*101d0*/  HMMA.16816.F32.BF16 R52, R140, R152.reuse, R52 ;  /* 0x000000988c34723c */ /* 0x080fe60000041834 */
[----:B------:R-:W-:Y:S01]  /*101e0*/  MUFU.EX2 R135, R210 ;  /* 0x000000d200877308 */ /* 0x000fe20000000800 */
[----:B------:R-:W-:Y:S01]  /*101f0*/  FADD.FTZ R132, R238, R132 ;  /* 0x00000084ee847221 */ /* 0x000fe20000010000 */
[----:B-1----:R-:W-:Y:S03]  /*10200*/  MOV R169, R190 ;  /* 0x000000be00a97202 */ /* 0x002fe60000000f00 */
[C---:B------:R-:W-:Y:S05]  /*10210*/  HMMA.16816.F32.BF16 R56, R144.reuse, R152, R56 ;  /* 0x000000989038723c */ /* 0x040fea0000041838 */
[----:B------:R-:W-:Y:S03]  /*10220*/  MUFU.EX2 R198, R139 ;  /* 0x0000008b00c67308 */ /* 0x000fe60000000800 */
[-C--:B------:R-:W-:Y:S01]  /*10230*/  HMMA.16816.F32.BF16 R60, R144, R154.reuse, R60 ;  /* 0x0000009a903c723c */ /* 0x080fe2000004183c */
[----:B------:R-:W-:Y:S06]  /*10240*/  LDSM.16.MT88.4 R220, [R231+0xf800] ;  /* 0x00f80000e7dc783b */ /* 0x000fec0000004200 */
[----:B------:R-:W1:Y:S01]  /*10250*/  MUFU.EX2 R139, R209 ;  /* 0x000000d1008b7308 */ /* 0x000e620000000800 */
[C---:B------:R-:W-:Y:S01]  /*10260*/  HMMA.16816.F32.BF16 R64, R140.reuse, R154, R64 ;  /* 0x0000009a8c40723c */ /* 0x040fe20000041840 */
[----:B------:R-:W3:Y:S08]  /*10270*/  LDSM.16.MT88.4 R152, [R229+0xe800] ;  /* 0x00e80000e598783b */ /* 0x000ef00000004200 */
[----:B------:R3:W-:Y:S01]  /*10280*/  MUFU.EX2 R199, R208 ;  /* 0x000000d000c77308 */ /* 0x0007e20000000800 */
[-C--:B------:R-:W-:Y:S08]  /*10290*/  HMMA.16816.F32.BF16 R68, R140, R148.reuse, R68 ;  /* 0x000000948c44723c */ /* 0x080ff00000041844 */
[C---:B------:R-:W-:Y:S04]  /*102a0*/  HMMA.16816.F32.BF16 R72, R144.reuse, R148, R72 ;  /* 0x000000949048723c */ /* 0x040fe80000041848 */
[----:B-1----:R-:W-:Y:S04]  /*102b0*/  F2FP.BF16.PACK_AB R210, R139, R224 ;  /* 0x000000e08bd2723e */ /* 0x002fe800000010ff */
[-C--:B------:R-:W-:Y:S04]  /*102c0*/  HMMA.16816.F32.BF16 R76, R144, R150.reuse, R76 ;  /* 0x00000096904c723c */ /* 0x080fe8000004184c */
[----:B---3--:R-:W-:Y:S04]  /*102d0*/  F2FP.BF16.PACK_AB R208, R227, R248 ;  /* 0x000000f8e3d0723e */ /* 0x008fe800000010ff */
[C---:B------:R-:W-:Y:S01]  /*102e0*/  HMMA.16816.F32.BF16 R80, R140.reuse, R150, R80 ;  /* 0x000000968c50723c */ /* 0x040fe20000041850 */
[----:B------:R-:W1:Y:S07]  /*102f0*/  LDSM.16.MT88.4 R148, [R231+0xe800] ;  /* 0x00e80000e794783b */ /* 0x000e6e0000004200 */
[-C--:B------:R-:W-:Y:S08]  /*10300*/  HMMA.16816.F32.BF16 R84, R140, R152.reuse, R84 ;  /* 0x000000988c54723c */ /* 0x080ff00000041854 */
[C---:B------:R-:W-:Y:S08]  /*10310*/  HMMA.16816.F32.BF16 R88, R144.reuse, R152, R88 ;  /* 0x000000989058723c */ /* 0x040ff00000041858 */
[-C--:B------:R-:W-:Y:S08]  /*10320*/  HMMA.16816.F32.BF16 R92, R144, R154.reuse, R92 ;  /* 0x0000009a905c723c */ /* 0x080ff0000004185c */
[C---:B------:R-:W-:Y:S01]  /*10330*/  HMMA.16816.F32.BF16 R96, R140.reuse, R154, R96 ;  /* 0x0000009a8c60723c */ /* 0x040fe20000041860 */
[----:B------:R-:W3:Y:S07]  /*10340*/  LDSM.16.MT88.4 R152, [R230+0xe800] ;  /* 0x00e80000e698783b */ /* 0x000eee0000004200 */
[-C--:B-1----:R-:W-:Y:S08]  /*10350*/  HMMA.16816.F32.BF16 R100, R140, R148.reuse, R100 ;  /* 0x000000948c64723c */ /* 0x082ff00000041864 */
[C---:B------:R-:W-:Y:S08]  /*10360*/  HMMA.16816.F32.BF16 R104, R144.reuse, R148, R104 ;  /* 0x000000949068723c */ /* 0x040ff00000041868 */
[-C--:B------:R-:W-:Y:S08]  /*10370*/  HMMA.16816.F32.BF16 R108, R144, R150.reuse, R108 ;  /* 0x00000096906c723c */ /* 0x080ff0000004186c */
[C---:B------:R-:W-:Y:S01]  /*10380*/  HMMA.16816.F32.BF16 R112, R140.reuse, R150, R112 ;  /* 0x000000968c70723c */ /* 0x040fe20000041870 */
[----:B------:R-:W1:Y:S07]  /*10390*/  LDSM.16.MT88.4 R148, [R228+0xd000] ;  /* 0x00d00000e494783b */ /* 0x000e6e0000004200 */
[-C--:B---3--:R-:W-:Y:S04]  /*103a0*/  HMMA.16816.F32.BF16 R116, R140, R152.reuse, R116 ;  /* 0x000000988c74723c */ /* 0x088fe80000041874 */
[----:B--2---:R-:W-:Y:S02]  /*103b0*/  FFMA.FTZ R2, R2, R172, R225 ;  /* 0x000000ac02027223 */ /* 0x004fe400000100e1 */
[----:B------:R-:W-:Y:S01]  /*103c0*/  LDSM.16.MT88.4 R172, [R229+0xd800] ;  /* 0x00d80000e5ac783b */ /* 0x000fe20000004200 */
[----:B------:R-:W2:Y:S01]  /*103d0*/  MUFU.EX2 R225, R177 ;  /* 0x000000b100e17308 */ /* 0x000ea20000000800 */
[C---:B------:R-:W-:Y:S04]  /*103e0*/  HMMA.16816.F32.BF16 R120, R144.reuse, R152, R120 ;  /* 0x000000989078723c */ /* 0x040fe80000041878 */
[----:B----4-:R-:W-:Y:S01]  /*103f0*/  FFMA.FTZ R0, R0, R171, R216 ;  /* 0x000000ab00007223 */ /* 0x010fe200000100d8 */
[----:B------:R-:W-:Y:S01]  /*10400*/  MOV R171, R202 ;  /* 0x000000ca00ab7202 */ /* 0x000fe20000000f00 */
[----:B------:R-:W-:Y:S01]  /*10410*/  FADD.FTZ R2, R244, R2 ;  /* 0x00000002f4027221 */ /* 0x000fe20000010000 */
[----:B------:R-:W-:Y:S01]  /*10420*/  MOV R202, R218 ;  /* 0x000000da00ca7202 */ /* 0x000fe20000000f00 */
[-C--:B------:R-:W-:Y:S01]  /*10430*/  HMMA.16816.F32.BF16 R124, R144, R154.reuse, R124 ;  /* 0x0000009a907c723c */ /* 0x080fe2000004187c */
[----:B------:R3:W5:Y:S03]  /*10440*/  LDL.LU R244, [R1+0x8c] ;  /* 0x00008c0001f47983 */ /* 0x0007660000300800 */
[----:B------:R-:W-:Y:S02]  /*10450*/  FADD.FTZ R0, R243, R0 ;  /* 0x00000000f3007221 */ /* 0x000fe40000010000 */
[----:B------:R3:W5:Y:S01]  /*10460*/  LDL.LU R243, [R1+0x88] ;  /* 0x0000880001f37983 */ /* 0x0007620000300800 */
[----:B------:R-:W-:Y:S01]  /*10470*/  F2FP.BF16.PACK_AB R147, R236, R166 ;  /* 0x000000a6ec93723e */ /* 0x000fe200000010ff */
[----:B------:R-:W-:Y:S02]  /*10480*/  HMMA.16816.F32.BF16 R128, R140, R154, R128 ;  /* 0x0000009a8c80723c */ /* 0x000fe40000041880 */
[----:B------:R-:W4:Y:S02]  /*10490*/  LDSM.16.MT88.4 R152, [R230+0xd000] ;  /* 0x00d00000e698783b */ /* 0x000f240000004200 */
[----:B------:R-:W-:Y:S01]  /*104a0*/  F2FP.BF16.PACK_AB R144, R203, R197 ;  /* 0x000000c5cb90723e */ /* 0x000fe200000010ff */
[----:B------:R-:W-:Y:S01]  /*104b0*/  FADD.FTZ R2, R240, R2 ;  /* 0x00000002f0027221 */ /* 0x000fe20000010000 */
[----:B------:R-:W-:Y:S01]  /*104c0*/  F2FP.BF16.PACK_AB R145, R168, R200 ;  /* 0x000000c8a891723e */ /* 0x000fe200000010ff */
[----:B------:R-:W-:Y:S01]  /*104d0*/  FADD.FTZ R0, R211, R0 ;  /* 0x00000000d3007221 */ /* 0x000fe20000010000 */
[----:B------:R-:W-:Y:S01]  /*104e0*/  F2FP.BF16.PACK_AB R143, R188, R164 ;  /* 0x000000a4bc8f723e */ /* 0x000fe200000010ff */
[----:B------:R-:W-:Y:S01]  /*104f0*/  FADD.FTZ R2, R219, R2 ;  /* 0x00000002db027221 */ /* 0x000fe20000010000 */
[----:B------:R-:W-:Y:S02]  /*10500*/  LDSM.16.MT88.4 R188, [R231+0xd800] ;  /* 0x00d80000e7bc783b */ /* 0x000fe40000004200 */
[----:B------:R-:W-:Y:S01]  /*10510*/  F2FP.BF16.PACK_AB R140, R201, R193 ;  /* 0x000000c1c98c723e */ /* 0x000fe200000010ff */
[----:B------:R-:W-:Y:S01]  /*10520*/  FADD.FTZ R0, R217, R0 ;  /* 0x00000000d9007221 */ /* 0x000fe20000010000 */
[----:B------:R-:W-:Y:S02]  /*10530*/  F2FP.BF16.PACK_AB R141, R170, R196 ;  /* 0x000000c4aa8d723e */ /* 0x000fe400000010ff */
[----:B------:R-:W-:Y:S01]  /*10540*/  F2FP.BF16.PACK_AB R142, R169, R167 ;  /* 0x000000a7a98e723e */ /* 0x000fe200000010ff */
[----:B------:R-:W-:Y:S01]  /*10550*/  FADD.FTZ R0, R235, R0 ;  /* 0x00000000eb007221 */ /* 0x000fe20000010000 */
[----:B------:R-:W-:Y:S01]  /*10560*/  LDSM.16.MT88.4 R216, [R229+0xf800] ;  /* 0x00f80000e5d8783b */ /* 0x000fe20000004200 */
[----:B------:R-:W-:Y:S02]  /*10570*/  F2FP.BF16.PACK_AB R146, R187, R165 ;  /* 0x000000a5bb92723e */ /* 0x000fe400000010ff */
[----:B--2---:R-:W-:Y:S02]  /*10580*/  F2FP.BF16.PACK_AB R209, R225, R226 ;  /* 0x000000e2e1d1723e */ /* 0x004fe400000010ff */
[-C--:B-1----:R-:W-:Y:S03]  /*10590*/  HMMA.16816.F32.BF16 R4, R140, R148.reuse, R4 ;  /* 0x000000948c04723c */ /* 0x082fe60000041804 */
[----:B------:R3:W5:Y:S01]  /*105a0*/  LDL.LU R242, [R1+0x84] ;  /* 0x0000840001f27983 */ /* 0x0007620000300800 */
[----:B------:R-:W-:Y:S03]  /*105b0*/  F2FP.BF16.PACK_AB R211, R135, R138 ;  /* 0x0000008a87d3723e */ /* 0x000fe600000010ff */
[----:B------:R3:W5:Y:S01]  /*105c0*/  LDL.LU R241, [R1+0x80] ;  /* 0x0000800001f17983 */ /* 0x0007620000300800 */
[C---:B------:R-:W-:Y:S03]  /*105d0*/  HMMA.16816.F32.BF16 R8, R144.reuse, R148, R8 ;  /* 0x000000949008723c */ /* 0x040fe60000041808 */
[----:B------:R3:W5:Y:S04]  /*105e0*/  LDL.LU R240, [R1+0x7c] ;  /* 0x00007c0001f07983 */ /* 0x0007680000300800 */
[----:B------:R3:W5:Y:S01]  /*105f0*/  LDL.LU R239, [R1+0x78] ;  /* 0x0000780001ef7983 */ /* 0x0007620000300800 */
[-C--:B------:R-:W-:Y:S03]  /*10600*/  HMMA.16816.F32.BF16 R12, R144, R150.reuse, R12 ;  /* 0x00000096900c723c */ /* 0x080fe6000004180c */
[----:B------:R3:W5:Y:S05]  /*10610*/  LDL.LU R238, [R1+0x74] ;  /* 0x0000740001ee7983 */ /* 0x00076a0000300800 */
        /* <DEDUP_REMOVED lines=8> */
[C---:B------:R-:W-:Y:S08]  /*106a0*/  HMMA.16816.F32.BF16 R40, R144.reuse, R160, R40 ;  /* 0x000000a09028723c */ /* 0x040ff00000041828 */
[-C--:B------:R-:W-:Y:S08]  /*106b0*/  HMMA.16816.F32.BF16 R44, R144, R162.reuse, R44 ;  /* 0x000000a2902c723c */ /* 0x080ff0000004182c */
[C---:B------:R-:W-:Y:S01]  /*106c0*/  HMMA.16816.F32.BF16 R48, R140.reuse, R162, R48 ;  /* 0x000000a28c30723c */ /* 0x040fe20000041830 */
[----:B------:R-:W2:Y:S07]  /*106d0*/  LDSM.16.MT88.4 R160, [R231+0xf000] ;  /* 0x00f00000e7a0783b */ /* 0x000eae0000004200 */
[-C--:B----4-:R-:W-:Y:S08]  /*106e0*/  HMMA.16816.F32.BF16 R52, R140, R152.reuse, R52 ;  /* 0x000000988c34723c */ /* 0x090ff00000041834 */
[C---:B------:R-:W-:Y:S08]  /*106f0*/  HMMA.16816.F32.BF16 R56, R144.reuse, R152, R56 ;  /* 0x000000989038723c */ /* 0x040ff00000041838 */
[-C--:B------:R-:W-:Y:S08]  /*10700*/  HMMA.16816.F32.BF16 R60, R144, R154.reuse, R60 ;  /* 0x0000009a903c723c */ /* 0x080ff0000004183c */
[C---:B------:R-:W-:Y:S01]  /*10710*/  HMMA.16816.F32.BF16 R64, R140.reuse, R154, R64 ;  /* 0x0000009a8c40723c */ /* 0x040fe20000041840 */
[----:B------:R-:W4:Y:S07]  /*10720*/  LDSM.16.MT88.4 R152, [R230+0xf000] ;  /* 0x00f00000e698783b */ /* 0x000f2e0000004200 */
[-C--:B-1----:R-:W-:Y:S08]  /*10730*/  HMMA.16816.F32.BF16 R68, R140, R148.reuse, R68 ;  /* 0x000000948c44723c */ /* 0x082ff00000041844 */
[C---:B------:R-:W-:Y:S08]  /*10740*/  HMMA.16816.F32.BF16 R72, R144.reuse, R148, R72 ;  /* 0x000000949048723c */ /* 0x040ff00000041848 */
[-C--:B------:R-:W-:Y:S08]  /*10750*/  HMMA.16816.F32.BF16 R76, R144, R150.reuse, R76 ;  /* 0x00000096904c723c */ /* 0x080ff0000004184c */
[C---:B------:R-:W-:Y:S08]  /*10760*/  HMMA.16816.F32.BF16 R80, R140.reuse, R150, R80 ;  /* 0x000000968c50723c */ /* 0x040ff00000041850 */
[-C--:B--2---:R-:W-:Y:S08]  /*10770*/  HMMA.16816.F32.BF16 R84, R140, R156.reuse, R84 ;  /* 0x0000009c8c54723c */ /* 0x084ff00000041854 */
[C---:B------:R-:W-:Y:S08]  /*10780*/  HMMA.16816.F32.BF16 R88, R144.reuse, R156, R88 ;  /* 0x0000009c9058723c */ /* 0x040ff00000041858 */
[-C--:B------:R-:W-:Y:S08]  /*10790*/  HMMA.16816.F32.BF16 R92, R144, R158.reuse, R92 ;  /* 0x0000009e905c723c */ /* 0x080ff0000004185c */
[C---:B------:R-:W-:Y:S01]  /*107a0*/  HMMA.16816.F32.BF16 R96, R140.reuse, R158, R96 ;  /* 0x0000009e8c60723c */ /* 0x040fe20000041860 */
[----:B------:R-:W1:Y:S07]  /*107b0*/  LDSM.16.MT88.4 R156, [R228+0xd800] ;  /* 0x00d80000e49c783b */ /* 0x000e6e0000004200 */
[-C--:B------:R-:W-:Y:S08]  /*107c0*/  HMMA.16816.F32.BF16 R100, R140, R160.reuse, R100 ;  /* 0x000000a08c64723c */ /* 0x080ff00000041864 */
[C---:B------:R-:W-:Y:S08]  /*107d0*/  HMMA.16816.F32.BF16 R104, R144.reuse, R160, R104 ;  /* 0x000000a09068723c */ /* 0x040ff00000041868 */
[-C--:B------:R-:W-:Y:S08]  /*107e0*/  HMMA.16816.F32.BF16 R108, R144, R162.reuse, R108 ;  /* 0x000000a2906c723c */ /* 0x080ff0000004186c */
[C---:B------:R-:W-:Y:S08]  /*107f0*/  HMMA.16816.F32.BF16 R112, R140.reuse, R162, R112 ;  /* 0x000000a28c70723c */ /* 0x040ff00000041870 */
[-C--:B----4-:R-:W-:Y:S08]  /*10800*/  HMMA.16816.F32.BF16 R116, R140, R152.reuse, R116 ;  /* 0x000000988c74723c */ /* 0x090ff00000041874 */
[C---:B------:R-:W-:Y:S08]  /*10810*/  HMMA.16816.F32.BF16 R120, R144.reuse, R152, R120 ;  /* 0x000000989078723c */ /* 0x040ff00000041878 */
[-C--:B------:R-:W-:Y:S08]  /*10820*/  HMMA.16816.F32.BF16 R124, R144, R154.reuse, R124 ;  /* 0x0000009a907c723c */ /* 0x080ff0000004187c */
[----:B------:R-:W-:Y:S07]  /*10830*/  HMMA.16816.F32.BF16 R128, R140, R154, R128 ;  /* 0x0000009a8c80723c */ /* 0x000fee0000041880 */
[----:B------:R-:W-:Y:S02]  /*10840*/  F2FP.BF16.PACK_AB R140, R252, R250 ;  /* 0x000000fafc8c723e */ /* 0x000fe400000010ff */
[----:B------:R-:W-:Y:S03]  /*10850*/  F2FP.BF16.PACK_AB R141, R249, R251 ;  /* 0x000000fbf98d723e */ /* 0x000fe600000010ff */
[----:B------:R-:W-:Y:S02]  /*10860*/  F2FP.BF16.PACK_AB R142, R198, R194 ;  /* 0x000000c2c68e723e */ /* 0x000fe400000010ff */
[----:B------:R-:W-:Y:S07]  /*10870*/  F2FP.BF16.PACK_AB R143, R199, R195 ;  /* 0x000000c3c78f723e */ /* 0x000fee00000010ff */
[-C--:B-1----:R-:W-:Y:S01]  /*10880*/  HMMA.16816.F32.BF16 R148, R140, R156.reuse, R4 ;  /* 0x0000009c8c94723c */ /* 0x082fe20000041804 */
[----:B------:R-:W1:Y:S07]  /*10890*/  LDSM.16.MT88.4 R4, [R230+0xf800] ;  /* 0x00f80000e604783b */ /* 0x000e6e0000004200 */
[C---:B------:R-:W-:Y:S07]  /*108a0*/  HMMA.16816.F32.BF16 R144, R208.reuse, R156, R8 ;  /* 0x0000009cd090723c */ /* 0x040fee0000041808 */
[----:B------:R-:W-:Y:S01]  /*108b0*/  MOV R9, R176 ;  /* 0x000000b000097202 */ /* 0x000fe20000000f00 */
[-C--:B------:R-:W-:Y:S04]  /*108c0*/  HMMA.16816.F32.BF16 R152, R208, R158.reuse, R12 ;  /* 0x0000009ed098723c */ /* 0x080fe8000004180c */
[----:B------:R-:W-:Y:S02]  /*108d0*/  MOV R8, R192 ;  /* 0x000000c000087202 */ /* 0x000fe40000000f00 */
[----:B------:R-:W-:Y:S02]  /*108e0*/  MOV R10, R185 ;  /* 0x000000b9000a7202 */ /* 0x000fe40000000f00 */
[C---:B------:R-:W-:Y:S04]  /*108f0*/  HMMA.16816.F32.BF16 R156, R140.reuse, R158, R16 ;  /* 0x0000009e8c9c723c */ /* 0x040fe80000041810 */
[----:B------:R-:W-:Y:S01]  /*10900*/  FADD.FTZ R8, R8, R133 ;  /* 0x0000008508087221 */ /* 0x000fe20000010000 */
[----:B------:R-:W-:Y:S02]  /*10910*/  MOV R14, R199 ;  /* 0x000000c7000e7202 */ /* 0x000fe40000000f00 */
[----:B------:R-:W-:Y:S01]  /*10920*/  MOV R13, R198 ;  /* 0x000000c6000d7202 */ /* 0x000fe20000000f00 */
[-C--:B------:R-:W-:Y:S04]  /*10930*/  HMMA.16816.F32.BF16 R160, R140, R172.reuse, R20 ;  /* 0x000000ac8ca0723c */ /* 0x080fe80000041814 */
[----:B------:R-:W-:Y:S01]  /*10940*/  MOV R17, R169 ;  /* 0x000000a900117202 */ /* 0x000fe20000000f00 */
[----:B------:R-:W-:Y:S01]  /*10950*/  FADD.FTZ R8, R234, R8 ;  /* 0x00000008ea087221 */ /* 0x000fe20000010000 */
[----:B------:R-:W-:Y:S02]  /*10960*/  MOV R12, R171 ;  /* 0x000000ab000c7202 */ /* 0x000fe40000000f00 */
[----:B------:R-:W-:Y:S04]  /*10970*/  MOV R23, R166 ;  /* 0x000000a600177202 */ /* 0x000fe80000000f00 */
[----:B------:R-:W-:Y:S01]  /*10980*/  MOV R22, R165 ;  /* 0x000000a500167202 */ /* 0x000fe20000000f00 */
[----:B------:R-:W-:Y:S01]  /*10990*/  FADD.FTZ R12, R12, R8 ;  /* 0x000000080c0c7221 */ /* 0x000fe20000010000 */
[----:B------:R-:W-:Y:S02]  /*109a0*/  MOV R21, R164 ;  /* 0x000000a400157202 */ /* 0x000fe40000000f00 */
[----:B------:R-:W-:Y:S02]  /*109b0*/  MOV R20, R167 ;  /* 0x000000a700147202 */ /* 0x000fe40000000f00 */
[C---:B------:R-:W-:Y:S04]  /*109c0*/  HMMA.16816.F32.BF16 R164, R208.reuse, R172, R24 ;  /* 0x000000acd0a4723c */ /* 0x040fe80000041818 */
[----:B------:R-:W-:Y:S02]  /*109d0*/  MOV R16, R187 ;  /* 0x000000bb00107202 */ /* 0x000fe40000000f00 */
[----:B------:R-:W-:Y:S02]  /*109e0*/  MOV R11, R186 ;  /* 0x000000ba000b7202 */ /* 0x000fe40000000f00 */
[----:B------:R-:W-:Y:S04]  /*109f0*/  MOV R27, R168 ;  /* 0x000000a8001b7202 */ /* 0x000fe80000000f00 */
[----:B------:R-:W-:Y:S02]  /*10a00*/  MOV R25, R170 ;  /* 0x000000aa00197202 */ /* 0x000fe40000000f00 */
[-C--:B------:R-:W-:Y:S03]  /*10a10*/  HMMA.16816.F32.BF16 R168, R208, R174.reuse, R28 ;  /* 0x000000aed0a8723c */ /* 0x080fe6000004181c */
[----:B------:R-:W-:Y:S02]  /*10a20*/  MOV R15, R202 ;  /* 0x000000ca000f7202 */ /* 0x000fe40000000f00 */
[----:B------:R-:W-:Y:S02]  /*10a30*/  MOV R19, R195 ;  /* 0x000000c300137202 */ /* 0x000fe40000000f00 */
[----:B------:R-:W-:Y:S01]  /*10a40*/  IADD3 R15, R15, -0x1, RZ ;  /* 0xffffffff0f0f7810 */ /* 0x000fe20007ffe0ff */
        /* <DEDUP_REMOVED lines=8> */
[----:B------:R-:W-:Y:S02]  /*10ad0*/  MOV R37, R182 ;  /* 0x000000b600257202 */ /* 0x000fe40000000f00 */
[----:B------:R-:W-:Y:S03]  /*10ae0*/  MOV R38, R181 ;  /* 0x000000b500267202 */ /* 0x000fe60000000f00 */
        /* <DEDUP_REMOVED lines=9> */
[----:B------:R-:W-:Y:S01]  /*10b80*/  MOV R38, R39 ;  /* 0x0000002700267202 */ /* 0x000fe20000000f00 */
[C---:B------:R-:W-:Y:S04]  /*10b90*/  HMMA.16816.F32.BF16 R188, R140.reuse, R190, R48 ;  /* 0x000000be8cbc723c */ /* 0x040fe80000041830 */
[----:B------:R-:W-:Y:S02]  /*10ba0*/  MOV R39, R32 ;  /* 0x0000002000277202 */ /* 0x000fe40000000f00 */
[----:B------:R-:W-:Y:S02]  /*10bb0*/  MOV R32, R33 ;  /* 0x0000002100207202 */ /* 0x000fe40000000f00 */
[----:B------:R-:W-:Y:S04]  /*10bc0*/  MOV R33, R34 ;  /* 0x0000002200217202 */ /* 0x000fe80000000f00 */
[----:B------:R-:W-:Y:S01]  /*10bd0*/  MOV R34, R35 ;  /* 0x0000002300227202 */ /* 0x000fe20000000f00 */
[----:B------:R-:W-:Y:S01]  /*10be0*/  FADD.FTZ R12, R32, R12 ;  /* 0x0000000c200c7221 */ /* 0x000fe20000010000 */
[----:B------:R-:W-:Y:S02]  /*10bf0*/  MOV R35, R28 ;  /* 0x0000001c00237202 */ /* 0x000fe40000000f00 */
        /* <DEDUP_REMOVED lines=12> */
[----:B------:R-:W-:Y:S01]  /*10cc0*/  MOV R17, R9 ;  /* 0x0000000900117202 */ /* 0x000fe20000000f00 */
[----:B------:R-:W-:Y:S01]  /*10cd0*/  FADD.FTZ R9, R237, R132 ;  /* 0x00000084ed097221 */ /* 0x000fe20000010000 */
[----:B------:R-:W-:Y:S01]  /*10ce0*/  MOV R43, R36 ;  /* 0x00000024002b7202 */ /* 0x000fe20000000f00 */
[----:B------:R3:W5:Y:S01]  /*10cf0*/  LDL.LU R237, [R1+0x70] ;  /* 0x0000700001ed7983 */ /* 0x0007620000300800 */
        /* <DEDUP_REMOVED lines=32> */
[----:B------:R3:W5:Y:S01]  /*10f00*/  LDL.LU R236, [R1+0x6c] ;  /* 0x00006c0001ec7983 */ /* 0x0007620000300800 */
[----:B------:R-:W-:Y:S01]  /*10f10*/  MOV R18, R194 ;  /* 0x000000c200127202 */ /* 0x000fe20000000f00 */
[----:B------:R-:W-:Y:S01]  /*10f20*/  FADD.FTZ R2, R31, R2 ;  /* 0x000000021f027221 */ /* 0x000fe20000010000 */
[-C--:B------:R-:W-:Y:S01]  /*10f30*/  HMMA.16816.F32.BF16 R192, R140, R204.reuse, R52 ;  /* 0x000000cc8cc0723c */ /* 0x080fe20000041834 */
[----:B------:R3:W5:Y:S02]  /*10f40*/  LDL.LU R235, [R1+0x68] ;  /* 0x0000680001eb7983 */ /* 0x0007640000300800 */
[----:B------:R-:W-:Y:S01]  /*10f50*/  FADD.FTZ R2, R27, R2 ;  /* 0x000000021b027221 */ /* 0x000fe20000010000 */
[----:B------:R-:W-:Y:S01]  /*10f60*/  MOV R133, R136 ;  /* 0x0000008800857202 */ /* 0x000fe20000000f00 */
[----:B------:R3:W5:Y:S01]  /*10f70*/  LDL.LU R234, [R1+0x64] ;  /* 0x0000640001ea7983 */ /* 0x0007620000300800 */
[----:B------:R-:W-:Y:S01]  /*10f80*/  FADD.FTZ R0, R25, R9 ;  /* 0x0000000919007221 */ /* 0x000fe20000010000 */
[----:B------:R-:W-:Y:S01]  /*10f90*/  MOV R132, R137 ;  /* 0x0000008900847202 */ /* 0x000fe20000000f00 */
[C---:B------:R-:W-:Y:S01]  /*10fa0*/  HMMA.16816.F32.BF16 R196, R208.reuse, R204, R56 ;  /* 0x000000ccd0c4723c */ /* 0x040fe20000041838 */
[----:B------:R3:W5:Y:S03]  /*10fb0*/  LDL.LU R233, [R1+0x60] ;  /* 0x0000600001e97983 */ /* 0x0007660000300800 */
[----:B------:R-:W-:Y:S01]  /*10fc0*/  FADD.FTZ R0, R21, R0 ;  /* 0x0000000015007221 */ /* 0x000fe20000010000 */
[----:B------:R3:W5:Y:S01]  /*10fd0*/  LDL.LU R232, [R1+0x5c] ;  /* 0x00005c0001e87983 */ /* 0x0007620000300800 */
        /* <DEDUP_REMOVED lines=17> */
[-C--:B-1----:R-:W-:Y:S08]  /*110f0*/  HMMA.16816.F32.BF16 R116, R140, R4.reuse, R116 ;  /* 0x000000048c74723c */ /* 0x082ff00000041874 */
        /* <DEDUP_REMOVED lines=8> */
[----:B------:R-:W-:Y:S01]  /*11180*/  FADD.FTZ R10, R252, R4 ;  /* 0x00000004fc0a7221 */ /* 0x000fe20000010000 */
[----:B------:R-:W-:Y:S01]  /*11190*/  MOV R140, R3 ;  /* 0x00000003008c7202 */ /* 0x000fe20000000f00 */
[----:B------:R-:W-:Y:S04]  /*111a0*/  FADD.FTZ R8, R248, R2 ;  /* 0x00000002f8087221 */ /* 0x000fe80000010000 */
[----:B------:R-:W-:Y:S02]  /*111b0*/  FADD.FTZ R5, R226, R0 ;  /* 0x00000000e2057221 */ /* 0x000fe40000010000 */
[----:B------:R-:W-:Y:S02]  /*111c0*/  FADD.FTZ R2, R249, R9 ;  /* 0x00000009f9027221 */ /* 0x000fe40000010000 */
[----:B------:R-:W-:Y:S02]  /*111d0*/  FADD.FTZ R6, R18, R10 ;  /* 0x0000000a12067221 */ /* 0x000fe40000010000 */
[----:B------:R-:W-:Y:S02]  /*111e0*/  FADD.FTZ R4, R225, R5 ;  /* 0x00000005e1047221 */ /* 0x000fe40000010000 */
[----:B------:R-:W-:Y:S02]  /*111f0*/  FADD.FTZ R6, R13, R6 ;  /* 0x000000060d067221 */ /* 0x000fe40000010000 */
[----:B------:R-:W-:Y:S02]  /*11200*/  FADD.FTZ R5, R19, R2 ;  /* 0x0000000213057221 */ /* 0x000fe40000010000 */
[----:B------:R-:W-:Y:S01]  /*11210*/  FADD.FTZ R0, R227, R8 ;  /* 0x00000008e3007221 */ /* 0x000fe20000010000 */
[----:B------:R3:W-:Y:S03]  /*11220*/  STL [R1+0x1c], R6 ;  /* 0x00001c0601007387 */ /* 0x0007e60000100800 */
[----:B------:R-:W-:Y:S02]  /*11230*/  FADD.FTZ R2, R224, R0 ;  /* 0x00000000e0027221 */ /* 0x000fe40000010000 */
[----:B------:R-:W-:Y:S02]  /*11240*/  FADD.FTZ R0, R138, R4 ;  /* 0x000000048a007221 */ /* 0x000fe40000010000 */
[----:B------:R-:W-:Y:S02]  /*11250*/  FADD.FTZ R4, R14, R5 ;  /* 0x000000050e047221 */ /* 0x000fe40000010000 */
[----:B------:R-:W-:Y:S01]  /*11260*/  FADD.FTZ R2, R139, R2 ;  /* 0x000000028b027221 */ /* 0x000fe20000010000 */
[----:B------:R-:W-:Y:S01]  /*11270*/  MOV R139, R134 ;  /* 0x00000086008b7202 */ /* 0x000fe20000000f00 */
[----:B------:R-:W-:Y:S01]  /*11280*/  FADD.FTZ R0, R135, R0 ;  /* 0x0000000087007221 */ /* 0x000fe20000010000 */
[----:B------:R3:W-:Y:S04]  /*11290*/  STL [R1+0x20], R4 ;  /* 0x0000200401007387 */ /* 0x0007e80000100800 */
[----:B------:R3:W-:Y:S04]  /*112a0*/  STL [R1+0x24], R2 ;  /* 0x0000240201007387 */ /* 0x0007e80000100800 */
[----:B------:R3:W-:Y:S04]  /*112b0*/  STL [R1+0x28], R0 ;  /* 0x0000280001007387 */ /* 0x0007e80000100800 */
[----:B------:R3:W-:Y:S02]  /*112c0*/  STL [R1+0x14], R15 ;  /* 0x0000140f01007387 */ /* 0x0007e40000100800 */
[----:B---3-5:R-:W-:-:S05]  /*112d0*/  @P0 BRA `(.L_x_18) ;  /* 0xffffb80000000947 */ /* 0x028fca000383ffff */
.L_x_17:
[----:B------:R-:W2:Y:S04]  /*112e0*/  LDL.LU R5, [R1+0x1c] ;  /* 0x00001c0001057983 */ /* 0x000ea80000300800 */
        /* <DEDUP_REMOVED lines=49> */
[C---:B------:R-:W-:Y:S02]  /*11600*/  FMUL.FTZ R160, R0.reuse, R160 ;  /* 0x000000a000a07220 */ /* 0x040fe40000410000 */
[C---:B------:R-:W-:Y:S02]  /*11610*/  FMUL.FTZ R10, R0.reuse, R161 ;  /* 0x000000a1000a7220 */ /* 0x040fe40000410000 */
        /* <DEDUP_REMOVED lines=15> */
[C---:B------:R-:W-:Y:S01]  /*11710*/  FMUL.FTZ R28, R0.reuse, R68 ;  /* 0x00000044001c7220 */ /* 0x040fe20000410000 */
[----:B------:R-:W-:Y:S01]  /*11720*/  MOV R68, 0x20 ;  /* 0x0000002000447802 */ /* 0x000fe20000000f00 */
[C---:B------:R-:W-:Y:S01]  /*11730*/  FMUL.FTZ R56, R0.reuse, R69 ;  /* 0x0000004500387220 */ /* 0x040fe20000410000 */
[----:B------:R-:W-:Y:S01]  /*11740*/  LEA.HI R69, R9, R140, RZ, 0x5 ;  /* 0x0000008c09457211 */ /* 0x000fe200078f28ff */
[----:B------:R-:W-:Y:S01]  /*11750*/  FMUL.FTZ R80, R0, R80 ;  /* 0x0000005000507220 */ /* 0x000fe20000410000 */
[----:B------:R-:W-:Y:S01]  /*11760*/  F2FP.BF16.PACK_AB R60, R60, R204 ;  /* 0x000000cc3c3c723e */ /* 0x000fe200000010ff */
[----:B------:R-:W-:Y:S01]  /*11770*/  FMUL.FTZ R52, R0, R81 ;  /* 0x0000005100347220 */ /* 0x000fe20000410000 */
[----:B------:R-:W-:Y:S01]  /*11780*/  F2FP.BF16.PACK_AB R56, R56, R28 ;  /* 0x0000001c3838723e */ /* 0x000fe200000010ff */
[C---:B------:R-:W-:Y:S01]  /*11790*/  FMUL.FTZ R32, R0.reuse, R84 ;  /* 0x0000005400207220 */ /* 0x040fe20000410000 */
[----:B------:R-:W-:Y:S01]  /*117a0*/  SHF.R.S32.HI R84, RZ, 0x5, R69 ;  /* 0x00000005ff547819 */ /* 0x000fe20000011445 */
[----:B------:R-:W-:Y:S01]  /*117b0*/  FMUL.FTZ R48, R0, R85 ;  /* 0x0000005500307220 */ /* 0x000fe20000410000 */
[----:B------:R-:W-:Y:S01]  /*117c0*/  F2FP.BF16.PACK_AB R52, R52, R80 ;  /* 0x000000503434723e */ /* 0x000fe200000010ff */
[----:B------:R-:W-:Y:S01]  /*117d0*/  FMUL.FTZ R96, R0, R96 ;  /* 0x0000006000607220 */ /* 0x000fe20000410000 */
[----:B------:R-:W-:Y:S01]  /*117e0*/  LEA R18, R84, R18, 0x9 ;  /* 0x0000001254127211 */ /* 0x000fe200078e48ff */
        /* <DEDUP_REMOVED lines=14> */
[C---:B-1----:R-:W-:Y:S01]  /*118d0*/  FMUL.FTZ R150, R4.reuse, R150 ;  /* 0x0000009604967220 */ /* 0x042fe20000410000 */
        /* <DEDUP_REMOVED lines=21> */
[----:B-----5:R-:W-:Y:S01]  /*11a30*/  FMUL.FTZ R16, R4, R191 ;  /* 0x000000bf04107220 */ /* 0x020fe20000410000 */
        /* <DEDUP_REMOVED lines=37> */
[C---:B------:R-:W-:Y:S01]  /*11c90*/  FMUL.FTZ R114, R4.reuse, R114 ;  /* 0x0000007204727220 */ /* 0x040fe20000410000 */
        /* <DEDUP_REMOVED lines=271> */
.L_x_22:
[----:B--2-4-:R-:W-:Y:S05]  /*12d90*/  BSYNC B0 ;  /* 0x0000000000007941 */ /* 0x014fea0003800000 */
.L_x_21:
        /* <DEDUP_REMOVED lines=59> */
.L_x_12:
        /* <DEDUP_REMOVED lines=69> */
[----:B---3--:R-:W-:Y:S01]  /*135a0*/  IADD3 R4, P2, R2, UR6, RZ ;  /* 0x0000000602047c10 */ /* 0x008fe2000ff5e0ff */
        /* <DEDUP_REMOVED lines=90> */
.L_x_23:
        /* <DEDUP_REMOVED lines=11> */
.L_x_1393:


//--------------------- .text._ZN5flash16flash_fwd_kernelI23Flash_fwd_kernel_traitsILi128ELi128ELi64ELi4ELb0ELb0EN7cutlass10bfloat16_tE19Flash_kernel_traitsILi128ELi128ELi64ELi4ES3_EELb0ELb1ELb0ELb0ELb0ELb1ELb0ELb0EEEvNS_16Flash_fwd_paramsE --------------------------
	.section	.text._ZN5flash16flash_fwd_kernelI23Flash_fwd_kernel_traitsILi128ELi128ELi64ELi4ELb0ELb0EN7cutlass10bfloat16_tE19Flash_kernel_traitsILi128ELi128ELi64ELi4ES3_EELb0ELb1ELb0ELb0ELb0ELb1ELb0ELb0EEEvNS_16Flash_fwd_paramsE,"ax",@progbits
	.sectioninfo	@"SHI_REGISTERS=255"
	.align	128
        .global         _ZN5flash16flash_fwd_kernelI23Flash_fwd_kernel_traitsILi128ELi128ELi64ELi4ELb0ELb0EN7cutlass10bfloat16_tE19Flash_kernel_traitsILi128ELi128ELi64ELi4ES3_EELb0ELb1ELb0ELb0ELb0ELb1ELb0ELb0EEEvNS_16Flash_fwd_paramsE
        .type           _ZN5flash16flash_fwd_kernelI23Flash_fwd_kernel_traitsILi128ELi128ELi64ELi4ELb0ELb0EN7cutlass10bfloat16_tE19Flash_kernel_traitsILi128ELi128ELi64ELi4ES3_EELb0ELb1ELb0ELb0ELb0ELb1ELb0ELb0EEEvNS_16Flash_fwd_paramsE,@function
        .size           _ZN5flash16flash_fwd_kernelI23Flash_fwd_kernel_traitsILi128ELi128ELi64ELi4ELb0ELb0EN7cutlass10bfloat16_tE19Flash_kernel_traitsILi128ELi128ELi64ELi4ES3_EELb0ELb1ELb0ELb0ELb0ELb1ELb0ELb0EEEvNS_16Flash_fwd_paramsE,(.L_x_1394 - _ZN5flash16flash_fwd_kernelI23Flash_fwd_kernel_traitsILi128ELi128ELi64ELi4ELb0ELb0EN7cutlass10bfloat16_tE19Flash_kernel_traitsILi128ELi128ELi64ELi4ES3_EELb0ELb1ELb0ELb0ELb0ELb1ELb0ELb0EEEvNS_16Flash_fwd_paramsE)
        .other          _ZN5flash16flash_fwd_kernelI23Flash_fwd_kernel_traitsILi128ELi128ELi64ELi4ELb0ELb0EN7cutlass10bfloat16_tE19Flash_kernel_traitsILi128ELi128ELi64ELi4ES3_EELb0ELb1ELb0ELb0ELb0ELb1ELb0ELb0EEEvNS_16Flash_fwd_paramsE,@"STO_CUDA_ENTRY STV_DEFAULT"
_ZN5flash16flash_fwd_kernelI23Flash_fwd_kernel_traitsILi128ELi128ELi64ELi4ELb0ELb0EN7cutlass10bfloat16_tE19Flash_kernel_traitsILi128ELi128ELi64ELi4ES3_EELb0ELb1ELb0ELb0ELb0ELb1ELb0ELb0EEEvNS_16Flash_fwd_paramsE:
.text._ZN5flash16flash_fwd_kernelI23Flash_fwd_kernel_traitsILi128ELi128ELi64ELi4ELb0ELb0EN7cutlass10bfloat16_tE19Flash_kernel_traitsILi128ELi128ELi64ELi4ES3_EELb0ELb1ELb0ELb0ELb0ELb1ELb0ELb0EEEvNS_16Flash_fwd_paramsE:
[----:B------:R-:W-:Y:S02]  /*0000*/  MOV R1, c[0x0][0x28] ;  /* 0x00000a0000017a02 */ /* 0x000fe40000000f00 */
[----:B------:R-:W1:Y:S01]  /*0010*/  S2UR UR10, SR_CTAID.Y ;  /* 0x00000000000a79c3 */ /* 0x000e620000002600 */
[----:B------:R-:W-:Y:S01]  /*0020*/  ULDC.64 UR4, c[0x0][0x240] ;  /* 0x0000900000047ab9 */ /* 0x000fe20000000a00 */
[----:B------:R-:W-:Y:S01]  /*0030*/  IADD3 R1, R1, -0x140, RZ ;  /* 0xfffffec001017810 */ /* 0x000fe20007ffe0ff */
[----:B------:R-:W-:Y:S02]  /*0040*/  UISETP.NE.U32.AND UP2, UPT, URZ, UR4, UPT ;  /* 0x000000043f00728c */ /* 0x000fe4000bf45070 */
[----:B------:R-:W-:Y:S02]  /*0050*/  UMOV UR7, 0x4 ;  /* 0x0000000400077882 */ /* 0x000fe40000000000 */
[----:B------:R-:W-:Y:S02]  /*0060*/  UISETP.NE.AND.EX UP2, UPT, URZ, UR5, UPT, UP2 ;  /* 0x000000053f00728c */ /* 0x000fe4000bf45320 */
[----:B------:R-:W-:Y:S02]  /*0070*/  ULDC.64 UR12, c[0x0][0x240] ;  /* 0x00009000000c7ab9 */ /* 0x000fe40000000a00 */
[----:B------:R-:W-:-:S02]  /*0080*/  ULDC.64 UR4, c[0x0][0x250] ;  /* 0x0000940000047ab9 */ /* 0x000fc40000000a00 */
[----:B------:R-:W-:Y:S01]  /*0090*/  PLOP3.LUT P2, PT, PT, PT, UP2, 0x80, 0x0 ;  /* 0x000000000000781c */ /* 0x000fe20003f4f028 */
[----:B------:R-:W-:Y:S02]  /*00a0*/  UISETP.NE.U32.AND UP0, UPT, URZ, UR4, UPT ;  /* 0x000000043f00728c */ /* 0x000fe4000bf05070 */
[----:B------:R-:W-:Y:S02]  /*00b0*/  ULDC.64 UR16, c[0x0][0x118] ;  /* 0x0000460000107ab9 */ /* 0x000fe40000000a00 */
[----:B------:R-:W-:Y:S02]  /*00c0*/  UISETP.NE.AND.EX UP0, UPT, URZ, UR5, UPT, UP0 ;  /* 0x000000053f00728c */ /* 0x000fe4000bf05300 */
[----:B------:R-:W-:Y:S02]  /*00d0*/  ULDC.U8 UR6, c[0x0][0x312] ;  /* 0x0000c48000067ab9 */ /* 0x000fe40000000000 */
[----:B------:R-:W-:Y:S02]  /*00e0*/  ULDC.64 UR8, c[0x0][0x248] ;  /* 0x0000920000087ab9 */ /* 0x000fe40000000a00 */
[----:B-1----:R-:W-:Y:S01]  /*00f0*/  UIMAD.WIDE UR12, UR10, UR7, UR12 ;  /* 0x000000070a0c72a5 */ /* 0x002fe2000f8e020c */
[----:B------:R-:W-:Y:S01]  /*0100*/  PLOP3.LUT P0, PT, PT, PT, UP0, 0x80, 0x0 ;  /* 0x000000000000781c */ /* 0x000fe20003f0f008 */
[----:B------:R-:W-:-:S02]  /*0110*/  ULDC.64 UR4, c[0x0][0x250] ;  /* 0x0000940000047ab9 */ /* 0x000fc40000000a00 */
[----:B------:R-:W-:Y:S02]  /*0120*/  UISETP.NE.AND UP3, UPT, UR6, URZ, UPT ;  /* 0x0000003f0600728c */ /* 0x000fe4000bf65270 */
[----:B------:R-:W-:Y:S01]  /*0130*/  IMAD.U32 R2, RZ, RZ, UR12 ;  /* 0x0000000cff027e24 */ /* 0x000fe2000f8e00ff */
[----:B------:R-:W-:Y:S01]  /*0140*/  UISETP.EQ.U32.AND UP1, UPT, URZ, UR8, UPT ;  /* 0x000000083f00728c */ /* 0x000fe2000bf22070 */
[----:B------:R-:W-:Y:S01]  /*0150*/  IMAD.U32 R3, RZ, RZ, UR13 ;  /* 0x0000000dff037e24 */ /* 0x000fe2000f8e00ff */
[----:B------:R-:W-:Y:S02]  /*0160*/  @UP0 UIMAD.WIDE UR4, UR10, UR7, UR4 ;  /* 0x000000070a0402a5 */ /* 0x000fe4000f8e0204 */
[----:B------:R-:W-:Y:S02]  /*0170*/  UISETP.EQ.OR.EX UP1, UPT, URZ, UR9, !UP3, UP1 ;  /* 0x000000093f00728c */ /* 0x000fe4000df22710 */
[----:B------:R1:W2:Y:S01]  /*0180*/  @P2 LDG.E R7, [R2.64] ;  /* 0x0000001002072981 */ /* 0x0002a2000c1e1900 */
[----:B------:R-:W-:-:S03]  /*0190*/  ULDC.64 UR8, c[0x0][0x248] ;  /* 0x0000920000087ab9 */ /* 0x000fc60000000a00 */
[----:B------:R1:W3:Y:S01]  /*01a0*/  @P2 LDG.E R6, [R2.64+0x4] ;  /* 0x0000041002062981 */ /* 0x0002e2000c1e1900 */
[----:B------:R-:W-:Y:S02]  /*01b0*/  IMAD.U32 R4, RZ, RZ, UR4 ;  /* 0x00000004ff047e24 */ /* 0x000fe4000f8e00ff */
[----:B------:R-:W-:Y:S01]  /*01c0*/  IMAD.U32 R5, RZ, RZ, UR5 ;  /* 0x00000005ff057e24 */ /* 0x000fe2000f8e00ff */
[----:B------:R-:W-:-:S04]  /*01d0*/  PLOP3.LUT P1, PT, PT, PT, UP1, 0x80, 0x0 ;  /* 0x000000000000781c */ /* 0x000fc80003f2f018 */
[----:B------:R-:W4:Y:S01]  /*01e0*/  @P0 LDG.E R4, [R4.64] ;  /* 0x0000001004040981 */ /* 0x000f22000c1e1900 */
[----:B------:R-:W-:-:S06]  /*01f0*/  UIMAD.WIDE UR8, UR10, UR7, UR8 ;  /* 0x000000070a0872a5 */ /* 0x000fcc000f8e0208 */
[----:B-1----:R-:W-:Y:S02]  /*0200*/  IMAD.U32 R2, RZ, RZ, UR8 ;  /* 0x00000008ff027e24 */ /* 0x002fe4000f8e00ff */
[----:B------:R-:W-:-:S05]  /*0210*/  IMAD.U32 R3, RZ, RZ, UR9 ;  /* 0x00000009ff037e24 */ /* 0x000fca000f8e00ff */
[----:B------:R-:W5:Y:S01]  /*0220*/  @!P1 LDG.E R0, [R2.64] ;  /* 0x0000001002009981 */ /* 0x000f62000c1e1900 */
[----:B------:R-:W-:Y:S02]  /*0230*/  UMOV UR9, 0xffffffff ;  /* 0xffffffff00097882 */ /* 0x000fe40000000000 */
[----:B------:R-:W-:Y:S02]  /*0240*/  UMOV UR14, URZ ;  /* 0x0000003f000e7c82 */ /* 0x000fe40008000000 */
[----:B------:R-:W-:Y:S01]  /*0250*/  UMOV UR19, 0xffffffff ;  /* 0xffffffff00137882 */ /* 0x000fe20000000000 */
[----:B------:R-:W1:Y:S08]  /*0260*/  S2UR UR12, SR_CTAID.X ;  /* 0x00000000000c79c3 */ /* 0x000e700000002500 */
[----:B------:R-:W1:Y:S08]  /*0270*/  S2UR UR11, SR_CTAID.Z ;  /* 0x00000000000b79c3 */ /* 0x000e700000002700 */
[----:B--2---:R-:W2:Y:S08]  /*0280*/  @P2 R2UR UR9, R7 ;  /* 0x00000000070923c2 */ /* 0x004eb000000e0000 */
[----:B---3--:R-:W2:Y:S08]  /*0290*/  @P2 R2UR UR15, R6 ;  /* 0x00000000060f23c2 */ /* 0x008eb000000e0000 */
[----:B----4-:R3:W4:Y:S01]  /*02a0*/  @P0 R2UR UR14, R4 ;  /* 0x00000000040e03c2 */ /* 0x01072200000e0000 */
[----:B------:R-:W-:-:S04]  /*02b0*/  ISETP.NE.U32.AND P0, PT, RZ, c[0x0][0x248], PT ;  /* 0x00009200ff007a0c */ /* 0x000fc80003f05070 */
[----:B------:R-:W-:Y:S01]  /*02c0*/  ISETP.NE.AND.EX P0, PT, RZ, c[0x0][0x24c], PT, P0 ;  /* 0x00009300ff007a0c */ /* 0x000fe20003f05300 */
[----:B--2---:R-:W-:Y:S02]  /*02d0*/  @UP2 UIADD3 UR15, UR15, -UR9, URZ ;  /* 0x800000090f0f2290 */ /* 0x004fe4000fffe03f */
[----:B-----5:R3:W2:Y:S05]  /*02e0*/  @!P1 R2UR UR19, R0 ;  /* 0x00000000001393c2 */ /* 0x0206aa00000e0000 */
[----:B------:R-:W-:-:S05]  /*02f0*/  @!UP2 ULDC UR15, c[0x0][0x214] ;  /* 0x00008500000faab9 */ /* 0x000fca0000000800 */
[----:B-1234-:R-:W-:Y:S05]  /*0300*/  @!P0 BRA `(.L_x_24) ;  /* 0x0000007000008947 */ /* 0x01efea0003800000 */
[----:B------:R-:W-:-:S13]  /*0310*/  PLOP3.LUT P0, PT, PT, PT, UP3, 0x80, 0x0 ;  /* 0x000000000000781c */ /* 0x000fda0003f0f038 */
[----:B------:R-:W2:Y:S04]  /*0320*/  @P0 LDG.E R0, [R2.64+0x4] ;  /* 0x0000041002000981 */ /* 0x000ea8000c1e1900 */
[----:B------:R-:W3:Y:S01]  /*0330*/  @!P0 LDG.E R2, [R2.64] ;  /* 0x0000001002028981 */ /* 0x000ee2000c1e1900 */
[----:B--2---:R-:W1:Y:S02]  /*0340*/  @P0 R2UR UR6, R0 ;  /* 0x00000000000603c2 */ /* 0x004e6400000e0000 */
[----:B-1----:R-:W-:-:S11]  /*0350*/  @UP3 UIADD3 UR6, UR6, -UR19, URZ ;  /* 0x8000001306063290 */ /* 0x002fd6000fffe03f */
[----:B---3--:R1:W2:Y:S02]  /*0360*/  @!P0 R2UR UR6, R2 ;  /* 0x00000000020683c2 */ /* 0x0082a400000e0000 */
[----:B-12---:R-:W-:Y:S05]  /*0370*/  BRA `(.L_x_25) ;  /* 0x0000001000007947 */ /* 0x006fea0003800000 */
.L_x_24:
[----:B------:R-:W-:Y:S02]  /*0380*/  ULDC UR6, c[0x0][0x218] ;  /* 0x0000860000067ab9 */ /* 0x000fe40000000800 */
.L_x_25:
[----:B------:R-:W-:Y:S02]  /*0390*/  ULDC.64 UR4, c[0x0][0x258] ;  /* 0x0000960000047ab9 */ /* 0x000fe40000000a00 */
[----:B------:R-:W-:-:S04]  /*03a0*/  UISETP.NE.U32.AND UP2, UPT, URZ, UR4, UPT ;  /* 0x000000043f00728c */ /* 0x000fc8000bf45070 */
[----:B------:R-:W-:-:S03]  /*03b0*/  UISETP.NE.AND.EX UP2, UPT, URZ, UR5, UPT, UP2 ;  /* 0x000000053f00728c */ /* 0x000fc6000bf45320 */
[----:B------:R-:W-:-:S03]  /*03c0*/  ULDC.64 UR4, c[0x0][0x258] ;  /* 0x0000960000047ab9 */ /* 0x000fc60000000a00 */
[----:B------:R-:W-:-:S05]  /*03d0*/  PLOP3.LUT P0, PT, PT, PT, UP2, 0x80, 0x0 ;  /* 0x000000000000781c */ /* 0x000fca0003f0f028 */
[----:B------:R-:W-:-:S06]  /*03e0*/  @UP2 UIMAD.WIDE UR4, UR10, UR7, UR4 ;  /* 0x000000070a0422a5 */ /* 0x000fcc000f8e0204 */
[----:B------:R-:W-:Y:S02]  /*03f0*/  IMAD.U32 R2, RZ, RZ, UR4 ;  /* 0x00000004ff027e24 */ /* 0x000fe4000f8e00ff */
[----:B------:R-:W-:Y:S01]  /*0400*/  IMAD.U32 R3, RZ, RZ, UR5 ;  /* 0x00000005ff037e24 */ /* 0x000fe2000f8e00ff */
[----:B------:R-:W-:Y:S02]  /*0410*/  USHF.L.U32 UR12, UR12, 0x7, URZ ;  /* 0x000000070c0c7899 */ /* 0x000fe4000800063f */
[----:B------:R-:W-:Y:S02]  /*0420*/  ULDC.64 UR4, c[0x0][0x268] ;  /* 0x00009a0000047ab9 */ /* 0x000fe40000000a00 */
[----:B------:R-:W2:Y:S01]  /*0430*/  @P0 LDG.E R0, [R2.64] ;  /* 0x0000001002000981 */ /* 0x000ea2000c1e1900 */
[----:B------:R-:W-:Y:S02]  /*0440*/  UISETP.GT.AND UP0, UPT, UR15, UR12, UPT ;  /* 0x0000000c0f00728c */ /* 0x000fe4000bf04270 */
[----:B------:R-:W-:-:S03]  /*0450*/  @!UP2 UISETP.NE.U32.AND UP1, UPT, URZ, UR4, UPT ;  /* 0x000000043f00a28c */ /* 0x000fc6000bf25070 */
[----:B------:R-:W-:Y:S02]  /*0460*/  ULDC UR4, c[0x0][0x21c] ;  /* 0x0000870000047ab9 */ /* 0x000fe40000000800 */
[----:B------:R-:W-:-:S04]  /*0470*/  @!UP2 UISETP.NE.AND.EX UP1, UPT, URZ, UR5, UPT, UP1 ;  /* 0x000000053f00a28c */ /* 0x000fc8000bf25310 */
[----:B------:R-:W-:Y:S01]  /*0480*/  @!UP2 USEL UR4, URZ, UR4, !UP1 ;  /* 0x000000043f04a287 */ /* 0x000fe2000c800000 */
[----:B--2---:R-:W1:Y:S01]  /*0490*/  @P0 R2UR UR13, R0 ;  /* 0x00000000000d03c2 */ /* 0x004e6200000e0000 */
[----:B------:R-:W-:Y:S01]  /*04a0*/  PLOP3.LUT P0, PT, PT, PT, UP0, 0x80, 0x0 ;  /* 0x000000000000781c */ /* 0x000fe20003f0f008 */
[----:B-1----:R-:W-:Y:S02]  /*04b0*/  @UP2 UIADD3 UR13, UR13, -UR14, URZ ;  /* 0x8000000e0d0d2290 */ /* 0x002fe4000fffe03f */
[----:B------:R-:W-:-:S10]  /*04c0*/  @!UP2 UIADD3 UR13, UR4, UR6, -UR14 ;  /* 0x00000006040da290 */ /* 0x000fd4000fffe80e */
[----:B------:R-:W-:Y:S05]  /*04d0*/  @!P0 EXIT ;  /* 0x000000000000894d */ /* 0x000fea0003800000 */
[----:B------:R-:W-:Y:S01]  /*04e0*/  UIADD3 UR4, -UR15, 0xbf, UR12 ;  /* 0x000000bf0f047890 */ /* 0x000fe2000fffe10c */
[----:B------:R-:W1:Y:S01]  /*04f0*/  S2R R156, SR_TID.X ;  /* 0x00000000009c7919 */ /* 0x000e620000002100 */
[----:B------:R-:W-:Y:S02]  /*0500*/  ULDC UR5, c[0x0][0x2e8] ;  /* 0x0000ba0000057ab9 */ /* 0x000fe40000000800 */
[----:B------:R-:W-:Y:S02]  /*0510*/  UIADD3 UR7, UR13, 0x3f, URZ ;  /* 0x0000003f0d077890 */ /* 0x000fe4000fffe03f */
[----:B------:R-:W-:Y:S02]  /*0520*/  UIADD3 UR5, UR4, UR5, UR13 ;  /* 0x0000000504057290 */ /* 0x000fe4000fffe00d */
[----:B------:R-:W-:Y:S02]  /*0530*/  USHF.R.S32.HI UR6, URZ, 0x1f, UR7 ;  /* 0x0000001f3f067899 */ /* 0x000fe40008011407 */
[----:B------:R-:W-:-:S02]  /*0540*/  USHF.R.S32.HI UR4, URZ, 0x1f, UR5 ;  /* 0x0000001f3f047899 */ /* 0x000fc40008011405 */
[----:B------:R-:W-:Y:S02]  /*0550*/  ULEA.HI UR6, UR6, UR7, URZ, 0x6 ;  /* 0x0000000706067291 */ /* 0x000fe4000f8f303f */
[----:B------:R-:W-:Y:S02]  /*0560*/  ULEA.HI UR4, UR4, UR5, URZ, 0x6 ;  /* 0x0000000504047291 */ /* 0x000fe4000f8f303f */
[----:B------:R-:W-:Y:S02]  /*0570*/  USHF.R.S32.HI UR6, URZ, 0x6, UR6 ;  /* 0x000000063f067899 */ /* 0x000fe40008011406 */
[----:B------:R-:W-:-:S04]  /*0580*/  USHF.R.S32.HI UR4, URZ, 0x6, UR4 ;  /* 0x000000063f047899 */ /* 0x000fc80008011404 */
[----:B------:R-:W-:-:S04]  /*0590*/  UISETP.LT.AND UP0, UPT, UR6, UR4, UPT ;  /* 0x000000040600728c */ /* 0x000fc8000bf01270 */
[----:B------:R-:W-:-:S04]  /*05a0*/  USEL UR8, UR6, UR4, UP0 ;  /* 0x0000000406087287 */ /* 0x000fc80008000000 */
[----:B------:R-:W-:-:S06]  /*05b0*/  UISETP.GE.AND UP0, UPT, UR8, 0x1, UPT ;  /* 0x000000010800788c */ /* 0x000fcc000bf06270 */
[----:B------:R-:W-:-:S13]  /*05c0*/  PLOP3.LUT P0, PT, PT, PT, UP0, 0x80, 0x0 ;  /* 0x000000000000781c */ /* 0x000fda0003f0f008 */
[----:B------:R-:W-:Y:S05]  /*05d0*/  @!P0 BRA `(.L_x_26) ;  /* 0x00016e0000008947 */ /* 0x000fea0003800000 */
[----:B-1----:R-:W-:Y:S02]  /*05e0*/  UISETP.NE.AND UP1, UPT, UR9, -0x1, UPT ;  /* 0xffffffff0900788c */ /* 0x002fe4000bf25270 */
[----:B------:R-:W-:Y:S02]  /*05f0*/  UISETP.NE.AND UP0, UPT, UR19, -0x1, UPT ;  /* 0xffffffff1300788c */ /* 0x000fe4000bf05270 */
[----:B------:R-:W-:Y:S02]  /*0600*/  ULDC.64 UR4, c[0x0][0x190] ;  /* 0x0000640000047ab9 */ /* 0x000fe40000000a00 */
[----:B------:R-:W-:Y:S02]  /*0610*/  ULDC.64 UR6, c[0x0][0x178] ;  /* 0x00005e0000067ab9 */ /* 0x000fe40000000a00 */
[----:B------:R-:W-:-:S03]  /*0620*/  PLOP3.LUT P0, PT, PT, PT, UP0, 0x80, 0x0 ;  /* 0x000000000000781c */ /* 0x000fc60003f0f008 */
[----:B------:R-:W-:Y:S02]  /*0630*/  @UP1 UIMAD.WIDE.U32 UR24, UR9, UR4, URZ ;  /* 0x00000004091812a5 */ /* 0x000fe4000f8e003f */
[----:B------:R-:W-:Y:S02]  /*0640*/  @!UP1 USHF.R.S32.HI UR22, URZ, 0x1f, UR10 ;  /* 0x0000001f3f169899 */ /* 0x000fe4000801140a */
[----:B------:R-:W-:Y:S02]  /*0650*/  @UP0 UIADD3 UR23, UR14, UR19, URZ ;  /* 0x000000130e170290 */ /* 0x000fe4000fffe03f */
[----:B------:R-:W-:Y:S02]  /*0660*/  @UP1 UIMAD UR18, UR9, UR5, UR25 ;  /* 0x00000005091212a4 */ /* 0x000fe4000f8e0219 */
[----:B------:R-:W-:Y:S02]  /*0670*/  @!UP1 UIMAD.WIDE.U32 UR20, UR10, UR6, URZ ;  /* 0x000000060a1492a5 */ /* 0x000fe4000f8e003f */
[----:B------:R-:W-:-:S02]  /*0680*/  ULDC.64 UR4, c[0x0][0x198] ;  /* 0x0000660000047ab9 */ /* 0x000fc40000000a00 */
[----:B------:R-:W-:Y:S02]  /*0690*/  @!UP1 UIMAD UR22, UR22, UR6, URZ ;  /* 0x00000006161692a4 */ /* 0x000fe4000f8e023f */
[----:B------:R-:W-:Y:S02]  /*06a0*/  @UP0 UIMAD.WIDE.U32 UR26, UR23, UR4, URZ ;  /* 0x00000004171a02a5 */ /* 0x000fe4000f8e003f */
[----:B------:R-:W-:Y:S02]  /*06b0*/  @!UP1 UIMAD UR22, UR10, UR7, UR22 ;  /* 0x000000070a1692a4 */ /* 0x000fe4000f8e0216 */
[----:B------:R-:W-:Y:S02]  /*06c0*/  @UP1 UMOV UR6, UR24 ;  /* 0x0000001800061c82 */ /* 0x000fe40008000000 */
[----:B------:R-:W-:Y:S02]  /*06d0*/  @!UP1 UMOV UR6, UR20 ;  /* 0x0000001400069c82 */ /* 0x000fe40008000000 */
[----:B------:R-:W-:-:S02]  /*06e0*/  @UP0 UIMAD UR7, UR23, UR5, UR27 ;  /* 0x00000005170702a4 */ /* 0x000fc4000f8e021b */
[----:B------:R-:W-:Y:S02]  /*06f0*/  @!UP1 UIADD3 UR18, UR21, UR22, URZ ;  /* 0x0000001615129290 */ /* 0x000fe4000fffe03f */
[----:B------:R-:W-:Y:S01]  /*0700*/  @UP0 UMOV UR20, UR26 ;  /* 0x0000001a00140c82 */ /* 0x000fe20008000000 */
[----:B------:R-:W-:Y:S05]  /*0710*/  @P0 BRA `(.L_x_27) ;  /* 0x000000d000000947 */ /* 0x000fea0003800000 */
[----:B------:R-:W-:Y:S02]  /*0720*/  USHF.R.S32.HI UR20, URZ, 0x1f, UR14 ;  /* 0x0000001f3f147899 */ /* 0x000fe4000801140e */
[----:B------:R-:W-:Y:S02]  /*0730*/  ULDC.64 UR4, c[0x0][0x198] ;  /* 0x0000660000047ab9 */ /* 0x000fe40000000a00 */
[----:B------:R-:W-:Y:S02]  /*0740*/  UIMAD UR20, UR20, UR4, URZ ;  /* 0x00000004141472a4 */ /* 0x000fe4000f8e023f */
[----:B------:R-:W-:Y:S02]  /*0750*/  UIMAD.WIDE.U32 UR22, UR14, UR4, URZ ;  /* 0x000000040e1672a5 */ /* 0x000fe4000f8e003f */
[----:B------:R-:W-:-:S02]  /*0760*/  UIMAD UR20, UR14, UR5, UR20 ;  /* 0x000000050e1472a4 */ /* 0x000fc4000f8e0214 */
[----:B------:R-:W-:Y:S02]  /*0770*/  USHF.R.S32.HI UR7, URZ, 0x1f, UR10 ;  /* 0x0000001f3f077899 */ /* 0x000fe4000801140a */
[----:B------:R-:W-:Y:S02]  /*0780*/  ULDC.64 UR4, c[0x0][0x180] ;  /* 0x0000600000047ab9 */ /* 0x000fe40000000a00 */
[----:B------:R-:W-:Y:S02]  /*0790*/  UIADD3 UR21, UR23, UR20, URZ ;  /* 0x0000001417157290 */ /* 0x000fe4000fffe03f */
[----:B------:R-:W-:Y:S02]  /*07a0*/  UIMAD UR7, UR7, UR4, URZ ;  /* 0x00000004070772a4 */ /* 0x000fe4000f8e023f */
[----:B------:R-:W-:Y:S02]  /*07b0*/  UMOV UR20, UR22 ;  /* 0x0000001600147c82 */ /* 0x000fe40008000000 */
[----:B------:R-:W-:-:S02]  /*07c0*/  UIMAD UR7, UR10, UR5, UR7 ;  /* 0x000000050a0772a4 */ /* 0x000fc4000f8e0207 */
[----:B------:R-:W-:-:S04]  /*07d0*/  UIMAD.WIDE.U32 UR20, UR10, UR4, UR20 ;  /* 0x000000040a1472a5 */ /* 0x000fc8000f8e0014 */
[----:B------:R-:W-:Y:S02]  /*07e0*/  UIADD3 UR7, UR21, UR7, URZ ;  /* 0x0000000715077290 */ /* 0x000fe4000fffe03f */
.L_x_27:
[----:B------:R-:W-:Y:S01]  /*07f0*/  IABS R0, c[0x0][0x1c8] ;  /* 0x0000720000007a13 */ /* 0x000fe20000000000 */
[----:B------:R-:W1:Y:S01]  /*0800*/  S2R R5, SR_CTAID.Z ;  /* 0x0000000000057919 */ /* 0x000e620000002700 */
[----:B------:R-:W-:Y:S02]  /*0810*/  ULDC UR4, c[0x0][0x1c8] ;  /* 0x0000720000047ab9 */ /* 0x000fe40000000800 */
[----:B------:R-:W-:Y:S01]  /*0820*/  ULOP3.LUT UR4, UR11, UR4, URZ, 0x3c, !UPT ;  /* 0x000000040b047292 */ /* 0x000fe2000f8e3c3f */
[----:B------:R-:W-:Y:S01]  /*0830*/  IMAD.MOV.U32 R4, RZ, RZ, R0 ;  /* 0x000000ffff047224 */ /* 0x000fe200078e0000 */
[----:B------:R-:W-:-:S03]  /*0840*/  @UP0 UIADD3 UR19, UR14, UR19, URZ ;  /* 0x000000130e130290 */ /* 0x000fc6000fffe03f */
[----:B------:R-:W2:Y:S01]  /*0850*/  I2F.RP R2, R4 ;  /* 0x0000000400027306 */ /* 0x000ea20000209400 */
[----:B------:R-:W-:Y:S01]  /*0860*/  ISETP.LE.AND P1, PT, RZ, UR4, PT ;  /* 0x00000004ff007c0c */ /* 0x000fe2000bf23270 */
[----:B------:R-:W-:Y:S02]  /*0870*/  ULDC.64 UR4, c[0x0][0x1a0] ;  /* 0x0000680000047ab9 */ /* 0x000fe40000000a00 */
[----:B------:R-:W-:-:S04]  /*0880*/  @UP0 UIMAD.WIDE.U32 UR22, UR19, UR4, URZ ;  /* 0x00000004131602a5 */ /* 0x000fc8000f8e003f */
[----:B------:R-:W-:Y:S02]  /*0890*/  @UP0 UIMAD UR21, UR19, UR5, UR23 ;  /* 0x00000005131502a4 */ /* 0x000fe4000f8e0217 */
[----:B------:R-:W-:Y:S01]  /*08a0*/  USHF.R.S32.HI UR19, URZ, 0x1f, UR11 ;  /* 0x0000001f3f137899 */ /* 0x000fe2000801140b */
[----:B--2---:R-:W2:Y:S01]  /*08b0*/  MUFU.RCP R2, R2 ;  /* 0x0000000200027308 */ /* 0x004ea20000001000 */
[----:B-1----:R-:W-:Y:S02]  /*08c0*/  IABS R5, R5 ;  /* 0x0000000500057213 */ /* 0x002fe40000000000 */
[----:B--2---:R-:W-:-:S05]  /*08d0*/  IADD3 R2, R2, 0xffffffe, RZ ;  /* 0x0ffffffe02027810 */ /* 0x004fca0007ffe0ff */
[----:B------:R-:W1:Y:S02]  /*08e0*/  F2I.FTZ.U32.TRUNC.NTZ R3, R2 ;  /* 0x0000000200037305 */ /* 0x000e64000021f000 */
[----:B-1----:R-:W-:Y:S02]  /*08f0*/  IMAD.MOV R0, RZ, RZ, -R3 ;  /* 0x000000ffff007224 */ /* 0x002fe400078e0a03 */
[----:B------:R-:W-:Y:S02]  /*0900*/  IMAD.MOV.U32 R2, RZ, RZ, RZ ;  /* 0x000000ffff027224 */ /* 0x000fe400078e00ff */
[----:B------:R-:W-:-:S04]  /*0910*/  IMAD R0, R0, R4, RZ ;  /* 0x0000000400007224 */ /* 0x000fc800078e02ff */
[----:B------:R-:W-:-:S04]  /*0920*/  IMAD.HI.U32 R0, R3, R0, R2 ;  /* 0x0000000003007227 */ /* 0x000fc800078e0002 */
[----:B------:R-:W-:-:S04]  /*0930*/  IMAD.MOV.U32 R3, RZ, RZ, R5 ;  /* 0x000000ffff037224 */ /* 0x000fc800078e0005 */
[----:B------:R-:W-:-:S05]  /*0940*/  IMAD.HI.U32 R0, R0, R3, RZ ;  /* 0x0000000300007227 */ /* 0x000fca00078e00ff */
[----:B------:R-:W-:-:S05]  /*0950*/  IADD3 R2, -R0, RZ, RZ ;  /* 0x000000ff00027210 */ /* 0x000fca0007ffe1ff */
[----:B------:R-:W-:-:S05]  /*0960*/  IMAD R2, R4, R2, R3 ;  /* 0x0000000204027224 */ /* 0x000fca00078e0203 */
[----:B------:R-:W-:-:S13]  /*0970*/  ISETP.GT.U32.AND P2, PT, R4, R2, PT ;  /* 0x000000020400720c */ /* 0x000fda0003f44070 */
[----:B------:R-:W-:Y:S01]  /*0980*/  @!P2 IMAD.IADD R2, R2, 0x1, -R4 ;  /* 0x000000010202a824 */ /* 0x000fe200078e0a04 */
[----:B------:R-:W-:Y:S02]  /*0990*/  @!P2 IADD3 R0, R0, 0x1, RZ ;  /* 0x000000010000a810 */ /* 0x000fe40007ffe0ff */
[----:B------:R-:W-:Y:S02]  /*09a0*/  ISETP.NE.AND P2, PT, RZ, c[0x0][0x1c8], PT ;  /* 0x00007200ff007a0c */ /* 0x000fe40003f45270 */
[----:B------:R-:W-:-:S13]  /*09b0*/  ISETP.GE.U32.AND P3, PT, R2, R4, PT ;  /* 0x000000040200720c */ /* 0x000fda0003f66070 */
[----:B------:R-:W-:-:S05]  /*09c0*/  @P3 IADD3 R0, R0, 0x1, RZ ;  /* 0x0000000100003810 */ /* 0x000fca0007ffe0ff */
[----:B------:R-:W-:-:S05]  /*09d0*/  IMAD.MOV.U32 R22, RZ, RZ, R0 ;  /* 0x000000ffff167224 */ /* 0x000fca00078e0000 */
[----:B------:R-:W-:Y:S02]  /*09e0*/  @!P1 IADD3 R22, -R22, RZ, RZ ;  /* 0x000000ff16169210 */ /* 0x000fe40007ffe1ff */
[----:B------:R-:W-:Y:S01]  /*09f0*/  @!P2 LOP3.LUT R22, RZ, c[0x0][0x1c8], RZ, 0x33, !PT ;  /* 0x00007200ff16aa12 */ /* 0x000fe200078e33ff */
        /* <DEDUP_REMOVED lines=10> */
[----:B------:R-:W-:Y:S02]  /*0aa0*/  UIMAD.WIDE.U32 UR22, UR10, UR4, UR22 ;  /* 0x000000040a1672a5 */ /* 0x000fe4000f8e0016 */
[----:B------:R-:W-:-:S04]  /*0ab0*/  UIMAD UR5, UR10, UR5, UR14 ;  /* 0x000000050a0572a4 */ /* 0x000fc8000f8e020e */
[----:B------:R-:W-:Y:S02]  /*0ac0*/  UIADD3 UR21, UR23, UR5, URZ ;  /* 0x0000000517157290 */ /* 0x000fe4000fffe03f */
.L_x_28:
[----:B------:R-:W1:Y:S01]  /*0ad0*/  S2R R4, SR_CTAID.X ;  /* 0x0000000000047919 */ /* 0x000e620000002500 */
[----:B------:R-:W-:Y:S01]  /*0ae0*/  SHF.R.S32.HI R28, RZ, 0x1f, R156 ;  /* 0x0000001fff1c7819 */ /* 0x000fe2000001149c */
[----:B------:R-:W-:Y:S02]  /*0af0*/  UIADD3 UR10, -UR12, UR15, URZ ;  /* 0x0000000f0c0a7290 */ /* 0x000fe4000fffe13f */
[----:B------:R-:W2:Y:S01]  /*0b00*/  S2R R7, SR_CTAID.Z ;  /* 0x0000000000077919 */ /* 0x000ea20000002700 */
[CC--:B------:R-:W-:Y:S01]  /*0b10*/  LEA.HI R2, R28.reuse, R156.reuse, RZ, 0x3 ;  /* 0x0000009c1c027211 */ /* 0x0c0fe200078f18ff */
[----:B------:R-:W-:Y:S01]  /*0b20*/  ULDC.64 UR4, c[0x0][0x1a8] ;  /* 0x00006a0000047ab9 */ /* 0x000fe20000000a00 */
[----:B------:R-:W-:Y:S01]  /*0b30*/  LEA.HI R155, R28, R156, RZ, 0x5 ;  /* 0x0000009c1c9b7211 */ /* 0x000fe200078f28ff */
[----:B------:R-:W-:Y:S01]  /*0b40*/  UIMAD UR4, UR19, UR4, URZ ;  /* 0x00000004130472a4 */ /* 0x000fe2000f8e023f */
[----:B------:R-:W-:Y:S02]  /*0b50*/  LOP3.LUT R0, R2, 0xfffffff8, RZ, 0xc0, !PT ;  /* 0xfffffff802007812 */ /* 0x000fe400078ec0ff */
[----:B------:R-:W-:Y:S01]  /*0b60*/  SHF.R.S32.HI R2, RZ, 0x3, R2 ;  /* 0x00000003ff027819 */ /* 0x000fe20000011402 */
[----:B------:R-:W-:-:S02]  /*0b70*/  UIMAD UR4, UR11, UR5, UR4 ;  /* 0x000000050b0472a4 */ /* 0x000fc4000f8e0204 */
[----:B------:R-:W-:Y:S01]  /*0b80*/  IMAD.IADD R76, R156, 0x1, -R0 ;  /* 0x000000019c4c7824 */ /* 0x000fe200078e0a00 */
[C---:B------:R-:W-:Y:S01]  /*0b90*/  IADD3 R26, R2.reuse, 0x10, RZ ;  /* 0x00000010021a7810 */ /* 0x040fe20007ffe0ff */
[----:B------:R-:W-:Y:S01]  /*0ba0*/  IMAD.SHL.U32 R0, R2, 0x40, RZ ;  /* 0x0000004002007824 */ /* 0x000fe200078e00ff */
[--C-:B------:R-:W-:Y:S01]  /*0bb0*/  SHF.R.S32.HI R3, RZ, 0x1f, R2.reuse ;  /* 0x0000001fff037819 */ /* 0x100fe20000011402 */
[----:B------:R-:W-:Y:S01]  /*0bc0*/  IMAD.SHL.U32 R30, R76, 0x8, RZ ;  /* 0x000000084c1e7824 */ /* 0x000fe200078e00ff */
[----:B------:R-:W-:Y:S01]  /*0bd0*/  ISETP.GE.AND P0, PT, R26, UR10, PT ;  /* 0x0000000a1a007c0c */ /* 0x000fe2000bf06270 */
[----:B------:R-:W-:Y:S01]  /*0be0*/  UMOV UR11, 0x6 ;  /* 0x00000006000b7882 */ /* 0x000fe20000000000 */
[----:B------:R-:W-:Y:S02]  /*0bf0*/  IADD3 R27, R2, 0x20, RZ ;  /* 0x00000020021b7810 */ /* 0x000fe40007ffe0ff */
[----:B------:R-:W-:Y:S01]  /*0c00*/  LOP3.LUT R0, R0, 0x1c0, RZ, 0xc0, !PT ;  /* 0x000001c000007812 */ /* 0x000fe200078ec0ff */
[----:B-1----:R-:W-:Y:S01]  /*0c10*/  IMAD.WIDE R24, R4, 0x80, R2 ;  /* 0x0000008004187825 */ /* 0x002fe200078e0202 */
[----:B------:R-:W-:-:S02]  /*0c20*/  SHF.R.S32.HI R31, RZ, 0x1f, R30 ;  /* 0x0000001fff1f7819 */ /* 0x000fc4000001141e */
[----:B------:R-:W-:Y:S02]  /*0c30*/  IADD3 R4, P1, R30, UR6, RZ ;  /* 0x000000061e047c10 */ /* 0x000fe4000ff3e0ff */
[----:B------:R-:W-:Y:S01]  /*0c40*/  ISETP.GE.AND P3, PT, R27, UR10, PT ;  /* 0x0000000a1b007c0c */ /* 0x000fe2000bf66270 */
[----:B------:R-:W-:Y:S01]  /*0c50*/  STL.64 [R1+0x70], R24 ;  /* 0x0000701801007387 */ /* 0x000fe20000100a00 */
[----:B------:R-:W-:Y:S02]  /*0c60*/  SHF.R.U32.HI R6, RZ, 0x3, R0 ;  /* 0x00000003ff067819 */ /* 0x000fe40000011600 */
[----:B------:R-:W-:Y:S01]  /*0c70*/  IADD3.X R5, R31, UR18, RZ, P1, !PT ;  /* 0x000000121f057c10 */ /* 0x000fe20008ffe4ff */
[----:B------:R-:W-:Y:S01]  /*0c80*/  STL.64 [R1+0xa8], R30 ;  /* 0x0000a81e01007387 */ /* 0x000fe20000100a00 */
[----:B------:R-:W-:Y:S02]  /*0c90*/  LOP3.LUT R0, R0, 0x38, R30, 0xf8, !PT ;  /* 0x0000003800007812 */ /* 0x000fe400078ef81e */
[----:B------:R-:W-:Y:S01]  /*0ca0*/  IADD3 R9, R2, 0x40, RZ ;  /* 0x0000004002097810 */ /* 0x000fe20007ffe0ff */
[----:B--2---:R-:W-:Y:S01]  /*0cb0*/  IMAD.WIDE.U32 R4, R7, c[0x0][0x1a8], R4 ;  /* 0x00006a0007047a25 */ /* 0x004fe200078e0004 */
[----:B------:R-:W-:-:S02]  /*0cc0*/  LOP3.LUT R8, R0, R6, RZ, 0x3c, !PT ;  /* 0x0000000600087212 */ /* 0x000fc400078e3cff */
[----:B------:R-:W-:Y:S02]  /*0cd0*/  LEA.HI R7, R28, R156, RZ, 0x6 ;  /* 0x0000009c1c077211 */ /* 0x000fe400078f30ff */
[----:B------:R-:W-:Y:S02]  /*0ce0*/  @!P0 IADD3 R0, P2, R24, 0x10, RZ ;  /* 0x0000001018008810 */ /* 0x000fe40007f5e0ff */
[----:B------:R-:W-:Y:S01]  /*0cf0*/  ISETP.GE.AND P1, PT, R2, UR10, PT ;  /* 0x0000000a02007c0c */ /* 0x000fe2000bf26270 */
[----:B------:R-:W-:Y:S01]  /*0d00*/  IMAD.SHL.U32 R7, R7, 0x8, RZ ;  /* 0x0000000807077824 */ /* 0x000fe200078e00ff */
[----:B------:R-:W-:Y:S01]  /*0d10*/  ISETP.GE.AND P4, PT, R9, UR10, PT ;  /* 0x0000000a09007c0c */ /* 0x000fe2000bf86270 */
[----:B------:R-:W-:Y:S01]  /*0d20*/  @!P0 IMAD.X R6, RZ, RZ, R25, P2 ;  /* 0x000000ffff068224 */ /* 0x000fe200010e0619 */
[----:B------:R-:W-:Y:S02]  /*0d30*/  @!P3 IADD3 R12, P2, R24, 0x20, RZ ;  /* 0x00000020180cb810 */ /* 0x000fe40007f5e0ff */
[----:B------:R-:W-:Y:S01]  /*0d40*/  IADD3 R29, R2, 0x30, RZ ;  /* 0x00000030021d7810 */ /* 0x000fe20007ffe0ff */
[----:B------:R-:W-:Y:S01]  /*0d50*/  @!P0 IMAD R6, R6, c[0x0][0x190], RZ ;  /* 0x0000640006068a24 */ /* 0x000fe200078e02ff */
[----:B------:R-:W-:-:S02]  /*0d60*/  IADD3 R5, R5, UR4, RZ ;  /* 0x0000000405057c10 */ /* 0x000fc4000fffe0ff */
[----:B------:R-:W-:Y:S01]  /*0d70*/  LOP3.LUT R239, R8, 0xfffffe00, R7, 0xf8, !PT ;  /* 0xfffffe0008ef7812 */ /* 0x000fe200078ef807 */
[----:B------:R-:W-:Y:S01]  /*0d80*/  @!P3 IMAD.X R7, RZ, RZ, R25, P2 ;  /* 0x000000ffff07b224 */ /* 0x000fe200010e0619 */
[----:B------:R-:W-:Y:S01]  /*0d90*/  ISETP.GE.AND P5, PT, R29, UR10, PT ;  /* 0x0000000a1d007c0c */ /* 0x000fe2000bfa6270 */
[C---:B------:R-:W-:Y:S01]  /*0da0*/  @!P0 IMAD R20, R0.reuse, c[0x0][0x194], R6 ;  /* 0x0000650000148a24 */ /* 0x040fe200078e0206 */
[----:B------:R-:W-:Y:S01]  /*0db0*/  STL [R1+0xa4], R29 ;  /* 0x0000a41d01007387 */ /* 0x000fe20000100800 */
[----:B------:R-:W-:Y:S01]  /*0dc0*/  @!P0 IMAD.WIDE.U32 R16, R0, c[0x0][0x190], R4 ;  /* 0x0000640000108a25 */ /* 0x000fe200078e0004 */
[----:B------:R-:W-:Y:S02]  /*0dd0*/  @!P4 IADD3 R11, P2, R24, 0x40, RZ ;  /* 0x00000040180bc810 */ /* 0x000fe40007f5e0ff */
[----:B------:R1:W-:Y:S01]  /*0de0*/  STL [R1+0xcc], R9 ;  /* 0x0000cc0901007387 */ /* 0x0003e20000100800 */
[----:B------:R-:W-:Y:S01]  /*0df0*/  @!P3 IMAD R6, R7, c[0x0][0x190], RZ ;  /* 0x000064000706ba24 */ /* 0x000fe200078e02ff */
[C---:B------:R-:W-:Y:S01]  /*0e00*/  IADD3 R33, R2.reuse, 0x50, RZ ;  /* 0x0000005002217810 */ /* 0x040fe20007ffe0ff */
[----:B------:R-:W-:Y:S01]  /*0e10*/  @!P1 IMAD R0, R25, c[0x0][0x190], RZ ;  /* 0x0000640019009a24 */ /* 0x000fe200078e02ff */
[----:B------:R-:W-:Y:S01]  /*0e20*/  IADD3 R32, R2, 0x60, RZ ;  /* 0x0000006002207810 */ /* 0x000fe20007ffe0ff */
[----:B------:R-:W-:-:S02]  /*0e30*/  @!P3 IMAD R18, R12, c[0x0][0x194], R6 ;  /* 0x000065000c12ba24 */ /* 0x000fc400078e0206 */
[C---:B------:R-:W-:Y:S01]  /*0e40*/  @!P1 IMAD R0, R24.reuse, c[0x0][0x194], R0 ;  /* 0x0000650018009a24 */ /* 0x040fe200078e0200 */
[C---:B------:R-:W-:Y:S01]  /*0e50*/  @!P5 IADD3 R8, P6, R24.reuse, 0x30, RZ ;  /* 0x000000301808d810 */ /* 0x040fe20007fde0ff */
[----:B------:R-:W-:Y:S01]  /*0e60*/  @!P1 IMAD.WIDE.U32 R6, R24, c[0x0][0x190], R4 ;  /* 0x0000640018069a25 */ /* 0x000fe200078e0004 */
[----:B------:R-:W-:Y:S03]  /*0e70*/  STL [R1+0xc0], R33 ;  /* 0x0000c02101007387 */ /* 0x000fe60000100800 */
[----:B------:R-:W-:Y:S01]  /*0e80*/  @!P4 IMAD.X R10, RZ, RZ, R25, P2 ;  /* 0x000000ffff0ac224 */ /* 0x000fe200010e0619 */
[----:B------:R-:W-:Y:S01]  /*0e90*/  @!P1 LEA R14, P2, R6, c[0x0][0x160], 0x1 ;  /* 0x00005800060e9a11 */ /* 0x000fe200078408ff */
[----:B------:R-:W-:Y:S01]  /*0ea0*/  @!P1 IMAD.IADD R0, R7, 0x1, R0 ;  /* 0x0000000107009824 */ /* 0x000fe200078e0200 */
[----:B------:R-:W-:Y:S01]  /*0eb0*/  STL [R1+0xc4], R32 ;  /* 0x0000c42001007387 */ /* 0x000fe20000100800 */
[----:B------:R-:W-:-:S03]  /*0ec0*/  @!P3 IMAD.WIDE.U32 R12, R12, c[0x0][0x190], R4 ;  /* 0x000064000c0cba25 */ /* 0x000fc600078e0004 */
[----:B------:R-:W-:Y:S01]  /*0ed0*/  @!P1 LEA.HI.X R15, R6, c[0x0][0x164], R0, 0x1, P2 ;  /* 0x00005900060f9a11 */ /* 0x000fe200010f0c00 */
[----:B------:R-:W-:Y:S02]  /*0ee0*/  @!P4 IMAD R10, R10, c[0x0][0x190], RZ ;  /* 0x000064000a0aca24 */ /* 0x000fe400078e02ff */
[----:B------:R-:W-:Y:S02]  /*0ef0*/  @!P4 IMAD.MOV.U32 R6, RZ, RZ, R4 ;  /* 0x000000ffff06c224 */ /* 0x000fe400078e0004 */
[----:B-1----:R-:W-:Y:S02]  /*0f00*/  @!P5 IMAD.X R9, RZ, RZ, R25, P6 ;  /* 0x000000ffff09d224 */ /* 0x002fe400030e0619 */
[----:B------:R-:W-:Y:S01]  /*0f10*/  @!P4 IMAD R19, R11, c[0x0][0x194], R10 ;  /* 0x000065000b13ca24 */ /* 0x000fe200078e020a */
[----:B------:R-:W-:Y:S01]  /*0f20*/  @!P0 LEA R10, P6, R16, c[0x0][0x160], 0x1 ;  /* 0x00005800100a8a11 */ /* 0x000fe200078c08ff */
[----:B------:R-:W-:Y:S02]  /*0f30*/  @!P4 IMAD.MOV.U32 R7, RZ, RZ, R5 ;  /* 0x000000ffff07c224 */ /* 0x000fe400078e0005 */
[----:B------:R-:W-:Y:S01]  /*0f40*/  @!P0 IMAD.IADD R0, R17, 0x1, R20 ;  /* 0x0000000111008824 */ /* 0x000fe200078e0214 */
[----:B------:R-:W-:Y:S01]  /*0f50*/  @!P3 LEA R20, P2, R12, c[0x0][0x160], 0x1 ;  /* 0x000058000c14ba11 */ /* 0x000fe200078408ff */
[----:B------:R-:W-:-:S02]  /*0f60*/  @!P3 IMAD.IADD R13, R13, 0x1, R18 ;  /* 0x000000010d0db824 */ /* 0x000fc400078e0212 */
[----:B------:R-:W-:Y:S02]  /*0f70*/  @!P5 IMAD R9, R9, c[0x0][0x190], RZ ;  /* 0x000064000909da24 */ /* 0x000fe400078e02ff */
[----:B------:R-:W-:Y:S01]  /*0f80*/  IMAD.SHL.U32 R239, R239, 0x2, RZ ;  /* 0x00000002efef7824 */ /* 0x000fe200078e00ff */
[----:B------:R-:W-:Y:S01]  /*0f90*/  @!P3 LEA.HI.X R21, R12, c[0x0][0x164], R13, 0x1, P2 ;  /* 0x000059000c15ba11 */ /* 0x000fe200010f0c0d */
[----:B------:R-:W-:Y:S01]  /*0fa0*/  @!P4 IMAD.WIDE.U32 R6, R11, c[0x0][0x190], R6 ;  /* 0x000064000b06ca25 */ /* 0x000fe200078e0006 */
[----:B------:R-:W-:Y:S02]  /*0fb0*/  @!P0 LEA.HI.X R11, R16, c[0x0][0x164], R0, 0x1, P6 ;  /* 0x00005900100b8a11 */ /* 0x000fe400030f0c00 */
[----:B------:R-:W-:Y:S01]  /*0fc0*/  ISETP.GE.AND P2, PT, R33, UR10, PT ;  /* 0x0000000a21007c0c */ /* 0x000fe2000bf46270 */
[C---:B------:R-:W-:Y:S01]  /*0fd0*/  @!P5 IMAD R23, R8.reuse, c[0x0][0x194], R9 ;  /* 0x000065000817da24 */ /* 0x040fe200078e0209 */
[----:B------:R-:W-:Y:S01]  /*0fe0*/  @!PT LDS RZ, [RZ] ;  /* 0x00000000fffff984 */ /* 0x000fe20000000800 */
[----:B------:R-:W-:Y:S01]  /*0ff0*/  @!PT LDS RZ, [RZ] ;  /* 0x00000000fffff984 */ /* 0x000fe20000000800 */
[----:B------:R-:W-:Y:S01]  /*1000*/  @!PT LDS RZ, [RZ] ;  /* 0x00000000fffff984 */ /* 0x000fe20000000800 */
[----:B------:R1:W-:Y:S01]  /*1010*/  @!P1 LDGSTS.E.BYPASS.LTC128B.128 [R239], [R14.64] ;  /* 0x000000000eef9fae */ /* 0x0003e2000b901d50 */
[----:B------:R-:W-:Y:S01]  /*1020*/  @!P5 IMAD.WIDE.U32 R8, R8, c[0x0][0x190], R4 ;  /* 0x000064000808da25 */ /* 0x000fe200078e0004 */
[----:B------:R-:W-:-:S02]  /*1030*/  @!P4 LEA R16, P6, R6, c[0x0][0x160], 0x1 ;  /* 0x000058000610ca11 */ /* 0x000fc400078c08ff */
[----:B------:R1:W-:Y:S01]  /*1040*/  @!P1 LDGSTS.E.BYPASS.LTC128B.128 [R239+0x4000], [R14.64+0x80] ;  /* 0x040000800eef9fae */ /* 0x0003e2000b901d50 */
[----:B------:R-:W-:Y:S01]  /*1050*/  @!P5 IMAD.IADD R0, R9, 0x1, R23 ;  /* 0x000000010900d824 */ /* 0x000fe200078e0217 */
[C---:B------:R-:W-:Y:S01]  /*1060*/  @!P5 LEA R18, P1, R8.reuse, c[0x0][0x160], 0x1 ;  /* 0x000058000812da11 */ /* 0x040fe200078208ff */
[----:B------:R-:W-:Y:S01]  /*1070*/  @!P4 IMAD.IADD R7, R7, 0x1, R19 ;  /* 0x000000010707c824 */ /* 0x000fe200078e0213 */
[----:B------:R2:W-:Y:S02]  /*1080*/  @!P0 LDGSTS.E.BYPASS.LTC128B.128 [R239+0x800], [R10.64] ;  /* 0x008000000aef8fae */ /* 0x0005e4000b901d50 */
[----:B------:R-:W-:Y:S01]  /*1090*/  @!P5 LEA.HI.X R19, R8, c[0x0][0x164], R0, 0x1, P1 ;  /* 0x000059000813da11 */ /* 0x000fe200008f0c00 */
[C---:B------:R-:W-:Y:S01]  /*10a0*/  IMAD R8, R3.reuse, c[0x0][0x198], RZ ;  /* 0x0000660003087a24 */ /* 0x040fe200078e02ff */
[----:B------:R2:W-:Y:S01]  /*10b0*/  @!P0 LDGSTS.E.BYPASS.LTC128B.128 [R239+0x4800], [R10.64+0x80] ;  /* 0x048000800aef8fae */ /* 0x0005e2000b901d50 */
[----:B------:R-:W-:Y:S01]  /*10c0*/  ISETP.GE.AND P0, PT, R32, UR10, PT ;  /* 0x0000000a20007c0c */ /* 0x000fe2000bf06270 */
[----:B------:R-:W-:Y:S01]  /*10d0*/  IMAD R3, R3, c[0x0][0x1a0], RZ ;  /* 0x0000680003037a24 */ /* 0x000fe200078e02ff */
[----:B------:R-:W-:Y:S01]  /*10e0*/  @!P4 LEA.HI.X R17, R6, c[0x0][0x164], R7, 0x1, P6 ;  /* 0x000059000611ca11 */ /* 0x000fe200030f0c07 */
[----:B------:R-:W-:Y:S01]  /*10f0*/  IMAD.WIDE.U32 R6, R2, c[0x0][0x198], R30 ;  /* 0x0000660002067a25 */ /* 0x000fe200078e001e */
[----:B------:R-:W-:Y:S01]  /*1100*/  @!P2 IADD3 R0, P6, R24, 0x50, RZ ;  /* 0x000000501800a810 */ /* 0x000fe20007fde0ff */
[----:B------:R3:W-:Y:S02]  /*1110*/  @!P3 LDGSTS.E.BYPASS.LTC128B.128 [R239+0x1000], [R20.64] ;  /* 0x0100000014efbfae */ /* 0x0007e4000b901d50 */
[----:B------:R-:W-:-:S02]  /*1120*/  IMAD R8, R2, c[0x0][0x19c], R8 ;  /* 0x0000670002087a24 */ /* 0x000fc400078e0208 */
[----:B------:R-:W-:Y:S01]  /*1130*/  @!P2 IMAD.X R9, RZ, RZ, R25, P6 ;  /* 0x000000ffff09a224 */ /* 0x000fe200030e0619 */
[----:B------:R3:W-:Y:S04]  /*1140*/  @!P3 LDGSTS.E.BYPASS.LTC128B.128 [R239+0x5000], [R20.64+0x80] ;  /* 0x0500008014efbfae */ /* 0x0007e8000b901d50 */
[----:B------:R4:W-:Y:S04]  /*1150*/  @!P5 LDGSTS.E.BYPASS.LTC128B.128 [R239+0x1800], [R18.64] ;  /* 0x0180000012efdfae */ /* 0x0009e8000b901d50 */
[----:B------:R4:W-:Y:S04]  /*1160*/  @!P5 LDGSTS.E.BYPASS.LTC128B.128 [R239+0x5800], [R18.64+0x80] ;  /* 0x0580008012efdfae */ /* 0x0009e8000b901d50 */
[----:B------:R5:W-:Y:S01]  /*1170*/  @!P4 LDGSTS.E.BYPASS.LTC128B.128 [R239+0x2000], [R16.64] ;  /* 0x0200000010efcfae */ /* 0x000be2000b901d50 */
[----:B--2---:R-:W-:-:S03]  /*1180*/  IADD3 R10, R2, 0x70, RZ ;  /* 0x00000070020a7810 */ /* 0x004fc60007ffe0ff */
[----:B------:R5:W-:Y:S01]  /*1190*/  @!P4 LDGSTS.E.BYPASS.LTC128B.128 [R239+0x6000], [R16.64+0x80] ;  /* 0x0600008010efcfae */ /* 0x000be2000b901d50 */
[----:B------:R-:W-:-:S03]  /*11a0*/  ISETP.GE.AND P1, PT, R10, UR10, PT ;  /* 0x0000000a0a007c0c */ /* 0x000fc6000bf26270 */
[----:B------:R2:W-:Y:S02]  /*11b0*/  STL [R1+0xc8], R10 ;  /* 0x0000c80a01007387 */ /* 0x0005e40000100800 */
[----:B--2---:R-:W-:-:S05]  /*11c0*/  @!P0 IADD3 R10, P6, R24, 0x60, RZ ;  /* 0x00000060180a8810 */ /* 0x004fca0007fde0ff */
[----:B------:R-:W-:-:S03]  /*11d0*/  @!P0 IMAD.X R11, RZ, RZ, R25, P6 ;  /* 0x000000ffff0b8224 */ /* 0x000fc600030e0619 */
[----:B------:R-:W-:Y:S01]  /*11e0*/  @!P1 IADD3 R12, P6, R24, 0x70, RZ ;  /* 0x00000070180c9810 */ /* 0x000fe20007fde0ff */
[----:B------:R-:W-:Y:S02]  /*11f0*/  @!P2 IMAD R24, R9, c[0x0][0x190], RZ ;  /* 0x000064000918aa24 */ /* 0x000fe400078e02ff */
[----:B------:R-:W-:Y:S02]  /*1200*/  @!P0 IMAD R11, R11, c[0x0][0x190], RZ ;  /* 0x000064000b0b8a24 */ /* 0x000fe400078e02ff */
[----:B------:R-:W-:Y:S01]  /*1210*/  @!P1 IMAD.X R13, RZ, RZ, R25, P6 ;  /* 0x000000ffff0d9224 */ /* 0x000fe200030e0619 */
[----:B-1----:R-:W-:Y:S01]  /*1220*/  IADD3 R14, P6, R6, UR20, RZ ;  /* 0x00000014060e7c10 */ /* 0x002fe2000ffde0ff */
[----:B------:R-:W-:Y:S01]  /*1230*/  @!P2 IMAD.MOV.U32 R6, RZ, RZ, R4 ;  /* 0x000000ffff06a224 */ /* 0x000fe200078e0004 */
[----:B------:R-:W-:Y:S01]  /*1240*/  SHF.R.S32.HI R25, RZ, 0x1f, R22 ;  /* 0x0000001fff197819 */ /* 0x000fe20000011416 */
[C---:B------:R-:W-:Y:S01]  /*1250*/  @!P2 IMAD R24, R0.reuse, c[0x0][0x194], R24 ;  /* 0x000065000018aa24 */ /* 0x040fe200078e0218 */
[----:B------:R-:W-:Y:S01]  /*1260*/  IADD3.X R15, R7, UR7, R8, P6, !PT ;  /* 0x00000007070f7c10 */ /* 0x000fe2000b7fe408 */
[----:B------:R-:W-:Y:S01]  /*1270*/  @!P2 IMAD.MOV.U32 R7, RZ, RZ, R5 ;  /* 0x000000ffff07a224 */ /* 0x000fe200078e0005 */
[----:B------:R-:W-:Y:S01]  /*1280*/  UIADD3 UR20, UR8, -0x1, URZ ;  /* 0xffffffff08147890 */ /* 0x000fe2000fffe03f */
[----:B------:R-:W-:Y:S01]  /*1290*/  @!P1 IMAD.MOV.U32 R8, RZ, RZ, R4 ;  /* 0x000000ffff089224 */ /* 0x000fe200078e0004 */
[----:B------:R-:W-:Y:S01]  /*12a0*/  ULDC.64 UR6, c[0x0][0x198] ;  /* 0x0000660000067ab9 */ /* 0x000fe20000000a00 */
[----:B------:R-:W-:Y:S01]  /*12b0*/  @!P2 IMAD.WIDE.U32 R6, R0, c[0x0][0x190], R6 ;  /* 0x000064000006aa25 */ /* 0x000fe200078e0006 */
[----:B------:R-:W-:-:S02]  /*12c0*/  UIMAD UR18, UR20, -0x40, UR13 ;  /* 0xffffffc0141278a4 */ /* 0x000fc4000f8e020d */
[----:B------:R-:W-:Y:S01]  /*12d0*/  USHF.L.U32 UR24, UR6, 0x6, URZ ;  /* 0x0000000606187899 */ /* 0x000fe2000800063f */
[----:B------:R-:W-:Y:S01]  /*12e0*/  @!P1 IMAD R0, R13, c[0x0][0x190], RZ ;  /* 0x000064000d009a24 */ /* 0x000fe200078e02ff */
[----:B------:R-:W-:Y:S01]  /*12f0*/  USHF.L.U64.HI UR23, UR6, UR11, UR7 ;  /* 0x0000000b06177299 */ /* 0x000fe20008010207 */
[----:B------:R-:W-:Y:S01]  /*1300*/  @!P1 IMAD.MOV.U32 R9, RZ, RZ, R5 ;  /* 0x000000ffff099224 */ /* 0x000fe200078e0005 */
[----:B------:R-:W-:Y:S01]  /*1310*/  USHF.R.S32.HI UR19, URZ, 0x1f, UR20 ;  /* 0x0000001f3f137899 */ /* 0x000fe20008011414 */
[----:B------:R-:W-:Y:S01]  /*1320*/  @!P1 IMAD R23, R12, c[0x0][0x194], R0 ;  /* 0x000065000c179a24 */ /* 0x000fe200078e0200 */
[----:B------:R-:W-:Y:S01]  /*1330*/  UIMAD UR4, UR23, UR20, URZ ;  /* 0x00000014170472a4 */ /* 0x000fe2000f8e023f */
[----:B------:R-:W-:Y:S01]  /*1340*/  IMAD R0, R25, c[0x0][0x1b0], RZ ;  /* 0x00006c0019007a24 */ /* 0x000fe200078e02ff */
[----:B------:R-:W-:Y:S01]  /*1350*/  UIMAD.WIDE.U32 UR26, UR6, 0x20, URZ ;  /* 0x00000020061a78a5 */ /* 0x000fe2000f8e003f */
[C---:B------:R-:W-:Y:S01]  /*1360*/  @!P0 IMAD R11, R10.reuse, c[0x0][0x194], R11 ;  /* 0x000065000a0b8a24 */ /* 0x040fe200078e020b */
[----:B------:R-:W-:Y:S01]  /*1370*/  UIMAD UR4, UR19, UR24, UR4 ;  /* 0x00000018130472a4 */ /* 0x000fe2000f8e0204 */
[----:B------:R-:W-:Y:S01]  /*1380*/  @!P0 IMAD.WIDE.U32 R4, R10, c[0x0][0x190], R4 ;  /* 0x000064000a048a25 */ /* 0x000fe200078e0004 */
[----:B------:R-:W-:-:S02]  /*1390*/  @!P2 LEA R10, P3, R6, c[0x0][0x160], 0x1 ;  /* 0x00005800060aaa11 */ /* 0x000fc400078608ff */
[----:B------:R-:W-:Y:S01]  /*13a0*/  ISETP.GE.AND P5, PT, R26, UR18, PT ;  /* 0x000000121a007c0c */ /* 0x000fe2000bfa6270 */
[----:B------:R-:W-:Y:S02]  /*13b0*/  @!P2 IMAD.IADD R7, R7, 0x1, R24 ;  /* 0x000000010707a824 */ /* 0x000fe400078e0218 */
[----:B---3--:R-:W-:Y:S02]  /*13c0*/  IMAD R20, R22, c[0x0][0x1b4], R0 ;  /* 0x00006d0016147a24 */ /* 0x008fe400078e0200 */
[----:B------:R-:W-:Y:S01]  /*13d0*/  @!P0 IMAD.IADD R0, R5, 0x1, R11 ;  /* 0x0000000105008824 */ /* 0x000fe200078e020b */
[----:B------:R-:W-:Y:S01]  /*13e0*/  @!P2 LEA.HI.X R11, R6, c[0x0][0x164], R7, 0x1, P3 ;  /* 0x00005900060baa11 */ /* 0x000fe200018f0c07 */
[----:B------:R-:W-:Y:S01]  /*13f0*/  @!P1 IMAD.WIDE.U32 R12, R12, c[0x0][0x190], R8 ;  /* 0x000064000c0c9a25 */ /* 0x000fe200078e0008 */
[----:B------:R-:W-:Y:S02]  /*1400*/  ISETP.GE.AND P3, PT, R26, UR18, PT ;  /* 0x000000121a007c0c */ /* 0x000fe4000bf66270 */
[----:B------:R-:W-:Y:S01]  /*1410*/  @!P0 LEA R8, P6, R4, c[0x0][0x160], 0x1 ;  /* 0x0000580004088a11 */ /* 0x000fe200078c08ff */
[----:B------:R-:W-:Y:S01]  /*1420*/  IMAD.WIDE.U32 R32, R22, c[0x0][0x1b0], R14 ;  /* 0x00006c0016207a25 */ /* 0x000fe200078e000e */
[----:B------:R1:W-:Y:S02]  /*1430*/  @!P2 LDGSTS.E.BYPASS.LTC128B.128 [R239+0x2800], [R10.64] ;  /* 0x028000000aefafae */ /* 0x0003e4000b901d50 */
[----:B------:R-:W-:Y:S01]  /*1440*/  @!P0 LEA.HI.X R9, R4, c[0x0][0x164], R0, 0x1, P6 ;  /* 0x0000590004098a11 */ /* 0x000fe200030f0c00 */
[----:B------:R-:W-:Y:S01]  /*1450*/  IMAD.IADD R161, R33, 0x1, R20 ;  /* 0x0000000121a17824 */ /* 0x000fe200078e0214 */
[----:B------:R-:W-:Y:S01]  /*1460*/  @!P1 LEA R6, P6, R12, c[0x0][0x160], 0x1 ;  /* 0x000058000c069a11 */ /* 0x000fe200078c08ff */
[----:B------:R-:W-:Y:S01]  /*1470*/  IMAD.U32 R154, RZ, RZ, UR24 ;  /* 0x00000018ff9a7e24 */ /* 0x000fe2000f8e00ff */
[----:B------:R1:W-:Y:S01]  /*1480*/  @!P2 LDGSTS.E.BYPASS.LTC128B.128 [R239+0x6800], [R10.64+0x80] ;  /* 0x068000800aefafae */ /* 0x0003e2000b901d50 */
[----:B------:R-:W-:Y:S01]  /*1490*/  IMAD.MOV.U32 R160, RZ, RZ, R32 ;  /* 0x000000ffffa07224 */ /* 0x000fe200078e0020 */
[----:B------:R-:W-:Y:S01]  /*14a0*/  ISETP.GE.AND P2, PT, R27, UR18, PT ;  /* 0x000000121b007c0c */ /* 0x000fe2000bf46270 */
[----:B------:R-:W-:Y:S01]  /*14b0*/  @!P1 IMAD.IADD R0, R13, 0x1, R23 ;  /* 0x000000010d009824 */ /* 0x000fe200078e0217 */
[----:B------:R2:W-:Y:S01]  /*14c0*/  @!P0 LDGSTS.E.BYPASS.LTC128B.128 [R239+0x3000], [R8.64] ;  /* 0x0300000008ef8fae */ /* 0x0005e2000b901d50 */
[----:B------:R-:W-:-:S03]  /*14d0*/  IMAD.WIDE.U32 R4, R154, UR20, R160 ;  /* 0x000000149a047c25 */ /* 0x000fc6000f8e00a0 */
[----:B------:R-:W-:Y:S01]  /*14e0*/  @!P1 LEA.HI.X R7, R12, c[0x0][0x164], R0, 0x1, P6 ;  /* 0x000059000c079a11 */ /* 0x000fe200030f0c00 */
[----:B------:R-:W-:Y:S01]  /*14f0*/  IMAD.U32 R14, RZ, RZ, UR6 ;  /* 0x00000006ff0e7e24 */ /* 0x000fe2000f8e00ff */
[----:B------:R-:W-:Y:S01]  /*1500*/  IADD3 R5, R5, UR4, RZ ;  /* 0x0000000405057c10 */ /* 0x000fe2000fffe0ff */
[----:B------:R-:W-:Y:S01]  /*1510*/  IMAD.U32 R12, RZ, RZ, UR6 ;  /* 0x00000006ff0c7e24 */ /* 0x000fe2000f8e00ff */
[----:B------:R-:W-:Y:S01]  /*1520*/  USHF.L.U32 UR4, UR7, 0x5, URZ ;  /* 0x0000000507047899 */ /* 0x000fe2000800063f */
[----:B------:R-:W-:Y:S01]  /*1530*/  IMAD.U32 R13, RZ, RZ, UR7 ;  /* 0x00000007ff0d7e24 */ /* 0x000fe2000f8e00ff */
[----:B------:R-:W-:Y:S01]  /*1540*/  @!P3 LEA R0, P6, R14, R4, 0x4 ;  /* 0x000000040e00b211 */ /* 0x000fe200078c20ff */
[----:B------:R2:W-:Y:S01]  /*1550*/  @!P0 LDGSTS.E.BYPASS.LTC128B.128 [R239+0x7000], [R8.64+0x80] ;  /* 0x0700008008ef8fae */ /* 0x0005e2000b901d50 */
[----:B------:R-:W-:Y:S01]  /*1560*/  ISETP.GE.AND P0, PT, R29, UR18, PT ;  /* 0x000000121d007c0c */ /* 0x000fe2000bf06270 */
[----:B------:R-:W-:Y:S01]  /*1570*/  IMAD R15, R2, c[0x0][0x1a4], R3 ;  /* 0x00006900020f7a24 */ /* 0x000fe200078e0203 */
[----:B------:R-:W-:Y:S01]  /*1580*/  @!P3 LEA.HI.X R13, R12, R5, R13, 0x4, P6 ;  /* 0x000000050c0db211 */ /* 0x000fe200030f240d */
[----:B------:R3:W-:Y:S01]  /*1590*/  @!P1 LDGSTS.E.BYPASS.LTC128B.128 [R239+0x3800], [R6.64] ;  /* 0x0380000006ef9fae */ /* 0x0007e2000b901d50 */
[----:B------:R-:W-:-:S03]  /*15a0*/  @!P3 LEA R12, P6, R0, c[0x0][0x168], 0x1 ;  /* 0x00005a00000cba11 */ /* 0x000fc600078c08ff */
[----:B------:R3:W-:Y:S01]  /*15b0*/  @!P1 LDGSTS.E.BYPASS.LTC128B.128 [R239+0x7800], [R6.64+0x80] ;  /* 0x0780008006ef9fae */ /* 0x0007e2000b901d50 */
[----:B------:R-:W-:Y:S02]  /*15c0*/  @!P3 LEA.HI.X R13, R0, c[0x0][0x16c], R13, 0x1, P6 ;  /* 0x00005b00000dba11 */ /* 0x000fe400030f0c0d */
[----:B------:R-:W-:Y:S01]  /*15d0*/  ISETP.GE.AND P6, PT, R2, UR18, PT ;  /* 0x0000001202007c0c */ /* 0x000fe2000bfc6270 */
[----:B------:R-:W-:Y:S01]  /*15e0*/  STL.64 [R1+0x88], R32 ;  /* 0x0000882001007387 */ /* 0x000fe20000100a00 */
[----:B------:R-:W-:Y:S01]  /*15f0*/  @!P2 IADD3 R0, P1, R4, UR26, RZ ;  /* 0x0000001a0400ac10 */ /* 0x000fe2000ff3e0ff */
[----:B------:R-:W-:Y:S01]  /*1600*/  VOTEU.ALL UP0, P0 ;  /* 0x00000000003f7886 */ /* 0x000fe20000000000 */
[----:B-1----:R-:W-:Y:S01]  /*1610*/  LEA.HI R11, R28, R156, RZ, 0x4 ;  /* 0x0000009c1c0b7211 */ /* 0x002fe200078f20ff */
[----:B------:R-:W-:Y:S03]  /*1620*/  STL.64 [R1+0x80], R160 ;  /* 0x000080a001007387 */ /* 0x000fe60000100a00 */
[----:B------:R-:W-:-:S04]  /*1630*/  SHF.R.S32.HI R14, RZ, 0x4, R11 ;  /* 0x00000004ff0e7819 */ /* 0x000fc8000001140b */
[----:B------:R-:W-:-:S04]  /*1640*/  LEA.HI R10, R11, R14, RZ, 0x1 ;  /* 0x0000000e0b0a7211 */ /* 0x000fc800078f08ff */
[----:B------:R-:W-:-:S05]  /*1650*/  LOP3.LUT R10, R10, 0xfffffffe, RZ, 0xc0, !PT ;  /* 0xfffffffe0a0a7812 */ /* 0x000fca00078ec0ff */
[----:B-----5:R-:W-:Y:S02]  /*1660*/  IMAD.IADD R16, R14, 0x1, -R10 ;  /* 0x000000010e107824 */ /* 0x020fe400078e0a0a */
[----:B------:R-:W-:Y:S01]  /*1670*/  IMAD.SHL.U32 R10, R76, 0x40, RZ ;  /* 0x000000404c0a7824 */ /* 0x000fe200078e00ff */
[----:B---3--:R-:W-:Y:S01]  /*1680*/  @!P6 LEA R6, P4, R4, c[0x0][0x168], 0x1 ;  /* 0x00005a000406ea11 */ /* 0x008fe200078808ff */
[----:B------:R-:W-:Y:S01]  /*1690*/  IMAD.U32 R7, RZ, RZ, UR4 ;  /* 0x00000004ff077e24 */ /* 0x000fe2000f8e00ff */
[----:B------:R-:W-:Y:S01]  /*16a0*/  @!UP0 UIMAD UR4, UR7, 0x30, URZ ;  /* 0x00000030070488a4 */ /* 0x000fe2000f8e023f */
[----:B------:R-:W-:Y:S01]  /*16b0*/  IMAD.U32 R14, RZ, RZ, UR6 ;  /* 0x00000006ff0e7e24 */ /* 0x000fe2000f8e00ff */
[----:B------:R-:W-:Y:S01]  /*16c0*/  LOP3.LUT R10, R10, 0x1c0, RZ, 0xc0, !PT ;  /* 0x000001c00a0a7812 */ /* 0x000fe200078ec0ff */
[----:B------:R-:W-:Y:S01]  /*16d0*/  UISETP.GE.AND UP0, UPT, UR8, 0x2, UPT ;  /* 0x000000020800788c */ /* 0x000fe2000bf06270 */
[----:B--2---:R-:W-:Y:S02]  /*16e0*/  @!P2 IADD3.X R9, R5, UR27, R7, P1, !PT ;  /* 0x0000001b0509ac10 */ /* 0x004fe40008ffe407 */
[----:B------:R-:W-:-:S02]  /*16f0*/  @!P2 LEA R8, P1, R0, c[0x0][0x168], 0x1 ;  /* 0x00005a000008aa11 */ /* 0x000fc400078208ff */
[----:B------:R-:W-:Y:S02]  /*1700*/  @!P6 LEA.HI.X R7, R4, c[0x0][0x16c], R5, 0x1, P4 ;  /* 0x00005b000407ea11 */ /* 0x000fe400020f0c05 */
[----:B------:R-:W-:Y:S02]  /*1710*/  @!P2 LEA.HI.X R9, R0, c[0x0][0x16c], R9, 0x1, P1 ;  /* 0x00005b000009aa11 */ /* 0x000fe400008f0c09 */
[----:B------:R-:W-:Y:S01]  /*1720*/  LOP3.LUT R0, R11, 0xfffffff0, RZ, 0xc0, !PT ;  /* 0xfffffff00b007812 */ /* 0x000fe200078ec0ff */
[----:B------:R1:W-:Y:S01]  /*1730*/  @!P6 LDGSTS.E.BYPASS.LTC128B.128 [R239+0x8000], [R6.64] ;  /* 0x0800000006efefae */ /* 0x0003e2000b901d50 */
[----:B------:R-:W-:Y:S01]  /*1740*/  IMAD.SHL.U32 R11, R2, 0x8, RZ ;  /* 0x00000008020b7824 */ /* 0x000fe200078e00ff */
[----:B------:R-:W-:Y:S02]  /*1750*/  ISETP.GE.AND P4, PT, R27, UR18, PT ;  /* 0x000000121b007c0c */ /* 0x000fe4000bf86270 */
[----:B------:R-:W-:Y:S01]  /*1760*/  IMAD.IADD R0, R156, 0x1, -R0 ;  /* 0x000000019c007824 */ /* 0x000fe200078e0a00 */
[----:B------:R1:W-:Y:S01]  /*1770*/  @!P6 LDGSTS.E.BYPASS.LTC128B.128 [R239+0xa000], [R6.64+0x80] ;  /* 0x0a00008006efefae */ /* 0x0003e2000b901d50 */
[----:B------:R-:W-:-:S02]  /*1780*/  ISETP.GE.AND P6, PT, R2, UR18, PT ;  /* 0x0000001202007c0c */ /* 0x000fc4000bfc6270 */
[----:B------:R-:W-:Y:S01]  /*1790*/  LOP3.LUT R11, R10, 0x8, R11, 0xf8, !PT ;  /* 0x000000080a0b7812 */ /* 0x000fe200078ef80b */
[----:B------:R2:W-:Y:S01]  /*17a0*/  @!P3 LDGSTS.E.BYPASS.LTC128B.128 [R239+0x8800], [R12.64] ;  /* 0x088000000cefbfae */ /* 0x0005e2000b901d50 */
[----:B------:R-:W-:Y:S02]  /*17b0*/  SHF.R.S32.HI R17, RZ, 0x1f, R0 ;  /* 0x0000001fff117819 */ /* 0x000fe40000011400 */
[----:B------:R-:W-:Y:S01]  /*17c0*/  SHF.R.U32.HI R10, RZ, 0x3, R10 ;  /* 0x00000003ff0a7819 */ /* 0x000fe2000001160a */
[----:B------:R2:W-:Y:S01]  /*17d0*/  @!P3 LDGSTS.E.BYPASS.LTC128B.128 [R239+0xa800], [R12.64+0x80] ;  /* 0x0a8000800cefbfae */ /* 0x0005e2000b901d50 */
[----:B------:R-:W-:Y:S02]  /*17e0*/  LEA.HI R17, R17, R0, RZ, 0x3 ;  /* 0x0000000011117211 */ /* 0x000fe400078f18ff */
[----:B------:R-:W-:Y:S01]  /*17f0*/  LOP3.LUT R11, R11, R10, RZ, 0x3c, !PT ;  /* 0x0000000a0b0b7212 */ /* 0x000fe200078e3cff */
[----:B------:R3:W-:Y:S01]  /*1800*/  @!P2 LDGSTS.E.BYPASS.LTC128B.128 [R239+0x9000], [R8.64] ;  /* 0x0900000008efafae */ /* 0x0007e2000b901d50 */
[----:B------:R-:W-:-:S03]  /*1810*/  ISETP.GE.AND P3, PT, R29, UR18, PT ;  /* 0x000000121d007c0c */ /* 0x000fc6000bf66270 */
[----:B------:R3:W-:Y:S01]  /*1820*/  @!P2 LDGSTS.E.BYPASS.LTC128B.128 [R239+0xb000], [R8.64+0x80] ;  /* 0x0b00008008efafae */ /* 0x0007e2000b901d50 */
[----:B-1----:R-:W-:-:S04]  /*1830*/  IMAD.WIDE.U32 R6, R2, c[0x0][0x1a0], R30 ;  /* 0x0000680002067a25 */ /* 0x002fc800078e001e */
[----:B------:R-:W-:Y:S01]  /*1840*/  @!P0 IMAD.WIDE.U32 R2, R14, 0x30, R4 ;  /* 0x000000300e028825 */ /* 0x000fe200078e0004 */
[----:B------:R-:W-:Y:S02]  /*1850*/  LOP3.LUT R5, R17, 0xfffffff8, RZ, 0xc0, !PT ;  /* 0xfffffff811057812 */ /* 0x000fe400078ec0ff */
[----:B------:R-:W-:Y:S01]  /*1860*/  IADD3 R4, P1, R6, UR22, RZ ;  /* 0x0000001606047c10 */ /* 0x000fe2000ff3e0ff */
[----:B------:R-:W-:Y:S02]  /*1870*/  IMAD R6, R25, c[0x0][0x1b8], RZ ;  /* 0x00006e0019067a24 */ /* 0x000fe400078e02ff */
[----:B----4-:R-:W-:Y:S01]  /*1880*/  IMAD.IADD R18, R0, 0x1, -R5 ;  /* 0x0000000100127824 */ /* 0x010fe200078e0a05 */
[----:B------:R-:W-:Y:S01]  /*1890*/  IADD3.X R5, R7, UR21, R15, P1, !PT ;  /* 0x0000001507057c10 */ /* 0x000fe20008ffe40f */
[----:B------:R-:W-:Y:S01]  /*18a0*/  IMAD R10, R22, c[0x0][0x1bc], R6 ;  /* 0x00006f00160a7a24 */ /* 0x000fe200078e0206 */
[----:B------:R-:W-:Y:S01]  /*18b0*/  @!P0 IADD3 R0, R3, UR4, RZ ;  /* 0x0000000403008c10 */ /* 0x000fe2000fffe0ff */
[----:B------:R-:W-:Y:S01]  /*18c0*/  ULDC.64 UR4, c[0x0][0x1a0] ;  /* 0x0000680000047ab9 */ /* 0x000fe20000000a00 */
[----:B------:R-:W-:Y:S01]  /*18d0*/  @!P0 LEA R6, P1, R2, c[0x0][0x168], 0x1 ;  /* 0x00005a0002068a11 */ /* 0x000fe200078208ff */
[----:B------:R-:W-:Y:S01]  /*18e0*/  USHF.L.U64.HI UR11, UR4, UR11, UR5 ;  /* 0x0000000b040b7299 */ /* 0x000fe20008010205 */
[----:B------:R-:W-:Y:S01]  /*18f0*/  IMAD.WIDE.U32 R26, R22, c[0x0][0x1b8], R4 ;  /* 0x00006e00161a7a25 */ /* 0x000fe200078e0004 */
[----:B------:R-:W-:Y:S01]  /*1900*/  USHF.L.U32 UR14, UR4, 0x6, URZ ;  /* 0x00000006040e7899 */ /* 0x000fe2000800063f */
[----:B------:R-:W-:Y:S01]  /*1910*/  @!P0 LEA.HI.X R7, R2, c[0x0][0x16c], R0, 0x1, P1 ;  /* 0x00005b0002078a11 */ /* 0x000fe200008f0c00 */
[----:B------:R-:W-:Y:S01]  /*1920*/  UIMAD UR5, UR11, UR20, URZ ;  /* 0x000000140b0572a4 */ /* 0x000fe2000f8e023f */
[----:B------:R-:W-:Y:S01]  /*1930*/  IMAD.U32 R2, RZ, RZ, UR20 ;  /* 0x00000014ff027e24 */ /* 0x000fe2000f8e00ff */
[----:B------:R-:W-:Y:S01]  /*1940*/  STL.64 [R1+0xb8], R26 ;  /* 0x0000b81a01007387 */ /* 0x000fe20000100a00 */
[----:B------:R-:W-:Y:S01]  /*1950*/  IMAD.IADD R21, R27, 0x1, R10 ;  /* 0x000000011b157824 */ /* 0x000fe200078e020a */
[----:B------:R-:W-:Y:S01]  /*1960*/  UIMAD UR5, UR19, UR14, UR5 ;  /* 0x0000000e130572a4 */ /* 0x000fe2000f8e0205 */
[----:B------:R-:W-:Y:S01]  /*1970*/  IMAD.MOV.U32 R20, RZ, RZ, R26 ;  /* 0x000000ffff147224 */ /* 0x000fe200078e001a */
[----:B------:R1:W-:Y:S01]  /*1980*/  @!P0 LDGSTS.E.BYPASS.LTC128B.128 [R239+0x9800], [R6.64] ;  /* 0x0980000006ef8fae */ /* 0x0003e2000b901d50 */
[----:B------:R-:W-:Y:S01]  /*1990*/  UIMAD.WIDE.U32 UR18, UR4, 0x20, URZ ;  /* 0x00000020041278a5 */ /* 0x000fe2000f8e003f */
[----:B------:R-:W-:-:S02]  /*19a0*/  IMAD.U32 R4, RZ, RZ, UR4 ;  /* 0x00000004ff047e24 */ /* 0x000fc4000f8e00ff */
[----:B------:R1:W-:Y:S01]  /*19b0*/  @!P0 LDGSTS.E.BYPASS.LTC128B.128 [R239+0xb800], [R6.64+0x80] ;  /* 0x0b80008006ef8fae */ /* 0x0003e2000b901d50 */
[----:B------:R-:W-:-:S03]  /*19c0*/  IMAD.WIDE.U32 R2, R2, UR14, R20 ;  /* 0x0000000e02027c25 */ /* 0x000fc6000f8e0014 */
[----:B------:R-:W0:Y:S01]  /*19d0*/  LDGDEPBAR ;  /* 0x00000000000079af */ /* 0x000e220000000000 */
[----:B------:R-:W-:Y:S01]  /*19e0*/  IMAD.SHL.U32 R10, R16, 0x8, RZ ;  /* 0x00000008100a7824 */ /* 0x000fe200078e00ff */
[----:B------:R-:W-:Y:S01]  /*19f0*/  IADD3 R3, R3, UR5, RZ ;  /* 0x0000000503037c10 */ /* 0x000fe2000fffe0ff */
[----:B--2---:R-:W-:Y:S01]  /*1a00*/  IMAD.MOV.U32 R12, RZ, RZ, c[0x0][0x1a4] ;  /* 0x00006900ff0c7624 */ /* 0x004fe200078e00ff */
[----:B---3--:R-:W-:Y:S01]  /*1a10*/  @!P6 LEA R8, P2, R2, c[0x0][0x170], 0x1 ;  /* 0x00005c000208ea11 */ /* 0x008fe200078408ff */
[----:B------:R-:W-:Y:S01]  /*1a20*/  IMAD R0, R16, 0x200, R11 ;  /* 0x0000020010007824 */ /* 0x000fe200078e020b */
[----:B------:R-:W-:Y:S01]  /*1a30*/  @!P4 IADD3 R13, P0, R2, UR18, RZ ;  /* 0x00000012020dcc10 */ /* 0x000fe2000ff1e0ff */
[----:B------:R-:W-:Y:S01]  /*1a40*/  @!P3 IMAD.WIDE.U32 R4, R4, 0x30, R2 ;  /* 0x000000300404b825 */ /* 0x000fe200078e0002 */
[----:B------:R-:W-:Y:S01]  /*1a50*/  @!P6 LEA.HI.X R9, R2, c[0x0][0x174], R3, 0x1, P2 ;  /* 0x00005d000209ea11 */ /* 0x000fe200010f0c03 */
[----:B------:R-:W-:Y:S02]  /*1a60*/  STL.64 [R1+0xb0], R20 ;  /* 0x0000b01401007387 */ /* 0x000fe40000100a00 */
[----:B------:R-:W-:-:S02]  /*1a70*/  IMAD.SHL.U32 R14, R12, 0x20, RZ ;  /* 0x000000200c0e7824 */ /* 0x000fc400078e00ff */
[----:B------:R-:W-:-:S05]  /*1a80*/  IMAD.SHL.U32 R220, R0, 0x2, RZ ;  /* 0x0000000200dc7824 */ /* 0x000fca00078e00ff */
[C---:B------:R-:W-:Y:S02]  /*1a90*/  IADD3 R0, R220.reuse, 0x8000, RZ ;  /* 0x00008000dc007810 */ /* 0x040fe40007ffe0ff */
[----:B------:R-:W-:Y:S01]  /*1aa0*/  IADD3 R231, R220, 0x8020, RZ ;  /* 0x00008020dce77810 */ /* 0x000fe20007ffe0ff */
[----:B-1----:R-:W-:Y:S01]  /*1ab0*/  IMAD.U32 R6, RZ, RZ, UR4 ;  /* 0x00000004ff067e24 */ /* 0x002fe2000f8e00ff */
[----:B------:R-:W-:-:S04]  /*1ac0*/  DEPBAR.LE SB0, 0x0 ;  /* 0x000080000000791a */ /* 0x000fc80000000000 */
[----:B------:R-:W-:Y:S01]  /*1ad0*/  BAR.SYNC.DEFER_BLOCKING 0x0 ;  /* 0x0000000000007b1d */ /* 0x000fe20000010000 */
[----:B------:R-:W-:Y:S01]  /*1ae0*/  @!P5 LEA R6, P1, R6, R2, 0x4 ;  /* 0x000000020606d211 */ /* 0x000fe200078220ff */
[----:B------:R-:W-:Y:S02]  /*1af0*/  IMAD.SHL.U32 R2, R18, 0x40, RZ ;  /* 0x0000004012027824 */ /* 0x000fe400078e00ff */
[----:B------:R-:W-:-:S03]  /*1b00*/  IMAD.U32 R7, RZ, RZ, UR4 ;  /* 0x00000004ff077e24 */ /* 0x000fc6000f8e00ff */
[----:B------:R-:W-:Y:S02]  /*1b10*/  LOP3.LUT R2, R2, 0x1c0, RZ, 0xc0, !PT ;  /* 0x000001c002027812 */ /* 0x000fe400078ec0ff */
[----:B------:R-:W-:Y:S01]  /*1b20*/  @!P5 LEA.HI.X R7, R7, R3, R12, 0x4, P1 ;  /* 0x000000030707d211 */ /* 0x000fe200008f240c */
[----:B------:R-:W-:Y:S01]  /*1b30*/  @!P3 IMAD R12, R12, 0x30, RZ ;  /* 0x000000300c0cb824 */ /* 0x000fe200078e02ff */
[----:B------:R-:W-:Y:S02]  /*1b40*/  LOP3.LUT R11, R2, 0x8, R10, 0xf8, !PT ;  /* 0x00000008020b7812 */ /* 0x000fe400078ef80a */
[----:B------:R-:W-:Y:S01]  /*1b50*/  SHF.R.U32.HI R10, RZ, 0x3, R2 ;  /* 0x00000003ff0a7819 */ /* 0x000fe20000011602 */
[----:B------:R-:W-:Y:S01]  /*1b60*/  @!P3 IMAD.IADD R5, R5, 0x1, R12 ;  /* 0x000000010505b824 */ /* 0x000fe200078e020c */
[----:B------:R-:W-:Y:S01]  /*1b70*/  @!P5 LEA R2, P1, R6, c[0x0][0x170], 0x1 ;  /* 0x00005c000602da11 */ /* 0x000fe200078208ff */
[----:B------:R-:W-:Y:S01]  /*1b80*/  IMAD.SHL.U32 R12, R17, 0x40, RZ ;  /* 0x00000040110c7824 */ /* 0x000fe200078e00ff */
[----:B------:R-:W-:-:S02]  /*1b90*/  LOP3.LUT R153, R11, R10, RZ, 0x3c, !PT ;  /* 0x0000000a0b997212 */ /* 0x000fc400078e3cff */
[----:B------:R-:W-:Y:S02]  /*1ba0*/  @!P4 IADD3.X R11, R3, UR19, R14, P0, !PT ;  /* 0x00000013030bcc10 */ /* 0x000fe400087fe40e */
[----:B------:R-:W-:Y:S02]  /*1bb0*/  @!P5 LEA.HI.X R3, R6, c[0x0][0x174], R7, 0x1, P1 ;  /* 0x00005d000603da11 */ /* 0x000fe400008f0c07 */
[C---:B------:R-:W-:Y:S01]  /*1bc0*/  @!P4 LEA R6, P1, R13.reuse, c[0x0][0x170], 0x1 ;  /* 0x00005c000d06ca11 */ /* 0x040fe200078208ff */
[----:B------:R-:W-:Y:S01]  /*1bd0*/  @P6 STS.128 [R239+0xc000], RZ ;  /* 0x00c000ffef006388 */ /* 0x000fe20000000c00 */
[C---:B------:R-:W-:Y:S02]  /*1be0*/  @!P3 LEA R10, P0, R4.reuse, c[0x0][0x170], 0x1 ;  /* 0x00005c00040aba11 */ /* 0x040fe400078008ff */
[----:B------:R-:W-:Y:S01]  /*1bf0*/  @!P4 LEA.HI.X R7, R13, c[0x0][0x174], R11, 0x1, P1 ;  /* 0x00005d000d07ca11 */ /* 0x000fe200008f0c0b */
[----:B------:R-:W-:Y:S01]  /*1c00*/  @P6 STS.128 [R239+0xe000], RZ ;  /* 0x00e000ffef006388 */ /* 0x000fe20000000c00 */
[----:B------:R-:W-:-:S02]  /*1c10*/  @!P3 LEA.HI.X R11, R4, c[0x0][0x174], R5, 0x1, P0 ;  /* 0x00005d00040bba11 */ /* 0x000fc400000f0c05 */
[----:B------:R-:W-:Y:S01]  /*1c20*/  SHF.R.S32.HI R5, RZ, 0x5, R155 ;  /* 0x00000005ff057819 */ /* 0x000fe2000001149b */
[----:B------:R-:W-:Y:S01]  /*1c30*/  @!PT LDS RZ, [RZ] ;  /* 0x00000000fffff984 */ /* 0x000fe20000000800 */
[----:B------:R-:W-:Y:S01]  /*1c40*/  @!PT LDS RZ, [RZ] ;  /* 0x00000000fffff984 */ /* 0x000fe20000000800 */
[----:B------:R-:W-:Y:S01]  /*1c50*/  @!PT LDS RZ, [RZ] ;  /* 0x00000000fffff984 */ /* 0x000fe20000000800 */
[----:B------:R1:W-:Y:S01]  /*1c60*/  @!P6 LDGSTS.E.BYPASS.LTC128B.128 [R239+0xc000], [R8.64] ;  /* 0x0c00000008efefae */ /* 0x0003e2000b901d50 */
[----:B------:R-:W-:Y:S02]  /*1c70*/  LOP3.LUT R152, R12, 0xfffffe00, RZ, 0xc0, !PT ;  /* 0xfffffe000c987812 */ /* 0x000fe400078ec0ff */
[----:B------:R-:W-:Y:S01]  /*1c80*/  LOP3.LUT P0, RZ, R76, 0x2, RZ, 0xc0, !PT ;  /* 0x000000024cff7812 */ /* 0x000fe2000780c0ff */
[----:B------:R1:W-:Y:S02]  /*1c90*/  @!P6 LDGSTS.E.BYPASS.LTC128B.128 [R239+0xe000], [R8.64+0x80] ;  /* 0x0e00008008efefae */ /* 0x0003e4000b901d50 */
[----:B------:R-:W-:Y:S01]  /*1ca0*/  IMAD R4, R5, 0x400, R152 ;  /* 0x0000040005047824 */ /* 0x000fe200078e0298 */
[----:B------:R-:W-:Y:S01]  /*1cb0*/  R2P PR, R18, 0x6 ;  /* 0x0000000612007804 */ /* 0x000fe20000000000 */
[----:B------:R-:W-:Y:S04]  /*1cc0*/  @P5 STS.128 [R239+0xc800], RZ ;  /* 0x00c800ffef005388 */ /* 0x000fe80000000c00 */
[----:B------:R-:W-:Y:S04]  /*1cd0*/  @P5 STS.128 [R239+0xe800], RZ ;  /* 0x00e800ffef005388 */ /* 0x000fe80000000c00 */
[----:B------:R-:W-:Y:S01]  /*1ce0*/  @!PT LDS RZ, [RZ] ;  /* 0x00000000fffff984 */ /* 0x000fe20000000800 */
[----:B------:R-:W-:Y:S01]  /*1cf0*/  @!PT LDS RZ, [RZ] ;  /* 0x00000000fffff984 */ /* 0x000fe20000000800 */
[----:B------:R-:W-:Y:S01]  /*1d00*/  @!PT LDS RZ, [RZ] ;  /* 0x00000000fffff984 */ /* 0x000fe20000000800 */
[----:B------:R2:W-:Y:S01]  /*1d10*/  @!P5 LDGSTS.E.BYPASS.LTC128B.128 [R239+0xc800], [R2.64] ;  /* 0x0c80000002efdfae */ /* 0x0005e2000b901d50 */
[----:B------:R-:W-:Y:S01]  /*1d20*/  @P0 IADD3 R231, R0, -0x20, RZ ;  /* 0xffffffe000e70810 */ /* 0x000fe20007ffe0ff */
[----:B------:R-:W-:Y:S01]  /*1d30*/  IMAD.MOV.U32 R0, RZ, RZ, 0x20 ;  /* 0x00000020ff007424 */ /* 0x000fe200078e00ff */
[----:B------:R-:W-:Y:S01]  /*1d40*/  LOP3.LUT P0, RZ, R76, 0x4, RZ, 0xc0, !PT ;  /* 0x000000044cff7812 */ /* 0x000fe2000780c0ff */
[----:B------:R2:W-:Y:S01]  /*1d50*/  @!P5 LDGSTS.E.BYPASS.LTC128B.128 [R239+0xe800], [R2.64+0x80] ;  /* 0x0e80008002efdfae */ /* 0x0005e2000b901d50 */
[----:B------:R-:W-:-:S02]  /*1d60*/  IADD3 R238, R231, 0x800, RZ ;  /* 0x00000800e7ee7810 */ /* 0x000fc40007ffe0ff */
[C---:B------:R-:W-:Y:S01]  /*1d70*/  IADD3 R237, R231.reuse, 0x1000, RZ ;  /* 0x00001000e7ed7810 */ /* 0x040fe20007ffe0ff */
[----:B------:R-:W-:Y:S01]  /*1d80*/  @P4 STS.128 [R239+0xd000], RZ ;  /* 0x00d000ffef004388 */ /* 0x000fe20000000c00 */
[C---:B------:R-:W-:Y:S02]  /*1d90*/  IADD3 R236, R231.reuse, 0x1800, RZ ;  /* 0x00001800e7ec7810 */ /* 0x040fe40007ffe0ff */
[C---:B------:R-:W-:Y:S01]  /*1da0*/  IADD3 R235, R231.reuse, 0x2000, RZ ;  /* 0x00002000e7eb7810 */ /* 0x040fe20007ffe0ff */
[----:B------:R-:W-:Y:S01]  /*1db0*/  @P4 STS.128 [R239+0xf000], RZ ;  /* 0x00f000ffef004388 */ /* 0x000fe20000000c00 */
[C---:B------:R-:W-:Y:S02]  /*1dc0*/  IADD3 R234, R231.reuse, 0x2800, RZ ;  /* 0x00002800e7ea7810 */ /* 0x040fe40007ffe0ff */
[C---:B------:R-:W-:Y:S01]  /*1dd0*/  IADD3 R233, R231.reuse, 0x3000, RZ ;  /* 0x00003000e7e97810 */ /* 0x040fe20007ffe0ff */
[----:B------:R-:W-:Y:S01]  /*1de0*/  @!PT LDS RZ, [RZ] ;  /* 0x00000000fffff984 */ /* 0x000fe20000000800 */
[----:B------:R-:W-:Y:S01]  /*1df0*/  @!PT LDS RZ, [RZ] ;  /* 0x00000000fffff984 */ /* 0x000fe20000000800 */
[----:B------:R-:W-:Y:S01]  /*1e00*/  @!PT LDS RZ, [RZ] ;  /* 0x00000000fffff984 */ /* 0x000fe20000000800 */
[----:B------:R3:W-:Y:S01]  /*1e10*/  @!P4 LDGSTS.E.BYPASS.LTC128B.128 [R239+0xd000], [R6.64] ;  /* 0x0d00000006efcfae */ /* 0x0007e2000b901d50 */
[----:B------:R-:W-:-:S03]  /*1e20*/  IADD3 R232, R231, 0x3800, RZ ;  /* 0x00003800e7e87810 */ /* 0x000fc60007ffe0ff */
[----:B------:R3:W-:Y:S04]  /*1e30*/  @!P4 LDGSTS.E.BYPASS.LTC128B.128 [R239+0xf000], [R6.64+0x80] ;  /* 0x0f00008006efcfae */ /* 0x0007e8000b901d50 */
[----:B------:R-:W-:Y:S04]  /*1e40*/  @P3 STS.128 [R239+0xd800], RZ ;  /* 0x00d800ffef003388 */ /* 0x000fe80000000c00 */
[----:B------:R-:W-:Y:S01]  /*1e50*/  @P3 STS.128 [R239+0xf800], RZ ;  /* 0x00f800ffef003388 */ /* 0x000fe20000000c00 */
[----:B--2---:R-:W-:-:S03]  /*1e60*/  IMAD.IADD R2, R153, 0x1, R4 ;  /* 0x0000000199027824 */ /* 0x004fc600078e0204 */
[----:B------:R-:W-:Y:S01]  /*1e70*/  @!PT LDS RZ, [RZ] ;  /* 0x00000000fffff984 */ /* 0x000fe20000000800 */
[----:B------:R-:W-:Y:S01]  /*1e80*/  @!PT LDS RZ, [RZ] ;  /* 0x00000000fffff984 */ /* 0x000fe20000000800 */
[----:B------:R-:W-:Y:S01]  /*1e90*/  @!PT LDS RZ, [RZ] ;  /* 0x00000000fffff984 */ /* 0x000fe20000000800 */
[----:B------:R1:W-:Y:S01]  /*1ea0*/  @!P3 LDGSTS.E.BYPASS.LTC128B.128 [R239+0xd800], [R10.64] ;  /* 0x0d8000000aefbfae */ /* 0x0003e2000b901d50 */
[----:B------:R-:W-:Y:S02]  /*1eb0*/  IMAD.MOV.U32 R4, RZ, RZ, 0x10 ;  /* 0x00000010ff047424 */ /* 0x000fe400078e00ff */
[----:B------:R-:W-:Y:S01]  /*1ec0*/  IMAD.SHL.U32 R227, R2, 0x2, RZ ;  /* 0x0000000202e37824 */ /* 0x000fe200078e00ff */
[----:B------:R1:W-:Y:S01]  /*1ed0*/  @!P3 LDGSTS.E.BYPASS.LTC128B.128 [R239+0xf800], [R10.64+0x80] ;  /* 0x0f8000800aefbfae */ /* 0x0003e2000b901d50 */
[----:B------:R-:W-:Y:S02]  /*1ee0*/  SEL R2, R0, 0xffffffe0, !P2 ;  /* 0xffffffe000027807 */ /* 0x000fe40005000000 */
[----:B------:R-:W-:Y:S01]  /*1ef0*/  SEL R4, R4, 0xfffffff0, !P1 ;  /* 0xfffffff004047807 */ /* 0x000fe20004800000 */
[----:B------:R-:W-:Y:S01]  /*1f00*/  LDSM.16.M88.4 R12, [R227] ;  /* 0x00000000e30c783b */ /* 0x000fe20000000200 */
[----:B------:R-:W-:Y:S01]  /*1f10*/  SEL R0, R0, 0xffffffe0, !P0 ;  /* 0xffffffe000007807 */ /* 0x000fe20004000000 */
[----:B------:R-:W-:-:S02]  /*1f20*/  IMAD R230, R2, 0x2, R227 ;  /* 0x0000000202e67824 */ /* 0x000fc400078e02e3 */
[----:B------:R-:W2:Y:S01]  /*1f30*/  LDSM.16.M88.4 R32, [R220+0x8000] ;  /* 0x00800000dc20783b */ /* 0x000ea20000000200 */
[----:B------:R-:W-:Y:S02]  /*1f40*/  IMAD R228, R4, 0x2, R227 ;  /* 0x0000000204e47824 */ /* 0x000fe400078e02e3 */
[----:B------:R-:W-:Y:S01]  /*1f50*/  IMAD R226, R0, 0x2, R220 ;  /* 0x0000000200e27824 */ /* 0x000fe200078e02dc */
[----:B------:R-:W-:Y:S01]  /*1f60*/  LDSM.16.M88.4 R28, [R220+0x8800] ;  /* 0x00880000dc1c783b */ /* 0x000fe20000000200 */
[----:B------:R-:W-:Y:S02]  /*1f70*/  IMAD R229, R2, 0x2, R228 ;  /* 0x0000000202e57824 */ /* 0x000fe400078e02e4 */
[----:B------:R-:W-:Y:S01]  /*1f80*/  IMAD R225, R0, 0x2, R231 ;  /* 0x0000000200e17824 */ /* 0x000fe200078e02e7 */
[----:B------:R-:W-:Y:S01]  /*1f90*/  LDSM.16.M88.4 R24, [R220+0x9000] ;  /* 0x00900000dc18783b */ /* 0x000fe20000000200 */
[----:B------:R-:W-:-:S03]  /*1fa0*/  LOP3.LUT R0, R155, 0xffffffe0, RZ, 0xc0, !PT ;  /* 0xffffffe09b007812 */ /* 0x000fc600078ec0ff */
[----:B------:R-:W4:Y:S02]  /*1fb0*/  LDSM.16.M88.4 R20, [R220+0x9800] ;  /* 0x00980000dc14783b */ /* 0x000f240000000200 */
[C---:B------:R-:W-:Y:S02]  /*1fc0*/  IMAD.IADD R0, R156.reuse, 0x1, -R0 ;  /* 0x000000019c007824 */ /* 0x040fe400078e0a00 */
[----:B------:R-:W-:Y:S01]  /*1fd0*/  LDSM.16.M88.4 R16, [R228+0x2000] ;  /* 0x00200000e410783b */ /* 0x000fe20000000200 */
[----:B------:R-:W-:Y:S02]  /*1fe0*/  IMAD.SHL.U32 R156, R156, 0x2, RZ ;  /* 0x000000029c9c7824 */ /* 0x000fe400078e00ff */
[----:B------:R-:W-:Y:S01]  /*1ff0*/  SHF.R.S32.HI R3, RZ, 0x1f, R0 ;  /* 0x0000001fff037819 */ /* 0x000fe20000011400 */
[----:B-1----:R-:W1:Y:S02]  /*2000*/  LDSM.16.M88.4 R8, [R227+0x2000] ;  /* 0x00200000e308783b */ /* 0x002e640000000200 */
[----:B---3--:R-:W-:-:S02]  /*2010*/  LOP3.LUT R6, R156, 0x6, RZ, 0xc0, !PT ;  /* 0x000000069c067812 */ /* 0x008fc400078ec0ff */
[----:B------:R-:W3:Y:S01]  /*2020*/  LDSM.16.M88.4 R48, [R231+0x800] ;  /* 0x00080000e730783b */ /* 0x000ee20000000200 */
[----:B------:R-:W-:Y:S02]  /*2030*/  LEA.HI R0, R3, R0, RZ, 0x2 ;  /* 0x0000000003007211 */ /* 0x000fe400078f10ff */
[----:B------:R-:W-:Y:S01]  /*2040*/  LEA R3, R5, UR12, 0x4 ;  /* 0x0000000c05037c11 */ /* 0x000fe2000f8e20ff */
[----:B------:R-:W5:Y:S01]  /*2050*/  LDSM.16.M88.4 R52, [R231+0x1800] ;  /* 0x00180000e734783b */ /* 0x000f620000000200 */
[----:B------:R-:W-:Y:S01]  /*2060*/  SHF.R.S32.HI R157, RZ, 0x2, R0 ;  /* 0x00000002ff9d7819 */ /* 0x000fe20000011400 */
[----:B------:R-:W-:Y:S02]  /*2070*/  IMAD.U32 R0, RZ, RZ, UR15 ;  /* 0x0000000fff007e24 */ /* 0x000fe4000f8e00ff */
[----:B------:R-:W3:Y:S01]  /*2080*/  LDSM.16.M88.4 R40, [R231] ;  /* 0x00000000e728783b */ /* 0x000ee20000000200 */
[----:B------:R-:W-:Y:S01]  /*2090*/  IADD3 R3, R3, 0x1, R157 ;  /* 0x0000000103037810 */ /* 0x000fe20007ffe09d */
[----:B------:R-:W-:-:S02]  /*20a0*/  IMAD.U32 R5, RZ, RZ, UR20 ;  /* 0x00000014ff057e24 */ /* 0x000fc4000f8e00ff */
[----:B------:R-:W3:Y:S01]  /*20b0*/  LDSM.16.M88.4 R44, [R231+0x1000] ;  /* 0x00100000e72c783b */ /* 0x000ee20000000200 */
[----:B------:R-:W-:Y:S01]  /*20c0*/  IADD3 R0, R3, UR13, -R0 ;  /* 0x0000000d03007c10 */ /* 0x000fe2000fffe800 */
[----:B------:R-:W-:Y:S01]  /*20d0*/  IMAD R3, R5, 0x40, R6 ;  /* 0x0000004005037824 */ /* 0x000fe200078e0206 */
[C---:B--2---:R-:W-:Y:S02]  /*20e0*/  HMMA.16816.F32.BF16 R92, R12.reuse, R32, RZ ;  /* 0x000000200c5c723c */ /* 0x044fe400000418ff */
[----:B------:R-:W-:Y:S01]  /*20f0*/  IADD3 R5, R0, c[0x0][0x2e8], RZ ;  /* 0x0000ba0000057a10 */ /* 0x000fe20007ffe0ff */
[----:B------:R-:W-:Y:S01]  /*2100*/  IMAD.IADD R0, R152, 0x1, R153 ;  /* 0x0000000198007824 */ /* 0x000fe200078e0299 */
[----:B------:R-:W-:Y:S01]  /*2110*/  IADD3 R6, R3, 0x1, RZ ;  /* 0x0000000103067810 */ /* 0x000fe20007ffe0ff */
[----:B------:R-:W-:Y:S01]  /*2120*/  STL [R1+0xd0], R157 ;  /* 0x0000d09d01007387 */ /* 0x000fe20000100800 */
[C---:B------:R-:W-:Y:S02]  /*2130*/  IADD3 R7, R5.reuse, 0x8, RZ ;  /* 0x0000000805077810 */ /* 0x040fe40007ffe0ff */
[C---:B------:R-:W-:Y:S01]  /*2140*/  HMMA.16816.F32.BF16 R120, R12.reuse, R34, RZ ;  /* 0x000000220c78723c */ /* 0x040fe200000418ff */
[----:B------:R-:W0:Y:S07]  /*2150*/  LDGDEPBAR ;  /* 0x00000000000079af */ /* 0x000e2e0000000000 */
[----:B----4-:R-:W-:Y:S08]  /*2160*/  HMMA.16816.F32.BF16 R80, R12, R20, RZ ;  /* 0x000000140c50723c */ /* 0x010ff000000418ff */
[C---:B-1----:R-:W-:Y:S08]  /*2170*/  HMMA.16816.F32.BF16 R72, R8.reuse, R32, RZ ;  /* 0x000000200848723c */ /* 0x042ff000000418ff */
[C---:B------:R-:W-:Y:S08]  /*2180*/  HMMA.16816.F32.BF16 R68, R8.reuse, R34, RZ ;  /* 0x000000220844723c */ /* 0x040ff000000418ff */
[C---:B------:R-:W-:Y:S08]  /*2190*/  HMMA.16816.F32.BF16 R60, R8.reuse, R28, RZ ;  /* 0x0000001c083c723c */ /* 0x040ff000000418ff */
[C---:B------:R-:W-:Y:S08]  /*21a0*/  HMMA.16816.F32.BF16 R36, R8.reuse, R24, RZ ;  /* 0x000000180824723c */ /* 0x040ff000000418ff */
[C---:B------:R-:W-:Y:S08]  /*21b0*/  HMMA.16816.F32.BF16 R32, R8.reuse, R20, RZ ;  /* 0x000000140820723c */ /* 0x040ff000000418ff */
[C---:B------:R-:W-:Y:S08]  /*21c0*/  HMMA.16816.F32.BF16 R56, R8.reuse, R30, RZ ;  /* 0x0000001e0838723c */ /* 0x040ff000000418ff */
[C---:B------:R-:W-:Y:S08]  /*21d0*/  HMMA.16816.F32.BF16 R64, R8.reuse, R26, RZ ;  /* 0x0000001a0840723c */ /* 0x040ff000000418ff */
[-C--:B------:R-:W-:Y:S08]  /*21e0*/  HMMA.16816.F32.BF16 R8, R8, R22.reuse, RZ ;  /* 0x000000160808723c */ /* 0x080ff000000418ff */
[C---:B------:R-:W-:Y:S01]  /*21f0*/  HMMA.16816.F32.BF16 R108, R12.reuse, R22, RZ ;  /* 0x000000160c6c723c */ /* 0x040fe200000418ff */
[----:B------:R-:W1:Y:S07]  /*2200*/  LDSM.16.M88.4 R20, [R228] ;  /* 0x00000000e414783b */ /* 0x000e6e0000000200 */
[C---:B------:R-:W-:Y:S08]  /*2210*/  HMMA.16816.F32.BF16 R88, R12.reuse, R28, RZ ;  /* 0x0000001c0c58723c */ /* 0x040ff000000418ff */
[C---:B------:R-:W-:Y:S01]  /*2220*/  HMMA.16816.F32.BF16 R116, R12.reuse, R30, RZ ;  /* 0x0000001e0c74723c */ /* 0x040fe200000418ff */
[----:B------:R-:W-:Y:S07]  /*2230*/  LDSM.16.M88.4 R28, [R226+0x8800] ;  /* 0x00880000e21c783b */ /* 0x000fee0000000200 */
[C---:B------:R-:W-:Y:S08]  /*2240*/  HMMA.16816.F32.BF16 R84, R12.reuse, R24, RZ ;  /* 0x000000180c54723c */ /* 0x040ff000000418ff */
[----:B------:R-:W-:Y:S01]  /*2250*/  HMMA.16816.F32.BF16 R112, R12, R26, RZ ;  /* 0x0000001a0c70723c */ /* 0x000fe200000418ff */
[----:B------:R-:W-:Y:S04]  /*2260*/  LDSM.16.M88.4 R24, [R226+0x9000] ;  /* 0x00900000e218783b */ /* 0x000fe80000000200 */
[----:B------:R-:W-:Y:S03]  /*2270*/  LDSM.16.M88.4 R12, [R230] ;  /* 0x00000000e60c783b */ /* 0x000fe60000000200 */
[C---:B---3--:R-:W-:Y:S08]  /*2280*/  HMMA.16816.F32.BF16 R128, R16.reuse, R48, R60 ;  /* 0x000000301080723c */ /* 0x048ff0000004183c */
[C---:B-----5:R-:W-:Y:S01]  /*2290*/  HMMA.16816.F32.BF16 R104, R16.reuse, R52, R32 ;  /* 0x000000341068723c */ /* 0x060fe20000041820 */
[----:B------:R-:W-:Y:S07]  /*22a0*/  LDSM.16.M88.4 R32, [R226+0x8000] ;  /* 0x00800000e220783b */ /* 0x000fee0000000200 */
[C---:B------:R-:W-:Y:S01]  /*22b0*/  HMMA.16816.F32.BF16 R76, R16.reuse, R54, R8 ;  /* 0x00000036104c723c */ /* 0x040fe20000041808 */
[----:B------:R-:W2:Y:S07]  /*22c0*/  LDSM.16.M88.4 R8, [R230+0x2000] ;  /* 0x00200000e608783b */ /* 0x000eae0000000200 */
[C---:B------:R-:W-:Y:S08]  /*22d0*/  HMMA.16816.F32.BF16 R132, R16.reuse, R40, R72 ;  /* 0x000000281084723c */ /* 0x040ff00000041848 */
[C---:B------:R-:W-:Y:S08]  /*22e0*/  HMMA.16816.F32.BF16 R124, R16.reuse, R44, R36 ;  /* 0x0000002c107c723c */ /* 0x040ff00000041824 */
[C---:B------:R-:W-:Y:S08]  /*22f0*/  HMMA.16816.F32.BF16 R60, R16.reuse, R42, R68 ;  /* 0x0000002a103c723c */ /* 0x040ff00000041844 */
[C---:B------:R-:W-:Y:S08]  /*2300*/  HMMA.16816.F32.BF16 R100, R16.reuse, R50, R56 ;  /* 0x000000321064723c */ /* 0x040ff00000041838 */
[----:B------:R-:W-:Y:S01]  /*2310*/  HMMA.16816.F32.BF16 R96, R16, R46, R64 ;  /* 0x0000002e1060723c */ /* 0x000fe20000041840 */
[----:B------:R-:W3:Y:S07]  /*2320*/  LDSM.16.M88.4 R16, [R226+0x9800] ;  /* 0x00980000e210783b */ /* 0x000eee0000000200 */
[C---:B-1----:R-:W-:Y:S08]  /*2330*/  HMMA.16816.F32.BF16 R92, R20.reuse, R40, R92 ;  /* 0x00000028145c723c */ /* 0x042ff0000004185c */
[C---:B------:R-:W-:Y:S08]  /*2340*/  HMMA.16816.F32.BF16 R88, R20.reuse, R48, R88 ;  /* 0x000000301458723c */ /* 0x040ff00000041858 */
[C---:B------:R-:W-:Y:S08]  /*2350*/  HMMA.16816.F32.BF16 R84, R20.reuse, R44, R84 ;  /* 0x0000002c1454723c */ /* 0x040ff00000041854 */
[C---:B------:R-:W-:Y:S08]  /*2360*/  HMMA.16816.F32.BF16 R140, R20.reuse, R52, R80 ;  /* 0x00000034148c723c */ /* 0x040ff00000041850 */
[C---:B------:R-:W-:Y:S01]  /*2370*/  HMMA.16816.F32.BF16 R72, R20.reuse, R42, R120 ;  /* 0x0000002a1448723c */ /* 0x040fe20000041878 */
[----:B------:R-:W-:Y:S07]  /*2380*/  LDSM.16.M88.4 R40, [R225+0x1800] ;  /* 0x00180000e128783b */ /* 0x000fee0000000200 */
[C---:B------:R-:W-:Y:S01]  /*2390*/  HMMA.16816.F32.BF16 R68, R20.reuse, R50, R116 ;  /* 0x000000321444723c */ /* 0x040fe20000041874 */
[----:B------:R-:W-:Y:S07]  /*23a0*/  LDSM.16.M88.4 R48, [R225+0x800] ;  /* 0x00080000e130783b */ /* 0x000fee0000000200 */
[C---:B------:R-:W-:Y:S01]  /*23b0*/  HMMA.16816.F32.BF16 R64, R20.reuse, R46, R112 ;  /* 0x0000002e1440723c */ /* 0x040fe20000041870 */
[----:B------:R-:W-:Y:S07]  /*23c0*/  LDSM.16.M88.4 R44, [R225+0x1000] ;  /* 0x00100000e12c783b */ /* 0x000fee0000000200 */
[----:B------:R-:W-:Y:S01]  /*23d0*/  HMMA.16816.F32.BF16 R56, R20, R54, R108 ;  /* 0x000000361438723c */ /* 0x000fe2000004186c */
[----:B------:R-:W-:Y:S04]  /*23e0*/  LDSM.16.M88.4 R20, [R229+0x2000] ;  /* 0x00200000e514783b */ /* 0x000fe80000000200 */
[----:B------:R-:W1:Y:S03]  /*23f0*/  LDSM.16.M88.4 R52, [R225] ;  /* 0x00000000e134783b */ /* 0x000e660000000200 */
[C---:B--2---:R-:W-:Y:S08]  /*2400*/  HMMA.16816.F32.BF16 R36, R8.reuse, R32, R132 ;  /* 0x000000200824723c */ /* 0x044ff00000041884 */
[C---:B------:R-:W-:Y:S08]  /*2410*/  HMMA.16816.F32.BF16 R80, R8.reuse, R28, R128 ;  /* 0x0000001c0850723c */ /* 0x040ff00000041880 */
[C---:B------:R-:W-:Y:S08]  /*2420*/  HMMA.16816.F32.BF16 R144, R8.reuse, R24, R124 ;  /* 0x000000180890723c */ /* 0x040ff0000004187c */
[----:B---3--:R-:W-:Y:S08]  /*2430*/  HMMA.16816.F32.BF16 R148, R8, R16, R104 ;  /* 0x000000100894723c */ /* 0x008ff00000041868 */
[C---:B------:R-:W-:Y:S08]  /*2440*/  HMMA.16816.F32.BF16 R132, R12.reuse, R32, R92 ;  /* 0x000000200c84723c */ /* 0x040ff0000004185c */
[C---:B------:R-:W-:Y:S08]  /*2450*/  HMMA.16816.F32.BF16 R128, R12.reuse, R34, R72 ;  /* 0x000000220c80723c */ /* 0x040ff00000041848 */
[C---:B------:R-:W-:Y:S08]  /*2460*/  HMMA.16816.F32.BF16 R124, R12.reuse, R28, R88 ;  /* 0x0000001c0c7c723c */ /* 0x040ff00000041858 */
[C---:B------:R-:W-:Y:S08]  /*2470*/  HMMA.16816.F32.BF16 R116, R12.reuse, R30, R68 ;  /* 0x0000001e0c74723c */ /* 0x040ff00000041844 */
[C---:B------:R-:W-:Y:S08]  /*2480*/  HMMA.16816.F32.BF16 R112, R12.reuse, R24, R84 ;  /* 0x000000180c70723c */ /* 0x040ff00000041854 */
[C---:B------:R-:W-:Y:S08]  /*2490*/  HMMA.16816.F32.BF16 R92, R12.reuse, R26, R64 ;  /* 0x0000001a0c5c723c */ /* 0x040ff00000041840 */
[C---:B------:R-:W-:Y:S08]  /*24a0*/  HMMA.16816.F32.BF16 R108, R12.reuse, R16, R140 ;  /* 0x000000100c6c723c */ /* 0x040ff0000004188c */
[----:B------:R-:W-:Y:S01]  /*24b0*/  HMMA.16816.F32.BF16 R104, R12, R18, R56 ;  /* 0x000000120c68723c */ /* 0x000fe20000041838 */
[----:B------:R-:W2:Y:S07]  /*24c0*/  LDSM.16.M88.4 R12, [R229] ;  /* 0x00000000e50c783b */ /* 0x000eae0000000200 */
[C---:B------:R-:W-:Y:S01]  /*24d0*/  HMMA.16816.F32.BF16 R60, R8.reuse, R34, R60 ;  /* 0x00000022083c723c */ /* 0x040fe2000004183c */
[----:B------:R-:W-:Y:S07]  /*24e0*/  LDSM.16.M88.4 R32, [R220+0xa800] ;  /* 0x00a80000dc20783b */ /* 0x000fee0000000200 */
[C---:B------:R-:W-:Y:S01]  /*24f0*/  HMMA.16816.F32.BF16 R120, R8.reuse, R30, R100 ;  /* 0x0000001e0878723c */ /* 0x040fe20000041864 */
[----:B------:R-:W-:Y:S07]  /*2500*/  LDSM.16.M88.4 R28, [R220+0xb000] ;  /* 0x00b00000dc1c783b */ /* 0x000fee0000000200 */
[C---:B------:R-:W-:Y:S01]  /*2510*/  HMMA.16816.F32.BF16 R96, R8.reuse, R26, R96 ;  /* 0x0000001a0860723c */ /* 0x040fe20000041860 */
[----:B------:R-:W-:Y:S07]  /*2520*/  LDSM.16.M88.4 R24, [R220+0xb800] ;  /* 0x00b80000dc18783b */ /* 0x000fee0000000200 */
[----:B------:R-:W-:Y:S01]  /*2530*/  HMMA.16816.F32.BF16 R136, R8, R18, R76 ;  /* 0x000000120888723c */ /* 0x000fe2000004184c */
[----:B------:R-:W3:Y:S04]  /*2540*/  LDSM.16.M88.4 R8, [R227+0x6000] ;  /* 0x00600000e308783b */ /* 0x000ee80000000200 */
[----:B------:R-:W-:Y:S03]  /*2550*/  LDSM.16.M88.4 R16, [R227+0x4000] ;  /* 0x00400000e310783b */ /* 0x000fe60000000200 */
[C---:B-1----:R-:W-:Y:S01]  /*2560*/  HMMA.16816.F32.BF16 R100, R20.reuse, R52, R36 ;  /* 0x000000341464723c */ /* 0x042fe20000041824 */
[----:B------:R-:W1:Y:S07]  /*2570*/  LDSM.16.M88.4 R36, [R220+0xa000] ;  /* 0x00a00000dc24783b */ /* 0x000e6e0000000200 */
[C---:B------:R-:W-:Y:S08]  /*2580*/  HMMA.16816.F32.BF16 R88, R20.reuse, R54, R60 ;  /* 0x000000361458723c */ /* 0x040ff0000004183c */
[C---:B------:R-:W-:Y:S08]  /*2590*/  HMMA.16816.F32.BF16 R80, R20.reuse, R48, R80 ;  /* 0x000000301450723c */ /* 0x040ff00000041850 */
[C---:B------:R-:W-:Y:S08]  /*25a0*/  HMMA.16816.F32.BF16 R76, R20.reuse, R50, R120 ;  /* 0x00000032144c723c */ /* 0x040ff00000041878 */
[C---:B------:R-:W-:Y:S08]  /*25b0*/  HMMA.16816.F32.BF16 R72, R20.reuse, R44, R144 ;  /* 0x0000002c1448723c */ /* 0x040ff00000041890 */
[C---:B------:R-:W-:Y:S08]  /*25c0*/  HMMA.16816.F32.BF16 R68, R20.reuse, R46, R96 ;  /* 0x0000002e1444723c */ /* 0x040ff00000041860 */
[C---:B------:R-:W-:Y:S08]  /*25d0*/  HMMA.16816.F32.BF16 R64, R20.reuse, R40, R148 ;  /* 0x000000281440723c */ /* 0x040ff00000041894 */
[----:B------:R-:W-:Y:S08]  /*25e0*/  HMMA.16816.F32.BF16 R56, R20, R42, R136 ;  /* 0x0000002a1438723c */ /* 0x000ff00000041888 */
[C---:B--2---:R-:W-:Y:S08]  /*25f0*/  HMMA.16816.F32.BF16 R20, R12.reuse, R44, R112 ;  /* 0x0000002c0c14723c */ /* 0x044ff00000041870 */
[C---:B------:R-:W-:Y:S08]  /*2600*/  HMMA.16816.F32.BF16 R60, R12.reuse, R48, R124 ;  /* 0x000000300c3c723c */ /* 0x040ff0000004187c */
[C---:B------:R-:W-:Y:S08]  /*2610*/  HMMA.16816.F32.BF16 R44, R12.reuse, R46, R92 ;  /* 0x0000002e0c2c723c */ /* 0x040ff0000004185c */
[C---:B------:R-:W-:Y:S08]  /*2620*/  HMMA.16816.F32.BF16 R96, R12.reuse, R52, R132 ;  /* 0x000000340c60723c */ /* 0x040ff00000041884 */
[C---:B------:R-:W-:Y:S01]  /*2630*/  HMMA.16816.F32.BF16 R84, R12.reuse, R54, R128 ;  /* 0x000000360c54723c */ /* 0x040fe20000041880 */
[----:B------:R-:W-:Y:S07]  /*2640*/  LDSM.16.M88.4 R52, [R231+0x2000] ;  /* 0x00200000e734783b */ /* 0x000fee0000000200 */
[C---:B------:R-:W-:Y:S08]  /*2650*/  HMMA.16816.F32.BF16 R48, R12.reuse, R50, R116 ;  /* 0x000000320c30723c */ /* 0x040ff00000041874 */
[C---:B------:R-:W-:Y:S08]  /*2660*/  HMMA.16816.F32.BF16 R92, R12.reuse, R40, R108 ;  /* 0x000000280c5c723c */ /* 0x040ff0000004186c */
[----:B------:R-:W-:Y:S01]  /*2670*/  HMMA.16816.F32.BF16 R12, R12, R42, R104 ;  /* 0x0000002a0c0c723c */ /* 0x000fe20000041868 */
[----:B------:R-:W-:Y:S07]  /*2680*/  LDSM.16.M88.4 R40, [R231+0x3000] ;  /* 0x00300000e728783b */ /* 0x000fee0000000200 */
[C---:B---3--:R-:W-:Y:S08]  /*2690*/  HMMA.16816.F32.BF16 R104, R8.reuse, R32, R80 ;  /* 0x000000200868723c */ /* 0x048ff00000041850 */
[C---:B------:R-:W-:Y:S08]  /*26a0*/  HMMA.16816.F32.BF16 R128, R8.reuse, R26, R56 ;  /* 0x0000001a0880723c */ /* 0x040ff00000041838 */
[C---:B-1----:R-:W-:Y:S08]  /*26b0*/  HMMA.16816.F32.BF16 R100, R8.reuse, R36, R100 ;  /* 0x000000240864723c */ /* 0x042ff00000041864 */
[C---:B------:R-:W-:Y:S08]  /*26c0*/  HMMA.16816.F32.BF16 R88, R8.reuse, R38, R88 ;  /* 0x000000260858723c */ /* 0x040ff00000041858 */
[C---:B------:R-:W-:Y:S08]  /*26d0*/  HMMA.16816.F32.BF16 R80, R8.reuse, R34, R76 ;  /* 0x000000220850723c */ /* 0x040ff0000004184c */
[C---:B------:R-:W-:Y:S08]  /*26e0*/  HMMA.16816.F32.BF16 R132, R8.reuse, R28, R72 ;  /* 0x0000001c0884723c */ /* 0x040ff00000041848 */
[C---:B------:R-:W-:Y:S08]  /*26f0*/  HMMA.16816.F32.BF16 R116, R8.reuse, R30, R68 ;  /* 0x0000001e0874723c */ /* 0x040ff00000041844 */
[----:B------:R-:W-:Y:S01]  /*2700*/  HMMA.16816.F32.BF16 R112, R8, R24, R64 ;  /* 0x000000180870723c */ /* 0x000fe20000041840 */
[----:B------:R-:W1:Y:S07]  /*2710*/  LDSM.16.M88.4 R8, [R228+0x6000] ;  /* 0x00600000e408783b */ /* 0x000e6e0000000200 */
[C---:B------:R-:W-:Y:S01]  /*2720*/  HMMA.16816.F32.BF16 R56, R16.reuse, R26, R12 ;  /* 0x0000001a1038723c */ /* 0x040fe2000004180c */
[----:B------:R-:W2:Y:S07]  /*2730*/  LDSM.16.M88.4 R12, [R228+0x4000] ;  /* 0x00400000e40c783b */ /* 0x000eae0000000200 */
[C---:B------:R-:W-:Y:S08]  /*2740*/  HMMA.16816.F32.BF16 R120, R16.reuse, R32, R60 ;  /* 0x000000201078723c */ /* 0x040ff0000004183c */
[C---:B------:R-:W-:Y:S01]  /*2750*/  HMMA.16816.F32.BF16 R60, R16.reuse, R30, R44 ;  /* 0x0000001e103c723c */ /* 0x040fe2000004182c */
[----:B------:R-:W3:Y:S07]  /*2760*/  LDSM.16.M88.4 R44, [R231+0x2800] ;  /* 0x00280000e72c783b */ /* 0x000eee0000000200 */
[C---:B------:R-:W-:Y:S01]  /*2770*/  HMMA.16816.F32.BF16 R64, R16.reuse, R24, R92 ;  /* 0x000000181040723c */ /* 0x040fe2000004185c */
[----:B------:R-:W4:Y:S07]  /*2780*/  LDSM.16.M88.4 R24, [R231+0x3800] ;  /* 0x00380000e718783b */ /* 0x000f2e0000000200 */
[C---:B------:R-:W-:Y:S08]  /*2790*/  HMMA.16816.F32.BF16 R96, R16.reuse, R36, R96 ;  /* 0x000000241060723c */ /* 0x040ff00000041860 */
[C---:B------:R-:W-:Y:S01]  /*27a0*/  HMMA.16816.F32.BF16 R124, R16.reuse, R38, R84 ;  /* 0x00000026107c723c */ /* 0x040fe20000041854 */
[----:B------:R-:W-:Y:S07]  /*27b0*/  LDSM.16.M88.4 R36, [R226+0xa000] ;  /* 0x00a00000e224783b */ /* 0x000fee0000000200 */
[C---:B------:R-:W-:Y:S01]  /*27c0*/  HMMA.16816.F32.BF16 R72, R16.reuse, R28, R20 ;  /* 0x0000001c1048723c */ /* 0x040fe20000041814 */
[----:B------:R-:W-:Y:S04]  /*27d0*/  LDSM.16.M88.4 R20, [R230+0x4000] ;  /* 0x00400000e614783b */ /* 0x000fe80000000200 */
[----:B------:R-:W-:Y:S03]  /*27e0*/  LDSM.16.M88.4 R28, [R226+0xb000] ;  /* 0x00b00000e21c783b */ /* 0x000fe60000000200 */
[----:B------:R-:W-:Y:S01]  /*27f0*/  HMMA.16816.F32.BF16 R108, R16, R34, R48 ;  /* 0x00000022106c723c */ /* 0x000fe20000041830 */
[----:B------:R-:W5:Y:S04]  /*2800*/  LDSM.16.M88.4 R16, [R230+0x6000] ;  /* 0x00600000e610783b */ /* 0x000f680000000200 */
[----:B------:R-:W4:Y:S03]  /*2810*/  LDSM.16.M88.4 R32, [R226+0xa800] ;  /* 0x00a80000e220783b */ /* 0x000f260000000200 */
[C---:B-1----:R-:W-:Y:S01]  /*2820*/  HMMA.16816.F32.BF16 R68, R8.reuse, R52, R100 ;  /* 0x000000340844723c */ /* 0x042fe20000041864 */
[----:B------:R-:W1:Y:S07]  /*2830*/  LDSM.16.M88.4 R48, [R226+0xb800] ;  /* 0x00b80000e230783b */ /* 0x000e6e0000000200 */
[----:B------:R-:W-:Y:S08]  /*2840*/  HMMA.16816.F32.BF16 R76, R8, R54, R88 ;  /* 0x00000036084c723c */ /* 0x000ff00000041858 */
[C---:B--2---:R-:W-:Y:S08]  /*2850*/  HMMA.16816.F32.BF16 R96, R12.reuse, R52, R96 ;  /* 0x000000340c60723c */ /* 0x044ff00000041860 */
[----:B------:R-:W-:Y:S08]  /*2860*/  HMMA.16816.F32.BF16 R88, R12, R54, R124 ;  /* 0x000000360c58723c */ /* 0x000ff0000004187c */
[C---:B---3--:R-:W-:Y:S08]  /*2870*/  HMMA.16816.F32.BF16 R84, R8.reuse, R44, R104 ;  /* 0x0000002c0854723c */ /* 0x048ff00000041868 */
[C---:B------:R-:W-:Y:S08]  /*2880*/  HMMA.16816.F32.BF16 R104, R8.reuse, R40, R132 ;  /* 0x000000280868723c */ /* 0x040ff00000041884 */
[----:B------:R-:W-:Y:S08]  /*2890*/  HMMA.16816.F32.BF16 R116, R8, R42, R116 ;  /* 0x0000002a0874723c */ /* 0x000ff00000041874 */
[C---:B------:R-:W-:Y:S08]  /*28a0*/  HMMA.16816.F32.BF16 R72, R12.reuse, R40, R72 ;  /* 0x000000280c48723c */ /* 0x040ff00000041848 */
[----:B------:R-:W-:Y:S01]  /*28b0*/  HMMA.16816.F32.BF16 R40, R12, R42, R60 ;  /* 0x0000002a0c28723c */ /* 0x000fe2000004183c */
[----:B------:R-:W-:Y:S07]  /*28c0*/  LDSM.16.M88.4 R60, [R225+0x2000] ;  /* 0x00200000e13c783b */ /* 0x000fee0000000200 */
[----:B------:R-:W-:Y:S08]  /*28d0*/  HMMA.16816.F32.BF16 R80, R8, R46, R80 ;  /* 0x0000002e0850723c */ /* 0x000ff00000041850 */
[C---:B------:R-:W-:Y:S08]  /*28e0*/  HMMA.16816.F32.BF16 R92, R12.reuse, R44, R120 ;  /* 0x0000002c0c5c723c */ /* 0x040ff00000041878 */
[----:B------:R-:W-:Y:S08]  /*28f0*/  HMMA.16816.F32.BF16 R108, R12, R46, R108 ;  /* 0x0000002e0c6c723c */ /* 0x000ff0000004186c */
[C---:B----4-:R-:W-:Y:S08]  /*2900*/  HMMA.16816.F32.BF16 R112, R8.reuse, R24, R112 ;  /* 0x000000180870723c */ /* 0x050ff00000041870 */
[----:B------:R-:W-:Y:S01]  /*2910*/  HMMA.16816.F32.BF16 R100, R8, R26, R128 ;  /* 0x0000001a0864723c */ /* 0x000fe20000041880 */
[----:B------:R-:W2:Y:S07]  /*2920*/  LDSM.16.M88.4 R8, [R229+0x6000] ;  /* 0x00600000e508783b */ /* 0x000eae0000000200 */
[C---:B------:R-:W-:Y:S08]  /*2930*/  HMMA.16816.F32.BF16 R44, R12.reuse, R24, R64 ;  /* 0x000000180c2c723c */ /* 0x040ff00000041840 */
[----:B------:R-:W-:Y:S01]  /*2940*/  HMMA.16816.F32.BF16 R24, R12, R26, R56 ;  /* 0x0000001a0c18723c */ /* 0x000fe20000041838 */
[----:B------:R-:W3:Y:S07]  /*2950*/  LDSM.16.M88.4 R12, [R229+0x4000] ;  /* 0x00400000e50c783b */ /* 0x000eee0000000200 */
[C---:B-----5:R-:W-:Y:S08]  /*2960*/  HMMA.16816.F32.BF16 R52, R16.reuse, R36, R68 ;  /* 0x000000241034723c */ /* 0x060ff00000041844 */
[----:B------:R-:W-:Y:S08]  /*2970*/  HMMA.16816.F32.BF16 R56, R16, R38, R76 ;  /* 0x000000261038723c */ /* 0x000ff0000004184c */
[C---:B------:R-:W-:Y:S08]  /*2980*/  HMMA.16816.F32.BF16 R96, R20.reuse, R36, R96 ;  /* 0x000000241460723c */ /* 0x040ff00000041860 */
[----:B------:R-:W-:Y:S08]  /*2990*/  HMMA.16816.F32.BF16 R36, R20, R38, R88 ;  /* 0x000000261424723c */ /* 0x000ff00000041858 */
[C---:B------:R-:W-:Y:S08]  /*29a0*/  HMMA.16816.F32.BF16 R104, R16.reuse, R28, R104 ;  /* 0x0000001c1068723c */ /* 0x040ff00000041868 */
[----:B------:R-:W-:Y:S08]  /*29b0*/  HMMA.16816.F32.BF16 R116, R16, R30, R116 ;  /* 0x0000001e1074723c */ /* 0x000ff00000041874 */
[C---:B------:R-:W-:Y:S08]  /*29c0*/  HMMA.16816.F32.BF16 R72, R20.reuse, R28, R72 ;  /* 0x0000001c1448723c */ /* 0x040ff00000041848 */
[----:B------:R-:W-:Y:S01]  /*29d0*/  HMMA.16816.F32.BF16 R76, R20, R30, R40 ;  /* 0x0000001e144c723c */ /* 0x000fe20000041828 */
[----:B------:R-:W4:Y:S07]  /*29e0*/  LDSM.16.M88.4 R28, [R225+0x2800] ;  /* 0x00280000e11c783b */ /* 0x000f2e0000000200 */
[C---:B------:R-:W-:Y:S08]  /*29f0*/  HMMA.16816.F32.BF16 R120, R16.reuse, R32, R84 ;  /* 0x000000201078723c */ /* 0x040ff00000041854 */
[C---:B------:R-:W-:Y:S08]  /*2a00*/  HMMA.16816.F32.BF16 R124, R16.reuse, R34, R80 ;  /* 0x00000022107c723c */ /* 0x040ff00000041850 */
[C---:B-1----:R-:W-:Y:S08]  /*2a10*/  HMMA.16816.F32.BF16 R112, R16.reuse, R48, R112 ;  /* 0x000000301070723c */ /* 0x042ff00000041870 */
[----:B------:R-:W-:Y:S07]  /*2a20*/  HMMA.16816.F32.BF16 R100, R16, R50, R100 ;  /* 0x000000321064723c */ /* 0x000fee0000041864 */
[C---:B------:R-:W-:Y:S01]  /*2a30*/  IADD3 R16, R5.reuse, 0x40, RZ ;  /* 0x0000004005107810 */ /* 0x040fe20007ffe0ff */
[----:B------:R-:W-:Y:S01]  /*2a40*/  HMMA.16816.F32.BF16 R64, R20, R32, R92 ;  /* 0x000000201440723c */ /* 0x000fe2000004185c */
[----:B------:R-:W-:-:S07]  /*2a50*/  IADD3 R17, R5, 0x48, RZ ;  /* 0x0000004805117810 */ /* 0x000fce0007ffe0ff */
[C---:B------:R-:W-:Y:S08]  /*2a60*/  HMMA.16816.F32.BF16 R68, R20.reuse, R34, R108 ;  /* 0x000000221444723c */ /* 0x040ff0000004186c */
[----:B------:R-:W-:Y:S07]  /*2a70*/  HMMA.16816.F32.BF16 R88, R20, R50, R24 ;  /* 0x000000321458723c */ /* 0x000fee0000041818 */
[----:B------:R-:W-:Y:S01]  /*2a80*/  IMNMX R24, R16, UR13, PT ;  /* 0x0000000d10187c17 */ /* 0x000fe2000b800200 */
[----:B--2---:R-:W-:Y:S01]  /*2a90*/  HMMA.16816.F32.BF16 R52, R8, R60, R52 ;  /* 0x0000003c0834723c */ /* 0x004fe20000041834 */
[----:B------:R-:W-:-:S02]  /*2aa0*/  IMNMX R25, R17, UR13, PT ;  /* 0x0000000d11197c17 */ /* 0x000fc4000b800200 */
[----:B------:R-:W1:Y:S01]  /*2ab0*/  LDSM.16.M88.4 R16, [R225+0x3000] ;  /* 0x00300000e110783b */ /* 0x000e620000000200 */
[----:B------:R-:W-:Y:S02]  /*2ac0*/  IMNMX R26, R7, UR13, PT ;  /* 0x0000000d071a7c17 */ /* 0x000fe4000b800200 */
[C---:B------:R-:W-:Y:S02]  /*2ad0*/  ISETP.GE.AND P2, PT, R6.reuse, R24, PT ;  /* 0x000000180600720c */ /* 0x040fe40003f46270 */
[----:B---3--:R-:W-:Y:S01]  /*2ae0*/  HMMA.16816.F32.BF16 R32, R12, R62, R36 ;  /* 0x0000003e0c20723c */ /* 0x008fe20000041824 */
[C---:B------:R-:W-:Y:S02]  /*2af0*/  ISETP.GE.AND P0, PT, R6.reuse, R26, PT ;  /* 0x0000001a0600720c */ /* 0x040fe40003f06270 */
[----:B------:R-:W-:-:S05]  /*2b00*/  ISETP.GE.AND P1, PT, R6, R25, PT ;  /* 0x000000190600720c */ /* 0x000fca0003f26270 */
[----:B------:R-:W-:Y:S07]  /*2b10*/  HMMA.16816.F32.BF16 R80, R20, R48, R44 ;  /* 0x000000301450723c */ /* 0x000fee000004182c */
[----:B------:R-:W-:Y:S01]  /*2b20*/  IMNMX R23, R5, UR13, PT ;  /* 0x0000000d05177c17 */ /* 0x000fe2000b800200 */
[----:B------:R-:W-:Y:S01]  /*2b30*/  HMMA.16816.F32.BF16 R40, R8, R62, R56 ;  /* 0x0000003e0828723c */ /* 0x000fe20000041838 */
[----:B------:R-:W-:Y:S02]  /*2b40*/  IADD3 R5, R3, 0x9, RZ ;  /* 0x0000000903057810 */ /* 0x000fe40007ffe0ff */
[----:B------:R-:W-:-:S02]  /*2b50*/  ISETP.GE.AND P5, PT, R6, R23, PT ;  /* 0x000000170600720c */ /* 0x000fc40003fa6270 */
[----:B------:R-:W-:Y:S02]  /*2b60*/  IADD3 R6, R3, 0x8, RZ ;  /* 0x0000000803067810 */ /* 0x000fe40007ffe0ff */
[----:B------:R-:W-:Y:S01]  /*2b70*/  FSEL R87, R55, -INF , !P1 ;  /* 0xff80000037577808 */ /* 0x000fe20004800000 */
[-C--:B----4-:R-:W-:Y:S01]  /*2b80*/  HMMA.16816.F32.BF16 R36, R12, R28.reuse, R64 ;  /* 0x0000001c0c24723c */ /* 0x090fe20000041840 */
[CC--:B------:R-:W-:Y:S02]  /*2b90*/  ISETP.GE.AND P6, PT, R6.reuse, R23.reuse, PT ;  /* 0x000000170600720c */ /* 0x0c0fe40003fc6270 */
[-C--:B------:R-:W-:Y:S02]  /*2ba0*/  ISETP.GE.AND P3, PT, R6, R26.reuse, PT ;  /* 0x0000001a0600720c */ /* 0x080fe40003f66270 */
[----:B------:R-:W-:Y:S02]  /*2bb0*/  FSEL R56, R32, -INF , !P6 ;  /* 0xff80000020387808 */ /* 0x000fe40007000000 */
[C---:B------:R-:W-:Y:S01]  /*2bc0*/  ISETP.GE.AND P1, PT, R5.reuse, R23, PT ;  /* 0x000000170500720c */ /* 0x040fe20003f26270 */
[----:B------:R-:W-:Y:S01]  /*2bd0*/  HMMA.16816.F32.BF16 R44, R8, R28, R120 ;  /* 0x0000001c082c723c */ /* 0x000fe20000041878 */
[----:B------:R-:W-:-:S02]  /*2be0*/  ISETP.GE.AND P6, PT, R5, R26, PT ;  /* 0x0000001a0500720c */ /* 0x000fc40003fc6270 */
[----:B------:R-:W-:Y:S02]  /*2bf0*/  FSEL R67, R34, -INF , !P3 ;  /* 0xff80000022437808 */ /* 0x000fe40005800000 */
[----:B------:R-:W-:Y:S02]  /*2c00*/  FSEL R57, R33, -INF , !P1 ;  /* 0xff80000021397808 */ /* 0x000fe40004800000 */
[----:B------:R-:W-:Y:S01]  /*2c10*/  FSEL R66, R35, -INF , !P6 ;  /* 0xff80000023427808 */ /* 0x000fe20007000000 */
[----:B------:R-:W-:Y:S01]  /*2c20*/  HMMA.16816.F32.BF16 R48, R8, R30, R124 ;  /* 0x0000001e0830723c */ /* 0x000fe2000004187c */
[----:B------:R-:W-:Y:S02]  /*2c30*/  FSEL R86, R53, -INF , !P2 ;  /* 0xff80000035567808 */ /* 0x000fe40005000000 */
[C---:B------:R-:W-:Y:S02]  /*2c40*/  ISETP.GE.AND P4, PT, R6.reuse, R24, PT ;  /* 0x000000180600720c */ /* 0x040fe40003f86270 */
[----:B------:R-:W-:-:S02]  /*2c50*/  ISETP.GE.AND P2, PT, R6, R25, PT ;  /* 0x000000190600720c */ /* 0x000fc40003f46270 */
[C---:B------:R-:W-:Y:S01]  /*2c60*/  ISETP.GE.AND P3, PT, R5.reuse, R24, PT ;  /* 0x000000180500720c */ /* 0x040fe20003f66270 */
[----:B------:R-:W-:Y:S01]  /*2c70*/  HMMA.16816.F32.BF16 R32, R12, R30, R68 ;  /* 0x0000001e0c20723c */ /* 0x000fe20000041844 */
[----:B------:R-:W2:Y:S01]  /*2c80*/  LDSM.16.M88.4 R28, [R225+0x3800] ;  /* 0x00380000e11c783b */ /* 0x000ea20000000200 */
[----:B------:R-:W-:Y:S01]  /*2c90*/  ISETP.GE.AND P1, PT, R5, R25, PT ;  /* 0x000000190500720c */ /* 0x000fe20003f26270 */
[----:B------:R-:W-:-:S04]  /*2ca0*/  DEPBAR.LE SB0, 0x0 ;  /* 0x000080000000791a */ /* 0x000fc80000000000 */
[----:B------:R-:W-:Y:S02]  /*2cb0*/  IADD3 R6, R3, 0x10, RZ ;  /* 0x0000001003067810 */ /* 0x000fe40007ffe0ff */
[----:B------:R-:W-:Y:S02]  /*2cc0*/  FSEL R85, R40, -INF , !P4 ;  /* 0xff80000028557808 */ /* 0x000fe40006000000 */
[----:B------:R-:W-:Y:S02]  /*2cd0*/  FSEL R92, R42, -INF , !P2 ;  /* 0xff8000002a5c7808 */ /* 0x000fe40005000000 */
[----:B------:R-:W-:Y:S02]  /*2ce0*/  FSEL R84, R41, -INF , !P3 ;  /* 0xff80000029547808 */ /* 0x000fe40005800000 */
[----:B------:R-:W-:Y:S01]  /*2cf0*/  FSEL R68, R43, -INF , !P1 ;  /* 0xff8000002b447808 */ /* 0x000fe20004800000 */
[----:B------:R-:W-:Y:S01]  /*2d00*/  BAR.SYNC.DEFER_BLOCKING 0x0 ;  /* 0x0000000000007b1d */ /* 0x000fe20000010000 */
[----:B------:R-:W-:Y:S01]  /*2d10*/  ISETP.GE.AND P6, PT, R6, R23, PT ;  /* 0x000000170600720c */ /* 0x000fe20003fc6270 */
[----:B-1----:R-:W-:Y:S01]  /*2d20*/  HMMA.16816.F32.BF16 R40, R12, R16, R72 ;  /* 0x000000100c28723c */ /* 0x002fe20000041848 */
[----:B------:R-:W-:-:S02]  /*2d30*/  IADD3 R5, R3, 0x11, RZ ;  /* 0x0000001103057810 */ /* 0x000fc40007ffe0ff */
[----:B------:R-:W-:Y:S02]  /*2d40*/  FSEL R21, R36, -INF , !P6 ;  /* 0xff80000024157808 */ /* 0x000fe40007000000 */
[C---:B------:R-:W-:Y:S02]  /*2d50*/  ISETP.GE.AND P2, PT, R6.reuse, R26, PT ;  /* 0x0000001a0600720c */ /* 0x040fe40003f46270 */
[C---:B------:R-:W-:Y:S02]  /*2d60*/  ISETP.GE.AND P4, PT, R6.reuse, R24, PT ;  /* 0x000000180600720c */ /* 0x040fe40003f86270 */
[----:B------:R-:W-:Y:S02]  /*2d70*/  ISETP.GE.AND P3, PT, R6, R25, PT ;  /* 0x000000190600720c */ /* 0x000fe40003f66270 */
[C---:B------:R-:W-:Y:S02]  /*2d80*/  ISETP.GE.AND P1, PT, R5.reuse, R23, PT ;  /* 0x000000170500720c */ /* 0x040fe40003f26270 */
[----:B------:R-:W-:-:S02]  /*2d90*/  ISETP.GE.AND P6, PT, R5, R26, PT ;  /* 0x0000001a0500720c */ /* 0x000fc40003fc6270 */
[----:B------:R-:W-:Y:S02]  /*2da0*/  IADD3 R6, R3, 0x18, RZ ;  /* 0x0000001803067810 */ /* 0x000fe40007ffe0ff */
[----:B------:R-:W-:Y:S02]  /*2db0*/  FSEL R63, R38, -INF , !P2 ;  /* 0xff800000263f7808 */ /* 0x000fe40005000000 */
[----:B------:R-:W-:Y:S02]  /*2dc0*/  FSEL R55, R37, -INF , !P1 ;  /* 0xff80000025377808 */ /* 0x000fe40004800000 */
[----:B------:R-:W-:Y:S02]  /*2dd0*/  FSEL R62, R39, -INF , !P6 ;  /* 0xff800000273e7808 */ /* 0x000fe40007000000 */
[C---:B------:R-:W-:Y:S01]  /*2de0*/  ISETP.GE.AND P2, PT, R5.reuse, R24, PT ;  /* 0x000000180500720c */ /* 0x040fe20003f46270 */
[----:B------:R-:W-:Y:S01]  /*2df0*/  HMMA.16816.F32.BF16 R36, R8, R16, R104 ;  /* 0x000000100824723c */ /* 0x000fe20000041868 */
[----:B------:R-:W-:-:S02]  /*2e00*/  ISETP.GE.AND P1, PT, R5, R25, PT ;  /* 0x000000190500720c */ /* 0x000fc40003f26270 */
[----:B------:R-:W-:Y:S02]  /*2e10*/  ISETP.GE.AND P6, PT, R6, R23, PT ;  /* 0x000000170600720c */ /* 0x000fe40003fc6270 */
[----:B------:R-:W-:Y:S02]  /*2e20*/  IADD3 R5, R3, 0x19, RZ ;  /* 0x0000001903057810 */ /* 0x000fe40007ffe0ff */
[----:B------:R-:W-:Y:S02]  /*2e30*/  FSEL R64, R44, -INF , !P4 ;  /* 0xff8000002c407808 */ /* 0x000fe40006000000 */
[----:B------:R-:W-:Y:S02]  /*2e40*/  FSEL R69, R46, -INF , !P3 ;  /* 0xff8000002e457808 */ /* 0x000fe40005800000 */
[----:B------:R-:W-:Y:S02]  /*2e50*/  FSEL R65, R45, -INF , !P2 ;  /* 0xff8000002d417808 */ /* 0x000fe40005000000 */
[----:B------:R-:W-:-:S02]  /*2e60*/  FSEL R95, R47, -INF , !P1 ;  /* 0xff8000002f5f7808 */ /* 0x000fc40004800000 */
[----:B------:R-:W-:Y:S01]  /*2e70*/  FSEL R20, R32, -INF , !P6 ;  /* 0xff80000020147808 */ /* 0x000fe20007000000 */
[----:B------:R-:W-:Y:S01]  /*2e80*/  HMMA.16816.F32.BF16 R44, R8, R18, R116 ;  /* 0x00000012082c723c */ /* 0x000fe20000041874 */
        /* <DEDUP_REMOVED lines=14> */
[----:B------:R-:W-:Y:S01]  /*2f70*/  FSEL R94, R50, -INF , !P2 ;  /* 0xff800000325e7808 */ /* 0x000fe20005000000 */
[----:B--2---:R-:W-:Y:S01]  /*2f80*/  HMMA.16816.F32.BF16 R16, R8, R28, R112 ;  /* 0x0000001c0810723c */ /* 0x004fe20000041870 */
[----:B------:R-:W-:Y:S02]  /*2f90*/  FSEL R93, R51, -INF , !P1 ;  /* 0xff800000335d7808 */ /* 0x000fe40004800000 */
[----:B------:R-:W-:Y:S02]  /*2fa0*/  FSEL R170, R40, -INF , !P6 ;  /* 0xff80000028aa7808 */ /* 0x000fe40007000000 */
[----:B------:R-:W-:-:S02]  /*2fb0*/  ISETP.GE.AND P2, PT, R6, R26, PT ;  /* 0x0000001a0600720c */ /* 0x000fc40003f46270 */
[C---:B------:R-:W-:Y:S01]  /*2fc0*/  ISETP.GE.AND P1, PT, R5.reuse, R23, PT ;  /* 0x000000170500720c */ /* 0x040fe20003f26270 */
[----:B------:R-:W-:Y:S01]  /*2fd0*/  HMMA.16816.F32.BF16 R8, R8, R30, R100 ;  /* 0x0000001e0808723c */ /* 0x000fe20000041864 */
[----:B------:R-:W-:Y:S02]  /*2fe0*/  ISETP.GE.AND P6, PT, R5, R26, PT ;  /* 0x0000001a0500720c */ /* 0x000fe40003fc6270 */
[----:B------:R-:W-:Y:S02]  /*2ff0*/  FSEL R174, R42, -INF , !P2 ;  /* 0xff8000002aae7808 */ /* 0x000fe40005000000 */
[----:B------:R-:W-:Y:S02]  /*3000*/  FSEL R169, R41, -INF , !P1 ;  /* 0xff80000029a97808 */ /* 0x000fe40004800000 */
[----:B------:R-:W-:Y:S02]  /*3010*/  FSEL R171, R43, -INF , !P6 ;  /* 0xff8000002bab7808 */ /* 0x000fe40007000000 */
[----:B------:R-:W-:Y:S01]  /*3020*/  FSEL R48, R48, -INF , !P4 ;  /* 0xff80000030307808 */ /* 0x000fe20006000000 */
[----:B------:R-:W-:Y:S01]  /*3030*/  HMMA.16816.F32.BF16 R40, R12, R28, R80 ;  /* 0x0000001c0c28723c */ /* 0x000fe20000041850 */
[----:B------:R-:W-:-:S02]  /*3040*/  FSEL R49, R49, -INF , !P3 ;  /* 0xff80000031317808 */ /* 0x000fc40005800000 */
[CC--:B------:R-:W-:Y:S02]  /*3050*/  ISETP.GE.AND P4, PT, R6.reuse, R24.reuse, PT ;  /* 0x000000180600720c */ /* 0x0c0fe40003f86270 */
[-C--:B------:R-:W-:Y:S02]  /*3060*/  ISETP.GE.AND P3, PT, R6, R25.reuse, PT ;  /* 0x000000190600720c */ /* 0x080fe40003f66270 */
[C---:B------:R-:W-:Y:S02]  /*3070*/  ISETP.GE.AND P2, PT, R5.reuse, R24, PT ;  /* 0x000000180500720c */ /* 0x040fe40003f46270 */
[----:B------:R-:W-:Y:S02]  /*3080*/  ISETP.GE.AND P1, PT, R5, R25, PT ;  /* 0x000000190500720c */ /* 0x000fe40003f26270 */
[----:B------:R-:W-:Y:S02]  /*3090*/  FSEL R168, R36, -INF , !P4 ;  /* 0xff80000024a87808 */ /* 0x000fe40006000000 */
[----:B------:R-:W-:-:S02]  /*30a0*/  FSEL R173, R38, -INF , !P3 ;  /* 0xff80000026ad7808 */ /* 0x000fc40005800000 */
[----:B------:R-:W-:Y:S02]  /*30b0*/  FSEL R159, R37, -INF , !P2 ;  /* 0xff800000259f7808 */ /* 0x000fe40005000000 */
[----:B------:R-:W-:Y:S02]  /*30c0*/  FSEL R172, R39, -INF , !P1 ;  /* 0xff80000027ac7808 */ /* 0x000fe40004800000 */
[C---:B------:R-:W-:Y:S01]  /*30d0*/  IADD3 R5, R3.reuse, 0x29, RZ ;  /* 0x0000002903057810 */ /* 0x040fe20007ffe0ff */
[----:B------:R-:W-:Y:S01]  /*30e0*/  HMMA.16816.F32.BF16 R36, R12, R60, R96 ;  /* 0x0000003c0c24723c */ /* 0x000fe20000041860 */
[----:B------:R-:W-:Y:S02]  /*30f0*/  IADD3 R6, R3, 0x28, RZ ;  /* 0x0000002803067810 */ /* 0x000fe40007ffe0ff */
[-C--:B------:R-:W-:Y:S02]  /*3100*/  ISETP.GE.AND P1, PT, R5, R23.reuse, PT ;  /* 0x000000170500720c */ /* 0x080fe40003f26270 */
[----:B------:R-:W-:-:S02]  /*3110*/  ISETP.GE.AND P6, PT, R6, R23, PT ;  /* 0x000000170600720c */ /* 0x000fc40003fc6270 */
[C---:B------:R-:W-:Y:S01]  /*3120*/  ISETP.GE.AND P3, PT, R6.reuse, R26, PT ;  /* 0x0000001a0600720c */ /* 0x040fe20003f66270 */
[----:B------:R-:W-:Y:S01]  /*3130*/  HMMA.16816.F32.BF16 R12, R12, R30, R88 ;  /* 0x0000001e0c0c723c */ /* 0x000fe20000041858 */
[----:B------:R-:W-:Y:S02]  /*3140*/  FSEL R150, R33, -INF , !P1 ;  /* 0xff80000021967808 */ /* 0x000fe40004800000 */
[C---:B------:R-:W-:Y:S02]  /*3150*/  ISETP.GE.AND P4, PT, R6.reuse, R24, PT ;  /* 0x000000180600720c */ /* 0x040fe40003f86270 */
[----:B------:R-:W-:Y:S02]  /*3160*/  ISETP.GE.AND P2, PT, R6, R25, PT ;  /* 0x000000190600720c */ /* 0x000fe40003f46270 */
[----:B------:R-:W-:Y:S02]  /*3170*/  FSEL R152, R32, -INF , !P6 ;  /* 0xff80000020987808 */ /* 0x000fe40007000000 */
[----:B------:R-:W-:-:S02]  /*3180*/  FSEL R153, R34, -INF , !P3 ;  /* 0xff80000022997808 */ /* 0x000fc40005800000 */
[C---:B------:R-:W-:Y:S02]  /*3190*/  ISETP.GE.AND P1, PT, R5.reuse, R25, PT ;  /* 0x000000190500720c */ /* 0x040fe40003f26270 */
[C---:B------:R-:W-:Y:S02]  /*31a0*/  ISETP.GE.AND P6, PT, R5.reuse, R26, PT ;  /* 0x0000001a0500720c */ /* 0x040fe40003fc6270 */
[----:B------:R-:W-:Y:S02]  /*31b0*/  ISETP.GE.AND P3, PT, R5, R24, PT ;  /* 0x000000180500720c */ /* 0x000fe40003f66270 */
[C---:B------:R-:W-:Y:S02]  /*31c0*/  IADD3 R6, R3.reuse, 0x31, RZ ;  /* 0x0000003103067810 */ /* 0x040fe40007ffe0ff */
[----:B------:R-:W-:Y:S02]  /*31d0*/  IADD3 R5, R3, 0x30, RZ ;  /* 0x0000003003057810 */ /* 0x000fe40007ffe0ff */
[----:B------:R-:W-:-:S02]  /*31e0*/  FSEL R157, R47, -INF , !P1 ;  /* 0xff8000002f9d7808 */ /* 0x000fc40004800000 */
[----:B------:R-:W-:Y:S02]  /*31f0*/  FSEL R147, R35, -INF , !P6 ;  /* 0xff80000023937808 */ /* 0x000fe40007000000 */
[----:B------:R-:W-:Y:S02]  /*3200*/  FSEL R158, R46, -INF , !P2 ;  /* 0xff8000002e9e7808 */ /* 0x000fe40005000000 */
[-C--:B------:R-:W-:Y:S02]  /*3210*/  ISETP.GE.AND P1, PT, R6, R23.reuse, PT ;  /* 0x000000170600720c */ /* 0x080fe40003f26270 */
[C---:B------:R-:W-:Y:S02]  /*3220*/  ISETP.GE.AND P6, PT, R5.reuse, R23, PT ;  /* 0x000000170500720c */ /* 0x040fe40003fc6270 */
[----:B------:R-:W-:Y:S02]  /*3230*/  ISETP.GE.AND P2, PT, R5, R26, PT ;  /* 0x0000001a0500720c */ /* 0x000fe40003f46270 */
[----:B------:R-:W-:-:S02]  /*3240*/  FSEL R140, R41, -INF , !P1 ;  /* 0xff800000298c7808 */ /* 0x000fc40004800000 */
[----:B------:R-:W-:Y:S02]  /*3250*/  FSEL R149, R44, -INF , !P4 ;  /* 0xff8000002c957808 */ /* 0x000fe40006000000 */
[----:B------:R-:W-:Y:S02]  /*3260*/  FSEL R148, R45, -INF , !P3 ;  /* 0xff8000002d947808 */ /* 0x000fe40005800000 */
[----:B------:R-:W-:Y:S02]  /*3270*/  FSEL R141, R40, -INF , !P6 ;  /* 0xff800000288d7808 */ /* 0x000fe40007000000 */
[----:B------:R-:W-:Y:S02]  /*3280*/  FSEL R144, R42, -INF , !P2 ;  /* 0xff8000002a907808 */ /* 0x000fe40005000000 */
[----:B------:R-:W-:Y:S02]  /*3290*/  ISETP.GE.AND P1, PT, R6, R25, PT ;  /* 0x000000190600720c */ /* 0x000fe40003f26270 */
[----:B------:R-:W-:-:S02]  /*32a0*/  ISETP.GE.AND P4, PT, R5, R24, PT ;  /* 0x000000180500720c */ /* 0x000fc40003f86270 */
[----:B------:R-:W-:Y:S02]  /*32b0*/  ISETP.GE.AND P3, PT, R5, R25, PT ;  /* 0x000000190500720c */ /* 0x000fe40003f66270 */
[C---:B------:R-:W-:Y:S02]  /*32c0*/  ISETP.GE.AND P6, PT, R6.reuse, R26, PT ;  /* 0x0000001a0600720c */ /* 0x040fe40003fc6270 */
[----:B------:R-:W-:Y:S02]  /*32d0*/  ISETP.GE.AND P2, PT, R6, R24, PT ;  /* 0x000000180600720c */ /* 0x000fe40003f46270 */
[----:B------:R-:W-:Y:S02]  /*32e0*/  IADD3 R5, R3, 0x38, RZ ;  /* 0x0000003803057810 */ /* 0x000fe40007ffe0ff */
[----:B------:R-:W-:Y:S02]  /*32f0*/  FSEL R142, R19, -INF , !P1 ;  /* 0xff800000138e7808 */ /* 0x000fe40004800000 */
[----:B------:R-:W-:-:S02]  /*3300*/  FSEL R143, R43, -INF , !P6 ;  /* 0xff8000002b8f7808 */ /* 0x000fc40007000000 */
[----:B------:R-:W-:Y:S02]  /*3310*/  FSEL R146, R16, -INF , !P4 ;  /* 0xff80000010927808 */ /* 0x000fe40006000000 */
[----:B------:R-:W-:Y:S02]  /*3320*/  FSEL R151, R18, -INF , !P3 ;  /* 0xff80000012977808 */ /* 0x000fe40005800000 */
[----:B------:R-:W-:Y:S02]  /*3330*/  FSEL R145, R17, -INF , !P2 ;  /* 0xff80000011917808 */ /* 0x000fe40005000000 */
[----:B------:R-:W-:Y:S02]  /*3340*/  FSEL R19, R39, -INF , !P0 ;  /* 0xff80000027137808 */ /* 0x000fe40004000000 */
[C---:B------:R-:W-:Y:S02]  /*3350*/  ISETP.GE.AND P6, PT, R5.reuse, R23, PT ;  /* 0x000000170500720c */ /* 0x040fe40003fc6270 */
[----:B------:R-:W-:-:S02]  /*3360*/  ISETP.GE.AND P4, PT, R5, R26, PT ;  /* 0x0000001a0500720c */ /* 0x000fc40003f86270 */
[CC--:B------:R-:W-:Y:S02]  /*3370*/  ISETP.GE.AND P3, PT, R5.reuse, R24.reuse, PT ;  /* 0x000000180500720c */ /* 0x0c0fe40003f66270 */
[-C--:B------:R-:W-:Y:S02]  /*3380*/  ISETP.GE.AND P2, PT, R5, R25.reuse, PT ;  /* 0x000000190500720c */ /* 0x080fe40003f46270 */
[C---:B------:R-:W-:Y:S02]  /*3390*/  ISETP.GE.AND P0, PT, R3.reuse, R24, PT ;  /* 0x000000180300720c */ /* 0x040fe40003f06270 */
[----:B------:R-:W-:Y:S02]  /*33a0*/  IADD3 R5, R3, 0x39, RZ ;  /* 0x0000003903057810 */ /* 0x000fe40007ffe0ff */
[----:B------:R-:W-:Y:S02]  /*33b0*/  FSEL R27, R52, -INF , !P0 ;  /* 0xff800000341b7808 */ /* 0x000fe40004000000 */
[----:B------:R-:W-:-:S02]  /*33c0*/  ISETP.GE.AND P0, PT, R5, R25, PT ;  /* 0x000000190500720c */ /* 0x000fc40003f06270 */
[----:B------:R-:W-:Y:S02]  /*33d0*/  FSEL R17, R37, -INF , !P5 ;  /* 0xff80000025117808 */ /* 0x000fe40006800000 */
[----:B------:R-:W-:Y:S02]  /*33e0*/  FSEL R137, R11, -INF , !P0 ;  /* 0xff8000000b897808 */ /* 0x000fe40004000000 */
[----:B------:R-:W-:Y:S02]  /*33f0*/  PLOP3.LUT P0, PT, PT, PT, UP0, 0x80, 0x0 ;  /* 0x000000000000781c */ /* 0x000fe40003f0f008 */
[C---:B------:R-:W-:Y:S02]  /*3400*/  ISETP.GE.AND P1, PT, R3.reuse, R23, PT ;  /* 0x000000170300720c */ /* 0x040fe40003f26270 */
[----:B------:R-:W-:Y:S02]  /*3410*/  ISETP.GE.AND P5, PT, R3, R26, PT ;  /* 0x0000001a0300720c */ /* 0x000fe40003fa6270 */
[----:B------:R-:W-:-:S02]  /*3420*/  FSEL R16, R36, -INF , !P1 ;  /* 0xff80000024107808 */ /* 0x000fc40004800000 */
[----:B------:R-:W-:Y:S02]  /*3430*/  FSEL R18, R38, -INF , !P5 ;  /* 0xff80000026127808 */ /* 0x000fe40006800000 */
[----:B------:R-:W-:Y:S02]  /*3440*/  FSEL R138, R8, -INF , !P3 ;  /* 0xff800000088a7808 */ /* 0x000fe40005800000 */
[----:B------:R-:W-:Y:S02]  /*3450*/  FSEL R139, R10, -INF , !P2 ;  /* 0xff8000000a8b7808 */ /* 0x000fe40005000000 */
[----:B------:R-:W-:Y:S02]  /*3460*/  ISETP.GE.AND P1, PT, R3, R25, PT ;  /* 0x000000190300720c */ /* 0x000fe40003f26270 */
[C---:B------:R-:W-:Y:S02]  /*3470*/  ISETP.GE.AND P5, PT, R5.reuse, R23, PT ;  /* 0x000000170500720c */ /* 0x040fe40003fa6270 */
[----:B------:R-:W-:-:S02]  /*3480*/  ISETP.GE.AND P3, PT, R5, R26, PT ;  /* 0x0000001a0500720c */ /* 0x000fc40003f66270 */
[----:B------:R-:W-:Y:S02]  /*3490*/  ISETP.GE.AND P2, PT, R5, R24, PT ;  /* 0x000000180500720c */ /* 0x000fe40003f46270 */
[----:B------:R-:W-:Y:S02]  /*34a0*/  FSEL R28, R54, -INF , !P1 ;  /* 0xff800000361c7808 */ /* 0x000fe40004800000 */
[----:B------:R-:W-:Y:S02]  /*34b0*/  FSEL R136, R9, -INF , !P2 ;  /* 0xff80000009887808 */ /* 0x000fe40005000000 */
[----:B------:R-:W-:Y:S02]  /*34c0*/  FSEL R133, R12, -INF , !P6 ;  /* 0xff8000000c857808 */ /* 0x000fe40007000000 */
[----:B------:R-:W-:Y:S02]  /*34d0*/  FSEL R135, R14, -INF , !P4 ;  /* 0xff8000000e877808 */ /* 0x000fe40006000000 */
[----:B------:R-:W-:-:S02]  /*34e0*/  FSEL R132, R13, -INF , !P5 ;  /* 0xff8000000d847808 */ /* 0x000fc40006800000 */
[----:B------:R-:W-:Y:S01]  /*34f0*/  FSEL R134, R15, -INF , !P3 ;  /* 0xff8000000f867808 */ /* 0x000fe20005800000 */
[----:B------:R-:W-:Y:S05]  /*3500*/  @!P0 BRA `(.L_x_29) ;  /* 0x000001c000008947 */ /* 0x000fea0003800000 */
[----:B------:R-:W-:-:S04]  /*3510*/  UIADD3 UR12, UR8, -0x2, URZ ;  /* 0xfffffffe080c7890 */ /* 0x000fc8000fffe03f */
[----:B------:R-:W-:Y:S02]  /*3520*/  USHF.R.S32.HI UR5, URZ, 0x1f, UR12 ;  /* 0x0000001f3f057899 */ /* 0x000fe4000801140c */
[----:B------:R-:W-:Y:S01]  /*3530*/  UIMAD UR23, UR23, UR12, URZ ;  /* 0x0000000c171772a4 */ /* 0x000fe2000f8e023f */
[----:B------:R-:W-:Y:S01]  /*3540*/  IMAD.WIDE.U32 R6, R154, UR12, R160 ;  /* 0x0000000c9a067c25 */ /* 0x000fe2000f8e00a0 */
[----:B------:R-:W-:Y:S02]  /*3550*/  USHF.L.U32 UR12, UR6, 0x5, URZ ;  /* 0x00000005060c7899 */ /* 0x000fe4000800063f */
[----:B------:R-:W-:Y:S02]  /*3560*/  UIMAD UR5, UR5, UR24, UR23 ;  /* 0x00000018050572a4 */ /* 0x000fe4000f8e0217 */
[----:B------:R-:W-:-:S04]  /*3570*/  LEA R10, P2, R6, c[0x0][0x168], 0x1 ;  /* 0x00005a00060a7a11 */ /* 0x000fc800078408ff */
[----:B------:R-:W-:Y:S01]  /*3580*/  IADD3 R3, R7, UR5, RZ ;  /* 0x0000000507037c10 */ /* 0x000fe2000fffe0ff */
[----:B------:R-:W-:Y:S01]  /*3590*/  USHF.L.U64.HI UR5, UR6, 0x5, UR7 ;  /* 0x0000000506057899 */ /* 0x000fe20008010207 */
        /* <DEDUP_REMOVED lines=8> */
[----:B------:R-:W-:-:S02]  /*3620*/  IADD3 R12, P1, R6, UR12, RZ ;  /* 0x0000000c060c7c10 */ /* 0x000fc4000ff3e0ff */
        /* <DEDUP_REMOVED lines=10> */
.L_x_29:
[----:B------:R-:W-:Y:S01]  /*36d0*/  FMNMX.FTZ R156, R16, R17, !PT ;  /* 0x00000011109c7209 */ /* 0x000fe20007810000 */
[----:B------:R-:W-:Y:S01]  /*36e0*/  STL [R1+0xe0], R26 ;  /* 0x0000e01a01007387 */ /* 0x000fe20000100800 */
[----:B------:R-:W-:-:S02]  /*36f0*/  FMNMX.FTZ R3, R18, R19, !PT ;  /* 0x0000001312037209 */ /* 0x000fc40007810000 */
        /* <DEDUP_REMOVED lines=24> */
[----:B------:R-:W-:Y:S02]  /*3880*/  SHF.L.U32 R221, R0, 0x1, RZ ;  /* 0x0000000100dd7819 */ /* 0x000fe400000006ff */
[----:B------:R-:W-:Y:S02]  /*3890*/  FMNMX.FTZ R156, R140, R156, !PT ;  /* 0x0000009c8c9c7209 */ /* 0x000fe40007810000 */
[----:B------:R-:W-:Y:S01]  /*38a0*/  LEA R224, R2, R221, 0x1 ;  /* 0x000000dd02e07211 */ /* 0x000fe200078e08ff */
[----:B------:R-:W-:Y:S01]  /*38b0*/  IMAD R222, R4, 0x2, R221 ;  /* 0x0000000204de7824 */ /* 0x000fe200078e02dd */
[----:B------:R-:W-:-:S03]  /*38c0*/  FMNMX.FTZ R156, R133, R156, !PT ;  /* 0x0000009c859c7209 */ /* 0x000fc60007810000 */
[----:B------:R-:W-:Y:S01]  /*38d0*/  LDSM.16.MT88.4 R76, [R224+0xc800] ;  /* 0x00c80000e04c783b */ /* 0x000fe20000004200 */
[----:B------:R-:W-:Y:S02]  /*38e0*/  FMNMX.FTZ R156, R132, R156, !PT ;  /* 0x0000009c849c7209 */ /* 0x000fe40007810000 */
[----:B------:R-:W-:Y:S01]  /*38f0*/  LEA R223, R2, R222, 0x1 ;  /* 0x000000de02df7211 */ /* 0x000fe200078e08ff */
[----:B------:R-:W-:Y:S04]  /*3900*/  LDSM.16.MT88.4 R36, [R222+0xc000] ;  /* 0x00c00000de24783b */ /* 0x000fe80000004200 */
[----:B------:R-:W2:Y:S04]  /*3910*/  SHFL.BFLY PT, R5, R156, 0x2, 0x1f ;  /* 0x0c401f009c057f89 */ /* 0x000ea800000e0000 */
[----:B------:R-:W-:Y:S04]  /*3920*/  LDSM.16.MT88.4 R44, [R222+0xc800] ;  /* 0x00c80000de2c783b */ /* 0x000fe80000004200 */
[----:B------:R-:W-:Y:S04]  /*3930*/  LDSM.16.MT88.4 R80, [R224+0xe000] ;  /* 0x00e00000e050783b */ /* 0x000fe80000004200 */
[----:B------:R-:W-:Y:S01]  /*3940*/  LDSM.16.MT88.4 R112, [R223+0xe000] ;  /* 0x00e00000df70783b */ /* 0x000fe20000004200 */
[----:B--2---:R-:W-:-:S02]  /*3950*/  FMNMX.FTZ R156, R156, R5, !PT ;  /* 0x000000059c9c7209 */ /* 0x004fc40007810000 */
[----:B------:R-:W-:Y:S02]  /*3960*/  FMNMX.FTZ R5, R144, R3, !PT ;  /* 0x0000000390057209 */ /* 0x000fe40007810000 */
[----:B------:R-:W-:Y:S01]  /*3970*/  FMNMX.FTZ R3, R27, R86, !PT ;  /* 0x000000561b037209 */ /* 0x000fe20007810000 */
[----:B-1----:R-:W1:Y:S01]  /*3980*/  SHFL.BFLY PT, R6, R156, 0x1, 0x1f ;  /* 0x0c201f009c067f89 */ /* 0x002e6200000e0000 */
[----:B------:R-:W-:Y:S02]  /*3990*/  FMNMX.FTZ R5, R143, R5, !PT ;  /* 0x000000058f057209 */ /* 0x000fe40007810000 */
[----:B------:R-:W-:Y:S02]  /*39a0*/  FMNMX.FTZ R3, R85, R3, !PT ;  /* 0x0000000355037209 */ /* 0x000fe40007810000 */
[----:B------:R-:W-:Y:S02]  /*39b0*/  FMNMX.FTZ R155, R135, R5, !PT ;  /* 0x00000005879b7209 */ /* 0x000fe40007810000 */
[----:B------:R-:W-:-:S02]  /*39c0*/  FMNMX.FTZ R3, R84, R3, !PT ;  /* 0x0000000354037209 */ /* 0x000fc40007810000 */
[----:B------:R-:W-:Y:S02]  /*39d0*/  FMNMX.FTZ R155, R134, R155, !PT ;  /* 0x0000009b869b7209 */ /* 0x000fe40007810000 */
[----:B------:R-:W-:-:S03]  /*39e0*/  FMNMX.FTZ R3, R64, R3, !PT ;  /* 0x0000000340037209 */ /* 0x000fc60007810000 */
[----:B------:R-:W2:Y:S01]  /*39f0*/  SHFL.BFLY PT, R7, R155, 0x2, 0x1f ;  /* 0x0c401f009b077f89 */ /* 0x000ea200000e0000 */
[----:B------:R-:W-:-:S04]  /*3a00*/  FMNMX.FTZ R3, R65, R3, !PT ;  /* 0x0000000341037209 */ /* 0x000fc80007810000 */
[----:B------:R-:W-:-:S04]  /*3a10*/  FMNMX.FTZ R3, R48, R3, !PT ;  /* 0x0000000330037209 */ /* 0x000fc80007810000 */
[----:B------:R-:W-:Y:S02]  /*3a20*/  FMNMX.FTZ R5, R49, R3, !PT ;  /* 0x0000000331057209 */ /* 0x000fe40007810000 */
[----:B-1----:R-:W-:Y:S02]  /*3a30*/  FMNMX.FTZ R156, R156, R6, !PT ;  /* 0x000000069c9c7209 */ /* 0x002fe40007810000 */
[----:B------:R-:W-:Y:S02]  /*3a40*/  FMNMX.FTZ R5, R168, R5, !PT ;  /* 0x00000005a8057209 */ /* 0x000fe40007810000 */
[C---:B------:R-:W-:Y:S01]  /*3a50*/  FSETP.NEU.FTZ.AND P1, PT, R156.reuse, -INF , PT ;  /* 0xff8000009c00780b */ /* 0x040fe20003f3d000 */
[----:B------:R-:W-:Y:S01]  /*3a60*/  FMUL.FTZ R22, R156, c[0x0][0x23c] ;  /* 0x00008f009c167a20 */ /* 0x000fe20000410000 */
[----:B------:R-:W-:-:S04]  /*3a70*/  FMNMX.FTZ R5, R159, R5, !PT ;  /* 0x000000059f057209 */ /* 0x000fc80007810000 */
[----:B------:R-:W-:Y:S02]  /*3a80*/  FSEL R22, R22, RZ, P1 ;  /* 0x000000ff16167208 */ /* 0x000fe40000800000 */
[----:B------:R-:W-:Y:S02]  /*3a90*/  FMNMX.FTZ R5, R149, R5, !PT ;  /* 0x0000000595057209 */ /* 0x000fe40007810000 */
[----:B--2---:R-:W-:Y:S01]  /*3aa0*/  FMNMX.FTZ R155, R155, R7, !PT ;  /* 0x000000079b9b7209 */ /* 0x004fe20007810000 */
[--C-:B------:R-:W-:Y:S01]  /*3ab0*/  FFMA.FTZ R3, R16, c[0x0][0x23c], -R22.reuse ;  /* 0x00008f0010037a23 */ /* 0x100fe20000010816 */
[----:B------:R-:W-:Y:S01]  /*3ac0*/  FMNMX.FTZ R154, R148, R5, !PT ;  /* 0x00000005949a7209 */ /* 0x000fe20007810000 */
[--C-:B------:R-:W-:Y:S02]  /*3ad0*/  FFMA.FTZ R5, R56, c[0x0][0x23c], -R22.reuse ;  /* 0x00008f0038057a23 */ /* 0x100fe40000010816 */
[----:B------:R1:W-:Y:S01]  /*3ae0*/  MUFU.EX2 R252, R3 ;  /* 0x0000000300fc7308 */ /* 0x0003e20000000800 */
[----:B------:R-:W-:Y:S01]  /*3af0*/  FMNMX.FTZ R154, R146, R154, !PT ;  /* 0x0000009a929a7209 */ /* 0x000fe20007810000 */
[----:B------:R-:W2:Y:S01]  /*3b00*/  SHFL.BFLY PT, R7, R155, 0x1, 0x1f ;  /* 0x0c201f009b077f89 */ /* 0x000ea200000e0000 */
[----:B------:R-:W-:-:S02]  /*3b10*/  FFMA.FTZ R6, R17, c[0x0][0x23c], -R22 ;  /* 0x00008f0011067a23 */ /* 0x000fc40000010816 */
[----:B------:R-:W-:-:S03]  /*3b20*/  FMNMX.FTZ R154, R145, R154, !PT ;  /* 0x0000009a919a7209 */ /* 0x000fc60007810000 */
[----:B------:R3:W-:Y:S01]  /*3b30*/  MUFU.EX2 R26, R5 ;  /* 0x00000005001a7308 */ /* 0x0007e20000000800 */
[----:B------:R-:W-:-:S04]  /*3b40*/  FMNMX.FTZ R154, R138, R154, !PT ;  /* 0x0000009a8a9a7209 */ /* 0x000fc80007810000 */
[----:B------:R-:W-:Y:S02]  /*3b50*/  FMNMX.FTZ R154, R136, R154, !PT ;  /* 0x0000009a889a7209 */ /* 0x000fe40007810000 */
[----:B-1----:R-:W-:Y:S01]  /*3b60*/  FMNMX.FTZ R3, R28, R87, !PT ;  /* 0x000000571c037209 */ /* 0x002fe20007810000 */
[----:B------:R1:W4:Y:S03]  /*3b70*/  MUFU.EX2 R187, R6 ;  /* 0x0000000600bb7308 */ /* 0x0003260000000800 */
[----:B------:R-:W-:-:S04]  /*3b80*/  FMNMX.FTZ R3, R92, R3, !PT ;  /* 0x000000035c037209 */ /* 0x000fc80007810000 */
[----:B------:R-:W-:Y:S01]  /*3b90*/  FMNMX.FTZ R3, R68, R3, !PT ;  /* 0x0000000344037209 */ /* 0x000fe20007810000 */
[----:B---3--:R-:W-:Y:S01]  /*3ba0*/  FFMA.FTZ R5, R57, c[0x0][0x23c], -R22 ;  /* 0x00008f0039057a23 */ /* 0x008fe20000010816 */
[----:B--2---:R-:W-:Y:S02]  /*3bb0*/  FMNMX.FTZ R155, R155, R7, !PT ;  /* 0x000000079b9b7209 */ /* 0x004fe40007810000 */
[----:B------:R-:W-:Y:S01]  /*3bc0*/  FMNMX.FTZ R3, R69, R3, !PT ;  /* 0x0000000345037209 */ /* 0x000fe20007810000 */
[----:B------:R2:W-:Y:S01]  /*3bd0*/  MUFU.EX2 R212, R5 ;  /* 0x0000000500d47308 */ /* 0x0005e20000000800 */
[----:B------:R-:W-:Y:S02]  /*3be0*/  FSETP.NEU.FTZ.AND P1, PT, R155, -INF , PT ;  /* 0xff8000009b00780b */ /* 0x000fe40003f3d000 */
[----:B------:R-:W-:Y:S01]  /*3bf0*/  FMNMX.FTZ R3, R95, R3, !PT ;  /* 0x000000035f037209 */ /* 0x000fe20007810000 */
[----:B-1----:R-:W1:Y:S01]  /*3c00*/  SHFL.BFLY PT, R6, R154, 0x2, 0x1f ;  /* 0x0c401f009a067f89 */ /* 0x002e6200000e0000 */
[----:B----4-:R-:W-:-:S02]  /*3c10*/  F2FP.BF16.PACK_AB R16, R187, R252 ;  /* 0x000000fcbb10723e */ /* 0x010fc400000010ff */
[----:B------:R-:W-:-:S04]  /*3c20*/  FMNMX.FTZ R3, R94, R3, !PT ;  /* 0x000000035e037209 */ /* 0x000fc80007810000 */
[----:B--2---:R-:W-:Y:S01]  /*3c30*/  FMNMX.FTZ R5, R93, R3, !PT ;  /* 0x000000035d057209 */ /* 0x004fe20007810000 */
[----:B------:R-:W-:Y:S02]  /*3c40*/  FFMA.FTZ R3, R21, c[0x0][0x23c], -R22 ;  /* 0x00008f0015037a23 */ /* 0x000fe40000010816 */
[----:B------:R-:W-:Y:S01]  /*3c50*/  FMUL.FTZ R21, R155, c[0x0][0x23c] ;  /* 0x00008f009b157a20 */ /* 0x000fe20000410000 */
[----:B------:R-:W-:Y:S01]  /*3c60*/  FMNMX.FTZ R5, R173, R5, !PT ;  /* 0x00000005ad057209 */ /* 0x000fe20007810000 */
[----:B------:R2:W3:Y:S03]  /*3c70*/  MUFU.EX2 R8, R3 ;  /* 0x0000000300087308 */ /* 0x0004e60000000800 */
[----:B------:R-:W-:Y:S02]  /*3c80*/  FMNMX.FTZ R5, R172, R5, !PT ;  /* 0x00000005ac057209 */ /* 0x000fe40007810000 */
[----:B------:R-:W-:-:S02]  /*3c90*/  FSEL R21, R21, RZ, P1 ;  /* 0x000000ff15157208 */ /* 0x000fc40000800000 */
[----:B------:R-:W-:Y:S02]  /*3ca0*/  FMNMX.FTZ R5, R158, R5, !PT ;  /* 0x000000059e057209 */ /* 0x000fe40007810000 */
[----:B-1----:R-:W-:Y:S02]  /*3cb0*/  FMNMX.FTZ R154, R154, R6, !PT ;  /* 0x000000069a9a7209 */ /* 0x002fe40007810000 */
[----:B------:R-:W-:-:S03]  /*3cc0*/  FMNMX.FTZ R5, R157, R5, !PT ;  /* 0x000000059d057209 */ /* 0x000fc60007810000 */
[----:B------:R-:W1:Y:S01]  /*3cd0*/  SHFL.BFLY PT, R6, R154, 0x1, 0x1f ;  /* 0x0c201f009a067f89 */ /* 0x000e6200000e0000 */
[----:B------:R-:W-:Y:S01]  /*3ce0*/  FMNMX.FTZ R5, R151, R5, !PT ;  /* 0x0000000597057209 */ /* 0x000fe20007810000 */
[----:B--2---:R-:W-:Y:S02]  /*3cf0*/  FFMA.FTZ R3, R55, c[0x0][0x23c], -R22 ;  /* 0x00008f0037037a23 */ /* 0x004fe40000010816 */
[----:B---3--:R-:W-:Y:S01]  /*3d00*/  IMAD.MOV.U32 R2, RZ, RZ, R8 ;  /* 0x000000ffff027224 */ /* 0x008fe200078e0008 */
[----:B------:R-:W-:Y:S01]  /*3d10*/  FMNMX.FTZ R5, R142, R5, !PT ;  /* 0x000000058e057209 */ /* 0x000fe20007810000 */
[----:B------:R2:W3:Y:S02]  /*3d20*/  MUFU.EX2 R216, R3 ;  /* 0x0000000300d87308 */ /* 0x0004e40000000800 */
[----:B--2---:R-:W-:Y:S01]  /*3d30*/  FFMA.FTZ R3, R20, c[0x0][0x23c], -R22 ;  /* 0x00008f0014037a23 */ /* 0x004fe20000010816 */
[----:B---3--:R-:W-:Y:S02]  /*3d40*/  F2FP.BF16.PACK_AB R8, R216, R2 ;  /* 0x00000002d808723e */ /* 0x008fe400000010ff */
[----:B-1----:R-:W-:-:S03]  /*3d50*/  FMNMX.FTZ R154, R154, R6, !PT ;  /* 0x000000069a9a7209 */ /* 0x002fc60007810000 */
[----:B------:R1:W-:Y:S01]  /*3d60*/  MUFU.EX2 R218, R3 ;  /* 0x0000000300da7308 */ /* 0x0003e20000000800 */
[C---:B------:R-:W-:Y:S01]  /*3d70*/  FSETP.NEU.FTZ.AND P1, PT, R154.reuse, -INF , PT ;  /* 0xff8000009a00780b */ /* 0x040fe20003f3d000 */
[----:B------:R-:W-:-:S05]  /*3d80*/  FMUL.FTZ R20, R154, c[0x0][0x23c] ;  /* 0x00008f009a147a20 */ /* 0x000fca0000410000 */
[----:B------:R-:W-:Y:S01]  /*3d90*/  FSEL R20, R20, RZ, P1 ;  /* 0x000000ff14147208 */ /* 0x000fe20000800000 */
[----:B-1----:R-:W-:Y:S02]  /*3da0*/  FFMA.FTZ R3, R53, c[0x0][0x23c], -R22 ;  /* 0x00008f0035037a23 */ /* 0x002fe40000010816 */
[----:B------:R-:W-:Y:S02]  /*3db0*/  LDSM.16.MT88.4 R52, [R221+0xc000] ;  /* 0x00c00000dd34783b */ /* 0x000fe40000004200 */
[----:B------:R1:W2:Y:S02]  /*3dc0*/  MUFU.EX2 R200, R3 ;  /* 0x0000000300c87308 */ /* 0x0002a40000000800 */
[----:B-1----:R-:W-:Y:S01]  /*3dd0*/  FMNMX.FTZ R3, R139, R5, !PT ;  /* 0x000000058b037209 */ /* 0x002fe20007810000 */
[----:B------:R-:W-:Y:S01]  /*3de0*/  FFMA.FTZ R5, R18, c[0x0][0x23c], -R21 ;  /* 0x00008f0012057a23 */ /* 0x000fe20000010815 */
[----:B------:R-:W-:Y:S02]  /*3df0*/  F2FP.BF16.PACK_AB R18, R212, R26 ;  /* 0x0000001ad412723e */ /* 0x000fe400000010ff */
[----:B------:R-:W-:-:S02]  /*3e00*/  FMNMX.FTZ R3, R137, R3, !PT ;  /* 0x0000000389037209 */ /* 0x000fc40007810000 */
[----:B------:R1:W-:Y:S01]  /*3e10*/  MUFU.EX2 R186, R5 ;  /* 0x0000000500ba7308 */ /* 0x0003e20000000800 */
[----:B--2---:R-:W-:Y:S02]  /*3e20*/  F2FP.BF16.PACK_AB R10, R200, R218 ;  /* 0x000000dac80a723e */ /* 0x004fe400000010ff */
[----:B------:R-:W2:Y:S01]  /*3e30*/  SHFL.BFLY PT, R7, R3, 0x2, 0x1f ;  /* 0x0c401f0003077f89 */ /* 0x000ea200000e0000 */
[----:B-1----:R-:W-:-:S04]  /*3e40*/  FFMA.FTZ R5, R19, c[0x0][0x23c], -R21 ;  /* 0x00008f0013057a23 */ /* 0x002fc80000010815 */
[----:B------:R1:W3:Y:S01]  /*3e50*/  MUFU.EX2 R185, R5 ;  /* 0x0000000500b97308 */ /* 0x0002e20000000800 */
[----:B--2---:R-:W-:-:S05]  /*3e60*/  FMNMX.FTZ R3, R3, R7, !PT ;  /* 0x0000000703037209 */ /* 0x004fca0007810000 */
[----:B------:R-:W2:Y:S01]  /*3e70*/  SHFL.BFLY PT, R6, R3, 0x1, 0x1f ;  /* 0x0c201f0003067f89 */ /* 0x000ea200000e0000 */
[----:B-1----:R-:W-:Y:S01]  /*3e80*/  FFMA.FTZ R5, R67, c[0x0][0x23c], -R21 ;  /* 0x00008f0043057a23 */ /* 0x002fe20000010815 */
[----:B---3--:R-:W-:-:S03]  /*3e90*/  F2FP.BF16.PACK_AB R17, R185, R186 ;  /* 0x000000bab911723e */ /* 0x008fc600000010ff */
[----:B------:R1:W-:Y:S02]  /*3ea0*/  MUFU.EX2 R25, R5 ;  /* 0x0000000500197308 */ /* 0x0003e40000000800 */
[----:B-1----:R-:W-:Y:S01]  /*3eb0*/  FFMA.FTZ R5, R66, c[0x0][0x23c], -R21 ;  /* 0x00008f0042057a23 */ /* 0x002fe20000010815 */
[----:B--2---:R-:W-:Y:S01]  /*3ec0*/  FMNMX.FTZ R3, R3, R6, !PT ;  /* 0x0000000603037209 */ /* 0x004fe20007810000 */
[----:B------:R-:W-:-:S04]  /*3ed0*/  FFMA.FTZ R6, R64, c[0x0][0x23c], -R20 ;  /* 0x00008f0040067a23 */ /* 0x000fc80000010814 */
[----:B------:R1:W2:Y:S01]  /*3ee0*/  MUFU.EX2 R203, R5 ;  /* 0x0000000500cb7308 */ /* 0x0002a20000000800 */
[----:B------:R-:W-:-:S07]  /*3ef0*/  FSETP.NEU.FTZ.AND P1, PT, R3, -INF , PT ;  /* 0xff8000000300780b */ /* 0x000fce0003f3d000 */
[----:B------:R-:W-:Y:S01]  /*3f00*/  MUFU.EX2 R213, R6 ;  /* 0x0000000600d57308 */ /* 0x000fe20000000800 */
[----:B-1----:R-:W-:Y:S01]  /*3f10*/  FFMA.FTZ R5, R63, c[0x0][0x23c], -R21 ;  /* 0x00008f003f057a23 */ /* 0x002fe20000010815 */
[----:B--2---:R-:W-:-:S06]  /*3f20*/  F2FP.BF16.PACK_AB R19, R203, R25 ;  /* 0x00000019cb13723e */ /* 0x004fcc00000010ff */
[----:B------:R1:W-:Y:S01]  /*3f30*/  MUFU.EX2 R188, R5 ;  /* 0x0000000500bc7308 */ /* 0x0003e20000000800 */
[C---:B------:R-:W-:Y:S08]  /*3f40*/  HMMA.16816.F32.BF16 R72, R16.reuse, R52, RZ ;  /* 0x000000341048723c */ /* 0x040ff000000418ff */
[----:B------:R-:W-:Y:S01]  /*3f50*/  HMMA.16816.F32.BF16 R100, R16, R80, RZ ;  /* 0x000000501064723c */ /* 0x000fe200000418ff */
[----:B-1----:R-:W-:-:S02]  /*3f60*/  FFMA.FTZ R5, R62, c[0x0][0x23c], -R21 ;  /* 0x00008f003e057a23 */ /* 0x002fc40000010815 */
[----:B------:R-:W1:Y:S02]  /*3f70*/  LDSM.16.MT88.4 R60, [R223+0xc000] ;  /* 0x00c00000df3c783b */ /* 0x000e640000004200 */
[----:B------:R2:W-:Y:S02]  /*3f80*/  MUFU.EX2 R219, R5 ;  /* 0x0000000500db7308 */ /* 0x0005e40000000800 */
[----:B--2---:R-:W-:-:S06]  /*3f90*/  FFMA.FTZ R5, R59, c[0x0][0x23c], -R21 ;  /* 0x00008f003b057a23 */ /* 0x004fcc0000010815 */
[----:B------:R2:W-:Y:S02]  /*3fa0*/  MUFU.EX2 R215, R5 ;  /* 0x0000000500d77308 */ /* 0x0005e40000000800 */
[----:B--2---:R-:W-:Y:S02]  /*3fb0*/  FFMA.FTZ R5, R58, c[0x0][0x23c], -R21 ;  /* 0x00008f003a057a23 */ /* 0x004fe40000010815 */
[C---:B------:R-:W-:Y:S04]  /*3fc0*/  HMMA.16816.F32.BF16 R56, R16.reuse, R36, RZ ;  /* 0x000000241038723c */ /* 0x040fe800000418ff */
[----:B------:R2:W-:Y:S04]  /*3fd0*/  MUFU.EX2 R9, R5 ;  /* 0x0000000500097308 */ /* 0x0005e80000000800 */
[----:B-1----:R-:W-:Y:S01]  /*3fe0*/  HMMA.16816.F32.BF16 R128, R16, R60, RZ ;  /* 0x0000003c1080723c */ /* 0x002fe200000418ff */
[----:B--2---:R-:W-:-:S04]  /*3ff0*/  FFMA.FTZ R5, R27, c[0x0][0x23c], -R20 ;  /* 0x00008f001b057a23 */ /* 0x004fc80000010814 */
        /* <DEDUP_REMOVED lines=8> */
[----:B-1----:R-:W-:Y:S01]  /*4080*/  FMUL.FTZ R5, R3, c[0x0][0x23c] ;  /* 0x00008f0003057a20 */ /* 0x002fe20000410000 */
[----:B--2---:R-:W-:-:S04]  /*4090*/  F2FP.BF16.PACK_AB R14, R202, R24 ;  /* 0x00000018ca0e723e */ /* 0x004fc800000010ff */
[----:B------:R-:W-:Y:S01]  /*40a0*/  FSEL R0, R5, RZ, P1 ;  /* 0x000000ff05007208 */ /* 0x000fe20000800000 */
[----:B------:R-:W-:Y:S02]  /*40b0*/  FFMA.FTZ R5, R65, c[0x0][0x23c], -R20 ;  /* 0x00008f0041057a23 */ /* 0x000fe40000010814 */
[----:B------:R-:W1:Y:S02]  /*40c0*/  LDSM.16.MT88.4 R64, [R221+0xe000] ;  /* 0x00e00000dd40783b */ /* 0x000e640000004200 */
[----:B------:R2:W-:Y:S01]  /*40d0*/  MUFU.EX2 R27, R5 ;  /* 0x00000005001b7308 */ /* 0x0005e20000000800 */
[----:B------:R-:W-:-:S07]  /*40e0*/  FFMA.FTZ R4, R92, c[0x0][0x23c], -R0 ;  /* 0x00008f005c047a23 */ /* 0x000fce0000010800 */
[----:B------:R3:W-:Y:S01]  /*40f0*/  MUFU.EX2 R23, R4 ;  /* 0x0000000400177308 */ /* 0x0007e20000000800 */
[--C-:B--2---:R-:W-:Y:S02]  /*4100*/  FFMA.FTZ R5, R28, c[0x0][0x23c], -R0.reuse ;  /* 0x00008f001c057a23 */ /* 0x104fe40000010800 */
[----:B------:R-:W2:Y:S05]  /*4110*/  LDSM.16.MT88.4 R28, [R224+0xc000] ;  /* 0x00c00000e01c783b */ /* 0x000eaa0000004200 */
[----:B------:R4:W-:Y:S01]  /*4120*/  MUFU.EX2 R96, R5 ;  /* 0x0000000500607308 */ /* 0x0009e20000000800 */
[----:B---3--:R-:W-:-:S07]  /*4130*/  FFMA.FTZ R4, R68, c[0x0][0x23c], -R0 ;  /* 0x00008f0044047a23 */ /* 0x008fce0000010800 */
[----:B------:R3:W3:Y:S01]  /*4140*/  MUFU.EX2 R214, R4 ;  /* 0x0000000400d67308 */ /* 0x0006e20000000800 */
[----:B----4-:R-:W-:Y:S02]  /*4150*/  FFMA.FTZ R5, R87, c[0x0][0x23c], -R0 ;  /* 0x00008f0057057a23 */ /* 0x010fe40000010800 */
[----:B------:R-:W4:Y:S01]  /*4160*/  LDSM.16.MT88.4 R84, [R222+0xe000] ;  /* 0x00e00000de54783b */ /* 0x000f220000004200 */
[----:B-1----:R-:W-:Y:S04]  /*4170*/  HMMA.16816.F32.BF16 R120, R16, R64, RZ ;  /* 0x000000401078723c */ /* 0x002fe800000418ff */
[----:B------:R-:W1:Y:S01]  /*4180*/  MUFU.EX2 R201, R5 ;  /* 0x0000000500c97308 */ /* 0x000e620000000800 */
[----:B---3--:R-:W-:Y:S01]  /*4190*/  FFMA.FTZ R4, R48, c[0x0][0x23c], -R20 ;  /* 0x00008f0030047a23 */ /* 0x008fe20000010814 */
[----:B------:R-:W-:-:S06]  /*41a0*/  F2FP.BF16.PACK_AB R15, R214, R23 ;  /* 0x00000017d60f723e */ /* 0x000fcc00000010ff */
[----:B------:R3:W-:Y:S01]  /*41b0*/  MUFU.EX2 R241, R4 ;  /* 0x0000000400f17308 */ /* 0x0007e20000000800 */
[----:B-1----:R-:W-:Y:S01]  /*41c0*/  F2FP.BF16.PACK_AB R13, R201, R96 ;  /* 0x00000060c90d723e */ /* 0x002fe200000010ff */
[----:B--2---:R-:W-:Y:S01]  /*41d0*/  HMMA.16816.F32.BF16 R32, R16, R28, RZ ;  /* 0x0000001c1020723c */ /* 0x004fe200000418ff */
[----:B---3--:R-:W-:Y:S02]  /*41e0*/  FFMA.FTZ R4, R49, c[0x0][0x23c], -R20 ;  /* 0x00008f0031047a23 */ /* 0x008fe40000010814 */
[----:B------:R-:W1:Y:S05]  /*41f0*/  LDSM.16.MT88.4 R48, [R221+0xc800] ;  /* 0x00c80000dd30783b */ /* 0x000e6a0000004200 */
[C---:B------:R-:W-:Y:S01]  /*4200*/  HMMA.16816.F32.BF16 R40, R12.reuse, R36, RZ ;  /* 0x000000240c28723c */ /* 0x040fe200000418ff */
[----:B------:R2:W3:Y:S07]  /*4210*/  MUFU.EX2 R240, R4 ;  /* 0x0000000400f07308 */ /* 0x0004ee0000000800 */
[C---:B------:R-:W-:Y:S08]  /*4220*/  HMMA.16816.F32.BF16 R88, R12.reuse, R28, RZ ;  /* 0x0000001c0c58723c */ /* 0x040ff000000418ff */
[----:B------:R-:W-:Y:S01]  /*4230*/  HMMA.16816.F32.BF16 R124, R12, R60, RZ ;  /* 0x0000003c0c7c723c */ /* 0x000fe200000418ff */
[----:B--2---:R-:W-:Y:S01]  /*4240*/  FFMA.FTZ R4, R69, c[0x0][0x23c], -R0 ;  /* 0x00008f0045047a23 */ /* 0x004fe20000010800 */
[----:B---3--:R-:W-:-:S03]  /*4250*/  F2FP.BF16.PACK_AB R6, R240, R241 ;  /* 0x000000f1f006723e */ /* 0x008fc600000010ff */
[----:B------:R2:W-:Y:S02]  /*4260*/  MUFU.EX2 R217, R4 ;  /* 0x0000000400d97308 */ /* 0x0005e40000000800 */
[----:B------:R-:W-:Y:S01]  /*4270*/  IMAD.MOV.U32 R61, RZ, RZ, R213 ;  /* 0x000000ffff3d7224 */ /* 0x000fe200078e00d5 */
[----:B------:R-:W-:Y:S01]  /*4280*/  HMMA.16816.F32.BF16 R68, R12, R52, RZ ;  /* 0x000000340c44723c */ /* 0x000fe200000418ff */
[----:B------:R-:W-:-:S06]  /*4290*/  MOV R60, R212 ;  /* 0x000000d4003c7202 */ /* 0x000fcc0000000f00 */
[----:B------:R-:W-:Y:S01]  /*42a0*/  IMAD.MOV.U32 R53, RZ, RZ, R9 ;  /* 0x000000ffff357224 */ /* 0x000fe200078e0009 */
[----:B------:R-:W-:Y:S01]  /*42b0*/  F2FP.BF16.PACK_AB R9, R219, R188 ;  /* 0x000000bcdb09723e */ /* 0x000fe200000010ff */
[----:B------:R-:W-:Y:S03]  /*42c0*/  HMMA.16816.F32.BF16 R116, R12, R64, RZ ;  /* 0x000000400c74723c */ /* 0x000fe600000418ff */
[----:B------:R-:W-:Y:S01]  /*42d0*/  F2FP.BF16.PACK_AB R11, R53, R215 ;  /* 0x000000d7350b723e */ /* 0x000fe200000010ff */
[----:B--2---:R-:W-:-:S03]  /*42e0*/  FFMA.FTZ R4, R95, c[0x0][0x23c], -R0 ;  /* 0x00008f005f047a23 */ /* 0x004fc60000010800 */
[----:B------:R-:W-:Y:S01]  /*42f0*/  IMAD.MOV.U32 R65, RZ, RZ, R203 ;  /* 0x000000ffff417224 */ /* 0x000fe200078e00cb */
[----:B------:R2:W3:Y:S01]  /*4300*/  MUFU.EX2 R242, R4 ;  /* 0x0000000400f27308 */ /* 0x0004e20000000800 */
[----:B----4-:R-:W-:Y:S01]  /*4310*/  HMMA.16816.F32.BF16 R108, R16, R84, RZ ;  /* 0x00000054106c723c */ /* 0x010fe200000418ff */
[----:B------:R-:W-:-:S07]  /*4320*/  MOV R64, R202 ;  /* 0x000000ca00407202 */ /* 0x000fce0000000f00 */
[----:B------:R-:W-:Y:S01]  /*4330*/  HMMA.16816.F32.BF16 R196, R8, R76, R32 ;  /* 0x0000004c08c4723c */ /* 0x000fe20000041820 */
[----:B------:R-:W4:Y:S01]  /*4340*/  LDSM.16.MT88.4 R32, [R221+0xe800] ;  /* 0x00e80000dd20783b */ /* 0x000f220000004200 */
[----:B--2---:R-:W-:Y:S01]  /*4350*/  FFMA.FTZ R4, R94, c[0x0][0x23c], -R0 ;  /* 0x00008f005e047a23 */ /* 0x004fe20000010800 */
[----:B---3--:R-:W-:-:S05]  /*4360*/  F2FP.BF16.PACK_AB R5, R242, R217 ;  /* 0x000000d9f205723e */ /* 0x008fca00000010ff */
[----:B-1----:R-:W-:Y:S01]  /*4370*/  HMMA.16816.F32.BF16 R164, R8, R48, R72 ;  /* 0x0000003008a4723c */ /* 0x002fe20000041848 */
[----:B------:R-:W1:Y:S01]  /*4380*/  LDSM.16.MT88.4 R72, [R224+0xe800] ;  /* 0x00e80000e048783b */ /* 0x000e620000004200 */
[----:B------:R2:W-:Y:S06]  /*4390*/  MUFU.EX2 R52, R4 ;  /* 0x0000000400347308 */ /* 0x0005ec0000000800 */
[----:B------:R-:W-:Y:S07]  /*43a0*/  HMMA.16816.F32.BF16 R104, R12, R84, RZ ;  /* 0x000000540c68723c */ /* 0x000fee00000418ff */
[----:B------:R-:W-:Y:S01]  /*43b0*/  MOV R84, R96 ;  /* 0x0000006000547202 */ /* 0x000fe20000000f00 */
[----:B------:R-:W-:Y:S01]  /*43c0*/  HMMA.16816.F32.BF16 R180, R8, R44, R56 ;  /* 0x0000002c08b4723c */ /* 0x000fe20000041838 */
[----:B------:R-:W3:Y:S01]  /*43d0*/  LDSM.16.MT88.4 R56, [R222+0xe800] ;  /* 0x00e80000de38783b */ /* 0x000ee20000004200 */
[----:B--2---:R-:W-:-:S02]  /*43e0*/  FFMA.FTZ R4, R93, c[0x0][0x23c], -R0 ;  /* 0x00008f005d047a23 */ /* 0x004fc40000010800 */
[----:B------:R-:W-:Y:S02]  /*43f0*/  IMAD.MOV.U32 R85, RZ, RZ, R201 ;  /* 0x000000ffff557224 */ /* 0x000fe400078e00c9 */
[----:B------:R2:W2:Y:S02]  /*4400*/  MUFU.EX2 R36, R4 ;  /* 0x0000000400247308 */ /* 0x0004a40000000800 */
[----:B------:R-:W-:Y:S07]  /*4410*/  HMMA.16816.F32.BF16 R96, R12, R80, RZ ;  /* 0x000000500c60723c */ /* 0x000fee00000418ff */
[----:B------:R-:W-:Y:S01]  /*4420*/  MOV R81, R218 ;  /* 0x000000da00517202 */ /* 0x000fe20000000f00 */
[----:B------:R-:W-:Y:S01]  /*4430*/  HMMA.16816.F32.BF16 R92, R16, R112, RZ ;  /* 0x00000070105c723c */ /* 0x000fe200000418ff */
[----:B------:R-:W-:Y:S01]  /*4440*/  IMAD.MOV.U32 R80, RZ, RZ, R217 ;  /* 0x000000ffff507224 */ /* 0x000fe200078e00d9 */
[----:B--2---:R-:W-:-:S02]  /*4450*/  F2FP.BF16.PACK_AB R4, R27, R213 ;  /* 0x000000d51b04723e */ /* 0x004fc400000010ff */
[----:B------:R-:W-:-:S04]  /*4460*/  F2FP.BF16.PACK_AB R7, R36, R52 ;  /* 0x000000342407723e */ /* 0x000fc800000010ff */
[----:B----4-:R-:W-:Y:S08]  /*4470*/  HMMA.16816.F32.BF16 R204, R8, R32, R120 ;  /* 0x0000002008cc723c */ /* 0x010ff00000041878 */
[C---:B------:R-:W-:Y:S01]  /*4480*/  HMMA.16816.F32.BF16 R176, R4.reuse, R44, R40 ;  /* 0x0000002c04b0723c */ /* 0x040fe20000041828 */
[----:B------:R-:W2:Y:S06]  /*4490*/  LDSM.16.MT88.4 R40, [R223+0xc800] ;  /* 0x00c80000df28783b */ /* 0x000eac0000004200 */
[----:B------:R-:W-:Y:S01]  /*44a0*/  IMAD.MOV.U32 R45, RZ, RZ, R241 ;  /* 0x000000ffff2d7224 */ /* 0x000fe200078e00f1 */
[----:B------:R-:W-:Y:S01]  /*44b0*/  HMMA.16816.F32.BF16 R160, R4, R48, R68 ;  /* 0x0000003004a0723c */ /* 0x000fe20000041844 */
[----:B------:R-:W4:Y:S01]  /*44c0*/  LDSM.16.MT88.4 R68, [R223+0xe800] ;  /* 0x00e80000df44783b */ /* 0x000f220000004200 */
[----:B------:R-:W-:-:S05]  /*44d0*/  MOV R44, R52 ;  /* 0x00000034002c7202 */ /* 0x000fca0000000f00 */
[----:B------:R-:W-:Y:S01]  /*44e0*/  MOV R49, R200 ;  /* 0x000000c800317202 */ /* 0x000fe20000000f00 */
[----:B------:R-:W-:Y:S08]  /*44f0*/  HMMA.16816.F32.BF16 R192, R4, R76, R88 ;  /* 0x0000004c04c0723c */ /* 0x000ff00000041858 */
[----:B------:R-:W-:Y:S07]  /*4500*/  HMMA.16816.F32.BF16 R88, R12, R112, RZ ;  /* 0x000000700c58723c */ /* 0x000fee00000418ff */
[----:B------:R-:W-:Y:S01]  /*4510*/  MOV R113, R216 ;  /* 0x000000d800717202 */ /* 0x000fe20000000f00 */
[----:B-1----:R-:W-:Y:S01]  /*4520*/  HMMA.16816.F32.BF16 R248, R8, R72, R100 ;  /* 0x0000004808f8723c */ /* 0x002fe20000041864 */
[----:B------:R-:W-:-:S07]  /*4530*/  IMAD.MOV.U32 R112, RZ, RZ, R215 ;  /* 0x000000ffff707224 */ /* 0x000fce00078e00d7 */
[----:B---3--:R-:W-:Y:S08]  /*4540*/  HMMA.16816.F32.BF16 R200, R4, R56, R104 ;  /* 0x0000003804c8723c */ /* 0x008ff00000041868 */
[-C--:B--2---:R-:W-:Y:S08]  /*4550*/  HMMA.16816.F32.BF16 R208, R8, R40.reuse, R128 ;  /* 0x0000002808d0723c */ /* 0x084ff00000041880 */
[C---:B------:R-:W-:Y:S07]  /*4560*/  HMMA.16816.F32.BF16 R128, R4.reuse, R40, R124 ;  /* 0x000000280480723c */ /* 0x040fee000004187c */
[----:B------:R-:W-:Y:S01]  /*4570*/  IMAD.MOV.U32 R40, RZ, RZ, R188 ;  /* 0x000000ffff287224 */ /* 0x000fe200078e00bc */
[----:B------:R-:W-:Y:S01]  /*4580*/  MOV R41, R214 ;  /* 0x000000d600297202 */ /* 0x000fe20000000f00 */
[C---:B------:R-:W-:Y:S07]  /*4590*/  HMMA.16816.F32.BF16 R188, R4.reuse, R32, R116 ;  /* 0x0000002004bc723c */ /* 0x040fee0000041874 */
[----:B------:R-:W-:Y:S01]  /*45a0*/  IMAD.MOV.U32 R32, RZ, RZ, R219 ;  /* 0x000000ffff207224 */ /* 0x000fe200078e00db */
[----:B------:R-:W-:Y:S01]  /*45b0*/  MOV R33, R242 ;  /* 0x000000f200217202 */ /* 0x000fe20000000f00 */
[----:B------:R-:W-:Y:S07]  /*45c0*/  HMMA.16816.F32.BF16 R216, R4, R72, R96 ;  /* 0x0000004804d8723c */ /* 0x000fee0000041860 */
[----:B------:R-:W-:Y:S01]  /*45d0*/  MOV R72, R240 ;  /* 0x000000f000487202 */ /* 0x000fe20000000f00 */
[----:B------:R-:W-:Y:S01]  /*45e0*/  HMMA.16816.F32.BF16 R212, R8, R56, R108 ;  /* 0x0000003808d4723c */ /* 0x000fe2000004186c */
[----:B------:R-:W-:-:S07]  /*45f0*/  IMAD.MOV.U32 R73, RZ, RZ, R36 ;  /* 0x000000ffff497224 */ /* 0x000fce00078e0024 */
[----:B----4-:R-:W-:Y:S08]  /*4600*/  HMMA.16816.F32.BF16 R240, R4, R68, R88 ;  /* 0x0000004404f0723c */ /* 0x010ff00000041858 */
[----:B------:R-:W-:Y:S08]  /*4610*/  HMMA.16816.F32.BF16 R88, R12, R86, RZ ;  /* 0x000000560c58723c */ /* 0x000ff000000418ff */
[----:B------:R-:W-:Y:S07]  /*4620*/  HMMA.16816.F32.BF16 R244, R8, R68, R92 ;  /* 0x0000004408f4723c */ /* 0x000fee000004185c */
[----:B------:R-:W-:Y:S01]  /*4630*/  IMAD.MOV.U32 R69, RZ, RZ, R53 ;  /* 0x000000ffff457224 */ /* 0x000fe200078e0035 */
[----:B------:R-:W-:Y:S08]  /*4640*/  HMMA.16816.F32.BF16 R108, R12, R54, RZ ;  /* 0x000000360c6c723c */ /* 0x000ff000000418ff */
[----:B------:R-:W-:Y:S08]  /*4650*/  HMMA.16816.F32.BF16 R116, R4, R58, R88 ;  /* 0x0000003a0474723c */ /* 0x000ff00000041858 */
[C---:B------:R-:W-:Y:S08]  /*4660*/  HMMA.16816.F32.BF16 R104, R12.reuse, R38, RZ ;  /* 0x000000260c68723c */ /* 0x040ff000000418ff */
[C---:B------:R-:W-:Y:S08]  /*4670*/  HMMA.16816.F32.BF16 R100, R12.reuse, R30, RZ ;  /* 0x0000001e0c64723c */ /* 0x040ff000000418ff */
[C---:B------:R-:W-:Y:S08]  /*4680*/  HMMA.16816.F32.BF16 R96, R12.reuse, R62, RZ ;  /* 0x0000003e0c60723c */ /* 0x040ff000000418ff */
[C---:B------:R-:W-:Y:S08]  /*4690*/  HMMA.16816.F32.BF16 R92, R12.reuse, R66, RZ ;  /* 0x000000420c5c723c */ /* 0x040ff000000418ff */
[C---:B------:R-:W-:Y:S08]  /*46a0*/  HMMA.16816.F32.BF16 R88, R12.reuse, R82, RZ ;  /* 0x000000520c58723c */ /* 0x040ff000000418ff */
[----:B------:R-:W-:Y:S08]  /*46b0*/  HMMA.16816.F32.BF16 R12, R12, R114, RZ ;  /* 0x000000720c0c723c */ /* 0x000ff000000418ff */
[C---:B------:R-:W-:Y:S08]  /*46c0*/  HMMA.16816.F32.BF16 R108, R4.reuse, R50, R108 ;  /* 0x00000032046c723c */ /* 0x040ff0000004186c */
[C---:B------:R-:W-:Y:S08]  /*46d0*/  HMMA.16816.F32.BF16 R104, R4.reuse, R46, R104 ;  /* 0x0000002e0468723c */ /* 0x040ff00000041868 */
[C---:B------:R-:W-:Y:S08]  /*46e0*/  HMMA.16816.F32.BF16 R100, R4.reuse, R78, R100 ;  /* 0x0000004e0464723c */ /* 0x040ff00000041864 */
[C---:B------:R-:W-:Y:S08]  /*46f0*/  HMMA.16816.F32.BF16 R96, R4.reuse, R42, R96 ;  /* 0x0000002a0460723c */ /* 0x040ff00000041860 */
[C---:B------:R-:W-:Y:S08]  /*4700*/  HMMA.16816.F32.BF16 R92, R4.reuse, R34, R92 ;  /* 0x00000022045c723c */ /* 0x040ff0000004185c */
[C---:B------:R-:W-:Y:S08]  /*4710*/  HMMA.16816.F32.BF16 R120, R4.reuse, R74, R88 ;  /* 0x0000004a0478723c */ /* 0x040ff00000041858 */
[----:B------:R-:W-:Y:S01]  /*4720*/  HMMA.16816.F32.BF16 R124, R4, R70, R12 ;  /* 0x00000046047c723c */ /* 0x000fe2000004180c */
[----:B------:R-:W1:Y:S07]  /*4730*/  LDSM.16.MT88.4 R12, [R221+0xd000] ;  /* 0x00d00000dd0c783b */ /* 0x000e6e0000004200 */
[C---:B------:R-:W-:Y:S08]  /*4740*/  HMMA.16816.F32.BF16 R52, R16.reuse, R54, RZ ;  /* 0x000000361034723c */ /* 0x040ff000000418ff */
[C---:B------:R-:W-:Y:S07]  /*4750*/  HMMA.16816.F32.BF16 R4, R16.reuse, R62, RZ ;  /* 0x0000003e1004723c */ /* 0x040fee00000418ff */
[----:B------:R-:W-:Y:S01]  /*4760*/  MOV R62, R49 ;  /* 0x00000031003e7202 */ /* 0x000fe20000000f00 */
[----:B------:R-:W-:Y:S08]  /*4770*/  HMMA.16816.F32.BF16 R36, R16, R38, RZ ;  /* 0x000000261024723c */ /* 0x000ff000000418ff */
[C---:B------:R-:W-:Y:S08]  /*4780*/  HMMA.16816.F32.BF16 R52, R8.reuse, R50, R52 ;  /* 0x000000320834723c */ /* 0x040ff00000041834 */
[----:B------:R-:W-:Y:S07]  /*4790*/  HMMA.16816.F32.BF16 R48, R8, R42, R4 ;  /* 0x0000002a0830723c */ /* 0x000fee0000041804 */
[----:B------:R-:W-:Y:S01]  /*47a0*/  IMAD.MOV.U32 R43, RZ, RZ, R44 ;  /* 0x000000ffff2b7224 */ /* 0x000fe200078e002c */
[----:B------:R-:W-:Y:S01]  /*47b0*/  HMMA.16816.F32.BF16 R4, R16, R66, RZ ;  /* 0x000000421004723c */ /* 0x000fe200000418ff */
[----:B------:R-:W-:-:S07]  /*47c0*/  MOV R42, R45 ;  /* 0x0000002d002a7202 */ /* 0x000fce0000000f00 */
[----:B------:R-:W-:Y:S07]  /*47d0*/  HMMA.16816.F32.BF16 R88, R8, R46, R36 ;  /* 0x0000002e0858723c */ /* 0x000fee0000041824 */
[----:B------:R-:W-:Y:S01]  /*47e0*/  MOV R38, R32 ;  /* 0x0000002000267202 */ /* 0x000fe20000000f00 */
[----:B------:R-:W-:Y:S01]  /*47f0*/  HMMA.16816.F32.BF16 R28, R16, R30, RZ ;  /* 0x0000001e101c723c */ /* 0x000fe200000418ff */
[----:B------:R-:W-:Y:S01]  /*4800*/  MOV R32, R40 ;  /* 0x0000002800207202 */ /* 0x000fe20000000f00 */
[----:B------:R-:W-:-:S02]  /*4810*/  IMAD.MOV.U32 R40, RZ, RZ, R2 ;  /* 0x000000ffff287224 */ /* 0x000fc400078e0002 */
[--C-:B------:R-:W-:Y:S02]  /*4820*/  FFMA.FTZ R2, R170, c[0x0][0x23c], -R22.reuse ;  /* 0x00008f00aa027a23 */ /* 0x100fe40000010816 */
[----:B------:R-:W-:Y:S02]  /*4830*/  IMAD.MOV.U32 R39, RZ, RZ, R33 ;  /* 0x000000ffff277224 */ /* 0x000fe400078e0021 */
[----:B------:R-:W-:Y:S01]  /*4840*/  HMMA.16816.F32.BF16 R44, R8, R34, R4 ;  /* 0x00000022082c723c */ /* 0x000fe20000041804 */
[----:B------:R2:W-:Y:S01]  /*4850*/  MUFU.EX2 R66, R2 ;  /* 0x0000000200427308 */ /* 0x0005e20000000800 */
[----:B------:R-:W-:Y:S02]  /*4860*/  IMAD.MOV.U32 R37, RZ, RZ, R27 ;  /* 0x000000ffff257224 */ /* 0x000fe400078e001b */
[--C-:B------:R-:W-:Y:S02]  /*4870*/  FFMA.FTZ R36, R141, c[0x0][0x23c], -R22.reuse ;  /* 0x00008f008d247a23 */ /* 0x100fe40000010816 */
[----:B------:R-:W-:-:S02]  /*4880*/  FFMA.FTZ R33, R132, c[0x0][0x23c], -R22 ;  /* 0x00008f0084217a23 */ /* 0x000fc40000010816 */
[----:B------:R-:W-:Y:S01]  /*4890*/  HMMA.16816.F32.BF16 R4, R16, R86, RZ ;  /* 0x000000561004723c */ /* 0x000fe200000418ff */
[--C-:B------:R-:W-:Y:S01]  /*48a0*/  FFMA.FTZ R35, R140, c[0x0][0x23c], -R22.reuse ;  /* 0x00008f008c237a23 */ /* 0x100fe20000010816 */
[----:B------:R-:W-:Y:S01]  /*48b0*/  MUFU.EX2 R36, R36 ;  /* 0x0000002400247308 */ /* 0x000fe20000000800 */
[----:B------:R-:W-:Y:S02]  /*48c0*/  FFMA.FTZ R34, R133, c[0x0][0x23c], -R22 ;  /* 0x00008f0085227a23 */ /* 0x000fe40000010816 */
[----:B------:R-:W-:Y:S02]  /*48d0*/  FFMA.FTZ R27, R146, c[0x0][0x23c], -R20 ;  /* 0x00008f00921b7a23 */ /* 0x000fe40000010814 */
[----:B------:R-:W-:Y:S01]  /*48e0*/  MOV R86, R72 ;  /* 0x0000004800567202 */ /* 0x000fe20000000f00 */
[----:B------:R-:W-:Y:S01]  /*48f0*/  IMAD.MOV.U32 R87, RZ, RZ, R73 ;  /* 0x000000ffff577224 */ /* 0x000fe200078e0049 */
[----:B------:R-:W-:Y:S01]  /*4900*/  HMMA.16816.F32.BF16 R76, R8, R78, R28 ;  /* 0x0000004e084c723c */ /* 0x000fe2000004181c */
[----:B--2---:R-:W-:Y:S01]  /*4910*/  FFMA.FTZ R2, R169, c[0x0][0x23c], -R22 ;  /* 0x00008f00a9027a23 */ /* 0x004fe20000010816 */
[----:B------:R-:W-:Y:S05]  /*4920*/  MUFU.EX2 R35, R35 ;  /* 0x0000002300237308 */ /* 0x000fea0000000800 */
[----:B------:R-:W-:-:S02]  /*4930*/  FFMA.FTZ R31, R144, c[0x0][0x23c], -R21 ;  /* 0x00008f00901f7a23 */ /* 0x000fc40000010815 */
[--C-:B------:R-:W-:Y:S01]  /*4940*/  FFMA.FTZ R30, R143, c[0x0][0x23c], -R21.reuse ;  /* 0x00008f008f1e7a23 */ /* 0x100fe20000010815 */
[----:B------:R-:W-:Y:S01]  /*4950*/  MUFU.EX2 R34, R34 ;  /* 0x0000002200227308 */ /* 0x000fe20000000800 */
[----:B------:R-:W-:-:S04]  /*4960*/  FFMA.FTZ R29, R135, c[0x0][0x23c], -R21 ;  /* 0x00008f00871d7a23 */ /* 0x000fc80000010815 */
[----:B------:R-:W-:Y:S03]  /*4970*/  HMMA.16816.F32.BF16 R56, R8, R58, R4 ;  /* 0x0000003a0838723c */ /* 0x000fe60000041804 */
[----:B------:R-:W-:Y:S05]  /*4980*/  MUFU.EX2 R33, R33 ;  /* 0x0000002100217308 */ /* 0x000fea0000000800 */
[C---:B------:R-:W-:Y:S03]  /*4990*/  HMMA.16816.F32.BF16 R4, R16.reuse, R82, RZ ;  /* 0x000000521004723c */ /* 0x040fe600000418ff */
[----:B------:R-:W-:Y:S04]  /*49a0*/  MUFU.EX2 R31, R31 ;  /* 0x0000001f001f7308 */ /* 0x000fe80000000800 */
[----:B------:R-:W-:Y:S01]  /*49b0*/  IMAD.MOV.U32 R83, RZ, RZ, R69 ;  /* 0x000000ffff537224 */ /* 0x000fe200078e0045 */
[----:B------:R-:W-:Y:S03]  /*49c0*/  HMMA.16816.F32.BF16 R16, R16, R114, RZ ;  /* 0x000000721010723c */ /* 0x000fe600000418ff */
[----:B------:R-:W-:Y:S08]  /*49d0*/  MUFU.EX2 R30, R30 ;  /* 0x0000001e001e7308 */ /* 0x000ff00000000800 */
[----:B------:R-:W-:Y:S05]  /*49e0*/  MUFU.EX2 R29, R29 ;  /* 0x0000001d001d7308 */ /* 0x000fea0000000800 */
[C---:B------:R-:W-:Y:S03]  /*49f0*/  HMMA.16816.F32.BF16 R72, R8.reuse, R74, R4 ;  /* 0x0000004a0848723c */ /* 0x040fe60000041804 */
[----:B------:R-:W-:Y:S04]  /*4a00*/  MUFU.EX2 R27, R27 ;  /* 0x0000001b001b7308 */ /* 0x000fe80000000800 */
[----:B------:R-:W-:Y:S01]  /*4a10*/  IMAD.MOV.U32 R5, RZ, RZ, R42 ;  /* 0x000000ffff057224 */ /* 0x000fe200078e002a */
[----:B------:R-:W-:Y:S01]  /*4a20*/  HMMA.16816.F32.BF16 R68, R8, R70, R16 ;  /* 0x000000460844723c */ /* 0x000fe20000041810 */
[----:B------:R-:W-:Y:S01]  /*4a30*/  MOV R6, R43 ;  /* 0x0000002b00067202 */ /* 0x000fe20000000f00 */
[----:B------:R-:W-:Y:S01]  /*4a40*/  IMAD.MOV.U32 R42, RZ, RZ, R37 ;  /* 0x000000ffff2a7224 */ /* 0x000fe200078e0025 */
[----:B------:R2:W3:Y:S01]  /*4a50*/  MUFU.EX2 R19, R2 ;  /* 0x0000000200137308 */ /* 0x0004e20000000800 */
[----:B------:R-:W-:Y:S01]  /*4a60*/  MOV R43, R38 ;  /* 0x00000026002b7202 */ /* 0x000fe20000000f00 */
[----:B------:R-:W-:-:S02]  /*4a70*/  FFMA.FTZ R37, R142, c[0x0][0x23c], -R0 ;  /* 0x00008f008e257a23 */ /* 0x000fc40000010800 */
[----:B------:R-:W-:Y:S02]  /*4a80*/  FFMA.FTZ R38, R139, c[0x0][0x23c], -R0 ;  /* 0x00008f008b267a23 */ /* 0x000fe40000010800 */
[----:B------:R-:W-:Y:S02]  /*4a90*/  IMAD.MOV.U32 R139, RZ, RZ, R87 ;  /* 0x000000ffff8b7224 */ /* 0x000fe400078e0057 */
[----:B--2---:R-:W-:Y:S01]  /*4aa0*/  FFMA.FTZ R2, R152, c[0x0][0x23c], -R22 ;  /* 0x00008f0098027a23 */ /* 0x004fe20000010816 */
[----:B---3--:R-:W-:-:S03]  /*4ab0*/  F2FP.BF16.PACK_AB R8, R19, R66 ;  /* 0x000000421308723e */ /* 0x008fc600000010ff */
[----:B------:R2:W-:Y:S02]  /*4ac0*/  MUFU.EX2 R82, R2 ;  /* 0x0000000200527308 */ /* 0x0005e40000000800 */
[----:B--2---:R-:W-:Y:S02]  /*4ad0*/  FFMA.FTZ R2, R150, c[0x0][0x23c], -R22 ;  /* 0x00008f0096027a23 */ /* 0x004fe40000010816 */
[----:B------:R-:W-:-:S04]  /*4ae0*/  FFMA.FTZ R22, R145, c[0x0][0x23c], -R20 ;  /* 0x00008f0091167a23 */ /* 0x000fc80000010814 */
[----:B------:R2:W-:Y:S08]  /*4af0*/  MUFU.EX2 R4, R2 ;  /* 0x0000000200047308 */ /* 0x0005f00000000800 */
[----:B------:R-:W-:Y:S01]  /*4b00*/  MUFU.EX2 R22, R22 ;  /* 0x0000001600167308 */ /* 0x000fe20000000800 */
[----:B--2---:R-:W-:Y:S01]  /*4b10*/  FFMA.FTZ R2, R174, c[0x0][0x23c], -R21 ;  /* 0x00008f00ae027a23 */ /* 0x004fe20000010815 */
[----:B------:R-:W-:-:S06]  /*4b20*/  MOV R174, R5 ;  /* 0x0000000500ae7202 */ /* 0x000fcc0000000f00 */
[----:B------:R2:W-:Y:S02]  /*4b30*/  MUFU.EX2 R16, R2 ;  /* 0x0000000200107308 */ /* 0x0005e40000000800 */
[----:B--2---:R-:W-:-:S06]  /*4b40*/  FFMA.FTZ R2, R171, c[0x0][0x23c], -R21 ;  /* 0x00008f00ab027a23 */ /* 0x004fcc0000010815 */
[----:B------:R2:W3:Y:S02]  /*4b50*/  MUFU.EX2 R114, R2 ;  /* 0x0000000200727308 */ /* 0x0004e40000000800 */
[----:B--2---:R-:W-:Y:S01]  /*4b60*/  FFMA.FTZ R2, R153, c[0x0][0x23c], -R21 ;  /* 0x00008f0099027a23 */ /* 0x004fe20000010815 */
[----:B---3--:R-:W-:-:S05]  /*4b70*/  F2FP.BF16.PACK_AB R9, R114, R16 ;  /* 0x000000107209723e */ /* 0x008fca00000010ff */
[----:B------:R2:W-:Y:S02]  /*4b80*/  MUFU.EX2 R67, R2 ;  /* 0x0000000200437308 */ /* 0x0005e40000000800 */
[----:B--2---:R-:W-:Y:S01]  /*4b90*/  FFMA.FTZ R2, R147, c[0x0][0x23c], -R21 ;  /* 0x00008f0093027a23 */ /* 0x004fe20000010815 */
[----:B------:R-:W-:Y:S01]  /*4ba0*/  MOV R147, R113 ;  /* 0x0000007100937202 */ /* 0x000fe20000000f00 */
[----:B------:R-:W-:-:S04]  /*4bb0*/  IMAD.MOV.U32 R113, RZ, RZ, R64 ;  /* 0x000000ffff717224 */ /* 0x000fc800078e0040 */
[----:B------:R2:W-:Y:S02]  /*4bc0*/  MUFU.EX2 R63, R2 ;  /* 0x00000002003f7308 */ /* 0x0005e40000000800 */
[----:B--2---:R-:W-:-:S06]  /*4bd0*/  FFMA.FTZ R2, R168, c[0x0][0x23c], -R20 ;  /* 0x00008f00a8027a23 */ /* 0x004fcc0000010814 */
[----:B------:R2:W-:Y:S02]  /*4be0*/  MUFU.EX2 R17, R2 ;  /* 0x0000000200117308 */ /* 0x0005e40000000800 */
[----:B--2---:R-:W-:-:S06]  /*4bf0*/  FFMA.FTZ R2, R159, c[0x0][0x23c], -R20 ;  /* 0x00008f009f027a23 */ /* 0x004fcc0000010814 */
[----:B------:R2:W-:Y:S02]  /*4c00*/  MUFU.EX2 R115, R2 ;  /* 0x0000000200737308 */ /* 0x0005e40000000800 */
[----:B--2---:R-:W-:Y:S02]  /*4c10*/  FFMA.FTZ R2, R149, c[0x0][0x23c], -R20 ;  /* 0x00008f0095027a23 */ /* 0x004fe40000010814 */
[----:B------:R-:W-:Y:S01]  /*4c20*/  IMAD.MOV.U32 R149, RZ, RZ, R112 ;  /* 0x000000ffff957224 */ /* 0x000fe200078e0070 */
[----:B------:R-:W-:-:S03]  /*4c30*/  MOV R112, R65 ;  /* 0x0000004100707202 */ /* 0x000fc60000000f00 */
[----:B------:R2:W3:Y:S02]  /*4c40*/  MUFU.EX2 R28, R2 ;  /* 0x00000002001c7308 */ /* 0x0004e40000000800 */
[----:B--2---:R-:W-:Y:S01]  /*4c50*/  FFMA.FTZ R2, R148, c[0x0][0x23c], -R20 ;  /* 0x00008f0094027a23 */ /* 0x004fe20000010814 */
[----:B---3--:R-:W-:Y:S01]  /*4c60*/  MOV R144, R28 ;  /* 0x0000001c00907202 */ /* 0x008fe20000000f00 */
[----:B------:R-:W-:-:S04]  /*4c70*/  FFMA.FTZ R28, R134, c[0x0][0x23c], -R21 ;  /* 0x00008f00861c7a23 */ /* 0x000fc80000010815 */
[----:B------:R2:W3:Y:S01]  /*4c80*/  MUFU.EX2 R7, R2 ;  /* 0x0000000200077308 */ /* 0x0004e20000000800 */
[----:B------:R-:W-:Y:S02]  /*4c90*/  FFMA.FTZ R21, R138, c[0x0][0x23c], -R20 ;  /* 0x00008f008a157a23 */ /* 0x000fe40000010814 */
[----:B------:R-:W-:Y:S02]  /*4ca0*/  IMAD.MOV.U32 R138, RZ, RZ, R83 ;  /* 0x000000ffff8a7224 */ /* 0x000fe400078e0053 */
[----:B------:R-:W-:Y:S02]  /*4cb0*/  IMAD.MOV.U32 R83, RZ, RZ, R42 ;  /* 0x000000ffff537224 */ /* 0x000fe400078e002a */
[----:B------:R-:W-:Y:S01]  /*4cc0*/  FFMA.FTZ R20, R136, c[0x0][0x23c], -R20 ;  /* 0x00008f0088147a23 */ /* 0x000fe20000010814 */
[----:B------:R-:W-:Y:S01]  /*4cd0*/  MUFU.EX2 R28, R28 ;  /* 0x0000001c001c7308 */ /* 0x000fe20000000800 */
[----:B------:R-:W-:Y:S01]  /*4ce0*/  FADD.FTZ R136, R186, R185 ;  /* 0x000000b9ba887221 */ /* 0x000fe20000010000 */
[----:B------:R-:W-:Y:S01]  /*4cf0*/  MOV R132, R83 ;  /* 0x0000005300847202 */ /* 0x000fe20000000f00 */
[----:B--2---:R-:W-:-:S05]  /*4d00*/  FFMA.FTZ R2, R173, c[0x0][0x23c], -R0 ;  /* 0x00008f00ad027a23 */ /* 0x004fca0000010800 */
[----:B------:R-:W-:Y:S01]  /*4d10*/  MUFU.EX2 R21, R21 ;  /* 0x0000001500157308 */ /* 0x000fe20000000800 */
[----:B------:R-:W-:-:S07]  /*4d20*/  IMAD.MOV.U32 R173, RZ, RZ, R6 ;  /* 0x000000ffffad7224 */ /* 0x000fce00078e0006 */
[----:B------:R2:W-:Y:S08]  /*4d30*/  MUFU.EX2 R18, R2 ;  /* 0x0000000200127308 */ /* 0x0005f00000000800 */
[----:B------:R-:W-:Y:S01]  /*4d40*/  MUFU.EX2 R20, R20 ;  /* 0x0000001400147308 */ /* 0x000fe20000000800 */
[----:B--2---:R-:W-:-:S07]  /*4d50*/  FFMA.FTZ R2, R172, c[0x0][0x23c], -R0 ;  /* 0x00008f00ac027a23 */ /* 0x004fce0000010800 */
[----:B------:R2:W4:Y:S02]  /*4d60*/  MUFU.EX2 R159, R2 ;  /* 0x00000002009f7308 */ /* 0x0005240000000800 */
[----:B--2---:R-:W-:Y:S01]  /*4d70*/  FFMA.FTZ R2, R158, c[0x0][0x23c], -R0 ;  /* 0x00008f009e027a23 */ /* 0x004fe20000010800 */
[----:B---3--:R-:W-:Y:S01]  /*4d80*/  MOV R158, R7 ;  /* 0x00000007009e7202 */ /* 0x008fe20000000f00 */
[----:B------:R-:W-:Y:S01]  /*4d90*/  IMAD.MOV.U32 R7, RZ, RZ, R62 ;  /* 0x000000ffff077224 */ /* 0x000fe200078e003e */
[----:B----4-:R-:W-:-:S03]  /*4da0*/  F2FP.BF16.PACK_AB R5, R159, R18 ;  /* 0x000000129f05723e */ /* 0x010fc600000010ff */
[----:B------:R2:W-:Y:S01]  /*4db0*/  MUFU.EX2 R153, R2 ;  /* 0x0000000200997308 */ /* 0x0005e20000000800 */
[----:B------:R-:W-:Y:S01]  /*4dc0*/  IMAD.MOV.U32 R62, RZ, RZ, R39 ;  /* 0x000000ffff3e7224 */ /* 0x000fe200078e0027 */
[----:B------:R-:W-:Y:S01]  /*4dd0*/  F2FP.BF16.PACK_AB R6, R158, R144 ;  /* 0x000000909e06723e */ /* 0x000fe200000010ff */
[----:B------:R-:W-:Y:S01]  /*4de0*/  FFMA.FTZ R39, R137, c[0x0][0x23c], -R0 ;  /* 0x00008f0089277a23 */ /* 0x000fe20000010800 */
[----:B------:R-:W-:Y:S01]  /*4df0*/  MOV R172, R7 ;  /* 0x0000000700ac7202 */ /* 0x000fe20000000f00 */
[----:B------:R-:W-:Y:S01]  /*4e00*/  FADD.FTZ R137, R184, R175 ;  /* 0x000000afb8897221 */ /* 0x000fe20000010000 */
[----:B------:R-:W-:Y:S01]  /*4e10*/  MOV R175, R66 ;  /* 0x0000004200af7202 */ /* 0x000fe20000000f00 */
[----:B------:R-:W-:Y:S02]  /*4e20*/  IMAD.MOV.U32 R87, RZ, RZ, R62 ;  /* 0x000000ffff577224 */ /* 0x000fe400078e003e */
[----:B------:R-:W-:-:S03]  /*4e30*/  IMAD.MOV.U32 R62, RZ, RZ, R40 ;  /* 0x000000ffff3e7224 */ /* 0x000fc600078e0028 */
[----:B------:R-:W-:Y:S01]  /*4e40*/  MOV R150, R87 ;  /* 0x0000005700967202 */ /* 0x000fe20000000f00 */
[----:B------:R-:W-:Y:S02]  /*4e50*/  IMAD.MOV.U32 R141, RZ, RZ, R62 ;  /* 0x000000ffff8d7224 */ /* 0x000fe400078e003e */
[--C-:B--2---:R-:W-:Y:S01]  /*4e60*/  FFMA.FTZ R2, R157, c[0x0][0x23c], -R0.reuse ;  /* 0x00008f009d027a23 */ /* 0x104fe20000010800 */
[----:B------:R-:W-:Y:S02]  /*4e70*/  MOV R157, R63 ;  /* 0x0000003f009d7202 */ /* 0x000fe40000000f00 */
[----:B------:R-:W-:Y:S01]  /*4e80*/  MOV R63, R32 ;  /* 0x00000020003f7202 */ /* 0x000fe20000000f00 */
[----:B------:R-:W2:Y:S01]  /*4e90*/  MUFU.EX2 R152, R2 ;  /* 0x0000000200987308 */ /* 0x000ea20000000800 */
[----:B------:R-:W-:Y:S01]  /*4ea0*/  FFMA.FTZ R32, R151, c[0x0][0x23c], -R0 ;  /* 0x00008f0097207a23 */ /* 0x000fe20000010800 */
[----:B------:R-:W-:Y:S01]  /*4eb0*/  F2FP.BF16.PACK_AB R11, R157, R67 ;  /* 0x000000439d0b723e */ /* 0x000fe200000010ff */
[----:B------:R-:W-:Y:S01]  /*4ec0*/  FADD.FTZ R0, R252, R187 ;  /* 0x000000bbfc007221 */ /* 0x000fe20000010000 */
[----:B------:R-:W-:Y:S01]  /*4ed0*/  MOV R151, R86 ;  /* 0x0000005600977202 */ /* 0x000fe20000000f00 */
[----:B------:R-:W-:Y:S01]  /*4ee0*/  IMAD.MOV.U32 R252, RZ, RZ, R4 ;  /* 0x000000fffffc7224 */ /* 0x000fe200078e0004 */
[----:B------:R-:W-:Y:S01]  /*4ef0*/  F2FP.BF16.PACK_AB R4, R115, R17 ;  /* 0x000000117304723e */ /* 0x000fe200000010ff */
[----:B------:R-:W-:Y:S01]  /*4f00*/  FADD.FTZ R0, R26, R0 ;  /* 0x000000001a007221 */ /* 0x000fe20000010000 */
[----:B------:R-:W-:-:S02]  /*4f10*/  MOV R66, R63 ;  /* 0x0000003f00427202 */ /* 0x000fc40000000f00 */
[----:B--2---:R-:W-:-:S03]  /*4f20*/  F2FP.BF16.PACK_AB R7, R152, R153 ;  /* 0x000000999807723e */ /* 0x004fc600000010ff */
[----:B------:R-:W-:Y:S01]  /*4f30*/  IMAD.MOV.U32 R140, RZ, RZ, R66 ;  /* 0x000000ffff8c7224 */ /* 0x000fe200078e0042 */
[----:B------:R-:W-:Y:S01]  /*4f40*/  F2FP.BF16.PACK_AB R10, R252, R82 ;  /* 0x00000052fc0a723e */ /* 0x000fe200000010ff */
[----:B------:R-:W-:Y:S01]  /*4f50*/  MUFU.EX2 R32, R32 ;  /* 0x0000002000207308 */ /* 0x000fe20000000800 */
[----:B------:R-:W-:Y:S01]  /*4f60*/  MOV R86, R43 ;  /* 0x0000002b00567202 */ /* 0x000fe20000000f00 */
[----:B------:R2:W5:Y:S01]  /*4f70*/  LDL.LU R26, [R1+0xe0] ;  /* 0x0000e000011a7983 */ /* 0x0005620000300800 */
[----:B------:R-:W-:Y:S01]  /*4f80*/  MOV R63, R41 ;  /* 0x00000029003f7202 */ /* 0x000fe20000000f00 */
[----:B-1----:R-:W-:Y:S02]  /*4f90*/  HMMA.16816.F32.BF16 R160, R4, R12, R160 ;  /* 0x0000000c04a0723c */ /* 0x002fe400000418a0 */
[----:B------:R-:W-:Y:S01]  /*4fa0*/  IMAD.MOV.U32 R133, RZ, RZ, R86 ;  /* 0x000000ffff857224 */ /* 0x000fe200078e0056 */
[----:B------:R-:W-:-:S05]  /*4fb0*/  MOV R148, R63 ;  /* 0x0000003f00947202 */ /* 0x000fca0000000f00 */
[----:B------:R-:W-:Y:S08]  /*4fc0*/  HMMA.16816.F32.BF16 R164, R8, R12, R164 ;  /* 0x0000000c08a4723c */ /* 0x000ff000000418a4 */
[-C--:B------:R-:W-:Y:S08]  /*4fd0*/  HMMA.16816.F32.BF16 R168, R4, R14.reuse, R108 ;  /* 0x0000000e04a8723c */ /* 0x080ff0000004186c */
[C---:B------:R-:W-:Y:S01]  /*4fe0*/  HMMA.16816.F32.BF16 R40, R8.reuse, R14, R52 ;  /* 0x0000000e0828723c */ /* 0x040fe20000041834 */
[----:B------:R-:W1:Y:S07]  /*4ff0*/  LDSM.16.MT88.4 R12, [R222+0xd000] ;  /* 0x00d00000de0c783b */ /* 0x000e6e0000004200 */
[-C--:B-1----:R-:W-:Y:S08]  /*5000*/  HMMA.16816.F32.BF16 R180, R8, R12.reuse, R180 ;  /* 0x0000000c08b4723c */ /* 0x082ff000000418b4 */
[C---:B------:R-:W-:Y:S08]  /*5010*/  HMMA.16816.F32.BF16 R176, R4.reuse, R12, R176 ;  /* 0x0000000c04b0723c */ /* 0x040ff000000418b0 */
[-C--:B------:R-:W-:Y:S07]  /*5020*/  HMMA.16816.F32.BF16 R184, R4, R14.reuse, R104 ;  /* 0x0000000e04b8723c */ /* 0x080fee0000041868 */
[----:B------:R-:W-:Y:S01]  /*5030*/  IMAD.MOV.U32 R107, RZ, RZ, R16 ;  /* 0x000000ffff6b7224 */ /* 0x000fe200078e0010 */
[----:B------:R-:W-:Y:S01]  /*5040*/  HMMA.16816.F32.BF16 R52, R8, R14, R88 ;  /* 0x0000000e0834723c */ /* 0x000fe20000041858 */
[----:B------:R-:W1:Y:S01]  /*5050*/  LDSM.16.MT88.4 R12, [R224+0xd000] ;  /* 0x00d00000e00c783b */ /* 0x000e620000004200 */
        /* <DEDUP_REMOVED lines=12> */
[----:B------:R-:W-:-:S03]  /*5120*/  MOV R19, R85 ;  /* 0x0000005500137202 */ /* 0x000fc60000000f00 */
        /* <DEDUP_REMOVED lines=13> */
[----:B------:R-:W-:Y:S01]  /*5200*/  IMAD.MOV.U32 R191, RZ, RZ, R144 ;  /* 0x000000ffffbf7224 */ /* 0x000fe200078e0090 */
[----:B------:R-:W-:Y:S01]  /*5210*/  HMMA.16816.F32.BF16 R100, R4, R14, R92 ;  /* 0x0000000e0464723c */ /* 0x000fe2000004185c */
[----:B------:R-:W-:Y:S01]  /*5220*/  MOV R190, R132 ;  /* 0x0000008400be7202 */ /* 0x000fe20000000f00 */
[----:B------:R-:W-:Y:S01]  /*5230*/  IMAD.MOV.U32 R189, RZ, RZ, R133 ;  /* 0x000000ffffbd7224 */ /* 0x000fe200078e0085 */
[----:B------:R-:W-:-:S04]  /*5240*/  MOV R188, R140 ;  /* 0x0000008c00bc7202 */ /* 0x000fc80000000f00 */
[----:B------:R-:W-:Y:S01]  /*5250*/  MOV R94, R148 ;  /* 0x00000094005e7202 */ /* 0x000fe20000000f00 */
[C---:B------:R-:W-:Y:S01]  /*5260*/  HMMA.16816.F32.BF16 R48, R8.reuse, R14, R44 ;  /* 0x0000000e0830723c */ /* 0x040fe2000004182c */
[----:B------:R-:W1:Y:S01]  /*5270*/  LDSM.16.MT88.4 R12, [R222+0xf000] ;  /* 0x00f00000de0c783b */ /* 0x000e620000004200 */
[----:B------:R-:W-:Y:S01]  /*5280*/  IMAD.MOV.U32 R148, RZ, RZ, R149 ;  /* 0x000000ffff947224 */ /* 0x000fe200078e0095 */
[----:B------:R-:W-:Y:S01]  /*5290*/  MOV R149, R17 ;  /* 0x0000001100957202 */ /* 0x000fe20000000f00 */
[----:B------:R-:W-:Y:S01]  /*52a0*/  IMAD.MOV.U32 R92, RZ, RZ, R16 ;  /* 0x000000ffff5c7224 */ /* 0x000fe200078e0010 */
[----:B------:R-:W-:Y:S01]  /*52b0*/  MOV R93, R147 ;  /* 0x00000093005d7202 */ /* 0x000fe20000000f00 */
[----:B------:R-:W-:Y:S02]  /*52c0*/  IMAD.MOV.U32 R95, RZ, RZ, R141 ;  /* 0x000000ffff5f7224 */ /* 0x000fe400078e008d */
[----:B-1----:R-:W-:Y:S07]  /*52d0*/  HMMA.16816.F32.BF16 R108, R8, R12, R212 ;  /* 0x0000000c086c723c */ /* 0x002fee00000418d4 */
[----:B------:R-:W-:Y:S01]  /*52e0*/  MOV R212, R114 ;  /* 0x0000007200d47202 */ /* 0x000fe20000000f00 */
[----:B------:R-:W-:Y:S01]  /*52f0*/  IMAD.MOV.U32 R214, RZ, RZ, R112 ;  /* 0x000000ffffd67224 */ /* 0x000fe200078e0070 */
[----:B------:R-:W-:Y:S01]  /*5300*/  MOV R213, R115 ;  /* 0x0000007300d57202 */ /* 0x000fe20000000f00 */
[----:B------:R-:W-:Y:S01]  /*5310*/  HMMA.16816.F32.BF16 R116, R4, R14, R116 ;  /* 0x0000000e0474723c */ /* 0x000fe20000041874 */
[----:B------:R-:W-:-:S07]  /*5320*/  MOV R215, R113 ;  /* 0x0000007100d77202 */ /* 0x000fce0000000f00 */
[----:B------:R-:W-:Y:S07]  /*5330*/  HMMA.16816.F32.BF16 R112, R4, R12, R200 ;  /* 0x0000000c0470723c */ /* 0x000fee00000418c8 */
[----:B------:R-:W-:Y:S01]  /*5340*/  MOV R203, R19 ;  /* 0x0000001300cb7202 */ /* 0x000fe20000000f00 */
[----:B------:R-:W-:Y:S01]  /*5350*/  HMMA.16816.F32.BF16 R56, R8, R14, R56 ;  /* 0x0000000e0838723c */ /* 0x000fe20000041838 */
[----:B------:R-:W1:Y:S01]  /*5360*/  LDSM.16.MT88.4 R16, [R224+0xf000] ;  /* 0x00f00000e010783b */ /* 0x000e620000004200 */
[----:B------:R-:W-:Y:S01]  /*5370*/  MOV R201, R214 ;  /* 0x000000d600c97202 */ /* 0x000fe20000000f00 */
[----:B------:R-:W-:-:S02]  /*5380*/  IMAD.MOV.U32 R200, RZ, RZ, R212 ;  /* 0x000000ffffc87224 */ /* 0x000fc400078e00d4 */
[----:B------:R-:W3:Y:S01]  /*5390*/  LDSM.16.MT88.4 R12, [R223+0xf000] ;  /* 0x00f00000df0c783b */ /* 0x000ee20000004200 */
[----:B------:R-:W-:Y:S01]  /*53a0*/  FADD.FTZ R2, R2, R203 ;  /* 0x000000cb02027221 */ /* 0x000fe20000010000 */
[----:B------:R-:W-:Y:S01]  /*53b0*/  MOV R202, R213 ;  /* 0x000000d500ca7202 */ /* 0x000fe20000000f00 */
[----:B------:R-:W-:Y:S01]  /*53c0*/  IMAD.MOV.U32 R203, RZ, RZ, R215 ;  /* 0x000000ffffcb7224 */ /* 0x000fe200078e00d7 */
[----:B------:R-:W-:Y:S01]  /*53d0*/  MOV R212, R92 ;  /* 0x0000005c00d47202 */ /* 0x000fe20000000f00 */
[----:B------:R-:W-:Y:S01]  /*53e0*/  IMAD.MOV.U32 R214, RZ, RZ, R94 ;  /* 0x000000ffffd67224 */ /* 0x000fe200078e005e */
[----:B------:R-:W-:Y:S01]  /*53f0*/  MOV R213, R93 ;  /* 0x0000005d00d57202 */ /* 0x000fe20000000f00 */
[----:B------:R-:W-:Y:S01]  /*5400*/  IMAD.MOV.U32 R93, RZ, RZ, R189 ;  /* 0x000000ffff5d7224 */ /* 0x000fe200078e00bd */
[----:B------:R-:W-:Y:S02]  /*5410*/  MOV R215, R95 ;  /* 0x0000005f00d77202 */ /* 0x000fe40000000f00 */
[----:B------:R-:W-:-:S02]  /*5420*/  MOV R92, R188 ;  /* 0x000000bc005c7202 */ /* 0x000fc40000000f00 */
[----:B------:R-:W-:Y:S01]  /*5430*/  MOV R95, R191 ;  /* 0x000000bf005f7202 */ /* 0x000fe20000000f00 */
[----:B------:R-:W-:Y:S01]  /*5440*/  IMAD.MOV.U32 R191, RZ, RZ, R91 ;  /* 0x000000ffffbf7224 */ /* 0x000fe200078e005b */
[----:B------:R-:W-:Y:S01]  /*5450*/  MOV R94, R190 ;  /* 0x000000be005e7202 */ /* 0x000fe20000000f00 */
[----:B------:R-:W-:Y:S01]  /*5460*/  IMAD.MOV.U32 R188, RZ, RZ, R88 ;  /* 0x000000ffffbc7224 */ /* 0x000fe200078e0058 */
[----:B------:R-:W-:Y:S01]  /*5470*/  MOV R189, R89 ;  /* 0x0000005900bd7202 */ /* 0x000fe20000000f00 */
[----:B------:R-:W-:Y:S01]  /*5480*/  FADD.FTZ R0, R200, R0 ;  /* 0x00000000c8007221 */ /* 0x000fe20000010000 */
[----:B------:R-:W-:Y:S01]  /*5490*/  MOV R190, R90 ;  /* 0x0000005a00be7202 */ /* 0x000fe20000000f00 */
[----:B------:R-:W-:Y:S01]  /*54a0*/  IMAD.MOV.U32 R90, RZ, RZ, R106 ;  /* 0x000000ffff5a7224 */ /* 0x000fe200078e006a */
[----:B------:R-:W-:Y:S01]  /*54b0*/  MOV R89, R105 ;  /* 0x0000006900597202 */ /* 0x000fe20000000f00 */
[----:B------:R-:W-:Y:S01]  /*54c0*/  IMAD.MOV.U32 R105, RZ, RZ, R139 ;  /* 0x000000ffff697224 */ /* 0x000fe200078e008b */
[----:B------:R-:W-:Y:S01]  /*54d0*/  MOV R91, R107 ;  /* 0x0000006b005b7202 */ /* 0x000fe20000000f00 */
[----:B------:R-:W-:Y:S01]  /*54e0*/  IMAD.MOV.U32 R139, RZ, RZ, R172 ;  /* 0x000000ffff8b7224 */ /* 0x000fe200078e00ac */
[----:B------:R-:W-:-:S02]  /*54f0*/  MOV R88, R104 ;  /* 0x0000006800587202 */ /* 0x000fc40000000f00 */
[----:B------:R-:W-:Y:S02]  /*5500*/  MOV R107, R138 ;  /* 0x0000008a006b7202 */ /* 0x000fe40000000f00 */
[----:B------:R-:W-:Y:S01]  /*5510*/  MOV R104, R175 ;  /* 0x000000af00687202 */ /* 0x000fe20000000f00 */
[C---:B-1----:R-:W-:Y:S08]  /*5520*/  HMMA.16816.F32.BF16 R128, R4.reuse, R16, R216 ;  /* 0x000000100480723c */ /* 0x042ff000000418d8 */
[C---:B------:R-:W-:Y:S08]  /*5530*/  HMMA.16816.F32.BF16 R132, R4.reuse, R18, R120 ;  /* 0x000000120484723c */ /* 0x040ff00000041878 */
[C---:B---3--:R-:W-:Y:S08]  /*5540*/  HMMA.16816.F32.BF16 R144, R4.reuse, R12, R240 ;  /* 0x0000000c0490723c */ /* 0x048ff000000418f0 */
[----:B------:R-:W-:Y:S01]  /*5550*/  HMMA.16816.F32.BF16 R44, R4, R14, R124 ;  /* 0x0000000e042c723c */ /* 0x000fe2000004187c */
[----:B------:R-:W-:-:S02]  /*5560*/  MOV R106, R151 ;  /* 0x00000097006a7202 */ /* 0x000fc40000000f00 */
[----:B------:R-:W-:Y:S01]  /*5570*/  MOV R138, R174 ;  /* 0x000000ae008a7202 */ /* 0x000fe20000000f00 */
[----:B------:R-:W-:Y:S01]  /*5580*/  FADD.FTZ R0, R215, R0 ;  /* 0x00000000d7007221 */ /* 0x000fe20000010000 */
[----:B------:R-:W-:Y:S01]  /*5590*/  MOV R218, R88 ;  /* 0x0000005800da7202 */ /* 0x000fe20000000f00 */
[----:B------:R-:W-:Y:S01]  /*55a0*/  IMAD.MOV.U32 R216, RZ, RZ, R90 ;  /* 0x000000ffffd87224 */ /* 0x000fe200078e005a */
[----:B------:R-:W-:Y:S01]  /*55b0*/  MOV R217, R89 ;  /* 0x0000005900d97202 */ /* 0x000fe20000000f00 */
[----:B------:R-:W-:Y:S01]  /*55c0*/  FADD.FTZ R5, R25, R136 ;  /* 0x0000008819057221 */ /* 0x000fe20000010000 */
[C---:B------:R-:W-:Y:S01]  /*55d0*/  HMMA.16816.F32.BF16 R124, R8.reuse, R16, R248 ;  /* 0x00000010087c723c */ /* 0x040fe200000418f8 */
[----:B------:R-:W-:Y:S01]  /*55e0*/  FADD.FTZ R6, R24, R137 ;  /* 0x0000008918067221 */ /* 0x000fe20000010000 */
[----:B------:R-:W-:Y:S01]  /*55f0*/  LDSM.16.MT88.4 R120, [R222+0xf800] ;  /* 0x00f80000de78783b */ /* 0x000fe20000004200 */
[----:B------:R-:W-:Y:S02]  /*5600*/  FADD.FTZ R4, R23, R2 ;  /* 0x0000000217047221 */ /* 0x000fe40000010000 */
[----:B------:R-:W-:Y:S01]  /*5610*/  FADD.FTZ R2, R201, R5 ;  /* 0x00000005c9027221 */ /* 0x000fe20000010000 */
[----:B------:R-:W-:Y:S01]  /*5620*/  MOV R215, R95 ;  /* 0x0000005f00d77202 */ /* 0x000fe20000000f00 */
[----:B------:R-:W-:Y:S01]  /*5630*/  FADD.FTZ R6, R203, R6 ;  /* 0x00000006cb067221 */ /* 0x000fe20000010000 */
[C---:B------:R-:W-:Y:S01]  /*5640*/  HMMA.16816.F32.BF16 R16, R8.reuse, R18, R72 ;  /* 0x000000120810723c */ /* 0x040fe20000041848 */
[----:B------:R-:W-:Y:S01]  /*5650*/  IMAD.MOV.U32 R203, RZ, RZ, R212 ;  /* 0x000000ffffcb7224 */ /* 0x000fe200078e00d4 */
[----:B------:R-:W-:Y:S01]  /*5660*/  MOV R212, R213 ;  /* 0x000000d500d47202 */ /* 0x000fe20000000f00 */
[----:B------:R-:W-:Y:S01]  /*5670*/  FADD.FTZ R5, R214, R4 ;  /* 0x00000004d6057221 */ /* 0x000fe20000010000 */
[----:B------:R-:W-:Y:S01]  /*5680*/  MOV R213, R93 ;  /* 0x0000005d00d57202 */ /* 0x000fe20000000f00 */
[----:B------:R-:W-:Y:S01]  /*5690*/  FADD.FTZ R4, R92, R2 ;  /* 0x000000025c047221 */ /* 0x000fe20000010000 */
[----:B------:R-:W1:Y:S01]  /*56a0*/  LDSM.16.MT88.4 R72, [R224+0xd800] ;  /* 0x00d80000e048783b */ /* 0x000e620000004200 */
[----:B------:R-:W-:Y:S01]  /*56b0*/  IMAD.MOV.U32 R214, RZ, RZ, R94 ;  /* 0x000000ffffd67224 */ /* 0x000fe200078e005e */
[C---:B------:R-:W-:Y:S01]  /*56c0*/  HMMA.16816.F32.BF16 R140, R8.reuse, R12, R244 ;  /* 0x0000000c088c723c */ /* 0x040fe200000418f4 */
[----:B------:R-:W-:Y:S01]  /*56d0*/  MOV R151, R173 ;  /* 0x000000ad00977202 */ /* 0x000fe20000000f00 */
[----:B------:R-:W-:Y:S01]  /*56e0*/  IMAD.MOV.U32 R93, RZ, RZ, R189 ;  /* 0x000000ffff5d7224 */ /* 0x000fe200078e00bd */
[----:B------:R-:W-:Y:S01]  /*56f0*/  MOV R92, R188 ;  /* 0x000000bc005c7202 */ /* 0x000fe20000000f00 */
[----:B------:R-:W-:Y:S01]  /*5700*/  IMAD.MOV.U32 R241, RZ, RZ, R105 ;  /* 0x000000fffff17224 */ /* 0x000fe200078e0069 */
[----:B------:R-:W-:Y:S01]  /*5710*/  MOV R94, R190 ;  /* 0x000000be005e7202 */ /* 0x000fe20000000f00 */
[----:B------:R-:W-:Y:S01]  /*5720*/  IMAD.MOV.U32 R250, RZ, RZ, R139 ;  /* 0x000000fffffa7224 */ /* 0x000fe200078e008b */
[----:B------:R-:W-:Y:S01]  /*5730*/  MOV R95, R191 ;  /* 0x000000bf005f7202 */ /* 0x000fe20000000f00 */
[----:B------:R-:W-:Y:S01]  /*5740*/  HMMA.16816.F32.BF16 R12, R8, R14, R68 ;  /* 0x0000000e080c723c */ /* 0x000fe20000041844 */
[----:B------:R-:W-:Y:S01]  /*5750*/  MOV R243, R91 ;  /* 0x0000005b00f37202 */ /* 0x000fe20000000f00 */
[----:B------:R-:W3:Y:S01]  /*5760*/  LDSM.16.MT88.4 R172, [R221+0xd800] ;  /* 0x00d80000ddac783b */ /* 0x000ee20000004200 */
[----:B------:R-:W-:Y:S01]  /*5770*/  MOV R242, R104 ;  /* 0x0000006800f27202 */ /* 0x000fe20000000f00 */
[----:B------:R-:W-:Y:S01]  /*5780*/  FADD.FTZ R2, R202, R6 ;  /* 0x00000006ca027221 */ /* 0x000fe20000010000 */
[----:B------:R-:W-:Y:S01]  /*5790*/  MOV R240, R106 ;  /* 0x0000006a00f07202 */ /* 0x000fe20000000f00 */
[----:B------:R-:W4:Y:S01]  /*57a0*/  LDSM.16.MT88.4 R188, [R222+0xd800] ;  /* 0x00d80000debc783b */ /* 0x000f220000004200 */
[----:B------:R-:W-:Y:S01]  /*57b0*/  MOV R251, R107 ;  /* 0x0000006b00fb7202 */ /* 0x000fe20000000f00 */
[----:B------:R-:W-:Y:S01]  /*57c0*/  FADD.FTZ R11, R203, R5 ;  /* 0x00000005cb0b7221 */ /* 0x000fe20000010000 */
[----:B------:R-:W-:Y:S01]  /*57d0*/  MOV R248, R138 ;  /* 0x0000008a00f87202 */ /* 0x000fe20000000f00 */
[----:B------:R-:W-:Y:S01]  /*57e0*/  FADD.FTZ R9, R213, R4 ;  /* 0x00000004d5097221 */ /* 0x000fe20000010000 */
[----:B------:R-:W1:Y:S04]  /*57f0*/  LDSM.16.MT88.4 R88, [R223+0xd800] ;  /* 0x00d80000df58783b */ /* 0x000e680000004200 */
[----:B------:R-:W1:Y:S04]  /*5800*/  LDSM.16.MT88.4 R104, [R221+0xf800] ;  /* 0x00f80000dd68783b */ /* 0x000e680000004200 */
[----:B------:R-:W1:Y:S04]  /*5810*/  LDSM.16.MT88.4 R136, [R224+0xf800] ;  /* 0x00f80000e088783b */ /* 0x000e680000004200 */
[----:B------:R-:W2:Y:S01]  /*5820*/  LDSM.16.MT88.4 R4, [R223+0xf800] ;  /* 0x00f80000df04783b */ /* 0x000ea20000004200 */
[----:B------:R-:W3:Y:S08]  /*5830*/  MUFU.EX2 R37, R37 ;  /* 0x0000002500257308 */ /* 0x000ef00000000800 */
[----:B------:R-:W-:Y:S08]  /*5840*/  MUFU.EX2 R38, R38 ;  /* 0x0000002600267308 */ /* 0x000ff00000000800 */
[----:B------:R-:W1:Y:S01]  /*5850*/  MUFU.EX2 R39, R39 ;  /* 0x0000002700277308 */ /* 0x000e620000000800 */
[----:B------:R-:W-:Y:S01]  /*5860*/  MOV R249, R151 ;  /* 0x0000009700f97202 */ /* 0x000fe20000000f00 */
[----:B------:R-:W-:Y:S01]  /*5870*/  IMAD.MOV.U32 R247, RZ, RZ, R148 ;  /* 0x000000fffff77224 */ /* 0x000fe200078e0094 */
[----:B------:R-:W-:Y:S01]  /*5880*/  MOV R246, R149 ;  /* 0x0000009500f67202 */ /* 0x000fe20000000f00 */
[----:B------:R2:W5:Y:S01]  /*5890*/  LDL.LU R25, [R1+0xdc] ;  /* 0x0000dc0001197983 */ /* 0x0005620000300800 */
[----:B------:R-:W-:-:S02]  /*58a0*/  MOV R245, R150 ;  /* 0x0000009600f57202 */ /* 0x000fc40000000f00 */
[----:B------:R-:W-:Y:S02]  /*58b0*/  F2FP.BF16.PACK_AB R200, R35, R36 ;  /* 0x0000002423c8723e */ /* 0x000fe400000010ff */
[----:B------:R-:W-:Y:S02]  /*58c0*/  F2FP.BF16.PACK_AB R201, R30, R31 ;  /* 0x0000001f1ec9723e */ /* 0x000fe400000010ff */
[----:B------:R-:W-:Y:S01]  /*58d0*/  F2FP.BF16.PACK_AB R202, R33, R34 ;  /* 0x0000002221ca723e */ /* 0x000fe200000010ff */
[----:B------:R-:W-:Y:S01]  /*58e0*/  FADD.FTZ R10, R212, R0 ;  /* 0x00000000d40a7221 */ /* 0x000fe20000010000 */
[----:B------:R-:W-:Y:S01]  /*58f0*/  F2FP.BF16.PACK_AB R203, R28, R29 ;  /* 0x0000001d1ccb723e */ /* 0x000fe200000010ff */
[----:B------:R-:W-:Y:S01]  /*5900*/  FADD.FTZ R8, R214, R2 ;  /* 0x00000002d6087221 */ /* 0x000fe20000010000 */
[----:B------:R-:W-:Y:S01]  /*5910*/  F2FP.BF16.PACK_AB R148, R22, R27 ;  /* 0x0000001b1694723e */ /* 0x000fe200000010ff */
[----:B------:R-:W-:Y:S01]  /*5920*/  IMAD.MOV.U32 R219, RZ, RZ, R95 ;  /* 0x000000ffffdb7224 */ /* 0x000fe200078e005f */
[----:B---3--:R-:W-:Y:S01]  /*5930*/  F2FP.BF16.PACK_AB R149, R37, R32 ;  /* 0x000000202595723e */ /* 0x008fe200000010ff */
[----:B------:R3:W5:Y:S01]  /*5940*/  LDL.LU R24, [R1+0xd8] ;  /* 0x0000d80001187983 */ /* 0x0007620000300800 */
[----:B------:R-:W-:-:S02]  /*5950*/  F2FP.BF16.PACK_AB R150, R20, R21 ;  /* 0x000000151496723e */ /* 0x000fc400000010ff */
[----:B-1----:R-:W-:Y:S01]  /*5960*/  F2FP.BF16.PACK_AB R151, R39, R38 ;  /* 0x000000262797723e */ /* 0x002fe200000010ff */
[-C--:B------:R-:W-:Y:S01]  /*5970*/  HMMA.16816.F32.BF16 R196, R200, R72.reuse, R196 ;  /* 0x00000048c8c4723c */ /* 0x080fe200000418c4 */
[----:B------:R-:W-:Y:S01]  /*5980*/  IMAD.MOV.U32 R214, RZ, RZ, R92 ;  /* 0x000000ffffd67224 */ /* 0x000fe200078e005c */
[----:B------:R-:W-:Y:S01]  /*5990*/  MOV R213, R93 ;  /* 0x0000005d00d57202 */ /* 0x000fe20000000f00 */
[----:B------:R-:W-:Y:S01]  /*59a0*/  FADD.FTZ R0, R245, R11 ;  /* 0x0000000bf5007221 */ /* 0x000fe20000010000 */
[----:B------:R-:W-:Y:S01]  /*59b0*/  MOV R212, R94 ;  /* 0x0000005e00d47202 */ /* 0x000fe20000000f00 */
[----:B------:R-:W-:Y:S01]  /*59c0*/  FADD.FTZ R2, R247, R9 ;  /* 0x00000009f7027221 */ /* 0x000fe20000010000 */
[----:B------:R3:W5:Y:S02]  /*59d0*/  LDL.LU R23, [R1+0xd4] ;  /* 0x0000d40001177983 */ /* 0x0007640000300800 */
[C---:B------:R-:W-:Y:S08]  /*59e0*/  HMMA.16816.F32.BF16 R192, R148.reuse, R72, R192 ;  /* 0x0000004894c0723c */ /* 0x040ff000000418c0 */
[----:B------:R-:W-:Y:S01]  /*59f0*/  HMMA.16816.F32.BF16 R68, R148, R74, R60 ;  /* 0x0000004a9444723c */ /* 0x000fe2000004183c */
[----:B------:R-:W-:-:S07]  /*5a00*/  FADD.FTZ R2, R251, R2 ;  /* 0x00000002fb027221 */ /* 0x000fce0000010000 */
[C---:B------:R-:W-:Y:S08]  /*5a10*/  HMMA.16816.F32.BF16 R72, R200.reuse, R74, R76 ;  /* 0x0000004ac848723c */ /* 0x040ff0000004184c */
[-C--:B------:R-:W-:Y:S08]  /*5a20*/  HMMA.16816.F32.BF16 R164, R200, R172.reuse, R164 ;  /* 0x000000acc8a4723c */ /* 0x080ff000000418a4 */
[C---:B------:R-:W-:Y:S08]  /*5a30*/  HMMA.16816.F32.BF16 R160, R148.reuse, R172, R160 ;  /* 0x000000ac94a0723c */ /* 0x040ff000000418a0 */
[----:B------:R-:W-:Y:S08]  /*5a40*/  HMMA.16816.F32.BF16 R168, R148, R174, R168 ;  /* 0x000000ae94a8723c */ /* 0x000ff000000418a8 */
[-C--:B----4-:R-:W-:Y:S08]  /*5a50*/  HMMA.16816.F32.BF16 R180, R200, R188.reuse, R180 ;  /* 0x000000bcc8b4723c */ /* 0x090ff000000418b4 */
        /* <DEDUP_REMOVED lines=15> */
[----:B------:R-:W-:Y:S08]  /*5b50*/  HMMA.16816.F32.BF16 R188, R200, R190, R52 ;  /* 0x000000bec8bc723c */ /* 0x000ff00000041834 */
[----:B--2---:R-:W-:Y:S08]  /*5b60*/  HMMA.16816.F32.BF16 R144, R148, R4, R144 ;  /* 0x000000049490723c */ /* 0x004ff00000041890 */
[C---:B------:R-:W-:Y:S08]  /*5b70*/  HMMA.16816.F32.BF16 R88, R200.reuse, R90, R64 ;  /* 0x0000005ac858723c */ /* 0x040ff00000041840 */
[C---:B------:R-:W-:Y:S08]  /*5b80*/  HMMA.16816.F32.BF16 R104, R200.reuse, R106, R48 ;  /* 0x0000006ac868723c */ /* 0x040ff00000041830 */
[C---:B------:R-:W-:Y:S08]  /*5b90*/  HMMA.16816.F32.BF16 R120, R200.reuse, R122, R56 ;  /* 0x0000007ac878723c */ /* 0x040ff00000041838 */
[C---:B------:R-:W-:Y:S08]  /*5ba0*/  HMMA.16816.F32.BF16 R136, R200.reuse, R138, R16 ;  /* 0x0000008ac888723c */ /* 0x040ff00000041810 */
[----:B------:R-:W-:Y:S07]  /*5bb0*/  HMMA.16816.F32.BF16 R140, R200, R4, R140 ;  /* 0x00000004c88c723c */ /* 0x000fee000004188c */
[----:B------:R-:W-:Y:S01]  /*5bc0*/  FADD.FTZ R4, R246, R10 ;  /* 0x0000000af6047221 */ /* 0x000fe20000010000 */
[----:B------:R-:W-:Y:S01]  /*5bd0*/  HMMA.16816.F32.BF16 R148, R148, R6, R44 ;  /* 0x000000069494723c */ /* 0x000fe2000004182c */
[----:B------:R-:W-:-:S07]  /*5be0*/  FADD.FTZ R5, R249, R0 ;  /* 0x00000000f9057221 */ /* 0x000fce0000010000 */
[----:B------:R-:W-:Y:S07]  /*5bf0*/  HMMA.16816.F32.BF16 R200, R200, R6, R12 ;  /* 0x00000006c8c8723c */ /* 0x000fee000004180c */
        /* <DEDUP_REMOVED lines=40> */
[----:B------:R-:W-:Y:S05]  /*5e80*/  @!P0 BRA `(.L_x_30) ;  /* 0x0000b51000008947 */ /* 0x000fea0003800000 */
[----:B------:R-:W2:Y:S01]  /*5e90*/  LDL.64 R214, [R1+0xb0] ;  /* 0x0000b00001d67983 */ /* 0x000ea20000100a00 */
[----:B------:R-:W-:Y:S01]  /*5ea0*/  UIADD3 UR20, UR8, -0x2, URZ ;  /* 0xfffffffe08147890 */ /* 0x000fe2000fffe03f */
[----:B------:R-:W-:-:S04]  /*5eb0*/  DEPBAR.LE SB0, 0x0 ;  /* 0x000080000000791a */ /* 0x000fc80000000000 */
[----:B------:R-:W-:Y:S01]  /*5ec0*/  USHF.R.S32.HI UR5, URZ, 0x1f, UR20 ;  /* 0x0000001f3f057899 */ /* 0x000fe20008011414 */
[----:B---3--:R-:W-:Y:S01]  /*5ed0*/  IMAD.U32 R4, RZ, RZ, UR20 ;  /* 0x00000014ff047e24 */ /* 0x008fe2000f8e00ff */
[----:B------:R-:W-:Y:S01]  /*5ee0*/  UIMAD UR12, UR11, UR20, URZ ;  /* 0x000000140b0c72a4 */ /* 0x000fe2000f8e023f */
[----:B------:R-:W-:Y:S01]  /*5ef0*/  IMAD.MOV.U32 R158, RZ, RZ, c[0x0][0x1a4] ;  /* 0x00006900ff9e7624 */ /* 0x000fe200078e00ff */
[----:B------:R-:W-:Y:S01]  /*5f00*/  UISETP.NE.AND UP0, UPT, UR8, 0x2, UPT ;  /* 0x000000020800788c */ /* 0x000fe2000bf05270 */
[----:B------:R-:W-:Y:S01]  /*5f10*/  IMAD.U32 R0, RZ, RZ, UR4 ;  /* 0x00000004ff007e24 */ /* 0x000fe2000f8e00ff */
[----:B------:R-:W-:Y:S02]  /*5f20*/  UIMAD UR5, UR5, UR14, UR12 ;  /* 0x0000000e050572a4 */ /* 0x000fe4000f8e020c */
[----:B------:R-:W-:Y:S02]  /*5f30*/  USHF.L.U32 UR12, UR4, 0x5, URZ ;  /* 0x00000005040c7899 */ /* 0x000fe4000800063f */
[----:B------:R-:W-:Y:S01]  /*5f40*/  SHF.L.U64.HI R0, R0, 0x5, R158 ;  /* 0x0000000500007819 */ /* 0x000fe2000001029e */
[----:B------:R-:W-:Y:S01]  /*5f50*/  BAR.SYNC.DEFER_BLOCKING 0x0 ;  /* 0x0000000000007b1d */ /* 0x000fe20000010000 */
[----:B--2---:R-:W-:-:S05]  /*5f60*/  IMAD.WIDE.U32 R4, R4, UR14, R214 ;  /* 0x0000000e04047c25 */ /* 0x004fca000f8e00d6 */
[----:B------:R-:W-:Y:S02]  /*5f70*/  IADD3 R2, R5, UR5, RZ ;  /* 0x0000000505027c10 */ /* 0x000fe4000fffe0ff */
[----:B------:R-:W-:-:S04]  /*5f80*/  LEA R8, P0, R4, c[0x0][0x170], 0x1 ;  /* 0x00005c0004087a11 */ /* 0x000fc800078008ff */
[----:B------:R-:W-:Y:S02]  /*5f90*/  LEA.HI.X R9, R4, c[0x0][0x174], R2, 0x1, P0 ;  /* 0x00005d0004097a11 */ /* 0x000fe400000f0c02 */
[----:B------:R-:W-:-:S03]  /*5fa0*/  IADD3 R6, P0, R8, UR12, RZ ;  /* 0x0000000c08067c10 */ /* 0x000fc6000ff1e0ff */
[----:B------:R-:W-:Y:S01]  /*5fb0*/  @!PT LDS RZ, [RZ] ;  /* 0x00000000fffff984 */ /* 0x000fe20000000800 */
[----:B------:R-:W-:Y:S01]  /*5fc0*/  @!PT LDS RZ, [RZ] ;  /* 0x00000000fffff984 */ /* 0x000fe20000000800 */
[----:B------:R-:W-:Y:S01]  /*5fd0*/  @!PT LDS RZ, [RZ] ;  /* 0x00000000fffff984 */ /* 0x000fe20000000800 */
[----:B------:R1:W-:Y:S02]  /*5fe0*/  LDGSTS.E.BYPASS.LTC128B.128 [R239+0xc000], [R8.64] ;  /* 0x0c00000008ef7fae */ /* 0x0003e4000b901d50 */
[----:B------:R-:W-:Y:S01]  /*5ff0*/  IMAD.X R7, R0, 0x1, R9, P0 ;  /* 0x0000000100077824 */ /* 0x000fe200000e0609 */
[----:B------:R-:W-:Y:S01]  /*6000*/  IADD3 R4, P0, R6, UR12, RZ ;  /* 0x0000000c06047c10 */ /* 0x000fe2000ff1e0ff */
[----:B------:R1:W-:Y:S04]  /*6010*/  LDGSTS.E.BYPASS.LTC128B.128 [R239+0xe000], [R8.64+0x80] ;  /* 0x0e00008008ef7fae */ /* 0x0003e8000b901d50 */
[--C-:B------:R-:W-:Y:S01]  /*6020*/  IMAD.X R5, R7, 0x1, R0.reuse, P0 ;  /* 0x0000000107057824 */ /* 0x100fe200000e0600 */
[----:B------:R-:W-:Y:S01]  /*6030*/  IADD3 R10, P0, R4, UR12, RZ ;  /* 0x0000000c040a7c10 */ /* 0x000fe2000ff1e0ff */
[----:B------:R2:W-:Y:S04]  /*6040*/  LDGSTS.E.BYPASS.LTC128B.128 [R239+0xc800], [R6.64] ;  /* 0x0c80000006ef7fae */ /* 0x0005e8000b901d50 */
[----:B------:R-:W-:Y:S01]  /*6050*/  IMAD.X R11, R5, 0x1, R0, P0 ;  /* 0x00000001050b7824 */ /* 0x000fe200000e0600 */
[----:B------:R2:W-:Y:S04]  /*6060*/  LDGSTS.E.BYPASS.LTC128B.128 [R239+0xe800], [R6.64+0x80] ;  /* 0x0e80008006ef7fae */ /* 0x0005e8000b901d50 */
[----:B------:R2:W-:Y:S04]  /*6070*/  LDGSTS.E.BYPASS.LTC128B.128 [R239+0xd000], [R4.64] ;  /* 0x0d00000004ef7fae */ /* 0x0005e8000b901d50 */
[----:B------:R2:W-:Y:S04]  /*6080*/  LDGSTS.E.BYPASS.LTC128B.128 [R239+0xf000], [R4.64+0x80] ;  /* 0x0f00008004ef7fae */ /* 0x0005e8000b901d50 */
[----:B------:R1:W-:Y:S04]  /*6090*/  LDGSTS.E.BYPASS.LTC128B.128 [R239+0xd800], [R10.64] ;  /* 0x0d8000000aef7fae */ /* 0x0003e8000b901d50 */
[----:B------:R1:W-:Y:S04]  /*60a0*/  LDGSTS.E.BYPASS.LTC128B.128 [R239+0xf800], [R10.64+0x80] ;  /* 0x0f8000800aef7fae */ /* 0x0003e8000b901d50 */
[----:B------:R-:W-:Y:S04]  /*60b0*/  LDSM.16.M88.4 R16, [R227] ;  /* 0x00000000e310783b */ /* 0x000fe80000000200 */
[----:B------:R-:W-:Y:S04]  /*60c0*/  LDSM.16.M88.4 R12, [R227+0x2000] ;  /* 0x00200000e30c783b */ /* 0x000fe80000000200 */
[----:B------:R-:W3:Y:S04]  /*60d0*/  LDSM.16.M88.4 R48, [R220+0x9000] ;  /* 0x00900000dc30783b */ /* 0x000ee80000000200 */
[----:B------:R-:W4:Y:S04]  /*60e0*/  LDSM.16.M88.4 R44, [R220+0x9800] ;  /* 0x00980000dc2c783b */ /* 0x000f280000000200 */
[----:B------:R-:W4:Y:S04]  /*60f0*/  LDSM.16.M88.4 R56, [R220+0x8000] ;  /* 0x00800000dc38783b */ /* 0x000f280000000200 */
[----:B------:R-:W4:Y:S04]  /*6100*/  LDSM.16.M88.4 R52, [R220+0x8800] ;  /* 0x00880000dc34783b */ /* 0x000f280000000200 */
[----:B-1----:R-:W-:Y:S04]  /*6110*/  LDSM.16.M88.4 R8, [R228] ;  /* 0x00000000e408783b */ /* 0x002fe80000000200 */
[----:B--2---:R-:W-:Y:S04]  /*6120*/  LDSM.16.M88.4 R4, [R228+0x2000] ;  /* 0x00200000e404783b */ /* 0x004fe80000000200 */
[----:B------:R-:W1:Y:S04]  /*6130*/  LDSM.16.M88.4 R32, [R237] ;  /* 0x00000000ed20783b */ /* 0x000e680000000200 */
[----:B------:R-:W2:Y:S04]  /*6140*/  LDSM.16.M88.4 R28, [R236] ;  /* 0x00000000ec1c783b */ /* 0x000ea80000000200 */
[----:B------:R-:W1:Y:S04]  /*6150*/  LDSM.16.M88.4 R40, [R231] ;  /* 0x00000000e728783b */ /* 0x000e680000000200 */
[----:B------:R-:W1:Y:S01]  /*6160*/  LDSM.16.M88.4 R36, [R238] ;  /* 0x00000000ee24783b */ /* 0x000e620000000200 */
[----:B---3--:R-:W-:Y:S03]  /*6170*/  HMMA.16816.F32.BF16 R204, R12, R48, RZ ;  /* 0x000000300ccc723c */ /* 0x008fe600000418ff */
[----:B------:R-:W0:Y:S05]  /*6180*/  LDGDEPBAR ;  /* 0x00000000000079af */ /* 0x000e2a0000000000 */
[-C--:B----4-:R-:W-:Y:S08]  /*6190*/  HMMA.16816.F32.BF16 R64, R16, R44.reuse, RZ ;  /* 0x0000002c1040723c */ /* 0x090ff000000418ff */
[----:B------:R-:W-:Y:S08]  /*61a0*/  HMMA.16816.F32.BF16 R60, R12, R44, RZ ;  /* 0x0000002c0c3c723c */ /* 0x000ff000000418ff */
[-C--:B------:R-:W-:Y:S08]  /*61b0*/  HMMA.16816.F32.BF16 R244, R16, R56.reuse, RZ ;  /* 0x0000003810f4723c */ /* 0x080ff000000418ff */
[----:B------:R-:W-:Y:S08]  /*61c0*/  HMMA.16816.F32.BF16 R240, R12, R56, RZ ;  /* 0x000000380cf0723c */ /* 0x000ff000000418ff */
[-C--:B------:R-:W-:Y:S08]  /*61d0*/  HMMA.16816.F32.BF16 R216, R16, R52.reuse, RZ ;  /* 0x0000003410d8723c */ /* 0x080ff000000418ff */
[----:B------:R-:W-:Y:S08]  /*61e0*/  HMMA.16816.F32.BF16 R212, R12, R52, RZ ;  /* 0x000000340cd4723c */ /* 0x000ff000000418ff */
[----:B------:R-:W-:Y:S08]  /*61f0*/  HMMA.16816.F32.BF16 R208, R16, R48, RZ ;  /* 0x0000003010d0723c */ /* 0x000ff000000418ff */
[----:B-1----:R-:W-:Y:S08]  /*6200*/  HMMA.16816.F32.BF16 R204, R4, R32, R204 ;  /* 0x0000002004cc723c */ /* 0x002ff000000418cc */
[-C--:B--2---:R-:W-:Y:S08]  /*6210*/  HMMA.16816.F32.BF16 R64, R8, R28.reuse, R64 ;  /* 0x0000001c0840723c */ /* 0x084ff00000041840 */
[----:B------:R-:W-:Y:S08]  /*6220*/  HMMA.16816.F32.BF16 R60, R4, R28, R60 ;  /* 0x0000001c043c723c */ /* 0x000ff0000004183c */
[-C--:B------:R-:W-:Y:S08]  /*6230*/  HMMA.16816.F32.BF16 R244, R8, R40.reuse, R244 ;  /* 0x0000002808f4723c */ /* 0x080ff000000418f4 */
[----:B------:R-:W-:Y:S01]  /*6240*/  HMMA.16816.F32.BF16 R240, R4, R40, R240 ;  /* 0x0000002804f0723c */ /* 0x000fe200000418f0 */
[----:B------:R-:W-:-:S02]  /*6250*/  IMAD.MOV.U32 R27, RZ, RZ, R66 ;  /* 0x000000ffff1b7224 */ /* 0x000fc400078e0042 */
[----:B------:R-:W-:-:S04]  /*6260*/  IMAD.MOV.U32 R22, RZ, RZ, R67 ;  /* 0x000000ffff167224 */ /* 0x000fc800078e0043 */
[----:B------:R-:W-:Y:S01]  /*6270*/  IMAD.MOV.U32 R41, RZ, RZ, R204 ;  /* 0x000000ffff297224 */ /* 0x000fe200078e00cc */
[-C--:B------:R-:W-:Y:S01]  /*6280*/  HMMA.16816.F32.BF16 R248, R8, R36.reuse, R216 ;  /* 0x0000002408f8723c */ /* 0x080fe200000418d8 */
[----:B------:R-:W-:Y:S01]  /*6290*/  IMAD.MOV.U32 R40, RZ, RZ, R205 ;  /* 0x000000ffff287224 */ /* 0x000fe200078e00cd */
[----:B------:R-:W-:Y:S01]  /*62a0*/  MOV R44, R61 ;  /* 0x0000003d002c7202 */ /* 0x000fe20000000f00 */
[----:B------:R-:W-:Y:S02]  /*62b0*/  IMAD.MOV.U32 R45, RZ, RZ, R60 ;  /* 0x000000ffff2d7224 */ /* 0x000fe400078e003c */
[----:B------:R-:W-:Y:S02]  /*62c0*/  IMAD.MOV.U32 R29, RZ, RZ, R62 ;  /* 0x000000ffff1d7224 */ /* 0x000fe400078e003e */
[----:B------:R-:W-:Y:S01]  /*62d0*/  IMAD.MOV.U32 R28, RZ, RZ, R63 ;  /* 0x000000ffff1c7224 */ /* 0x000fe200078e003f */
[----:B------:R-:W-:Y:S07]  /*62e0*/  HMMA.16816.F32.BF16 R212, R4, R36, R212 ;  /* 0x0000002404d4723c */ /* 0x000fee00000418d4 */
[----:B------:R-:W-:Y:S01]  /*62f0*/  IMAD.MOV.U32 R37, RZ, RZ, R206 ;  /* 0x000000ffff257224 */ /* 0x000fe200078e00ce */
[----:B------:R-:W-:Y:S01]  /*6300*/  HMMA.16816.F32.BF16 R208, R8, R32, R208 ;  /* 0x0000002008d0723c */ /* 0x000fe200000418d0 */
[----:B------:R-:W-:-:S06]  /*6310*/  IMAD.MOV.U32 R36, RZ, RZ, R207 ;  /* 0x000000ffff247224 */ /* 0x000fcc00078e00cf */
[----:B------:R-:W-:Y:S01]  /*6320*/  IMAD.MOV.U32 R33, RZ, RZ, R64 ;  /* 0x000000ffff217224 */ /* 0x000fe200078e0040 */
[----:B------:R-:W-:Y:S01]  /*6330*/  HMMA.16816.F32.BF16 R204, R12, R58, RZ ;  /* 0x0000003a0ccc723c */ /* 0x000fe200000418ff */
[----:B------:R-:W-:-:S07]  /*6340*/  IMAD.MOV.U32 R32, RZ, RZ, R65 ;  /* 0x000000ffff207224 */ /* 0x000fce00078e0041 */
[C---:B------:R-:W-:Y:S08]  /*6350*/  HMMA.16816.F32.BF16 R64, R12.reuse, R54, RZ ;  /* 0x000000360c40723c */ /* 0x040ff000000418ff */
[----:B------:R-:W-:Y:S01]  /*6360*/  HMMA.16816.F32.BF16 R60, R12, R50, RZ ;  /* 0x000000320c3c723c */ /* 0x000fe200000418ff */
[----:B------:R-:W-:Y:S01]  /*6370*/  IMAD.MOV.U32 R21, RZ, RZ, R208 ;  /* 0x000000ffff157224 */ /* 0x000fe200078e00d0 */
[----:B------:R-:W-:Y:S01]  /*6380*/  MOV R0, R211 ;  /* 0x000000d300007202 */ /* 0x000fe20000000f00 */
[----:B------:R-:W-:-:S02]  /*6390*/  IMAD.MOV.U32 R20, RZ, RZ, R209 ;  /* 0x000000ffff147224 */ /* 0x000fc400078e00d1 */
[----:B------:R-:W-:-:S03]  /*63a0*/  IMAD.MOV.U32 R2, RZ, RZ, R210 ;  /* 0x000000ffff027224 */ /* 0x000fc600078e00d2 */
[----:B------:R-:W-:Y:S08]  /*63b0*/  HMMA.16816.F32.BF16 R12, R12, R46, RZ ;  /* 0x0000002e0c0c723c */ /* 0x000ff000000418ff */
[C---:B------:R-:W-:Y:S08]  /*63c0*/  HMMA.16816.F32.BF16 R56, R16.reuse, R58, RZ ;  /* 0x0000003a1038723c */ /* 0x040ff000000418ff */
[C---:B------:R-:W-:Y:S08]  /*63d0*/  HMMA.16816.F32.BF16 R52, R16.reuse, R54, RZ ;  /* 0x000000361034723c */ /* 0x040ff000000418ff */
[----:B------:R-:W-:Y:S08]  /*63e0*/  HMMA.16816.F32.BF16 R48, R16, R50, RZ ;  /* 0x000000321030723c */ /* 0x000ff000000418ff */
[----:B------:R-:W-:Y:S08]  /*63f0*/  HMMA.16816.F32.BF16 R12, R4, R30, R12 ;  /* 0x0000001e040c723c */ /* 0x000ff0000004180c */
[----:B------:R-:W-:Y:S08]  /*6400*/  HMMA.16816.F32.BF16 R16, R16, R46, RZ ;  /* 0x0000002e1010723c */ /* 0x000ff000000418ff */
[----:B------:R-:W-:Y:S08]  /*6410*/  HMMA.16816.F32.BF16 R208, R4, R38, R64 ;  /* 0x0000002604d0723c */ /* 0x000ff00000041840 */
[----:B------:R-:W-:Y:S01]  /*6420*/  IMAD.MOV.U32 R158, RZ, RZ, R12 ;  /* 0x000000ffff9e7224 */ /* 0x000fe200078e000c */
[----:B------:R-:W-:Y:S01]  /*6430*/  HMMA.16816.F32.BF16 R56, R8, R42, R56 ;  /* 0x0000002a0838723c */ /* 0x000fe20000041838 */
[----:B------:R-:W-:-:S02]  /*6440*/  IMAD.MOV.U32 R157, RZ, RZ, R13 ;  /* 0x000000ffff9d7224 */ /* 0x000fc400078e000d */
[----:B------:R-:W-:Y:S02]  /*6450*/  IMAD.MOV.U32 R153, RZ, RZ, R14 ;  /* 0x000000ffff997224 */ /* 0x000fe400078e000e */
[----:B------:R-:W-:Y:S02]  /*6460*/  IMAD.MOV.U32 R152, RZ, RZ, R15 ;  /* 0x000000ffff987224 */ /* 0x000fe400078e000f */
[----:B------:R-:W-:Y:S01]  /*6470*/  LDSM.16.M88.4 R12, [R226+0x8000] ;  /* 0x00800000e20c783b */ /* 0x000fe20000000200 */
[C---:B------:R-:W-:Y:S08]  /*6480*/  HMMA.16816.F32.BF16 R64, R8.reuse, R38, R52 ;  /* 0x000000260840723c */ /* 0x040ff00000041834 */
[C---:B------:R-:W-:Y:S08]  /*6490*/  HMMA.16816.F32.BF16 R48, R8.reuse, R34, R48 ;  /* 0x000000220830723c */ /* 0x040ff00000041830 */
[----:B------:R-:W-:Y:S01]  /*64a0*/  HMMA.16816.F32.BF16 R16, R8, R30, R16 ;  /* 0x0000001e0810723c */ /* 0x000fe20000041810 */
[----:B------:R-:W1:Y:S07]  /*64b0*/  LDSM.16.M88.4 R8, [R230] ;  /* 0x00000000e608783b */ /* 0x000e6e0000000200 */
[C---:B------:R-:W-:Y:S08]  /*64c0*/  HMMA.16816.F32.BF16 R204, R4.reuse, R42, R204 ;  /* 0x0000002a04cc723c */ /* 0x040ff000000418cc */
[----:B------:R-:W-:Y:S01]  /*64d0*/  HMMA.16816.F32.BF16 R216, R4, R34, R60 ;  /* 0x0000002204d8723c */ /* 0x000fe2000004183c */
[----:B------:R-:W2:Y:S07]  /*64e0*/  LDSM.16.M88.4 R4, [R230+0x2000] ;  /* 0x00200000e604783b */ /* 0x000eae0000000200 */
[----:B-1----:R-:W-:Y:S07]  /*64f0*/  HMMA.16816.F32.BF16 R52, R8, R12, R244 ;  /* 0x0000000c0834723c */ /* 0x002fee00000418f4 */
[----:B------:R-:W-:-:S02]  /*6500*/  IMAD.MOV.U32 R244, RZ, RZ, R45 ;  /* 0x000000fffff47224 */ /* 0x000fc400078e002d */
[----:B------:R-:W-:Y:S02]  /*6510*/  IMAD.MOV.U32 R245, RZ, RZ, R44 ;  /* 0x000000fffff57224 */ /* 0x000fe400078e002c */
[----:B------:R-:W-:Y:S02]  /*6520*/  IMAD.MOV.U32 R246, RZ, RZ, R29 ;  /* 0x000000fffff67224 */ /* 0x000fe400078e001d */
[----:B------:R-:W-:Y:S02]  /*6530*/  IMAD.MOV.U32 R247, RZ, RZ, R28 ;  /* 0x000000fffff77224 */ /* 0x000fe400078e001c */
[----:B------:R-:W-:Y:S08]  /*6540*/  HMMA.16816.F32.BF16 R28, R8, R14, R56 ;  /* 0x0000000e081c723c */ /* 0x000ff00000041838 */
[C---:B--2---:R-:W-:Y:S07]  /*6550*/  HMMA.16816.F32.BF16 R60, R4.reuse, R12, R240 ;  /* 0x0000000c043c723c */ /* 0x044fee00000418f0 */
[----:B------:R-:W-:Y:S01]  /*6560*/  IMAD.MOV.U32 R240, RZ, RZ, R158 ;  /* 0x000000fffff07224 */ /* 0x000fe200078e009e */
[----:B------:R-:W-:Y:S01]  /*6570*/  HMMA.16816.F32.BF16 R44, R4, R14, R204 ;  /* 0x0000000e042c723c */ /* 0x000fe200000418cc */
[----:B------:R-:W1:Y:S01]  /*6580*/  LDSM.16.M88.4 R12, [R226+0x8800] ;  /* 0x00880000e20c783b */ /* 0x000e620000000200 */
[----:B------:R-:W-:Y:S01]  /*6590*/  IMAD.MOV.U32 R241, RZ, RZ, R157 ;  /* 0x000000fffff17224 */ /* 0x000fe200078e009d */
[----:B------:R-:W-:Y:S01]  /*65a0*/  MOV R243, R152 ;  /* 0x0000009800f37202 */ /* 0x000fe20000000f00 */
[----:B------:R-:W-:-:S03]  /*65b0*/  IMAD.MOV.U32 R242, RZ, RZ, R153 ;  /* 0x000000fffff27224 */ /* 0x000fc600078e0099 */
[----:B------:R-:W-:Y:S02]  /*65c0*/  IMAD.MOV.U32 R204, RZ, RZ, R41 ;  /* 0x000000ffffcc7224 */ /* 0x000fe400078e0029 */
[----:B------:R-:W-:Y:S02]  /*65d0*/  IMAD.MOV.U32 R205, RZ, RZ, R40 ;  /* 0x000000ffffcd7224 */ /* 0x000fe400078e0028 */
[----:B------:R-:W-:Y:S02]  /*65e0*/  IMAD.MOV.U32 R206, RZ, RZ, R37 ;  /* 0x000000ffffce7224 */ /* 0x000fe400078e0025 */
[----:B------:R-:W-:Y:S01]  /*65f0*/  IMAD.MOV.U32 R207, RZ, RZ, R36 ;  /* 0x000000ffffcf7224 */ /* 0x000fe200078e0024 */
[-C--:B-1----:R-:W-:Y:S07]  /*6600*/  HMMA.16816.F32.BF16 R40, R8, R12.reuse, R248 ;  /* 0x0000000c0828723c */ /* 0x082fee00000418f8 */
[----:B------:R-:W-:Y:S01]  /*6610*/  IMAD.MOV.U32 R248, RZ, RZ, R33 ;  /* 0x000000fffff87224 */ /* 0x000fe200078e0021 */
[----:B------:R-:W-:Y:S01]  /*6620*/  MOV R249, R32 ;  /* 0x0000002000f97202 */ /* 0x000fe20000000f00 */
[----:B------:R-:W-:Y:S01]  /*6630*/  HMMA.16816.F32.BF16 R36, R4, R12, R212 ;  /* 0x0000000c0424723c */ /* 0x000fe200000418d4 */
[----:B------:R-:W-:-:S02]  /*6640*/  IMAD.MOV.U32 R250, RZ, RZ, R27 ;  /* 0x000000fffffa7224 */ /* 0x000fc400078e001b */
[----:B------:R-:W-:-:S04]  /*6650*/  IMAD.MOV.U32 R251, RZ, RZ, R22 ;  /* 0x000000fffffb7224 */ /* 0x000fc800078e0016 */
[----:B------:R-:W-:Y:S01]  /*6660*/  IMAD.MOV.U32 R212, RZ, RZ, R21 ;  /* 0x000000ffffd47224 */ /* 0x000fe200078e0015 */
[----:B------:R-:W-:Y:S01]  /*6670*/  HMMA.16816.F32.BF16 R32, R4, R14, R208 ;  /* 0x0000000e0420723c */ /* 0x000fe200000418d0 */
[----:B------:R-:W-:Y:S02]  /*6680*/  IMAD.MOV.U32 R213, RZ, RZ, R20 ;  /* 0x000000ffffd57224 */ /* 0x000fe400078e0014 */
[----:B------:R-:W-:Y:S02]  /*6690*/  IMAD.MOV.U32 R214, RZ, RZ, R2 ;  /* 0x000000ffffd67224 */ /* 0x000fe400078e0002 */
[----:B------:R-:W-:-:S03]  /*66a0*/  IMAD.MOV.U32 R215, RZ, RZ, R0 ;  /* 0x000000ffffd77224 */ /* 0x000fc600078e0000 */
[C---:B------:R-:W-:Y:S01]  /*66b0*/  HMMA.16816.F32.BF16 R56, R8.reuse, R14, R64 ;  /* 0x0000000e0838723c */ /* 0x040fe20000041840 */
[----:B------:R-:W1:Y:S07]  /*66c0*/  LDSM.16.M88.4 R12, [R226+0x9000] ;  /* 0x00900000e20c783b */ /* 0x000e6e0000000200 */
[-C--:B-1----:R-:W-:Y:S08]  /*66d0*/  HMMA.16816.F32.BF16 R64, R8, R12.reuse, R212 ;  /* 0x0000000c0840723c */ /* 0x082ff000000418d4 */
[C---:B------:R-:W-:Y:S08]  /*66e0*/  HMMA.16816.F32.BF16 R204, R4.reuse, R12, R204 ;  /* 0x0000000c04cc723c */ /* 0x040ff000000418cc */
[-C--:B------:R-:W-:Y:S08]  /*66f0*/  HMMA.16816.F32.BF16 R216, R4, R14.reuse, R216 ;  /* 0x0000000e04d8723c */ /* 0x080ff000000418d8 */
[----:B------:R-:W-:Y:S01]  /*6700*/  HMMA.16816.F32.BF16 R212, R8, R14, R48 ;  /* 0x0000000e08d4723c */ /* 0x000fe20000041830 */
[----:B------:R-:W1:Y:S07]  /*6710*/  LDSM.16.M88.4 R12, [R226+0x9800] ;  /* 0x00980000e20c783b */ /* 0x000e6e0000000200 */
[C---:B-1----:R-:W-:Y:S08]  /*6720*/  HMMA.16816.F32.BF16 R208, R4.reuse, R12, R244 ;  /* 0x0000000c04d0723c */ /* 0x042ff000000418f4 */
[----:B------:R-:W-:Y:S08]  /*6730*/  HMMA.16816.F32.BF16 R4, R4, R14, R240 ;  /* 0x0000000e0404723c */ /* 0x000ff000000418f0 */
[C---:B------:R-:W-:Y:S08]  /*6740*/  HMMA.16816.F32.BF16 R248, R8.reuse, R12, R248 ;  /* 0x0000000c08f8723c */ /* 0x040ff000000418f8 */
[----:B------:R-:W-:Y:S01]  /*6750*/  HMMA.16816.F32.BF16 R240, R8, R14, R16 ;  /* 0x0000000e08f0723c */ /* 0x000fe20000041810 */
[----:B------:R-:W-:Y:S01]  /*6760*/  LDSM.16.M88.4 R12, [R225] ;  /* 0x00000000e10c783b */ /* 0x000fe20000000200 */
[----:B------:R-:W-:Y:S01]  /*6770*/  IMAD.MOV.U32 R49, RZ, RZ, R208 ;  /* 0x000000ffff317224 */ /* 0x000fe200078e00d0 */
[----:B------:R-:W-:Y:S01]  /*6780*/  MOV R22, R211 ;  /* 0x000000d300167202 */ /* 0x000fe20000000f00 */
[----:B------:R-:W-:Y:S01]  /*6790*/  IMAD.MOV.U32 R48, RZ, RZ, R209 ;  /* 0x000000ffff307224 */ /* 0x000fe200078e00d1 */
[----:B------:R-:W1:Y:S01]  /*67a0*/  LDSM.16.M88.4 R8, [R229] ;  /* 0x00000000e508783b */ /* 0x000e620000000200 */
[----:B------:R-:W-:-:S02]  /*67b0*/  IMAD.MOV.U32 R27, RZ, RZ, R210 ;  /* 0x000000ffff1b7224 */ /* 0x000fc400078e00d2 */
[----:B------:R-:W-:Y:S02]  /*67c0*/  IMAD.MOV.U32 R153, RZ, RZ, R4 ;  /* 0x000000ffff997224 */ /* 0x000fe400078e0004 */
[----:B------:R-:W-:Y:S02]  /*67d0*/  IMAD.MOV.U32 R152, RZ, RZ, R5 ;  /* 0x000000ffff987224 */ /* 0x000fe400078e0005 */
[----:B------:R-:W-:Y:S02]  /*67e0*/  IMAD.MOV.U32 R51, RZ, RZ, R6 ;  /* 0x000000ffff337224 */ /* 0x000fe400078e0006 */
[----:B------:R-:W-:Y:S02]  /*67f0*/  IMAD.MOV.U32 R50, RZ, RZ, R7 ;  /* 0x000000ffff327224 */ /* 0x000fe400078e0007 */
[----:B------:R-:W2:Y:S01]  /*6800*/  LDSM.16.M88.4 R4, [R229+0x2000] ;  /* 0x00200000e504783b */ /* 0x000ea20000000200 */
[C---:B-1----:R-:W-:Y:S08]  /*6810*/  HMMA.16816.F32.BF16 R52, R8.reuse, R12, R52 ;  /* 0x0000000c0834723c */ /* 0x042ff00000041834 */
[----:B------:R-:W-:Y:S08]  /*6820*/  HMMA.16816.F32.BF16 R208, R8, R14, R28 ;  /* 0x0000000e08d0723c */ /* 0x000ff0000004181c */
[C---:B--2---:R-:W-:Y:S08]  /*6830*/  HMMA.16816.F32.BF16 R60, R4.reuse, R12, R60 ;  /* 0x0000000c043c723c */ /* 0x044ff0000004183c */
[----:B------:R-:W-:Y:S01]  /*6840*/  HMMA.16816.F32.BF16 R244, R4, R14, R44 ;  /* 0x0000000e04f4723c */ /* 0x000fe2000004182c */
[----:B------:R-:W1:Y:S01]  /*6850*/  LDSM.16.M88.4 R12, [R225+0x800] ;  /* 0x00080000e10c783b */ /* 0x000e620000000200 */
[----:B------:R-:W-:-:S02]  /*6860*/  IMAD.MOV.U32 R17, RZ, RZ, R54 ;  /* 0x000000ffff117224 */ /* 0x000fc400078e0036 */
[----:B------:R-:W-:Y:S01]  /*6870*/  IMAD.MOV.U32 R16, RZ, RZ, R55 ;  /* 0x000000ffff107224 */ /* 0x000fe200078e0037 */
[----:B------:R-:W-:Y:S01]  /*6880*/  MOV R55, R22 ;  /* 0x0000001600377202 */ /* 0x000fe20000000f00 */
[----:B------:R-:W-:Y:S02]  /*6890*/  IMAD.MOV.U32 R19, RZ, RZ, R52 ;  /* 0x000000ffff137224 */ /* 0x000fe400078e0034 */
        /* <DEDUP_REMOVED lines=10> */
[----:B------:R-:W-:-:S02]  /*6940*/  IMAD.MOV.U32 R62, RZ, RZ, R51 ;  /* 0x000000ffff3e7224 */ /* 0x000fc400078e0033 */
[----:B------:R-:W-:Y:S01]  /*6950*/  IMAD.MOV.U32 R63, RZ, RZ, R50 ;  /* 0x000000ffff3f7224 */ /* 0x000fe200078e0032 */
[-C--:B-1----:R-:W-:Y:S08]  /*6960*/  HMMA.16816.F32.BF16 R40, R8, R12.reuse, R40 ;  /* 0x0000000c0828723c */ /* 0x082ff00000041828 */
[----:B------:R-:W-:Y:S08]  /*6970*/  HMMA.16816.F32.BF16 R48, R4, R12, R36 ;  /* 0x0000000c0430723c */ /* 0x000ff00000041824 */
[----:B------:R-:W-:Y:S08]  /*6980*/  HMMA.16816.F32.BF16 R28, R8, R14, R56 ;  /* 0x0000000e081c723c */ /* 0x000ff00000041838 */
[----:B------:R-:W-:-:S02]  /*6990*/  IMAD.MOV.U32 R153, RZ, RZ, R40 ;  /* 0x000000ffff997224 */ /* 0x000fc400078e0028 */
[----:B------:R-:W-:Y:S02]  /*69a0*/  IMAD.MOV.U32 R152, RZ, RZ, R41 ;  /* 0x000000ffff987224 */ /* 0x000fe400078e0029 */
[----:B------:R-:W-:Y:S02]  /*69b0*/  IMAD.MOV.U32 R27, RZ, RZ, R42 ;  /* 0x000000ffff1b7224 */ /* 0x000fe400078e002a */
[----:B------:R-:W-:Y:S02]  /*69c0*/  IMAD.MOV.U32 R22, RZ, RZ, R43 ;  /* 0x000000ffff167224 */ /* 0x000fe400078e002b */
[C---:B------:R-:W-:Y:S01]  /*69d0*/  HMMA.16816.F32.BF16 R40, R4.reuse, R14, R32 ;  /* 0x0000000e0428723c */ /* 0x040fe20000041820 */
[----:B------:R-:W1:Y:S07]  /*69e0*/  LDSM.16.M88.4 R12, [R225+0x1000] ;  /* 0x00100000e10c783b */ /* 0x000e6e0000000200 */
[----:B-1----:R-:W-:Y:S07]  /*69f0*/  HMMA.16816.F32.BF16 R32, R4, R14, R216 ;  /* 0x0000000e0420723c */ /* 0x002fee00000418d8 */
[----:B------:R-:W-:Y:S01]  /*6a00*/  IMAD.MOV.U32 R216, RZ, RZ, R19 ;  /* 0x000000ffffd87224 */ /* 0x000fe200078e0013 */
[----:B------:R-:W-:Y:S01]  /*6a10*/  MOV R217, R18 ;  /* 0x0000001200d97202 */ /* 0x000fe20000000f00 */
[----:B------:R-:W-:Y:S01]  /*6a20*/  IMAD.MOV.U32 R218, RZ, RZ, R17 ;  /* 0x000000ffffda7224 */ /* 0x000fe200078e0011 */
[----:B------:R-:W-:Y:S01]  /*6a30*/  HMMA.16816.F32.BF16 R44, R8, R12, R64 ;  /* 0x0000000c082c723c */ /* 0x000fe20000041840 */
[----:B------:R-:W-:-:S07]  /*6a40*/  IMAD.MOV.U32 R219, RZ, RZ, R16 ;  /* 0x000000ffffdb7224 */ /* 0x000fce00078e0010 */
[----:B------:R-:W-:Y:S07]  /*6a50*/  HMMA.16816.F32.BF16 R36, R4, R12, R204 ;  /* 0x0000000c0424723c */ /* 0x000fee00000418cc */
[----:B------:R-:W-:Y:S01]  /*6a60*/  IMAD.MOV.U32 R204, RZ, RZ, R153 ;  /* 0x000000ffffcc7224 */ /* 0x000fe200078e0099 */
[----:B------:R-:W-:Y:S01]  /*6a70*/  HMMA.16816.F32.BF16 R16, R8, R14, R212 ;  /* 0x0000000e0810723c */ /* 0x000fe200000418d4 */
[----:B------:R-:W1:Y:S01]  /*6a80*/  LDSM.16.M88.4 R12, [R225+0x1800] ;  /* 0x00180000e10c783b */ /* 0x000e620000000200 */
[----:B------:R-:W-:-:S02]  /*6a90*/  IMAD.MOV.U32 R205, RZ, RZ, R152 ;  /* 0x000000ffffcd7224 */ /* 0x000fc400078e0098 */
[----:B------:R-:W-:Y:S02]  /*6aa0*/  IMAD.MOV.U32 R206, RZ, RZ, R27 ;  /* 0x000000ffffce7224 */ /* 0x000fe400078e001b */
[----:B------:R-:W-:Y:S02]  /*6ab0*/  IMAD.MOV.U32 R207, RZ, RZ, R22 ;  /* 0x000000ffffcf7224 */ /* 0x000fe400078e0016 */
[----:B------:R-:W-:Y:S02]  /*6ac0*/  IMAD.MOV.U32 R212, RZ, RZ, R21 ;  /* 0x000000ffffd47224 */ /* 0x000fe400078e0015 */
[----:B------:R-:W-:Y:S02]  /*6ad0*/  IMAD.MOV.U32 R213, RZ, RZ, R20 ;  /* 0x000000ffffd57224 */ /* 0x000fe400078e0014 */
[----:B------:R-:W-:Y:S02]  /*6ae0*/  IMAD.MOV.U32 R214, RZ, RZ, R2 ;  /* 0x000000ffffd67224 */ /* 0x000fe400078e0002 */
[----:B------:R-:W-:Y:S01]  /*6af0*/  IMAD.MOV.U32 R215, RZ, RZ, R0 ;  /* 0x000000ffffd77224 */ /* 0x000fe200078e0000 */
[-C--:B-1----:R-:W-:Y:S08]  /*6b00*/  HMMA.16816.F32.BF16 R64, R4, R12.reuse, R52 ;  /* 0x0000000c0440723c */ /* 0x082ff00000041834 */
[----:B------:R-:W-:Y:S08]  /*6b10*/  HMMA.16816.F32.BF16 R56, R8, R12, R248 ;  /* 0x0000000c0838723c */ /* 0x000ff000000418f8 */
[-C--:B------:R-:W-:Y:S01]  /*6b20*/  HMMA.16816.F32.BF16 R60, R4, R14.reuse, R60 ;  /* 0x0000000e043c723c */ /* 0x080fe2000004183c */
[----:B------:R-:W-:Y:S07]  /*6b30*/  LDSM.16.M88.4 R4, [R227+0x6000] ;  /* 0x00600000e304783b */ /* 0x000fee0000000200 */
[----:B------:R-:W-:Y:S01]  /*6b40*/  HMMA.16816.F32.BF16 R52, R8, R14, R240 ;  /* 0x0000000e0834723c */ /* 0x000fe200000418f0 */
[----:B------:R-:W1:Y:S04]  /*6b50*/  LDSM.16.M88.4 R12, [R220+0xa000] ;  /* 0x00a00000dc0c783b */ /* 0x000e680000000200 */
[----:B------:R-:W2:Y:S03]  /*6b60*/  LDSM.16.M88.4 R8, [R227+0x4000] ;  /* 0x00400000e308783b */ /* 0x000ea60000000200 */
[-C--:B-1----:R-:W-:Y:S08]  /*6b70*/  HMMA.16816.F32.BF16 R212, R4, R12.reuse, R212 ;  /* 0x0000000c04d4723c */ /* 0x082ff000000418d4 */
[----:B--2---:R-:W-:Y:S08]  /*6b80*/  HMMA.16816.F32.BF16 R248, R8, R12, R216 ;  /* 0x0000000c08f8723c */ /* 0x004ff000000418d8 */
[-C--:B------:R-:W-:Y:S08]  /*6b90*/  HMMA.16816.F32.BF16 R244, R4, R14.reuse, R244 ;  /* 0x0000000e04f4723c */ /* 0x080ff000000418f4 */
[----:B------:R-:W-:Y:S01]  /*6ba0*/  HMMA.16816.F32.BF16 R216, R8, R14, R208 ;  /* 0x0000000e08d8723c */ /* 0x000fe200000418d0 */
[----:B------:R-:W1:Y:S01]  /*6bb0*/  LDSM.16.M88.4 R12, [R220+0xa800] ;  /* 0x00a80000dc0c783b */ /* 0x000e620000000200 */
[----:B------:R-:W-:Y:S01]  /*6bc0*/  IMAD.MOV.U32 R153, RZ, RZ, R212 ;  /* 0x000000ffff997224 */ /* 0x000fe200078e00d4 */
[----:B------:R-:W-:Y:S01]  /*6bd0*/  MOV R27, R214 ;  /* 0x000000d6001b7202 */ /* 0x000fe20000000f00 */
[----:B------:R-:W-:-:S02]  /*6be0*/  IMAD.MOV.U32 R152, RZ, RZ, R213 ;  /* 0x000000ffff987224 */ /* 0x000fc400078e00d5 */
[----:B------:R-:W-:Y:S02]  /*6bf0*/  IMAD.MOV.U32 R22, RZ, RZ, R215 ;  /* 0x000000ffff167224 */ /* 0x000fe400078e00d7 */
[-C--:B-1----:R-:W-:Y:S08]  /*6c00*/  HMMA.16816.F32.BF16 R204, R8, R12.reuse, R204 ;  /* 0x0000000c08cc723c */ /* 0x082ff000000418cc */
[C---:B------:R-:W-:Y:S07]  /*6c10*/  HMMA.16816.F32.BF16 R240, R4.reuse, R12, R48 ;  /* 0x0000000c04f0723c */ /* 0x040fee0000041830 */
[----:B------:R-:W-:Y:S01]  /*6c20*/  IMAD.MOV.U32 R50, RZ, RZ, R27 ;  /* 0x000000ffff327224 */ /* 0x000fe200078e001b */
[----:B------:R-:W-:Y:S01]  /*6c30*/  HMMA.16816.F32.BF16 R212, R4, R14, R40 ;  /* 0x0000000e04d4723c */ /* 0x000fe20000041828 */
[----:B------:R-:W-:Y:S01]  /*6c40*/  MOV R51, R22 ;  /* 0x0000001600337202 */ /* 0x000fe20000000f00 */
[----:B------:R-:W-:-:S02]  /*6c50*/  IMAD.MOV.U32 R48, RZ, RZ, R153 ;  /* 0x000000ffff307224 */ /* 0x000fc400078e0099 */
[----:B------:R-:W-:-:S04]  /*6c60*/  IMAD.MOV.U32 R49, RZ, RZ, R152 ;  /* 0x000000ffff317224 */ /* 0x000fc800078e0098 */
[C---:B------:R-:W-:Y:S01]  /*6c70*/  HMMA.16816.F32.BF16 R208, R8.reuse, R14, R28 ;  /* 0x0000000e08d0723c */ /* 0x040fe2000004181c */
[----:B------:R-:W1:Y:S01]  /*6c80*/  LDSM.16.M88.4 R12, [R220+0xb000] ;  /* 0x00b00000dc0c783b */ /* 0x000e620000000200 */
[----:B------:R-:W-:Y:S02]  /*6c90*/  IMAD.MOV.U32 R21, RZ, RZ, R204 ;  /* 0x000000ffff157224 */ /* 0x000fe400078e00cc */
[----:B------:R-:W-:Y:S02]  /*6ca0*/  IMAD.MOV.U32 R20, RZ, RZ, R205 ;  /* 0x000000ffff147224 */ /* 0x000fe400078e00cd */
[----:B------:R-:W-:Y:S02]  /*6cb0*/  IMAD.MOV.U32 R2, RZ, RZ, R206 ;  /* 0x000000ffff027224 */ /* 0x000fe400078e00ce */
[----:B------:R-:W-:Y:S01]  /*6cc0*/  IMAD.MOV.U32 R0, RZ, RZ, R207 ;  /* 0x000000ffff007224 */ /* 0x000fe200078e00cf */
[-C--:B-1----:R-:W-:Y:S08]  /*6cd0*/  HMMA.16816.F32.BF16 R44, R8, R12.reuse, R44 ;  /* 0x0000000c082c723c */ /* 0x082ff0000004182c */
[C---:B------:R-:W-:Y:S11]  /*6ce0*/  HMMA.16816.F32.BF16 R204, R4.reuse, R12, R36 ;  /* 0x0000000c04cc723c */ /* 0x040ff60000041824 */
[----:B------:R-:W-:Y:S05]  /*6cf0*/  @!UPT UIADD3 URZ, URZ, URZ, URZ ;  /* 0x0000003f3f3ff290 */ /* 0x000fea000fffe03f */
[----:B------:R-:W-:Y:S02]  /*6d00*/  IMAD.MOV.U32 R29, RZ, RZ, R44 ;  /* 0x000000ffff1d7224 */ /* 0x000fe400078e002c */
[----:B------:R-:W-:Y:S02]  /*6d10*/  IMAD.MOV.U32 R28, RZ, RZ, R45 ;  /* 0x000000ffff1c7224 */ /* 0x000fe400078e002d */
[----:B------:R-:W-:Y:S02]  /*6d20*/  IMAD.MOV.U32 R27, RZ, RZ, R46 ;  /* 0x000000ffff1b7224 */ /* 0x000fe400078e002e */
[----:B------:R-:W-:Y:S02]  /*6d30*/  IMAD.MOV.U32 R22, RZ, RZ, R47 ;  /* 0x000000ffff167224 */ /* 0x000fe400078e002f */
[-C--:B------:R-:W-:Y:S08]  /*6d40*/  HMMA.16816.F32.BF16 R44, R4, R14.reuse, R32 ;  /* 0x0000000e042c723c */ /* 0x080ff00000041820 */
[----:B------:R-:W-:Y:S01]  /*6d50*/  HMMA.16816.F32.BF16 R32, R8, R14, R16 ;  /* 0x0000000e0820723c */ /* 0x000fe20000041810 */
[----:B------:R-:W1:Y:S07]  /*6d60*/  LDSM.16.M88.4 R12, [R220+0xb800] ;  /* 0x00b80000dc0c783b */ /* 0x000e6e0000000200 */
[-C--:B-1----:R-:W-:Y:S07]  /*6d70*/  HMMA.16816.F32.BF16 R36, R4, R12.reuse, R64 ;  /* 0x0000000c0424723c */ /* 0x082fee0000041840 */
[----:B------:R-:W-:Y:S01]  /*6d80*/  IMAD.MOV.U32 R64, RZ, RZ, R29 ;  /* 0x000000ffff407224 */ /* 0x000fe200078e001d */
[----:B------:R-:W-:Y:S01]  /*6d90*/  HMMA.16816.F32.BF16 R40, R8, R12, R56 ;  /* 0x0000000c0828723c */ /* 0x000fe20000041838 */
[----:B------:R-:W-:-:S02]  /*6da0*/  IMAD.MOV.U32 R65, RZ, RZ, R28 ;  /* 0x000000ffff417224 */ /* 0x000fc400078e001c */
[----:B------:R-:W-:Y:S02]  /*6db0*/  IMAD.MOV.U32 R66, RZ, RZ, R27 ;  /* 0x000000ffff427224 */ /* 0x000fe400078e001b */
[----:B------:R-:W-:-:S03]  /*6dc0*/  IMAD.MOV.U32 R67, RZ, RZ, R22 ;  /* 0x000000ffff437224 */ /* 0x000fc600078e0016 */
[-C--:B------:R-:W-:Y:S01]  /*6dd0*/  HMMA.16816.F32.BF16 R28, R4, R14.reuse, R60 ;  /* 0x0000000e041c723c */ /* 0x080fe2000004183c */
[----:B------:R-:W-:Y:S07]  /*6de0*/  LDSM.16.M88.4 R4, [R228+0x6000] ;  /* 0x00600000e404783b */ /* 0x000fee0000000200 */
[----:B------:R-:W-:Y:S01]  /*6df0*/  HMMA.16816.F32.BF16 R16, R8, R14, R52 ;  /* 0x0000000e0810723c */ /* 0x000fe20000041834 */
[----:B------:R-:W1:Y:S04]  /*6e00*/  LDSM.16.M88.4 R12, [R235] ;  /* 0x00000000eb0c783b */ /* 0x000e680000000200 */
[----:B------:R-:W2:Y:S03]  /*6e10*/  LDSM.16.M88.4 R8, [R228+0x4000] ;  /* 0x00400000e408783b */ /* 0x000ea60000000200 */
[C---:B-1----:R-:W-:Y:S08]  /*6e20*/  HMMA.16816.F32.BF16 R48, R4.reuse, R12, R48 ;  /* 0x0000000c0430723c */ /* 0x042ff00000041830 */
[-C--:B------:R-:W-:Y:S08]  /*6e30*/  HMMA.16816.F32.BF16 R52, R4, R14.reuse, R244 ;  /* 0x0000000e0434723c */ /* 0x080ff000000418f4 */
[----:B--2---:R-:W-:Y:S08]  /*6e40*/  HMMA.16816.F32.BF16 R60, R8, R14, R216 ;  /* 0x0000000e083c723c */ /* 0x004ff000000418d8 */
[----:B------:R-:W-:Y:S01]  /*6e50*/  MOV R57, R48 ;  /* 0x0000003000397202 */ /* 0x000fe20000000f00 */
[----:B------:R-:W-:-:S02]  /*6e60*/  IMAD.MOV.U32 R56, RZ, RZ, R49 ;  /* 0x000000ffff387224 */ /* 0x000fc400078e0031 */
[----:B------:R-:W-:Y:S02]  /*6e70*/  IMAD.MOV.U32 R27, RZ, RZ, R50 ;  /* 0x000000ffff1b7224 */ /* 0x000fe400078e0032 */
[----:B------:R-:W-:Y:S02]  /*6e80*/  IMAD.MOV.U32 R22, RZ, RZ, R51 ;  /* 0x000000ffff167224 */ /* 0x000fe400078e0033 */
[----:B------:R-:W-:Y:S01]  /*6e90*/  HMMA.16816.F32.BF16 R48, R8, R12, R248 ;  /* 0x0000000c0830723c */ /* 0x000fe200000418f8 */
[----:B------:R-:W1:Y:S06]  /*6ea0*/  LDSM.16.M88.4 R12, [R234] ;  /* 0x00000000ea0c783b */ /* 0x000e6c0000000200 */
[----:B------:R-:W-:-:S02]  /*6eb0*/  IMAD.MOV.U32 R248, RZ, RZ, R21 ;  /* 0x000000fffff87224 */ /* 0x000fc400078e0015 */
[----:B------:R-:W-:Y:S02]  /*6ec0*/  IMAD.MOV.U32 R249, RZ, RZ, R20 ;  /* 0x000000fffff97224 */ /* 0x000fe400078e0014 */
[----:B------:R-:W-:Y:S02]  /*6ed0*/  IMAD.MOV.U32 R250, RZ, RZ, R2 ;  /* 0x000000fffffa7224 */ /* 0x000fe400078e0002 */
[----:B------:R-:W-:Y:S01]  /*6ee0*/  IMAD.MOV.U32 R251, RZ, RZ, R0 ;  /* 0x000000fffffb7224 */ /* 0x000fe200078e0000 */
[C---:B-1----:R-:W-:Y:S08]  /*6ef0*/  HMMA.16816.F32.BF16 R244, R4.reuse, R12, R240 ;  /* 0x0000000c04f4723c */ /* 0x042ff000000418f0 */
[----:B------:R-:W-:Y:S08]  /*6f00*/  HMMA.16816.F32.BF16 R240, R4, R14, R212 ;  /* 0x0000000e04f0723c */ /* 0x000ff000000418d4 */
[C---:B------:R-:W-:Y:S08]  /*6f10*/  HMMA.16816.F32.BF16 R248, R8.reuse, R12, R248 ;  /* 0x0000000c08f8723c */ /* 0x040ff000000418f8 */
[----:B------:R-:W-:Y:S01]  /*6f20*/  HMMA.16816.F32.BF16 R212, R8, R14, R208 ;  /* 0x0000000e08d4723c */ /* 0x000fe200000418d0 */
[----:B------:R-:W1:Y:S11]  /*6f30*/  LDSM.16.M88.4 R12, [R233] ;  /* 0x00000000e90c783b */ /* 0x000e760000000200 */
[----:B------:R-:W-:Y:S04]  /*6f40*/  @!UPT UIADD3 URZ, URZ, URZ, URZ ;  /* 0x0000003f3f3ff290 */ /* 0x000fe8000fffe03f */
[----:B------:R-:W-:Y:S01]  /*6f50*/  IMAD.MOV.U32 R21, RZ, RZ, R248 ;  /* 0x000000ffff157224 */ /* 0x000fe200078e00f8 */
[----:B------:R-:W-:Y:S01]  /*6f60*/  MOV R20, R249 ;  /* 0x000000f900147202 */ /* 0x000fe20000000f00 */
[----:B------:R-:W-:Y:S02]  /*6f70*/  IMAD.MOV.U32 R2, RZ, RZ, R250 ;  /* 0x000000ffff027224 */ /* 0x000fe400078e00fa */
[----:B------:R-:W-:Y:S01]  /*6f80*/  IMAD.MOV.U32 R0, RZ, RZ, R251 ;  /* 0x000000ffff007224 */ /* 0x000fe200078e00fb */
[-C--:B-1----:R-:W-:Y:S08]  /*6f90*/  HMMA.16816.F32.BF16 R216, R4, R12.reuse, R204 ;  /* 0x0000000c04d8723c */ /* 0x082ff000000418cc */
[----:B------:R-:W-:Y:S08]  /*6fa0*/  HMMA.16816.F32.BF16 R248, R8, R12, R64 ;  /* 0x0000000c08f8723c */ /* 0x000ff00000041840 */
[-C--:B------:R-:W-:Y:S07]  /*6fb0*/  HMMA.16816.F32.BF16 R208, R4, R14.reuse, R44 ;  /* 0x0000000e04d0723c */ /* 0x080fee000004182c */
[----:B------:R-:W-:Y:S01]  /*6fc0*/  IMAD.MOV.U32 R44, RZ, RZ, R57 ;  /* 0x000000ffff2c7224 */ /* 0x000fe200078e0039 */
[----:B------:R-:W-:Y:S01]  /*6fd0*/  HMMA.16816.F32.BF16 R204, R8, R14, R32 ;  /* 0x0000000e08cc723c */ /* 0x000fe20000041820 */
[----:B------:R-:W1:Y:S01]  /*6fe0*/  LDSM.16.M88.4 R12, [R232] ;  /* 0x00000000e80c783b */ /* 0x000e620000000200 */
[----:B------:R-:W-:-:S02]  /*6ff0*/  IMAD.MOV.U32 R45, RZ, RZ, R56 ;  /* 0x000000ffff2d7224 */ /* 0x000fc400078e0038 */
[----:B------:R-:W-:Y:S02]  /*7000*/  IMAD.MOV.U32 R46, RZ, RZ, R27 ;  /* 0x000000ffff2e7224 */ /* 0x000fe400078e001b */
[----:B------:R-:W-:Y:S01]  /*7010*/  IMAD.MOV.U32 R47, RZ, RZ, R22 ;  /* 0x000000ffff2f7224 */ /* 0x000fe200078e0016 */
[----:B------:R-:W-:Y:S01]  /*7020*/  MOV R34, R2 ;  /* 0x0000000200227202 */ /* 0x000fe20000000f00 */
[----:B------:R-:W-:Y:S02]  /*7030*/  IMAD.MOV.U32 R32, RZ, RZ, R21 ;  /* 0x000000ffff207224 */ /* 0x000fe400078e0015 */
[----:B------:R-:W-:Y:S02]  /*7040*/  IMAD.MOV.U32 R33, RZ, RZ, R20 ;  /* 0x000000ffff217224 */ /* 0x000fe400078e0014 */
[----:B------:R-:W-:Y:S01]  /*7050*/  IMAD.MOV.U32 R35, RZ, RZ, R0 ;  /* 0x000000ffff237224 */ /* 0x000fe200078e0000 */
[-C--:B-1----:R-:W-:Y:S08]  /*7060*/  HMMA.16816.F32.BF16 R40, R8, R12.reuse, R40 ;  /* 0x0000000c0828723c */ /* 0x082ff00000041828 */
[C---:B------:R-:W-:Y:S08]  /*7070*/  HMMA.16816.F32.BF16 R64, R4.reuse, R12, R36 ;  /* 0x0000000c0440723c */ /* 0x040ff00000041824 */
[-C--:B------:R-:W-:Y:S01]  /*7080*/  HMMA.16816.F32.BF16 R56, R4, R14.reuse, R28 ;  /* 0x0000000e0438723c */ /* 0x080fe2000004181c */
[----:B------:R-:W-:Y:S07]  /*7090*/  LDSM.16.M88.4 R4, [R230+0x6000] ;  /* 0x00600000e604783b */ /* 0x000fee0000000200 */
[----:B------:R-:W-:Y:S01]  /*70a0*/  HMMA.16816.F32.BF16 R16, R8, R14, R16 ;  /* 0x0000000e0810723c */ /* 0x000fe20000041810 */
[----:B------:R-:W1:Y:S01]  /*70b0*/  LDSM.16.M88.4 R12, [R226+0xa000] ;  /* 0x00a00000e20c783b */ /* 0x000e620000000200 */
[----:B------:R-:W-:-:S02]  /*70c0*/  IMAD.MOV.U32 R22, RZ, RZ, R40 ;  /* 0x000000ffff167224 */ /* 0x000fc400078e0028 */
[----:B------:R-:W-:Y:S01]  /*70d0*/  IMAD.MOV.U32 R21, RZ, RZ, R41 ;  /* 0x000000ffff157224 */ /* 0x000fe200078e0029 */
[----:B------:R-:W2:Y:S01]  /*70e0*/  LDSM.16.M88.4 R8, [R230+0x4000] ;  /* 0x00400000e608783b */ /* 0x000ea20000000200 */
[----:B------:R-:W-:Y:S02]  /*70f0*/  IMAD.MOV.U32 R20, RZ, RZ, R42 ;  /* 0x000000ffff147224 */ /* 0x000fe400078e002a */
[----:B------:R-:W-:Y:S02]  /*7100*/  IMAD.MOV.U32 R2, RZ, RZ, R43 ;  /* 0x000000ffff027224 */ /* 0x000fe400078e002b */
        /* <DEDUP_REMOVED lines=9> */
[----:B------:R-:W-:Y:S02]  /*71a0*/  IMAD.MOV.U32 R60, RZ, RZ, R22 ;  /* 0x000000ffff3c7224 */ /* 0x000fe400078e0016 */
[----:B------:R-:W-:Y:S02]  /*71b0*/  IMAD.MOV.U32 R61, RZ, RZ, R21 ;  /* 0x000000ffff3d7224 */ /* 0x000fe400078e0015 */
[----:B------:R-:W-:Y:S02]  /*71c0*/  IMAD.MOV.U32 R62, RZ, RZ, R20 ;  /* 0x000000ffff3e7224 */ /* 0x000fe400078e0014 */
[----:B------:R-:W-:Y:S01]  /*71d0*/  IMAD.MOV.U32 R63, RZ, RZ, R2 ;  /* 0x000000ffff3f7224 */ /* 0x000fe200078e0002 */
[-C--:B-1----:R-:W-:Y:S08]  /*71e0*/  HMMA.16816.F32.BF16 R52, R8, R12.reuse, R32 ;  /* 0x0000000c0834723c */ /* 0x082ff00000041820 */
[C---:B------:R-:W-:Y:S08]  /*71f0*/  HMMA.16816.F32.BF16 R40, R4.reuse, R12, R244 ;  /* 0x0000000c0428723c */ /* 0x040ff000000418f4 */
[-C--:B------:R-:W-:Y:S08]  /*7200*/  HMMA.16816.F32.BF16 R36, R4, R14.reuse, R240 ;  /* 0x0000000e0424723c */ /* 0x080ff000000418f0 */
[C---:B------:R-:W-:Y:S01]  /*7210*/  HMMA.16816.F32.BF16 R32, R8.reuse, R14, R212 ;  /* 0x0000000e0820723c */ /* 0x040fe200000418d4 */
[----:B------:R-:W1:Y:S07]  /*7220*/  LDSM.16.M88.4 R12, [R226+0xb000] ;  /* 0x00b00000e20c783b */ /* 0x000e6e0000000200 */
[----:B-1----:R-:W-:Y:S08]  /*7230*/  HMMA.16816.F32.BF16 R248, R8, R12, R248 ;  /* 0x0000000c08f8723c */ /* 0x002ff000000418f8 */
[-C--:B------:R-:W-:Y:S08]  /*7240*/  HMMA.16816.F32.BF16 R244, R4, R14.reuse, R208 ;  /* 0x0000000e04f4723c */ /* 0x080ff000000418d0 */
[----:B------:R-:W-:Y:S08]  /*7250*/  HMMA.16816.F32.BF16 R212, R8, R14, R204 ;  /* 0x0000000e08d4723c */ /* 0x000ff000000418cc */
[----:B------:R-:W-:-:S02]  /*7260*/  IMAD.MOV.U32 R22, RZ, RZ, R248 ;  /* 0x000000ffff167224 */ /* 0x000fc400078e00f8 */
[----:B------:R-:W-:Y:S02]  /*7270*/  IMAD.MOV.U32 R21, RZ, RZ, R249 ;  /* 0x000000ffff157224 */ /* 0x000fe400078e00f9 */
[----:B------:R-:W-:Y:S02]  /*7280*/  IMAD.MOV.U32 R20, RZ, RZ, R250 ;  /* 0x000000ffff147224 */ /* 0x000fe400078e00fa */
[----:B------:R-:W-:Y:S02]  /*7290*/  IMAD.MOV.U32 R2, RZ, RZ, R251 ;  /* 0x000000ffff027224 */ /* 0x000fe400078e00fb */
[----:B------:R-:W-:Y:S01]  /*72a0*/  HMMA.16816.F32.BF16 R248, R4, R12, R216 ;  /* 0x0000000c04f8723c */ /* 0x000fe200000418d8 */
[----:B------:R-:W1:Y:S06]  /*72b0*/  LDSM.16.M88.4 R12, [R226+0xb800] ;  /* 0x00b80000e20c783b */ /* 0x000e6c0000000200 */
[----:B------:R-:W-:Y:S01]  /*72c0*/  MOV R216, R153 ;  /* 0x0000009900d87202 */ /* 0x000fe20000000f00 */
[----:B------:R-:W-:-:S02]  /*72d0*/  IMAD.MOV.U32 R217, RZ, RZ, R152 ;  /* 0x000000ffffd97224 */ /* 0x000fc400078e0098 */
[----:B------:R-:W-:Y:S02]  /*72e0*/  IMAD.MOV.U32 R218, RZ, RZ, R27 ;  /* 0x000000ffffda7224 */ /* 0x000fe400078e001b */
[----:B------:R-:W-:Y:S01]  /*72f0*/  IMAD.MOV.U32 R219, RZ, RZ, R0 ;  /* 0x000000ffffdb7224 */ /* 0x000fe200078e0000 */
[-C--:B-1----:R-:W-:Y:S08]  /*7300*/  HMMA.16816.F32.BF16 R60, R8, R12.reuse, R60 ;  /* 0x0000000c083c723c */ /* 0x082ff0000004183c */
[C---:B------:R-:W-:Y:S08]  /*7310*/  HMMA.16816.F32.BF16 R64, R4.reuse, R12, R64 ;  /* 0x0000000c0440723c */ /* 0x040ff00000041840 */
[-C--:B------:R-:W-:Y:S01]  /*7320*/  HMMA.16816.F32.BF16 R240, R4, R14.reuse, R56 ;  /* 0x0000000e04f0723c */ /* 0x080fe20000041838 */
[----:B------:R-:W-:Y:S06]  /*7330*/  LDSM.16.M88.4 R4, [R229+0x6000] ;  /* 0x00600000e504783b */ /* 0x000fec0000000200 */
[----:B------:R-:W-:Y:S01]  /*7340*/  IMAD.MOV.U32 R56, RZ, RZ, R22 ;  /* 0x000000ffff387224 */ /* 0x000fe200078e0016 */
[----:B------:R-:W-:Y:S01]  /*7350*/  HMMA.16816.F32.BF16 R16, R8, R14, R16 ;  /* 0x0000000e0810723c */ /* 0x000fe20000041810 */
[----:B------:R-:W1:Y:S01]  /*7360*/  LDSM.16.M88.4 R12, [R225+0x2000] ;  /* 0x00200000e10c783b */ /* 0x000e620000000200 */
[----:B------:R-:W-:-:S02]  /*7370*/  IMAD.MOV.U32 R158, RZ, RZ, R60 ;  /* 0x000000ffff9e7224 */ /* 0x000fc400078e003c */
[----:B------:R-:W-:Y:S01]  /*7380*/  IMAD.MOV.U32 R157, RZ, RZ, R61 ;  /* 0x000000ffff9d7224 */ /* 0x000fe200078e003d */
[----:B------:R-:W2:Y:S01]  /*7390*/  LDSM.16.M88.4 R8, [R229+0x4000] ;  /* 0x00400000e508783b */ /* 0x000ea20000000200 */
[----:B------:R-:W-:Y:S02]  /*73a0*/  IMAD.MOV.U32 R153, RZ, RZ, R62 ;  /* 0x000000ffff997224 */ /* 0x000fe400078e003e */
[----:B------:R-:W-:Y:S01]  /*73b0*/  IMAD.MOV.U32 R62, RZ, RZ, R64 ;  /* 0x000000ffff3e7224 */ /* 0x000fe200078e0040 */
[----:B------:R-:W-:Y:S01]  /*73c0*/  MOV R60, R66 ;  /* 0x00000042003c7202 */ /* 0x000fe20000000f00 */
[----:B------:R-:W-:Y:S02]  /*73d0*/  IMAD.MOV.U32 R61, RZ, RZ, R65 ;  /* 0x000000ffff3d7224 */ /* 0x000fe400078e0041 */
[----:B------:R-:W-:Y:S02]  /*73e0*/  IMAD.MOV.U32 R0, RZ, RZ, R67 ;  /* 0x000000ffff007224 */ /* 0x000fe400078e0043 */
[----:B------:R-:W-:-:S02]  /*73f0*/  IMAD.MOV.U32 R57, RZ, RZ, R21 ;  /* 0x000000ffff397224 */ /* 0x000fc400078e0015 */
[----:B------:R-:W-:Y:S02]  /*7400*/  IMAD.MOV.U32 R58, RZ, RZ, R20 ;  /* 0x000000ffff3a7224 */ /* 0x000fe400078e0014 */
[----:B------:R-:W-:Y:S01]  /*7410*/  IMAD.MOV.U32 R59, RZ, RZ, R2 ;  /* 0x000000ffff3b7224 */ /* 0x000fe200078e0002 */
[-C--:B-1----:R-:W-:Y:S08]  /*7420*/  HMMA.16816.F32.BF16 R64, R4, R12.reuse, R216 ;  /* 0x0000000c0440723c */ /* 0x082ff000000418d8 */
[----:B--2---:R-:W-:Y:S08]  /*7430*/  HMMA.16816.F32.BF16 R48, R8, R12, R48 ;  /* 0x0000000c0830723c */ /* 0x004ff00000041830 */
[-C--:B------:R-:W-:Y:S07]  /*7440*/  HMMA.16816.F32.BF16 R216, R4, R14.reuse, R44 ;  /* 0x0000000e04d8723c */ /* 0x080fee000004182c */
[----:B------:R-:W-:Y:S01]  /*7450*/  IMAD.MOV.U32 R47, RZ, RZ, R63 ;  /* 0x000000ffff2f7224 */ /* 0x000fe200078e003f */
[----:B------:R-:W-:Y:S01]  /*7460*/  HMMA.16816.F32.BF16 R204, R8, R14, R28 ;  /* 0x0000000e08cc723c */ /* 0x000fe2000004181c */
[----:B------:R-:W1:Y:S01]  /*7470*/  LDSM.16.M88.4 R12, [R225+0x2800] ;  /* 0x00280000e10c783b */ /* 0x000e620000000200 */
[----:B------:R-:W-:Y:S01]  /*7480*/  IMAD.MOV.U32 R22, RZ, RZ, R66 ;  /* 0x000000ffff167224 */ /* 0x000fe200078e0042 */
[----:B------:R-:W-:Y:S01]  /*7490*/  MOV R20, R67 ;  /* 0x0000004300147202 */ /* 0x000fe20000000f00 */
[----:B------:R-:W-:-:S02]  /*74a0*/  IMAD.MOV.U32 R2, RZ, RZ, R64 ;  /* 0x000000ffff027224 */ /* 0x000fc400078e0040 */
[----:B------:R-:W-:Y:S02]  /*74b0*/  IMAD.MOV.U32 R21, RZ, RZ, R65 ;  /* 0x000000ffff157224 */ /* 0x000fe400078e0041 */
[----:B------:R-:W-:Y:S02]  /*74c0*/  IMAD.MOV.U32 R44, RZ, RZ, R158 ;  /* 0x000000ffff2c7224 */ /* 0x000fe400078e009e */
[----:B------:R-:W2:Y:S01]  /*74d0*/  S2R R158, SR_TID.X ;  /* 0x00000000009e7919 */ /* 0x000ea20000002100 */
[----:B------:R-:W-:Y:S02]  /*74e0*/  IMAD.MOV.U32 R152, RZ, RZ, R48 ;  /* 0x000000ffff987224 */ /* 0x000fe400078e0030 */
[----:B------:R-:W-:Y:S02]  /*74f0*/  IMAD.MOV.U32 R27, RZ, RZ, R51 ;  /* 0x000000ffff1b7224 */ /* 0x000fe400078e0033 */
[----:B------:R-:W-:Y:S02]  /*7500*/  IMAD.MOV.U32 R252, RZ, RZ, R50 ;  /* 0x000000fffffc7224 */ /* 0x000fe400078e0032 */
[----:B------:R-:W-:-:S02]  /*7510*/  IMAD.MOV.U32 R159, RZ, RZ, R49 ;  /* 0x000000ffff9f7224 */ /* 0x000fc400078e0031 */
[----:B------:R-:W-:Y:S02]  /*7520*/  IMAD.MOV.U32 R45, RZ, RZ, R157 ;  /* 0x000000ffff2d7224 */ /* 0x000fe400078e009d */
[----:B------:R-:W-:Y:S02]  /*7530*/  IMAD.MOV.U32 R46, RZ, RZ, R153 ;  /* 0x000000ffff2e7224 */ /* 0x000fe400078e0099 */
[----:B--2---:R-:W-:-:S05]  /*7540*/  IMAD.SHL.U32 R158, R158, 0x2, RZ ;  /* 0x000000029e9e7824 */ /* 0x004fca00078e00ff */
[----:B------:R-:W-:Y:S01]  /*7550*/  LOP3.LUT R158, R158, 0x6, RZ, 0xc0, !PT ;  /* 0x000000069e9e7812 */ /* 0x000fe200078ec0ff */
[-C--:B-1----:R-:W-:Y:S07]  /*7560*/  HMMA.16816.F32.BF16 R208, R8, R12.reuse, R52 ;  /* 0x0000000c08d0723c */ /* 0x082fee0000041834 */
[----:B------:R-:W-:Y:S01]  /*7570*/  MOV R52, R62 ;  /* 0x0000003e00347202 */ /* 0x000fe20000000f00 */
[----:B------:R-:W-:Y:S01]  /*7580*/  IMAD.MOV.U32 R53, RZ, RZ, R61 ;  /* 0x000000ffff357224 */ /* 0x000fe200078e003d */
[----:B------:R-:W-:Y:S01]  /*7590*/  HMMA.16816.F32.BF16 R64, R4, R12, R40 ;  /* 0x0000000c0440723c */ /* 0x000fe20000041828 */
[----:B------:R-:W-:-:S02]  /*75a0*/  IMAD.MOV.U32 R54, RZ, RZ, R60 ;  /* 0x000000ffff367224 */ /* 0x000fc400078e003c */
[----:B------:R-:W-:Y:S02]  /*75b0*/  IMAD.MOV.U32 R55, RZ, RZ, R0 ;  /* 0x000000ffff377224 */ /* 0x000fe400078e0000 */
[----:B------:R-:W-:-:S03]  /*75c0*/  IMAD.U32 R0, RZ, RZ, UR20 ;  /* 0x00000014ff007e24 */ /* 0x000fc6000f8e00ff */
[----:B------:R-:W-:Y:S01]  /*75d0*/  HMMA.16816.F32.BF16 R60, R4, R14, R36 ;  /* 0x0000000e043c723c */ /* 0x000fe20000041824 */
[----:B------:R-:W-:-:S07]  /*75e0*/  IMAD R0, R0, 0x40, R158 ;  /* 0x0000004000007824 */ /* 0x000fce00078e029e */
[C---:B------:R-:W-:Y:S01]  /*75f0*/  HMMA.16816.F32.BF16 R32, R8.reuse, R14, R32 ;  /* 0x0000000e0820723c */ /* 0x040fe20000041820 */
[----:B------:R-:W1:Y:S07]  /*7600*/  LDSM.16.M88.4 R12, [R225+0x3000] ;  /* 0x00300000e10c783b */ /* 0x000e6e0000000200 */
[-C--:B-1----:R-:W-:Y:S08]  /*7610*/  HMMA.16816.F32.BF16 R48, R8, R12.reuse, R56 ;  /* 0x0000000c0830723c */ /* 0x082ff00000041838 */
[C---:B------:R-:W-:Y:S07]  /*7620*/  HMMA.16816.F32.BF16 R40, R4.reuse, R12, R248 ;  /* 0x0000000c0428723c */ /* 0x040fee00000418f8 */
[----:B------:R-:W-:Y:S01]  /*7630*/  IMAD.MOV.U32 R249, RZ, RZ, R2 ;  /* 0x000000fffff97224 */ /* 0x000fe200078e0002 */
[----:B------:R-:W-:Y:S01]  /*7640*/  HMMA.16816.F32.BF16 R56, R4, R14, R244 ;  /* 0x0000000e0438723c */ /* 0x000fe200000418f4 */
[----:B------:R-:W-:Y:S01]  /*7650*/  IADD3 R2, R0, 0x1, RZ ;  /* 0x0000000100027810 */ /* 0x000fe20007ffe0ff */
[----:B------:R-:W-:Y:S01]  /*7660*/  IMAD.MOV.U32 R251, RZ, RZ, R152 ;  /* 0x000000fffffb7224 */ /* 0x000fe200078e0098 */
[----:B------:R-:W-:Y:S01]  /*7670*/  MOV R248, R22 ;  /* 0x0000001600f87202 */ /* 0x000fe20000000f00 */
[----:B------:R-:W-:Y:S01]  /*7680*/  IMAD.MOV.U32 R250, RZ, RZ, R27 ;  /* 0x000000fffffa7224 */ /* 0x000fe200078e001b */
[----:B-----5:R-:W-:-:S02]  /*7690*/  ISETP.GE.AND P5, PT, R2, R23, PT ;  /* 0x000000170200720c */ /* 0x020fc40003fa6270 */
[C---:B------:R-:W-:Y:S01]  /*76a0*/  ISETP.GE.AND P1, PT, R2.reuse, R26, PT ;  /* 0x0000001a0200720c */ /* 0x040fe20003f26270 */
[----:B------:R-:W-:Y:S01]  /*76b0*/  HMMA.16816.F32.BF16 R28, R8, R14, R212 ;  /* 0x0000000e081c723c */ /* 0x000fe200000418d4 */
[----:B------:R-:W1:Y:S01]  /*76c0*/  LDSM.16.M88.4 R12, [R225+0x3800] ;  /* 0x00380000e10c783b */ /* 0x000e620000000200 */
[----:B------:R-:W-:Y:S01]  /*76d0*/  ISETP.GE.AND P2, PT, R2, R24, PT ;  /* 0x000000180200720c */ /* 0x000fe20003f46270 */
[----:B------:R-:W-:-:S04]  /*76e0*/  DEPBAR.LE SB0, 0x0 ;  /* 0x000080000000791a */ /* 0x000fc80000000000 */
[----:B------:R-:W-:Y:S01]  /*76f0*/  BAR.SYNC.DEFER_BLOCKING 0x0 ;  /* 0x0000000000007b1d */ /* 0x000fe20000010000 */
[----:B------:R-:W-:Y:S01]  /*7700*/  ISETP.GE.AND P0, PT, R2, R25, PT ;  /* 0x000000190200720c */ /* 0x000fe20003f06270 */
[----:B------:R-:W-:Y:S01]  /*7710*/  IMAD.MOV.U32 R212, RZ, RZ, R251 ;  /* 0x000000ffffd47224 */ /* 0x000fe200078e00fb */
[----:B------:R-:W-:Y:S01]  /*7720*/  IADD3 R2, R0, 0x8, RZ ;  /* 0x0000000800027810 */ /* 0x000fe20007ffe0ff */
[----:B------:R-:W-:Y:S01]  /*7730*/  IMAD.MOV.U32 R215, RZ, RZ, R252 ;  /* 0x000000ffffd77224 */ /* 0x000fe200078e00fc */
[----:B------:R-:W-:Y:S02]  /*7740*/  FSEL R22, R21, -INF , !P2 ;  /* 0xff80000015167808 */ /* 0x000fe40005000000 */
[C---:B------:R-:W-:Y:S02]  /*7750*/  ISETP.GE.AND P6, PT, R2.reuse, R23, PT ;  /* 0x000000170200720c */ /* 0x040fe40003fc6270 */
[C---:B------:R-:W-:Y:S02]  /*7760*/  ISETP.GE.AND P3, PT, R2.reuse, R26, PT ;  /* 0x0000001a0200720c */ /* 0x040fe40003f66270 */
[----:B------:R-:W-:-:S02]  /*7770*/  ISETP.GE.AND P4, PT, R2, R24, PT ;  /* 0x000000180200720c */ /* 0x000fc40003f86270 */
[----:B------:R-:W-:Y:S02]  /*7780*/  ISETP.GE.AND P2, PT, R2, R25, PT ;  /* 0x000000190200720c */ /* 0x000fe40003f46270 */
[----:B------:R-:W-:Y:S02]  /*7790*/  IADD3 R2, R0, 0x9, RZ ;  /* 0x0000000900027810 */ /* 0x000fe40007ffe0ff */
[----:B------:R-:W-:Y:S02]  /*77a0*/  FSEL R158, R20, -INF , !P0 ;  /* 0xff800000149e7808 */ /* 0x000fe40004000000 */
[----:B------:R-:W-:Y:S02]  /*77b0*/  ISETP.GE.AND P0, PT, R2, R23, PT ;  /* 0x000000170200720c */ /* 0x000fe40003f06270 */
[----:B------:R-:W-:Y:S02]  /*77c0*/  FSEL R20, R206, -INF , !P3 ;  /* 0xff800000ce147808 */ /* 0x000fe40005800000 */
[----:B------:R-:W-:-:S02]  /*77d0*/  ISETP.GE.AND P3, PT, R2, R24, PT ;  /* 0x000000180200720c */ /* 0x000fc40003f66270 */
[----:B------:R-:W-:Y:S02]  /*77e0*/  FSEL R152, R216, -INF , !P4 ;  /* 0xff800000d8987808 */ /* 0x000fe40006000000 */
[----:B------:R-:W-:Y:S02]  /*77f0*/  FSEL R157, R218, -INF , !P2 ;  /* 0xff800000da9d7808 */ /* 0x000fe40005000000 */
[----:B------:R-:W-:Y:S01]  /*7800*/  FSEL R27, R217, -INF , !P3 ;  /* 0xff800000d91b7808 */ /* 0x000fe20005800000 */
[-C--:B-1----:R-:W-:Y:S08]  /*7810*/  HMMA.16816.F32.BF16 R44, R8, R12.reuse, R44 ;  /* 0x0000000c082c723c */ /* 0x082ff0000004182c */
[----:B------:R-:W-:Y:S07]  /*7820*/  HMMA.16816.F32.BF16 R36, R4, R12, R52 ;  /* 0x0000000c0424723c */ /* 0x000fee0000041834 */
[----:B------:R-:W-:Y:S01]  /*7830*/  FSEL R12, R205, -INF , !P0 ;  /* 0xff800000cd0c7808 */ /* 0x000fe20004000000 */
[----:B------:R-:W-:Y:S01]  /*7840*/  HMMA.16816.F32.BF16 R16, R8, R14, R16 ;  /* 0x0000000e0810723c */ /* 0x000fe20000041810 */
[----:B------:R-:W-:-:S04]  /*7850*/  ISETP.GE.AND P0, PT, R2, R25, PT ;  /* 0x000000190200720c */ /* 0x000fc80003f06270 */
[----:B------:R-:W-:Y:S02]  /*7860*/  FSEL R153, R219, -INF , !P0 ;  /* 0xff800000db997808 */ /* 0x000fe40004000000 */
[----:B------:R-:W-:Y:S01]  /*7870*/  FSEL R8, R204, -INF , !P6 ;  /* 0xff800000cc087808 */ /* 0x000fe20007000000 */
[----:B------:R-:W-:Y:S01]  /*7880*/  HMMA.16816.F32.BF16 R52, R4, R14, R240 ;  /* 0x0000000e0434723c */ /* 0x000fe200000418f0 */
[-C--:B------:R-:W-:Y:S02]  /*7890*/  ISETP.GE.AND P6, PT, R2, R26.reuse, PT ;  /* 0x0000001a0200720c */ /* 0x080fe40003fc6270 */
[----:B------:R-:W-:Y:S02]  /*78a0*/  IADD3 R2, R0, 0x10, RZ ;  /* 0x0000001000027810 */ /* 0x000fe40007ffe0ff */
[----:B------:R-:W-:Y:S02]  /*78b0*/  FSEL R21, R207, -INF , !P6 ;  /* 0xff800000cf157808 */ /* 0x000fe40007000000 */
[C---:B------:R-:W-:Y:S01]  /*78c0*/  ISETP.GE.AND P6, PT, R2.reuse, R23, PT ;  /* 0x000000170200720c */ /* 0x040fe20003fc6270 */
[----:B------:R-:W-:Y:S01]  /*78d0*/  IMAD.MOV.U32 R7, RZ, RZ, R159 ;  /* 0x000000ffff077224 */ /* 0x000fe200078e009f */
[----:B------:R-:W-:-:S02]  /*78e0*/  ISETP.GE.AND P2, PT, R2, R26, PT ;  /* 0x0000001a0200720c */ /* 0x000fc40003f46270 */
[C---:B------:R-:W-:Y:S02]  /*78f0*/  ISETP.GE.AND P4, PT, R2.reuse, R24, PT ;  /* 0x000000180200720c */ /* 0x040fe40003f86270 */
[----:B------:R-:W-:Y:S02]  /*7900*/  ISETP.GE.AND P3, PT, R2, R25, PT ;  /* 0x000000190200720c */ /* 0x000fe40003f66270 */
[----:B------:R-:W-:Y:S02]  /*7910*/  IADD3 R2, R0, 0x11, RZ ;  /* 0x0000001100027810 */ /* 0x000fe40007ffe0ff */
[----:B------:R-:W-:Y:S02]  /*7920*/  FSEL R4, R208, -INF , !P6 ;  /* 0xff800000d0047808 */ /* 0x000fe40007000000 */
[----:B------:R-:W-:Y:S02]  /*7930*/  ISETP.GE.AND P0, PT, R2, R23, PT ;  /* 0x000000170200720c */ /* 0x000fe40003f06270 */
[----:B------:R-:W-:Y:S01]  /*7940*/  FSEL R5, R210, -INF , !P2 ;  /* 0xff800000d2057808 */ /* 0x000fe20005000000 */
[----:B------:R1:W-:Y:S01]  /*7950*/  STL [R1+0x24], R4 ;  /* 0x0000240401007387 */ /* 0x0003e20000100800 */
[----:B------:R-:W-:-:S02]  /*7960*/  ISETP.GE.AND P6, PT, R2, R26, PT ;  /* 0x0000001a0200720c */ /* 0x000fc40003fc6270 */
[----:B------:R-:W-:Y:S01]  /*7970*/  ISETP.GE.AND P2, PT, R2, R24, PT ;  /* 0x000000180200720c */ /* 0x000fe20003f46270 */
[----:B------:R2:W-:Y:S01]  /*7980*/  STL [R1+0x30], R5 ;  /* 0x0000300501007387 */ /* 0x0005e20000100800 */
[----:B------:R-:W-:Y:S02]  /*7990*/  FSEL R159, R64, -INF , !P4 ;  /* 0xff800000409f7808 */ /* 0x000fe40006000000 */
[----:B------:R-:W-:Y:S02]  /*79a0*/  FSEL R6, R211, -INF , !P6 ;  /* 0xff800000d3067808 */ /* 0x000fe40007000000 */
[----:B------:R-:W-:Y:S02]  /*79b0*/  FSEL R64, R66, -INF , !P3 ;  /* 0xff80000042407808 */ /* 0x000fe40005800000 */
[----:B------:R-:W-:Y:S02]  /*79c0*/  FSEL R65, R65, -INF , !P2 ;  /* 0xff80000041417808 */ /* 0x000fe40005000000 */
[----:B------:R-:W-:-:S02]  /*79d0*/  FSEL R7, R7, -INF , !P5 ;  /* 0xff80000007077808 */ /* 0x000fc40006800000 */
[----:B------:R-:W-:-:S04]  /*79e0*/  ISETP.GE.AND P5, PT, R0, R26, PT ;  /* 0x0000001a0000720c */ /* 0x000fc80003fa6270 */
[----:B------:R-:W-:Y:S02]  /*79f0*/  FSEL R9, R215, -INF , !P5 ;  /* 0xff800000d7097808 */ /* 0x000fe40006800000 */
[----:B-1----:R-:W-:Y:S02]  /*7a00*/  FSEL R4, R209, -INF , !P0 ;  /* 0xff800000d1047808 */ /* 0x002fe40004000000 */
[----:B------:R-:W-:Y:S02]  /*7a10*/  ISETP.GE.AND P0, PT, R2, R25, PT ;  /* 0x000000190200720c */ /* 0x000fe40003f06270 */
[----:B------:R-:W-:Y:S01]  /*7a20*/  IADD3 R2, R0, 0x18, RZ ;  /* 0x0000001800027810 */ /* 0x000fe20007ffe0ff */
[----:B------:R1:W-:Y:S01]  /*7a30*/  STL [R1+0x1c], R4 ;  /* 0x00001c0401007387 */ /* 0x0003e20000100800 */
[----:B------:R-:W-:Y:S01]  /*7a40*/  FSEL R67, R67, -INF , !P0 ;  /* 0xff80000043437808 */ /* 0x000fe20004000000 */
[----:B--2---:R-:W-:Y:S01]  /*7a50*/  IMAD.MOV.U32 R5, RZ, RZ, R248 ;  /* 0x000000ffff057224 */ /* 0x004fe200078e00f8 */
[C---:B------:R-:W-:Y:S01]  /*7a60*/  ISETP.GE.AND P6, PT, R2.reuse, R23, PT ;  /* 0x000000170200720c */ /* 0x040fe20003fc6270 */
[----:B------:R2:W-:Y:S01]  /*7a70*/  STL [R1+0x28], R6 ;  /* 0x0000280601007387 */ /* 0x0005e20000100800 */
[----:B------:R-:W-:-:S02]  /*7a80*/  ISETP.GE.AND P3, PT, R2, R26, PT ;  /* 0x0000001a0200720c */ /* 0x000fc40003f66270 */
[C---:B------:R-:W-:Y:S02]  /*7a90*/  ISETP.GE.AND P4, PT, R2.reuse, R24, PT ;  /* 0x000000180200720c */ /* 0x040fe40003f86270 */
[----:B------:R-:W-:Y:S02]  /*7aa0*/  ISETP.GE.AND P2, PT, R2, R25, PT ;  /* 0x000000190200720c */ /* 0x000fe40003f46270 */
[----:B------:R-:W-:Y:S02]  /*7ab0*/  IADD3 R2, R0, 0x19, RZ ;  /* 0x0000001900027810 */ /* 0x000fe40007ffe0ff */
[----:B------:R-:W-:Y:S02]  /*7ac0*/  FSEL R66, R60, -INF , !P4 ;  /* 0xff8000003c427808 */ /* 0x000fe40006000000 */
[----:B------:R-:W-:Y:S02]  /*7ad0*/  ISETP.GE.AND P0, PT, R2, R23, PT ;  /* 0x000000170200720c */ /* 0x000fe40003f06270 */
[----:B------:R-:W-:-:S02]  /*7ae0*/  FSEL R13, R62, -INF , !P2 ;  /* 0xff8000003e0d7808 */ /* 0x000fc40005000000 */
[----:B------:R-:W-:Y:S02]  /*7af0*/  FSEL R248, R33, -INF , !P0 ;  /* 0xff80000021f87808 */ /* 0x000fe40004000000 */
[----:B------:R-:W-:-:S04]  /*7b00*/  ISETP.GE.AND P0, PT, R2, R25, PT ;  /* 0x000000190200720c */ /* 0x000fc80003f06270 */
[----:B------:R-:W-:Y:S01]  /*7b10*/  FSEL R15, R63, -INF , !P0 ;  /* 0xff8000003f0f7808 */ /* 0x000fe20004000000 */
[----:B-1----:R-:W-:Y:S02]  /*7b20*/  IMAD.MOV.U32 R4, RZ, RZ, R249 ;  /* 0x000000ffff047224 */ /* 0x002fe400078e00f9 */
[----:B--2---:R-:W-:Y:S01]  /*7b30*/  IMAD.MOV.U32 R6, RZ, RZ, R250 ;  /* 0x000000ffff067224 */ /* 0x004fe200078e00fa */
[----:B------:R-:W-:Y:S02]  /*7b40*/  FSEL R250, R32, -INF , !P6 ;  /* 0xff80000020fa7808 */ /* 0x000fe40007000000 */
[----:B------:R-:W-:Y:S02]  /*7b50*/  FSEL R32, R34, -INF , !P3 ;  /* 0xff80000022207808 */ /* 0x000fe40005800000 */
[C---:B------:R-:W-:Y:S02]  /*7b60*/  ISETP.GE.AND P6, PT, R2.reuse, R26, PT ;  /* 0x0000001a0200720c */ /* 0x040fe40003fc6270 */
[----:B------:R-:W-:-:S02]  /*7b70*/  ISETP.GE.AND P3, PT, R2, R24, PT ;  /* 0x000000180200720c */ /* 0x000fc40003f66270 */
[----:B------:R-:W-:Y:S02]  /*7b80*/  IADD3 R2, R0, 0x20, RZ ;  /* 0x0000002000027810 */ /* 0x000fe40007ffe0ff */
        /* <DEDUP_REMOVED lines=10> */
[----:B------:R-:W-:-:S02]  /*7c30*/  FSEL R244, R49, -INF , !P0 ;  /* 0xff80000031f47808 */ /* 0x000fc40004000000 */
[C---:B------:R-:W-:Y:S02]  /*7c40*/  ISETP.GE.AND P6, PT, R2.reuse, R26, PT ;  /* 0x0000001a0200720c */ /* 0x040fe40003fc6270 */
[C---:B------:R-:W-:Y:S02]  /*7c50*/  ISETP.GE.AND P2, PT, R2.reuse, R24, PT ;  /* 0x000000180200720c */ /* 0x040fe40003f46270 */
[----:B------:R-:W-:Y:S02]  /*7c60*/  ISETP.GE.AND P0, PT, R2, R25, PT ;  /* 0x000000190200720c */ /* 0x000fe40003f06270 */
[----:B------:R-:W-:Y:S02]  /*7c70*/  IADD3 R2, R0, 0x28, RZ ;  /* 0x0000002800027810 */ /* 0x000fe40007ffe0ff */
[----:B------:R-:W-:Y:S02]  /*7c80*/  FSEL R249, R51, -INF , !P6 ;  /* 0xff80000033f97808 */ /* 0x000fe40007000000 */
        /* <DEDUP_REMOVED lines=8> */
[----:B------:R-:W-:Y:S02]  /*7d10*/  FSEL R49, R43, -INF , !P0 ;  /* 0xff8000002b317808 */ /* 0x000fe40004000000 */
[----:B------:R-:W-:Y:S02]  /*7d20*/  ISETP.GE.AND P0, PT, R2, R23, PT ;  /* 0x000000170200720c */ /* 0x000fe40003f06270 */
[----:B------:R-:W-:Y:S02]  /*7d30*/  FSEL R217, R28, -INF , !P6 ;  /* 0xff8000001cd97808 */ /* 0x000fe40007000000 */
        /* <DEDUP_REMOVED lines=19> */
[----:B------:R-:W-:-:S02]  /*7e70*/  ISETP.GE.AND P0, PT, R2, R25, PT ;  /* 0x000000190200720c */ /* 0x000fc40003f06270 */
[----:B------:R-:W-:Y:S02]  /*7e80*/  FSEL R210, R44, -INF , !P6 ;  /* 0xff8000002cd27808 */ /* 0x000fe40007000000 */
[----:B------:R-:W-:Y:S02]  /*7e90*/  FSEL R241, R39, -INF , !P0 ;  /* 0xff80000027f17808 */ /* 0x000fe40004000000 */
[----:B------:R-:W-:Y:S02]  /*7ea0*/  ISETP.GE.AND P0, PT, R0, R23, PT ;  /* 0x000000170000720c */ /* 0x000fe40003f06270 */
[----:B------:R-:W-:Y:S02]  /*7eb0*/  FSEL R214, R46, -INF , !P2 ;  /* 0xff8000002ed67808 */ /* 0x000fe40005000000 */
[----:B------:R-:W-:Y:S02]  /*7ec0*/  FSEL R6, R212, -INF , !P0 ;  /* 0xff800000d4067808 */ /* 0x000fe40004000000 */
[----:B------:R-:W-:-:S02]  /*7ed0*/  ISETP.GE.AND P0, PT, R0, R25, PT ;  /* 0x000000190000720c */ /* 0x000fc40003f06270 */
[C---:B------:R-:W-:Y:S02]  /*7ee0*/  ISETP.GE.AND P6, PT, R2.reuse, R26, PT ;  /* 0x0000001a0200720c */ /* 0x040fe40003fc6270 */
[----:B------:R-:W-:Y:S02]  /*7ef0*/  FSEL R14, R5, -INF , !P0 ;  /* 0xff800000050e7808 */ /* 0x000fe40004000000 */
[----:B------:R-:W-:Y:S02]  /*7f00*/  PLOP3.LUT P0, PT, PT, PT, UP0, 0x80, 0x0 ;  /* 0x000000000000781c */ /* 0x000fe40003f0f008 */
[----:B------:R-:W-:Y:S02]  /*7f10*/  ISETP.GE.AND P2, PT, R2, R24, PT ;  /* 0x000000180200720c */ /* 0x000fe40003f46270 */
[----:B------:R-:W-:Y:S02]  /*7f20*/  IADD3 R2, R0, 0x38, RZ ;  /* 0x0000003800027810 */ /* 0x000fe40007ffe0ff */
[----:B------:R-:W-:-:S02]  /*7f30*/  FSEL R245, R38, -INF , !P3 ;  /* 0xff80000026f57808 */ /* 0x000fc40005800000 */
[----:B------:R-:W-:Y:S02]  /*7f40*/  FSEL R218, R37, -INF , !P2 ;  /* 0xff80000025da7808 */ /* 0x000fe40005000000 */
[CC--:B------:R-:W-:Y:S02]  /*7f50*/  ISETP.GE.AND P3, PT, R2.reuse, R24.reuse, PT ;  /* 0x000000180200720c */ /* 0x0c0fe40003f66270 */
[----:B------:R-:W-:Y:S02]  /*7f60*/  ISETP.GE.AND P2, PT, R2, R25, PT ;  /* 0x000000190200720c */ /* 0x000fe40003f46270 */
[C---:B------:R-:W-:Y:S02]  /*7f70*/  ISETP.GE.AND P1, PT, R0.reuse, R24, PT ;  /* 0x000000180000720c */ /* 0x040fe40003f26270 */
[----:B------:R-:W-:Y:S02]  /*7f80*/  IADD3 R0, R0, 0x39, RZ ;  /* 0x0000003900007810 */ /* 0x000fe40007ffe0ff */
[----:B------:R-:W-:-:S02]  /*7f90*/  FSEL R213, R47, -INF , !P6 ;  /* 0xff8000002fd57808 */ /* 0x000fc40007000000 */
[----:B------:R-:W-:Y:S02]  /*7fa0*/  FSEL R219, R36, -INF , !P4 ;  /* 0xff80000024db7808 */ /* 0x000fe40006000000 */
[----:B------:R-:W-:Y:S02]  /*7fb0*/  FSEL R212, R52, -INF , !P3 ;  /* 0xff80000034d47808 */ /* 0x000fe40005800000 */
[----:B------:R-:W-:Y:S02]  /*7fc0*/  FSEL R215, R54, -INF , !P2 ;  /* 0xff80000036d77808 */ /* 0x000fe40005000000 */
[----:B------:R-:W-:Y:S02]  /*7fd0*/  FSEL R11, R4, -INF , !P1 ;  /* 0xff800000040b7808 */ /* 0x000fe40004800000 */
[C---:B------:R-:W-:Y:S02]  /*7fe0*/  ISETP.GE.AND P6, PT, R2.reuse, R23, PT ;  /* 0x000000170200720c */ /* 0x040fe40003fc6270 */
[----:B------:R-:W-:-:S02]  /*7ff0*/  ISETP.GE.AND P4, PT, R2, R26, PT ;  /* 0x0000001a0200720c */ /* 0x000fc40003f86270 */
[C---:B------:R-:W-:Y:S02]  /*8000*/  ISETP.GE.AND P5, PT, R0.reuse, R23, PT ;  /* 0x000000170000720c */ /* 0x040fe40003fa6270 */
[C---:B------:R-:W-:Y:S02]  /*8010*/  ISETP.GE.AND P3, PT, R0.reuse, R26, PT ;  /* 0x0000001a0000720c */ /* 0x040fe40003f66270 */
[C---:B------:R-:W-:Y:S02]  /*8020*/  ISETP.GE.AND P2, PT, R0.reuse, R24, PT ;  /* 0x000000180000720c */ /* 0x040fe40003f46270 */
[----:B------:R-:W-:Y:S02]  /*8030*/  ISETP.GE.AND P1, PT, R0, R25, PT ;  /* 0x000000190000720c */ /* 0x000fe40003f26270 */
[----:B------:R-:W-:Y:S02]  /*8040*/  FSEL R208, R53, -INF , !P2 ;  /* 0xff80000035d07808 */ /* 0x000fe40005000000 */
[----:B------:R-:W-:-:S02]  /*8050*/  FSEL R211, R55, -INF , !P1 ;  /* 0xff80000037d37808 */ /* 0x000fc40004800000 */
[----:B------:R-:W-:Y:S02]  /*8060*/  FSEL R205, R16, -INF , !P6 ;  /* 0xff80000010cd7808 */ /* 0x000fe40007000000 */
[----:B------:R-:W-:Y:S02]  /*8070*/  FSEL R207, R18, -INF , !P4 ;  /* 0xff80000012cf7808 */ /* 0x000fe40006000000 */
[----:B------:R-:W-:Y:S02]  /*8080*/  FSEL R204, R17, -INF , !P5 ;  /* 0xff80000011cc7808 */ /* 0x000fe40006800000 */
[----:B------:R-:W-:Y:S01]  /*8090*/  FSEL R206, R19, -INF , !P3 ;  /* 0xff80000013ce7808 */ /* 0x000fe20005800000 */
[----:B------:R-:W-:Y:S05]  /*80a0*/  @!P0 BRA `(.L_x_31) ;  /* 0x0000024000008947 */ /* 0x000fea0003800000 */
[----:B------:R-:W2:Y:S04]  /*80b0*/  LDL.64 R4, [R1+0x88] ;  /* 0x0000880001047983 */ /* 0x000ea80000100a00 */
[----:B------:R-:W3:Y:S01]  /*80c0*/  LDL.64 R34, [R1+0x80] ;  /* 0x0000800001227983 */ /* 0x000ee20000100a00 */
[----:B------:R-:W-:-:S02]  /*80d0*/  UIADD3 UR13, UR8, -0x3, URZ ;  /* 0xfffffffd080d7890 */ /* 0x000fc4000fffe03f */
[----:B------:R-:W-:Y:S02]  /*80e0*/  ULDC.64 UR4, c[0x0][0x198] ;  /* 0x0000660000047ab9 */ /* 0x000fe40000000a00 */
[----:B------:R-:W-:Y:S02]  /*80f0*/  USHF.R.S32.HI UR12, URZ, 0x1f, UR13 ;  /* 0x0000001f3f0c7899 */ /* 0x000fe4000801140d */
[----:B------:R-:W-:Y:S02]  /*8100*/  UIMAD.WIDE.U32 UR18, UR13, UR4, URZ ;  /* 0x000000040d1272a5 */ /* 0x000fe4000f8e003f */
[----:B------:R-:W-:Y:S02]  /*8110*/  UIMAD UR12, UR12, UR4, URZ ;  /* 0x000000040c0c72a4 */ /* 0x000fe4000f8e023f */
[----:B------:R-:W-:Y:S02]  /*8120*/  USHF.L.U32 UR4, UR6, 0x5, URZ ;  /* 0x0000000506047899 */ /* 0x000fe4000800063f */
[----:B------:R-:W-:Y:S01]  /*8130*/  UIMAD UR5, UR13, UR5, UR12 ;  /* 0x000000050d0572a4 */ /* 0x000fe2000f8e020c */
[----:B------:R-:W-:-:S03]  /*8140*/  IMAD.U32 R0, RZ, RZ, UR18 ;  /* 0x00000012ff007e24 */ /* 0x000fc6000f8e00ff */
[----:B------:R-:W-:-:S06]  /*8150*/  UIADD3 UR5, UR19, UR5, URZ ;  /* 0x0000000513057290 */ /* 0x000fcc000fffe03f */
[----:B------:R-:W-:Y:S01]  /*8160*/  IMAD.U32 R2, RZ, RZ, UR5 ;  /* 0x00000005ff027e24 */ /* 0x000fe2000f8e00ff */
[----:B------:R-:W-:Y:S01]  /*8170*/  USHF.L.U64.HI UR5, UR6, 0x5, UR7 ;  /* 0x0000000506057899 */ /* 0x000fe20008010207 */
[----:B--2---:R-:W-:Y:S01]  /*8180*/  LEA R0, P0, R0, R4, 0x6 ;  /* 0x0000000400007211 */ /* 0x004fe200078030ff */
[----:B------:R-:W-:-:S05]  /*8190*/  IMAD.U32 R4, RZ, RZ, UR18 ;  /* 0x00000012ff047e24 */ /* 0x000fca000f8e00ff */
[----:B---3--:R-:W-:Y:S02]  /*81a0*/  LEA.HI.X R2, R4, R35, R2, 0x6, P0 ;  /* 0x0000002304027211 */ /* 0x008fe400000f3402 */
[----:B------:R-:W-:-:S04]  /*81b0*/  LEA R4, P0, R0, c[0x0][0x168], 0x1 ;  /* 0x00005a0000047a11 */ /* 0x000fc800078008ff */
[----:B------:R-:W-:-:S05]  /*81c0*/  LEA.HI.X R5, R0, c[0x0][0x16c], R2, 0x1, P0 ;  /* 0x00005b0000057a11 */ /* 0x000fca00000f0c02 */
[----:B------:R-:W-:Y:S01]  /*81d0*/  @!PT LDS RZ, [RZ] ;  /* 0x00000000fffff984 */ /* 0x000fe20000000800 */
[----:B------:R-:W-:Y:S01]  /*81e0*/  @!PT LDS RZ, [RZ] ;  /* 0x00000000fffff984 */ /* 0x000fe20000000800 */
[----:B------:R-:W-:Y:S01]  /*81f0*/  @!PT LDS RZ, [RZ] ;  /* 0x00000000fffff984 */ /* 0x000fe20000000800 */
[----:B------:R1:W-:Y:S04]  /*8200*/  LDGSTS.E.BYPASS.LTC128B.128 [R239+0x8000], [R4.64] ;  /* 0x0800000004ef7fae */ /* 0x0003e8000b901d50 */
[----:B------:R1:W-:Y:S02]  /*8210*/  LDGSTS.E.BYPASS.LTC128B.128 [R239+0xa000], [R4.64+0x80] ;  /* 0x0a00008004ef7fae */ /* 0x0003e4000b901d50 */
[----:B-1----:R-:W-:-:S04]  /*8220*/  IADD3 R4, P0, R4, UR4, RZ ;  /* 0x0000000404047c10 */ /* 0x002fc8000ff1e0ff */
[----:B------:R-:W-:-:S05]  /*8230*/  IADD3.X R5, R5, UR5, RZ, P0, !PT ;  /* 0x0000000505057c10 */ /* 0x000fca00087fe4ff */
        /* <DEDUP_REMOVED lines=9> */
[----:B------:R1:W-:Y:S04]  /*82d0*/  LDGSTS.E.BYPASS.LTC128B.128 [R239+0xb800], [R4.64+0x80] ;  /* 0x0b80008004ef7fae */ /* 0x0003e8000b901d50 */
[----:B------:R-:W0:Y:S02]  /*82e0*/  LDGDEPBAR ;  /* 0x00000000000079af */ /* 0x000e240000000000 */
.L_x_31:
[----:B------:R-:W2:Y:S01]  /*82f0*/  LDL.LU R34, [R1+0x24] ;  /* 0x0000240001227983 */ /* 0x000ea20000300800 */
[----:B------:R-:W-:-:S03]  /*8300*/  MOV R37, R32 ;  /* 0x0000002000257202 */ /* 0x000fc60000000f00 */
[----:B------:R-:W3:Y:S04]  /*8310*/  LDL.LU R43, [R1+0x1c] ;  /* 0x00001c00012b7983 */ /* 0x000ee80000300800 */
[----:B------:R-:W4:Y:S04]  /*8320*/  LDL.LU R39, [R1+0x30] ;  /* 0x0000300001277983 */ /* 0x000f280000300800 */
[----:B------:R-:W5:Y:S01]  /*8330*/  LDL.LU R38, [R1+0x28] ;  /* 0x0000280001267983 */ /* 0x000f620000300800 */
[----:B------:R-:W-:Y:S01]  /*8340*/  FMNMX.FTZ R0, R156, R6, !PT ;  /* 0x000000069c007209 */ /* 0x000fe20007810000 */
[----:B------:R-:W-:Y:S01]  /*8350*/  IMAD.MOV.U32 R45, RZ, RZ, R13 ;  /* 0x000000ffff2d7224 */ /* 0x000fe200078e000d */
[----:B------:R-:W-:Y:S01]  /*8360*/  MOV R16, R64 ;  /* 0x0000004000107202 */ /* 0x000fe20000000f00 */
[----:B------:R-:W5:Y:S01]  /*8370*/  LDL.LU R28, [R1+0x58] ;  /* 0x00005800011c7983 */ /* 0x000f620000300800 */
[----:B------:R-:W-:Y:S01]  /*8380*/  FMNMX.FTZ R2, R7, R0, !PT ;  /* 0x0000000007027209 */ /* 0x000fe20007810000 */
[----:B------:R-:W-:Y:S01]  /*8390*/  IMAD.MOV.U32 R17, RZ, RZ, R40 ;  /* 0x000000ffff117224 */ /* 0x000fe200078e0028 */
[----:B------:R-:W-:Y:S01]  /*83a0*/  FMNMX.FTZ R0, R155, R9, !PT ;  /* 0x000000099b007209 */ /* 0x000fe20007810000 */
[----:B------:R-:W5:Y:S01]  /*83b0*/  LDL.LU R18, [R1+0x4] ;  /* 0x0000040001127983 */ /* 0x000f620000300800 */
[----:B------:R-:W-:Y:S01]  /*83c0*/  FMNMX.FTZ R2, R8, R2, !PT ;  /* 0x0000000208027209 */ /* 0x000fe20007810000 */
[----:B------:R-:W-:Y:S01]  /*83d0*/  IMAD.MOV.U32 R40, RZ, RZ, R61 ;  /* 0x000000ffff287224 */ /* 0x000fe200078e003d */
[----:B------:R-:W-:-:S02]  /*83e0*/  FMNMX.FTZ R0, R10, R0, !PT ;  /* 0x000000000a007209 */ /* 0x000fc40007810000 */
[----:B------:R-:W-:Y:S02]  /*83f0*/  MOV R19, R41 ;  /* 0x0000002900137202 */ /* 0x000fe40000000f00 */
[----:B------:R-:W-:Y:S02]  /*8400*/  FMNMX.FTZ R0, R20, R0, !PT ;  /* 0x0000000014007209 */ /* 0x000fe40007810000 */
[----:B------:R-:W-:Y:S02]  /*8410*/  FMNMX.FTZ R2, R12, R2, !PT ;  /* 0x000000020c027209 */ /* 0x000fe40007810000 */
[----:B------:R-:W-:Y:S02]  /*8420*/  FMNMX.FTZ R0, R21, R0, !PT ;  /* 0x0000000015007209 */ /* 0x000fe40007810000 */
[----:B------:R-:W-:Y:S02]  /*8430*/  MOV R47, R67 ;  /* 0x00000043002f7202 */ /* 0x000fe40000000f00 */
[----:B------:R-:W-:-:S02]  /*8440*/  MOV R41, R65 ;  /* 0x0000004100297202 */ /* 0x000fc40000000f00 */
[----:B------:R-:W-:Y:S02]  /*8450*/  MOV R44, R15 ;  /* 0x0000000f002c7202 */ /* 0x000fe40000000f00 */
[----:B--2---:R-:W-:-:S04]  /*8460*/  FMNMX.FTZ R2, R34, R2, !PT ;  /* 0x0000000222027209 */ /* 0x004fc80007810000 */
[----:B---3--:R-:W-:Y:S02]  /*8470*/  FMNMX.FTZ R2, R43, R2, !PT ;  /* 0x000000022b027209 */ /* 0x008fe40007810000 */
[----:B----4-:R-:W-:-:S04]  /*8480*/  FMNMX.FTZ R0, R39, R0, !PT ;  /* 0x0000000027007209 */ /* 0x010fc80007810000 */
[----:B-----5:R-:W-:Y:S02]  /*8490*/  FMNMX.FTZ R0, R38, R0, !PT ;  /* 0x0000000026007209 */ /* 0x020fe40007810000 */
        /* <DEDUP_REMOVED lines=17> */
[----:B-1----:R-:W-:Y:S02]  /*85b0*/  FMNMX.FTZ R4, R207, R0, !PT ;  /* 0x00000000cf047209 */ /* 0x002fe40007810000 */
[----:B------:R-:W-:Y:S02]  /*85c0*/  FMNMX.FTZ R0, R204, R2, !PT ;  /* 0x00000002cc007209 */ /* 0x000fe40007810000 */
[----:B------:R-:W-:-:S03]  /*85d0*/  FMNMX.FTZ R4, R206, R4, !PT ;  /* 0x00000004ce047209 */ /* 0x000fc60007810000 */
[----:B------:R-:W1:Y:S04]  /*85e0*/  SHFL.BFLY PT, R2, R0, 0x2, 0x1f ;  /* 0x0c401f0000027f89 */ /* 0x000e6800000e0000 */
[----:B------:R-:W2:Y:S01]  /*85f0*/  SHFL.BFLY PT, R5, R4, 0x2, 0x1f ;  /* 0x0c401f0004057f89 */ /* 0x000ea200000e0000 */
[----:B-1----:R-:W-:Y:S02]  /*8600*/  FMNMX.FTZ R2, R0, R2, !PT ;  /* 0x0000000200027209 */ /* 0x002fe40007810000 */
[----:B--2---:R-:W-:-:S03]  /*8610*/  FMNMX.FTZ R0, R4, R5, !PT ;  /* 0x0000000504007209 */ /* 0x004fc60007810000 */
[----:B------:R-:W1:Y:S04]  /*8620*/  SHFL.BFLY PT, R5, R2, 0x1, 0x1f ;  /* 0x0c201f0002057f89 */ /* 0x000e6800000e0000 */
[----:B------:R-:W2:Y:S01]  /*8630*/  SHFL.BFLY PT, R4, R0, 0x1, 0x1f ;  /* 0x0c201f0000047f89 */ /* 0x000ea200000e0000 */
[----:B-1----:R-:W-:Y:S02]  /*8640*/  FMNMX.FTZ R46, R2, R5, !PT ;  /* 0x00000005022e7209 */ /* 0x002fe40007810000 */
[----:B------:R-:W-:Y:S02]  /*8650*/  FMNMX.FTZ R2, R154, R11, !PT ;  /* 0x0000000b9a027209 */ /* 0x000fe40007810000 */
[----:B--2---:R-:W-:Y:S02]  /*8660*/  FMNMX.FTZ R29, R0, R4, !PT ;  /* 0x00000004001d7209 */ /* 0x004fe40007810000 */
        /* <DEDUP_REMOVED lines=13> */
[----:B------:R-:W-:Y:S02]  /*8740*/  FSETP.NEU.FTZ.AND P1, PT, R46, -INF , PT ;  /* 0xff8000002e00780b */ /* 0x000fe40003f3d000 */
[----:B------:R-:W-:Y:S02]  /*8750*/  FMNMX.FTZ R2, R40, R2, !PT ;  /* 0x0000000228027209 */ /* 0x000fe40007810000 */
[----:B------:R-:W-:Y:S02]  /*8760*/  FMNMX.FTZ R0, R44, R0, !PT ;  /* 0x000000002c007209 */ /* 0x000fe40007810000 */
[----:B------:R-:W-:Y:S02]  /*8770*/  FSEL R4, R46, RZ, P1 ;  /* 0x000000ff2e047208 */ /* 0x000fe40000800000 */
[----:B------:R-:W-:Y:S02]  /*8780*/  FMNMX.FTZ R2, R17, R2, !PT ;  /* 0x0000000211027209 */ /* 0x000fe40007810000 */
[----:B------:R-:W-:-:S02]  /*8790*/  FMNMX.FTZ R0, R42, R0, !PT ;  /* 0x000000002a007209 */ /* 0x000fc40007810000 */
[----:B------:R-:W-:Y:S01]  /*87a0*/  FSETP.NEU.FTZ.AND P0, PT, R29, -INF , PT ;  /* 0xff8000001d00780b */ /* 0x000fe20003f1d000 */
[----:B------:R-:W-:Y:S01]  /*87b0*/  FADD.FTZ R5, R156, -R4 ;  /* 0x800000049c057221 */ /* 0x000fe20000010000 */
[----:B------:R-:W-:Y:S02]  /*87c0*/  FMNMX.FTZ R2, R19, R2, !PT ;  /* 0x0000000213027209 */ /* 0x000fe40007810000 */
[----:B------:R-:W-:Y:S02]  /*87d0*/  FMNMX.FTZ R0, R49, R0, !PT ;  /* 0x0000000031007209 */ /* 0x000fe40007810000 */
[----:B------:R-:W-:Y:S02]  /*87e0*/  FSEL R4, R29, RZ, P0 ;  /* 0x000000ff1d047208 */ /* 0x000fe40000000000 */
[----:B------:R-:W-:Y:S02]  /*87f0*/  FMNMX.FTZ R2, R243, R2, !PT ;  /* 0x00000002f3027209 */ /* 0x000fe40007810000 */
[----:B------:R-:W-:Y:S01]  /*8800*/  FMNMX.FTZ R0, R50, R0, !PT ;  /* 0x0000000032007209 */ /* 0x000fe20007810000 */
[----:B------:R-:W-:-:S02]  /*8810*/  FMUL.FTZ R5, R5, c[0x0][0x23c] ;  /* 0x00008f0005057a20 */ /* 0x000fc40000410000 */
[----:B------:R-:W-:Y:S01]  /*8820*/  FADD.FTZ R15, R155, -R4 ;  /* 0x800000049b0f7221 */ /* 0x000fe20000010000 */
[----:B------:R-:W-:Y:S02]  /*8830*/  FMNMX.FTZ R4, R247, R2, !PT ;  /* 0x00000002f7047209 */ /* 0x000fe40007810000 */
[----:B------:R-:W-:Y:S02]  /*8840*/  FMNMX.FTZ R2, R48, R0, !PT ;  /* 0x0000000030027209 */ /* 0x000fe40007810000 */
[----:B------:R-:W1:Y:S01]  /*8850*/  MUFU.EX2 R0, R5 ;  /* 0x0000000500007308 */ /* 0x000e620000000800 */
[----:B------:R-:W-:Y:S04]  /*8860*/  STL [R1+0x6c], R46 ;  /* 0x00006c2e01007387 */ /* 0x000fe80000100800 */
[----:B------:R2:W-:Y:S01]  /*8870*/  STL [R1+0x78], R29 ;  /* 0x0000781d01007387 */ /* 0x0005e20000100800 */
[----:B-1----:R-:W-:-:S03]  /*8880*/  FMUL.FTZ R52, R72, R0 ;  /* 0x0000000048347220 */ /* 0x002fc60000410000 */
[----:B------:R-:W3:Y:S01]  /*8890*/  LDL.LU R72, [R1+0x8] ;  /* 0x0000080001487983 */ /* 0x000ee20000300800 */
[-C--:B------:R-:W-:Y:S01]  /*88a0*/  FMUL.FTZ R53, R73, R0.reuse ;  /* 0x0000000049357220 */ /* 0x080fe20000410000 */
[----:B------:R-:W-:Y:S01]  /*88b0*/  MOV R73, R29 ;  /* 0x0000001d00497202 */ /* 0x000fe20000000f00 */
[----:B--2---:R-:W-:Y:S02]  /*88c0*/  FMUL.FTZ R29, R77, R0 ;  /* 0x000000004d1d7220 */ /* 0x004fe40000410000 */
[----:B------:R-:W2:Y:S01]  /*88d0*/  LDL.LU R77, [R1+0xc] ;  /* 0x00000c00014d7983 */ /* 0x000ea20000300800 */
[----:B------:R-:W-:Y:S01]  /*88e0*/  FMUL.FTZ R13, R46, c[0x0][0x23c] ;  /* 0x00008f002e0d7a20 */ /* 0x000fe20000410000 */
[----:B------:R-:W-:Y:S02]  /*88f0*/  FMNMX.FTZ R4, R219, R4, !PT ;  /* 0x00000004db047209 */ /* 0x000fe40007810000 */
[----:B------:R-:W-:Y:S02]  /*8900*/  FMNMX.FTZ R2, R245, R2, !PT ;  /* 0x00000002f5027209 */ /* 0x000fe40007810000 */
[----:B------:R-:W-:-:S02]  /*8910*/  FSEL R13, R13, RZ, P1 ;  /* 0x000000ff0d0d7208 */ /* 0x000fc40000800000 */
[----:B------:R-:W-:Y:S02]  /*8920*/  FMNMX.FTZ R4, R218, R4, !PT ;  /* 0x00000004da047209 */ /* 0x000fe40007810000 */
[----:B------:R-:W-:Y:S01]  /*8930*/  FMNMX.FTZ R5, R241, R2, !PT ;  /* 0x00000002f1057209 */ /* 0x000fe20007810000 */
[--C-:B------:R-:W-:Y:S01]  /*8940*/  FFMA.FTZ R6, R6, c[0x0][0x23c], -R13.reuse ;  /* 0x00008f0006067a23 */ /* 0x100fe2000001080d */
[----:B------:R-:W-:Y:S01]  /*8950*/  FMNMX.FTZ R2, R212, R4, !PT ;  /* 0x00000004d4027209 */ /* 0x000fe20007810000 */
[--C-:B------:R-:W-:Y:S01]  /*8960*/  FFMA.FTZ R7, R7, c[0x0][0x23c], -R13.reuse ;  /* 0x00008f0007077a23 */ /* 0x100fe2000001080d */
[----:B------:R-:W-:Y:S01]  /*8970*/  FMNMX.FTZ R5, R215, R5, !PT ;  /* 0x00000005d7057209 */ /* 0x000fe20007810000 */
[----:B------:R-:W1:Y:S01]  /*8980*/  MUFU.EX2 R155, R6 ;  /* 0x00000006009b7308 */ /* 0x000e620000000800 */
[----:B------:R-:W-:Y:S02]  /*8990*/  FMNMX.FTZ R2, R208, R2, !PT ;  /* 0x00000002d0027209 */ /* 0x000fe40007810000 */
[----:B------:R-:W-:Y:S01]  /*89a0*/  FMNMX.FTZ R5, R211, R5, !PT ;  /* 0x00000005d3057209 */ /* 0x000fe20007810000 */
[----:B------:R-:W-:-:S04]  /*89b0*/  FFMA.FTZ R4, R8, c[0x0][0x23c], -R13 ;  /* 0x00008f0008047a23 */ /* 0x000fc8000001080d */
[----:B------:R4:W-:Y:S01]  /*89c0*/  MUFU.EX2 R36, R7 ;  /* 0x0000000700247308 */ /* 0x0009e20000000800 */
[----:B------:R-:W-:Y:S01]  /*89d0*/  SHFL.BFLY PT, R8, R5, 0x2, 0x1f ;  /* 0x0c401f0005087f89 */ /* 0x000fe200000e0000 */
[----:B------:R-:W-:Y:S01]  /*89e0*/  FMUL.FTZ R56, R196, R0 ;  /* 0x00000000c4387220 */ /* 0x000fe20000410000 */
[----:B------:R-:W-:Y:S01]  /*89f0*/  MOV R33, R28 ;  /* 0x0000001c00217202 */ /* 0x000fe20000000f00 */
[----:B------:R-:W-:-:S04]  /*8a00*/  FMUL.FTZ R57, R197, R0 ;  /* 0x00000000c5397220 */ /* 0x000fc80000410000 */
[----:B------:R5:W-:Y:S01]  /*8a10*/  MUFU.EX2 R35, R4 ;  /* 0x0000000400237308 */ /* 0x000be20000000800 */
[----:B----4-:R-:W4:Y:S01]  /*8a20*/  SHFL.BFLY PT, R7, R2, 0x2, 0x1f ;  /* 0x0c401f0002077f89 */ /* 0x010f2200000e0000 */
[-C--:B------:R-:W-:Y:S02]  /*8a30*/  FMUL.FTZ R64, R172, R0.reuse ;  /* 0x00000000ac407220 */ /* 0x080fe40000410000 */
[-C--:B------:R-:W-:Y:S02]  /*8a40*/  FMUL.FTZ R65, R173, R0.reuse ;  /* 0x00000000ad417220 */ /* 0x080fe40000410000 */
[-C--:B------:R-:W-:Y:S02]  /*8a50*/  FMUL.FTZ R60, R188, R0.reuse ;  /* 0x00000000bc3c7220 */ /* 0x080fe40000410000 */
[----:B-----5:R-:W-:Y:S02]  /*8a60*/  FMUL.FTZ R4, R15, c[0x0][0x23c] ;  /* 0x00008f000f047a20 */ /* 0x020fe40000410000 */
[----:B------:R-:W-:-:S02]  /*8a70*/  FMUL.FTZ R61, R189, R0 ;  /* 0x00000000bd3d7220 */ /* 0x000fc40000410000 */
[-C--:B------:R-:W-:Y:S02]  /*8a80*/  FMUL.FTZ R196, R124, R0.reuse ;  /* 0x000000007cc47220 */ /* 0x080fe40000410000 */
[-C--:B------:R-:W-:Y:S02]  /*8a90*/  FMUL.FTZ R197, R125, R0.reuse ;  /* 0x000000007dc57220 */ /* 0x080fe40000410000 */
[-C--:B-1----:R-:W-:Y:S02]  /*8aa0*/  FFMA.FTZ R18, R18, R0.reuse, R155 ;  /* 0x0000000012127223 */ /* 0x082fe4000001009b */
[-C--:B------:R-:W-:Y:S02]  /*8ab0*/  FMUL.FTZ R164, R164, R0.reuse ;  /* 0x00000000a4a47220 */ /* 0x080fe40000410000 */
[-C--:B------:R-:W-:Y:S02]  /*8ac0*/  FMUL.FTZ R165, R165, R0.reuse ;  /* 0x00000000a5a57220 */ /* 0x080fe40000410000 */
[----:B------:R-:W-:-:S02]  /*8ad0*/  FMUL.FTZ R180, R180, R0 ;  /* 0x00000000b4b47220 */ /* 0x000fc40000410000 */
[-C--:B------:R-:W-:Y:S02]  /*8ae0*/  FMUL.FTZ R181, R181, R0.reuse ;  /* 0x00000000b5b57220 */ /* 0x080fe40000410000 */
[-C--:B------:R-:W-:Y:S02]  /*8af0*/  FMUL.FTZ R28, R76, R0.reuse ;  /* 0x000000004c1c7220 */ /* 0x080fe40000410000 */
[-C--:B------:R-:W-:Y:S02]  /*8b00*/  FMUL.FTZ R88, R88, R0.reuse ;  /* 0x0000000058587220 */ /* 0x080fe40000410000 */
        /* <DEDUP_REMOVED lines=15> */
[----:B------:R1:W5:Y:S01]  /*8c00*/  MUFU.EX2 R0, R4 ;  /* 0x0000000400007308 */ /* 0x0003620000000800 */
[----:B------:R-:W-:Y:S02]  /*8c10*/  FFMA.FTZ R6, R12, c[0x0][0x23c], -R13 ;  /* 0x00008f000c067a23 */ /* 0x000fe4000001080d */
[----:B-1----:R-:W-:-:S05]  /*8c20*/  FMUL.FTZ R4, R73, c[0x0][0x23c] ;  /* 0x00008f0049047a20 */ /* 0x002fca0000410000 */
[----:B------:R1:W-:Y:S01]  /*8c30*/  MUFU.EX2 R32, R6 ;  /* 0x0000000600207308 */ /* 0x0003e20000000800 */
[----:B------:R-:W-:Y:S02]  /*8c40*/  FSEL R12, R4, RZ, P0 ;  /* 0x000000ff040c7208 */ /* 0x000fe40000000000 */
[----:B----4-:R-:W-:Y:S02]  /*8c50*/  FMNMX.FTZ R4, R2, R7, !PT ;  /* 0x0000000702047209 */ /* 0x010fe40007810000 */
[----:B------:R-:W-:Y:S01]  /*8c60*/  FMNMX.FTZ R2, R5, R8, !PT ;  /* 0x0000000805027209 */ /* 0x000fe20007810000 */
[----:B-1----:R-:W-:-:S04]  /*8c70*/  FFMA.FTZ R6, R9, c[0x0][0x23c], -R12 ;  /* 0x00008f0009067a23 */ /* 0x002fc8000001080c */
[----:B------:R1:W3:Y:S01]  /*8c80*/  MUFU.EX2 R9, R6 ;  /* 0x0000000600097308 */ /* 0x0002e20000000800 */
[----:B------:R-:W-:Y:S04]  /*8c90*/  SHFL.BFLY PT, R5, R2, 0x1, 0x1f ;  /* 0x0c201f0002057f89 */ /* 0x000fe800000e0000 */
[----:B-1----:R-:W1:Y:S01]  /*8ca0*/  SHFL.BFLY PT, R6, R4, 0x1, 0x1f ;  /* 0x0c201f0004067f89 */ /* 0x002e6200000e0000 */
[----:B------:R-:W-:Y:S02]  /*8cb0*/  IMAD.MOV.U32 R15, RZ, RZ, R66 ;  /* 0x000000ffff0f7224 */ /* 0x000fe400078e0042 */
[-C--:B-----5:R-:W-:Y:S02]  /*8cc0*/  FMUL.FTZ R66, R174, R0.reuse ;  /* 0x00000000ae427220 */ /* 0x0a0fe40000410000 */
[----:B------:R-:W-:-:S02]  /*8cd0*/  FMUL.FTZ R58, R198, R0 ;  /* 0x00000000c63a7220 */ /* 0x000fc40000410000 */
[-C--:B------:R-:W-:Y:S02]  /*8ce0*/  FMUL.FTZ R59, R199, R0.reuse ;  /* 0x00000000c73b7220 */ /* 0x080fe40000410000 */
[----:B------:R-:W-:Y:S02]  /*8cf0*/  FFMA.FTZ R7, R10, c[0x0][0x23c], -R12 ;  /* 0x00008f000a077a23 */ /* 0x000fe4000001080c */
[-C--:B------:R-:W-:Y:S02]  /*8d00*/  FMUL.FTZ R67, R175, R0.reuse ;  /* 0x00000000af437220 */ /* 0x080fe40000410000 */
[-C--:B------:R-:W-:Y:S02]  /*8d10*/  FMUL.FTZ R62, R190, R0.reuse ;  /* 0x00000000be3e7220 */ /* 0x080fe40000410000 */
[-C--:B------:R-:W-:Y:S02]  /*8d20*/  FMUL.FTZ R63, R191, R0.reuse ;  /* 0x00000000bf3f7220 */ /* 0x080fe40000410000 */
[----:B------:R-:W-:-:S02]  /*8d30*/  FMUL.FTZ R174, R94, R0 ;  /* 0x000000005eae7220 */ /* 0x000fc40000410000 */
[-C--:B------:R-:W-:Y:S02]  /*8d40*/  FMUL.FTZ R198, R126, R0.reuse ;  /* 0x000000007ec67220 */ /* 0x080fe40000410000 */
[-C--:B------:R-:W-:Y:S02]  /*8d50*/  FMUL.FTZ R199, R127, R0.reuse ;  /* 0x000000007fc77220 */ /* 0x080fe40000410000 */
[----:B------:R-:W-:Y:S01]  /*8d60*/  FMUL.FTZ R166, R166, R0 ;  /* 0x00000000a6a67220 */ /* 0x000fe20000410000 */
[----:B-1----:R-:W-:Y:S01]  /*8d70*/  FMNMX.FTZ R200, R4, R6, !PT ;  /* 0x0000000604c87209 */ /* 0x002fe20007810000 */
        /* <DEDUP_REMOVED lines=21> */
[----:B------:R-:W-:Y:S01]  /*8ed0*/  FMUL.FTZ R203, R203, R0 ;  /* 0x00000000cbcb7220 */ /* 0x000fe20000410000 */
[----:B------:R-:W-:Y:S02]  /*8ee0*/  MOV R76, R15 ;  /* 0x0000000f004c7202 */ /* 0x000fe40000000f00 */
[----:B------:R-:W-:Y:S01]  /*8ef0*/  MUFU.EX2 R15, R7 ;  /* 0x00000007000f7308 */ /* 0x000fe20000000800 */
[----:B------:R-:W-:Y:S01]  /*8f00*/  FMNMX.FTZ R75, R2, R5, !PT ;  /* 0x00000005024b7209 */ /* 0x000fe20007810000 */
[C---:B------:R-:W-:Y:S01]  /*8f10*/  FMUL.FTZ R2, R200.reuse, c[0x0][0x23c] ;  /* 0x00008f00c8027a20 */ /* 0x040fe20000410000 */
[----:B------:R-:W-:-:S04]  /*8f20*/  FSETP.NEU.FTZ.AND P0, PT, R200, -INF , PT ;  /* 0xff800000c800780b */ /* 0x000fc80003f1d000 */
[----:B------:R-:W-:-:S05]  /*8f30*/  FSEL R2, R2, RZ, P0 ;  /* 0x000000ff02027208 */ /* 0x000fca0000000000 */
[----:B------:R-:W-:-:S04]  /*8f40*/  FFMA.FTZ R4, R11, c[0x0][0x23c], -R2 ;  /* 0x00008f000b047a23 */ /* 0x000fc80000010802 */
[----:B------:R-:W-:Y:S01]  /*8f50*/  MUFU.EX2 R6, R4 ;  /* 0x0000000400067308 */ /* 0x000fe20000000800 */
[----:B------:R-:W-:Y:S01]  /*8f60*/  MOV R109, R41 ;  /* 0x00000029006d7202 */ /* 0x000fe20000000f00 */
[----:B---3--:R-:W-:Y:S02]  /*8f70*/  FFMA.FTZ R94, R72, R0, R9 ;  /* 0x00000000485e7223 */ /* 0x008fe40000010009 */
[----:B------:R-:W-:-:S04]  /*8f80*/  FFMA.FTZ R0, R20, c[0x0][0x23c], -R12 ;  /* 0x00008f0014007a23 */ /* 0x000fc8000001080c */
[----:B------:R1:W-:Y:S01]  /*8f90*/  MUFU.EX2 R7, R0 ;  /* 0x0000000000077308 */ /* 0x0003e20000000800 */
[----:B------:R-:W-:Y:S01]  /*8fa0*/  MOV R72, R34 ;  /* 0x0000002200487202 */ /* 0x000fe20000000f00 */
[----:B-1----:R-:W-:-:S06]  /*8fb0*/  FFMA.FTZ R0, R21, c[0x0][0x23c], -R12 ;  /* 0x00008f0015007a23 */ /* 0x002fcc000001080c */
[----:B------:R1:W-:Y:S02]  /*8fc0*/  MUFU.EX2 R34, R0 ;  /* 0x0000000000227308 */ /* 0x0003e40000000800 */
[----:B-1----:R-:W-:Y:S02]  /*8fd0*/  FSEL R0, R200, RZ, P0 ;  /* 0x000000ffc8007208 */ /* 0x002fe40000000000 */
[----:B------:R-:W-:-:S03]  /*8fe0*/  FSETP.NEU.FTZ.AND P0, PT, R75, -INF , PT ;  /* 0xff8000004b00780b */ /* 0x000fc60003f1d000 */
[----:B------:R-:W-:-:S04]  /*8ff0*/  FADD.FTZ R0, R154, -R0 ;  /* 0x800000009a007221 */ /* 0x000fc80000010000 */
[----:B------:R-:W-:Y:S01]  /*9000*/  FMUL.FTZ R4, R0, c[0x0][0x23c] ;  /* 0x00008f0000047a20 */ /* 0x000fe20000410000 */
[----:B------:R-:W-:-:S05]  /*9010*/  FSEL R0, R75, RZ, P0 ;  /* 0x000000ff4b007208 */ /* 0x000fca0000000000 */
[----:B------:R-:W-:Y:S02]  /*9020*/  FADD.FTZ R5, R3, -R0 ;  /* 0x8000000003057221 */ /* 0x000fe40000010000 */
[----:B------:R-:W-:Y:S01]  /*9030*/  FMUL.FTZ R0, R75, c[0x0][0x23c] ;  /* 0x00008f004b007a20 */ /* 0x000fe20000410000 */
[----:B------:R-:W2:Y:S01]  /*9040*/  MUFU.EX2 R4, R4 ;  /* 0x0000000400047308 */ /* 0x000ea20000000800 */
[----:B------:R-:W-:-:S03]  /*9050*/  FFMA.FTZ R3, R22, c[0x0][0x23c], -R2 ;  /* 0x00008f0016037a23 */ /* 0x000fc60000010802 */
[----:B------:R-:W-:-:S04]  /*9060*/  FSEL R0, R0, RZ, P0 ;  /* 0x000000ff00007208 */ /* 0x000fc80000000000 */
[----:B------:R1:W-:Y:S01]  /*9070*/  MUFU.EX2 R108, R3 ;  /* 0x00000003006c7308 */ /* 0x0003e20000000800 */
[----:B------:R-:W-:Y:S01]  /*9080*/  MOV R10, R36 ;  /* 0x00000024000a7202 */ /* 0x000fe20000000f00 */
[----:B-1----:R-:W-:Y:S02]  /*9090*/  FMUL.FTZ R3, R5, c[0x0][0x23c] ;  /* 0x00008f0005037a20 */ /* 0x002fe40000410000 */
[----:B------:R-:W-:-:S04]  /*90a0*/  FFMA.FTZ R5, R14, c[0x0][0x23c], -R0 ;  /* 0x00008f000e057a23 */ /* 0x000fc80000010800 */
[----:B------:R-:W1:Y:S01]  /*90b0*/  MUFU.EX2 R3, R3 ;  /* 0x0000000300037308 */ /* 0x000e620000000800 */
[----:B--2---:R-:W-:Y:S02]  /*90c0*/  FFMA.FTZ R93, R77, R4, R6 ;  /* 0x000000044d5d7223 */ /* 0x004fe40000010006 */
[----:B------:R-:W-:-:S05]  /*90d0*/  IMAD.MOV.U32 R77, RZ, RZ, R40 ;  /* 0x000000ffff4d7224 */ /* 0x000fca00078e0028 */
[----:B------:R-:W2:Y:S01]  /*90e0*/  MUFU.EX2 R5, R5 ;  /* 0x0000000500057308 */ /* 0x000ea20000000800 */
[----:B------:R-:W-:Y:S01]  /*90f0*/  FMUL.FTZ R40, R128, R4 ;  /* 0x0000000480287220 */ /* 0x000fe20000410000 */
[----:B------:R-:W-:Y:S01]  /*9100*/  MOV R21, R18 ;  /* 0x0000001200157202 */ /* 0x000fe20000000f00 */
[-C--:B------:R-:W-:Y:S01]  /*9110*/  FMUL.FTZ R41, R129, R4.reuse ;  /* 0x0000000481297220 */ /* 0x080fe20000410000 */
[----:B------:R-:W-:Y:S01]  /*9120*/  MOV R129, R17 ;  /* 0x0000001100817202 */ /* 0x000fe20000000f00 */
[----:B------:R-:W-:Y:S01]  /*9130*/  FMUL.FTZ R36, R132, R4 ;  /* 0x0000000484247220 */ /* 0x000fe20000410000 */
[----:B------:R-:W-:Y:S01]  /*9140*/  MOV R128, R16 ;  /* 0x0000001000807202 */ /* 0x000fe20000000f00 */
[----:B------:R-:W-:Y:S02]  /*9150*/  IMAD.MOV.U32 R132, RZ, RZ, R19 ;  /* 0x000000ffff847224 */ /* 0x000fe400078e0013 */
[----:B------:R-:W-:Y:S01]  /*9160*/  IMAD.MOV.U32 R92, RZ, RZ, R76 ;  /* 0x000000ffff5c7224 */ /* 0x000fe200078e004c */
[----:B------:R-:W3:Y:S01]  /*9170*/  LDSM.16.MT88.4 R16, [R221+0xc000] ;  /* 0x00c00000dd10783b */ /* 0x000ee20000004200 */
[----:B------:R-:W-:Y:S01]  /*9180*/  IMAD.MOV.U32 R74, RZ, RZ, R32 ;  /* 0x000000ffff4a7224 */ /* 0x000fe200078e0020 */
[----:B------:R-:W-:Y:S01]  /*9190*/  MOV R22, R10 ;  /* 0x0000000a00167202 */ /* 0x000fe20000000f00 */
[----:B------:R-:W-:Y:S01]  /*91a0*/  IMAD.MOV.U32 R10, RZ, RZ, R92 ;  /* 0x000000ffff0a7224 */ /* 0x000fe200078e005c */
[----:B------:R-:W-:Y:S01]  /*91b0*/  MOV R95, R51 ;  /* 0x00000033005f7202 */ /* 0x000fe20000000f00 */
[----:B-1----:R-:W-:Y:S01]  /*91c0*/  FMUL.FTZ R51, R147, R3 ;  /* 0x0000000393337220 */ /* 0x002fe20000410000 */
[----:B------:R-:W-:Y:S01]  /*91d0*/  MOV R92, R33 ;  /* 0x00000021005c7202 */ /* 0x000fe20000000f00 */
[----:B------:R-:W-:Y:S01]  /*91e0*/  FMUL.FTZ R32, R148, R4 ;  /* 0x0000000494207220 */ /* 0x000fe20000410000 */
[----:B------:R-:W-:Y:S01]  /*91f0*/  MOV R148, R74 ;  /* 0x0000004a00947202 */ /* 0x000fe20000000f00 */
[----:B------:R-:W-:Y:S01]  /*9200*/  IMAD.MOV.U32 R147, RZ, RZ, R34 ;  /* 0x000000ffff937224 */ /* 0x000fe200078e0022 */
[----:B------:R-:W-:Y:S01]  /*9210*/  MOV R78, R73 ;  /* 0x00000049004e7202 */ /* 0x000fe20000000f00 */
[----:B------:R-:W-:Y:S01]  /*9220*/  IMAD.MOV.U32 R143, RZ, RZ, R156 ;  /* 0x000000ffff8f7224 */ /* 0x000fe200078e009c */
[----:B------:R-:W-:Y:S01]  /*9230*/  MOV R79, R72 ;  /* 0x00000048004f7202 */ /* 0x000fe20000000f00 */
[----:B------:R-:W-:Y:S01]  /*9240*/  FMUL.FTZ R34, R150, R3 ;  /* 0x0000000396227220 */ /* 0x000fe20000410000 */
[----:B------:R-:W-:Y:S01]  /*9250*/  MOV R142, R47 ;  /* 0x0000002f008e7202 */ /* 0x000fe20000000f00 */
[----:B------:R-:W-:Y:S01]  /*9260*/  IMAD.MOV.U32 R111, RZ, RZ, R46 ;  /* 0x000000ffff6f7224 */ /* 0x000fe200078e002e */
[----:B------:R-:W-:Y:S01]  /*9270*/  MOV R110, R50 ;  /* 0x00000032006e7202 */ /* 0x000fe20000000f00 */
[----:B------:R-:W-:Y:S01]  /*9280*/  IMAD.MOV.U32 R74, RZ, RZ, R39 ;  /* 0x000000ffff4a7224 */ /* 0x000fe200078e0027 */
[----:B------:R-:W-:Y:S01]  /*9290*/  MOV R156, R43 ;  /* 0x0000002b009c7202 */ /* 0x000fe20000000f00 */
[-C--:B------:R-:W-:Y:S01]  /*92a0*/  FMUL.FTZ R162, R162, R3.reuse ;  /* 0x00000003a2a27220 */ /* 0x080fe20000410000 */
[----:B------:R-:W-:Y:S01]  /*92b0*/  MOV R73, R38 ;  /* 0x0000002600497202 */ /* 0x000fe20000000f00 */
[-C--:B------:R-:W-:Y:S01]  /*92c0*/  FMUL.FTZ R163, R163, R3.reuse ;  /* 0x00000003a3a37220 */ /* 0x080fe20000410000 */
[----:B------:R-:W-:Y:S01]  /*92d0*/  MOV R72, R42 ;  /* 0x0000002a00487202 */ /* 0x000fe20000000f00 */
[----:B------:R-:W-:Y:S01]  /*92e0*/  FMUL.FTZ R170, R170, R3 ;  /* 0x00000003aaaa7220 */ /* 0x000fe20000410000 */
[----:B------:R-:W-:Y:S01]  /*92f0*/  MOV R150, R35 ;  /* 0x0000002300967202 */ /* 0x000fe20000000f00 */
        /* <DEDUP_REMOVED lines=27> */
[----:B--2---:R-:W-:Y:S02]  /*94b0*/  FFMA.FTZ R92, R92, R3, R5 ;  /* 0x000000035c5c7223 */ /* 0x004fe40000010005 */
[----:B------:R-:W-:-:S04]  /*94c0*/  FFMA.FTZ R3, R152, c[0x0][0x23c], -R2 ;  /* 0x00008f0098037a23 */ /* 0x000fc80000010802 */
[----:B------:R1:W-:Y:S01]  /*94d0*/  MUFU.EX2 R102, R3 ;  /* 0x0000000300667308 */ /* 0x0003e20000000800 */
[----:B------:R-:W-:Y:S01]  /*94e0*/  MOV R154, R95 ;  /* 0x0000005f009a7202 */ /* 0x000fe20000000f00 */
[----:B------:R-:W-:Y:S01]  /*94f0*/  IMAD.MOV.U32 R141, RZ, RZ, R48 ;  /* 0x000000ffff8d7224 */ /* 0x000fe200078e0030 */
[----:B------:R-:W-:Y:S01]  /*9500*/  MOV R201, R49 ;  /* 0x0000003100c97202 */ /* 0x000fe20000000f00 */
[-C--:B------:R-:W-:Y:S01]  /*9510*/  FMUL.FTZ R160, R160, R4.reuse ;  /* 0x00000004a0a07220 */ /* 0x080fe20000410000 */
[----:B------:R-:W-:Y:S01]  /*9520*/  MOV R8, R45 ;  /* 0x0000002d00087202 */ /* 0x000fe20000000f00 */
[----:B------:R-:W-:Y:S01]  /*9530*/  FMUL.FTZ R161, R161, R4 ;  /* 0x00000004a1a17220 */ /* 0x000fe20000410000 */
[----:B------:R-:W-:Y:S01]  /*9540*/  MOV R140, R44 ;  /* 0x0000002c008c7202 */ /* 0x000fe20000000f00 */
[----:B-1----:R-:W-:-:S04]  /*9550*/  FFMA.FTZ R3, R158, c[0x0][0x23c], -R0 ;  /* 0x00008f009e037a23 */ /* 0x002fc80000010800 */
[----:B------:R1:W-:Y:S01]  /*9560*/  MUFU.EX2 R95, R3 ;  /* 0x00000003005f7308 */ /* 0x0003e20000000800 */
[----:B------:R-:W-:Y:S01]  /*9570*/  MOV R76, R37 ;  /* 0x00000025004c7202 */ /* 0x000fe20000000f00 */
[-C--:B------:R-:W-:Y:S02]  /*9580*/  FMUL.FTZ R168, R168, R4.reuse ;  /* 0x00000004a8a87220 */ /* 0x080fe40000410000 */
[-C--:B------:R-:W-:Y:S02]  /*9590*/  FMUL.FTZ R169, R169, R4.reuse ;  /* 0x00000004a9a97220 */ /* 0x080fe40000410000 */
[-C--:B------:R-:W-:Y:S02]  /*95a0*/  FMUL.FTZ R176, R176, R4.reuse ;  /* 0x00000004b0b07220 */ /* 0x080fe40000410000 */
[-C--:B------:R-:W-:Y:S02]  /*95b0*/  FMUL.FTZ R177, R177, R4.reuse ;  /* 0x00000004b1b17220 */ /* 0x080fe40000410000 */
[----:B------:R-:W-:-:S02]  /*95c0*/  FMUL.FTZ R184, R184, R4 ;  /* 0x00000004b8b87220 */ /* 0x000fc40000410000 */
[-C--:B------:R-:W-:Y:S02]  /*95d0*/  FMUL.FTZ R185, R185, R4.reuse ;  /* 0x00000004b9b97220 */ /* 0x080fe40000410000 */
[----:B-1----:R-:W-:Y:S02]  /*95e0*/  FFMA.FTZ R3, R157, c[0x0][0x23c], -R0 ;  /* 0x00008f009d037a23 */ /* 0x002fe40000010800 */
[-C--:B------:R-:W-:Y:S02]  /*95f0*/  FMUL.FTZ R192, R192, R4.reuse ;  /* 0x00000004c0c07220 */ /* 0x080fe40000410000 */
[-C--:B------:R-:W-:Y:S01]  /*9600*/  FMUL.FTZ R193, R193, R4.reuse ;  /* 0x00000004c1c17220 */ /* 0x080fe20000410000 */
[----:B------:R1:W2:Y:S01]  /*9610*/  MUFU.EX2 R103, R3 ;  /* 0x0000000300677308 */ /* 0x0002a20000000800 */
        /* <DEDUP_REMOVED lines=17> */
[----:B------:R-:W-:Y:S02]  /*9730*/  FMUL.FTZ R33, R149, R4 ;  /* 0x0000000495217220 */ /* 0x000fe40000410000 */
[----:B------:R-:W-:Y:S02]  /*9740*/  FFMA.FTZ R4, R27, c[0x0][0x23c], -R2 ;  /* 0x00008f001b047a23 */ /* 0x000fe40000010802 */
[----:B-1----:R-:W-:Y:S01]  /*9750*/  FFMA.FTZ R3, R153, c[0x0][0x23c], -R0 ;  /* 0x00008f0099037a23 */ /* 0x002fe20000010800 */
[----:B------:R-:W-:Y:S01]  /*9760*/  MOV R151, R7 ;  /* 0x0000000700977202 */ /* 0x000fe20000000f00 */
[----:B------:R1:W4:Y:S01]  /*9770*/  MUFU.EX2 R146, R4 ;  /* 0x0000000400927308 */ /* 0x0003220000000800 */
[----:B------:R-:W-:Y:S01]  /*9780*/  MOV R20, R202 ;  /* 0x000000ca00147202 */ /* 0x000fe20000000f00 */
[----:B------:R-:W-:Y:S01]  /*9790*/  IMAD.MOV.U32 R101, RZ, RZ, R10 ;  /* 0x000000ffff657224 */ /* 0x000fe200078e000a */
[----:B------:R-:W-:-:S02]  /*97a0*/  MOV R202, R8 ;  /* 0x0000000800ca7202 */ /* 0x000fc40000000f00 */
[----:B------:R-:W-:-:S03]  /*97b0*/  F2FP.BF16.PACK_AB R8, R22, R155 ;  /* 0x0000009b1608723e */ /* 0x000fc600000010ff */
[----:B------:R-:W5:Y:S01]  /*97c0*/  MUFU.EX2 R144, R3 ;  /* 0x0000000300907308 */ /* 0x000f620000000800 */
[----:B------:R-:W-:Y:S02]  /*97d0*/  F2FP.BF16.PACK_AB R9, R15, R9 ;  /* 0x000000090f09723e */ /* 0x000fe400000010ff */
[----:B------:R-:W-:Y:S02]  /*97e0*/  F2FP.BF16.PACK_AB R10, R148, R150 ;  /* 0x00000096940a723e */ /* 0x000fe400000010ff */
[----:B------:R-:W-:Y:S01]  /*97f0*/  F2FP.BF16.PACK_AB R11, R147, R151 ;  /* 0x00000097930b723e */ /* 0x000fe200000010ff */
[----:B------:R-:W-:Y:S01]  /*9800*/  IMAD.MOV.U32 R7, RZ, RZ, R203 ;  /* 0x000000ffff077224 */ /* 0x000fe200078e00cb */
[----:B------:R-:W-:Y:S02]  /*9810*/  MOV R100, R79 ;  /* 0x0000004f00647202 */ /* 0x000fe40000000f00 */
[----:B------:R-:W-:Y:S02]  /*9820*/  MOV R14, R78 ;  /* 0x0000004e000e7202 */ /* 0x000fe40000000f00 */
[----:B------:R-:W-:-:S02]  /*9830*/  MOV R203, R77 ;  /* 0x0000004d00cb7202 */ /* 0x000fc40000000f00 */
[----:B------:R-:W-:Y:S02]  /*9840*/  MOV R133, R76 ;  /* 0x0000004c00857202 */ /* 0x000fe40000000f00 */
[----:B---3--:R-:W-:Y:S01]  /*9850*/  HMMA.16816.F32.BF16 R76, R8, R16, R164 ;  /* 0x00000010084c723c */ /* 0x008fe200000418a4 */
[----:B-1----:R-:W-:Y:S01]  /*9860*/  F2FP.BF16.PACK_AB R4, R108, R6 ;  /* 0x000000066c04723e */ /* 0x002fe200000010ff */
[----:B------:R-:W-:-:S05]  /*9870*/  IMAD.MOV.U32 R155, RZ, RZ, R7 ;  /* 0x000000ffff9b7224 */ /* 0x000fca00078e0007 */
[----:B--2---:R-:W-:Y:S01]  /*9880*/  IMAD.MOV.U32 R164, RZ, RZ, R103 ;  /* 0x000000ffffa47224 */ /* 0x004fe200078e0067 */
[----:B------:R-:W-:Y:S02]  /*9890*/  MOV R167, R102 ;  /* 0x0000006600a77202 */ /* 0x000fe40000000f00 */
[----:B------:R-:W-:Y:S02]  /*98a0*/  F2FP.BF16.PACK_AB R5, R95, R5 ;  /* 0x000000055f05723e */ /* 0x000fe400000010ff */
[----:B----4-:R-:W-:Y:S02]  /*98b0*/  F2FP.BF16.PACK_AB R6, R146, R167 ;  /* 0x000000a79206723e */ /* 0x010fe400000010ff */
[----:B-----5:R-:W-:Y:S01]  /*98c0*/  F2FP.BF16.PACK_AB R7, R144, R164 ;  /* 0x000000a49007723e */ /* 0x020fe200000010ff */
[----:B------:R-:W-:Y:S08]  /*98d0*/  HMMA.16816.F32.BF16 R64, R8, R18, R64 ;  /* 0x000000120840723c */ /* 0x000ff00000041840 */
[C---:B------:R-:W-:Y:S08]  /*98e0*/  HMMA.16816.F32.BF16 R160, R4.reuse, R16, R160 ;  /* 0x0000001004a0723c */ /* 0x040ff000000418a0 */
[----:B------:R-:W-:Y:S01]  /*98f0*/  HMMA.16816.F32.BF16 R168, R4, R18, R168 ;  /* 0x0000001204a8723c */ /* 0x000fe200000418a8 */
[----:B------:R-:W1:Y:S01]  /*9900*/  LDSM.16.MT88.4 R16, [R222+0xc000] ;  /* 0x00c00000de10783b */ /* 0x000e620000004200 */
[----:B------:R-:W-:-:S02]  /*9910*/  MOV R153, R154 ;  /* 0x0000009a00997202 */ /* 0x000fc40000000f00 */
[----:B------:R-:W-:Y:S01]  /*9920*/  MOV R154, R20 ;  /* 0x00000014009a7202 */ /* 0x000fe20000000f00 */
[----:B------:R-:W-:Y:S01]  /*9930*/  STL [R1+0x68], R200 ;  /* 0x000068c801007387 */ /* 0x000fe20000100800 */
[----:B------:R-:W-:Y:S01]  /*9940*/  MOV R149, R75 ;  /* 0x0000004b00957202 */ /* 0x000fe20000000f00 */
[----:B------:R-:W-:Y:S01]  /*9950*/  IMAD.MOV.U32 R20, RZ, RZ, R72 ;  /* 0x000000ffff147224 */ /* 0x000fe200078e0048 */
[----:B------:R-:W-:Y:S01]  /*9960*/  MOV R157, R74 ;  /* 0x0000004a009d7202 */ /* 0x000fe20000000f00 */
[----:B------:R1:W-:Y:S01]  /*9970*/  STL [R1+0x64], R75 ;  /* 0x0000644b01007387 */ /* 0x0003e20000100800 */
[----:B------:R-:W-:Y:S02]  /*9980*/  MOV R158, R73 ;  /* 0x00000049009e7202 */ /* 0x000fe40000000f00 */
        /* <DEDUP_REMOVED lines=10> */
[----:B------:R-:W-:Y:S01]  /*9a30*/  MOV R145, R129 ;  /* 0x0000008100917202 */ /* 0x000fe20000000f00 */
[----:B------:R-:W-:Y:S01]  /*9a40*/  IMAD.MOV.U32 R135, RZ, RZ, R110 ;  /* 0x000000ffff877224 */ /* 0x000fe200078e006e */
[----:B------:R-:W-:Y:S01]  /*9a50*/  MOV R134, R128 ;  /* 0x0000008000867202 */ /* 0x000fe20000000f00 */
[----:B------:R-:W-:Y:S01]  /*9a60*/  IMAD.MOV.U32 R183, RZ, RZ, R108 ;  /* 0x000000ffffb77224 */ /* 0x000fe200078e006c */
[----:B------:R-:W-:-:S02]  /*9a70*/  MOV R152, R143 ;  /* 0x0000008f00987202 */ /* 0x000fc40000000f00 */
[----:B------:R-:W-:Y:S02]  /*9a80*/  MOV R165, R142 ;  /* 0x0000008e00a57202 */ /* 0x000fe40000000f00 */
[----:B------:R-:W-:Y:S02]  /*9a90*/  MOV R166, R111 ;  /* 0x0000006f00a67202 */ /* 0x000fe40000000f00 */
[----:B------:R-:W-:Y:S02]  /*9aa0*/  MOV R180, R141 ;  /* 0x0000008d00b47202 */ /* 0x000fe40000000f00 */
[----:B------:R-:W-:Y:S02]  /*9ab0*/  MOV R181, R140 ;  /* 0x0000008c00b57202 */ /* 0x000fe40000000f00 */
[----:B------:R-:W-:Y:S01]  /*9ac0*/  MOV R182, R109 ;  /* 0x0000006d00b67202 */ /* 0x000fe20000000f00 */
[-C--:B-1----:R-:W-:Y:S08]  /*9ad0*/  HMMA.16816.F32.BF16 R140, R8, R16.reuse, R28 ;  /* 0x00000010088c723c */ /* 0x082ff0000004181c */
[C---:B------:R-:W-:Y:S08]  /*9ae0*/  HMMA.16816.F32.BF16 R80, R4.reuse, R16, R80 ;  /* 0x000000100450723c */ /* 0x040ff00000041850 */
[-C--:B------:R-:W-:Y:S08]  /*9af0*/  HMMA.16816.F32.BF16 R108, R4, R18.reuse, R84 ;  /* 0x00000012046c723c */ /* 0x080ff00000041854 */
[----:B------:R-:W-:Y:S01]  /*9b00*/  HMMA.16816.F32.BF16 R128, R8, R18, R88 ;  /* 0x000000120880723c */ /* 0x000fe20000041858 */
[----:B------:R-:W1:Y:S01]  /*9b10*/  LDSM.16.MT88.4 R16, [R221+0xe000] ;  /* 0x00e00000dd10783b */ /* 0x000e620000004200 */
[----:B------:R-:W-:Y:S01]  /*9b20*/  IMAD.MOV.U32 R27, RZ, RZ, R101 ;  /* 0x000000ffff1b7224 */ /* 0x000fe200078e0065 */
[----:B------:R-:W-:-:S05]  /*9b30*/  MOV R3, R100 ;  /* 0x0000006400037202 */ /* 0x000fca0000000f00 */
[-C--:B-1----:R-:W-:Y:S08]  /*9b40*/  HMMA.16816.F32.BF16 R100, R8, R16.reuse, R172 ;  /* 0x000000100864723c */ /* 0x082ff000000418ac */
[C---:B------:R-:W-:Y:S08]  /*9b50*/  HMMA.16816.F32.BF16 R96, R4.reuse, R16, R96 ;  /* 0x000000100460723c */ /* 0x040ff00000041860 */
[-C--:B------:R-:W-:Y:S08]  /*9b60*/  HMMA.16816.F32.BF16 R44, R4, R18.reuse, R44 ;  /* 0x00000012042c723c */ /* 0x080ff0000004182c */
[----:B------:R-:W-:Y:S01]  /*9b70*/  HMMA.16816.F32.BF16 R28, R8, R18, R104 ;  /* 0x00000012081c723c */ /* 0x000fe20000041868 */
[----:B------:R-:W1:Y:S01]  /*9b80*/  LDSM.16.MT88.4 R16, [R222+0xe000] ;  /* 0x00e00000de10783b */ /* 0x000e620000004200 */
[----:B------:R-:W-:-:S02]  /*9b90*/  MOV R174, R27 ;  /* 0x0000001b00ae7202 */ /* 0x000fc40000000f00 */
[----:B------:R-:W-:Y:S01]  /*9ba0*/  MOV R172, R165 ;  /* 0x000000a500ac7202 */ /* 0x000fe20000000f00 */
[----:B------:R-:W-:Y:S01]  /*9bb0*/  IMAD.MOV.U32 R165, RZ, RZ, R200 ;  /* 0x000000ffffa57224 */ /* 0x000fe200078e00c8 */
[----:B------:R-:W-:Y:S01]  /*9bc0*/  MOV R27, R134 ;  /* 0x00000086001b7202 */ /* 0x000fe20000000f00 */
[----:B------:R-:W-:Y:S01]  /*9bd0*/  IMAD.MOV.U32 R106, RZ, RZ, R133 ;  /* 0x000000ffff6a7224 */ /* 0x000fe200078e0085 */
[----:B------:R-:W-:Y:S02]  /*9be0*/  MOV R104, R203 ;  /* 0x000000cb00687202 */ /* 0x000fe40000000f00 */
[----:B------:R-:W-:Y:S02]  /*9bf0*/  MOV R134, R202 ;  /* 0x000000ca00867202 */ /* 0x000fe40000000f00 */
[----:B------:R-:W-:Y:S02]  /*9c00*/  MOV R133, R201 ;  /* 0x000000c900857202 */ /* 0x000fe40000000f00 */
[-C--:B-1----:R-:W-:Y:S08]  /*9c10*/  HMMA.16816.F32.BF16 R200, R8, R16.reuse, R188 ;  /* 0x0000001008c8723c */ /* 0x082ff000000418bc */
[C---:B------:R-:W-:Y:S08]  /*9c20*/  HMMA.16816.F32.BF16 R88, R4.reuse, R16, R112 ;  /* 0x000000100458723c */ /* 0x040ff00000041870 */
[-C--:B------:R-:W-:Y:S08]  /*9c30*/  HMMA.16816.F32.BF16 R84, R4, R18.reuse, R116 ;  /* 0x000000120454723c */ /* 0x080ff00000041874 */
[----:B------:R-:W-:Y:S01]  /*9c40*/  HMMA.16816.F32.BF16 R188, R8, R18, R120 ;  /* 0x0000001208bc723c */ /* 0x000fe20000041878 */
[----:B------:R-:W1:Y:S01]  /*9c50*/  LDSM.16.MT88.4 R16, [R224+0xe000] ;  /* 0x00e00000e010783b */ /* 0x000e620000004200 */
[----:B------:R-:W-:Y:S01]  /*9c60*/  MOV R173, R180 ;  /* 0x000000b400ad7202 */ /* 0x000fe20000000f00 */
[----:B------:R-:W-:Y:S01]  /*9c70*/  IMAD.MOV.U32 R175, RZ, RZ, R183 ;  /* 0x000000ffffaf7224 */ /* 0x000fe200078e00b7 */
[----:B------:R-:W-:-:S02]  /*9c80*/  MOV R107, R181 ;  /* 0x000000b5006b7202 */ /* 0x000fc40000000f00 */
[----:B------:R-:W-:Y:S02]  /*9c90*/  MOV R105, R182 ;  /* 0x000000b600697202 */ /* 0x000fe40000000f00 */
[-C--:B-1----:R-:W-:Y:S08]  /*9ca0*/  HMMA.16816.F32.BF16 R196, R8, R16.reuse, R196 ;  /* 0x0000001008c4723c */ /* 0x082ff000000418c4 */
[C---:B------:R-:W-:Y:S08]  /*9cb0*/  HMMA.16816.F32.BF16 R40, R4.reuse, R16, R40 ;  /* 0x000000100428723c */ /* 0x040ff00000041828 */
[-C--:B------:R-:W-:Y:S08]  /*9cc0*/  HMMA.16816.F32.BF16 R36, R4, R18.reuse, R36 ;  /* 0x000000120424723c */ /* 0x080ff00000041824 */
[----:B------:R-:W-:Y:S01]  /*9cd0*/  HMMA.16816.F32.BF16 R180, R8, R18, R136 ;  /* 0x0000001208b4723c */ /* 0x000fe20000041888 */
[----:B------:R-:W1:Y:S01]  /*9ce0*/  LDSM.16.MT88.4 R16, [R223+0xe000] ;  /* 0x00e00000df10783b */ /* 0x000e620000004200 */
[----:B------:R-:W-:Y:S01]  /*9cf0*/  MOV R114, R156 ;  /* 0x0000009c00727202 */ /* 0x000fe20000000f00 */
[----:B------:R-:W-:Y:S01]  /*9d00*/  FFMA.FTZ R3, R3, c[0x0][0x23c], -R13 ;  /* 0x00008f0003037a23 */ /* 0x000fe2000001080d */
[----:B------:R-:W-:Y:S01]  /*9d10*/  MOV R112, R157 ;  /* 0x0000009d00707202 */ /* 0x000fe20000000f00 */
[----:B------:R-:W-:Y:S01]  /*9d20*/  IMAD.MOV.U32 R115, RZ, RZ, R159 ;  /* 0x000000ffff737224 */ /* 0x000fe200078e009f */
[----:B------:R-:W-:-:S02]  /*9d30*/  MOV R113, R158 ;  /* 0x0000009e00717202 */ /* 0x000fc40000000f00 */
[-C--:B-1----:R-:W-:Y:S08]  /*9d40*/  HMMA.16816.F32.BF16 R48, R4, R16.reuse, R48 ;  /* 0x000000100430723c */ /* 0x082ff00000041830 */
[C---:B------:R-:W-:Y:S01]  /*9d50*/  HMMA.16816.F32.BF16 R156, R8.reuse, R16, R124 ;  /* 0x00000010089c723c */ /* 0x040fe2000004187c */
[----:B------:R1:W-:Y:S07]  /*9d60*/  MUFU.EX2 R17, R3 ;  /* 0x0000000300117308 */ /* 0x0003ee0000000800 */
[----:B------:R-:W-:Y:S01]  /*9d70*/  HMMA.16816.F32.BF16 R152, R8, R18, R152 ;  /* 0x000000120898723c */ /* 0x000fe20000041898 */
[----:B-1----:R-:W-:-:S04]  /*9d80*/  FFMA.FTZ R3, R114, c[0x0][0x23c], -R13 ;  /* 0x00008f0072037a23 */ /* 0x002fc8000001080d */
[----:B------:R1:W2:Y:S03]  /*9d90*/  MUFU.EX2 R10, R3 ;  /* 0x00000003000a7308 */ /* 0x0002a60000000800 */
[----:B------:R-:W-:Y:S01]  /*9da0*/  HMMA.16816.F32.BF16 R32, R4, R18, R32 ;  /* 0x000000120420723c */ /* 0x000fe20000041820 */
[----:B------:R-:W-:Y:S02]  /*9db0*/  MOV R114, R115 ;  /* 0x0000007300727202 */ /* 0x000fe40000000f00 */
[----:B------:R-:W-:Y:S02]  /*9dc0*/  MOV R115, R104 ;  /* 0x0000006800737202 */ /* 0x000fe40000000f00 */
[----:B------:R-:W-:Y:S01]  /*9dd0*/  MOV R104, R105 ;  /* 0x0000006900687202 */ /* 0x000fe20000000f00 */
[----:B-1----:R-:W-:-:S04]  /*9de0*/  FFMA.FTZ R3, R250, c[0x0][0x23c], -R13 ;  /* 0x00008f00fa037a23 */ /* 0x002fc8000001080d */
[----:B------:R1:W-:Y:S02]  /*9df0*/  MUFU.EX2 R4, R3 ;  /* 0x0000000300047308 */ /* 0x0003e40000000800 */
[----:B-1----:R-:W-:-:S06]  /*9e00*/  FFMA.FTZ R3, R248, c[0x0][0x23c], -R13 ;  /* 0x00008f00f8037a23 */ /* 0x002fcc000001080d */
[----:B------:R1:W-:Y:S02]  /*9e10*/  MUFU.EX2 R105, R3 ;  /* 0x0000000300697308 */ /* 0x0003e40000000800 */
[----:B-1----:R-:W-:-:S06]  /*9e20*/  FFMA.FTZ R3, R112, c[0x0][0x23c], -R12 ;  /* 0x00008f0070037a23 */ /* 0x002fcc000001080c */
[----:B------:R1:W-:Y:S02]  /*9e30*/  MUFU.EX2 R8, R3 ;  /* 0x0000000300087308 */ /* 0x0003e40000000800 */
[----:B-1----:R-:W-:-:S06]  /*9e40*/  FFMA.FTZ R3, R113, c[0x0][0x23c], -R12 ;  /* 0x00008f0071037a23 */ /* 0x002fcc000001080c */
[----:B------:R1:W-:Y:S01]  /*9e50*/  MUFU.EX2 R6, R3 ;  /* 0x0000000300067308 */ /* 0x0003e20000000800 */
[----:B------:R-:W-:Y:S01]  /*9e60*/  MOV R112, R172 ;  /* 0x000000ac00707202 */ /* 0x000fe20000000f00 */
[----:B-1----:R-:W-:-:S06]  /*9e70*/  FFMA.FTZ R3, R106, c[0x0][0x23c], -R12 ;  /* 0x00008f006a037a23 */ /* 0x002fcc000001080c */
[----:B------:R1:W3:Y:S02]  /*9e80*/  MUFU.EX2 R9, R3 ;  /* 0x0000000300097308 */ /* 0x0002e40000000800 */
[----:B-1----:R-:W-:-:S06]  /*9e90*/  FFMA.FTZ R3, R251, c[0x0][0x23c], -R12 ;  /* 0x00008f00fb037a23 */ /* 0x002fcc000001080c */
[----:B------:R1:W4:Y:S01]  /*9ea0*/  MUFU.EX2 R106, R3 ;  /* 0x00000003006a7308 */ /* 0x0003220000000800 */
[----:B------:R-:W-:Y:S02]  /*9eb0*/  IMAD.MOV.U32 R119, RZ, RZ, R115 ;  /* 0x000000ffff777224 */ /* 0x000fe400078e0073 */
[----:B-1----:R-:W-:-:S05]  /*9ec0*/  FFMA.FTZ R3, R114, c[0x0][0x23c], -R2 ;  /* 0x00008f0072037a23 */ /* 0x002fca0000010802 */
[----:B------:R1:W-:Y:S01]  /*9ed0*/  MUFU.EX2 R172, R3 ;  /* 0x0000000300ac7308 */ /* 0x0003e20000000800 */
[----:B------:R-:W-:Y:S02]  /*9ee0*/  FFMA.FTZ R127, R249, c[0x0][0x23c], -R12 ;  /* 0x00008f00f97f7a23 */ /* 0x000fe4000001080c */
[----:B-1----:R-:W-:-:S05]  /*9ef0*/  FFMA.FTZ R3, R104, c[0x0][0x23c], -R2 ;  /* 0x00008f0068037a23 */ /* 0x002fca0000010802 */
[----:B------:R1:W-:Y:S01]  /*9f00*/  MUFU.EX2 R104, R3 ;  /* 0x0000000300687308 */ /* 0x0003e20000000800 */
[----:B------:R-:W-:Y:S01]  /*9f10*/  MOV R114, R173 ;  /* 0x000000ad00727202 */ /* 0x000fe20000000f00 */
[----:B------:R-:W-:Y:S01]  /*9f20*/  IMAD.MOV.U32 R115, RZ, RZ, R134 ;  /* 0x000000ffff737224 */ /* 0x000fe200078e0086 */
[----:B------:R-:W-:Y:S01]  /*9f30*/  MOV R113, R135 ;  /* 0x0000008700717202 */ /* 0x000fe20000000f00 */
[--C-:B------:R-:W-:Y:S02]  /*9f40*/  FFMA.FTZ R137, R246, c[0x0][0x23c], -R13.reuse ;  /* 0x00008f00f6897a23 */ /* 0x100fe4000001080d */
[----:B------:R-:W-:Y:S02]  /*9f50*/  FFMA.FTZ R136, R244, c[0x0][0x23c], -R13 ;  /* 0x00008f00f4887a23 */ /* 0x000fe4000001080d */
[----:B-1----:R-:W-:Y:S01]  /*9f60*/  FFMA.FTZ R3, R174, c[0x0][0x23c], -R2 ;  /* 0x00008f00ae037a23 */ /* 0x002fe20000010802 */
[----:B------:R-:W-:Y:S02]  /*9f70*/  MOV R174, R27 ;  /* 0x0000001b00ae7202 */ /* 0x000fe40000000f00 */
[----:B------:R-:W-:Y:S01]  /*9f80*/  MOV R27, R145 ;  /* 0x00000091001b7202 */ /* 0x000fe20000000f00 */
[----:B------:R1:W5:Y:S01]  /*9f90*/  MUFU.EX2 R7, R3 ;  /* 0x0000000300077308 */ /* 0x0003620000000800 */
[----:B------:R-:W-:Y:S01]  /*9fa0*/  MOV R145, R132 ;  /* 0x0000008400917202 */ /* 0x000fe20000000f00 */
[----:B------:R-:W-:-:S02]  /*9fb0*/  FFMA.FTZ R125, R240, c[0x0][0x23c], -R12 ;  /* 0x00008f00f07d7a23 */ /* 0x000fc4000001080c */
[--C-:B------:R-:W-:Y:S02]  /*9fc0*/  FFMA.FTZ R124, R27, c[0x0][0x23c], -R2.reuse ;  /* 0x00008f001b7c7a23 */ /* 0x100fe40000010802 */
[--C-:B------:R-:W-:Y:S01]  /*9fd0*/  FFMA.FTZ R27, R145, c[0x0][0x23c], -R2.reuse ;  /* 0x00008f00911b7a23 */ /* 0x100fe20000010802 */
[----:B------:R-:W-:Y:S01]  /*9fe0*/  MOV R145, R14 ;  /* 0x0000000e00917202 */ /* 0x000fe20000000f00 */
[--C-:B------:R-:W-:Y:S02]  /*9ff0*/  FFMA.FTZ R135, R217, c[0x0][0x23c], -R13.reuse ;  /* 0x00008f00d9877a23 */ /* 0x100fe4000001080d */
[--C-:B------:R-:W-:Y:S02]  /*a000*/  FFMA.FTZ R134, R216, c[0x0][0x23c], -R13.reuse ;  /* 0x00008f00d8867a23 */ /* 0x100fe4000001080d */
[----:B-1----:R-:W-:Y:S02]  /*a010*/  FFMA.FTZ R3, R119, c[0x0][0x23c], -R2 ;  /* 0x00008f0077037a23 */ /* 0x002fe40000010802 */
[----:B------:R-:W-:-:S02]  /*a020*/  FFMA.FTZ R173, R210, c[0x0][0x23c], -R13 ;  /* 0x00008f00d2ad7a23 */ /* 0x000fc4000001080d */
[----:B------:R1:W1:Y:S01]  /*a030*/  MUFU.EX2 R249, R3 ;  /* 0x0000000300f97308 */ /* 0x0002620000000800 */
[--C-:B------:R-:W-:Y:S02]  /*a040*/  FFMA.FTZ R251, R209, c[0x0][0x23c], -R13.reuse ;  /* 0x00008f00d1fb7a23 */ /* 0x100fe4000001080d */
[--C-:B------:R-:W-:Y:S02]  /*a050*/  FFMA.FTZ R250, R205, c[0x0][0x23c], -R13.reuse ;  /* 0x00008f00cdfa7a23 */ /* 0x100fe4000001080d */
[----:B------:R-:W-:Y:S02]  /*a060*/  FFMA.FTZ R5, R204, c[0x0][0x23c], -R13 ;  /* 0x00008f00cc057a23 */ /* 0x000fe4000001080d */
[--C-:B------:R-:W-:Y:S02]  /*a070*/  FFMA.FTZ R132, R252, c[0x0][0x23c], -R12.reuse ;  /* 0x00008f00fc847a23 */ /* 0x100fe4000001080c */
[--C-:B------:R-:W-:Y:S02]  /*a080*/  FFMA.FTZ R126, R242, c[0x0][0x23c], -R12.reuse ;  /* 0x00008f00f27e7a23 */ /* 0x100fe4000001080c */
[----:B------:R-:W-:-:S02]  /*a090*/  FFMA.FTZ R248, R214, c[0x0][0x23c], -R12 ;  /* 0x00008f00d6f87a23 */ /* 0x000fc4000001080c */
[--C-:B------:R-:W-:Y:S02]  /*a0a0*/  FFMA.FTZ R246, R213, c[0x0][0x23c], -R12.reuse ;  /* 0x00008f00d5f67a23 */ /* 0x100fe4000001080c */
[----:B------:R-:W-:Y:S02]  /*a0b0*/  FFMA.FTZ R244, R207, c[0x0][0x23c], -R12 ;  /* 0x00008f00cff47a23 */ /* 0x000fe4000001080c */
[----:B-1----:R-:W-:Y:S02]  /*a0c0*/  FFMA.FTZ R3, R174, c[0x0][0x23c], -R0 ;  /* 0x00008f00ae037a23 */ /* 0x002fe40000010800 */
[----:B------:R-:W-:Y:S02]  /*a0d0*/  FFMA.FTZ R240, R206, c[0x0][0x23c], -R12 ;  /* 0x00008f00cef07a23 */ /* 0x000fe4000001080c */
[----:B------:R-:W-:Y:S02]  /*a0e0*/  IMAD.MOV.U32 R174, RZ, RZ, R15 ;  /* 0x000000ffffae7224 */ /* 0x000fe400078e000f */
[----:B------:R-:W1:Y:S01]  /*a0f0*/  LDSM.16.MT88.4 R12, [R221+0xc800] ;  /* 0x00c80000dd0c783b */ /* 0x000e620000004200 */
[----:B------:R-:W-:Y:S01]  /*a100*/  IMAD.MOV.U32 R118, RZ, RZ, R112 ;  /* 0x000000ffff767224 */ /* 0x000fe200078e0070 */
[----:B------:R2:W-:Y:S01]  /*a110*/  MUFU.EX2 R204, R3 ;  /* 0x0000000300cc7308 */ /* 0x0005e20000000800 */
[----:B------:R-:W-:-:S02]  /*a120*/  MOV R119, R115 ;  /* 0x0000007300777202 */ /* 0x000fc40000000f00 */
[----:B------:R-:W-:Y:S02]  /*a130*/  MOV R112, R107 ;  /* 0x0000006b00707202 */ /* 0x000fe40000000f00 */
[----:B------:R-:W-:Y:S01]  /*a140*/  MOV R107, R22 ;  /* 0x00000016006b7202 */ /* 0x000fe20000000f00 */
[--C-:B------:R-:W-:Y:S01]  /*a150*/  FFMA.FTZ R22, R243, c[0x0][0x23c], -R2.reuse ;  /* 0x00008f00f3167a23 */ /* 0x100fe20000010802 */
[----:B------:R-:W-:Y:S01]  /*a160*/  MOV R115, R21 ;  /* 0x0000001500737202 */ /* 0x000fe20000000f00 */
[--C-:B------:R-:W-:Y:S02]  /*a170*/  FFMA.FTZ R243, R218, c[0x0][0x23c], -R2.reuse ;  /* 0x00008f00daf37a23 */ /* 0x100fe40000010802 */
[--C-:B------:R-:W-:Y:S02]  /*a180*/  FFMA.FTZ R21, R247, c[0x0][0x23c], -R2.reuse ;  /* 0x00008f00f7157a23 */ /* 0x100fe40000010802 */
[----:B------:R-:W-:Y:S02]  /*a190*/  FFMA.FTZ R219, R219, c[0x0][0x23c], -R2 ;  /* 0x00008f00dbdb7a23 */ /* 0x000fe40000010802 */
[----:B--2---:R-:W-:-:S02]  /*a1a0*/  FFMA.FTZ R3, R118, c[0x0][0x23c], -R0 ;  /* 0x00008f0076037a23 */ /* 0x004fc40000010800 */
[--C-:B------:R-:W-:Y:S02]  /*a1b0*/  FFMA.FTZ R242, R212, c[0x0][0x23c], -R2.reuse ;  /* 0x00008f00d4f27a23 */ /* 0x100fe40000010802 */
[----:B------:R-:W-:Y:S01]  /*a1c0*/  FFMA.FTZ R218, R208, c[0x0][0x23c], -R2 ;  /* 0x00008f00d0da7a23 */ /* 0x000fe20000010802 */
[----:B------:R2:W-:Y:S01]  /*a1d0*/  MUFU.EX2 R16, R3 ;  /* 0x0000000300107308 */ /* 0x0005e20000000800 */
[--C-:B------:R-:W-:Y:S02]  /*a1e0*/  FFMA.FTZ R2, R112, c[0x0][0x23c], -R0.reuse ;  /* 0x00008f0070027a23 */ /* 0x100fe40000010800 */
[----:B------:R-:W-:Y:S01]  /*a1f0*/  FFMA.FTZ R217, R211, c[0x0][0x23c], -R0 ;  /* 0x00008f00d3d97a23 */ /* 0x000fe20000010800 */
[----:B------:R-:W-:Y:S01]  /*a200*/  MOV R214, R10 ;  /* 0x0000000a00d67202 */ /* 0x000fe20000000f00 */
[----:B---3--:R-:W-:-:S03]  /*a210*/  IMAD.MOV.U32 R207, RZ, RZ, R9 ;  /* 0x000000ffffcf7224 */ /* 0x008fc600078e0009 */
[----:B------:R-:W-:Y:S01]  /*a220*/  MUFU.EX2 R211, R2 ;  /* 0x0000000200d37308 */ /* 0x000fe20000000800 */
[--C-:B------:R-:W-:Y:S02]  /*a230*/  FFMA.FTZ R216, R215, c[0x0][0x23c], -R0.reuse ;  /* 0x00008f00d7d87a23 */ /* 0x100fe40000010800 */
[----:B--2---:R-:W-:Y:S01]  /*a240*/  FFMA.FTZ R3, R119, c[0x0][0x23c], -R0 ;  /* 0x00008f0077037a23 */ /* 0x004fe20000010800 */
[----:B------:R-:W-:-:S04]  /*a250*/  MOV R247, R8 ;  /* 0x0000000800f77202 */ /* 0x000fc80000000f00 */
[----:B------:R-:W2:Y:S01]  /*a260*/  MUFU.EX2 R206, R3 ;  /* 0x0000000300ce7308 */ /* 0x000ea20000000800 */
[----:B------:R-:W-:Y:S02]  /*a270*/  MOV R215, R6 ;  /* 0x0000000600d77202 */ /* 0x000fe40000000f00 */
[----:B------:R-:W-:Y:S02]  /*a280*/  F2FP.BF16.PACK_AB R8, R214, R17 ;  /* 0x00000011d608723e */ /* 0x000fe400000010ff */
[----:B------:R-:W-:Y:S02]  /*a290*/  F2FP.BF16.PACK_AB R9, R215, R247 ;  /* 0x000000f7d709723e */ /* 0x000fe400000010ff */
[----:B------:R-:W-:Y:S02]  /*a2a0*/  F2FP.BF16.PACK_AB R10, R105, R4 ;  /* 0x00000004690a723e */ /* 0x000fe400000010ff */
[----:B----4-:R-:W-:Y:S01]  /*a2b0*/  F2FP.BF16.PACK_AB R11, R106, R207 ;  /* 0x000000cf6a0b723e */ /* 0x010fe200000010ff */
[--C-:B------:R-:W-:Y:S01]  /*a2c0*/  FFMA.FTZ R20, R20, c[0x0][0x23c], -R0.reuse ;  /* 0x00008f0014147a23 */ /* 0x100fe20000010800 */
[----:B-----5:R-:W-:Y:S01]  /*a2d0*/  MOV R252, R7 ;  /* 0x0000000700fc7202 */ /* 0x020fe20000000f00 */
[----:B------:R-:W-:-:S02]  /*a2e0*/  FFMA.FTZ R133, R133, c[0x0][0x23c], -R0 ;  /* 0x00008f0085857a23 */ /* 0x000fc40000010800 */
[--C-:B------:R-:W-:Y:S02]  /*a2f0*/  FFMA.FTZ R138, R113, c[0x0][0x23c], -R0.reuse ;  /* 0x00008f00718a7a23 */ /* 0x100fe40000010800 */
[--C-:B------:R-:W-:Y:S02]  /*a300*/  FFMA.FTZ R139, R114, c[0x0][0x23c], -R0.reuse ;  /* 0x00008f00728b7a23 */ /* 0x100fe40000010800 */
[--C-:B------:R-:W-:Y:S02]  /*a310*/  FFMA.FTZ R245, R245, c[0x0][0x23c], -R0.reuse ;  /* 0x00008f00f5f57a23 */ /* 0x100fe40000010800 */
[----:B------:R-:W-:Y:S01]  /*a320*/  FFMA.FTZ R241, R241, c[0x0][0x23c], -R0 ;  /* 0x00008f00f1f17a23 */ /* 0x000fe20000010800 */
[----:B------:R-:W-:Y:S01]  /*a330*/  MOV R210, R167 ;  /* 0x000000a700d27202 */ /* 0x000fe20000000f00 */
[----:B------:R-:W-:Y:S02]  /*a340*/  FADD.FTZ R0, R107, R115 ;  /* 0x000000736b007221 */ /* 0x000fe40000010000 */
[----:B------:R-:W-:Y:S01]  /*a350*/  FADD.FTZ R213, R174, R94 ;  /* 0x0000005eaed57221 */ /* 0x000fe20000010000 */
[----:B------:R-:W-:Y:S01]  /*a360*/  MOV R174, R166 ;  /* 0x000000a600ae7202 */ /* 0x000fe20000000f00 */
[----:B------:R-:W-:Y:S01]  /*a370*/  FADD.FTZ R212, R175, R93 ;  /* 0x0000005dafd47221 */ /* 0x000fe20000010000 */
[----:B------:R-:W-:Y:S01]  /*a380*/  MOV R175, R165 ;  /* 0x000000a500af7202 */ /* 0x000fe20000000f00 */
[----:B------:R-:W-:-:S02]  /*a390*/  IMAD.MOV.U32 R107, RZ, RZ, R164 ;  /* 0x000000ffff6b7224 */ /* 0x000fc400078e00a4 */
[----:B-1----:R-:W-:Y:S01]  /*a3a0*/  HMMA.16816.F32.BF16 R164, R8, R12, R76 ;  /* 0x0000000c08a4723c */ /* 0x002fe2000004184c */
[----:B------:R-:W-:Y:S02]  /*a3b0*/  F2FP.BF16.PACK_AB R6, R249, R252 ;  /* 0x000000fcf906723e */ /* 0x000fe400000010ff */
[----:B--2---:R-:W-:-:S04]  /*a3c0*/  F2FP.BF16.PACK_AB R7, R211, R206 ;  /* 0x000000ced307723e */ /* 0x004fc800000010ff */
[----:B------:R-:W-:Y:S02]  /*a3d0*/  MOV R77, R5 ;  /* 0x00000005004d7202 */ /* 0x000fe40000000f00 */
[----:B------:R-:W-:Y:S02]  /*a3e0*/  MOV R76, R4 ;  /* 0x00000004004c7202 */ /* 0x000fe40000000f00 */
[----:B------:R-:W-:Y:S02]  /*a3f0*/  F2FP.BF16.PACK_AB R4, R104, R172 ;  /* 0x000000ac6804723e */ /* 0x000fe400000010ff */
[----:B------:R-:W-:Y:S01]  /*a400*/  F2FP.BF16.PACK_AB R5, R16, R204 ;  /* 0x000000cc1005723e */ /* 0x000fe200000010ff */
[----:B------:R-:W-:Y:S01]  /*a410*/  IMAD.MOV.U32 R209, RZ, RZ, R151 ;  /* 0x000000ffffd17224 */ /* 0x000fe200078e0097 */
[----:B------:R-:W-:Y:S01]  /*a420*/  MOV R205, R150 ;  /* 0x0000009600cd7202 */ /* 0x000fe20000000f00 */
[----:B------:R-:W-:Y:S01]  /*a430*/  IMAD.MOV.U32 R78, RZ, RZ, R149 ;  /* 0x000000ffff4e7224 */ /* 0x000fe200078e0095 */
[----:B------:R-:W-:-:S02]  /*a440*/  MOV R2, R148 ;  /* 0x0000009400027202 */ /* 0x000fc40000000f00 */
[----:B------:R-:W-:Y:S07]  /*a450*/  HMMA.16816.F32.BF16 R148, R8, R14, R64 ;  /* 0x0000000e0894723c */ /* 0x000fee0000041840 */
[----:B------:R-:W-:Y:S01]  /*a460*/  IMAD.MOV.U32 R64, RZ, RZ, R17 ;  /* 0x000000ffff407224 */ /* 0x000fe200078e0011 */
[----:B------:R-:W-:Y:S01]  /*a470*/  MOV R67, R16 ;  /* 0x0000001000437202 */ /* 0x000fe20000000f00 */
[C---:B------:R-:W-:Y:S01]  /*a480*/  HMMA.16816.F32.BF16 R160, R4.reuse, R12, R160 ;  /* 0x0000000c04a0723c */ /* 0x040fe200000418a0 */
[----:B------:R-:W1:Y:S07]  /*a490*/  LDSM.16.MT88.4 R16, [R222+0xc800] ;  /* 0x00c80000de10783b */ /* 0x000e6e0000004200 */
[----:B------:R-:W-:Y:S01]  /*a4a0*/  HMMA.16816.F32.BF16 R168, R4, R14, R168 ;  /* 0x0000000e04a8723c */ /* 0x000fe200000418a8 */
[----:B------:R-:W2:Y:S01]  /*a4b0*/  LDSM.16.MT88.4 R12, [R224+0xc800] ;  /* 0x00c80000e00c783b */ /* 0x000ea20000004200 */
[----:B------:R-:W-:-:S02]  /*a4c0*/  MOV R208, R147 ;  /* 0x0000009300d07202 */ /* 0x000fc40000000f00 */
[----:B------:R-:W-:Y:S02]  /*a4d0*/  MOV R79, R146 ;  /* 0x00000092004f7202 */ /* 0x000fe40000000f00 */
[----:B------:R-:W-:Y:S02]  /*a4e0*/  MOV R65, R145 ;  /* 0x0000009100417202 */ /* 0x000fe40000000f00 */
[----:B------:R-:W-:Y:S01]  /*a4f0*/  MOV R66, R144 ;  /* 0x0000009000427202 */ /* 0x000fe20000000f00 */
[----:B------:R-:W-:Y:S01]  /*a500*/  FADD.FTZ R3, R95, R92 ;  /* 0x0000005c5f037221 */ /* 0x000fe20000010000 */
[-C--:B-1----:R-:W-:Y:S07]  /*a510*/  HMMA.16816.F32.BF16 R144, R8, R16.reuse, R72 ;  /* 0x000000100890723c */ /* 0x082fee0000041848 */
[----:B------:R-:W-:Y:S01]  /*a520*/  IMAD.MOV.U32 R72, RZ, RZ, R106 ;  /* 0x000000ffff487224 */ /* 0x000fe200078e006a */
[----:B------:R-:W-:Y:S01]  /*a530*/  HMMA.16816.F32.BF16 R176, R4, R16, R176 ;  /* 0x0000001004b0723c */ /* 0x000fe200000418b0 */
[----:B------:R-:W-:-:S02]  /*a540*/  MOV R73, R105 ;  /* 0x0000006900497202 */ /* 0x000fc40000000f00 */
[----:B------:R-:W-:Y:S02]  /*a550*/  MOV R74, R104 ;  /* 0x00000068004a7202 */ /* 0x000fe40000000f00 */
[----:B------:R-:W-:-:S03]  /*a560*/  MOV R75, R107 ;  /* 0x0000006b004b7202 */ /* 0x000fc60000000f00 */
[-C--:B------:R-:W-:Y:S08]  /*a570*/  HMMA.16816.F32.BF16 R184, R4, R18.reuse, R184 ;  /* 0x0000001204b8723c */ /* 0x080ff000000418b8 */
[C---:B------:R-:W-:Y:S01]  /*a580*/  HMMA.16816.F32.BF16 R120, R8.reuse, R18, R60 ;  /* 0x000000120878723c */ /* 0x040fe2000004183c */
[----:B------:R-:W1:Y:S07]  /*a590*/  LDSM.16.MT88.4 R16, [R223+0xc800] ;  /* 0x00c80000df10783b */ /* 0x000e6e0000004200 */
[-C--:B--2---:R-:W-:Y:S08]  /*a5a0*/  HMMA.16816.F32.BF16 R116, R8, R12.reuse, R56 ;  /* 0x0000000c0874723c */ /* 0x084ff00000041838 */
[C---:B------:R-:W-:Y:S08]  /*a5b0*/  HMMA.16816.F32.BF16 R192, R4.reuse, R12, R192 ;  /* 0x0000000c04c0723c */ /* 0x040ff000000418c0 */
[-C--:B------:R-:W-:Y:S08]  /*a5c0*/  HMMA.16816.F32.BF16 R104, R4, R14.reuse, R68 ;  /* 0x0000000e0468723c */ /* 0x080ff00000041844 */
[----:B------:R-:W-:Y:S01]  /*a5d0*/  HMMA.16816.F32.BF16 R92, R8, R14, R52 ;  /* 0x0000000e085c723c */ /* 0x000fe20000041834 */
[----:B------:R-:W2:Y:S01]  /*a5e0*/  LDSM.16.MT88.4 R12, [R221+0xe800] ;  /* 0x00e80000dd0c783b */ /* 0x000ea20000004200 */
[----:B------:R-:W-:Y:S01]  /*a5f0*/  MOV R60, R247 ;  /* 0x000000f7003c7202 */ /* 0x000fe20000000f00 */
[----:B------:R-:W-:Y:S01]  /*a600*/  IMAD.MOV.U32 R62, RZ, RZ, R252 ;  /* 0x000000ffff3e7224 */ /* 0x000fe200078e00fc */
[----:B------:R-:W-:-:S02]  /*a610*/  MOV R61, R207 ;  /* 0x000000cf003d7202 */ /* 0x000fc40000000f00 */
[----:B------:R-:W-:Y:S01]  /*a620*/  MOV R63, R206 ;  /* 0x000000ce003f7202 */ /* 0x000fe20000000f00 */
[----:B------:R-:W-:Y:S01]  /*a630*/  IMAD.MOV.U32 R54, RZ, RZ, R211 ;  /* 0x000000ffff367224 */ /* 0x000fe200078e00d3 */
[----:B------:R-:W-:Y:S01]  /*a640*/  MOV R53, R208 ;  /* 0x000000d000357202 */ /* 0x000fe20000000f00 */
[-C--:B-1----:R-:W-:Y:S01]  /*a650*/  HMMA.16816.F32.BF16 R112, R4, R16.reuse, R80 ;  /* 0x000000100470723c */ /* 0x082fe20000041850 */
[----:B------:R-:W-:Y:S02]  /*a660*/  MOV R247, R205 ;  /* 0x000000cd00f77202 */ /* 0x000fe40000000f00 */
[----:B------:R-:W-:Y:S02]  /*a670*/  MOV R52, R204 ;  /* 0x000000cc00347202 */ /* 0x000fe40000000f00 */
[----:B------:R-:W-:Y:S02]  /*a680*/  MOV R252, R210 ;  /* 0x000000d200fc7202 */ /* 0x000fe40000000f00 */
[----:B------:R-:W-:Y:S01]  /*a690*/  IMAD.MOV.U32 R83, RZ, RZ, R209 ;  /* 0x000000ffff537224 */ /* 0x000fe200078e00d1 */
[----:B------:R-:W-:Y:S08]  /*a6a0*/  HMMA.16816.F32.BF16 R140, R8, R16, R140 ;  /* 0x00000010088c723c */ /* 0x000ff0000004188c */
[-C--:B------:R-:W-:Y:S08]  /*a6b0*/  HMMA.16816.F32.BF16 R108, R4, R18.reuse, R108 ;  /* 0x00000012046c723c */ /* 0x080ff0000004186c */
[C---:B------:R-:W-:Y:S01]  /*a6c0*/  HMMA.16816.F32.BF16 R208, R8.reuse, R18, R128 ;  /* 0x0000001208d0723c */ /* 0x040fe20000041880 */
[----:B------:R-:W1:Y:S06]  /*a6d0*/  LDSM.16.MT88.4 R16, [R224+0xe800] ;  /* 0x00e80000e010783b */ /* 0x000e6c0000004200 */
[----:B------:R-:W-:Y:S01]  /*a6e0*/  MOV R128, R174 ;  /* 0x000000ae00807202 */ /* 0x000fe20000000f00 */
[----:B--2---:R-:W-:Y:S01]  /*a6f0*/  HMMA.16816.F32.BF16 R204, R8, R12, R100 ;  /* 0x0000000c08cc723c */ /* 0x004fe20000041864 */
[----:B------:R-:W-:Y:S01]  /*a700*/  MOV R129, R173 ;  /* 0x000000ad00817202 */ /* 0x000fe20000000f00 */
[----:B------:R-:W-:Y:S01]  /*a710*/  IMAD.MOV.U32 R130, RZ, RZ, R172 ;  /* 0x000000ffff827224 */ /* 0x000fe200078e00ac */
[----:B------:R-:W-:-:S05]  /*a720*/  MOV R131, R175 ;  /* 0x000000af00837202 */ /* 0x000fca0000000f00 */
[C---:B------:R-:W-:Y:S08]  /*a730*/  HMMA.16816.F32.BF16 R100, R4.reuse, R12, R96 ;  /* 0x0000000c0464723c */ /* 0x040ff00000041860 */
[-C--:B------:R-:W-:Y:S08]  /*a740*/  HMMA.16816.F32.BF16 R96, R4, R14.reuse, R44 ;  /* 0x0000000e0460723c */ /* 0x080ff0000004182c */
[----:B------:R-:W-:Y:S01]  /*a750*/  HMMA.16816.F32.BF16 R172, R8, R14, R28 ;  /* 0x0000000e08ac723c */ /* 0x000fe2000004181c */
[----:B------:R-:W2:Y:S04]  /*a760*/  LDSM.16.MT88.4 R28, [R222+0xe800] ;  /* 0x00e80000de1c783b */ /* 0x000ea80000004200 */
[----:B------:R-:W3:Y:S01]  /*a770*/  LDSM.16.MT88.4 R12, [R223+0xe800] ;  /* 0x00e80000df0c783b */ /* 0x000ee20000004200 */
[----:B------:R-:W-:Y:S01]  /*a780*/  IMAD.MOV.U32 R59, RZ, RZ, R64 ;  /* 0x000000ffff3b7224 */ /* 0x000fe200078e0040 */
[----:B------:R-:W-:Y:S01]  /*a790*/  MOV R58, R65 ;  /* 0x00000041003a7202 */ /* 0x000fe20000000f00 */
[----:B------:R-:W-:Y:S01]  /*a7a0*/  IMAD.MOV.U32 R65, RZ, RZ, R76 ;  /* 0x000000ffff417224 */ /* 0x000fe200078e004c */
[----:B------:R-:W-:-:S02]  /*a7b0*/  MOV R57, R66 ;  /* 0x0000004200397202 */ /* 0x000fc40000000f00 */
[----:B------:R-:W-:Y:S02]  /*a7c0*/  MOV R64, R67 ;  /* 0x0000004300407202 */ /* 0x000fe40000000f00 */
[----:B------:R-:W-:Y:S02]  /*a7d0*/  MOV R66, R77 ;  /* 0x0000004d00427202 */ /* 0x000fe40000000f00 */
[----:B------:R-:W-:Y:S01]  /*a7e0*/  MOV R67, R78 ;  /* 0x0000004e00437202 */ /* 0x000fe20000000f00 */
[----:B------:R-:W-:Y:S01]  /*a7f0*/  IMAD.MOV.U32 R82, RZ, RZ, R72 ;  /* 0x000000ffff527224 */ /* 0x000fe200078e0048 */
[----:B------:R-:W-:Y:S02]  /*a800*/  MOV R81, R73 ;  /* 0x0000004900517202 */ /* 0x000fe40000000f00 */
[----:B------:R-:W-:Y:S02]  /*a810*/  MOV R80, R74 ;  /* 0x0000004a00507202 */ /* 0x000fe40000000f00 */
[----:B------:R-:W-:-:S02]  /*a820*/  MOV R55, R75 ;  /* 0x0000004b00377202 */ /* 0x000fc40000000f00 */
[----:B-1----:R-:W-:Y:S01]  /*a830*/  HMMA.16816.F32.BF16 R72, R4, R18, R36 ;  /* 0x000000120448723c */ /* 0x002fe20000041824 */
[----:B------:R-:W-:-:S06]  /*a840*/  MOV R56, R79 ;  /* 0x0000004f00387202 */ /* 0x000fcc0000000f00 */
[----:B------:R-:W-:Y:S01]  /*a850*/  MOV R39, R64 ;  /* 0x0000004000277202 */ /* 0x000fe20000000f00 */
[----:B------:R-:W-:Y:S01]  /*a860*/  IMAD.MOV.U32 R37, RZ, RZ, R66 ;  /* 0x000000ffff257224 */ /* 0x000fe200078e0042 */
[----:B------:R-:W-:Y:S01]  /*a870*/  MOV R38, R65 ;  /* 0x0000004100267202 */ /* 0x000fe20000000f00 */
[----:B------:R-:W-:Y:S01]  /*a880*/  HMMA.16816.F32.BF16 R76, R4, R16, R40 ;  /* 0x00000010044c723c */ /* 0x000fe20000041828 */
[----:B------:R-:W-:-:S07]  /*a890*/  MOV R36, R67 ;  /* 0x0000004300247202 */ /* 0x000fce0000000f00 */
[C---:B--2---:R-:W-:Y:S08]  /*a8a0*/  HMMA.16816.F32.BF16 R88, R4.reuse, R28, R88 ;  /* 0x0000001c0458723c */ /* 0x044ff00000041858 */
[C---:B------:R-:W-:Y:S08]  /*a8b0*/  HMMA.16816.F32.BF16 R84, R4.reuse, R30, R84 ;  /* 0x0000001e0454723c */ /* 0x040ff00000041854 */
[C---:B---3--:R-:W-:Y:S08]  /*a8c0*/  HMMA.16816.F32.BF16 R68, R4.reuse, R12, R48 ;  /* 0x0000000c0444723c */ /* 0x048ff00000041830 */
[----:B------:R-:W-:Y:S07]  /*a8d0*/  HMMA.16816.F32.BF16 R64, R4, R14, R32 ;  /* 0x0000000e0440723c */ /* 0x000fee0000041820 */
        /* <DEDUP_REMOVED lines=8> */
[----:B------:R-:W-:-:S02]  /*a960*/  MOV R4, R83 ;  /* 0x0000005300047202 */ /* 0x000fc40000000f00 */
[----:B------:R-:W-:Y:S02]  /*a970*/  MOV R129, R59 ;  /* 0x0000003b00817202 */ /* 0x000fe40000000f00 */
[----:B------:R-:W-:Y:S02]  /*a980*/  MOV R35, R128 ;  /* 0x0000008000237202 */ /* 0x000fe40000000f00 */
[----:B------:R-:W-:Y:S02]  /*a990*/  MOV R201, R56 ;  /* 0x0000003800c97202 */ /* 0x000fe40000000f00 */
[----:B------:R-:W-:Y:S01]  /*a9a0*/  MOV R202, R57 ;  /* 0x0000003900ca7202 */ /* 0x000fe20000000f00 */
[----:B------:R-:W-:Y:S01]  /*a9b0*/  IMAD.MOV.U32 R200, RZ, RZ, R53 ;  /* 0x000000ffffc87224 */ /* 0x000fe200078e0035 */
[----:B------:R-:W-:Y:S01]  /*a9c0*/  HMMA.16816.F32.BF16 R56, R8, R30, R188 ;  /* 0x0000001e0838723c */ /* 0x000fe200000418bc */
[----:B------:R-:W-:Y:S01]  /*a9d0*/  MOV R128, R52 ;  /* 0x0000003400807202 */ /* 0x000fe20000000f00 */
[----:B------:R-:W-:Y:S01]  /*a9e0*/  LDSM.16.MT88.4 R28, [R221+0xd000] ;  /* 0x00d00000dd1c783b */ /* 0x000fe20000004200 */
[----:B------:R-:W-:-:S04]  /*a9f0*/  MOV R83, R54 ;  /* 0x0000003600537202 */ /* 0x000fc80000000f00 */
[----:B------:R-:W-:Y:S01]  /*aa00*/  MOV R189, R55 ;  /* 0x0000003700bd7202 */ /* 0x000fe20000000f00 */
[----:B------:R-:W-:Y:S01]  /*aa10*/  HMMA.16816.F32.BF16 R44, R8, R18, R180 ;  /* 0x00000012082c723c */ /* 0x000fe200000418b4 */
[----:B------:R-:W-:Y:S01]  /*aa20*/  MOV R190, R2 ;  /* 0x0000000200be7202 */ /* 0x000fe20000000f00 */
[----:B------:R-:W-:Y:S02]  /*aa30*/  FADD.FTZ R2, R247, R0 ;  /* 0x00000000f7027221 */ /* 0x000fe40000010000 */
[----:B------:R-:W-:-:S04]  /*aa40*/  FADD.FTZ R0, R4, R213 ;  /* 0x000000d504007221 */ /* 0x000fc80000010000 */
[----:B------:R-:W-:Y:S01]  /*aa50*/  HMMA.16816.F32.BF16 R52, R8, R16, R196 ;  /* 0x000000100834723c */ /* 0x000fe200000418c4 */
[----:B------:R-:W1:Y:S01]  /*aa60*/  LDSM.16.MT88.4 R16, [R222+0xd000] ;  /* 0x00d00000de10783b */ /* 0x000e620000004200 */
[----:B------:R-:W-:-:S06]  /*aa70*/  MOV R203, R131 ;  /* 0x0000008300cb7202 */ /* 0x000fcc0000000f00 */
[C---:B------:R-:W-:Y:S01]  /*aa80*/  HMMA.16816.F32.BF16 R40, R8.reuse, R14, R152 ;  /* 0x0000000e0828723c */ /* 0x040fe20000041898 */
[----:B------:R2:W-:Y:S07]  /*aa90*/  MUFU.EX2 R154, R21 ;  /* 0x00000015009a7308 */ /* 0x0005ee0000000800 */
[----:B------:R-:W-:Y:S01]  /*aaa0*/  HMMA.16816.F32.BF16 R48, R8, R12, R156 ;  /* 0x0000000c0830723c */ /* 0x000fe2000004189c */
[----:B------:R-:W3:Y:S01]  /*aab0*/  LDSM.16.MT88.4 R12, [R224+0xd000] ;  /* 0x00d00000e00c783b */ /* 0x000ee20000004200 */
[----:B--2---:R-:W-:-:S02]  /*aac0*/  FADD.FTZ R21, R200, R0 ;  /* 0x00000000c8157221 */ /* 0x004fc40000010000 */
[----:B------:R-:W-:Y:S01]  /*aad0*/  IMAD.MOV.U32 R200, RZ, RZ, R201 ;  /* 0x000000ffffc87224 */ /* 0x000fe200078e00c9 */
[----:B------:R-:W-:Y:S02]  /*aae0*/  MOV R201, R202 ;  /* 0x000000ca00c97202 */ /* 0x000fe40000000f00 */
[----:B------:R-:W-:Y:S02]  /*aaf0*/  MOV R202, R203 ;  /* 0x000000cb00ca7202 */ /* 0x000fe40000000f00 */
[----:B------:R-:W-:Y:S01]  /*ab00*/  MOV R203, R5 ;  /* 0x0000000500cb7202 */ /* 0x000fe20000000f00 */
[----:B------:R-:W-:Y:S01]  /*ab10*/  IMAD.MOV.U32 R5, RZ, RZ, R6 ;  /* 0x000000ffff057224 */ /* 0x000fe200078e0006 */
[----:B------:R-:W-:Y:S01]  /*ab20*/  MOV R6, R7 ;  /* 0x0000000700067202 */ /* 0x000fe20000000f00 */
[----:B------:R-:W-:Y:S01]  /*ab30*/  MUFU.EX2 R191, R136 ;  /* 0x0000008800bf7308 */ /* 0x000fe20000000800 */
[----:B------:R-:W-:Y:S02]  /*ab40*/  MOV R7, R32 ;  /* 0x0000002000077202 */ /* 0x000fe40000000f00 */
[----:B------:R-:W-:Y:S01]  /*ab50*/  MOV R32, R33 ;  /* 0x0000002100207202 */ /* 0x000fe20000000f00 */
[----:B------:R-:W-:Y:S01]  /*ab60*/  IMAD.MOV.U32 R33, RZ, RZ, R34 ;  /* 0x000000ffff217224 */ /* 0x000fe200078e0022 */
[----:B------:R-:W-:-:S02]  /*ab70*/  MOV R34, R35 ;  /* 0x0000002300227202 */ /* 0x000fc40000000f00 */
[----:B------:R-:W-:Y:S01]  /*ab80*/  MOV R35, R36 ;  /* 0x0000002400237202 */ /* 0x000fe20000000f00 */
[----:B------:R-:W-:Y:S01]  /*ab90*/  MUFU.EX2 R131, R135 ;  /* 0x0000008700837308 */ /* 0x000fe20000000800 */
[----:B------:R-:W-:Y:S01]  /*aba0*/  MOV R36, R37 ;  /* 0x0000002500247202 */ /* 0x000fe20000000f00 */
[----:B------:R-:W-:Y:S01]  /*abb0*/  IMAD.MOV.U32 R37, RZ, RZ, R38 ;  /* 0x000000ffff257224 */ /* 0x000fe200078e0026 */
[----:B------:R-:W-:Y:S02]  /*abc0*/  MOV R38, R39 ;  /* 0x0000002700267202 */ /* 0x000fe40000000f00 */
[----:B------:R-:W-:-:S03]  /*abd0*/  MOV R39, R80 ;  /* 0x0000005000277202 */ /* 0x000fc60000000f00 */
[----:B------:R-:W-:Y:S01]  /*abe0*/  MUFU.EX2 R137, R137 ;  /* 0x0000008900897308 */ /* 0x000fe20000000800 */
[----:B------:R-:W-:Y:S01]  /*abf0*/  MOV R80, R81 ;  /* 0x0000005100507202 */ /* 0x000fe20000000f00 */
[----:B------:R-:W-:-:S06]  /*ac00*/  IMAD.MOV.U32 R81, RZ, RZ, R82 ;  /* 0x000000ffff517224 */ /* 0x000fcc00078e0052 */
[----:B------:R-:W-:Y:S01]  /*ac10*/  MUFU.EX2 R134, R134 ;  /* 0x0000008600867308 */ /* 0x000fe20000000800 */
[----:B------:R-:W-:Y:S01]  /*ac20*/  FADD.FTZ R4, R252, R212 ;  /* 0x000000d4fc047221 */ /* 0x000fe20000010000 */
[----:B------:R-:W-:-:S06]  /*ac30*/  MOV R82, R249 ;  /* 0x000000f900527202 */ /* 0x000fcc0000000f00 */
[----:B------:R-:W-:Y:S08]  /*ac40*/  MUFU.EX2 R136, R132 ;  /* 0x0000008400887308 */ /* 0x000ff00000000800 */
[----:B------:R-:W2:Y:S08]  /*ac50*/  MUFU.EX2 R135, R127 ;  /* 0x0000007f00877308 */ /* 0x000eb00000000800 */
[----:B------:R-:W-:Y:S08]  /*ac60*/  MUFU.EX2 R126, R126 ;  /* 0x0000007e007e7308 */ /* 0x000ff00000000800 */
[----:B------:R-:W4:Y:S01]  /*ac70*/  MUFU.EX2 R125, R125 ;  /* 0x0000007d007d7308 */ /* 0x000f220000000800 */
[----:B------:R-:W-:-:S07]  /*ac80*/  FADD.FTZ R3, R189, R3 ;  /* 0x00000003bd037221 */ /* 0x000fce0000010000 */
[----:B------:R-:W5:Y:S01]  /*ac90*/  MUFU.EX2 R124, R124 ;  /* 0x0000007c007c7308 */ /* 0x000f620000000800 */
[----:B------:R-:W-:Y:S01]  /*aca0*/  IMAD.MOV.U32 R197, RZ, RZ, R202 ;  /* 0x000000ffffc57224 */ /* 0x000fe200078e00ca */
[----:B------:R-:W-:-:S06]  /*acb0*/  MOV R188, R6 ;  /* 0x0000000600bc7202 */ /* 0x000fcc0000000f00 */
[----:B------:R-:W1:Y:S01]  /*acc0*/  MUFU.EX2 R152, R27 ;  /* 0x0000001b00987308 */ /* 0x000e620000000800 */
[----:B------:R-:W-:Y:S01]  /*acd0*/  IMAD.MOV.U32 R189, RZ, RZ, R7 ;  /* 0x000000ffffbd7224 */ /* 0x000fe200078e0007 */
[----:B------:R-:W-:-:S06]  /*ace0*/  MOV R202, R36 ;  /* 0x0000002400ca7202 */ /* 0x000fcc0000000f00 */
[----:B------:R1:W-:Y:S01]  /*acf0*/  MUFU.EX2 R153, R22 ;  /* 0x0000001600997308 */ /* 0x0003e20000000800 */
[----:B------:R-:W-:-:S07]  /*ad00*/  MOV R198, R203 ;  /* 0x000000cb00c67202 */ /* 0x000fce0000000f00 */
[----:B------:R2:W-:Y:S08]  /*ad10*/  MUFU.EX2 R247, R20 ;  /* 0x0000001400f77308 */ /* 0x0005f00000000800 */
[----:B------:R-:W3:Y:S01]  /*ad20*/  MUFU.EX2 R252, R133 ;  /* 0x0000008500fc7308 */ /* 0x000ee20000000800 */
[----:B-1----:R-:W-:Y:S01]  /*ad30*/  FADD.FTZ R22, R190, R2 ;  /* 0x00000002be167221 */ /* 0x002fe20000010000 */
[----:B------:R-:W-:-:S06]  /*ad40*/  MOV R190, R32 ;  /* 0x0000002000be7202 */ /* 0x000fcc0000000f00 */
[----:B------:R-:W-:Y:S01]  /*ad50*/  MUFU.EX2 R249, R138 ;  /* 0x0000008a00f97308 */ /* 0x000fe20000000800 */
[----:B--2---:R-:W-:-:S07]  /*ad60*/  FADD.FTZ R20, R201, R3 ;  /* 0x00000003c9147221 */ /* 0x004fce0000010000 */
[----:B------:R1:W2:Y:S01]  /*ad70*/  MUFU.EX2 R0, R139 ;  /* 0x0000008b00007308 */ /* 0x0002a20000000800 */
[----:B------:R-:W-:Y:S01]  /*ad80*/  FADD.FTZ R2, R200, R4 ;  /* 0x00000004c8027221 */ /* 0x000fe20000010000 */
[----:B------:R-:W-:Y:S01]  /*ad90*/  MOV R200, R34 ;  /* 0x0000002200c87202 */ /* 0x000fe20000000f00 */
[----:B------:R-:W-:Y:S01]  /*ada0*/  IMAD.MOV.U32 R201, RZ, RZ, R35 ;  /* 0x000000ffffc97224 */ /* 0x000fe200078e0023 */
[----:B------:R-:W-:Y:S01]  /*adb0*/  MOV R203, R37 ;  /* 0x0000002500cb7202 */ /* 0x000fe20000000f00 */
[----:B------:R-:W-:Y:S01]  /*adc0*/  IMAD.MOV.U32 R37, RZ, RZ, R83 ;  /* 0x000000ffff257224 */ /* 0x000fe200078e0053 */
[----:B------:R-:W-:Y:S02]  /*add0*/  MOV R32, R38 ;  /* 0x0000002600207202 */ /* 0x000fe40000000f00 */
[----:B------:R-:W-:Y:S02]  /*ade0*/  MOV R35, R81 ;  /* 0x0000005100237202 */ /* 0x000fe40000000f00 */
[----:B------:R-:W-:-:S02]  /*adf0*/  F2FP.BF16.PACK_AB R9, R135, R136 ;  /* 0x000000888709723e */ /* 0x000fc400000010ff */
[----:B------:R-:W-:Y:S02]  /*ae00*/  F2FP.BF16.PACK_AB R10, R134, R131 ;  /* 0x00000083860a723e */ /* 0x000fe400000010ff */
[----:B-1----:R-:W-:Y:S02]  /*ae10*/  MOV R139, R191 ;  /* 0x000000bf008b7202 */ /* 0x002fe40000000f00 */
[----:B------:R-:W-:Y:S01]  /*ae20*/  MOV R191, R33 ;  /* 0x0000002100bf7202 */ /* 0x000fe20000000f00 */
[----:B------:R-:W-:Y:S01]  /*ae30*/  IMAD.MOV.U32 R33, RZ, RZ, R39 ;  /* 0x000000ffff217224 */ /* 0x000fe200078e0027 */
[----:B------:R-:W-:Y:S02]  /*ae40*/  F2FP.BF16.PACK_AB R8, R139, R137 ;  /* 0x000000898b08723e */ /* 0x000fe400000010ff */
[----:B----4-:R-:W-:Y:S02]  /*ae50*/  F2FP.BF16.PACK_AB R11, R125, R126 ;  /* 0x0000007e7d0b723e */ /* 0x010fe400000010ff */
[----:B------:R-:W-:-:S02]  /*ae60*/  MOV R34, R80 ;  /* 0x0000005000227202 */ /* 0x000fc40000000f00 */
[----:B------:R-:W-:Y:S01]  /*ae70*/  MOV R157, R188 ;  /* 0x000000bc009d7202 */ /* 0x000fe20000000f00 */
[----:B------:R-:W-:Y:S01]  /*ae80*/  IMAD.MOV.U32 R159, RZ, RZ, R190 ;  /* 0x000000ffff9f7224 */ /* 0x000fe200078e00be */
[----:B------:R-:W-:Y:S02]  /*ae90*/  MOV R36, R82 ;  /* 0x0000005200247202 */ /* 0x000fe40000000f00 */
[----:B------:R-:W-:Y:S02]  /*aea0*/  MOV R38, R215 ;  /* 0x000000d700267202 */ /* 0x000fe40000000f00 */
[----:B------:R-:W-:Y:S01]  /*aeb0*/  MOV R188, R191 ;  /* 0x000000bf00bc7202 */ /* 0x000fe20000000f00 */
[----:B------:R-:W-:Y:S01]  /*aec0*/  IMAD.MOV.U32 R191, RZ, RZ, R202 ;  /* 0x000000ffffbf7224 */ /* 0x000fe200078e00ca */
[----:B------:R-:W-:Y:S02]  /*aed0*/  MOV R158, R189 ;  /* 0x000000bd009e7202 */ /* 0x000fe40000000f00 */
[----:B-----5:R-:W-:-:S02]  /*aee0*/  MOV R138, R124 ;  /* 0x0000007c008a7202 */ /* 0x020fc40000000f00 */
[----:B------:R-:W-:Y:S02]  /*aef0*/  MOV R189, R200 ;  /* 0x000000c800bd7202 */ /* 0x000fe40000000f00 */
[----:B------:R-:W-:Y:S02]  /*af00*/  MOV R190, R201 ;  /* 0x000000c900be7202 */ /* 0x000fe40000000f00 */
[----:B------:R-:W-:Y:S01]  /*af10*/  MOV R202, R32 ;  /* 0x0000002000ca7202 */ /* 0x000fe20000000f00 */
[----:B------:R-:W-:Y:S01]  /*af20*/  IMAD.MOV.U32 R32, RZ, RZ, R35 ;  /* 0x000000ffff207224 */ /* 0x000fe200078e0023 */
[----:B------:R-:W-:Y:S02]  /*af30*/  MOV R201, R33 ;  /* 0x0000002100c97202 */ /* 0x000fe40000000f00 */
[----:B------:R-:W-:Y:S02]  /*af40*/  MOV R200, R34 ;  /* 0x0000002200c87202 */ /* 0x000fe40000000f00 */
[----:B------:R-:W-:-:S02]  /*af50*/  MOV R39, R214 ;  /* 0x000000d600277202 */ /* 0x000fc40000000f00 */
[----:B------:R-:W-:Y:S02]  /*af60*/  MOV R33, R36 ;  /* 0x0000002400217202 */ /* 0x000fe40000000f00 */
[----:B------:R-:W-:Y:S02]  /*af70*/  MOV R34, R37 ;  /* 0x0000002500227202 */ /* 0x000fe40000000f00 */
[----:B------:R-:W-:Y:S01]  /*af80*/  MOV R35, R38 ;  /* 0x0000002600237202 */ /* 0x000fe20000000f00 */
[----:B------:R-:W-:Y:S01]  /*af90*/  HMMA.16816.F32.BF16 R180, R8, R16, R144 ;  /* 0x0000001008b4723c */ /* 0x000fe20000041890 */
[----:B------:R-:W-:Y:S02]  /*afa0*/  MOV R199, R5 ;  /* 0x0000000500c77202 */ /* 0x000fe40000000f00 */
[----:B------:R-:W-:Y:S02]  /*afb0*/  F2FP.BF16.PACK_AB R4, R152, R138 ;  /* 0x0000008a9804723e */ /* 0x000fe400000010ff */
[----:B---3--:R-:W-:-:S02]  /*afc0*/  F2FP.BF16.PACK_AB R5, R252, R247 ;  /* 0x000000f7fc05723e */ /* 0x008fc400000010ff */
[----:B------:R-:W-:Y:S02]  /*afd0*/  F2FP.BF16.PACK_AB R6, R154, R153 ;  /* 0x000000999a06723e */ /* 0x000fe400000010ff */
[----:B--2---:R-:W-:Y:S01]  /*afe0*/  F2FP.BF16.PACK_AB R7, R0, R249 ;  /* 0x000000f90007723e */ /* 0x004fe200000010ff */
[----:B------:R-:W-:Y:S01]  /*aff0*/  IMAD.MOV.U32 R27, RZ, RZ, R188 ;  /* 0x000000ffff1b7224 */ /* 0x000fe200078e00bc */
        /* <DEDUP_REMOVED lines=9> */
[----:B------:R-:W-:Y:S01]  /*b090*/  HMMA.16816.F32.BF16 R212, R8, R18, R120 ;  /* 0x0000001208d4723c */ /* 0x000fe20000041878 */
[----:B------:R-:W-:Y:S01]  /*b0a0*/  MOV R37, R128 ;  /* 0x0000008000257202 */ /* 0x000fe20000000f00 */
[----:B------:R-:W1:Y:S01]  /*b0b0*/  LDSM.16.MT88.4 R32, [R221+0xf000] ;  /* 0x00f00000dd20783b */ /* 0x000e620000004200 */
[----:B------:R-:W-:Y:S02]  /*b0c0*/  MOV R38, R129 ;  /* 0x0000008100267202 */ /* 0x000fe40000000f00 */
[----:B------:R-:W-:Y:S02]  /*b0d0*/  MOV R39, R130 ;  /* 0x0000008200277202 */ /* 0x000fe40000000f00 */
[----:B------:R-:W-:-:S02]  /*b0e0*/  IMAD.MOV.U32 R121, RZ, RZ, R131 ;  /* 0x000000ffff797224 */ /* 0x000fc400078e0083 */
[----:B------:R-:W-:Y:S01]  /*b0f0*/  HMMA.16816.F32.BF16 R128, R4, R14, R104 ;  /* 0x0000000e0480723c */ /* 0x000fe20000041868 */
[----:B------:R-:W-:Y:S01]  /*b100*/  IMAD.MOV.U32 R155, RZ, RZ, R198 ;  /* 0x000000ffff9b7224 */ /* 0x000fe200078e00c6 */
[----:B------:R-:W-:Y:S01]  /*b110*/  MOV R156, R199 ;  /* 0x000000c7009c7202 */ /* 0x000fe20000000f00 */
[----:B------:R-:W-:-:S04]  /*b120*/  IMAD.MOV.U32 R132, RZ, RZ, R36 ;  /* 0x000000ffff847224 */ /* 0x000fc800078e0024 */
[----:B------:R-:W-:Y:S02]  /*b130*/  MOV R107, R153 ;  /* 0x00000099006b7202 */ /* 0x000fe40000000f00 */
[----:B------:R-:W-:Y:S02]  /*b140*/  MOV R106, R134 ;  /* 0x00000086006a7202 */ /* 0x000fe40000000f00 */
[----:B------:R-:W-:Y:S01]  /*b150*/  MOV R104, R154 ;  /* 0x0000009a00687202 */ /* 0x000fe20000000f00 */
[----:B------:R-:W-:Y:S01]  /*b160*/  HMMA.16816.F32.BF16 R164, R8, R28, R164 ;  /* 0x0000001c08a4723c */ /* 0x000fe200000418a4 */
[----:B------:R-:W-:Y:S02]  /*b170*/  MOV R134, R37 ;  /* 0x0000002500867202 */ /* 0x000fe40000000f00 */
[----:B------:R-:W-:Y:S02]  /*b180*/  MOV R154, R38 ;  /* 0x00000026009a7202 */ /* 0x000fe40000000f00 */
[----:B------:R-:W-:-:S02]  /*b190*/  MOV R153, R39 ;  /* 0x0000002700997202 */ /* 0x000fc40000000f00 */
[----:B------:R-:W2:Y:S01]  /*b1a0*/  LDSM.16.MT88.4 R36, [R223+0xd000] ;  /* 0x00d00000df24783b */ /* 0x000ea20000004200 */
[----:B------:R-:W-:Y:S01]  /*b1b0*/  HMMA.16816.F32.BF16 R160, R4, R28, R160 ;  /* 0x0000001c04a0723c */ /* 0x000fe200000418a0 */
[----:B------:R-:W-:-:S07]  /*b1c0*/  MOV R122, R197 ;  /* 0x000000c5007a7202 */ /* 0x000fce0000000f00 */
[-C--:B------:R-:W-:Y:S08]  /*b1d0*/  HMMA.16816.F32.BF16 R168, R4, R30.reuse, R168 ;  /* 0x0000001e04a8723c */ /* 0x080ff000000418a8 */
[----:B------:R-:W-:Y:S01]  /*b1e0*/  HMMA.16816.F32.BF16 R80, R8, R30, R148 ;  /* 0x0000001e0850723c */ /* 0x000fe20000041894 */
[----:B------:R-:W3:Y:S06]  /*b1f0*/  LDSM.16.MT88.4 R28, [R222+0xf000] ;  /* 0x00f00000de1c783b */ /* 0x000eec0000004200 */
[----:B------:R-:W-:Y:S01]  /*b200*/  MOV R148, R155 ;  /* 0x0000009b00947202 */ /* 0x000fe20000000f00 */
[----:B------:R-:W-:Y:S01]  /*b210*/  IMAD.MOV.U32 R149, RZ, RZ, R156 ;  /* 0x000000ffff957224 */ /* 0x000fe200078e009c */
[----:B------:R-:W-:Y:S01]  /*b220*/  MOV R150, R157 ;  /* 0x0000009d00967202 */ /* 0x000fe20000000f00 */
[----:B------:R-:W-:Y:S01]  /*b230*/  HMMA.16816.F32.BF16 R176, R4, R16, R176 ;  /* 0x0000001004b0723c */ /* 0x000fe200000418b0 */
[----:B------:R-:W-:-:S02]  /*b240*/  MOV R155, R158 ;  /* 0x0000009e009b7202 */ /* 0x000fc40000000f00 */
[----:B------:R-:W-:-:S05]  /*b250*/  MOV R151, R159 ;  /* 0x0000009f00977202 */ /* 0x000fca0000000f00 */
[----:B------:R-:W-:Y:S01]  /*b260*/  HMMA.16816.F32.BF16 R184, R4, R18, R184 ;  /* 0x0000001204b8723c */ /* 0x000fe200000418b8 */
[----:B------:R-:W4:Y:S07]  /*b270*/  LDSM.16.MT88.4 R16, [R224+0xf000] ;  /* 0x00f00000e010783b */ /* 0x000f2e0000004200 */
[-C--:B------:R-:W-:Y:S08]  /*b280*/  HMMA.16816.F32.BF16 R196, R8, R12.reuse, R116 ;  /* 0x0000000c08c4723c */ /* 0x080ff00000041874 */
[----:B------:R-:W-:Y:S08]  /*b290*/  HMMA.16816.F32.BF16 R192, R4, R12, R192 ;  /* 0x0000000c04c0723c */ /* 0x000ff000000418c0 */
[----:B------:R-:W-:Y:S01]  /*b2a0*/  HMMA.16816.F32.BF16 R156, R8, R14, R92 ;  /* 0x0000000e089c723c */ /* 0x000fe2000004185c */
[----:B------:R-:W5:Y:S01]  /*b2b0*/  LDSM.16.MT88.4 R12, [R223+0xf000] ;  /* 0x00f00000df0c783b */ /* 0x000f620000004200 */
[----:B------:R-:W-:Y:S01]  /*b2c0*/  MOV R120, R126 ;  /* 0x0000007e00787202 */ /* 0x000fe20000000f00 */
[----:B------:R-:W-:-:S05]  /*b2d0*/  IMAD.MOV.U32 R105, RZ, RZ, R125 ;  /* 0x000000ffff697224 */ /* 0x000fca00078e007d */
[----:B-1----:R-:W-:Y:S01]  /*b2e0*/  HMMA.16816.F32.BF16 R92, R4, R32, R100 ;  /* 0x00000020045c723c */ /* 0x002fe20000041864 */
[----:B------:R-:W-:-:S07]  /*b2f0*/  MOV R123, R0 ;  /* 0x00000000007b7202 */ /* 0x000fce0000000f00 */
[----:B------:R-:W-:Y:S01]  /*b300*/  HMMA.16816.F32.BF16 R100, R4, R34, R96 ;  /* 0x000000220464723c */ /* 0x000fe20000041860 */
[----:B------:R-:W-:-:S06]  /*b310*/  MOV R0, R154 ;  /* 0x0000009a00007202 */ /* 0x000fcc0000000f00 */
[----:B------:R-:W-:Y:S02]  /*b320*/  MOV R98, R148 ;  /* 0x0000009400627202 */ /* 0x000fe40000000f00 */
[----:B------:R-:W-:Y:S02]  /*b330*/  MOV R148, R3 ;  /* 0x0000000300947202 */ /* 0x000fe40000000f00 */
[----:B------:R-:W-:Y:S01]  /*b340*/  MOV R3, R155 ;  /* 0x0000009b00037202 */ /* 0x000fe20000000f00 */
[----:B--2---:R-:W-:Y:S01]  /*b350*/  HMMA.16816.F32.BF16 R124, R4, R36, R112 ;  /* 0x00000024047c723c */ /* 0x004fe20000041870 */
[----:B------:R-:W-:-:S03]  /*b360*/  IMAD.MOV.U32 R99, RZ, RZ, R147 ;  /* 0x000000ffff637224 */ /* 0x000fc600078e0093 */
[----:B------:R-:W-:-:S04]  /*b370*/  FADD.FTZ R3, R3, R21 ;  /* 0x0000001503037221 */ /* 0x000fc80000010000 */
[----:B---3--:R-:W-:Y:S01]  /*b380*/  HMMA.16816.F32.BF16 R112, R4, R28, R88 ;  /* 0x0000001c0470723c */ /* 0x008fe20000041858 */
[----:B------:R-:W-:Y:S01]  /*b390*/  MOV R96, R150 ;  /* 0x0000009600607202 */ /* 0x000fe20000000f00 */
[----:B------:R-:W-:-:S05]  /*b3a0*/  FADD.FTZ R0, R0, R22 ;  /* 0x0000001600007221 */ /* 0x000fca0000010000 */
[----:B------:R-:W-:Y:S01]  /*b3b0*/  MOV R90, R134 ;  /* 0x00000086005a7202 */ /* 0x000fe20000000f00 */
[----:B------:R-:W-:Y:S01]  /*b3c0*/  IMAD.MOV.U32 R89, RZ, RZ, R151 ;  /* 0x000000ffff597224 */ /* 0x000fe200078e0097 */
[----:B------:R-:W-:Y:S01]  /*b3d0*/  MOV R88, R133 ;  /* 0x0000008500587202 */ /* 0x000fe20000000f00 */
[----:B------:R-:W-:Y:S01]  /*b3e0*/  IMAD.MOV.U32 R91, RZ, RZ, R132 ;  /* 0x000000ffff5b7224 */ /* 0x000fe200078e0084 */
[----:B------:R-:W-:Y:S01]  /*b3f0*/  MOV R151, R135 ;  /* 0x0000008700977202 */ /* 0x000fe20000000f00 */
[----:B------:R-:W-:Y:S01]  /*b400*/  HMMA.16816.F32.BF16 R108, R4, R38, R108 ;  /* 0x00000026046c723c */ /* 0x000fe2000004186c */
[----:B------:R-:W-:Y:S01]  /*b410*/  FADD.FTZ R2, R89, R2 ;  /* 0x0000000259027221 */ /* 0x000fe20000010000 */
[----:B------:R-:W-:Y:S01]  /*b420*/  MOV R97, R149 ;  /* 0x0000009500617202 */ /* 0x000fe20000000f00 */
[----:B------:R-:W-:Y:S01]  /*b430*/  IMAD.MOV.U32 R149, RZ, RZ, R153 ;  /* 0x000000ffff957224 */ /* 0x000fe200078e0099 */
[----:B------:R-:W-:-:S04]  /*b440*/  MOV R150, R152 ;  /* 0x0000009800967202 */ /* 0x000fc80000000f00 */
[----:B------:R-:W-:Y:S01]  /*b450*/  HMMA.16816.F32.BF16 R116, R4, R30, R84 ;  /* 0x0000001e0474723c */ /* 0x000fe20000041854 */
[----:B------:R-:W-:-:S07]  /*b460*/  FADD.FTZ R0, R91, R0 ;  /* 0x000000005b007221 */ /* 0x000fce0000010000 */
[C---:B----4-:R-:W-:Y:S08]  /*b470*/  HMMA.16816.F32.BF16 R76, R4.reuse, R16, R76 ;  /* 0x00000010044c723c */ /* 0x050ff0000004184c */
[C---:B------:R-:W-:Y:S01]  /*b480*/  HMMA.16816.F32.BF16 R132, R4.reuse, R18, R72 ;  /* 0x000000120484723c */ /* 0x040fe20000041848 */
[----:B------:R-:W1:Y:S07]  /*b490*/  LDSM.16.MT88.4 R72, [R224+0xd800] ;  /* 0x00d80000e048783b */ /* 0x000e6e0000004200 */
[C---:B-----5:R-:W-:Y:S08]  /*b4a0*/  HMMA.16816.F32.BF16 R144, R4.reuse, R12, R68 ;  /* 0x0000000c0490723c */ /* 0x060ff00000041844 */
[----:B------:R-:W-:Y:S07]  /*b4b0*/  HMMA.16816.F32.BF16 R64, R4, R14, R64 ;  /* 0x0000000e0440723c */ /* 0x000fee0000041840 */
[----:B------:R-:W-:-:S02]  /*b4c0*/  FADD.FTZ R4, R90, R20 ;  /* 0x000000145a047221 */ /* 0x000fc40000010000 */
[----:B------:R-:W-:Y:S01]  /*b4d0*/  FADD.FTZ R5, R188, R3 ;  /* 0x00000003bc057221 */ /* 0x000fe20000010000 */
[----:B------:R-:W-:Y:S01]  /*b4e0*/  HMMA.16816.F32.BF16 R44, R8, R18, R44 ;  /* 0x00000012082c723c */ /* 0x000fe2000004182c */
[----:B------:R-:W-:Y:S02]  /*b4f0*/  FADD.FTZ R3, R201, R2 ;  /* 0x00000002c9037221 */ /* 0x000fe40000010000 */
[----:B------:R-:W-:-:S04]  /*b500*/  FADD.FTZ R2, R202, R4 ;  /* 0x00000004ca027221 */ /* 0x000fc80000010000 */
[----:B------:R-:W-:Y:S01]  /*b510*/  IMAD.MOV.U32 R19, RZ, RZ, R139 ;  /* 0x000000ffff137224 */ /* 0x000fe200078e008b */
[----:B------:R-:W-:Y:S01]  /*b520*/  HMMA.16816.F32.BF16 R48, R8, R12, R48 ;  /* 0x0000000c0830723c */ /* 0x000fe20000041830 */
[----:B------:R-:W-:-:S06]  /*b530*/  MOV R18, R138 ;  /* 0x0000008a00127202 */ /* 0x000fcc0000000f00 */
[----:B------:R-:W-:Y:S01]  /*b540*/  MOV R13, R136 ;  /* 0x00000088000d7202 */ /* 0x000fe20000000f00 */
[C---:B------:R-:W-:Y:S01]  /*b550*/  HMMA.16816.F32.BF16 R140, R8.reuse, R36, R140 ;  /* 0x00000024088c723c */ /* 0x040fe2000004188c */
[----:B------:R-:W-:Y:S02]  /*b560*/  MOV R12, R137 ;  /* 0x00000089000c7202 */ /* 0x000fe40000000f00 */
[----:B------:R-:W2:Y:S05]  /*b570*/  LDSM.16.MT88.4 R136, [R224+0xf800] ;  /* 0x00f80000e088783b */ /* 0x000eaa0000004200 */
[C---:B------:R-:W-:Y:S08]  /*b580*/  HMMA.16816.F32.BF16 R152, R8.reuse, R32, R204 ;  /* 0x000000200898723c */ /* 0x040ff000000418cc */
[C---:B------:R-:W-:Y:S01]  /*b590*/  HMMA.16816.F32.BF16 R52, R8.reuse, R16, R52 ;  /* 0x000000100834723c */ /* 0x040fe20000041834 */
[----:B------:R3:W-:Y:S07]  /*b5a0*/  MUFU.EX2 R16, R88 ;  /* 0x0000005800107308 */ /* 0x0007ee0000000800 */
[C---:B------:R-:W-:Y:S08]  /*b5b0*/  HMMA.16816.F32.BF16 R36, R8.reuse, R38, R208 ;  /* 0x000000260824723c */ /* 0x040ff000000418d0 */
[C---:B------:R-:W-:Y:S01]  /*b5c0*/  HMMA.16816.F32.BF16 R32, R8.reuse, R34, R172 ;  /* 0x000000220820723c */ /* 0x040fe200000418ac */
[----:B---3--:R-:W3:Y:S07]  /*b5d0*/  LDSM.16.MT88.4 R88, [R223+0xd800] ;  /* 0x00d80000df58783b */ /* 0x008eee0000004200 */
[C---:B------:R-:W-:Y:S08]  /*b5e0*/  HMMA.16816.F32.BF16 R60, R8.reuse, R28, R60 ;  /* 0x0000001c083c723c */ /* 0x040ff0000004183c */
[C---:B------:R-:W-:Y:S08]  /*b5f0*/  HMMA.16816.F32.BF16 R56, R8.reuse, R30, R56 ;  /* 0x0000001e0838723c */ /* 0x040ff00000041838 */
[----:B------:R-:W-:Y:S01]  /*b600*/  HMMA.16816.F32.BF16 R40, R8, R14, R40 ;  /* 0x0000000e0828723c */ /* 0x000fe20000041828 */
[----:B------:R-:W-:Y:S08]  /*b610*/  MUFU.EX2 R219, R219 ;  /* 0x000000db00db7308 */ /* 0x000ff00000000800 */
[----:B------:R-:W4:Y:S01]  /*b620*/  MUFU.EX2 R243, R243 ;  /* 0x000000f300f37308 */ /* 0x000f220000000800 */
[----:B------:R-:W-:-:S07]  /*b630*/  FADD.FTZ R9, R96, R5 ;  /* 0x0000000560097221 */ /* 0x000fce0000010000 */
[----:B------:R-:W-:Y:S01]  /*b640*/  MUFU.EX2 R242, R242 ;  /* 0x000000f200f27308 */ /* 0x000fe20000000800 */
[----:B------:R-:W5:Y:S07]  /*b650*/  LDSM.16.MT88.4 R4, [R223+0xf800] ;  /* 0x00f80000df04783b */ /* 0x000f6e0000004200 */
[----:B------:R-:W-:Y:S08]  /*b660*/  MUFU.EX2 R218, R218 ;  /* 0x000000da00da7308 */ /* 0x000ff00000000800 */
[----:B------:R-:W-:Y:S08]  /*b670*/  MUFU.EX2 R245, R245 ;  /* 0x000000f500f57308 */ /* 0x000ff00000000800 */
[----:B------:R-:W1:Y:S08]  /*b680*/  MUFU.EX2 R241, R241 ;  /* 0x000000f100f17308 */ /* 0x000e700000000800 */
[----:B------:R-:W-:Y:S08]  /*b690*/  MUFU.EX2 R216, R216 ;  /* 0x000000d800d87308 */ /* 0x000ff00000000800 */
[----:B------:R-:W1:Y:S08]  /*b6a0*/  MUFU.EX2 R217, R217 ;  /* 0x000000d900d97308 */ /* 0x000e700000000800 */
[----:B------:R-:W-:Y:S08]  /*b6b0*/  MUFU.EX2 R27, R27 ;  /* 0x0000001b001b7308 */ /* 0x000ff00000000800 */
[----:B------:R-:W1:Y:S08]  /*b6c0*/  MUFU.EX2 R251, R251 ;  /* 0x000000fb00fb7308 */ /* 0x000e700000000800 */
[----:B------:R-:W-:Y:S08]  /*b6d0*/  MUFU.EX2 R250, R250 ;  /* 0x000000fa00fa7308 */ /* 0x000ff00000000800 */
[----:B------:R-:W-:Y:S08]  /*b6e0*/  MUFU.EX2 R248, R248 ;  /* 0x000000f800f87308 */ /* 0x000ff00000000800 */
[----:B------:R-:W1:Y:S08]  /*b6f0*/  MUFU.EX2 R246, R246 ;  /* 0x000000f600f67308 */ /* 0x000e700000000800 */
[----:B------:R-:W-:Y:S08]  /*b700*/  MUFU.EX2 R244, R244 ;  /* 0x000000f400f47308 */ /* 0x000ff00000000800 */
[----:B------:R-:W2:Y:S01]  /*b710*/  MUFU.EX2 R240, R240 ;  /* 0x000000f000f07308 */ /* 0x000ea20000000800 */
[----:B------:R-:W-:Y:S01]  /*b720*/  MOV R188, R189 ;  /* 0x000000bd00bc7202 */ /* 0x000fe20000000f00 */
[----:B------:R-:W-:Y:S01]  /*b730*/  IMAD.MOV.U32 R189, RZ, RZ, R190 ;  /* 0x000000ffffbd7224 */ /* 0x000fe200078e00be */
[----:B------:R-:W-:Y:S01]  /*b740*/  MOV R190, R191 ;  /* 0x000000bf00be7202 */ /* 0x000fe20000000f00 */
[----:B------:R-:W-:Y:S01]  /*b750*/  IMAD.MOV.U32 R209, RZ, RZ, R148 ;  /* 0x000000ffffd17224 */ /* 0x000fe200078e0094 */
[----:B------:R-:W-:Y:S01]  /*b760*/  MOV R191, R200 ;  /* 0x000000c800bf7202 */ /* 0x000fe20000000f00 */
[----:B------:R-:W3:Y:S01]  /*b770*/  LDSM.16.MT88.4 R172, [R221+0xd800] ;  /* 0x00d80000ddac783b */ /* 0x000ee20000004200 */
[----:B------:R-:W-:-:S02]  /*b780*/  MOV R208, R149 ;  /* 0x0000009500d07202 */ /* 0x000fc40000000f00 */
[----:B------:R-:W-:Y:S02]  /*b790*/  MOV R30, R150 ;  /* 0x00000096001e7202 */ /* 0x000fe40000000f00 */
[----:B------:R-:W-:Y:S01]  /*b7a0*/  MOV R17, R151 ;  /* 0x0000009700117202 */ /* 0x000fe20000000f00 */
[----:B------:R-:W-:Y:S01]  /*b7b0*/  FADD.FTZ R10, R203, R0 ;  /* 0x00000000cb0a7221 */ /* 0x000fe20000010000 */
[----:B----4-:R-:W-:Y:S02]  /*b7c0*/  F2FP.BF16.PACK_AB R148, R243, R219 ;  /* 0x000000dbf394723e */ /* 0x010fe400000010ff */
[----:B-1----:R-:W-:Y:S02]  /*b7d0*/  F2FP.BF16.PACK_AB R149, R241, R245 ;  /* 0x000000f5f195723e */ /* 0x002fe400000010ff */
[----:B------:R-:W-:Y:S02]  /*b7e0*/  F2FP.BF16.PACK_AB R150, R218, R242 ;  /* 0x000000f2da96723e */ /* 0x000fe400000010ff */
[----:B------:R-:W-:-:S02]  /*b7f0*/  F2FP.BF16.PACK_AB R151, R217, R216 ;  /* 0x000000d8d997723e */ /* 0x000fc400000010ff */
[----:B------:R-:W-:Y:S02]  /*b800*/  F2FP.BF16.PACK_AB R200, R251, R27 ;  /* 0x0000001bfbc8723e */ /* 0x000fe400000010ff */
[----:B------:R-:W-:Y:S02]  /*b810*/  F2FP.BF16.PACK_AB R201, R246, R248 ;  /* 0x000000f8f6c9723e */ /* 0x000fe400000010ff */
[----:B------:R-:W-:Y:S02]  /*b820*/  F2FP.BF16.PACK_AB R202, R16, R250 ;  /* 0x000000fa10ca723e */ /* 0x000fe400000010ff */
[----:B--2---:R-:W-:Y:S02]  /*b830*/  F2FP.BF16.PACK_AB R203, R240, R244 ;  /* 0x000000f4f0cb723e */ /* 0x004fe400000010ff */
[----:B------:R-:W-:Y:S02]  /*b840*/  MOV R22, R191 ;  /* 0x000000bf00167202 */ /* 0x000fe40000000f00 */
[----:B------:R-:W-:Y:S01]  /*b850*/  MOV R11, R190 ;  /* 0x000000be000b7202 */ /* 0x000fe20000000f00 */
[----:B------:R-:W-:Y:S01]  /*b860*/  FADD.FTZ R0, R97, R3 ;  /* 0x0000000361007221 */ /* 0x000fe20000010000 */
[----:B------:R-:W-:Y:S01]  /*b870*/  MOV R14, R189 ;  /* 0x000000bd000e7202 */ /* 0x000fe20000000f00 */
[----:B------:R-:W-:Y:S01]  /*b880*/  FADD.FTZ R8, R98, R2 ;  /* 0x0000000262087221 */ /* 0x000fe20000010000 */
[----:B------:R-:W-:Y:S01]  /*b890*/  HMMA.16816.F32.BF16 R68, R148, R74, R128 ;  /* 0x0000004a9444723c */ /* 0x000fe20000041880 */
[----:B------:R-:W-:-:S02]  /*b8a0*/  IMAD.MOV.U32 R15, RZ, RZ, R188 ;  /* 0x000000ffff0f7224 */ /* 0x000fc400078e00bc */
[----:B------:R-:W-:Y:S01]  /*b8b0*/  FADD.FTZ R3, R22, R10 ;  /* 0x0000000a16037221 */ /* 0x000fe20000010000 */
[----:B------:R-:W-:Y:S01]  /*b8c0*/  MOV R31, R121 ;  /* 0x00000079001f7202 */ /* 0x000fe20000000f00 */
[----:B------:R-:W-:Y:S01]  /*b8d0*/  FADD.FTZ R2, R11, R9 ;  /* 0x000000090b027221 */ /* 0x000fe20000010000 */
[----:B------:R-:W-:Y:S01]  /*b8e0*/  MOV R29, R107 ;  /* 0x0000006b001d7202 */ /* 0x000fe20000000f00 */
[----:B------:R-:W-:Y:S01]  /*b8f0*/  FADD.FTZ R0, R14, R0 ;  /* 0x000000000e007221 */ /* 0x000fe20000010000 */
[----:B------:R-:W-:Y:S01]  /*b900*/  HMMA.16816.F32.BF16 R128, R148, R136, R76 ;  /* 0x000000889480723c */ /* 0x000fe2000004184c */
[----:B------:R-:W-:Y:S01]  /*b910*/  IMAD.MOV.U32 R28, RZ, RZ, R120 ;  /* 0x000000ffff1c7224 */ /* 0x000fe200078e0078 */
[----:B------:R-:W-:Y:S01]  /*b920*/  MOV R204, R106 ;  /* 0x0000006a00cc7202 */ /* 0x000fe20000000f00 */
[----:B------:R-:W-:Y:S01]  /*b930*/  IMAD.MOV.U32 R206, RZ, RZ, R104 ;  /* 0x000000ffffce7224 */ /* 0x000fe200078e0068 */
[----:B------:R-:W-:Y:S01]  /*b940*/  MOV R205, R105 ;  /* 0x0000006900cd7202 */ /* 0x000fe20000000f00 */
[----:B------:R-:W-:Y:S03]  /*b950*/  LDSM.16.MT88.4 R188, [R222+0xd800] ;  /* 0x00d80000debc783b */ /* 0x000fe60000004200 */
[----:B---3--:R-:W-:Y:S01]  /*b960*/  HMMA.16816.F32.BF16 R76, R200, R88, R140 ;  /* 0x00000058c84c723c */ /* 0x008fe2000004188c */
[----:B------:R-:W-:Y:S01]  /*b970*/  MOV R207, R99 ;  /* 0x0000006300cf7202 */ /* 0x000fe20000000f00 */
[----:B------:R-:W1:Y:S06]  /*b980*/  LDSM.16.MT88.4 R104, [R221+0xf800] ;  /* 0x00f80000dd68783b */ /* 0x000e6c0000004200 */
[-C--:B-----5:R-:W-:Y:S08]  /*b990*/  HMMA.16816.F32.BF16 R144, R148, R4.reuse, R144 ;  /* 0x000000049490723c */ /* 0x0a0ff00000041890 */
        /* <DEDUP_REMOVED lines=11> */
[----:B------:R-:W-:Y:S01]  /*ba50*/  MOV R211, R122 ;  /* 0x0000007a00d37202 */ /* 0x000fe20000000f00 */
[----:B------:R-:W-:Y:S01]  /*ba60*/  FADD.FTZ R3, R28, R3 ;  /* 0x000000031c037221 */ /* 0x000fe20000010000 */
[----:B------:R-:W-:Y:S01]  /*ba70*/  MOV R210, R123 ;  /* 0x0000007b00d27202 */ /* 0x000fe20000000f00 */
[----:B------:R-:W-:Y:S01]  /*ba80*/  FADD.FTZ R2, R29, R2 ;  /* 0x000000021d027221 */ /* 0x000fe20000010000 */
[----:B------:R-:W2:Y:S01]  /*ba90*/  LDSM.16.MT88.4 R120, [R222+0xf800] ;  /* 0x00f80000de78783b */ /* 0x000ea20000004200 */
        /* <DEDUP_REMOVED lines=21> */
[----:B------:R-:W-:Y:S01]  /*bbf0*/  STL [R1+0x4], R4 ;  /* 0x0000040401007387 */ /* 0x000fe20000100800 */
[----:B------:R-:W-:-:S03]  /*bc00*/  UISETP.GE.AND UP0, UPT, UR8, 0x3, UPT ;  /* 0x000000030800788c */ /* 0x000fc6000bf06270 */
[----:B------:R3:W-:Y:S04]  /*bc10*/  STL [R1+0x8], R3 ;  /* 0x0000080301007387 */ /* 0x0007e80000100800 */
[----:B------:R4:W-:Y:S04]  /*bc20*/  STL [R1+0xc], R2 ;  /* 0x00000c0201007387 */ /* 0x0009e80000100800 */
[----:B------:R4:W-:Y:S01]  /*bc30*/  STL [R1+0x58], R0 ;  /* 0x0000580001007387 */ /* 0x0009e20000100800 */
[----:B------:R-:W-:Y:S01]  /*bc40*/  PLOP3.LUT P0, PT, PT, PT, UP0, 0x80, 0x0 ;  /* 0x000000000000781c */ /* 0x000fe20003f0f008 */
[-C--:B------:R-:W-:Y:S08]  /*bc50*/  HMMA.16816.F32.BF16 R164, R200, R172.reuse, R164 ;  /* 0x000000acc8a4723c */ /* 0x080ff000000418a4 */
[C---:B------:R-:W-:Y:S08]  /*bc60*/  HMMA.16816.F32.BF16 R160, R148.reuse, R172, R160 ;  /* 0x000000ac94a0723c */ /* 0x040ff000000418a0 */
[----:B------:R-:W-:Y:S01]  /*bc70*/  HMMA.16816.F32.BF16 R168, R148, R174, R168 ;  /* 0x000000ae94a8723c */ /* 0x000fe200000418a8 */
[----:B---3--:R-:W-:-:S07]  /*bc80*/  MOV R3, R210 ;  /* 0x000000d200037202 */ /* 0x008fce0000000f00 */
[----:B------:R-:W-:Y:S08]  /*bc90*/  HMMA.16816.F32.BF16 R172, R200, R174, R80 ;  /* 0x000000aec8ac723c */ /* 0x000ff00000041850 */
[C---:B------:R-:W-:Y:S08]  /*bca0*/  HMMA.16816.F32.BF16 R80, R148.reuse, R88, R124 ;  /* 0x000000589450723c */ /* 0x040ff0000004187c */
[C---:B------:R-:W-:Y:S08]  /*bcb0*/  HMMA.16816.F32.BF16 R84, R148.reuse, R90, R108 ;  /* 0x0000005a9454723c */ /* 0x040ff0000004186c */
[C---:B-1----:R-:W-:Y:S08]  /*bcc0*/  HMMA.16816.F32.BF16 R96, R148.reuse, R104, R92 ;  /* 0x000000689460723c */ /* 0x042ff0000004185c */
[C---:B------:R-:W-:Y:S08]  /*bcd0*/  HMMA.16816.F32.BF16 R176, R148.reuse, R188, R176 ;  /* 0x000000bc94b0723c */ /* 0x040ff000000418b0 */
[C---:B------:R-:W-:Y:S08]  /*bce0*/  HMMA.16816.F32.BF16 R184, R148.reuse, R190, R184 ;  /* 0x000000be94b8723c */ /* 0x040ff000000418b8 */
[C---:B------:R-:W-:Y:S08]  /*bcf0*/  HMMA.16816.F32.BF16 R192, R148.reuse, R72, R192 ;  /* 0x0000004894c0723c */ /* 0x040ff000000418c0 */
[C---:B------:R-:W-:Y:S08]  /*bd00*/  HMMA.16816.F32.BF16 R100, R148.reuse, R106, R100 ;  /* 0x0000006a9464723c */ /* 0x040ff00000041864 */
[C---:B--2---:R-:W-:Y:S08]  /*bd10*/  HMMA.16816.F32.BF16 R112, R148.reuse, R120, R112 ;  /* 0x000000789470723c */ /* 0x044ff00000041870 */
[C---:B------:R-:W-:Y:S08]  /*bd20*/  HMMA.16816.F32.BF16 R116, R148.reuse, R122, R116 ;  /* 0x0000007a9474723c */ /* 0x040ff00000041874 */
[----:B------:R-:W-:Y:S08]  /*bd30*/  HMMA.16816.F32.BF16 R132, R148, R138, R132 ;  /* 0x0000008a9484723c */ /* 0x000ff00000041884 */
[C---:B------:R-:W-:Y:S08]  /*bd40*/  HMMA.16816.F32.BF16 R180, R200.reuse, R188, R180 ;  /* 0x000000bcc8b4723c */ /* 0x040ff000000418b4 */
[C---:B------:R-:W-:Y:S08]  /*bd50*/  HMMA.16816.F32.BF16 R196, R200.reuse, R72, R196 ;  /* 0x00000048c8c4723c */ /* 0x040ff000000418c4 */
[C---:B------:R-:W-:Y:S08]  /*bd60*/  HMMA.16816.F32.BF16 R92, R200.reuse, R104, R152 ;  /* 0x00000068c85c723c */ /* 0x040ff00000041898 */
[----:B------:R-:W-:Y:S01]  /*bd70*/  HMMA.16816.F32.BF16 R108, R200, R120, R60 ;  /* 0x00000078c86c723c */ /* 0x000fe2000004183c */
[----:B------:R-:W-:Y:S01]  /*bd80*/  IMAD.MOV.U32 R155, RZ, RZ, R208 ;  /* 0x000000ffff9b7224 */ /* 0x000fe200078e00d0 */
[----:B------:R-:W-:-:S06]  /*bd90*/  MOV R154, R211 ;  /* 0x000000d3009a7202 */ /* 0x000fcc0000000f00 */
[C---:B------:R-:W-:Y:S08]  /*bda0*/  HMMA.16816.F32.BF16 R124, R200.reuse, R136, R52 ;  /* 0x00000088c87c723c */ /* 0x040ff00000041834 */
[C---:B------:R-:W-:Y:S08]  /*bdb0*/  HMMA.16816.F32.BF16 R188, R200.reuse, R190, R212 ;  /* 0x000000bec8bc723c */ /* 0x040ff000000418d4 */
[C---:B------:R-:W-:Y:S08]  /*bdc0*/  HMMA.16816.F32.BF16 R72, R200.reuse, R74, R156 ;  /* 0x0000004ac848723c */ /* 0x040ff0000004189c */
[----:B------:R-:W-:Y:S01]  /*bdd0*/  HMMA.16816.F32.BF16 R88, R200, R90, R36 ;  /* 0x0000005ac858723c */ /* 0x000fe20000041824 */
[----:B------:R-:W-:-:S07]  /*bde0*/  MOV R156, R209 ;  /* 0x000000d1009c7202 */ /* 0x000fce0000000f00 */
[C---:B------:R-:W-:Y:S08]  /*bdf0*/  HMMA.16816.F32.BF16 R104, R200.reuse, R106, R32 ;  /* 0x0000006ac868723c */ /* 0x040ff00000041820 */
[C---:B------:R-:W-:Y:S08]  /*be00*/  HMMA.16816.F32.BF16 R120, R200.reuse, R122, R56 ;  /* 0x0000007ac878723c */ /* 0x040ff00000041838 */
[----:B------:R-:W-:Y:S08]  /*be10*/  HMMA.16816.F32.BF16 R136, R200, R138, R44 ;  /* 0x0000008ac888723c */ /* 0x000ff0000004182c */
[-C--:B------:R-:W-:Y:S08]  /*be20*/  HMMA.16816.F32.BF16 R148, R148, R6.reuse, R64 ;  /* 0x000000069494723c */ /* 0x080ff00000041840 */
[----:B------:R-:W-:Y:S01]  /*be30*/  HMMA.16816.F32.BF16 R200, R200, R6, R40 ;  /* 0x00000006c8c8723c */ /* 0x000fe20000041828 */
[----:B------:R-:W-:Y:S11]  /*be40*/  @!P0 BRA `(.L_x_30) ;  /* 0x0000555000008947 */ /* 0x000ff60003800000 */
[----:B----4-:R-:W2:Y:S04]  /*be50*/  LDL.64 R208, [R1+0xb8] ;  /* 0x0000b80001d07983 */ /* 0x010ea80000100a00 */
[----:B------:R-:W3:Y:S01]  /*be60*/  LDL.64 R210, [R1+0xb0] ;  /* 0x0000b00001d27983 */ /* 0x000ee20000100a00 */
[----:B------:R-:W-:Y:S01]  /*be70*/  UIADD3 UR20, UR8, -0x3, URZ ;  /* 0xfffffffd08147890 */ /* 0x000fe2000fffe03f */
[----:B------:R-:W-:-:S04]  /*be80*/  DEPBAR.LE SB0, 0x0 ;  /* 0x000080000000791a */ /* 0x000fc80000000000 */
[----:B------:R-:W-:Y:S01]  /*be90*/  USHF.R.S32.HI UR12, URZ, 0x1f, UR20 ;  /* 0x0000001f3f0c7899 */ /* 0x000fe20008011414 */
[----:B------:R-:W-:Y:S01]  /*bea0*/  STL.64 [R1+0x138], R94 ;  /* 0x0001385e01007387 */ /* 0x000fe20000100a00 */
[----:B------:R-:W-:Y:S02]  /*beb0*/  ULDC.64 UR4, c[0x0][0x1a0] ;  /* 0x0000680000047ab9 */ /* 0x000fe40000000a00 */
[----:B------:R-:W-:Y:S01]  /*bec0*/  UIMAD UR12, UR12, UR4, URZ ;  /* 0x000000040c0c72a4 */ /* 0x000fe2000f8e023f */
[----:B------:R-:W-:Y:S01]  /*bed0*/  STL.64 [R1+0x130], R92 ;  /* 0x0001305c01007387 */ /* 0x000fe20000100a00 */
[----:B------:R-:W-:Y:S02]  /*bee0*/  UIMAD.WIDE.U32 UR18, UR20, UR4, URZ ;  /* 0x00000004141272a5 */ /* 0x000fe4000f8e003f */
[----:B------:R-:W-:Y:S01]  /*bef0*/  UIMAD UR12, UR20, UR5, UR12 ;  /* 0x00000005140c72a4 */ /* 0x000fe2000f8e020c */
[----:B------:R-:W-:Y:S03]  /*bf00*/  STL.64 [R1+0x128], R90 ;  /* 0x0001285a01007387 */ /* 0x000fe60000100a00 */
[----:B------:R-:W-:Y:S01]  /*bf10*/  UIADD3 UR12, UR19, UR12, URZ ;  /* 0x0000000c130c7290 */ /* 0x000fe2000fffe03f */
[----:B------:R-:W-:Y:S01]  /*bf20*/  IMAD.U32 R4, RZ, RZ, UR18 ;  /* 0x00000012ff047e24 */ /* 0x000fe2000f8e00ff */
[----:B------:R-:W-:Y:S01]  /*bf30*/  STL.64 [R1+0x120], R88 ;  /* 0x0001205801007387 */ /* 0x000fe20000100a00 */
[----:B------:R-:W-:-:S03]  /*bf40*/  IMAD.U32 R5, RZ, RZ, UR19 ;  /* 0x00000013ff057e24 */ /* 0x000fc6000f8e00ff */
[----:B------:R-:W-:Y:S01]  /*bf50*/  IMAD.U32 R2, RZ, RZ, UR12 ;  /* 0x0000000cff027e24 */ /* 0x000fe2000f8e00ff */
[----:B------:R-:W-:Y:S01]  /*bf60*/  USHF.L.U32 UR12, UR4, 0x5, URZ ;  /* 0x00000005040c7899 */ /* 0x000fe2000800063f */
[----:B------:R-:W-:Y:S01]  /*bf70*/  STL.64 [R1+0x118], R86 ;  /* 0x0001185601007387 */ /* 0x000fe20000100a00 */
[----:B------:R-:W-:-:S03]  /*bf80*/  USHF.L.U64.HI UR4, UR4, 0x5, UR5 ;  /* 0x0000000504047899 */ /* 0x000fc60008010205 */
[----:B------:R-:W-:Y:S04]  /*bf90*/  STL.64 [R1+0x110], R84 ;  /* 0x0001105401007387 */ /* 0x000fe80000100a00 */
[----:B------:R-:W-:Y:S04]  /*bfa0*/  STL [R1+0x108], R81 ;  /* 0x0001085101007387 */ /* 0x000fe80000100800 */
        /* <DEDUP_REMOVED lines=13> */
[----:B------:R-:W-:Y:S01]  /*c080*/  BAR.SYNC.DEFER_BLOCKING 0x0 ;  /* 0x0000000000007b1d */ /* 0x000fe20000010000 */
[----:B--2---:R-:W-:-:S04]  /*c090*/  LEA R0, P0, R4, R208, 0x6 ;  /* 0x000000d004007211 */ /* 0x004fc800078030ff */
        /* <DEDUP_REMOVED lines=20> */
[----:B------:R-:W-:Y:S04]  /*c1e0*/  LDSM.16.M88.4 R156, [R227] ;  /* 0x00000000e39c783b */ /* 0x000fe80000000200 */
[----:B------:R-:W4:Y:S04]  /*c1f0*/  LDSM.16.M88.4 R12, [R220+0x8000] ;  /* 0x00800000dc0c783b */ /* 0x000f280000000200 */
[----:B------:R-:W2:Y:S04]  /*c200*/  LDSM.16.M88.4 R152, [R227+0x2000] ;  /* 0x00200000e398783b */ /* 0x000ea80000000200 */
[----:B------:R-:W-:Y:S04]  /*c210*/  LDSM.16.M88.4 R64, [R228] ;  /* 0x00000000e440783b */ /* 0x000fe80000000200 */
[----:B-1----:R-:W1:Y:S04]  /*c220*/  LDSM.16.M88.4 R4, [R231] ;  /* 0x00000000e704783b */ /* 0x002e680000000200 */
[----:B------:R-:W-:Y:S04]  /*c230*/  LDSM.16.M88.4 R60, [R228+0x2000] ;  /* 0x00200000e43c783b */ /* 0x000fe80000000200 */
[----:B---3--:R-:W3:Y:S04]  /*c240*/  LDSM.16.M88.4 R8, [R220+0x8800] ;  /* 0x00880000dc08783b */ /* 0x008ee80000000200 */
[----:B------:R-:W1:Y:S04]  /*c250*/  LDSM.16.M88.4 R16, [R238] ;  /* 0x00000000ee10783b */ /* 0x000e680000000200 */
[----:B------:R-:W-:Y:S04]  /*c260*/  LDSM.16.M88.4 R52, [R230+0x2000] ;  /* 0x00200000e634783b */ /* 0x000fe80000000200 */
[----:B------:R-:W-:Y:S04]  /*c270*/  LDSM.16.M88.4 R56, [R230] ;  /* 0x00000000e638783b */ /* 0x000fe80000000200 */
[----:B------:R-:W-:Y:S01]  /*c280*/  LDSM.16.M88.4 R44, [R229+0x2000] ;  /* 0x00200000e52c783b */ /* 0x000fe20000000200 */
[-C--:B----4-:R-:W-:Y:S03]  /*c290*/  HMMA.16816.F32.BF16 R40, R156, R12.reuse, RZ ;  /* 0x0000000c9c28723c */ /* 0x090fe600000418ff */
[----:B------:R-:W-:Y:S04]  /*c2a0*/  LDSM.16.M88.4 R48, [R229] ;  /* 0x00000000e530783b */ /* 0x000fe80000000200 */
[----:B------:R-:W0:Y:S01]  /*c2b0*/  LDGDEPBAR ;  /* 0x00000000000079af */ /* 0x000e220000000000 */
[C---:B--2---:R-:W-:Y:S08]  /*c2c0*/  HMMA.16816.F32.BF16 R36, R152.reuse, R12, RZ ;  /* 0x0000000c9824723c */ /* 0x044ff000000418ff */
[-C--:B------:R-:W-:Y:S08]  /*c2d0*/  HMMA.16816.F32.BF16 R32, R152, R14.reuse, RZ ;  /* 0x0000000e9820723c */ /* 0x080ff000000418ff */
[----:B------:R-:W-:Y:S01]  /*c2e0*/  HMMA.16816.F32.BF16 R28, R156, R14, RZ ;  /* 0x0000000e9c1c723c */ /* 0x000fe200000418ff */
[----:B------:R-:W2:Y:S07]  /*c2f0*/  LDSM.16.M88.4 R12, [R226+0x8000] ;  /* 0x00800000e20c783b */ /* 0x000eae0000000200 */
[----:B-1----:R-:W-:Y:S08]  /*c300*/  HMMA.16816.F32.BF16 R248, R64, R4, R40 ;  /* 0x0000000440f8723c */ /* 0x002ff00000041828 */
[----:B---3--:R-:W-:Y:S08]  /*c310*/  HMMA.16816.F32.BF16 R204, R156, R8, RZ ;  /* 0x000000089ccc723c */ /* 0x008ff000000418ff */
[----:B------:R-:W-:Y:S08]  /*c320*/  HMMA.16816.F32.BF16 R212, R60, R4, R36 ;  /* 0x000000043cd4723c */ /* 0x000ff00000041824 */
[C---:B------:R-:W-:Y:S08]  /*c330*/  HMMA.16816.F32.BF16 R40, R152.reuse, R8, RZ ;  /* 0x000000089828723c */ /* 0x040ff000000418ff */
[-C--:B------:R-:W-:Y:S08]  /*c340*/  HMMA.16816.F32.BF16 R36, R152, R10.reuse, RZ ;  /* 0x0000000a9824723c */ /* 0x080ff000000418ff */
[----:B------:R-:W-:Y:S08]  /*c350*/  HMMA.16816.F32.BF16 R8, R156, R10, RZ ;  /* 0x0000000a9c08723c */ /* 0x000ff000000418ff */
[-C--:B------:R-:W-:Y:S01]  /*c360*/  HMMA.16816.F32.BF16 R216, R60, R6.reuse, R32 ;  /* 0x000000063cd8723c */ /* 0x080fe20000041820 */
[----:B------:R-:W1:Y:S07]  /*c370*/  LDSM.16.M88.4 R32, [R226+0x8800] ;  /* 0x00880000e220783b */ /* 0x000e6e0000000200 */
[C---:B------:R-:W-:Y:S01]  /*c380*/  HMMA.16816.F32.BF16 R4, R64.reuse, R6, R28 ;  /* 0x000000064004723c */ /* 0x040fe2000004181c */
[----:B------:R-:W3:Y:S07]  /*c390*/  LDSM.16.M88.4 R28, [R225] ;  /* 0x00000000e11c783b */ /* 0x000eee0000000200 */
[-C--:B------:R-:W-:Y:S08]  /*c3a0*/  HMMA.16816.F32.BF16 R68, R64, R16.reuse, R204 ;  /* 0x000000104044723c */ /* 0x080ff000000418cc */
[C---:B------:R-:W-:Y:S01]  /*c3b0*/  HMMA.16816.F32.BF16 R244, R60.reuse, R16, R40 ;  /* 0x000000103cf4723c */ /* 0x040fe20000041828 */
[----:B------:R-:W-:Y:S07]  /*c3c0*/  LDSM.16.M88.4 R40, [R227+0x4000] ;  /* 0x00400000e328783b */ /* 0x000fee0000000200 */
[-C--:B------:R-:W-:Y:S01]  /*c3d0*/  HMMA.16816.F32.BF16 R240, R60, R18.reuse, R36 ;  /* 0x000000123cf0723c */ /* 0x080fe20000041824 */
[----:B------:R-:W-:Y:S07]  /*c3e0*/  LDSM.16.M88.4 R36, [R227+0x6000] ;  /* 0x00600000e324783b */ /* 0x000fee0000000200 */
[----:B------:R-:W-:Y:S01]  /*c3f0*/  HMMA.16816.F32.BF16 R208, R64, R18, R8 ;  /* 0x0000001240d0723c */ /* 0x000fe20000041808 */
[----:B------:R-:W4:Y:S07]  /*c400*/  LDSM.16.M88.4 R8, [R225+0x800] ;  /* 0x00080000e108783b */ /* 0x000f2e0000000200 */
[-C--:B--2---:R-:W-:Y:S08]  /*c410*/  HMMA.16816.F32.BF16 R204, R52, R12.reuse, R212 ;  /* 0x0000000c34cc723c */ /* 0x084ff000000418d4 */
[----:B------:R-:W-:Y:S08]  /*c420*/  HMMA.16816.F32.BF16 R16, R56, R12, R248 ;  /* 0x0000000c3810723c */ /* 0x000ff000000418f8 */
[-C--:B------:R-:W-:Y:S08]  /*c430*/  HMMA.16816.F32.BF16 R216, R52, R14.reuse, R216 ;  /* 0x0000000e34d8723c */ /* 0x080ff000000418d8 */
[C---:B------:R-:W-:Y:S01]  /*c440*/  HMMA.16816.F32.BF16 R12, R56.reuse, R14, R4 ;  /* 0x0000000e380c723c */ /* 0x040fe20000041804 */
[----:B------:R-:W2:Y:S07]  /*c450*/  LDSM.16.M88.4 R4, [R220+0xa000] ;  /* 0x00a00000dc04783b */ /* 0x000eae0000000200 */
[-C--:B-1----:R-:W-:Y:S08]  /*c460*/  HMMA.16816.F32.BF16 R72, R56, R32.reuse, R68 ;  /* 0x000000203848723c */ /* 0x082ff00000041844 */
[C---:B------:R-:W-:Y:S08]  /*c470*/  HMMA.16816.F32.BF16 R68, R52.reuse, R32, R244 ;  /* 0x000000203444723c */ /* 0x040ff000000418f4 */
[-C--:B------:R-:W-:Y:S08]  /*c480*/  HMMA.16816.F32.BF16 R248, R52, R34.reuse, R240 ;  /* 0x0000002234f8723c */ /* 0x080ff000000418f0 */
[----:B------:R-:W-:Y:S01]  /*c490*/  HMMA.16816.F32.BF16 R244, R56, R34, R208 ;  /* 0x0000002238f4723c */ /* 0x000fe200000418d0 */
[----:B------:R-:W1:Y:S04]  /*c4a0*/  LDSM.16.M88.4 R208, [R220+0xa800] ;  /* 0x00a80000dcd0783b */ /* 0x000e680000000200 */
[----:B------:R-:W-:Y:S03]  /*c4b0*/  LDSM.16.M88.4 R32, [R228+0x4000] ;  /* 0x00400000e420783b */ /* 0x000fe60000000200 */
[-C--:B---3--:R-:W-:Y:S01]  /*c4c0*/  HMMA.16816.F32.BF16 R240, R44, R28.reuse, R204 ;  /* 0x0000001c2cf0723c */ /* 0x088fe200000418cc */
[----:B------:R-:W-:Y:S07]  /*c4d0*/  LDSM.16.M88.4 R204, [R235] ;  /* 0x00000000ebcc783b */ /* 0x000fee0000000200 */
[----:B------:R-:W-:Y:S08]  /*c4e0*/  HMMA.16816.F32.BF16 R212, R48, R28, R16 ;  /* 0x0000001c30d4723c */ /* 0x000ff00000041810 */
[-C--:B------:R-:W-:Y:S08]  /*c4f0*/  HMMA.16816.F32.BF16 R16, R44, R30.reuse, R216 ;  /* 0x0000001e2c10723c */ /* 0x080ff000000418d8 */
[C---:B------:R-:W-:Y:S01]  /*c500*/  HMMA.16816.F32.BF16 R12, R48.reuse, R30, R12 ;  /* 0x0000001e300c723c */ /* 0x040fe2000004180c */
[----:B------:R-:W3:Y:S07]  /*c510*/  LDSM.16.M88.4 R28, [R228+0x6000] ;  /* 0x00600000e41c783b */ /* 0x000eee0000000200 */
[-C--:B----4-:R-:W-:Y:S08]  /*c520*/  HMMA.16816.F32.BF16 R76, R48, R8.reuse, R72 ;  /* 0x00000008304c723c */ /* 0x090ff00000041848 */
[C---:B------:R-:W-:Y:S08]  /*c530*/  HMMA.16816.F32.BF16 R72, R44.reuse, R8, R68 ;  /* 0x000000082c48723c */ /* 0x040ff00000041844 */
[-C--:B------:R-:W-:Y:S08]  /*c540*/  HMMA.16816.F32.BF16 R68, R44, R10.reuse, R248 ;  /* 0x0000000a2c44723c */ /* 0x080ff000000418f8 */
[----:B------:R-:W-:Y:S01]  /*c550*/  HMMA.16816.F32.BF16 R248, R48, R10, R244 ;  /* 0x0000000a30f8723c */ /* 0x000fe200000418f4 */
[----:B------:R-:W4:Y:S07]  /*c560*/  LDSM.16.M88.4 R8, [R234] ;  /* 0x00000000ea08783b */ /* 0x000f2e0000000200 */
[-C--:B--2---:R-:W-:Y:S08]  /*c570*/  HMMA.16816.F32.BF16 R244, R36, R4.reuse, R240 ;  /* 0x0000000424f4723c */ /* 0x084ff000000418f0 */
[----:B------:R-:W-:Y:S08]  /*c580*/  HMMA.16816.F32.BF16 R216, R40, R4, R212 ;  /* 0x0000000428d8723c */ /* 0x000ff000000418d4 */
[-C--:B------:R-:W-:Y:S01]  /*c590*/  HMMA.16816.F32.BF16 R240, R36, R6.reuse, R16 ;  /* 0x0000000624f0723c */ /* 0x080fe20000041810 */
[----:B------:R-:W-:Y:S07]  /*c5a0*/  LDSM.16.M88.4 R16, [R230+0x4000] ;  /* 0x00400000e610783b */ /* 0x000fee0000000200 */
[C---:B------:R-:W-:Y:S01]  /*c5b0*/  HMMA.16816.F32.BF16 R212, R40.reuse, R6, R12 ;  /* 0x0000000628d4723c */ /* 0x040fe2000004180c */
[----:B------:R-:W-:Y:S04]  /*c5c0*/  LDSM.16.M88.4 R12, [R230+0x6000] ;  /* 0x00600000e60c783b */ /* 0x000fe80000000200 */
[----:B------:R-:W2:Y:S03]  /*c5d0*/  LDSM.16.M88.4 R4, [R226+0xa000] ;  /* 0x00a00000e204783b */ /* 0x000ea60000000200 */
[-C--:B-1----:R-:W-:Y:S08]  /*c5e0*/  HMMA.16816.F32.BF16 R76, R40, R208.reuse, R76 ;  /* 0x000000d0284c723c */ /* 0x082ff0000004184c */
[C---:B------:R-:W-:Y:S08]  /*c5f0*/  HMMA.16816.F32.BF16 R72, R36.reuse, R208, R72 ;  /* 0x000000d02448723c */ /* 0x040ff00000041848 */
[-C--:B------:R-:W-:Y:S08]  /*c600*/  HMMA.16816.F32.BF16 R68, R36, R210.reuse, R68 ;  /* 0x000000d22444723c */ /* 0x080ff00000041844 */
[----:B------:R-:W-:Y:S08]  /*c610*/  HMMA.16816.F32.BF16 R248, R40, R210, R248 ;  /* 0x000000d228f8723c */ /* 0x000ff000000418f8 */
[-C--:B---3--:R-:W-:Y:S08]  /*c620*/  HMMA.16816.F32.BF16 R244, R28, R204.reuse, R244 ;  /* 0x000000cc1cf4723c */ /* 0x088ff000000418f4 */
[----:B------:R-:W-:Y:S08]  /*c630*/  HMMA.16816.F32.BF16 R216, R32, R204, R216 ;  /* 0x000000cc20d8723c */ /* 0x000ff000000418d8 */
[-C--:B------:R-:W-:Y:S08]  /*c640*/  HMMA.16816.F32.BF16 R208, R28, R206.reuse, R240 ;  /* 0x000000ce1cd0723c */ /* 0x080ff000000418f0 */
[C---:B------:R-:W-:Y:S01]  /*c650*/  HMMA.16816.F32.BF16 R204, R32.reuse, R206, R212 ;  /* 0x000000ce20cc723c */ /* 0x040fe200000418d4 */
[----:B------:R-:W1:Y:S07]  /*c660*/  LDSM.16.M88.4 R212, [R226+0xa800] ;  /* 0x00a80000e2d4783b */ /* 0x000e6e0000000200 */
[-C--:B----4-:R-:W-:Y:S08]  /*c670*/  HMMA.16816.F32.BF16 R92, R32, R8.reuse, R76 ;  /* 0x00000008205c723c */ /* 0x090ff0000004184c */
[C---:B------:R-:W-:Y:S08]  /*c680*/  HMMA.16816.F32.BF16 R84, R28.reuse, R8, R72 ;  /* 0x000000081c54723c */ /* 0x040ff00000041848 */
[-C--:B------:R-:W-:Y:S08]  /*c690*/  HMMA.16816.F32.BF16 R76, R28, R10.reuse, R68 ;  /* 0x0000000a1c4c723c */ /* 0x080ff00000041844 */
[----:B------:R-:W-:Y:S01]  /*c6a0*/  HMMA.16816.F32.BF16 R240, R32, R10, R248 ;  /* 0x0000000a20f0723c */ /* 0x000fe200000418f8 */
[----:B------:R-:W-:Y:S07]  /*c6b0*/  LDSM.16.M88.4 R8, [R229+0x4000] ;  /* 0x00400000e508783b */ /* 0x000fee0000000200 */
[-C--:B--2---:R-:W-:Y:S08]  /*c6c0*/  HMMA.16816.F32.BF16 R72, R12, R4.reuse, R244 ;  /* 0x000000040c48723c */ /* 0x084ff000000418f4 */
[----:B------:R-:W-:Y:S08]  /*c6d0*/  HMMA.16816.F32.BF16 R88, R16, R4, R216 ;  /* 0x000000041058723c */ /* 0x000ff000000418d8 */
[-C--:B------:R-:W-:Y:S01]  /*c6e0*/  HMMA.16816.F32.BF16 R68, R12, R6.reuse, R208 ;  /* 0x000000060c44723c */ /* 0x080fe200000418d0 */
[----:B------:R-:W-:Y:S07]  /*c6f0*/  LDSM.16.M88.4 R208, [R225+0x2000] ;  /* 0x00200000e1d0783b */ /* 0x000fee0000000200 */
[----:B------:R-:W-:Y:S01]  /*c700*/  HMMA.16816.F32.BF16 R248, R16, R6, R204 ;  /* 0x0000000610f8723c */ /* 0x000fe200000418cc */
[----:B------:R-:W2:Y:S04]  /*c710*/  LDSM.16.M88.4 R4, [R229+0x6000] ;  /* 0x00600000e504783b */ /* 0x000ea80000000200 */
[----:B------:R-:W3:Y:S03]  /*c720*/  LDSM.16.M88.4 R204, [R225+0x2800] ;  /* 0x00280000e1cc783b */ /* 0x000ee60000000200 */
[----:B-1----:R-:W-:Y:S08]  /*c730*/  HMMA.16816.F32.BF16 R216, R12, R212, R84 ;  /* 0x000000d40cd8723c */ /* 0x002ff00000041854 */
[C---:B------:R-:W-:Y:S08]  /*c740*/  HMMA.16816.F32.BF16 R240, R16.reuse, R214, R240 ;  /* 0x000000d610f0723c */ /* 0x040ff000000418f0 */
[----:B------:R-:W-:Y:S08]  /*c750*/  HMMA.16816.F32.BF16 R244, R16, R212, R92 ;  /* 0x000000d410f4723c */ /* 0x000ff0000004185c */
[----:B------:R-:W-:Y:S01]  /*c760*/  HMMA.16816.F32.BF16 R84, R12, R214, R76 ;  /* 0x000000d60c54723c */ /* 0x000fe2000004184c */
[----:B------:R-:W1:Y:S07]  /*c770*/  LDSM.16.M88.4 R212, [R220+0x9800] ;  /* 0x00980000dcd4783b */ /* 0x000e6e0000000200 */
[C---:B--2---:R-:W-:Y:S08]  /*c780*/  HMMA.16816.F32.BF16 R68, R4.reuse, R210, R68 ;  /* 0x000000d20444723c */ /* 0x044ff00000041844 */
[----:B------:R-:W-:Y:S08]  /*c790*/  HMMA.16816.F32.BF16 R92, R4, R208, R72 ;  /* 0x000000d0045c723c */ /* 0x000ff00000041848 */
[----:B---3--:R-:W-:Y:S08]  /*c7a0*/  HMMA.16816.F32.BF16 R240, R8, R206, R240 ;  /* 0x000000ce08f0723c */ /* 0x008ff000000418f0 */
[----:B------:R-:W-:-:S02]  /*c7b0*/  IMAD.MOV.U32 R75, RZ, RZ, R68 ;  /* 0x000000ffff4b7224 */ /* 0x000fc400078e0044 */
[----:B------:R-:W-:Y:S02]  /*c7c0*/  IMAD.MOV.U32 R74, RZ, RZ, R70 ;  /* 0x000000ffff4a7224 */ /* 0x000fe400078e0046 */
[----:B------:R-:W-:Y:S02]  /*c7d0*/  IMAD.MOV.U32 R77, RZ, RZ, R69 ;  /* 0x000000ffff4d7224 */ /* 0x000fe400078e0045 */
[----:B------:R-:W-:Y:S02]  /*c7e0*/  IMAD.MOV.U32 R2, RZ, RZ, R71 ;  /* 0x000000ffff027224 */ /* 0x000fe400078e0047 */
[----:B------:R-:W-:Y:S01]  /*c7f0*/  HMMA.16816.F32.BF16 R68, R4, R204, R216 ;  /* 0x000000cc0444723c */ /* 0x000fe200000418d8 */
[----:B------:R-:W-:Y:S02]  /*c800*/  IMAD.MOV.U32 R3, RZ, RZ, R93 ;  /* 0x000000ffff037224 */ /* 0x000fe400078e005d */
[----:B------:R-:W-:Y:S02]  /*c810*/  IMAD.MOV.U32 R72, RZ, RZ, R92 ;  /* 0x000000ffff487224 */ /* 0x000fe400078e005c */
[----:B------:R-:W-:-:S03]  /*c820*/  IMAD.MOV.U32 R76, RZ, RZ, R94 ;  /* 0x000000ffff4c7224 */ /* 0x000fc600078e005e */
[C---:B------:R-:W-:Y:S08]  /*c830*/  HMMA.16816.F32.BF16 R88, R8.reuse, R208, R88 ;  /* 0x000000d00858723c */ /* 0x040ff00000041858 */
[----:B------:R-:W-:Y:S01]  /*c840*/  HMMA.16816.F32.BF16 R248, R8, R210, R248 ;  /* 0x000000d208f8723c */ /* 0x000fe200000418f8 */
[----:B------:R-:W2:Y:S01]  /*c850*/  LDSM.16.M88.4 R208, [R236] ;  /* 0x00000000ecd0783b */ /* 0x000ea20000000200 */
[----:B------:R-:W-:-:S02]  /*c860*/  IMAD.MOV.U32 R219, RZ, RZ, R3 ;  /* 0x000000ffffdb7224 */ /* 0x000fc400078e0003 */
[----:B------:R-:W-:-:S04]  /*c870*/  IMAD.MOV.U32 R252, RZ, RZ, R95 ;  /* 0x000000fffffc7224 */ /* 0x000fc800078e005f */
[----:B------:R-:W-:Y:S01]  /*c880*/  IMAD.MOV.U32 R78, RZ, RZ, R70 ;  /* 0x000000ffff4e7224 */ /* 0x000fe200078e0046 */
[----:B------:R-:W-:Y:S01]  /*c890*/  HMMA.16816.F32.BF16 R244, R8, R204, R244 ;  /* 0x000000cc08f4723c */ /* 0x000fe200000418f4 */
[----:B------:R-:W-:Y:S01]  /*c8a0*/  IMAD.MOV.U32 R70, RZ, RZ, R240 ;  /* 0x000000ffff467224 */ /* 0x000fe200078e00f0 */
[----:B------:R3:W5:Y:S01]  /*c8b0*/  LDL.LU.64 R94, [R1+0x138] ;  /* 0x00013800015e7983 */ /* 0x0007620000300a00 */
[----:B------:R-:W-:Y:S02]  /*c8c0*/  IMAD.MOV.U32 R240, RZ, RZ, R219 ;  /* 0x000000fffff07224 */ /* 0x000fe400078e00db */
[----:B------:R-:W-:Y:S01]  /*c8d0*/  IMAD.MOV.U32 R3, RZ, RZ, R243 ;  /* 0x000000ffff037224 */ /* 0x000fe200078e00f3 */
[----:B------:R3:W5:Y:S01]  /*c8e0*/  LDL.LU.64 R92, [R1+0x130] ;  /* 0x00013000015c7983 */ /* 0x0007620000300a00 */
[----:B------:R-:W-:Y:S01]  /*c8f0*/  IMAD.MOV.U32 R73, RZ, RZ, R89 ;  /* 0x000000ffff497224 */ /* 0x000fe200078e0059 */
[----:B-1----:R-:W-:Y:S01]  /*c900*/  HMMA.16816.F32.BF16 R216, R156, R212, RZ ;  /* 0x000000d49cd8723c */ /* 0x002fe200000418ff */
[----:B------:R-:W-:-:S02]  /*c910*/  IMAD.MOV.U32 R204, RZ, RZ, R68 ;  /* 0x000000ffffcc7224 */ /* 0x000fc400078e0044 */
[----:B------:R-:W-:Y:S02]  /*c920*/  IMAD.MOV.U32 R0, RZ, RZ, R91 ;  /* 0x000000ffff007224 */ /* 0x000fe400078e005b */
[----:B------:R-:W-:-:S03]  /*c930*/  IMAD.MOV.U32 R243, RZ, RZ, R204 ;  /* 0x000000fffff37224 */ /* 0x000fc600078e00cc */
[----:B------:R-:W-:Y:S01]  /*c940*/  HMMA.16816.F32.BF16 R84, R4, R206, R84 ;  /* 0x000000ce0454723c */ /* 0x000fe20000041854 */
[----:B------:R-:W-:Y:S02]  /*c950*/  IMAD.MOV.U32 R21, RZ, RZ, R242 ;  /* 0x000000ffff157224 */ /* 0x000fe400078e00f2 */
[----:B------:R-:W-:Y:S02]  /*c960*/  IMAD.MOV.U32 R81, RZ, RZ, R69 ;  /* 0x000000ffff517224 */ /* 0x000fe400078e0045 */
[----:B------:R-:W-:Y:S02]  /*c970*/  IMAD.MOV.U32 R27, RZ, RZ, R90 ;  /* 0x000000ffff1b7224 */ /* 0x000fe400078e005a */
[----:B------:R-:W-:-:S09]  /*c980*/  IMAD.MOV.U32 R20, RZ, RZ, R88 ;  /* 0x000000ffff147224 */ /* 0x000fd200078e0058 */
[----:B--2---:R-:W-:Y:S08]  /*c990*/  HMMA.16816.F32.BF16 R216, R64, R208, R216 ;  /* 0x000000d040d8723c */ /* 0x004ff000000418d8 */
[----:B------:R-:W-:Y:S01]  /*c9a0*/  HMMA.16816.F32.BF16 R204, R152, R212, RZ ;  /* 0x000000d498cc723c */ /* 0x000fe200000418ff */
[----:B------:R-:W-:Y:S01]  /*c9b0*/  IMAD.MOV.U32 R242, RZ, RZ, R74 ;  /* 0x000000fffff27224 */ /* 0x000fe200078e004a */
[----:B------:R3:W5:Y:S01]  /*c9c0*/  LDL.LU.64 R90, [R1+0x128] ;  /* 0x00012800015a7983 */ /* 0x0007620000300a00 */
[----:B------:R-:W-:-:S04]  /*c9d0*/  IMAD.MOV.U32 R69, RZ, RZ, R241 ;  /* 0x000000ffff457224 */ /* 0x000fc800078e00f1 */
[----:B------:R-:W-:Y:S01]  /*c9e0*/  IMAD.MOV.U32 R212, RZ, RZ, R73 ;  /* 0x000000ffffd47224 */ /* 0x000fe200078e0049 */
[----:B------:R3:W5:Y:S01]  /*c9f0*/  LDL.LU.64 R88, [R1+0x120] ;  /* 0x0001200001587983 */ /* 0x0007620000300a00 */
[----:B------:R-:W-:Y:S02]  /*ca00*/  IMAD.MOV.U32 R213, RZ, RZ, R72 ;  /* 0x000000ffffd57224 */ /* 0x000fe400078e0048 */
[----:B------:R-:W-:Y:S02]  /*ca10*/  IMAD.MOV.U32 R68, RZ, RZ, R86 ;  /* 0x000000ffff447224 */ /* 0x000fe400078e0056 */
[----:B------:R-:W-:Y:S02]  /*ca20*/  IMAD.MOV.U32 R22, RZ, RZ, R87 ;  /* 0x000000ffff167224 */ /* 0x000fe400078e0057 */
[----:B------:R-:W-:Y:S01]  /*ca30*/  IMAD.MOV.U32 R80, RZ, RZ, R84 ;  /* 0x000000ffff507224 */ /* 0x000fe200078e0054 */
[----:B------:R3:W5:Y:S01]  /*ca40*/  LDL.LU.64 R86, [R1+0x118] ;  /* 0x0001180001567983 */ /* 0x0007620000300a00 */
[----:B------:R-:W-:-:S02]  /*ca50*/  IMAD.MOV.U32 R72, RZ, RZ, R219 ;  /* 0x000000ffff487224 */ /* 0x000fc400078e00db */
[----:B------:R-:W-:Y:S02]  /*ca60*/  IMAD.MOV.U32 R219, RZ, RZ, R212 ;  /* 0x000000ffffdb7224 */ /* 0x000fe400078e00d4 */
[----:B------:R-:W1:Y:S01]  /*ca70*/  S2R R212, SR_TID.X ;  /* 0x0000000000d47919 */ /* 0x000e620000002100 */
[----:B------:R-:W-:Y:S02]  /*ca80*/  IMAD.MOV.U32 R79, RZ, RZ, R85 ;  /* 0x000000ffff4f7224 */ /* 0x000fe400078e0055 */
[----:B------:R-:W-:Y:S01]  /*ca90*/  HMMA.16816.F32.BF16 R204, R60, R208, R204 ;  /* 0x000000d03ccc723c */ /* 0x000fe200000418cc */
[----:B------:R-:W-:Y:S01]  /*caa0*/  IMAD.MOV.U32 R74, RZ, RZ, R217 ;  /* 0x000000ffff4a7224 */ /* 0x000fe200078e00d9 */
[----:B------:R3:W5:Y:S01]  /*cab0*/  LDL.LU.64 R84, [R1+0x110] ;  /* 0x0001100001547983 */ /* 0x0007620000300a00 */
[----:B------:R-:W-:Y:S02]  /*cac0*/  IMAD.MOV.U32 R217, RZ, RZ, R0 ;  /* 0x000000ffffd97224 */ /* 0x000fe400078e0000 */
[----:B------:R-:W-:-:S02]  /*cad0*/  IMAD.U32 R0, RZ, RZ, UR20 ;  /* 0x00000014ff007e24 */ /* 0x000fc4000f8e00ff */
[----:B------:R-:W-:Y:S02]  /*cae0*/  IMAD.MOV.U32 R241, RZ, RZ, R75 ;  /* 0x000000fffff17224 */ /* 0x000fe400078e004b */
[----:B-1----:R-:W-:-:S05]  /*caf0*/  IMAD.SHL.U32 R212, R212, 0x2, RZ ;  /* 0x00000002d4d47824 */ /* 0x002fca00078e00ff */
[----:B------:R-:W-:-:S05]  /*cb00*/  LOP3.LUT R212, R212, 0x6, RZ, 0xc0, !PT ;  /* 0x00000006d4d47812 */ /* 0x000fca00078ec0ff */
[----:B------:R-:W-:Y:S02]  /*cb10*/  IMAD R0, R0, 0x40, R212 ;  /* 0x0000004000007824 */ /* 0x000fe400078e02d4 */
[----:B------:R-:W-:Y:S02]  /*cb20*/  IMAD.MOV.U32 R212, RZ, RZ, R241 ;  /* 0x000000ffffd47224 */ /* 0x000fe400078e00f1 */
[----:B------:R-:W-:Y:S02]  /*cb30*/  IMAD.MOV.U32 R241, RZ, RZ, R242 ;  /* 0x000000fffff17224 */ /* 0x000fe400078e00f2 */
[----:B------:R-:W-:Y:S01]  /*cb40*/  IMAD.MOV.U32 R242, RZ, RZ, R2 ;  /* 0x000000fffff27224 */ /* 0x000fe200078e0002 */
[----:B------:R-:W-:Y:S01]  /*cb50*/  IADD3 R2, R0, 0x1, RZ ;  /* 0x0000000100027810 */ /* 0x000fe20007ffe0ff */
[----:B------:R-:W-:Y:S02]  /*cb60*/  IMAD.MOV.U32 R75, RZ, RZ, R216 ;  /* 0x000000ffff4b7224 */ /* 0x000fe400078e00d8 */
[----:B------:R-:W-:Y:S01]  /*cb70*/  IMAD.MOV.U32 R216, RZ, RZ, R219 ;  /* 0x000000ffffd87224 */ /* 0x000fe200078e00db */
[----:B------:R-:W-:Y:S01]  /*cb80*/  ISETP.GE.AND P1, PT, R2, R23, PT ;  /* 0x000000170200720c */ /* 0x000fe20003f26270 */
[----:B------:R-:W-:-:S02]  /*cb90*/  IMAD.MOV.U32 R73, RZ, RZ, R218 ;  /* 0x000000ffff497224 */ /* 0x000fc400078e00da */
[----:B------:R-:W-:Y:S02]  /*cba0*/  IMAD.MOV.U32 R218, RZ, RZ, R213 ;  /* 0x000000ffffda7224 */ /* 0x000fe400078e00d5 */
[----:B------:R-:W-:Y:S02]  /*cbb0*/  IMAD.MOV.U32 R213, RZ, RZ, R77 ;  /* 0x000000ffffd57224 */ /* 0x000fe400078e004d */
[----:B------:R-:W-:Y:S01]  /*cbc0*/  IMAD.MOV.U32 R77, RZ, RZ, R204 ;  /* 0x000000ffff4d7224 */ /* 0x000fe200078e00cc */
[----:B------:R-:W-:Y:S02]  /*cbd0*/  FSEL R204, R216, -INF , !P1 ;  /* 0xff800000d8cc7808 */ /* 0x000fe40004800000 */
[----:B------:R-:W-:-:S03]  /*cbe0*/  ISETP.GE.AND P5, PT, R2, R26, PT ;  /* 0x0000001a0200720c */ /* 0x000fc60003fa6270 */
[----:B------:R1:W-:Y:S01]  /*cbf0*/  STL [R1+0x4c], R204 ;  /* 0x00004ccc01007387 */ /* 0x0003e20000100800 */
[C---:B------:R-:W-:Y:S02]  /*cc00*/  ISETP.GE.AND P2, PT, R2.reuse, R24, PT ;  /* 0x000000180200720c */ /* 0x040fe40003f46270 */
[----:B------:R-:W-:Y:S02]  /*cc10*/  ISETP.GE.AND P3, PT, R2, R25, PT ;  /* 0x000000190200720c */ /* 0x000fe40003f66270 */
[C---:B------:R-:W-:Y:S02]  /*cc20*/  ISETP.GE.AND P6, PT, R0.reuse, R23, PT ;  /* 0x000000170000720c */ /* 0x040fe40003fc6270 */
[C---:B------:R-:W-:Y:S02]  /*cc30*/  IADD3 R2, R0.reuse, 0x8, RZ ;  /* 0x0000000800027810 */ /* 0x040fe40007ffe0ff */
[----:B------:R-:W-:Y:S01]  /*cc40*/  ISETP.GE.AND P0, PT, R0, R26, PT ;  /* 0x0000001a0000720c */ /* 0x000fe20003f06270 */
[----:B------:R-:W-:Y:S01]  /*cc50*/  IMAD.MOV.U32 R219, RZ, RZ, R240 ;  /* 0x000000ffffdb7224 */ /* 0x000fe200078e00f0 */
[----:B------:R-:W-:Y:S01]  /*cc60*/  FSEL R20, R20, -INF , !P6 ;  /* 0xff80000014147808 */ /* 0x000fe20007000000 */
[----:B------:R-:W-:Y:S01]  /*cc70*/  IMAD.MOV.U32 R240, RZ, RZ, R76 ;  /* 0x000000fffff07224 */ /* 0x000fe200078e004c */
[----:B------:R-:W-:-:S02]  /*cc80*/  ISETP.GE.AND P1, PT, R2, R24, PT ;  /* 0x000000180200720c */ /* 0x000fc40003f26270 */
[----:B------:R-:W-:Y:S02]  /*cc90*/  FSEL R27, R27, -INF , !P0 ;  /* 0xff8000001b1b7808 */ /* 0x000fe40004000000 */
[----:B-1----:R-:W-:Y:S02]  /*cca0*/  FSEL R204, R217, -INF , !P5 ;  /* 0xff800000d9cc7808 */ /* 0x002fe40006800000 */
[----:B------:R-:W-:-:S03]  /*ccb0*/  ISETP.GE.AND P5, PT, R0, R24, PT ;  /* 0x000000180000720c */ /* 0x000fc60003fa6270 */
[----:B------:R1:W-:Y:S01]  /*ccc0*/  STL [R1+0x50], R204 ;  /* 0x000050cc01007387 */ /* 0x0003e20000100800 */
[C---:B------:R-:W-:Y:S01]  /*ccd0*/  ISETP.GE.AND P4, PT, R2.reuse, R23, PT ;  /* 0x000000170200720c */ /* 0x040fe20003f86270 */
[----:B------:R-:W-:Y:S01]  /*cce0*/  IMAD.MOV.U32 R76, RZ, RZ, R205 ;  /* 0x000000ffff4c7224 */ /* 0x000fe200078e00cd */
[C---:B------:R-:W-:Y:S02]  /*ccf0*/  ISETP.GE.AND P6, PT, R2.reuse, R26, PT ;  /* 0x0000001a0200720c */ /* 0x040fe40003fc6270 */
[-C--:B------:R-:W-:Y:S02]  /*cd00*/  ISETP.GE.AND P0, PT, R2, R25.reuse, PT ;  /* 0x000000190200720c */ /* 0x080fe40003f06270 */
[C---:B------:R-:W-:Y:S02]  /*cd10*/  IADD3 R2, R0.reuse, 0x9, RZ ;  /* 0x0000000900027810 */ /* 0x040fe40007ffe0ff */
[----:B------:R-:W-:Y:S02]  /*cd20*/  FSEL R205, R219, -INF , !P2 ;  /* 0xff800000dbcd7808 */ /* 0x000fe40005000000 */
[----:B------:R-:W-:-:S02]  /*cd30*/  ISETP.GE.AND P2, PT, R0, R25, PT ;  /* 0x000000190000720c */ /* 0x000fc40003f46270 */
[----:B-1----:R-:W-:Y:S02]  /*cd40*/  FSEL R204, R218, -INF , !P5 ;  /* 0xff800000dacc7808 */ /* 0x002fe40006800000 */
[----:B------:R-:W-:-:S03]  /*cd50*/  ISETP.GE.AND P5, PT, R2, R24, PT ;  /* 0x000000180200720c */ /* 0x000fc60003fa6270 */
[----:B------:R1:W-:Y:S04]  /*cd60*/  STL [R1+0x1c], R204 ;  /* 0x00001ccc01007387 */ /* 0x0003e80000100800 */
[----:B------:R-:W-:Y:S01]  /*cd70*/  STL [R1+0x38], R205 ;  /* 0x000038cd01007387 */ /* 0x000fe20000100800 */
[----:B------:R-:W-:Y:S02]  /*cd80*/  IMAD.MOV.U32 R209, RZ, RZ, R206 ;  /* 0x000000ffffd17224 */ /* 0x000fe400078e00ce */
[----:B------:R-:W-:Y:S01]  /*cd90*/  IMAD.MOV.U32 R208, RZ, RZ, R207 ;  /* 0x000000ffffd07224 */ /* 0x000fe200078e00cf */
[----:B-1----:R-:W-:-:S05]  /*cda0*/  FSEL R204, R212, -INF , !P1 ;  /* 0xff800000d4cc7808 */ /* 0x002fca0004800000 */
[----:B------:R1:W-:Y:S01]  /*cdb0*/  STL [R1+0x34], R204 ;  /* 0x000034cc01007387 */ /* 0x0003e20000100800 */
[----:B------:R-:W-:Y:S02]  /*cdc0*/  FSEL R212, R240, -INF , !P2 ;  /* 0xff800000f0d47808 */ /* 0x000fe40005000000 */
[C---:B------:R-:W-:Y:S02]  /*cdd0*/  ISETP.GE.AND P1, PT, R2.reuse, R23, PT ;  /* 0x000000170200720c */ /* 0x040fe40003f26270 */
[----:B------:R-:W-:Y:S02]  /*cde0*/  ISETP.GE.AND P2, PT, R2, R25, PT ;  /* 0x000000190200720c */ /* 0x000fe40003f46270 */
[----:B-1----:R-:W-:-:S05]  /*cdf0*/  FSEL R204, R213, -INF , !P5 ;  /* 0xff800000d5cc7808 */ /* 0x002fca0006800000 */
[----:B------:R-:W-:Y:S04]  /*ce00*/  STL [R1+0x54], R204 ;  /* 0x000054cc01007387 */ /* 0x000fe80000100800 */
[----:B------:R-:W1:Y:S04]  /*ce10*/  LDSM.16.M88.4 R204, [R220+0x9000] ;  /* 0x00900000dccc783b */ /* 0x000e680000000200 */
[----:B------:R2:W-:Y:S01]  /*ce20*/  STL [R1+0x24], R212 ;  /* 0x000024d401007387 */ /* 0x0005e20000100800 */
[----:B------:R-:W-:Y:S02]  /*ce30*/  ISETP.GE.AND P5, PT, R2, R26, PT ;  /* 0x0000001a0200720c */ /* 0x000fe40003fa6270 */
[----:B------:R-:W-:-:S02]  /*ce40*/  IADD3 R2, R0, 0x10, RZ ;  /* 0x0000001000027810 */ /* 0x000fc40007ffe0ff */
[----:B------:R-:W-:Y:S02]  /*ce50*/  FSEL R213, R241, -INF , !P0 ;  /* 0xff800000f1d57808 */ /* 0x000fe40004000000 */
[----:B------:R-:W-:Y:S02]  /*ce60*/  ISETP.GE.AND P0, PT, R2, R25, PT ;  /* 0x000000190200720c */ /* 0x000fe40003f06270 */
[----:B--2---:R-:W-:-:S05]  /*ce70*/  FSEL R212, R252, -INF , !P3 ;  /* 0xff800000fcd47808 */ /* 0x004fca0005800000 */
[----:B------:R2:W-:Y:S01]  /*ce80*/  STL [R1+0x40], R212 ;  /* 0x000040d401007387 */ /* 0x0005e20000100800 */
[----:B------:R-:W-:Y:S02]  /*ce90*/  FSEL R252, R248, -INF , !P4 ;  /* 0xff800000f8fc7808 */ /* 0x000fe40006000000 */
[C---:B------:R-:W-:Y:S02]  /*cea0*/  ISETP.GE.AND P3, PT, R2.reuse, R23, PT ;  /* 0x000000170200720c */ /* 0x040fe40003f66270 */
[----:B------:R-:W-:Y:S02]  /*ceb0*/  ISETP.GE.AND P4, PT, R2, R26, PT ;  /* 0x0000001a0200720c */ /* 0x000fe40003f86270 */
[----:B--2---:R-:W-:-:S05]  /*cec0*/  FSEL R212, R249, -INF , !P1 ;  /* 0xff800000f9d47808 */ /* 0x004fca0004800000 */
[----:B------:R2:W-:Y:S01]  /*ced0*/  STL [R1], R212 ;  /* 0x000000d401007387 */ /* 0x0005e20000100800 */
[----:B------:R-:W-:Y:S02]  /*cee0*/  ISETP.GE.AND P1, PT, R2, R24, PT ;  /* 0x000000180200720c */ /* 0x000fe40003f26270 */
[----:B------:R-:W-:Y:S01]  /*cef0*/  IADD3 R2, R0, 0x11, RZ ;  /* 0x0000001100027810 */ /* 0x000fe20007ffe0ff */
[----:B------:R4:W-:Y:S01]  /*cf00*/  STL [R1+0x3c], R213 ;  /* 0x00003cd501007387 */ /* 0x0009e20000100800 */
[----:B--2---:R-:W-:Y:S02]  /*cf10*/  FSEL R212, R242, -INF , !P2 ;  /* 0xff800000f2d47808 */ /* 0x004fe40005000000 */
[----:B----4-:R-:W-:-:S03]  /*cf20*/  FSEL R213, R250, -INF , !P6 ;  /* 0xff800000fad57808 */ /* 0x010fc60007000000 */
[----:B------:R2:W-:Y:S01]  /*cf30*/  STL [R1+0x60], R212 ;  /* 0x000060d401007387 */ /* 0x0005e20000100800 */
[----:B------:R-:W-:-:S03]  /*cf40*/  ISETP.GE.AND P6, PT, R2, R23, PT ;  /* 0x000000170200720c */ /* 0x000fc60003fc6270 */
[----:B------:R4:W-:Y:S01]  /*cf50*/  STL [R1+0x18], R213 ;  /* 0x000018d501007387 */ /* 0x0009e20000100800 */
[----:B------:R-:W-:Y:S02]  /*cf60*/  ISETP.GE.AND P2, PT, R2, R26, PT ;  /* 0x0000001a0200720c */ /* 0x000fe40003f46270 */
[----:B--2---:R-:W-:Y:S02]  /*cf70*/  FSEL R212, R251, -INF , !P5 ;  /* 0xff800000fbd47808 */ /* 0x004fe40006800000 */
[----:B----4-:R-:W-:-:S03]  /*cf80*/  FSEL R213, R244, -INF , !P3 ;  /* 0xff800000f4d57808 */ /* 0x010fc60005800000 */
[----:B------:R2:W-:Y:S04]  /*cf90*/  STL [R1+0x20], R212 ;  /* 0x000020d401007387 */ /* 0x0005e80000100800 */
[----:B------:R4:W-:Y:S01]  /*cfa0*/  STL [R1+0x94], R213 ;  /* 0x000094d501007387 */ /* 0x0009e20000100800 */
[----:B--2---:R-:W-:Y:S02]  /*cfb0*/  FSEL R212, R245, -INF , !P6 ;  /* 0xff800000f5d47808 */ /* 0x004fe40007000000 */
[----:B----4-:R-:W-:-:S03]  /*cfc0*/  FSEL R213, R246, -INF , !P4 ;  /* 0xff800000f6d57808 */ /* 0x010fc60006000000 */
[----:B------:R2:W-:Y:S04]  /*cfd0*/  STL [R1+0x90], R212 ;  /* 0x000090d401007387 */ /* 0x0005e80000100800 */
[----:B------:R-:W-:Y:S01]  /*cfe0*/  STL [R1+0x9c], R213 ;  /* 0x00009cd501007387 */ /* 0x000fe20000100800 */
[----:B--2---:R-:W-:-:S05]  /*cff0*/  FSEL R212, R247, -INF , !P2 ;  /* 0xff800000f7d47808 */ /* 0x004fca0005000000 */
[----:B------:R2:W-:Y:S01]  /*d000*/  STL [R1+0x98], R212 ;  /* 0x000098d401007387 */ /* 0x0005e20000100800 */
[C---:B------:R-:W-:Y:S02]  /*d010*/  ISETP.GE.AND P5, PT, R2.reuse, R24, PT ;  /* 0x000000180200720c */ /* 0x040fe40003fa6270 */
[----:B------:R-:W-:Y:S02]  /*d020*/  ISETP.GE.AND P3, PT, R2, R25, PT ;  /* 0x000000190200720c */ /* 0x000fe40003f66270 */
[----:B------:R-:W-:Y:S02]  /*d030*/  IADD3 R2, R0, 0x18, RZ ;  /* 0x0000001800027810 */ /* 0x000fe40007ffe0ff */
[----:B--2---:R-:W-:Y:S02]  /*d040*/  FSEL R212, R243, -INF , !P1 ;  /* 0xff800000f3d47808 */ /* 0x004fe40004800000 */
[----:B-1----:R-:W-:Y:S01]  /*d050*/  HMMA.16816.F32.BF16 R240, R152, R206, RZ ;  /* 0x000000ce98f0723c */ /* 0x002fe200000418ff */
[----:B------:R-:W-:-:S02]  /*d060*/  ISETP.GE.AND P4, PT, R2, R23, PT ;  /* 0x000000170200720c */ /* 0x000fc40003f86270 */
[C---:B------:R-:W-:Y:S02]  /*d070*/  ISETP.GE.AND P6, PT, R2.reuse, R26, PT ;  /* 0x0000001a0200720c */ /* 0x040fe40003fc6270 */
[C---:B------:R-:W-:Y:S02]  /*d080*/  ISETP.GE.AND P2, PT, R2.reuse, R24, PT ;  /* 0x000000180200720c */ /* 0x040fe40003f46270 */
[----:B------:R-:W-:Y:S01]  /*d090*/  ISETP.GE.AND P1, PT, R2, R25, PT ;  /* 0x000000190200720c */ /* 0x000fe20003f26270 */
[C---:B------:R-:W-:Y:S01]  /*d0a0*/  HMMA.16816.F32.BF16 R248, R152.reuse, R204, RZ ;  /* 0x000000cc98f8723c */ /* 0x040fe200000418ff */
[----:B------:R1:W-:Y:S07]  /*d0b0*/  STL [R1+0xa0], R212 ;  /* 0x0000a0d401007387 */ /* 0x0003ee0000100800 */
[----:B------:R-:W-:Y:S08]  /*d0c0*/  HMMA.16816.F32.BF16 R244, R152, R214, RZ ;  /* 0x000000d698f4723c */ /* 0x000ff000000418ff */
[----:B------:R-:W-:-:S02]  /*d0d0*/  IMAD.MOV.U32 R2, RZ, RZ, R242 ;  /* 0x000000ffff027224 */ /* 0x000fc400078e00f2 */
[----:B------:R-:W-:Y:S02]  /*d0e0*/  IMAD.MOV.U32 R213, RZ, RZ, R241 ;  /* 0x000000ffffd57224 */ /* 0x000fe400078e00f1 */
[----:B------:R-:W-:Y:S01]  /*d0f0*/  IMAD.MOV.U32 R155, RZ, RZ, R2 ;  /* 0x000000ffff9b7224 */ /* 0x000fe200078e0002 */
[----:B------:R-:W-:Y:S01]  /*d100*/  IADD3 R2, R0, 0x19, RZ ;  /* 0x0000001900027810 */ /* 0x000fe20007ffe0ff */
[----:B------:R-:W-:Y:S01]  /*d110*/  IMAD.MOV.U32 R154, RZ, RZ, R213 ;  /* 0x000000ffff9a7224 */ /* 0x000fe200078e00d5 */
[----:B------:R-:W-:Y:S01]  /*d120*/  FSEL R213, R81, -INF , !P5 ;  /* 0xff80000051d57808 */ /* 0x000fe20006800000 */
[----:B------:R-:W-:Y:S01]  /*d130*/  IMAD.MOV.U32 R216, RZ, RZ, R240 ;  /* 0x000000ffffd87224 */ /* 0x000fe200078e00f0 */
[----:B------:R-:W-:Y:S01]  /*d140*/  ISETP.GE.AND P5, PT, R2, R24, PT ;  /* 0x000000180200720c */ /* 0x000fe20003fa6270 */
[----:B------:R3:W5:Y:S01]  /*d150*/  LDL.LU R81, [R1+0x108] ;  /* 0x0001080001517983 */ /* 0x0007620000300800 */
[----:B------:R-:W-:Y:S01]  /*d160*/  FSEL R152, R80, -INF , !P2 ;  /* 0xff80000050987808 */ /* 0x000fe20005000000 */
[----:B------:R-:W-:-:S02]  /*d170*/  IMAD.MOV.U32 R153, RZ, RZ, R216 ;  /* 0x000000ffff997224 */ /* 0x000fc400078e00d8 */
[----:B------:R-:W-:Y:S01]  /*d180*/  STL [R1+0x7c], R213 ;  /* 0x00007cd501007387 */ /* 0x000fe20000100800 */
[----:B------:R-:W-:Y:S01]  /*d190*/  HMMA.16816.F32.BF16 R216, R156, R204, RZ ;  /* 0x000000cc9cd8723c */ /* 0x000fe200000418ff */
[----:B-1----:R-:W-:Y:S02]  /*d1a0*/  IMAD.MOV.U32 R212, RZ, RZ, R243 ;  /* 0x000000ffffd47224 */ /* 0x002fe400078e00f3 */
[----:B------:R3:W5:Y:S04]  /*d1b0*/  LDL.LU R80, [R1+0x104] ;  /* 0x0001040001507983 */ /* 0x0007680000300800 */
[----:B------:R-:W-:Y:S01]  /*d1c0*/  FSEL R204, R79, -INF , !P5 ;  /* 0xff8000004fcc7808 */ /* 0x000fe20006800000 */
[----:B------:R1:W-:Y:S01]  /*d1d0*/  STL [R1+0x5c], R152 ;  /* 0x00005c9801007387 */ /* 0x0003e20000100800 */
[----:B------:R-:W-:-:S02]  /*d1e0*/  ISETP.GE.AND P2, PT, R2, R23, PT ;  /* 0x000000170200720c */ /* 0x000fc40003f46270 */
[----:B------:R-:W-:Y:S01]  /*d1f0*/  ISETP.GE.AND P5, PT, R2, R26, PT ;  /* 0x0000001a0200720c */ /* 0x000fe20003fa6270 */
[----:B------:R3:W5:Y:S01]  /*d200*/  LDL.LU R79, [R1+0x100] ;  /* 0x00010000014f7983 */ /* 0x0007620000300800 */
[C---:B------:R-:W-:Y:S03]  /*d210*/  HMMA.16816.F32.BF16 R240, R156.reuse, R206, RZ ;  /* 0x000000ce9cf0723c */ /* 0x040fe600000418ff */
[----:B------:R-:W-:Y:S01]  /*d220*/  STL [R1+0x44], R204 ;  /* 0x000044cc01007387 */ /* 0x000fe20000100800 */
[----:B-1----:R-:W-:Y:S02]  /*d230*/  FSEL R152, R78, -INF , !P0 ;  /* 0xff8000004e987808 */ /* 0x002fe40004000000 */
[----:B------:R-:W-:Y:S01]  /*d240*/  ISETP.GE.AND P0, PT, R2, R25, PT ;  /* 0x000000190200720c */ /* 0x000fe20003f06270 */
[----:B------:R-:W-:Y:S01]  /*d250*/  IMAD.MOV.U32 R2, RZ, RZ, R212 ;  /* 0x000000ffff027224 */ /* 0x000fe200078e00d4 */
[----:B------:R3:W5:Y:S01]  /*d260*/  LDL.LU R78, [R1+0xfc] ;  /* 0x0000fc00014e7983 */ /* 0x0007620000300800 */
[----:B------:R-:W-:Y:S03]  /*d270*/  HMMA.16816.F32.BF16 R212, R156, R214, RZ ;  /* 0x000000d69cd4723c */ /* 0x000fe600000418ff */
[----:B------:R-:W-:Y:S04]  /*d280*/  STL [R1+0x48], R152 ;  /* 0x0000489801007387 */ /* 0x000fe80000100800 */
[----:B------:R-:W-:-:S02]  /*d290*/  IMAD.MOV.U32 R157, RZ, RZ, R153 ;  /* 0x000000ffff9d7224 */ /* 0x000fc400078e0099 */
[----:B------:R-:W-:Y:S02]  /*d2a0*/  IMAD.MOV.U32 R158, RZ, RZ, R154 ;  /* 0x000000ffff9e7224 */ /* 0x000fe400078e009a */
[----:B------:R-:W-:Y:S02]  /*d2b0*/  IMAD.MOV.U32 R159, RZ, RZ, R155 ;  /* 0x000000ffff9f7224 */ /* 0x000fe400078e009b */
[----:B------:R-:W1:Y:S01]  /*d2c0*/  LDSM.16.M88.4 R152, [R237] ;  /* 0x00000000ed98783b */ /* 0x000e620000000200 */
[----:B------:R-:W-:Y:S08]  /*d2d0*/  HMMA.16816.F32.BF16 R244, R60, R210, R244 ;  /* 0x000000d23cf4723c */ /* 0x000ff000000418f4 */
[----:B-1----:R-:W-:Y:S07]  /*d2e0*/  HMMA.16816.F32.BF16 R204, R64, R152, R216 ;  /* 0x0000009840cc723c */ /* 0x002fee00000418d8 */
[----:B------:R-:W-:-:S02]  /*d2f0*/  IMAD.MOV.U32 R216, RZ, RZ, R157 ;  /* 0x000000ffffd87224 */ /* 0x000fc400078e009d */
[----:B------:R-:W-:Y:S02]  /*d300*/  IMAD.MOV.U32 R217, RZ, RZ, R158 ;  /* 0x000000ffffd97224 */ /* 0x000fe400078e009e */
[----:B------:R-:W-:Y:S02]  /*d310*/  IMAD.MOV.U32 R218, RZ, RZ, R159 ;  /* 0x000000ffffda7224 */ /* 0x000fe400078e009f */
[----:B------:R-:W-:Y:S01]  /*d320*/  IMAD.MOV.U32 R219, RZ, RZ, R2 ;  /* 0x000000ffffdb7224 */ /* 0x000fe200078e0002 */
[C---:B------:R-:W-:Y:S08]  /*d330*/  HMMA.16816.F32.BF16 R156, R60.reuse, R152, R248 ;  /* 0x000000983c9c723c */ /* 0x040ff000000418f8 */
[-C--:B------:R-:W-:Y:S01]  /*d340*/  HMMA.16816.F32.BF16 R216, R60, R154.reuse, R216 ;  /* 0x0000009a3cd8723c */ /* 0x080fe200000418d8 */
[----:B------:R-:W1:Y:S07]  /*d350*/  LDSM.16.M88.4 R60, [R226+0x9000] ;  /* 0x00900000e23c783b */ /* 0x000e6e0000000200 */
[----:B------:R-:W-:Y:S01]  /*d360*/  HMMA.16816.F32.BF16 R240, R64, R154, R240 ;  /* 0x0000009a40f0723c */ /* 0x000fe200000418f0 */
[----:B------:R-:W-:-:S02]  /*d370*/  IMAD.MOV.U32 R250, RZ, RZ, R209 ;  /* 0x000000fffffa7224 */ /* 0x000fc400078e00d1 */
[----:B------:R-:W-:-:S05]  /*d380*/  IMAD.MOV.U32 R251, RZ, RZ, R208 ;  /* 0x000000fffffb7224 */ /* 0x000fca00078e00d0 */
[----:B------:R-:W-:Y:S01]  /*d390*/  HMMA.16816.F32.BF16 R208, R64, R210, R212 ;  /* 0x000000d240d0723c */ /* 0x000fe200000418d4 */
[----:B------:R-:W2:Y:S07]  /*d3a0*/  LDSM.16.M88.4 R64, [R225+0x1000] ;  /* 0x00100000e140783b */ /* 0x000eae0000000200 */
[-C--:B-1----:R-:W-:Y:S01]  /*d3b0*/  HMMA.16816.F32.BF16 R152, R52, R60.reuse, R156 ;  /* 0x0000003c3498723c */ /* 0x082fe2000004189c */
[----:B------:R-:W1:Y:S07]  /*d3c0*/  LDSM.16.M88.4 R156, [R226+0x9800] ;  /* 0x00980000e29c783b */ /* 0x000e6e0000000200 */
[----:B------:R-:W-:Y:S01]  /*d3d0*/  HMMA.16816.F32.BF16 R204, R56, R60, R204 ;  /* 0x0000003c38cc723c */ /* 0x000fe200000418cc */
[----:B------:R-:W-:-:S02]  /*d3e0*/  IMAD.MOV.U32 R248, RZ, RZ, R77 ;  /* 0x000000fffff87224 */ /* 0x000fc400078e004d */
[----:B------:R-:W-:Y:S01]  /*d3f0*/  IMAD.MOV.U32 R249, RZ, RZ, R76 ;  /* 0x000000fffff97224 */ /* 0x000fe200078e004c */
[----:B------:R-:W-:Y:S01]  /*d400*/  IADD3 R2, R0, 0x20, RZ ;  /* 0x0000002000027810 */ /* 0x000fe20007ffe0ff */
[----:B------:R3:W5:Y:S03]  /*d410*/  LDL.LU R77, [R1+0xf8] ;  /* 0x0000f800014d7983 */ /* 0x0007660000300800 */
[-C--:B------:R-:W-:Y:S01]  /*d420*/  HMMA.16816.F32.BF16 R216, R52, R62.reuse, R216 ;  /* 0x0000003e34d8723c */ /* 0x080fe200000418d8 */
[----:B------:R3:W5:Y:S07]  /*d430*/  LDL.LU R76, [R1+0xf4] ;  /* 0x0000f400014c7983 */ /* 0x00076e0000300800 */
[----:B------:R-:W-:Y:S01]  /*d440*/  HMMA.16816.F32.BF16 R240, R56, R62, R240 ;  /* 0x0000003e38f0723c */ /* 0x000fe200000418f0 */
[----:B------:R-:W4:Y:S07]  /*d450*/  LDSM.16.M88.4 R60, [R225+0x1800] ;  /* 0x00180000e13c783b */ /* 0x000f2e0000000200 */
[----:B--2---:R-:W-:Y:S08]  /*d460*/  HMMA.16816.F32.BF16 R212, R48, R64, R204 ;  /* 0x0000004030d4723c */ /* 0x004ff000000418cc */
[C---:B-1----:R-:W-:Y:S08]  /*d470*/  HMMA.16816.F32.BF16 R248, R52.reuse, R156, R248 ;  /* 0x0000009c34f8723c */ /* 0x042ff000000418f8 */
[----:B------:R-:W-:Y:S07]  /*d480*/  HMMA.16816.F32.BF16 R244, R52, R158, R244 ;  /* 0x0000009e34f4723c */ /* 0x000fee00000418f4 */
[----:B------:R-:W-:-:S02]  /*d490*/  IMAD.MOV.U32 R52, RZ, RZ, R75 ;  /* 0x000000ffff347224 */ /* 0x000fc400078e004b */
[----:B------:R-:W-:Y:S01]  /*d4a0*/  IMAD.MOV.U32 R53, RZ, RZ, R74 ;  /* 0x000000ffff357224 */ /* 0x000fe200078e004a */
[----:B------:R-:W-:Y:S01]  /*d4b0*/  HMMA.16816.F32.BF16 R204, R44, R64, R152 ;  /* 0x000000402ccc723c */ /* 0x000fe20000041898 */
[----:B------:R-:W-:Y:S01]  /*d4c0*/  IMAD.MOV.U32 R54, RZ, RZ, R73 ;  /* 0x000000ffff367224 */ /* 0x000fe200078e0049 */
[----:B------:R-:W1:Y:S01]  /*d4d0*/  LDSM.16.M88.4 R152, [R220+0xb000] ;  /* 0x00b00000dc98783b */ /* 0x000e620000000200 */
[----:B------:R-:W-:-:S03]  /*d4e0*/  IMAD.MOV.U32 R55, RZ, RZ, R72 ;  /* 0x000000ffff377224 */ /* 0x000fc600078e0048 */
[----:B------:R3:W5:Y:S04]  /*d4f0*/  LDL.LU R75, [R1+0xf0] ;  /* 0x0000f000014b7983 */ /* 0x0007680000300800 */
[C---:B------:R-:W-:Y:S01]  /*d500*/  HMMA.16816.F32.BF16 R52, R56.reuse, R156, R52 ;  /* 0x0000009c3834723c */ /* 0x040fe20000041834 */
[----:B------:R3:W5:Y:S04]  /*d510*/  LDL.LU R74, [R1+0xec] ;  /* 0x0000ec00014a7983 */ /* 0x0007680000300800 */
[----:B------:R3:W5:Y:S03]  /*d520*/  LDL.LU R73, [R1+0xe8] ;  /* 0x0000e80001497983 */ /* 0x0007660000300800 */
[----:B------:R-:W-:Y:S01]  /*d530*/  HMMA.16816.F32.BF16 R208, R56, R158, R208 ;  /* 0x0000009e38d0723c */ /* 0x000fe200000418d0 */
[----:B------:R3:W5:Y:S07]  /*d540*/  LDL.LU R72, [R1+0xe4] ;  /* 0x0000e40001487983 */ /* 0x00076e0000300800 */
[C---:B------:R-:W-:Y:S08]  /*d550*/  HMMA.16816.F32.BF16 R216, R44.reuse, R66, R216 ;  /* 0x000000422cd8723c */ /* 0x040ff000000418d8 */
[C---:B----4-:R-:W-:Y:S08]  /*d560*/  HMMA.16816.F32.BF16 R248, R44.reuse, R60, R248 ;  /* 0x0000003c2cf8723c */ /* 0x050ff000000418f8 */
[----:B------:R-:W-:Y:S01]  /*d570*/  HMMA.16816.F32.BF16 R244, R44, R62, R244 ;  /* 0x0000003e2cf4723c */ /* 0x000fe200000418f4 */
[----:B------:R-:W2:Y:S07]  /*d580*/  LDSM.16.M88.4 R44, [R220+0xb800] ;  /* 0x00b80000dc2c783b */ /* 0x000eae0000000200 */
[C---:B------:R-:W-:Y:S08]  /*d590*/  HMMA.16816.F32.BF16 R156, R48.reuse, R66, R240 ;  /* 0x00000042309c723c */ /* 0x040ff000000418f0 */
[----:B------:R-:W-:Y:S01]  /*d5a0*/  HMMA.16816.F32.BF16 R240, R48, R60, R52 ;  /* 0x0000003c30f0723c */ /* 0x000fe20000041834 */
[----:B------:R-:W4:Y:S07]  /*d5b0*/  LDSM.16.M88.4 R52, [R233] ;  /* 0x00000000e934783b */ /* 0x000f2e0000000200 */
[----:B-1----:R-:W-:Y:S08]  /*d5c0*/  HMMA.16816.F32.BF16 R56, R40, R152, R212 ;  /* 0x000000982838723c */ /* 0x002ff000000418d4 */
[----:B------:R-:W-:Y:S01]  /*d5d0*/  HMMA.16816.F32.BF16 R208, R48, R62, R208 ;  /* 0x0000003e30d0723c */ /* 0x000fe200000418d0 */
[----:B------:R-:W1:Y:S07]  /*d5e0*/  LDSM.16.M88.4 R48, [R232] ;  /* 0x00000000e830783b */ /* 0x000e6e0000000200 */
[C---:B------:R-:W-:Y:S08]  /*d5f0*/  HMMA.16816.F32.BF16 R64, R36.reuse, R152, R204 ;  /* 0x000000982440723c */ /* 0x040ff000000418cc */
[-C--:B------:R-:W-:Y:S08]  /*d600*/  HMMA.16816.F32.BF16 R216, R36, R154.reuse, R216 ;  /* 0x0000009a24d8723c */ /* 0x080ff000000418d8 */
[----:B------:R-:W-:Y:S08]  /*d610*/  HMMA.16816.F32.BF16 R212, R40, R154, R156 ;  /* 0x0000009a28d4723c */ /* 0x000ff0000004189c */
[C---:B--2---:R-:W-:Y:S08]  /*d620*/  HMMA.16816.F32.BF16 R204, R36.reuse, R44, R248 ;  /* 0x0000002c24cc723c */ /* 0x044ff000000418f8 */
[----:B------:R-:W-:Y:S01]  /*d630*/  HMMA.16816.F32.BF16 R156, R36, R46, R244 ;  /* 0x0000002e249c723c */ /* 0x000fe200000418f4 */
[----:B------:R-:W-:Y:S07]  /*d640*/  LDSM.16.M88.4 R36, [R226+0xb800] ;  /* 0x00b80000e224783b */ /* 0x000fee0000000200 */
[----:B----4-:R-:W-:Y:S01]  /*d650*/  HMMA.16816.F32.BF16 R60, R32, R52, R56 ;  /* 0x00000034203c723c */ /* 0x010fe20000041838 */
[----:B------:R-:W2:Y:S07]  /*d660*/  LDSM.16.M88.4 R56, [R226+0xb000] ;  /* 0x00b00000e238783b */ /* 0x000eae0000000200 */
[C---:B------:R-:W-:Y:S08]  /*d670*/  HMMA.16816.F32.BF16 R240, R40.reuse, R44, R240 ;  /* 0x0000002c28f0723c */ /* 0x040ff000000418f0 */
[----:B------:R-:W-:Y:S01]  /*d680*/  HMMA.16816.F32.BF16 R152, R40, R46, R208 ;  /* 0x0000002e2898723c */ /* 0x000fe200000418d0 */
[----:B------:R-:W4:Y:S07]  /*d690*/  LDSM.16.M88.4 R40, [R225+0x3000] ;  /* 0x00300000e128783b */ /* 0x000f2e0000000200 */
[C---:B------:R-:W-:Y:S08]  /*d6a0*/  HMMA.16816.F32.BF16 R64, R28.reuse, R52, R64 ;  /* 0x000000341c40723c */ /* 0x040ff00000041840 */
[-C--:B------:R-:W-:Y:S08]  /*d6b0*/  HMMA.16816.F32.BF16 R208, R28, R54.reuse, R216 ;  /* 0x000000361cd0723c */ /* 0x080ff000000418d8 */
[----:B------:R-:W-:Y:S08]  /*d6c0*/  HMMA.16816.F32.BF16 R212, R32, R54, R212 ;  /* 0x0000003620d4723c */ /* 0x000ff000000418d4 */
[C---:B-1----:R-:W-:Y:S08]  /*d6d0*/  HMMA.16816.F32.BF16 R52, R28.reuse, R48, R204 ;  /* 0x000000301c34723c */ /* 0x042ff000000418cc */
[----:B------:R-:W-:Y:S08]  /*d6e0*/  HMMA.16816.F32.BF16 R44, R28, R50, R156 ;  /* 0x000000321c2c723c */ /* 0x000ff0000004189c */
[C---:B------:R-:W-:Y:S08]  /*d6f0*/  HMMA.16816.F32.BF16 R28, R32.reuse, R48, R240 ;  /* 0x00000030201c723c */ /* 0x040ff000000418f0 */
[----:B------:R-:W-:Y:S08]  /*d700*/  HMMA.16816.F32.BF16 R32, R32, R50, R152 ;  /* 0x000000322020723c */ /* 0x000ff00000041898 */
[-C--:B--2---:R-:W-:Y:S08]  /*d710*/  HMMA.16816.F32.BF16 R244, R16, R56.reuse, R60 ;  /* 0x0000003810f4723c */ /* 0x084ff0000004183c */
[C---:B------:R-:W-:Y:S08]  /*d720*/  HMMA.16816.F32.BF16 R216, R12.reuse, R56, R64 ;  /* 0x000000380cd8723c */ /* 0x040ff00000041840 */
[C---:B------:R-:W-:Y:S08]  /*d730*/  HMMA.16816.F32.BF16 R64, R12.reuse, R36, R52 ;  /* 0x000000240c40723c */ /* 0x040ff00000041834 */
[C---:B------:R-:W-:Y:S08]  /*d740*/  HMMA.16816.F32.BF16 R60, R12.reuse, R58, R208 ;  /* 0x0000003a0c3c723c */ /* 0x040ff000000418d0 */
[----:B------:R-:W-:Y:S01]  /*d750*/  HMMA.16816.F32.BF16 R52, R12, R38, R44 ;  /* 0x000000260c34723c */ /* 0x000fe2000004182c */
[----:B------:R-:W1:Y:S01]  /*d760*/  LDSM.16.M88.4 R12, [R225+0x3800] ;  /* 0x00380000e10c783b */ /* 0x000e620000000200 */
[----:B------:R-:W-:Y:S01]  /*d770*/  FSEL R248, R71, -INF , !P3 ;  /* 0xff80000047f87808 */ /* 0x000fe20005800000 */
[----:B------:R-:W-:-:S05]  /*d780*/  UISETP.NE.AND UP0, UPT, UR8, 0x3, UPT ;  /* 0x000000030800788c */ /* 0x000fca000bf05270 */
[C---:B------:R-:W-:Y:S08]  /*d790*/  HMMA.16816.F32.BF16 R56, R16.reuse, R58, R212 ;  /* 0x0000003a1038723c */ /* 0x040ff000000418d4 */
[C---:B------:R-:W-:Y:S08]  /*d7a0*/  HMMA.16816.F32.BF16 R44, R16.reuse, R36, R28 ;  /* 0x00000024102c723c */ /* 0x040ff0000004181c */
[----:B------:R-:W-:Y:S01]  /*d7b0*/  HMMA.16816.F32.BF16 R48, R16, R38, R32 ;  /* 0x000000261030723c */ /* 0x000fe20000041820 */
[----:B------:R-:W-:Y:S01]  /*d7c0*/  FSEL R152, R70, -INF , !P4 ;  /* 0xff80000046987808 */ /* 0x000fe20006000000 */
[----:B------:R3:W5:Y:S01]  /*d7d0*/  LDL.LU R71, [R1+0xe0] ;  /* 0x0000e00001477983 */ /* 0x0007620000300800 */
[----:B------:R-:W-:Y:S01]  /*d7e0*/  FSEL R153, R69, -INF , !P2 ;  /* 0xff80000045997808 */ /* 0x000fe20005000000 */
[----:B------:R-:W-:-:S04]  /*d7f0*/  DEPBAR.LE SB0, 0x0 ;  /* 0x000080000000791a */ /* 0x000fc80000000000 */
[-C--:B----4-:R-:W-:Y:S08]  /*d800*/  HMMA.16816.F32.BF16 R16, R8, R40.reuse, R244 ;  /* 0x000000280810723c */ /* 0x090ff000000418f4 */
[----:B------:R-:W-:Y:S01]  /*d810*/  HMMA.16816.F32.BF16 R28, R4, R40, R216 ;  /* 0x00000028041c723c */ /* 0x000fe200000418d8 */
[----:B------:R-:W-:Y:S01]  /*d820*/  FSEL R249, R68, -INF , !P1 ;  /* 0xff80000044f97808 */ /* 0x000fe20004800000 */
[----:B------:R3:W5:Y:S01]  /*d830*/  LDL.LU R70, [R1+0xdc] ;  /* 0x0000dc0001467983 */ /* 0x0007620000300800 */
[----:B------:R-:W-:-:S05]  /*d840*/  ISETP.GE.AND P3, PT, R2, R23, PT ;  /* 0x000000170200720c */ /* 0x000fca0003f66270 */
[-C--:B------:R-:W-:Y:S01]  /*d850*/  HMMA.16816.F32.BF16 R32, R4, R42.reuse, R60 ;  /* 0x0000002a0420723c */ /* 0x080fe2000004183c */
[C---:B------:R-:W-:Y:S01]  /*d860*/  ISETP.GE.AND P4, PT, R2.reuse, R26, PT ;  /* 0x0000001a0200720c */ /* 0x040fe20003f86270 */
[----:B------:R3:W5:Y:S01]  /*d870*/  LDL.LU R69, [R1+0xd8] ;  /* 0x0000d80001457983 */ /* 0x0007620000300800 */
[C---:B------:R-:W-:Y:S02]  /*d880*/  ISETP.GE.AND P2, PT, R2.reuse, R24, PT ;  /* 0x000000180200720c */ /* 0x040fe40003f46270 */
[----:B------:R-:W-:Y:S01]  /*d890*/  ISETP.GE.AND P1, PT, R2, R25, PT ;  /* 0x000000190200720c */ /* 0x000fe20003f26270 */
[----:B------:R3:W5:Y:S01]  /*d8a0*/  LDL.LU R68, [R1+0xd4] ;  /* 0x0000d40001447983 */ /* 0x0007620000300800 */
[----:B------:R-:W-:Y:S01]  /*d8b0*/  IADD3 R2, R0, 0x21, RZ ;  /* 0x0000002100027810 */ /* 0x000fe20007ffe0ff */
[----:B------:R-:W-:Y:S01]  /*d8c0*/  HMMA.16816.F32.BF16 R40, R8, R42, R56 ;  /* 0x0000002a0828723c */ /* 0x000fe20000041838 */
[----:B------:R-:W-:Y:S02]  /*d8d0*/  FSEL R247, R22, -INF , !P0 ;  /* 0xff80000016f77808 */ /* 0x000fe40004000000 */
[----:B------:R-:W-:-:S02]  /*d8e0*/  FSEL R61, R21, -INF , !P6 ;  /* 0xff800000153d7808 */ /* 0x000fc40007000000 */
[C---:B------:R-:W-:Y:S02]  /*d8f0*/  ISETP.GE.AND P6, PT, R2.reuse, R23, PT ;  /* 0x000000170200720c */ /* 0x040fe40003fc6270 */
[----:B------:R-:W-:Y:S01]  /*d900*/  ISETP.GE.AND P0, PT, R2, R26, PT ;  /* 0x0000001a0200720c */ /* 0x000fe20003f06270 */
[----:B-1----:R-:W-:Y:S01]  /*d910*/  HMMA.16816.F32.BF16 R36, R8, R12, R44 ;  /* 0x0000000c0824723c */ /* 0x002fe2000004182c */
[----:B------:R-:W-:Y:S02]  /*d920*/  FSEL R157, R16, -INF , !P3 ;  /* 0xff800000109d7808 */ /* 0x000fe40005800000 */
[----:B------:R-:W-:Y:S02]  /*d930*/  FSEL R60, R17, -INF , !P6 ;  /* 0xff800000113c7808 */ /* 0x000fe40007000000 */
[----:B------:R-:W-:Y:S02]  /*d940*/  FSEL R244, R18, -INF , !P4 ;  /* 0xff80000012f47808 */ /* 0x000fe40006000000 */
[----:B------:R-:W-:-:S02]  /*d950*/  FSEL R159, R19, -INF , !P0 ;  /* 0xff800000139f7808 */ /* 0x000fc40004000000 */
[----:B------:R-:W-:Y:S01]  /*d960*/  FSEL R62, R3, -INF , !P5 ;  /* 0xff800000033e7808 */ /* 0x000fe20006800000 */
[C---:B------:R-:W-:Y:S01]  /*d970*/  HMMA.16816.F32.BF16 R16, R4.reuse, R12, R64 ;  /* 0x0000000c0410723c */ /* 0x040fe20000041840 */
[CC--:B------:R-:W-:Y:S02]  /*d980*/  ISETP.GE.AND P5, PT, R2.reuse, R24.reuse, PT ;  /* 0x000000180200720c */ /* 0x0c0fe40003fa6270 */
[----:B------:R-:W-:Y:S02]  /*d990*/  ISETP.GE.AND P3, PT, R2, R25, PT ;  /* 0x000000190200720c */ /* 0x000fe40003f66270 */
[C---:B------:R-:W-:Y:S02]  /*d9a0*/  IADD3 R3, R0.reuse, 0x28, RZ ;  /* 0x0000002800037810 */ /* 0x040fe40007ffe0ff */
[----:B------:R-:W-:Y:S01]  /*d9b0*/  IADD3 R2, R0, 0x29, RZ ;  /* 0x0000002900027810 */ /* 0x000fe20007ffe0ff */
[----:B------:R-:W-:Y:S01]  /*d9c0*/  HMMA.16816.F32.BF16 R4, R4, R14, R52 ;  /* 0x0000000e0404723c */ /* 0x000fe20000041834 */
[----:B------:R-:W-:-:S02]  /*d9d0*/  ISETP.GE.AND P0, PT, R3, R24, PT ;  /* 0x000000180300720c */ /* 0x000fc40003f06270 */
[----:B------:R-:W-:Y:S02]  /*d9e0*/  FSEL R246, R28, -INF , !P2 ;  /* 0xff8000001cf67808 */ /* 0x000fe40005000000 */
[----:B------:R-:W-:Y:S02]  /*d9f0*/  ISETP.GE.AND P2, PT, R2, R24, PT ;  /* 0x000000180200720c */ /* 0x000fe40003f46270 */
[----:B------:R-:W-:Y:S02]  /*da00*/  FSEL R158, R29, -INF , !P5 ;  /* 0xff8000001d9e7808 */ /* 0x000fe40006800000 */
[----:B------:R-:W-:Y:S02]  /*da10*/  FSEL R63, R32, -INF , !P0 ;  /* 0xff800000203f7808 */ /* 0x000fe40004000000 */
[C---:B------:R-:W-:Y:S02]  /*da20*/  ISETP.GE.AND P6, PT, R3.reuse, R23, PT ;  /* 0x000000170300720c */ /* 0x040fe40003fc6270 */
[----:B------:R-:W-:-:S02]  /*da30*/  ISETP.GE.AND P4, PT, R3, R26, PT ;  /* 0x0000001a0300720c */ /* 0x000fc40003f86270 */
[----:B------:R-:W-:Y:S02]  /*da40*/  ISETP.GE.AND P5, PT, R3, R25, PT ;  /* 0x000000190300720c */ /* 0x000fe40003fa6270 */
[C---:B------:R-:W-:Y:S02]  /*da50*/  ISETP.GE.AND P0, PT, R2.reuse, R23, PT ;  /* 0x000000170200720c */ /* 0x040fe40003f06270 */
[----:B------:R-:W-:Y:S02]  /*da60*/  FSEL R245, R33, -INF , !P2 ;  /* 0xff80000021f57808 */ /* 0x000fe40005000000 */
[----:B------:R-:W-:Y:S02]  /*da70*/  ISETP.GE.AND P2, PT, R2, R26, PT ;  /* 0x0000001a0200720c */ /* 0x000fe40003f46270 */
[----:B------:R-:W-:Y:S02]  /*da80*/  IADD3 R3, R0, 0x31, RZ ;  /* 0x0000003100037810 */ /* 0x000fe40007ffe0ff */
[----:B------:R-:W-:-:S02]  /*da90*/  FSEL R250, R30, -INF , !P1 ;  /* 0xff8000001efa7808 */ /* 0x000fc40004800000 */
[----:B------:R-:W-:Y:S02]  /*daa0*/  FSEL R30, R41, -INF , !P0 ;  /* 0xff800000291e7808 */ /* 0x000fe40004000000 */
[----:B------:R-:W-:Y:S02]  /*dab0*/  ISETP.GE.AND P0, PT, R3, R23, PT ;  /* 0x000000170300720c */ /* 0x000fe40003f06270 */
[----:B------:R-:W-:Y:S02]  /*dac0*/  FSEL R53, R43, -INF , !P2 ;  /* 0xff8000002b357808 */ /* 0x000fe40005000000 */
[----:B------:R-:W-:Y:S02]  /*dad0*/  IADD3 R12, R0, 0x30, RZ ;  /* 0x00000030000c7810 */ /* 0x000fe40007ffe0ff */
[----:B------:R-:W-:Y:S01]  /*dae0*/  FSEL R13, R34, -INF , !P5 ;  /* 0xff800000220d7808 */ /* 0x000fe20006800000 */
[----:B------:R-:W-:Y:S01]  /*daf0*/  BAR.SYNC.DEFER_BLOCKING 0x0 ;  /* 0x0000000000007b1d */ /* 0x000fe20000010000 */
[----:B------:R-:W-:-:S02]  /*db00*/  ISETP.GE.AND P2, PT, R3, R26, PT ;  /* 0x0000001a0300720c */ /* 0x000fc40003f46270 */
[----:B------:R-:W-:Y:S02]  /*db10*/  ISETP.GE.AND P1, PT, R2, R25, PT ;  /* 0x000000190200720c */ /* 0x000fe40003f26270 */
[----:B------:R-:W-:Y:S01]  /*db20*/  FSEL R28, R37, -INF , !P0 ;  /* 0xff800000251c7808 */ /* 0x000fe20004000000 */
[----:B------:R1:W-:Y:S01]  /*db30*/  STL [R1+0x2c], R13 ;  /* 0x00002c0d01007387 */ /* 0x0003e20000100800 */
[-C--:B------:R-:W-:Y:S02]  /*db40*/  ISETP.GE.AND P0, PT, R12, R24.reuse, PT ;  /* 0x000000180c00720c */ /* 0x080fe40003f06270 */
[----:B------:R-:W-:Y:S02]  /*db50*/  FSEL R47, R39, -INF , !P2 ;  /* 0xff800000272f7808 */ /* 0x000fe40005000000 */
[----:B------:R-:W-:Y:S02]  /*db60*/  IADD3 R2, R0, 0x38, RZ ;  /* 0x0000003800027810 */ /* 0x000fe40007ffe0ff */
[----:B------:R-:W-:-:S02]  /*db70*/  ISETP.GE.AND P2, PT, R3, R24, PT ;  /* 0x000000180300720c */ /* 0x000fc40003f46270 */
[----:B------:R-:W-:Y:S01]  /*db80*/  IADD3 R0, R0, 0x39, RZ ;  /* 0x0000003900007810 */ /* 0x000fe20007ffe0ff */
[----:B------:R-:W-:Y:S01]  /*db90*/  HMMA.16816.F32.BF16 R8, R8, R14, R48 ;  /* 0x0000000e0808723c */ /* 0x000fe20000041830 */
[----:B------:R-:W-:Y:S02]  /*dba0*/  FSEL R52, R16, -INF , !P0 ;  /* 0xff80000010347808 */ /* 0x000fe40004000000 */
[-C--:B------:R-:W-:Y:S02]  /*dbb0*/  ISETP.GE.AND P0, PT, R2, R24.reuse, PT ;  /* 0x000000180200720c */ /* 0x080fe40003f06270 */
[----:B------:R-:W-:Y:S02]  /*dbc0*/  FSEL R251, R31, -INF , !P3 ;  /* 0xff8000001ffb7808 */ /* 0x000fe40005800000 */
[----:B------:R-:W-:Y:S02]  /*dbd0*/  FSEL R51, R17, -INF , !P2 ;  /* 0xff80000011337808 */ /* 0x000fe40005000000 */
[----:B------:R-:W-:-:S02]  /*dbe0*/  ISETP.GE.AND P2, PT, R0, R24, PT ;  /* 0x000000180000720c */ /* 0x000fc40003f46270 */
[----:B-1----:R-:W-:Y:S02]  /*dbf0*/  FSEL R13, R35, -INF , !P1 ;  /* 0xff800000230d7808 */ /* 0x002fe40004800000 */
[C---:B------:R-:W-:Y:S02]  /*dc00*/  ISETP.GE.AND P1, PT, R12.reuse, R26, PT ;  /* 0x0000001a0c00720c */ /* 0x040fe40003f26270 */
[----:B------:R-:W-:Y:S02]  /*dc10*/  ISETP.GE.AND P3, PT, R12, R23, PT ;  /* 0x000000170c00720c */ /* 0x000fe40003f66270 */
[----:B------:R-:W-:Y:S02]  /*dc20*/  FSEL R48, R38, -INF , !P1 ;  /* 0xff80000026307808 */ /* 0x000fe40004800000 */
[----:B------:R-:W-:Y:S02]  /*dc30*/  ISETP.GE.AND P1, PT, R12, R25, PT ;  /* 0x000000190c00720c */ /* 0x000fe40003f26270 */
[----:B------:R-:W-:-:S02]  /*dc40*/  FSEL R50, R4, -INF , !P0 ;  /* 0xff80000004327808 */ /* 0x000fc40004000000 */
[----:B------:R-:W-:Y:S02]  /*dc50*/  FSEL R31, R40, -INF , !P6 ;  /* 0xff800000281f7808 */ /* 0x000fe40007000000 */
[----:B------:R-:W-:Y:S02]  /*dc60*/  FSEL R54, R42, -INF , !P4 ;  /* 0xff8000002a367808 */ /* 0x000fe40006000000 */
[----:B------:R-:W-:Y:S02]  /*dc70*/  ISETP.GE.AND P0, PT, R3, R25, PT ;  /* 0x000000190300720c */ /* 0x000fe40003f06270 */
[----:B------:R-:W-:Y:S02]  /*dc80*/  FSEL R49, R5, -INF , !P2 ;  /* 0xff80000005317808 */ /* 0x000fe40005000000 */
[C---:B------:R-:W-:Y:S02]  /*dc90*/  ISETP.GE.AND P6, PT, R2.reuse, R23, PT ;  /* 0x000000170200720c */ /* 0x040fe40003fc6270 */
[----:B------:R-:W-:-:S02]  /*dca0*/  ISETP.GE.AND P4, PT, R2, R26, PT ;  /* 0x0000001a0200720c */ /* 0x000fc40003f86270 */
[----:B------:R-:W-:Y:S02]  /*dcb0*/  ISETP.GE.AND P2, PT, R2, R25, PT ;  /* 0x000000190200720c */ /* 0x000fe40003f46270 */
[----:B------:R-:W-:Y:S02]  /*dcc0*/  FSEL R29, R36, -INF , !P3 ;  /* 0xff800000241d7808 */ /* 0x000fe40005800000 */
[----:B------:R-:W-:Y:S02]  /*dcd0*/  FSEL R2, R18, -INF , !P1 ;  /* 0xff80000012027808 */ /* 0x000fe40004800000 */
[C---:B------:R-:W-:Y:S02]  /*dce0*/  ISETP.GE.AND P5, PT, R0.reuse, R23, PT ;  /* 0x000000170000720c */ /* 0x040fe40003fa6270 */
[C---:B------:R-:W-:Y:S02]  /*dcf0*/  ISETP.GE.AND P3, PT, R0.reuse, R26, PT ;  /* 0x0000001a0000720c */ /* 0x040fe40003f66270 */
[----:B------:R-:W-:-:S02]  /*dd00*/  ISETP.GE.AND P1, PT, R0, R25, PT ;  /* 0x000000190000720c */ /* 0x000fc40003f26270 */
[----:B------:R-:W-:Y:S01]  /*dd10*/  FSEL R0, R19, -INF , !P0 ;  /* 0xff80000013007808 */ /* 0x000fe20004000000 */
[----:B------:R3:W-:Y:S04]  /*dd20*/  STL [R1+0x28], R13 ;  /* 0x0000280d01007387 */ /* 0x0007e80000100800 */
[----:B------:R3:W-:Y:S04]  /*dd30*/  STL [R1+0x14], R2 ;  /* 0x0000140201007387 */ /* 0x0007e80000100800 */
[----:B------:R3:W-:Y:S01]  /*dd40*/  STL [R1+0x10], R0 ;  /* 0x0000100001007387 */ /* 0x0007e20000100800 */
[----:B------:R-:W-:-:S02]  /*dd50*/  PLOP3.LUT P0, PT, PT, PT, UP0, 0x80, 0x0 ;  /* 0x000000000000781c */ /* 0x000fc40003f0f008 */
[----:B------:R-:W-:Y:S02]  /*dd60*/  FSEL R38, R6, -INF , !P2 ;  /* 0xff80000006267808 */ /* 0x000fe40005000000 */
[----:B------:R-:W-:Y:S02]  /*dd70*/  FSEL R39, R7, -INF , !P1 ;  /* 0xff80000007277808 */ /* 0x000fe40004800000 */
[----:B------:R-:W-:Y:S02]  /*dd80*/  FSEL R22, R8, -INF , !P6 ;  /* 0xff80000008167808 */ /* 0x000fe40007000000 */
[----:B------:R-:W-:Y:S02]  /*dd90*/  FSEL R21, R9, -INF , !P5 ;  /* 0xff80000009157808 */ /* 0x000fe40006800000 */
[----:B------:R-:W-:Y:S02]  /*dda0*/  FSEL R46, R10, -INF , !P4 ;  /* 0xff8000000a2e7808 */ /* 0x000fe40006000000 */
[----:B------:R-:W-:Y:S01]  /*ddb0*/  FSEL R23, R11, -INF , !P3 ;  /* 0xff8000000b177808 */ /* 0x000fe20005800000 */
[----:B------:R-:W-:Y:S05]  /*ddc0*/  @!P0 BRA `(.L_x_32) ;  /* 0x0000024000008947 */ /* 0x000fea0003800000 */
[----:B------:R-:W2:Y:S04]  /*ddd0*/  LDL.64 R204, [R1+0x88] ;  /* 0x0000880001cc7983 */ /* 0x000ea80000100a00 */
[----:B------:R-:W4:Y:S01]  /*dde0*/  LDL.64 R206, [R1+0x80] ;  /* 0x0000800001ce7983 */ /* 0x000f220000100a00 */
[----:B------:R-:W-:-:S02]  /*ddf0*/  UIADD3 UR13, UR8, -0x4, URZ ;  /* 0xfffffffc080d7890 */ /* 0x000fc4000fffe03f */
[----:B------:R-:W-:Y:S02]  /*de00*/  ULDC.64 UR4, c[0x0][0x198] ;  /* 0x0000660000047ab9 */ /* 0x000fe40000000a00 */
[----:B------:R-:W-:Y:S02]  /*de10*/  USHF.R.S32.HI UR12, URZ, 0x1f, UR13 ;  /* 0x0000001f3f0c7899 */ /* 0x000fe4000801140d */
[----:B------:R-:W-:Y:S02]  /*de20*/  UIMAD.WIDE.U32 UR18, UR13, UR4, URZ ;  /* 0x000000040d1272a5 */ /* 0x000fe4000f8e003f */
[----:B------:R-:W-:Y:S02]  /*de30*/  UIMAD UR12, UR12, UR4, URZ ;  /* 0x000000040c0c72a4 */ /* 0x000fe4000f8e023f */
[----:B------:R-:W-:Y:S02]  /*de40*/  USHF.L.U32 UR4, UR6, 0x5, URZ ;  /* 0x0000000506047899 */ /* 0x000fe4000800063f */
[----:B------:R-:W-:Y:S01]  /*de50*/  UIMAD UR5, UR13, UR5, UR12 ;  /* 0x000000050d0572a4 */ /* 0x000fe2000f8e020c */
[----:B---3--:R-:W-:-:S02]  /*de60*/  IMAD.U32 R0, RZ, RZ, UR18 ;  /* 0x00000012ff007e24 */ /* 0x008fc4000f8e00ff */
[----:B------:R-:W-:Y:S01]  /*de70*/  IMAD.U32 R3, RZ, RZ, UR18 ;  /* 0x00000012ff037e24 */ /* 0x000fe2000f8e00ff */
[----:B------:R-:W-:-:S06]  /*de80*/  UIADD3 UR5, UR19, UR5, URZ ;  /* 0x0000000513057290 */ /* 0x000fcc000fffe03f */
[----:B------:R-:W-:Y:S01]  /*de90*/  IMAD.U32 R2, RZ, RZ, UR5 ;  /* 0x00000005ff027e24 */ /* 0x000fe2000f8e00ff */
[----:B------:R-:W-:Y:S01]  /*dea0*/  USHF.L.U64.HI UR5, UR6, 0x5, UR7 ;  /* 0x0000000506057899 */ /* 0x000fe20008010207 */
[----:B--2---:R-:W-:-:S04]  /*deb0*/  LEA R0, P0, R0, R204, 0x6 ;  /* 0x000000cc00007211 */ /* 0x004fc800078030ff */
[----:B----4-:R-:W-:Y:S02]  /*dec0*/  LEA.HI.X R3, R3, R207, R2, 0x6, P0 ;  /* 0x000000cf03037211 */ /* 0x010fe400000f3402 */
        /* <DEDUP_REMOVED lines=20> */
.L_x_32:
[----:B------:R-:W2:Y:S04]  /*e010*/  LDL.LU R9, [R1+0x90] ;  /* 0x0000900001097983 */ /* 0x000ea80000300800 */
[----:B------:R-:W4:Y:S04]  /*e020*/  LDL.LU R8, [R1+0x94] ;  /* 0x0000940001087983 */ /* 0x000f280000300800 */
[----:B---3--:R-:W3:Y:S04]  /*e030*/  LDL.LU R6, [R1+0x48] ;  /* 0x0000480001067983 */ /* 0x008ee80000300800 */
[----:B------:R-:W3:Y:S04]  /*e040*/  LDL.LU R5, [R1+0x5c] ;  /* 0x00005c0001057983 */ /* 0x000ee80000300800 */
[----:B------:R-:W3:Y:S04]  /*e050*/  LDL.LU R4, [R1+0x7c] ;  /* 0x00007c0001047983 */ /* 0x000ee80000300800 */
[----:B-1----:R-:W3:Y:S04]  /*e060*/  LDL.LU R3, [R1+0xa0] ;  /* 0x0000a00001037983 */ /* 0x002ee80000300800 */
[----:B------:R-:W3:Y:S04]  /*e070*/  LDL.LU R2, [R1+0x98] ;  /* 0x0000980001027983 */ /* 0x000ee80000300800 */
[----:B------:R-:W3:Y:S04]  /*e080*/  LDL.LU R0, [R1+0x9c] ;  /* 0x00009c0001007983 */ /* 0x000ee80000300800 */
[----:B------:R-:W3:Y:S01]  /*e090*/  LDL.LU R7, [R1+0x6c] ;  /* 0x00006c0001077983 */ /* 0x000ee20000300800 */
[----:B--2---:R-:W-:-:S02]  /*e0a0*/  MOV R65, R9 ;  /* 0x0000000900417202 */ /* 0x004fc40000000f00 */
[----:B----4-:R-:W-:Y:S02]  /*e0b0*/  MOV R24, R8 ;  /* 0x0000000800187202 */ /* 0x010fe40000000f00 */
[----:B---3--:R-:W-:Y:S02]  /*e0c0*/  MOV R26, R6 ;  /* 0x00000006001a7202 */ /* 0x008fe40000000f00 */
[----:B------:R-:W2:Y:S01]  /*e0d0*/  LDL.LU R6, [R1+0x4c] ;  /* 0x00004c0001067983 */ /* 0x000ea20000300800 */
[----:B------:R-:W-:-:S03]  /*e0e0*/  MOV R56, R5 ;  /* 0x0000000500387202 */ /* 0x000fc60000000f00 */
[----:B------:R-:W3:Y:S04]  /*e0f0*/  LDL.LU R9, [R1] ;  /* 0x0000000001097983 */ /* 0x000ee80000300800 */
[----:B------:R-:W4:Y:S04]  /*e100*/  LDL.LU R17, [R1+0x78] ;  /* 0x0000780001117983 */ /* 0x000f280000300800 */
        /* <DEDUP_REMOVED lines=14> */
[----:B------:R-:W-:Y:S04]  /*e1f0*/  STL [R1+0xe4], R228 ;  /* 0x0000e4e401007387 */ /* 0x000fe80000100800 */
[----:B------:R1:W-:Y:S04]  /*e200*/  STL [R1+0xe0], R227 ;  /* 0x0000e0e301007387 */ /* 0x0003e80000100800 */
[----:B-1----:R-:W4:Y:S04]  /*e210*/  LDL.LU R227, [R1+0x2c] ;  /* 0x00002c0001e37983 */ /* 0x002f280000300800 */
[----:B------:R1:W-:Y:S04]  /*e220*/  STL [R1+0xdc], R226 ;  /* 0x0000dce201007387 */ /* 0x0003e80000100800 */
[----:B-1----:R-:W4:Y:S04]  /*e230*/  LDL.LU R226, [R1+0x28] ;  /* 0x0000280001e27983 */ /* 0x002f280000300800 */
[----:B------:R1:W-:Y:S04]  /*e240*/  STL [R1+0xd8], R225 ;  /* 0x0000d8e101007387 */ /* 0x0003e80000100800 */
[----:B-1----:R-:W4:Y:S04]  /*e250*/  LDL.LU R225, [R1+0x14] ;  /* 0x0000140001e17983 */ /* 0x002f280000300800 */
[----:B------:R1:W-:Y:S04]  /*e260*/  STL [R1+0xd4], R220 ;  /* 0x0000d4dc01007387 */ /* 0x0003e80000100800 */
[----:B-1----:R-:W4:Y:S01]  /*e270*/  LDL.LU R220, [R1+0x10] ;  /* 0x0000100001dc7983 */ /* 0x002f220000300800 */
[----:B------:R-:W-:-:S02]  /*e280*/  MOV R64, R0 ;  /* 0x0000000000407202 */ /* 0x000fc40000000f00 */
[----:B------:R-:W-:Y:S02]  /*e290*/  FMNMX.FTZ R0, R7, R20, !PT ;  /* 0x0000001407007209 */ /* 0x000fe40007810000 */
[----:B------:R-:W-:Y:S02]  /*e2a0*/  MOV R58, R3 ;  /* 0x00000003003a7202 */ /* 0x000fe40000000f00 */
[----:B------:R-:W-:Y:S02]  /*e2b0*/  MOV R59, R2 ;  /* 0x00000002003b7202 */ /* 0x000fe40000000f00 */
[----:B------:R-:W-:Y:S02]  /*e2c0*/  MOV R57, R4 ;  /* 0x0000000400397202 */ /* 0x000fe40000000f00 */
[----:B--2---:R-:W-:-:S04]  /*e2d0*/  FMNMX.FTZ R0, R6, R0, !PT ;  /* 0x0000000006007209 */ /* 0x004fc80007810000 */
[----:B------:R-:W-:-:S04]  /*e2e0*/  FMNMX.FTZ R0, R252, R0, !PT ;  /* 0x00000000fc007209 */ /* 0x000fc80007810000 */
[----:B---3--:R-:W-:-:S04]  /*e2f0*/  FMNMX.FTZ R0, R9, R0, !PT ;  /* 0x0000000009007209 */ /* 0x008fc80007810000 */
        /* <DEDUP_REMOVED lines=9> */
[----:B----4-:R-:W-:Y:S02]  /*e390*/  FMNMX.FTZ R0, R17, R27, !PT ;  /* 0x0000001b11007209 */ /* 0x010fe40007810000 */
[----:B------:R-:W-:Y:S02]  /*e3a0*/  FMNMX.FTZ R156, R28, R156, !PT ;  /* 0x0000009c1c9c7209 */ /* 0x000fe40007810000 */
[----:B------:R-:W-:Y:S02]  /*e3b0*/  FMNMX.FTZ R0, R34, R0, !PT ;  /* 0x0000000022007209 */ /* 0x000fe40007810000 */
[----:B------:R-:W-:Y:S02]  /*e3c0*/  FMNMX.FTZ R156, R22, R156, !PT ;  /* 0x0000009c169c7209 */ /* 0x000fe40007810000 */
        /* <DEDUP_REMOVED lines=32> */
[----:B------:R-:W-:-:S03]  /*e5d0*/  FMNMX.FTZ R154, R63, R3, !PT ;  /* 0x000000033f9a7209 */ /* 0x000fc60007810000 */
[----:B------:R-:W1:Y:S01]  /*e5e0*/  SHFL.BFLY PT, R3, R0, 0x2, 0x1f ;  /* 0x0c401f0000037f89 */ /* 0x000e6200000e0000 */
[----:B------:R-:W-:Y:S02]  /*e5f0*/  FMNMX.FTZ R154, R245, R154, !PT ;  /* 0x0000009af59a7209 */ /* 0x000fe40007810000 */
[----:B------:R-:W-:Y:S01]  /*e600*/  FMNMX.FTZ R2, R248, R2, !PT ;  /* 0x00000002f8027209 */ /* 0x000fe20007810000 */
[----:B------:R-:W2:Y:S01]  /*e610*/  SHFL.BFLY PT, R4, R156, 0x1, 0x1f ;  /* 0x0c201f009c047f89 */ /* 0x000ea200000e0000 */
        /* <DEDUP_REMOVED lines=8> */
[----:B------:R-:W3:Y:S01]  /*e6a0*/  SHFL.BFLY PT, R5, R154, 0x2, 0x1f ;  /* 0x0c401f009a057f89 */ /* 0x000ee200000e0000 */
[----:B------:R-:W-:Y:S02]  /*e6b0*/  FMNMX.FTZ R2, R227, R2, !PT ;  /* 0x00000002e3027209 */ /* 0x000fe40007810000 */
[----:B-1----:R-:W-:Y:S02]  /*e6c0*/  FMNMX.FTZ R0, R0, R3, !PT ;  /* 0x0000000300007209 */ /* 0x002fe40007810000 */
[----:B------:R-:W-:Y:S02]  /*e6d0*/  FMNMX.FTZ R2, R226, R2, !PT ;  /* 0x00000002e2027209 */ /* 0x000fe40007810000 */
[----:B--2---:R-:W-:Y:S01]  /*e6e0*/  FMNMX.FTZ R156, R156, R4, !PT ;  /* 0x000000049c9c7209 */ /* 0x004fe20007810000 */
[----:B------:R-:W1:Y:S01]  /*e6f0*/  SHFL.BFLY PT, R155, R0, 0x1, 0x1f ;  /* 0x0c201f00009b7f89 */ /* 0x000e6200000e0000 */
[----:B------:R-:W-:Y:S02]  /*e700*/  FMNMX.FTZ R2, R225, R2, !PT ;  /* 0x00000002e1027209 */ /* 0x000fe40007810000 */
[----:B------:R-:W-:-:S02]  /*e710*/  FSETP.NEU.FTZ.AND P3, PT, R156, -INF , PT ;  /* 0xff8000009c00780b */ /* 0x000fc40003f7d000 */
[----:B---3--:R-:W-:Y:S02]  /*e720*/  FMNMX.FTZ R154, R154, R5, !PT ;  /* 0x000000059a9a7209 */ /* 0x008fe40007810000 */
[----:B------:R-:W-:Y:S01]  /*e730*/  FMNMX.FTZ R3, R220, R2, !PT ;  /* 0x00000002dc037209 */ /* 0x000fe20007810000 */
[----:B------:R-:W-:-:S05]  /*e740*/  FMUL.FTZ R2, R156, c[0x0][0x23c] ;  /* 0x00008f009c027a20 */ /* 0x000fca0000410000 */
[----:B------:R-:W-:-:S05]  /*e750*/  FSEL R2, R2, RZ, P3 ;  /* 0x000000ff02027208 */ /* 0x000fca0001800000 */
[----:B------:R-:W-:-:S04]  /*e760*/  FFMA.FTZ R4, R20, c[0x0][0x23c], -R2 ;  /* 0x00008f0014047a23 */ /* 0x000fc80000010802 */
[----:B------:R2:W-:Y:S01]  /*e770*/  MUFU.EX2 R8, R4 ;  /* 0x0000000400087308 */ /* 0x0005e20000000800 */
[----:B-1----:R-:W-:Y:S01]  /*e780*/  FMNMX.FTZ R155, R0, R155, !PT ;  /* 0x0000009b009b7209 */ /* 0x002fe20007810000 */
[----:B------:R-:W-:-:S03]  /*e790*/  FFMA.FTZ R0, R252, c[0x0][0x23c], -R2 ;  /* 0x00008f00fc007a23 */ /* 0x000fc60000010802 */
[----:B------:R-:W-:-:S03]  /*e7a0*/  FSETP.NEU.FTZ.AND P2, PT, R155, -INF , PT ;  /* 0xff8000009b00780b */ /* 0x000fc60003f5d000 */
[----:B------:R1:W-:Y:S01]  /*e7b0*/  MUFU.EX2 R42, R0 ;  /* 0x00000000002a7308 */ /* 0x0003e20000000800 */
[----:B--2---:R-:W-:Y:S02]  /*e7c0*/  FFMA.FTZ R4, R6, c[0x0][0x23c], -R2 ;  /* 0x00008f0006047a23 */ /* 0x004fe40000010802 */
[----:B------:R-:W2:Y:S05]  /*e7d0*/  SHFL.BFLY PT, R6, R154, 0x1, 0x1f ;  /* 0x0c201f009a067f89 */ /* 0x000eaa00000e0000 */
[----:B------:R3:W-:Y:S01]  /*e7e0*/  MUFU.EX2 R32, R4 ;  /* 0x0000000400207308 */ /* 0x0007e20000000800 */
[----:B-1----:R-:W-:-:S05]  /*e7f0*/  FMUL.FTZ R0, R155, c[0x0][0x23c] ;  /* 0x00008f009b007a20 */ /* 0x002fca0000410000 */
[----:B------:R-:W-:Y:S01]  /*e800*/  FSEL R0, R0, RZ, P2 ;  /* 0x000000ff00007208 */ /* 0x000fe20001000000 */
[----:B---3--:R-:W-:-:S04]  /*e810*/  FFMA.FTZ R4, R9, c[0x0][0x23c], -R2 ;  /* 0x00008f0009047a23 */ /* 0x008fc80000010802 */
[----:B------:R1:W-:Y:S01]  /*e820*/  MUFU.EX2 R43, R4 ;  /* 0x00000004002b7308 */ /* 0x0003e20000000800 */
[----:B--2---:R-:W-:Y:S01]  /*e830*/  FMNMX.FTZ R154, R154, R6, !PT ;  /* 0x000000069a9a7209 */ /* 0x004fe20007810000 */
[----:B-1----:R-:W-:-:S06]  /*e840*/  FFMA.FTZ R4, R27, c[0x0][0x23c], -R0 ;  /* 0x00008f001b047a23 */ /* 0x002fcc0000010800 */
[----:B------:R1:W-:Y:S01]  /*e850*/  MUFU.EX2 R9, R4 ;  /* 0x0000000400097308 */ /* 0x0003e20000000800 */
[----:B------:R-:W-:Y:S01]  /*e860*/  FSETP.NEU.FTZ.AND P1, PT, R154, -INF , PT ;  /* 0xff8000009a00780b */ /* 0x000fe20003f3d000 */
[----:B-1----:R-:W-:-:S06]  /*e870*/  FFMA.FTZ R4, R34, c[0x0][0x23c], -R0 ;  /* 0x00008f0022047a23 */ /* 0x002fcc0000010800 */
[----:B------:R1:W-:Y:S02]  /*e880*/  MUFU.EX2 R34, R4 ;  /* 0x0000000400227308 */ /* 0x0003e40000000800 */
[----:B-1----:R-:W-:Y:S02]  /*e890*/  FFMA.FTZ R4, R12, c[0x0][0x23c], -R0 ;  /* 0x00008f000c047a23 */ /* 0x002fe40000010800 */
[----:B------:R-:W-:-:S04]  /*e8a0*/  FMUL.FTZ R12, R154, c[0x0][0x23c] ;  /* 0x00008f009a0c7a20 */ /* 0x000fc80000410000 */
[----:B------:R1:W-:Y:S01]  /*e8b0*/  MUFU.EX2 R55, R4 ;  /* 0x0000000400377308 */ /* 0x0003e20000000800 */
[----:B------:R-:W-:Y:S01]  /*e8c0*/  FSEL R12, R12, RZ, P1 ;  /* 0x000000ff0c0c7208 */ /* 0x000fe20000800000 */
[----:B-1----:R-:W-:-:S06]  /*e8d0*/  FFMA.FTZ R4, R11, c[0x0][0x23c], -R0 ;  /* 0x00008f000b047a23 */ /* 0x002fcc0000010800 */
[----:B------:R1:W-:Y:S02]  /*e8e0*/  MUFU.EX2 R11, R4 ;  /* 0x00000004000b7308 */ /* 0x0003e40000000800 */
[----:B-1----:R-:W-:-:S06]  /*e8f0*/  FFMA.FTZ R4, R36, c[0x0][0x23c], -R12 ;  /* 0x00008f0024047a23 */ /* 0x002fcc000001080c */
[----:B------:R1:W-:Y:S02]  /*e900*/  MUFU.EX2 R45, R4 ;  /* 0x00000004002d7308 */ /* 0x0003e40000000800 */
[----:B-1----:R-:W-:Y:S02]  /*e910*/  FFMA.FTZ R4, R10, c[0x0][0x23c], -R12 ;  /* 0x00008f000a047a23 */ /* 0x002fe4000001080c */
[----:B------:R-:W2:Y:S01]  /*e920*/  LDL.LU R10, [R1+0x4] ;  /* 0x00000400010a7983 */ /* 0x000ea20000300800 */
[----:B------:R-:W-:-:S04]  /*e930*/  FMNMX.FTZ R3, R38, R3, !PT ;  /* 0x0000000326037209 */ /* 0x000fc80007810000 */
[----:B------:R-:W-:-:S05]  /*e940*/  FMNMX.FTZ R3, R39, R3, !PT ;  /* 0x0000000327037209 */ /* 0x000fca0007810000 */
[----:B------:R-:W1:Y:S02]  /*e950*/  SHFL.BFLY PT, R5, R3, 0x2, 0x1f ;  /* 0x0c401f0003057f89 */ /* 0x000e6400000e0000 */
[----:B-1----:R-:W-:-:S05]  /*e960*/  FMNMX.FTZ R3, R3, R5, !PT ;  /* 0x0000000503037209 */ /* 0x002fca0007810000 */
[----:B------:R-:W1:Y:S01]  /*e970*/  SHFL.BFLY PT, R5, R3, 0x1, 0x1f ;  /* 0x0c201f0003057f89 */ /* 0x000e6200000e0000 */
[----:B------:R3:W-:Y:S02]  /*e980*/  MUFU.EX2 R36, R4 ;  /* 0x0000000400247308 */ /* 0x0007e40000000800 */
[----:B---3--:R-:W-:Y:S01]  /*e990*/  FFMA.FTZ R4, R13, c[0x0][0x23c], -R12 ;  /* 0x00008f000d047a23 */ /* 0x008fe2000001080c */
[----:B-1----:R-:W-:-:S05]  /*e9a0*/  FMNMX.FTZ R3, R3, R5, !PT ;  /* 0x0000000503037209 */ /* 0x002fca0007810000 */
[----:B------:R1:W-:Y:S01]  /*e9b0*/  MUFU.EX2 R252, R4 ;  /* 0x0000000400fc7308 */ /* 0x0003e20000000800 */
[C---:B------:R-:W-:Y:S01]  /*e9c0*/  FSETP.NEU.FTZ.AND P0, PT, R3.reuse, -INF , PT ;  /* 0xff8000000300780b */ /* 0x040fe20003f1d000 */
[----:B------:R-:W-:-:S05]  /*e9d0*/  FMUL.FTZ R13, R3, c[0x0][0x23c] ;  /* 0x00008f00030d7a20 */ /* 0x000fca0000410000 */
[----:B------:R-:W-:Y:S01]  /*e9e0*/  FSEL R13, R13, RZ, P0 ;  /* 0x000000ff0d0d7208 */ /* 0x000fe20000000000 */
[----:B-1----:R-:W-:-:S04]  /*e9f0*/  FFMA.FTZ R4, R25, c[0x0][0x23c], -R12 ;  /* 0x00008f0019047a23 */ /* 0x002fc8000001080c */
[----:B------:R1:W-:Y:S01]  /*ea00*/  MUFU.EX2 R25, R4 ;  /* 0x0000000400197308 */ /* 0x0003e20000000800 */
[----:B------:R-:W-:Y:S01]  /*ea10*/  FSEL R5, R156, RZ, P3 ;  /* 0x000000ff9c057208 */ /* 0x000fe20001800000 */
[----:B-1----:R-:W-:-:S06]  /*ea20*/  FFMA.FTZ R4, R33, c[0x0][0x23c], -R13 ;  /* 0x00008f0021047a23 */ /* 0x002fcc000001080d */
[----:B------:R1:W-:Y:S01]  /*ea30*/  MUFU.EX2 R44, R4 ;  /* 0x00000004002c7308 */ /* 0x0003e20000000800 */
[----:B------:R-:W-:Y:S02]  /*ea40*/  FADD.FTZ R7, R7, -R5 ;  /* 0x8000000507077221 */ /* 0x000fe40000010000 */
[----:B-1----:R-:W-:-:S05]  /*ea50*/  FFMA.FTZ R4, R19, c[0x0][0x23c], -R13 ;  /* 0x00008f0013047a23 */ /* 0x002fca000001080d */
[----:B------:R1:W-:Y:S02]  /*ea60*/  MUFU.EX2 R33, R4 ;  /* 0x0000000400217308 */ /* 0x0003e40000000800 */
[----:B-1----:R-:W-:-:S06]  /*ea70*/  FFMA.FTZ R4, R18, c[0x0][0x23c], -R13 ;  /* 0x00008f0012047a23 */ /* 0x002fcc000001080d */
[----:B------:R1:W-:Y:S02]  /*ea80*/  MUFU.EX2 R27, R4 ;  /* 0x00000004001b7308 */ /* 0x0003e40000000800 */
[----:B-1----:R-:W-:-:S06]  /*ea90*/  FMUL.FTZ R4, R7, c[0x0][0x23c] ;  /* 0x00008f0007047a20 */ /* 0x002fcc0000410000 */
[----:B------:R-:W2:Y:S02]  /*eaa0*/  MUFU.EX2 R4, R4 ;  /* 0x0000000400047308 */ /* 0x000ea40000000800 */
[----:B--2---:R-:W-:Y:S02]  /*eab0*/  FFMA.FTZ R228, R10, R4, R8 ;  /* 0x000000040ae47223 */ /* 0x004fe40000010008 */
[----:B------:R-:W2:Y:S01]  /*eac0*/  LDL.LU R10, [R1+0x8] ;  /* 0x00000800010a7983 */ /* 0x000ea20000300800 */
[----:B------:R-:W-:-:S05]  /*ead0*/  FSEL R5, R155, RZ, P2 ;  /* 0x000000ff9b057208 */ /* 0x000fca0001000000 */
[----:B------:R-:W-:Y:S01]  /*eae0*/  FADD.FTZ R6, R17, -R5 ;  /* 0x8000000511067221 */ /* 0x000fe20000010000 */
[----:B------:R-:W-:-:S05]  /*eaf0*/  FSEL R5, R154, RZ, P1 ;  /* 0x000000ff9a057208 */ /* 0x000fca0000800000 */
[----:B------:R-:W-:Y:S01]  /*eb00*/  FADD.FTZ R7, R15, -R5 ;  /* 0x800000050f077221 */ /* 0x000fe20000010000 */
[----:B------:R-:W-:-:S05]  /*eb10*/  FSEL R5, R3, RZ, P0 ;  /* 0x000000ff03057208 */ /* 0x000fca0000000000 */
[----:B------:R-:W-:-:S04]  /*eb20*/  FADD.FTZ R5, R14, -R5 ;  /* 0x800000050e057221 */ /* 0x000fc80000010000 */
[----:B------:R-:W-:Y:S02]  /*eb30*/  FMUL.FTZ R14, R5, c[0x0][0x23c] ;  /* 0x00008f00050e7a20 */ /* 0x000fe40000410000 */
[----:B------:R-:W-:Y:S02]  /*eb40*/  FFMA.FTZ R5, R16, c[0x0][0x23c], -R13 ;  /* 0x00008f0010057a23 */ /* 0x000fe4000001080d */
[----:B------:R-:W1:Y:S01]  /*eb50*/  LDSM.16.MT88.4 R16, [R221+0xc000] ;  /* 0x00c00000dd10783b */ /* 0x000e620000004200 */
[----:B------:R-:W-:Y:S02]  /*eb60*/  FMUL.FTZ R6, R6, c[0x0][0x23c] ;  /* 0x00008f0006067a20 */ /* 0x000fe40000410000 */
[----:B------:R-:W-:Y:S02]  /*eb70*/  FMUL.FTZ R7, R7, c[0x0][0x23c] ;  /* 0x00008f0007077a20 */ /* 0x000fe40000410000 */
[----:B------:R-:W-:Y:S01]  /*eb80*/  FMUL.FTZ R41, R141, R4 ;  /* 0x000000048d297220 */ /* 0x000fe20000410000 */
[----:B------:R3:W-:Y:S01]  /*eb90*/  MUFU.EX2 R20, R6 ;  /* 0x0000000600147308 */ /* 0x0007e20000000800 */
[----:B------:R-:W-:-:S07]  /*eba0*/  MOV R141, R33 ;  /* 0x00000021008d7202 */ /* 0x000fce0000000f00 */
[----:B------:R-:W-:Y:S08]  /*ebb0*/  MUFU.EX2 R15, R7 ;  /* 0x00000007000f7308 */ /* 0x000ff00000000800 */
[----:B------:R-:W-:Y:S08]  /*ebc0*/  MUFU.EX2 R14, R14 ;  /* 0x0000000e000e7308 */ /* 0x000ff00000000800 */
[----:B------:R4:W1:Y:S01]  /*ebd0*/  MUFU.EX2 R33, R5 ;  /* 0x0000000500217308 */ /* 0x0008620000000800 */
[----:B------:R-:W-:Y:S01]  /*ebe0*/  FMUL.FTZ R40, R140, R4 ;  /* 0x000000048c287220 */ /* 0x000fe20000410000 */
[----:B------:R-:W-:Y:S01]  /*ebf0*/  MOV R140, R36 ;  /* 0x00000024008c7202 */ /* 0x000fe20000000f00 */
[----:B------:R-:W-:Y:S01]  /*ec00*/  FMUL.FTZ R36, R200, R4 ;  /* 0x00000004c8247220 */ /* 0x000fe20000410000 */
[----:B------:R-:W-:Y:S01]  /*ec10*/  MOV R200, R32 ;  /* 0x0000002000c87202 */ /* 0x000fe20000000f00 */
[-C--:B------:R-:W-:Y:S01]  /*ec20*/  FMUL.FTZ R37, R201, R4.reuse ;  /* 0x00000004c9257220 */ /* 0x080fe20000410000 */
[----:B------:R-:W-:Y:S01]  /*ec30*/  MOV R201, R11 ;  /* 0x0000000b00c97202 */ /* 0x000fe20000000f00 */
[----:B------:R-:W-:Y:S01]  /*ec40*/  FMUL.FTZ R164, R164, R4 ;  /* 0x00000004a4a47220 */ /* 0x000fe20000410000 */
[----:B------:R-:W-:Y:S01]  /*ec50*/  F2FP.BF16.PACK_AB R8, R200, R8 ;  /* 0x00000008c808723e */ /* 0x000fe200000010ff */
[-C--:B------:R-:W-:Y:S01]  /*ec60*/  FMUL.FTZ R165, R165, R4.reuse ;  /* 0x00000004a5a57220 */ /* 0x080fe20000410000 */
[----:B------:R-:W-:Y:S01]  /*ec70*/  F2FP.BF16.PACK_AB R11, R201, R55 ;  /* 0x00000037c90b723e */ /* 0x000fe200000010ff */
[----:B------:R-:W-:Y:S01]  /*ec80*/  FMUL.FTZ R172, R172, R4 ;  /* 0x00000004acac7220 */ /* 0x000fe20000410000 */
[----:B---3--:R-:W-:Y:S01]  /*ec90*/  F2FP.BF16.PACK_AB R6, R25, R252 ;  /* 0x000000fc1906723e */ /* 0x008fe200000010ff */
[----:B------:R-:W-:-:S02]  /*eca0*/  FMUL.FTZ R173, R173, R4 ;  /* 0x00000004adad7220 */ /* 0x000fc40000410000 */
[----:B------:R-:W-:Y:S01]  /*ecb0*/  FMUL.FTZ R180, R180, R4 ;  /* 0x00000004b4b47220 */ /* 0x000fe20000410000 */
[----:B----4-:R-:W-:Y:S01]  /*ecc0*/  F2FP.BF16.PACK_AB R5, R141, R44 ;  /* 0x0000002c8d05723e */ /* 0x010fe200000010ff */
[-C--:B------:R-:W-:Y:S01]  /*ecd0*/  FMUL.FTZ R181, R181, R4.reuse ;  /* 0x00000004b5b57220 */ /* 0x080fe20000410000 */
[----:B-1----:R-:W-:Y:S01]  /*ece0*/  F2FP.BF16.PACK_AB R7, R33, R27 ;  /* 0x0000001b2107723e */ /* 0x002fe200000010ff */
[-C--:B------:R-:W-:Y:S02]  /*ecf0*/  FMUL.FTZ R188, R188, R4.reuse ;  /* 0x00000004bcbc7220 */ /* 0x080fe40000410000 */
[-C--:B------:R-:W-:Y:S02]  /*ed00*/  FMUL.FTZ R189, R189, R4.reuse ;  /* 0x00000004bdbd7220 */ /* 0x080fe40000410000 */
[-C--:B------:R-:W-:Y:S02]  /*ed10*/  FMUL.FTZ R196, R196, R4.reuse ;  /* 0x00000004c4c47220 */ /* 0x080fe40000410000 */
[----:B------:R-:W-:-:S02]  /*ed20*/  FMUL.FTZ R197, R197, R4 ;  /* 0x00000004c5c57220 */ /* 0x000fc40000410000 */
[-C--:B-----5:R-:W-:Y:S02]  /*ed30*/  FMUL.FTZ R72, R72, R4.reuse ;  /* 0x0000000448487220 */ /* 0x0a0fe40000410000 */
        /* <DEDUP_REMOVED lines=16> */
[----:B------:R-:W-:Y:S01]  /*ee40*/  FMUL.FTZ R137, R137, R4 ;  /* 0x0000000489897220 */ /* 0x000fe20000410000 */
[----:B------:R-:W-:Y:S01]  /*ee50*/  F2FP.BF16.PACK_AB R4, R140, R45 ;  /* 0x0000002d8c04723e */ /* 0x000fe200000010ff */
[----:B------:R-:W-:-:S02]  /*ee60*/  FMUL.FTZ R166, R166, R20 ;  /* 0x00000014a6a67220 */ /* 0x000fc40000410000 */
[----:B------:R-:W-:Y:S02]  /*ee70*/  FMUL.FTZ R167, R167, R20 ;  /* 0x00000014a7a77220 */ /* 0x000fe40000410000 */
        /* <DEDUP_REMOVED lines=8> */
[-C--:B------:R-:W-:Y:S02]  /*ef00*/  FMUL.FTZ R174, R174, R20.reuse ;  /* 0x00000014aeae7220 */ /* 0x080fe40000410000 */
[-C--:B------:R-:W-:Y:S01]  /*ef10*/  FMUL.FTZ R175, R175, R20.reuse ;  /* 0x00000014afaf7220 */ /* 0x080fe20000410000 */
[C---:B------:R-:W-:Y:S08]  /*ef20*/  HMMA.16816.F32.BF16 R160, R4.reuse, R16, R160 ;  /* 0x0000001004a0723c */ /* 0x040ff000000418a0 */
[----:B------:R-:W-:Y:S01]  /*ef30*/  HMMA.16816.F32.BF16 R168, R4, R18, R168 ;  /* 0x0000001204a8723c */ /* 0x000fe200000418a8 */
        /* <DEDUP_REMOVED lines=24> */
[----:B--2---:R-:W-:Y:S01]  /*f0c0*/  FFMA.FTZ R32, R10, R20, R9 ;  /* 0x000000140a207223 */ /* 0x004fe20000010009 */
[----:B------:R-:W-:-:S02]  /*f0d0*/  F2FP.BF16.PACK_AB R9, R34, R9 ;  /* 0x000000092209723e */ /* 0x000fc400000010ff */
[----:B------:R-:W-:-:S07]  /*f0e0*/  F2FP.BF16.PACK_AB R10, R43, R42 ;  /* 0x0000002a2b0a723e */ /* 0x000fce00000010ff */
[C---:B------:R-:W-:Y:S08]  /*f0f0*/  HMMA.16816.F32.BF16 R164, R8.reuse, R16, R164 ;  /* 0x0000001008a4723c */ /* 0x040ff000000418a4 */
[----:B------:R-:W-:Y:S01]  /*f100*/  HMMA.16816.F32.BF16 R216, R8, R18, R172 ;  /* 0x0000001208d8723c */ /* 0x000fe200000418ac */
[----:B------:R-:W1:Y:S06]  /*f110*/  LDSM.16.MT88.4 R16, [R222+0xc000] ;  /* 0x00c00000de10783b */ /* 0x000e6c0000004200 */
[----:B------:R-:W-:-:S02]  /*f120*/  MOV R175, R65 ;  /* 0x0000004100af7202 */ /* 0x000fc40000000f00 */
[----:B------:R-:W-:Y:S02]  /*f130*/  MOV R174, R64 ;  /* 0x0000004000ae7202 */ /* 0x000fe40000000f00 */
[----:B------:R-:W-:Y:S02]  /*f140*/  MOV R173, R59 ;  /* 0x0000003b00ad7202 */ /* 0x000fe40000000f00 */
[----:B------:R-:W-:Y:S01]  /*f150*/  MOV R172, R58 ;  /* 0x0000003a00ac7202 */ /* 0x000fe20000000f00 */
[-C--:B-1----:R-:W-:Y:S07]  /*f160*/  HMMA.16816.F32.BF16 R240, R8, R16.reuse, R180 ;  /* 0x0000001008f0723c */ /* 0x082fee00000418b4 */
[----:B------:R-:W-:Y:S01]  /*f170*/  MOV R183, R57 ;  /* 0x0000003900b77202 */ /* 0x000fe20000000f00 */
[----:B------:R-:W-:Y:S01]  /*f180*/  HMMA.16816.F32.BF16 R212, R4, R16, R176 ;  /* 0x0000001004d4723c */ /* 0x000fe200000418b0 */
[----:B------:R-:W-:-:S07]  /*f190*/  MOV R182, R56 ;  /* 0x0000003800b67202 */ /* 0x000fce0000000f00 */
[-C--:B------:R-:W-:Y:S08]  /*f1a0*/  HMMA.16816.F32.BF16 R64, R4, R18.reuse, R184 ;  /* 0x000000120440723c */ /* 0x080ff000000418b8 */
[----:B------:R-:W-:Y:S01]  /*f1b0*/  HMMA.16816.F32.BF16 R56, R8, R18, R188 ;  /* 0x000000120838723c */ /* 0x000fe200000418bc */
[----:B------:R-:W1:Y:S01]  /*f1c0*/  LDSM.16.MT88.4 R16, [R224+0xc000] ;  /* 0x00c00000e010783b */ /* 0x000e620000004200 */
[----:B------:R-:W-:-:S02]  /*f1d0*/  FMUL.FTZ R80, R80, R15 ;  /* 0x0000000f50507220 */ /* 0x000fc40000410000 */
[----:B------:R-:W-:Y:S02]  /*f1e0*/  FMUL.FTZ R81, R81, R15 ;  /* 0x0000000f51517220 */ /* 0x000fe40000410000 */
[-C--:B------:R-:W-:Y:S02]  /*f1f0*/  FMUL.FTZ R82, R82, R14.reuse ;  /* 0x0000000e52527220 */ /* 0x080fe40000410000 */
[-C--:B-1----:R-:W-:Y:S08]  /*f200*/  HMMA.16816.F32.BF16 R208, R8, R16.reuse, R196 ;  /* 0x0000001008d0723c */ /* 0x082ff000000418c4 */
[C---:B------:R-:W-:Y:S08]  /*f210*/  HMMA.16816.F32.BF16 R204, R4.reuse, R16, R192 ;  /* 0x0000001004cc723c */ /* 0x040ff000000418c0 */
[-C--:B------:R-:W-:Y:S08]  /*f220*/  HMMA.16816.F32.BF16 R68, R4, R18.reuse, R68 ;  /* 0x000000120444723c */ /* 0x080ff00000041844 */
[----:B------:R-:W-:Y:S01]  /*f230*/  HMMA.16816.F32.BF16 R188, R8, R18, R72 ;  /* 0x0000001208bc723c */ /* 0x000fe20000041848 */
[----:B------:R-:W1:Y:S01]  /*f240*/  LDSM.16.MT88.4 R16, [R223+0xc000] ;  /* 0x00c00000df10783b */ /* 0x000e620000004200 */
[----:B------:R-:W-:-:S02]  /*f250*/  FMUL.FTZ R83, R83, R14 ;  /* 0x0000000e53537220 */ /* 0x000fc40000410000 */
[-C--:B------:R-:W-:Y:S02]  /*f260*/  FMUL.FTZ R84, R84, R15.reuse ;  /* 0x0000000f54547220 */ /* 0x080fe40000410000 */
[----:B------:R-:W-:Y:S02]  /*f270*/  FMUL.FTZ R85, R85, R15 ;  /* 0x0000000f55557220 */ /* 0x000fe40000410000 */
[-C--:B------:R-:W-:Y:S02]  /*f280*/  FMUL.FTZ R86, R86, R14.reuse ;  /* 0x0000000e56567220 */ /* 0x080fe40000410000 */
[----:B------:R-:W-:Y:S01]  /*f290*/  FMUL.FTZ R87, R87, R14 ;  /* 0x0000000e57577220 */ /* 0x000fe20000410000 */
[----:B-1----:R-:W-:Y:S07]  /*f2a0*/  HMMA.16816.F32.BF16 R184, R4, R16, R80 ;  /* 0x0000001004b8723c */ /* 0x002fee0000041850 */
[----:B------:R-:W-:-:S02]  /*f2b0*/  MOV R82, R182 ;  /* 0x000000b600527202 */ /* 0x000fc40000000f00 */
[----:B------:R-:W-:Y:S02]  /*f2c0*/  MOV R81, R183 ;  /* 0x000000b700517202 */ /* 0x000fe40000000f00 */
[----:B------:R-:W-:Y:S01]  /*f2d0*/  HMMA.16816.F32.BF16 R180, R4, R18, R84 ;  /* 0x0000001204b4723c */ /* 0x000fe20000041854 */
[----:B------:R-:W2:Y:S04]  /*f2e0*/  LDL.LU R84, [R1+0xc] ;  /* 0x00000c0001547983 */ /* 0x000ea80000300800 */
[----:B------:R-:W3:Y:S01]  /*f2f0*/  LDL.LU R85, [R1+0x58] ;  /* 0x0000580001557983 */ /* 0x000ee20000300800 */
[-C--:B------:R-:W-:Y:S02]  /*f300*/  FMUL.FTZ R78, R78, R20.reuse ;  /* 0x000000144e4e7220 */ /* 0x080fe40000410000 */
[----:B------:R-:W-:-:S02]  /*f310*/  FMUL.FTZ R79, R79, R20 ;  /* 0x000000144f4f7220 */ /* 0x000fc40000410000 */
[-C--:B------:R-:W-:Y:S02]  /*f320*/  FMUL.FTZ R90, R90, R20.reuse ;  /* 0x000000145a5a7220 */ /* 0x080fe40000410000 */
[----:B------:R-:W-:-:S03]  /*f330*/  FMUL.FTZ R91, R91, R20 ;  /* 0x000000145b5b7220 */ /* 0x000fc60000410000 */
[C---:B------:R-:W-:Y:S08]  /*f340*/  HMMA.16816.F32.BF16 R196, R8.reuse, R16, R76 ;  /* 0x0000001008c4723c */ /* 0x040ff0000004184c */
[----:B------:R-:W-:Y:S01]  /*f350*/  HMMA.16816.F32.BF16 R176, R8, R18, R88 ;  /* 0x0000001208b0723c */ /* 0x000fe20000041858 */
[----:B------:R-:W1:Y:S01]  /*f360*/  LDSM.16.MT88.4 R16, [R221+0xe000] ;  /* 0x00e00000dd10783b */ /* 0x000e620000004200 */
        /* <DEDUP_REMOVED lines=11> */
[----:B------:R-:W-:Y:S01]  /*f420*/  FMUL.FTZ R107, R107, R20 ;  /* 0x000000146b6b7220 */ /* 0x000fe20000410000 */
[----:B------:R-:W-:Y:S02]  /*f430*/  MOV R80, R172 ;  /* 0x000000ac00507202 */ /* 0x000fe40000000f00 */
[----:B------:R-:W-:-:S02]  /*f440*/  MOV R87, R173 ;  /* 0x000000ad00577202 */ /* 0x000fc40000000f00 */
[----:B------:R-:W-:Y:S02]  /*f450*/  MOV R73, R174 ;  /* 0x000000ae00497202 */ /* 0x000fe40000000f00 */
        /* <DEDUP_REMOVED lines=34> */
[-C--:B------:R-:W-:Y:S02]  /*f680*/  FMUL.FTZ R133, R133, R15.reuse ;  /* 0x0000000f85857220 */ /* 0x080fe40000410000 */
[-C--:B------:R-:W-:Y:S02]  /*f690*/  FMUL.FTZ R134, R134, R14.reuse ;  /* 0x0000000e86867220 */ /* 0x080fe40000410000 */
        /* <DEDUP_REMOVED lines=9> */
[-C--:B------:R-:W-:Y:S02]  /*f730*/  FMUL.FTZ R145, R145, R15.reuse ;  /* 0x0000000f91917220 */ /* 0x080fe40000410000 */
[-C--:B------:R-:W-:Y:S02]  /*f740*/  FMUL.FTZ R148, R148, R15.reuse ;  /* 0x0000000f94947220 */ /* 0x080fe40000410000 */
[----:B------:R-:W-:Y:S02]  /*f750*/  FMUL.FTZ R149, R149, R15 ;  /* 0x0000000f95957220 */ /* 0x000fe40000410000 */
[-C--:B------:R-:W-:Y:S02]  /*f760*/  FMUL.FTZ R146, R146, R14.reuse ;  /* 0x0000000e92927220 */ /* 0x080fe40000410000 */
[-C--:B------:R-:W-:Y:S02]  /*f770*/  FMUL.FTZ R147, R147, R14.reuse ;  /* 0x0000000e93937220 */ /* 0x080fe40000410000 */
[----:B------:R-:W-:-:S02]  /*f780*/  FMUL.FTZ R150, R150, R14 ;  /* 0x0000000e96967220 */ /* 0x000fc40000410000 */
[----:B------:R-:W-:Y:S01]  /*f790*/  FMUL.FTZ R151, R151, R14 ;  /* 0x0000000e97977220 */ /* 0x000fe20000410000 */
[----:B------:R-:W-:Y:S02]  /*f7a0*/  MOV R77, R42 ;  /* 0x0000002a004d7202 */ /* 0x000fe40000000f00 */
[----:B------:R-:W-:Y:S02]  /*f7b0*/  MOV R72, R201 ;  /* 0x000000c900487202 */ /* 0x000fe40000000f00 */
[----:B------:R-:W-:Y:S01]  /*f7c0*/  MOV R78, R43 ;  /* 0x0000002b004e7202 */ /* 0x000fe20000000f00 */
[C---:B-1----:R-:W-:Y:S08]  /*f7d0*/  HMMA.16816.F32.BF16 R144, R4.reuse, R16, R144 ;  /* 0x000000100490723c */ /* 0x042ff00000041890 */
[----:B------:R-:W-:Y:S07]  /*f7e0*/  HMMA.16816.F32.BF16 R148, R4, R18, R148 ;  /* 0x000000120494723c */ /* 0x000fee0000041894 */
[----:B------:R-:W-:Y:S01]  /*f7f0*/  FFMA.FTZ R4, R83, c[0x0][0x23c], -R2 ;  /* 0x00008f0053047a23 */ /* 0x000fe20000010802 */
[----:B------:R-:W-:-:S02]  /*f800*/  MOV R83, R76 ;  /* 0x0000004c00537202 */ /* 0x000fc40000000f00 */
[----:B------:R-:W-:Y:S02]  /*f810*/  MOV R76, R77 ;  /* 0x0000004d004c7202 */ /* 0x000fe40000000f00 */
[----:B------:R-:W-:Y:S02]  /*f820*/  MOV R77, R78 ;  /* 0x0000004e004d7202 */ /* 0x000fe40000000f00 */
[----:B------:R-:W-:Y:S02]  /*f830*/  MOV R78, R72 ;  /* 0x00000048004e7202 */ /* 0x000fe40000000f00 */
[----:B------:R1:W-:Y:S02]  /*f840*/  MUFU.EX2 R72, R4 ;  /* 0x0000000400487308 */ /* 0x0003e40000000800 */
[----:B-1----:R-:W-:-:S06]  /*f850*/  FFMA.FTZ R4, R86, c[0x0][0x23c], -R2 ;  /* 0x00008f0056047a23 */ /* 0x002fcc0000010802 */
[----:B------:R1:W-:Y:S02]  /*f860*/  MUFU.EX2 R126, R4 ;  /* 0x00000004007e7308 */ /* 0x0003e40000000800 */
[----:B-1----:R-:W-:-:S06]  /*f870*/  FFMA.FTZ R4, R152, c[0x0][0x23c], -R2 ;  /* 0x00008f0098047a23 */ /* 0x002fcc0000010802 */
[----:B------:R1:W-:Y:S02]  /*f880*/  MUFU.EX2 R127, R4 ;  /* 0x00000004007f7308 */ /* 0x0003e40000000800 */
[----:B-1----:R-:W-:-:S06]  /*f890*/  FFMA.FTZ R4, R153, c[0x0][0x23c], -R2 ;  /* 0x00008f0099047a23 */ /* 0x002fcc0000010802 */
[----:B------:R1:W4:Y:S01]  /*f8a0*/  MUFU.EX2 R5, R4 ;  /* 0x0000000400057308 */ /* 0x0003220000000800 */
[----:B------:R-:W-:Y:S02]  /*f8b0*/  FMUL.FTZ R43, R143, R20 ;  /* 0x000000148f2b7220 */ /* 0x000fe40000410000 */
[----:B-1----:R-:W-:-:S05]  /*f8c0*/  FFMA.FTZ R4, R73, c[0x0][0x23c], -R0 ;  /* 0x00008f0049047a23 */ /* 0x002fca0000010800 */
[----:B------:R1:W-:Y:S01]  /*f8d0*/  MUFU.EX2 R73, R4 ;  /* 0x0000000400497308 */ /* 0x0003e20000000800 */
[----:B------:R-:W-:Y:S01]  /*f8e0*/  MOV R74, R39 ;  /* 0x00000027004a7202 */ /* 0x000fe20000000f00 */
[----:B------:R-:W-:Y:S01]  /*f8f0*/  FMUL.FTZ R42, R142, R20 ;  /* 0x000000148e2a7220 */ /* 0x000fe20000410000 */
[----:B------:R-:W-:Y:S01]  /*f900*/  MOV R201, R38 ;  /* 0x0000002600c97202 */ /* 0x000fe20000000f00 */
[----:B-1----:R-:W-:-:S04]  /*f910*/  FFMA.FTZ R4, R87, c[0x0][0x23c], -R0 ;  /* 0x00008f0057047a23 */ /* 0x002fc80000010800 */
[----:B------:R1:W-:Y:S01]  /*f920*/  MUFU.EX2 R125, R4 ;  /* 0x00000004007d7308 */ /* 0x0003e20000000800 */
[-C--:B------:R-:W-:Y:S02]  /*f930*/  FMUL.FTZ R38, R202, R20.reuse ;  /* 0x00000014ca267220 */ /* 0x080fe40000410000 */
[----:B------:R-:W-:Y:S02]  /*f940*/  FMUL.FTZ R39, R203, R20 ;  /* 0x00000014cb277220 */ /* 0x000fe40000410000 */
[----:B-1----:R-:W-:-:S04]  /*f950*/  FFMA.FTZ R4, R61, c[0x0][0x23c], -R0 ;  /* 0x00008f003d047a23 */ /* 0x002fc80000010800 */
[----:B------:R1:W-:Y:S02]  /*f960*/  MUFU.EX2 R143, R4 ;  /* 0x00000004008f7308 */ /* 0x0003e40000000800 */
[----:B-1----:R-:W-:-:S06]  /*f970*/  FFMA.FTZ R4, R62, c[0x0][0x23c], -R0 ;  /* 0x00008f003e047a23 */ /* 0x002fcc0000010800 */
[----:B------:R1:W-:Y:S01]  /*f980*/  MUFU.EX2 R20, R4 ;  /* 0x0000000400147308 */ /* 0x0003e20000000800 */
[----:B------:R-:W-:Y:S01]  /*f990*/  HMMA.16816.F32.BF16 R40, R8, R16, R40 ;  /* 0x000000100828723c */ /* 0x000fe20000041828 */
[----:B-1----:R-:W-:-:S06]  /*f9a0*/  FFMA.FTZ R4, R80, c[0x0][0x23c], -R12 ;  /* 0x00008f0050047a23 */ /* 0x002fcc000001080c */
[----:B------:R1:W-:Y:S01]  /*f9b0*/  MUFU.EX2 R6, R4 ;  /* 0x0000000400067308 */ /* 0x0003e20000000800 */
[----:B------:R-:W-:Y:S01]  /*f9c0*/  HMMA.16816.F32.BF16 R36, R8, R18, R36 ;  /* 0x000000120824723c */ /* 0x000fe20000041824 */
[----:B------:R-:W2:Y:S01]  /*f9d0*/  LDSM.16.MT88.4 R16, [R221+0xc800] ;  /* 0x00c80000dd10783b */ /* 0x000ea20000004200 */
[----:B-1----:R-:W-:-:S05]  /*f9e0*/  FFMA.FTZ R4, R81, c[0x0][0x23c], -R12 ;  /* 0x00008f0051047a23 */ /* 0x002fca000001080c */
[----:B------:R1:W-:Y:S01]  /*f9f0*/  MUFU.EX2 R124, R4 ;  /* 0x00000004007c7308 */ /* 0x0003e20000000800 */
[----:B---3--:R-:W-:Y:S01]  /*fa00*/  FFMA.FTZ R44, R85, R14, R44 ;  /* 0x0000000e552c7223 */ /* 0x008fe2000001002c */
[----:B------:R-:W-:Y:S01]  /*fa10*/  MOV R85, R76 ;  /* 0x0000004c00557202 */ /* 0x000fe20000000f00 */
[----:B-1----:R-:W-:-:S05]  /*fa20*/  FFMA.FTZ R4, R82, c[0x0][0x23c], -R12 ;  /* 0x00008f0052047a23 */ /* 0x002fca000001080c */
[----:B------:R1:W-:Y:S01]  /*fa30*/  MUFU.EX2 R7, R4 ;  /* 0x0000000400077308 */ /* 0x0003e20000000800 */
[----:B------:R-:W-:Y:S02]  /*fa40*/  MOV R86, R77 ;  /* 0x0000004d00567202 */ /* 0x000fe40000000f00 */
        /* <DEDUP_REMOVED lines=9> */
[--C-:B------:R-:W-:Y:S01]  /*fae0*/  FFMA.FTZ R33, R31, c[0x0][0x23c], -R2.reuse ;  /* 0x00008f001f217a23 */ /* 0x100fe20000010802 */
[----:B------:R-:W-:Y:S01]  /*faf0*/  MOV R77, R250 ;  /* 0x000000fa004d7202 */ /* 0x000fe20000000f00 */
[--C-:B------:R-:W-:Y:S02]  /*fb00*/  FFMA.FTZ R252, R29, c[0x0][0x23c], -R2.reuse ;  /* 0x00008f001dfc7a23 */ /* 0x100fe40000010802 */
[----:B------:R-:W-:-:S02]  /*fb10*/  FFMA.FTZ R250, R28, c[0x0][0x23c], -R2 ;  /* 0x00008f001cfa7a23 */ /* 0x000fc40000010802 */
[----:B-1----:R-:W-:Y:S01]  /*fb20*/  FFMA.FTZ R4, R83, c[0x0][0x23c], -R13 ;  /* 0x00008f0053047a23 */ /* 0x002fe2000001080d */
[----:B------:R-:W-:Y:S01]  /*fb30*/  MOV R83, R78 ;  /* 0x0000004e00537202 */ /* 0x000fe20000000f00 */
[--C-:B------:R-:W-:Y:S01]  /*fb40*/  FFMA.FTZ R251, R21, c[0x0][0x23c], -R2.reuse ;  /* 0x00008f0015fb7a23 */ /* 0x100fe20000010802 */
[----:B------:R-:W-:Y:S01]  /*fb50*/  MOV R78, R32 ;  /* 0x00000020004e7202 */ /* 0x000fe20000000f00 */
[----:B------:R1:W-:Y:S01]  /*fb60*/  MUFU.EX2 R136, R4 ;  /* 0x0000000400887308 */ /* 0x0003e20000000800 */
[----:B------:R-:W-:Y:S01]  /*fb70*/  FFMA.FTZ R32, R30, c[0x0][0x23c], -R2 ;  /* 0x00008f001e207a23 */ /* 0x000fe20000010802 */
[----:B------:R-:W-:Y:S01]  /*fb80*/  MOV R103, R200 ;  /* 0x000000c800677202 */ /* 0x000fe20000000f00 */
[--C-:B------:R-:W-:Y:S02]  /*fb90*/  FFMA.FTZ R31, R244, c[0x0][0x23c], -R0.reuse ;  /* 0x00008f00f41f7a23 */ /* 0x100fe40000010800 */
[--C-:B------:R-:W-:Y:S02]  /*fba0*/  FFMA.FTZ R30, R159, c[0x0][0x23c], -R0.reuse ;  /* 0x00008f009f1e7a23 */ /* 0x100fe40000010800 */
[----:B------:R-:W-:-:S02]  /*fbb0*/  FFMA.FTZ R29, R54, c[0x0][0x23c], -R0 ;  /* 0x00008f00361d7a23 */ /* 0x000fc40000010800 */
[--C-:B------:R-:W-:Y:S02]  /*fbc0*/  FFMA.FTZ R28, R53, c[0x0][0x23c], -R0.reuse ;  /* 0x00008f00351c7a23 */ /* 0x100fe40000010800 */
[----:B------:R-:W-:Y:S02]  /*fbd0*/  FFMA.FTZ R244, R48, c[0x0][0x23c], -R0 ;  /* 0x00008f0030f47a23 */ /* 0x000fe40000010800 */
[--C-:B-1----:R-:W-:Y:S02]  /*fbe0*/  FFMA.FTZ R4, R248, c[0x0][0x23c], -R13.reuse ;  /* 0x00008f00f8047a23 */ /* 0x102fe4000001080d */
[----:B------:R-:W-:Y:S02]  /*fbf0*/  FFMA.FTZ R248, R22, c[0x0][0x23c], -R2 ;  /* 0x00008f0016f87a23 */ /* 0x000fe40000010802 */
[----:B------:R-:W-:Y:S02]  /*fc00*/  FFMA.FTZ R2, R249, c[0x0][0x23c], -R13 ;  /* 0x00008f00f9027a23 */ /* 0x000fe4000001080d */
[----:B------:R-:W-:-:S02]  /*fc10*/  FFMA.FTZ R202, R47, c[0x0][0x23c], -R0 ;  /* 0x00008f002fca7a23 */ /* 0x000fc40000010800 */
[--C-:B------:R-:W-:Y:S02]  /*fc20*/  FFMA.FTZ R200, R46, c[0x0][0x23c], -R0.reuse ;  /* 0x00008f002ec87a23 */ /* 0x100fe40000010800 */
[----:B------:R-:W-:Y:S02]  /*fc30*/  FFMA.FTZ R159, R23, c[0x0][0x23c], -R0 ;  /* 0x00008f00179f7a23 */ /* 0x000fe40000010800 */
[----:B------:R-:W-:Y:S01]  /*fc40*/  FFMA.FTZ R0, R247, c[0x0][0x23c], -R13 ;  /* 0x00008f00f7007a23 */ /* 0x000fe2000001080d */
[----:B------:R-:W1:Y:S08]  /*fc50*/  MUFU.EX2 R2, R2 ;  /* 0x0000000200027308 */ /* 0x000e700000000800 */
[----:B------:R-:W-:Y:S08]  /*fc60*/  MUFU.EX2 R142, R4 ;  /* 0x00000004008e7308 */ /* 0x000ff00000000800 */
[----:B------:R3:W3:Y:S01]  /*fc70*/  MUFU.EX2 R4, R0 ;  /* 0x0000000000047308 */ /* 0x0006e20000000800 */
[----:B--2---:R-:W-:-:S02]  /*fc80*/  FFMA.FTZ R45, R84, R15, R45 ;  /* 0x0000000f542d7223 */ /* 0x004fc4000001002d */
[--C-:B------:R-:W-:Y:S01]  /*fc90*/  FFMA.FTZ R15, R246, c[0x0][0x23c], -R12.reuse ;  /* 0x00008f00f60f7a23 */ /* 0x100fe2000001080c */
[----:B----4-:R-:W-:Y:S01]  /*fca0*/  MOV R246, R5 ;  /* 0x0000000500f67202 */ /* 0x010fe20000000f00 */
[--C-:B------:R-:W-:Y:S01]  /*fcb0*/  FFMA.FTZ R14, R158, c[0x0][0x23c], -R12.reuse ;  /* 0x00008f009e0e7a23 */ /* 0x100fe2000001080c */
[----:B------:R-:W-:Y:S01]  /*fcc0*/  MOV R84, R74 ;  /* 0x0000004a00547202 */ /* 0x000fe20000000f00 */
[--C-:B------:R-:W-:Y:S01]  /*fcd0*/  FFMA.FTZ R157, R52, c[0x0][0x23c], -R12.reuse ;  /* 0x00008f00349d7a23 */ /* 0x100fe2000001080c */
[----:B-1----:R-:W-:Y:S01]  /*fce0*/  MOV R247, R2 ;  /* 0x0000000200f77202 */ /* 0x002fe20000000f00 */
[--C-:B------:R-:W-:Y:S01]  /*fcf0*/  FFMA.FTZ R2, R245, c[0x0][0x23c], -R12.reuse ;  /* 0x00008f00f5027a23 */ /* 0x100fe2000001080c */
[----:B------:R-:W-:Y:S01]  /*fd00*/  MOV R74, R201 ;  /* 0x000000c9004a7202 */ /* 0x000fe20000000f00 */
[--C-:B------:R-:W-:Y:S01]  /*fd10*/  FFMA.FTZ R203, R51, c[0x0][0x23c], -R12.reuse ;  /* 0x00008f0033cb7a23 */ /* 0x100fe2000001080c */
[----:B------:R-:W-:Y:S01]  /*fd20*/  F2FP.BF16.PACK_AB R8, R126, R72 ;  /* 0x000000487e08723e */ /* 0x000fe200000010ff */
[--C-:B------:R-:W-:Y:S01]  /*fd30*/  FFMA.FTZ R201, R50, c[0x0][0x23c], -R12.reuse ;  /* 0x00008f0032c97a23 */ /* 0x100fe2000001080c */
[----:B------:R-:W-:Y:S01]  /*fd40*/  F2FP.BF16.PACK_AB R9, R125, R73 ;  /* 0x000000497d09723e */ /* 0x000fe200000010ff */
[--C-:B------:R-:W-:Y:S01]  /*fd50*/  FFMA.FTZ R158, R49, c[0x0][0x23c], -R12.reuse ;  /* 0x00008f00319e7a23 */ /* 0x100fe2000001080c */
[----:B------:R-:W-:Y:S01]  /*fd60*/  F2FP.BF16.PACK_AB R10, R246, R127 ;  /* 0x0000007ff60a723e */ /* 0x000fe200000010ff */
[----:B---3--:R-:W-:Y:S01]  /*fd70*/  FFMA.FTZ R0, R63, c[0x0][0x23c], -R12 ;  /* 0x00008f003f007a23 */ /* 0x008fe2000001080c */
[----:B------:R-:W-:-:S02]  /*fd80*/  F2FP.BF16.PACK_AB R11, R20, R143 ;  /* 0x0000008f140b723e */ /* 0x000fc400000010ff */
[----:B------:R-:W-:Y:S02]  /*fd90*/  MOV R249, R7 ;  /* 0x0000000700f97202 */ /* 0x000fe40000000f00 */
[----:B------:R-:W-:Y:S02]  /*fda0*/  MOV R47, R6 ;  /* 0x00000006002f7202 */ /* 0x000fe40000000f00 */
[----:B------:R-:W-:Y:S01]  /*fdb0*/  MOV R12, R4 ;  /* 0x00000004000c7202 */ /* 0x000fe20000000f00 */
[----:B------:R-:W-:Y:S01]  /*fdc0*/  HMMA.16816.F32.BF16 R60, R8, R18, R216 ;  /* 0x00000012083c723c */ /* 0x000fe200000418d8 */
[----:B------:R-:W-:Y:S02]  /*fdd0*/  F2FP.BF16.PACK_AB R4, R124, R47 ;  /* 0x0000002f7c04723e */ /* 0x000fe400000010ff */
[----:B------:R-:W-:Y:S02]  /*fde0*/  F2FP.BF16.PACK_AB R5, R142, R136 ;  /* 0x000000888e05723e */ /* 0x000fe400000010ff */
[----:B------:R-:W-:-:S02]  /*fdf0*/  F2FP.BF16.PACK_AB R6, R80, R249 ;  /* 0x000000f95006723e */ /* 0x000fc400000010ff */
[----:B------:R-:W-:Y:S02]  /*fe00*/  F2FP.BF16.PACK_AB R7, R12, R247 ;  /* 0x000000f70c07723e */ /* 0x000fe400000010ff */
[----:B------:R-:W-:Y:S02]  /*fe10*/  MOV R219, R20 ;  /* 0x0000001400db7202 */ /* 0x000fe40000000f00 */
[----:B------:R-:W1:Y:S01]  /*fe20*/  LDSM.16.MT88.4 R20, [R222+0xc800] ;  /* 0x00c80000de14783b */ /* 0x000e620000004200 */
[-C--:B------:R-:W-:Y:S08]  /*fe30*/  HMMA.16816.F32.BF16 R164, R8, R16.reuse, R164 ;  /* 0x0000001008a4723c */ /* 0x080ff000000418a4 */
[C---:B------:R-:W-:Y:S08]  /*fe40*/  HMMA.16816.F32.BF16 R160, R4.reuse, R16, R160 ;  /* 0x0000001004a0723c */ /* 0x040ff000000418a0 */
[----:B------:R-:W-:Y:S01]  /*fe50*/  HMMA.16816.F32.BF16 R168, R4, R18, R168 ;  /* 0x0000001204a8723c */ /* 0x000fe200000418a8 */
[----:B------:R-:W2:Y:S01]  /*fe60*/  LDSM.16.MT88.4 R16, [R224+0xc800] ;  /* 0x00c80000e010783b */ /* 0x000ea20000004200 */
[----:B------:R-:W-:-:S02]  /*fe70*/  MOV R216, R81 ;  /* 0x0000005100d87202 */ /* 0x000fc40000000f00 */
[----:B------:R-:W-:Y:S02]  /*fe80*/  MOV R152, R82 ;  /* 0x0000005200987202 */ /* 0x000fe40000000f00 */
[----:B------:R-:W-:Y:S02]  /*fe90*/  MOV R217, R80 ;  /* 0x0000005000d97202 */ /* 0x000fe40000000f00 */
[----:B------:R-:W-:Y:S02]  /*fea0*/  MOV R46, R83 ;  /* 0x00000053002e7202 */ /* 0x000fe40000000f00 */
[----:B------:R-:W-:Y:S02]  /*feb0*/  MOV R218, R73 ;  /* 0x0000004900da7202 */ /* 0x000fe40000000f00 */
[----:B------:R-:W-:Y:S02]  /*fec0*/  MOV R139, R76 ;  /* 0x0000004c008b7202 */ /* 0x000fe40000000f00 */
[----:B------:R-:W-:-:S02]  /*fed0*/  MOV R123, R77 ;  /* 0x0000004d007b7202 */ /* 0x000fc40000000f00 */
[----:B------:R-:W-:Y:S02]  /*fee0*/  MOV R122, R78 ;  /* 0x0000004e007a7202 */ /* 0x000fe40000000f00 */
[----:B------:R-:W-:Y:S01]  /*fef0*/  MOV R121, R79 ;  /* 0x0000004f00797202 */ /* 0x000fe20000000f00 */
[----:B-1----:R-:W-:Y:S01]  /*ff00*/  HMMA.16816.F32.BF16 R80, R8, R20, R240 ;  /* 0x000000140850723c */ /* 0x002fe200000418f0 */
[----:B------:R-:W-:-:S06]  /*ff10*/  MOV R120, R55 ;  /* 0x0000003700787202 */ /* 0x000fcc0000000f00 */
[----:B------:R-:W-:Y:S01]  /*ff20*/  MOV R241, R74 ;  /* 0x0000004a00f17202 */ /* 0x000fe20000000f00 */
[----:B------:R-:W-:Y:S01]  /*ff30*/  HMMA.16816.F32.BF16 R64, R4, R22, R64 ;  /* 0x000000160440723c */ /* 0x000fe20000041840 */
[----:B------:R-:W-:Y:S02]  /*ff40*/  MOV R242, R75 ;  /* 0x0000004b00f27202 */ /* 0x000fe40000000f00 */
[----:B------:R-:W-:-:S05]  /*ff50*/  MOV R243, R72 ;  /* 0x0000004800f37202 */ /* 0x000fca0000000f00 */
[----:B------:R-:W-:Y:S08]  /*ff60*/  HMMA.16816.F32.BF16 R72, R4, R20, R212 ;  /* 0x000000140448723c */ /* 0x000ff000000418d4 */
[C---:B------:R-:W-:Y:S01]  /*ff70*/  HMMA.16816.F32.BF16 R56, R8.reuse, R22, R56 ;  /* 0x000000160838723c */ /* 0x040fe20000041838 */
[----:B------:R-:W1:Y:S07]  /*ff80*/  LDSM.16.MT88.4 R20, [R223+0xc800] ;  /* 0x00c80000df14783b */ /* 0x000e6e0000004200 */
[-C--:B--2---:R-:W-:Y:S08]  /*ff90*/  HMMA.16816.F32.BF16 R52, R8, R16.reuse, R208 ;  /* 0x000000100834723c */ /* 0x084ff000000418d0 */
[C---:B------:R-:W-:Y:S08]  /*ffa0*/  HMMA.16816.F32.BF16 R48, R4.reuse, R16, R204 ;  /* 0x000000100430723c */ /* 0x040ff000000418cc */
[-C--:B------:R-:W-:Y:S08]  /*ffb0*/  HMMA.16816.F32.BF16 R68, R4, R18.reuse, R68 ;  /* 0x000000120444723c */ /* 0x080ff00000041844 */
[----:B------:R-:W-:Y:S01]  /*ffc0*/  HMMA.16816.F32.BF16 R76, R8, R18, R188 ;  /* 0x00000012084c723c */ /* 0x000fe200000418bc */
[----:B------:R-:W2:Y:S01]  /*ffd0*/  LDSM.16.MT88.4 R16, [R221+0xe800] ;  /* 0x00e80000dd10783b */ /* 0x000ea20000004200 */
[----:B------:R-:W-:-:S02]  /*ffe0*/  MOV R137, R86 ;  /* 0x0000005600897202 */ /* 0x000fc40000000f00 */
[----:B------:R-:W-:Y:S02]  /*fff0*/  MOV R138, R87 ;  /* 0x00000057008a7202 */ /* 0x000fe40000000f00 */
[----:B------:R-:W-:Y:S02]  /*10000*/  MOV R245, R103 ;  /* 0x0000006700f57202 */ /* 0x000fe40000000f00 */
[----:B------:R-:W-:Y:S01]  /*10010*/  MOV R214, R84 ;  /* 0x0000005400d67202 */ /* 0x000fe20000000f00 */
[----:B-1----:R-:W-:Y:S01]  /*10020*/  HMMA.16816.F32.BF16 R100, R4, R22, R180 ;  /* 0x000000160464723c */ /* 0x002fe200000418b4 */
[----:B------:R-:W-:Y:S02]  /*10030*/  MOV R153, R85 ;  /* 0x0000005500997202 */ /* 0x000fe40000000f00 */
[----:B------:R-:W-:Y:S02]  /*10040*/  MOV R208, R143 ;  /* 0x0000008f00d07202 */ /* 0x000fe40000000f00 */
[----:B------:R-:W-:-:S02]  /*10050*/  MOV R204, R142 ;  /* 0x0000008e00cc7202 */ /* 0x000fc40000000f00 */
[----:B------:R-:W-:Y:S01]  /*10060*/  MOV R182, R140 ;  /* 0x0000008c00b67202 */ /* 0x000fe20000000f00 */
[-C--:B------:R-:W-:Y:S01]  /*10070*/  HMMA.16816.F32.BF16 R84, R4, R20.reuse, R184 ;  /* 0x000000140454723c */ /* 0x080fe200000418b8 */
[----:B------:R-:W-:Y:S02]  /*10080*/  MOV R191, R137 ;  /* 0x0000008900bf7202 */ /* 0x000fe40000000f00 */
[----:B------:R-:W-:Y:S02]  /*10090*/  MOV R212, R138 ;  /* 0x0000008a00d47202 */ /* 0x000fe40000000f00 */
[----:B------:R-:W-:Y:S02]  /*100a0*/  MOV R213, R139 ;  /* 0x0000008b00d57202 */ /* 0x000fe40000000f00 */
[----:B------:R-:W-:Y:S01]  /*100b0*/  MOV R184, R141 ;  /* 0x0000008d00b87202 */ /* 0x000fe20000000f00 */
[----:B------:R-:W-:Y:S01]  /*100c0*/  HMMA.16816.F32.BF16 R196, R8, R20, R196 ;  /* 0x0000001408c4723c */ /* 0x000fe200000418c4 */
[----:B------:R-:W-:-:S02]  /*100d0*/  MOV R190, R136 ;  /* 0x0000008800be7202 */ /* 0x000fc40000000f00 */
[----:B------:R-:W-:Y:S02]  /*100e0*/  MOV R189, R127 ;  /* 0x0000007f00bd7202 */ /* 0x000fe40000000f00 */
[----:B------:R-:W-:Y:S02]  /*100f0*/  MOV R187, R126 ;  /* 0x0000007e00bb7202 */ /* 0x000fe40000000f00 */
[----:B------:R-:W-:Y:S01]  /*10100*/  MOV R186, R125 ;  /* 0x0000007d00ba7202 */ /* 0x000fe20000000f00 */
[C---:B------:R-:W-:Y:S01]  /*10110*/  HMMA.16816.F32.BF16 R140, R8.reuse, R22, R176 ;  /* 0x00000016088c723c */ /* 0x040fe200000418b0 */
[----:B------:R-:W-:Y:S01]  /*10120*/  MOV R185, R124 ;  /* 0x0000007c00b97202 */ /* 0x000fe20000000f00 */
[----:B------:R-:W1:Y:S06]  /*10130*/  LDSM.16.MT88.4 R20, [R224+0xe800] ;  /* 0x00e80000e014783b */ /* 0x000e6c0000004200 */
[-C--:B--2---:R-:W-:Y:S08]  /*10140*/  HMMA.16816.F32.BF16 R172, R8, R16.reuse, R172 ;  /* 0x0000001008ac723c */ /* 0x084ff000000418ac */
[C---:B------:R-:W-:Y:S08]  /*10150*/  HMMA.16816.F32.BF16 R96, R4.reuse, R16, R96 ;  /* 0x000000100460723c */ /* 0x040ff00000041860 */
[-C--:B------:R-:W-:Y:S01]  /*10160*/  HMMA.16816.F32.BF16 R124, R4, R18.reuse, R24 ;  /* 0x00000012047c723c */ /* 0x080fe20000041818 */
[----:B------:R-:W2:Y:S07]  /*10170*/  LDSM.16.MT88.4 R24, [R222+0xe800] ;  /* 0x00e80000de18783b */ /* 0x000eae0000004200 */
[----:B------:R-:W-:Y:S01]  /*10180*/  HMMA.16816.F32.BF16 R136, R8, R18, R104 ;  /* 0x000000120888723c */ /* 0x000fe20000041868 */
[----:B------:R-:W3:Y:S01]  /*10190*/  LDSM.16.MT88.4 R16, [R223+0xe800] ;  /* 0x00e80000df10783b */ /* 0x000ee20000004200 */
[----:B------:R-:W-:-:S02]  /*101a0*/  MOV R178, R123 ;  /* 0x0000007b00b27202 */ /* 0x000fc40000000f00 */
[----:B------:R-:W-:Y:S02]  /*101b0*/  MOV R180, R241 ;  /* 0x000000f100b47202 */ /* 0x000fe40000000f00 */
[----:B------:R-:W-:Y:S01]  /*101c0*/  MOV R179, R121 ;  /* 0x0000007900b37202 */ /* 0x000fe20000000f00 */
[----:B------:R4:W-:Y:S01]  /*101d0*/  MUFU.EX2 R241, R0 ;  /* 0x0000000000f17308 */ /* 0x0009e20000000800 */
[----:B------:R-:W-:Y:S01]  /*101e0*/  MOV R181, R122 ;  /* 0x0000007a00b57202 */ /* 0x000fe20000000f00 */
[----:B-1----:R-:W-:Y:S01]  /*101f0*/  HMMA.16816.F32.BF16 R104, R8, R20, R88 ;  /* 0x000000140868723c */ /* 0x002fe20000041858 */
[----:B------:R-:W-:Y:S02]  /*10200*/  MOV R177, R179 ;  /* 0x000000b300b17202 */ /* 0x000fe40000000f00 */
[----:B------:R-:W-:Y:S02]  /*10210*/  MOV R183, R120 ;  /* 0x0000007800b77202 */ /* 0x000fe40000000f00 */
[----:B------:R-:W-:-:S03]  /*10220*/  MOV R207, R243 ;  /* 0x000000f300cf7202 */ /* 0x000fc60000000f00 */
[----:B------:R-:W-:Y:S01]  /*10230*/  HMMA.16816.F32.BF16 R128, R4, R20, R128 ;  /* 0x000000140480723c */ /* 0x000fe20000041880 */
[----:B------:R-:W-:Y:S01]  /*10240*/  MOV R210, R247 ;  /* 0x000000f700d27202 */ /* 0x000fe20000000f00 */
[----:B----4-:R-:W-:Y:S01]  /*10250*/  FFMA.FTZ R0, R178, c[0x0][0x23c], -R13 ;  /* 0x00008f00b2007a23 */ /* 0x010fe2000001080d */
[----:B------:R-:W-:-:S05]  /*10260*/  MOV R178, R180 ;  /* 0x000000b400b27202 */ /* 0x000fca0000000f00 */
[----:B------:R-:W-:Y:S01]  /*10270*/  HMMA.16816.F32.BF16 R132, R4, R22, R132 ;  /* 0x000000160484723c */ /* 0x000fe20000041884 */
[----:B------:R-:W-:Y:S01]  /*10280*/  MOV R180, R245 ;  /* 0x000000f500b47202 */ /* 0x000fe20000000f00 */
[----:B------:R1:W-:Y:S01]  /*10290*/  MUFU.EX2 R243, R35 ;  /* 0x0000002300f37308 */ /* 0x0003e20000000800 */
[----:B------:R-:W-:Y:S02]  /*102a0*/  MOV R206, R218 ;  /* 0x000000da00ce7202 */ /* 0x000fe40000000f00 */
[----:B------:R-:W-:-:S03]  /*102b0*/  MOV R205, R219 ;  /* 0x000000db00cd7202 */ /* 0x000fc60000000f00 */
[----:B--2---:R-:W-:Y:S01]  /*102c0*/  HMMA.16816.F32.BF16 R112, R4, R24, R112 ;  /* 0x000000180470723c */ /* 0x004fe20000041870 */
[----:B------:R-:W-:Y:S01]  /*102d0*/  MOV R179, R228 ;  /* 0x000000e400b37202 */ /* 0x000fe20000000f00 */
[----:B------:R2:W4:Y:S01]  /*102e0*/  MUFU.EX2 R247, R34 ;  /* 0x0000002200f77308 */ /* 0x0005220000000800 */
[----:B------:R-:W-:-:S07]  /*102f0*/  MOV R215, R242 ;  /* 0x000000f200d77202 */ /* 0x000fce0000000f00 */
[----:B------:R4:W-:Y:S01]  /*10300*/  MUFU.EX2 R188, R33 ;  /* 0x0000002100bc7308 */ /* 0x0009e20000000800 */
[----:B---3--:R-:W-:Y:S01]  /*10310*/  HMMA.16816.F32.BF16 R144, R4, R16, R144 ;  /* 0x000000100490723c */ /* 0x008fe20000041890 */
[----:B-1----:R-:W-:Y:S01]  /*10320*/  FFMA.FTZ R35, R214, c[0x0][0x23c], -R13 ;  /* 0x00008f00d6237a23 */ /* 0x002fe2000001080d */
[----:B------:R-:W-:Y:S02]  /*10330*/  MOV R211, R246 ;  /* 0x000000f600d37202 */ /* 0x000fe40000000f00 */
[----:B------:R-:W-:-:S03]  /*10340*/  MOV R209, R249 ;  /* 0x000000f900d17202 */ /* 0x000fc60000000f00 */
[----:B------:R-:W-:Y:S01]  /*10350*/  MUFU.EX2 R240, R31 ;  /* 0x0000001f00f07308 */ /* 0x000fe20000000800 */
[----:B------:R-:W-:Y:S01]  /*10360*/  HMMA.16816.F32.BF16 R148, R4, R18, R148 ;  /* 0x000000120494723c */ /* 0x000fe20000041894 */
[--C-:B--2---:R-:W-:Y:S01]  /*10370*/  FFMA.FTZ R34, R225, c[0x0][0x23c], -R13.reuse ;  /* 0x00008f00e1227a23 */ /* 0x104fe2000001080d */
[----:B------:R1:W5:Y:S06]  /*10380*/  LDL.LU R228, [R1+0xe4] ;  /* 0x0000e40001e47983 */ /* 0x00036c0000300800 */
[----:B------:R-:W-:Y:S01]  /*10390*/  HMMA.16816.F32.BF16 R88, R8, R16, R40 ;  /* 0x000000100858723c */ /* 0x000fe20000041828 */
[----:B------:R2:W-:Y:S01]  /*103a0*/  MUFU.EX2 R245, R2 ;  /* 0x0000000200f57308 */ /* 0x0005e20000000800 */
[----:B----4-:R-:W-:-:S06]  /*103b0*/  FFMA.FTZ R33, R220, c[0x0][0x23c], -R13 ;  /* 0x00008f00dc217a23 */ /* 0x010fcc000001080d */
[----:B------:R-:W-:Y:S01]  /*103c0*/  HMMA.16816.F32.BF16 R36, R8, R18, R36 ;  /* 0x000000120824723c */ /* 0x000fe20000041824 */
[----:B------:R-:W-:Y:S01]  /*103d0*/  LDSM.16.MT88.4 R16, [R222+0xd000] ;  /* 0x00d00000de10783b */ /* 0x000fe20000004200 */
[----:B------:R-:W-:Y:S06]  /*103e0*/  MUFU.EX2 R218, R15 ;  /* 0x0000000f00da7308 */ /* 0x000fec0000000800 */
[----:B------:R-:W-:Y:S01]  /*103f0*/  HMMA.16816.F32.BF16 R116, R4, R26, R116 ;  /* 0x0000001a0474723c */ /* 0x000fe20000041874 */
[----:B--2---:R-:W-:Y:S01]  /*10400*/  FFMA.FTZ R2, R177, c[0x0][0x23c], -R13 ;  /* 0x00008f00b1027a23 */ /* 0x004fe2000001080d */
[----:B------:R-:W-:Y:S05]  /*10410*/  MUFU.EX2 R219, R14 ;  /* 0x0000000e00db7308 */ /* 0x000fea0000000800 */
[----:B------:R-:W-:Y:S01]  /*10420*/  FADD.FTZ R6, R216, R181 ;  /* 0x000000b5d8067221 */ /* 0x000fe20000010000 */
[----:B------:R-:W-:Y:S01]  /*10430*/  HMMA.16816.F32.BF16 R120, R8, R24, R192 ;  /* 0x000000180878723c */ /* 0x000fe200000418c0 */
[----:B------:R-:W-:Y:S01]  /*10440*/  MOV R181, R185 ;  /* 0x000000b900b57202 */ /* 0x000fe20000000f00 */
[----:B------:R2:W-:Y:S01]  /*10450*/  MUFU.EX2 R192, R32 ;  /* 0x0000002000c07308 */ /* 0x0005e20000000800 */
[----:B------:R-:W-:Y:S01]  /*10460*/  MOV R185, R189 ;  /* 0x000000bd00b97202 */ /* 0x000fe20000000f00 */
[--C-:B------:R-:W-:Y:S01]  /*10470*/  FFMA.FTZ R4, R227, c[0x0][0x23c], -R13.reuse ;  /* 0x00008f00e3047a23 */ /* 0x100fe2000001080d */
[----:B------:R-:W-:Y:S01]  /*10480*/  MOV R189, R12 ;  /* 0x0000000c00bd7202 */ /* 0x000fe20000000f00 */
[----:B------:R-:W-:-:S02]  /*10490*/  FFMA.FTZ R5, R226, c[0x0][0x23c], -R13 ;  /* 0x00008f00e2057a23 */ /* 0x000fc4000001080d */
[----:B------:R-:W-:Y:S01]  /*104a0*/  HMMA.16816.F32.BF16 R92, R8, R22, R92 ;  /* 0x00000016085c723c */ /* 0x000fe2000004185c */
[----:B------:R-:W3:Y:S01]  /*104b0*/  LDSM.16.MT88.4 R20, [R221+0xd000] ;  /* 0x00d00000dd14783b */ /* 0x000ee20000004200 */
[----:B------:R4:W-:Y:S08]  /*104c0*/  MUFU.EX2 R214, R0 ;  /* 0x0000000000d67308 */ /* 0x0009f00000000800 */
[----:B------:R1:W-:Y:S01]  /*104d0*/  MUFU.EX2 R216, R2 ;  /* 0x0000000200d87308 */ /* 0x0003e20000000800 */
[----:B--2---:R-:W-:-:S07]  /*104e0*/  FFMA.FTZ R32, R178, c[0x0][0x23c], -R13 ;  /* 0x00008f00b2207a23 */ /* 0x004fce000001080d */
[----:B------:R-:W2:Y:S01]  /*104f0*/  MUFU.EX2 R242, R30 ;  /* 0x0000001e00f27308 */ /* 0x000ea20000000800 */
[----:B------:R-:W3:Y:S01]  /*10500*/  LDSM.16.MT88.4 R12, [R224+0xd000] ;  /* 0x00d00000e00c783b */ /* 0x000ee20000004200 */
[----:B----4-:R-:W-:Y:S01]  /*10510*/  FADD.FTZ R0, R180, R179 ;  /* 0x000000b3b4007221 */ /* 0x010fe20000010000 */
[----:B------:R-:W-:Y:S02]  /*10520*/  MOV R180, R183 ;  /* 0x000000b700b47202 */ /* 0x000fe40000000f00 */
[----:B------:R-:W-:Y:S01]  /*10530*/  MOV R183, R187 ;  /* 0x000000bb00b77202 */ /* 0x000fe20000000f00 */
[----:B------:R-:W-:Y:S01]  /*10540*/  HMMA.16816.F32.BF16 R108, R8, R26, R108 ;  /* 0x0000001a086c723c */ /* 0x000fe2000004186c */
[----:B------:R-:W-:Y:S01]  /*10550*/  MOV R187, R191 ;  /* 0x000000bf00bb7202 */ /* 0x000fe20000000f00 */
[----:B-1----:R-:W-:Y:S01]  /*10560*/  FADD.FTZ R2, R182, R45 ;  /* 0x0000002db6027221 */ /* 0x002fe20000010000 */
[----:B------:R-:W-:Y:S01]  /*10570*/  MOV R191, R205 ;  /* 0x000000cd00bf7202 */ /* 0x000fe20000000f00 */
[----:B------:R-:W-:Y:S01]  /*10580*/  MUFU.EX2 R246, R29 ;  /* 0x0000001d00f67308 */ /* 0x000fe20000000800 */
[----:B------:R-:W-:-:S07]  /*10590*/  MOV R182, R186 ;  /* 0x000000ba00b67202 */ /* 0x000fce0000000f00 */
[----:B------:R1:W4:Y:S01]  /*105a0*/  MUFU.EX2 R249, R28 ;  /* 0x0000001c00f97308 */ /* 0x0003220000000800 */
[----:B------:R-:W-:Y:S01]  /*105b0*/  MOV R205, R206 ;  /* 0x000000ce00cd7202 */ /* 0x000fe20000000f00 */
[----:B------:R-:W-:Y:S01]  /*105c0*/  FADD.FTZ R153, R153, R0 ;  /* 0x0000000099997221 */ /* 0x000fe20000010000 */
[----:B------:R-:W-:Y:S01]  /*105d0*/  MOV R186, R190 ;  /* 0x000000be00ba7202 */ /* 0x000fe20000000f00 */
[----:B------:R-:W-:Y:S01]  /*105e0*/  LDSM.16.MT88.4 R24, [R221+0xf000] ;  /* 0x00f00000dd18783b */ /* 0x000fe20000004200 */
[----:B------:R-:W-:Y:S02]  /*105f0*/  MOV R206, R207 ;  /* 0x000000cf00ce7202 */ /* 0x000fe40000000f00 */
[----:B------:R-:W-:Y:S01]  /*10600*/  MOV R207, R215 ;  /* 0x000000d700cf7202 */ /* 0x000fe20000000f00 */
[----:B------:R-:W-:Y:S01]  /*10610*/  FADD.FTZ R184, R184, R44 ;  /* 0x0000002cb8b87221 */ /* 0x000fe20000010000 */
[----:B------:R-:W-:Y:S01]  /*10620*/  MOV R190, R217 ;  /* 0x000000d900be7202 */ /* 0x000fe20000000f00 */
[----:B------:R3:W-:Y:S01]  /*10630*/  MUFU.EX2 R215, R4 ;  /* 0x0000000400d77308 */ /* 0x0007e20000000800 */
[----:B------:R-:W-:Y:S01]  /*10640*/  F2FP.BF16.PACK_AB R8, R247, R243 ;  /* 0x000000f3f708723e */ /* 0x000fe200000010ff */
[----:B------:R4:W5:Y:S01]  /*10650*/  LDL.LU R227, [R1+0xe0] ;  /* 0x0000e00001e37983 */ /* 0x0009620000300800 */
[----:B------:R-:W-:Y:S01]  /*10660*/  FADD.FTZ R0, R180, R6 ;  /* 0x00000006b4007221 */ /* 0x000fe20000010000 */
[----:B--2---:R-:W-:-:S02]  /*10670*/  F2FP.BF16.PACK_AB R9, R242, R240 ;  /* 0x000000f0f209723e */ /* 0x004fc400000010ff */
[----:B------:R-:W-:Y:S02]  /*10680*/  F2FP.BF16.PACK_AB R10, R192, R188 ;  /* 0x000000bcc00a723e */ /* 0x000fe400000010ff */
[----:B------:R-:W-:Y:S01]  /*10690*/  MOV R195, R183 ;  /* 0x000000b700c37202 */ /* 0x000fe20000000f00 */
[----:B------:R2:W2:Y:S01]  /*106a0*/  MUFU.EX2 R217, R5 ;  /* 0x0000000500d97308 */ /* 0x0004a20000000800 */
[----:B------:R-:W-:Y:S02]  /*106b0*/  F2FP.BF16.PACK_AB R6, R245, R241 ;  /* 0x000000f1f506723e */ /* 0x000fe400000010ff */
[----:B------:R-:W-:Y:S01]  /*106c0*/  MOV R193, R181 ;  /* 0x000000b500c17202 */ /* 0x000fe20000000f00 */
[----:B------:R-:W-:Y:S01]  /*106d0*/  FADD.FTZ R152, R152, R2 ;  /* 0x0000000298987221 */ /* 0x000fe20000010000 */
[----:B------:R-:W-:Y:S01]  /*106e0*/  MOV R194, R182 ;  /* 0x000000b600c27202 */ /* 0x000fe20000000f00 */
[----:B-1----:R-:W1:Y:S01]  /*106f0*/  LDSM.16.MT88.4 R28, [R223+0xd000] ;  /* 0x00d00000df1c783b */ /* 0x002e620000004200 */
[----:B---3--:R-:W-:-:S02]  /*10700*/  F2FP.BF16.PACK_AB R4, R219, R218 ;  /* 0x000000dadb04723e */ /* 0x008fc400000010ff */
[----:B----4-:R-:W-:Y:S01]  /*10710*/  F2FP.BF16.PACK_AB R11, R249, R246 ;  /* 0x000000f6f90b723e */ /* 0x010fe200000010ff */
[----:B------:R-:W-:Y:S01]  /*10720*/  MUFU.EX2 R252, R252 ;  /* 0x000000fc00fc7308 */ /* 0x000fe20000000800 */
[----:B------:R3:W5:Y:S01]  /*10730*/  LDL.LU R226, [R1+0xdc] ;  /* 0x0000dc0001e27983 */ /* 0x0007620000300800 */
[----:B--2---:R-:W-:Y:S02]  /*10740*/  F2FP.BF16.PACK_AB R5, R216, R214 ;  /* 0x000000d6d805723e */ /* 0x004fe400000010ff */
[----:B------:R-:W-:Y:S02]  /*10750*/  F2FP.BF16.PACK_AB R7, R217, R215 ;  /* 0x000000d7d907723e */ /* 0x000fe400000010ff */
[----:B------:R-:W-:Y:S01]  /*10760*/  HMMA.16816.F32.BF16 R40, R8, R22, R60 ;  /* 0x000000160828723c */ /* 0x000fe2000004183c */
[----:B------:R-:W-:Y:S01]  /*10770*/  MOV R2, R187 ;  /* 0x000000bb00027202 */ /* 0x000fe20000000f00 */
[----:B------:R-:W2:Y:S01]  /*10780*/  MUFU.EX2 R250, R250 ;  /* 0x000000fa00fa7308 */ /* 0x000ea20000000800 */
[----:B------:R-:W-:Y:S01]  /*10790*/  MOV R187, R204 ;  /* 0x000000cc00bb7202 */ /* 0x000fe20000000f00 */
[----:B------:R3:W5:Y:S04]  /*107a0*/  LDL.LU R225, [R1+0xd8] ;  /* 0x0000d80001e17983 */ /* 0x0007680000300800 */
[----:B------:R-:W-:Y:S08]  /*107b0*/  HMMA.16816.F32.BF16 R176, R4, R16, R72 ;  /* 0x0000001004b0723c */ /* 0x000ff00000041848 */
[----:B------:R-:W-:Y:S01]  /*107c0*/  HMMA.16816.F32.BF16 R164, R8, R20, R164 ;  /* 0x0000001408a4723c */ /* 0x000fe200000418a4 */
[----:B------:R-:W-:-:S07]  /*107d0*/  MOV R73, R195 ;  /* 0x000000c300497202 */ /* 0x000fce0000000f00 */
[----:B------:R-:W-:Y:S01]  /*107e0*/  HMMA.16816.F32.BF16 R160, R4, R20, R160 ;  /* 0x0000001404a0723c */ /* 0x000fe200000418a0 */
[----:B------:R-:W-:-:S07]  /*107f0*/  MOV R75, R193 ;  /* 0x000000c1004b7202 */ /* 0x000fce0000000f00 */
[----:B------:R-:W-:Y:S01]  /*10800*/  HMMA.16816.F32.BF16 R168, R4, R22, R168 ;  /* 0x0000001604a8723c */ /* 0x000fe200000418a8 */
[----:B------:R-:W-:Y:S01]  /*10810*/  MOV R74, R194 ;  /* 0x000000c2004a7202 */ /* 0x000fe20000000f00 */
[----:B------:R-:W4:Y:S01]  /*10820*/  LDSM.16.MT88.4 R20, [R222+0xf000] ;  /* 0x00f00000de14783b */ /* 0x000f220000004200 */
[----:B------:R-:W-:Y:S02]  /*10830*/  MOV R195, R185 ;  /* 0x000000b900c37202 */ /* 0x000fe40000000f00 */
[----:B------:R-:W-:-:S03]  /*10840*/  MOV R72, R186 ;  /* 0x000000ba00487202 */ /* 0x000fc60000000f00 */
[----:B------:R-:W-:Y:S01]  /*10850*/  HMMA.16816.F32.BF16 R180, R8, R16, R80 ;  /* 0x0000001008b4723c */ /* 0x000fe20000041850 */
[----:B------:R-:W-:-:S07]  /*10860*/  MOV R186, R208 ;  /* 0x000000d000ba7202 */ /* 0x000fce0000000f00 */
[----:B------:R-:W-:Y:S01]  /*10870*/  HMMA.16816.F32.BF16 R64, R4, R18, R64 ;  /* 0x000000120440723c */ /* 0x000fe20000041840 */
[----:B------:R-:W-:-:S07]  /*10880*/  MOV R185, R209 ;  /* 0x000000d100b97202 */ /* 0x000fce0000000f00 */
[----:B------:R-:W-:Y:S01]  /*10890*/  HMMA.16816.F32.BF16 R48, R4, R12, R48 ;  /* 0x0000000c0430723c */ /* 0x000fe20000041830 */
[----:B------:R-:W-:-:S07]  /*108a0*/  MOV R194, R210 ;  /* 0x000000d200c27202 */ /* 0x000fce0000000f00 */
[----:B------:R-:W-:Y:S01]  /*108b0*/  HMMA.16816.F32.BF16 R68, R4, R14, R68 ;  /* 0x0000000e0444723c */ /* 0x000fe20000041844 */
[----:B------:R-:W-:-:S07]  /*108c0*/  MOV R193, R211 ;  /* 0x000000d300c17202 */ /* 0x000fce0000000f00 */
[C---:B------:R-:W-:Y:S01]  /*108d0*/  HMMA.16816.F32.BF16 R60, R8.reuse, R14, R76 ;  /* 0x0000000e083c723c */ /* 0x040fe2000004184c */
[----:B------:R-:W-:Y:S01]  /*108e0*/  FADD.FTZ R2, R2, R153 ;  /* 0x0000009902027221 */ /* 0x000fe20000010000 */
[----:B------:R-:W-:Y:S01]  /*108f0*/  MUFU.EX2 R248, R248 ;  /* 0x000000f800f87308 */ /* 0x000fe20000000800 */
[----:B------:R3:W5:Y:S05]  /*10900*/  LDL.LU R220, [R1+0xd4] ;  /* 0x0000d40001dc7983 */ /* 0x00076a0000300800 */
[----:B------:R-:W-:Y:S01]  /*10910*/  HMMA.16816.F32.BF16 R208, R8, R18, R56 ;  /* 0x0000001208d0723c */ /* 0x000fe20000041838 */
[----:B------:R-:W2:Y:S06]  /*10920*/  LDSM.16.MT88.4 R16, [R224+0xf000] ;  /* 0x00f00000e010783b */ /* 0x000eac0000004200 */
[----:B------:R-:W-:-:S02]  /*10930*/  MOV R56, R205 ;  /* 0x000000cd00387202 */ /* 0x000fc40000000f00 */
[----:B------:R-:W-:Y:S02]  /*10940*/  MOV R57, R206 ;  /* 0x000000ce00397202 */ /* 0x000fe40000000f00 */
[----:B------:R-:W-:Y:S02]  /*10950*/  MOV R58, R207 ;  /* 0x000000cf003a7202 */ /* 0x000fe40000000f00 */
[----:B------:R-:W-:Y:S01]  /*10960*/  HMMA.16816.F32.BF16 R204, R8, R12, R52 ;  /* 0x0000000c08cc723c */ /* 0x000fe20000041834 */
[----:B------:R-:W2:Y:S01]  /*10970*/  LDSM.16.MT88.4 R12, [R223+0xf000] ;  /* 0x00f00000df0c783b */ /* 0x000ea20000004200 */
[----:B------:R-:W-:-:S05]  /*10980*/  MOV R59, R46 ;  /* 0x0000002e003b7202 */ /* 0x000fca0000000f00 */
[----:B------:R-:W-:Y:S01]  /*10990*/  MOV R55, R47 ;  /* 0x0000002f00377202 */ /* 0x000fe20000000f00 */
[C---:B-1----:R-:W-:Y:S08]  /*109a0*/  HMMA.16816.F32.BF16 R80, R4.reuse, R28, R84 ;  /* 0x0000001c0450723c */ /* 0x042ff00000041854 */
[C---:B------:R-:W-:Y:S08]  /*109b0*/  HMMA.16816.F32.BF16 R84, R4.reuse, R30, R100 ;  /* 0x0000001e0454723c */ /* 0x040ff00000041864 */
[C---:B------:R-:W-:Y:S08]  /*109c0*/  HMMA.16816.F32.BF16 R96, R4.reuse, R24, R96 ;  /* 0x000000180460723c */ /* 0x040ff00000041860 */
[C---:B------:R-:W-:Y:S08]  /*109d0*/  HMMA.16816.F32.BF16 R100, R4.reuse, R26, R124 ;  /* 0x0000001a0464723c */ /* 0x040ff0000004187c */
[C---:B----4-:R-:W-:Y:S08]  /*109e0*/  HMMA.16816.F32.BF16 R112, R4.reuse, R20, R112 ;  /* 0x000000140470723c */ /* 0x050ff00000041870 */
[C---:B------:R-:W-:Y:S08]  /*109f0*/  HMMA.16816.F32.BF16 R116, R4.reuse, R22, R116 ;  /* 0x000000160474723c */ /* 0x040ff00000041874 */
[C---:B--2---:R-:W-:Y:S08]  /*10a00*/  HMMA.16816.F32.BF16 R128, R4.reuse, R16, R128 ;  /* 0x000000100480723c */ /* 0x044ff00000041880 */
[C---:B------:R-:W-:Y:S08]  /*10a10*/  HMMA.16816.F32.BF16 R132, R4.reuse, R18, R132 ;  /* 0x000000120484723c */ /* 0x040ff00000041884 */
[C---:B------:R-:W-:Y:S08]  /*10a20*/  HMMA.16816.F32.BF16 R144, R4.reuse, R12, R144 ;  /* 0x0000000c0490723c */ /* 0x040ff00000041890 */
[----:B------:R-:W-:Y:S07]  /*10a30*/  HMMA.16816.F32.BF16 R44, R4, R14, R148 ;  /* 0x0000000e042c723c */ /* 0x000fee0000041894 */
[----:B------:R-:W-:-:S02]  /*10a40*/  MOV R5, R59 ;  /* 0x0000003b00057202 */ /* 0x000fc40000000f00 */
[----:B------:R-:W-:Y:S02]  /*10a50*/  MOV R6, R58 ;  /* 0x0000003a00067202 */ /* 0x000fe40000000f00 */
[----:B------:R-:W-:Y:S02]  /*10a60*/  MOV R7, R212 ;  /* 0x000000d400077202 */ /* 0x000fe40000000f00 */
[----:B------:R-:W-:Y:S01]  /*10a70*/  MOV R149, R57 ;  /* 0x0000003900957202 */ /* 0x000fe20000000f00 */
[----:B------:R-:W-:Y:S01]  /*10a80*/  FADD.FTZ R0, R5, R0 ;  /* 0x0000000005007221 */ /* 0x000fe20000010000 */
[----:B------:R-:W-:Y:S01]  /*10a90*/  MOV R150, R56 ;  /* 0x0000003800967202 */ /* 0x000fe20000000f00 */
[----:B------:R-:W-:Y:S01]  /*10aa0*/  FADD.FTZ R6, R6, R184 ;  /* 0x000000b806067221 */ /* 0x000fe20000010000 */
[----:B------:R-:W-:Y:S01]  /*10ab0*/  MOV R151, R55 ;  /* 0x0000003700977202 */ /* 0x000fe20000000f00 */
[----:B------:R-:W-:Y:S01]  /*10ac0*/  FADD.FTZ R4, R7, R152 ;  /* 0x0000009807047221 */ /* 0x000fe20000010000 */
[----:B------:R-:W-:Y:S01]  /*10ad0*/  MOV R148, R213 ;  /* 0x000000d500947202 */ /* 0x000fe20000000f00 */
[----:B------:R-:W-:Y:S01]  /*10ae0*/  HMMA.16816.F32.BF16 R76, R8, R28, R196 ;  /* 0x0000001c084c723c */ /* 0x000fe200000418c4 */
[----:B------:R-:W-:Y:S01]  /*10af0*/  FADD.FTZ R5, R149, R2 ;  /* 0x0000000295057221 */ /* 0x000fe20000010000 */
[----:B------:R-:W-:Y:S01]  /*10b00*/  MOV R153, R190 ;  /* 0x000000be00997202 */ /* 0x000fe20000000f00 */
[----:B------:R-:W-:Y:S01]  /*10b10*/  FADD.FTZ R2, R150, R0 ;  /* 0x0000000096027221 */ /* 0x000fe20000010000 */
[----:B------:R-:W-:Y:S01]  /*10b20*/  MOV R152, R191 ;  /* 0x000000bf00987202 */ /* 0x000fe20000000f00 */
[----:B------:R-:W-:-:S03]  /*10b30*/  FADD.FTZ R6, R148, R6 ;  /* 0x0000000694067221 */ /* 0x000fc60000010000 */
[----:B------:R-:W-:Y:S01]  /*10b40*/  HMMA.16816.F32.BF16 R52, R8, R24, R172 ;  /* 0x000000180834723c */ /* 0x000fe200000418ac */
[----:B------:R-:W1:Y:S01]  /*10b50*/  LDSM.16.MT88.4 R172, [R221+0xd800] ;  /* 0x00d80000ddac783b */ /* 0x000e620000004200 */
[----:B------:R-:W-:-:S06]  /*10b60*/  FADD.FTZ R0, R151, R4 ;  /* 0x0000000497007221 */ /* 0x000fcc0000010000 */
[C---:B------:R-:W-:Y:S01]  /*10b70*/  HMMA.16816.F32.BF16 R56, R8.reuse, R26, R136 ;  /* 0x0000001a0838723c */ /* 0x040fe20000041888 */
[----:B------:R-:W-:Y:S01]  /*10b80*/  FADD.FTZ R2, R74, R2 ;  /* 0x000000024a027221 */ /* 0x000fe20000010000 */
[----:B------:R-:W-:Y:S06]  /*10b90*/  LDSM.16.MT88.4 R136, [R224+0xf800] ;  /* 0x00f80000e088783b */ /* 0x000fec0000004200 */
[C---:B------:R-:W-:Y:S08]  /*10ba0*/  HMMA.16816.F32.BF16 R28, R8.reuse, R30, R140 ;  /* 0x0000001e081c723c */ /* 0x040ff0000004188c */
[C---:B------:R-:W-:Y:S01]  /*10bb0*/  HMMA.16816.F32.BF16 R24, R8.reuse, R20, R120 ;  /* 0x000000140818723c */ /* 0x040fe20000041878 */
[----:B------:R-:W-:Y:S07]  /*10bc0*/  LDSM.16.MT88.4 R120, [R222+0xf800] ;  /* 0x00f80000de78783b */ /* 0x000fee0000004200 */
[C---:B------:R-:W-:Y:S01]  /*10bd0*/  HMMA.16816.F32.BF16 R124, R8.reuse, R16, R104 ;  /* 0x00000010087c723c */ /* 0x040fe20000041868 */
[----:B------:R-:W-:Y:S07]  /*10be0*/  LDSM.16.MT88.4 R104, [R221+0xf800] ;  /* 0x00f80000dd68783b */ /* 0x000fee0000004200 */
[C---:B------:R-:W-:Y:S08]  /*10bf0*/  HMMA.16816.F32.BF16 R20, R8.reuse, R22, R108 ;  /* 0x000000160814723c */ /* 0x040ff0000004186c */
[C---:B------:R-:W-:Y:S08]  /*10c00*/  HMMA.16816.F32.BF16 R16, R8.reuse, R18, R92 ;  /* 0x000000120810723c */ /* 0x040ff0000004185c */
[C---:B------:R-:W-:Y:S01]  /*10c10*/  HMMA.16816.F32.BF16 R140, R8.reuse, R12, R88 ;  /* 0x0000000c088c723c */ /* 0x040fe20000041858 */
[----:B------:R-:W-:Y:S07]  /*10c20*/  LDSM.16.MT88.4 R88, [R223+0xd800] ;  /* 0x00d80000df58783b */ /* 0x000fee0000004200 */
[----:B------:R-:W-:Y:S07]  /*10c30*/  HMMA.16816.F32.BF16 R36, R8, R14, R36 ;  /* 0x0000000e0824723c */ /* 0x000fee0000041824 */
[----:B------:R-:W-:-:S02]  /*10c40*/  MOV R14, R188 ;  /* 0x000000bc000e7202 */ /* 0x000fc40000000f00 */
[----:B------:R-:W-:Y:S02]  /*10c50*/  MOV R11, R189 ;  /* 0x000000bd000b7202 */ /* 0x000fe40000000f00 */
[----:B------:R-:W2:Y:S01]  /*10c60*/  LDSM.16.MT88.4 R188, [R222+0xd800] ;  /* 0x00d80000debc783b */ /* 0x000ea20000004200 */
[----:B------:R-:W-:Y:S02]  /*10c70*/  FADD.FTZ R10, R72, R6 ;  /* 0x00000006480a7221 */ /* 0x000fe40000010000 */
[----:B------:R-:W-:Y:S02]  /*10c80*/  FADD.FTZ R9, R73, R5 ;  /* 0x0000000549097221 */ /* 0x000fe40000010000 */
[----:B------:R-:W-:Y:S01]  /*10c90*/  FADD.FTZ R8, R75, R0 ;  /* 0x000000004b087221 */ /* 0x000fe20000010000 */
[----:B------:R-:W-:Y:S04]  /*10ca0*/  LDSM.16.MT88.4 R4, [R223+0xf800] ;  /* 0x00f80000df04783b */ /* 0x000fe80000004200 */
[----:B------:R-:W4:Y:S01]  /*10cb0*/  LDSM.16.MT88.4 R72, [R224+0xd800] ;  /* 0x00d80000e048783b */ /* 0x000f220000004200 */
[----:B------:R-:W-:Y:S08]  /*10cc0*/  MUFU.EX2 R251, R251 ;  /* 0x000000fb00fb7308 */ /* 0x000ff00000000800 */
[----:B------:R-:W-:Y:S08]  /*10cd0*/  MUFU.EX2 R244, R244 ;  /* 0x000000f400f47308 */ /* 0x000ff00000000800 */
[----:B------:R-:W1:Y:S08]  /*10ce0*/  MUFU.EX2 R212, R202 ;  /* 0x000000ca00d47308 */ /* 0x000e700000000800 */
[----:B------:R1:W-:Y:S08]  /*10cf0*/  MUFU.EX2 R213, R200 ;  /* 0x000000c800d57308 */ /* 0x0003f00000000800 */
[----:B------:R-:W1:Y:S08]  /*10d00*/  MUFU.EX2 R159, R159 ;  /* 0x0000009f009f7308 */ /* 0x000e700000000800 */
[----:B------:R-:W-:Y:S08]  /*10d10*/  MUFU.EX2 R157, R157 ;  /* 0x0000009d009d7308 */ /* 0x000ff00000000800 */
[----:B------:R-:W1:Y:S08]  /*10d20*/  MUFU.EX2 R12, R203 ;  /* 0x000000cb000c7308 */ /* 0x000e700000000800 */
[----:B------:R1:W-:Y:S08]  /*10d30*/  MUFU.EX2 R13, R201 ;  /* 0x000000c9000d7308 */ /* 0x0003f00000000800 */
[----:B------:R-:W-:Y:S08]  /*10d40*/  MUFU.EX2 R158, R158 ;  /* 0x0000009e009e7308 */ /* 0x000ff00000000800 */
[----:B------:R-:W-:Y:S08]  /*10d50*/  MUFU.EX2 R34, R34 ;  /* 0x0000002200227308 */ /* 0x000ff00000000800 */
[----:B------:R-:W1:Y:S08]  /*10d60*/  MUFU.EX2 R33, R33 ;  /* 0x0000002100217308 */ /* 0x000e700000000800 */
[----:B------:R-:W-:Y:S08]  /*10d70*/  MUFU.EX2 R32, R32 ;  /* 0x0000002000207308 */ /* 0x000ff00000000800 */
[----:B------:R-:W2:Y:S01]  /*10d80*/  MUFU.EX2 R35, R35 ;  /* 0x0000002300237308 */ /* 0x000ea20000000800 */
[----:B-1----:R-:W-:-:S02]  /*10d90*/  F2FP.BF16.PACK_AB R200, R250, R252 ;  /* 0x000000fcfac8723e */ /* 0x002fc400000010ff */
[----:B------:R-:W-:Y:S02]  /*10da0*/  F2FP.BF16.PACK_AB R201, R212, R244 ;  /* 0x000000f4d4c9723e */ /* 0x000fe400000010ff */
[----:B------:R-:W-:Y:S02]  /*10db0*/  F2FP.BF16.PACK_AB R202, R251, R248 ;  /* 0x000000f8fbca723e */ /* 0x000fe400000010ff */
[----:B------:R-:W-:Y:S02]  /*10dc0*/  F2FP.BF16.PACK_AB R203, R159, R213 ;  /* 0x000000d59fcb723e */ /* 0x000fe400000010ff */
[----:B------:R-:W-:Y:S02]  /*10dd0*/  F2FP.BF16.PACK_AB R148, R12, R157 ;  /* 0x0000009d0c94723e */ /* 0x000fe400000010ff */
[----:B------:R-:W-:Y:S02]  /*10de0*/  F2FP.BF16.PACK_AB R149, R33, R34 ;  /* 0x000000222195723e */ /* 0x000fe400000010ff */
[----:B------:R-:W-:-:S02]  /*10df0*/  F2FP.BF16.PACK_AB R150, R158, R13 ;  /* 0x0000000d9e96723e */ /* 0x000fc400000010ff */
[----:B--2---:R-:W-:Y:S01]  /*10e00*/  F2FP.BF16.PACK_AB R151, R35, R32 ;  /* 0x000000202397723e */ /* 0x004fe200000010ff */
[----:B------:R-:W-:Y:S01]  /*10e10*/  HMMA.16816.F32.BF16 R164, R200, R172, R164 ;  /* 0x000000acc8a4723c */ /* 0x000fe200000418a4 */
[----:B------:R-:W-:-:S07]  /*10e20*/  MOV R0, R187 ;  /* 0x000000bb00007202 */ /* 0x000fce0000000f00 */
[----:B------:R-:W-:Y:S01]  /*10e30*/  HMMA.16816.F32.BF16 R160, R148, R172, R160 ;  /* 0x000000ac94a0723c */ /* 0x000fe200000418a0 */
[----:B------:R-:W-:-:S07]  /*10e40*/  MOV R15, R192 ;  /* 0x000000c0000f7202 */ /* 0x000fce0000000f00 */
[----:B------:R-:W-:Y:S01]  /*10e50*/  HMMA.16816.F32.BF16 R168, R148, R174, R168 ;  /* 0x000000ae94a8723c */ /* 0x000fe200000418a8 */
[----:B------:R-:W-:-:S07]  /*10e60*/  FADD.FTZ R0, R0, R10 ;  /* 0x0000000a00007221 */ /* 0x000fce0000010000 */
[----:B------:R-:W-:Y:S07]  /*10e70*/  HMMA.16816.F32.BF16 R172, R200, R174, R40 ;  /* 0x000000aec8ac723c */ /* 0x000fee0000041828 */
[----:B------:R-:W-:Y:S02]  /*10e80*/  MOV R41, R185 ;  /* 0x000000b900297202 */ /* 0x000fe40000000f00 */
[----:B------:R-:W-:Y:S02]  /*10e90*/  MOV R40, R186 ;  /* 0x000000ba00287202 */ /* 0x000fe40000000f00 */
[----:B------:R-:W-:Y:S01]  /*10ea0*/  HMMA.16816.F32.BF16 R184, R148, R190, R64 ;  /* 0x000000be94b8723c */ /* 0x000fe20000041840 */
[----:B------:R-:W-:-:S02]  /*10eb0*/  MOV R43, R193 ;  /* 0x000000c1002b7202 */ /* 0x000fc40000000f00 */
[----:B------:R-:W-:-:S04]  /*10ec0*/  MOV R42, R194 ;  /* 0x000000c2002a7202 */ /* 0x000fc80000000f00 */
[----:B------:R-:W-:Y:S01]  /*10ed0*/  MOV R67, R195 ;  /* 0x000000c300437202 */ /* 0x000fe20000000f00 */
[----:B------:R-:W-:Y:S01]  /*10ee0*/  HMMA.16816.F32.BF16 R176, R148, R188, R176 ;  /* 0x000000bc94b0723c */ /* 0x000fe200000418b0 */
[----:B------:R-:W-:-:S07]  /*10ef0*/  FADD.FTZ R2, R40, R2 ;  /* 0x0000000228027221 */ /* 0x000fce0000010000 */
[----:B----4-:R-:W-:Y:S01]  /*10f00*/  HMMA.16816.F32.BF16 R192, R148, R72, R48 ;  /* 0x0000004894c0723c */ /* 0x010fe20000041830 */
[----:B------:R-:W-:-:S07]  /*10f10*/  FADD.FTZ R2, R152, R2 ;  /* 0x0000000298027221 */ /* 0x000fce0000010000 */
        /* <DEDUP_REMOVED lines=15> */
[----:B------:R-:W-:Y:S08]  /*11010*/  HMMA.16816.F32.BF16 R144, R148, R4, R144 ;  /* 0x000000049490723c */ /* 0x000ff00000041890 */
[C---:B------:R-:W-:Y:S08]  /*11020*/  HMMA.16816.F32.BF16 R188, R200.reuse, R190, R208 ;  /* 0x000000bec8bc723c */ /* 0x040ff000000418d0 */
[C---:B------:R-:W-:Y:S08]  /*11030*/  HMMA.16816.F32.BF16 R72, R200.reuse, R74, R60 ;  /* 0x0000004ac848723c */ /* 0x040ff0000004183c */
        /* <DEDUP_REMOVED lines=45> */
[----:B------:R3:W-:Y:S01]  /*11310*/  STL [R1+0x4], R5 ;  /* 0x0000040501007387 */ /* 0x0007e20000100800 */
[----:B------:R-:W-:-:S03]  /*11320*/  UISETP.GE.AND UP0, UPT, UR8, 0x4, UPT ;  /* 0x000000040800788c */ /* 0x000fc6000bf06270 */
[----:B------:R3:W-:Y:S04]  /*11330*/  STL [R1+0x8], R4 ;  /* 0x0000080401007387 */ /* 0x0007e80000100800 */
[----:B------:R3:W-:Y:S04]  /*11340*/  STL [R1+0x58], R0 ;  /* 0x0000580001007387 */ /* 0x0007e80000100800 */
[----:B------:R3:W-:Y:S01]  /*11350*/  STL [R1+0xc], R2 ;  /* 0x00000c0201007387 */ /* 0x0007e20000100800 */
[----:B------:R-:W-:Y:S01]  /*11360*/  PLOP3.LUT P0, PT, PT, PT, UP0, 0x80, 0x0 ;  /* 0x000000000000781c */ /* 0x000fe20003f0f008 */
[----:B------:R-:W-:Y:S11]  /*11370*/  @UP0 UIADD3 UR8, UR8, -0x4, URZ ;  /* 0xfffffffc08080890 */ /* 0x000ff6000fffe03f */
[----:B------:R-:W-:Y:S01]  /*11380*/  @!UPT UIADD3 URZ, URZ, URZ, URZ ;  /* 0x0000003f3f3ff290 */ /* 0x000fe2000fffe03f */
[----:B------:R-:W-:Y:S05]  /*11390*/  @P0 BRA `(.L_x_33) ;  /* 0x0000001000000947 */ /* 0x000fea0003800000 */
.L_x_30:
[----:B----4-:R-:W-:-:S12]  /*113a0*/  UIADD3 UR8, UR20, -0x1, URZ ;  /* 0xffffffff14087890 */ /* 0x010fd8000fffe03f */
.L_x_33:
[----:B------:R-:W-:-:S13]  /*113b0*/  ISETP.LE.AND P0, PT, RZ, UR8, PT ;  /* 0x00000008ff007c0c */ /* 0x000fda000bf03270 */
[----:B------:R-:W-:Y:S05]  /*113c0*/  @!P0 BRA `(.L_x_34) ;  /* 0x00003b6000008947 */ /* 0x000fea0003800000 */
[----:B------:R-:W2:Y:S01]  /*113d0*/  LDL.LU.64 R6, [R1+0xb0] ;  /* 0x0000b00001067983 */ /* 0x000ea20000300a00 */
[----:B------:R-:W-:Y:S01]  /*113e0*/  MOV R159, R3 ;  /* 0x00000003009f7202 */ /* 0x000fe20000000f00 */
[----:B------:R-:W-:Y:S01]  /*113f0*/  IMAD.MOV.U32 R157, RZ, RZ, R155 ;  /* 0x000000ffff9d7224 */ /* 0x000fe200078e009b */
[----:B------:R-:W-:Y:S01]  /*11400*/  ULDC.64 UR4, c[0x0][0x1a0] ;  /* 0x0000680000047ab9 */ /* 0x000fe20000000a00 */
[----:B---3--:R-:W3:Y:S01]  /*11410*/  LDL.LU.64 R4, [R1+0xb8] ;  /* 0x0000b80001047983 */ /* 0x008ee20000300a00 */
[----:B------:R-:W-:Y:S01]  /*11420*/  IMAD.MOV.U32 R152, RZ, RZ, R156 ;  /* 0x000000ffff987224 */ /* 0x000fe200078e009c */
[----:B------:R-:W-:Y:S01]  /*11430*/  USHF.L.U64.HI UR7, UR6, 0x5, UR7 ;  /* 0x0000000506077899 */ /* 0x000fe20008010207 */
[----:B------:R-:W-:Y:S01]  /*11440*/  IMAD.MOV.U32 R158, RZ, RZ, R154 ;  /* 0x000000ffff9e7224 */ /* 0x000fe200078e009a */
[----:B------:R-:W-:Y:S02]  /*11450*/  USHF.L.U32 UR6, UR6, 0x5, URZ ;  /* 0x0000000506067899 */ /* 0x000fe4000800063f */
[----:B------:R-:W-:-:S02]  /*11460*/  USHF.L.U64.HI UR12, UR4, 0x5, UR5 ;  /* 0x00000005040c7899 */ /* 0x000fc40008010205 */
[----:B------:R-:W-:Y:S01]  /*11470*/  USHF.L.U32 UR13, UR4, 0x5, URZ ;  /* 0x00000005040d7899 */ /* 0x000fe2000800063f */
[----:B--2---:R-:W-:Y:S02]  /*11480*/  MOV R3, R7 ;  /* 0x0000000700037202 */ /* 0x004fe40000000f00 */
[----:B---3--:R-:W-:-:S05]  /*11490*/  MOV R2, R4 ;  /* 0x0000000400027202 */ /* 0x008fca0000000f00 */
[----:B------:R1:W-:Y:S01]  /*114a0*/  STL.64 [R1+0x68], R2 ;  /* 0x0000680201007387 */ /* 0x0003e20000100a00 */
[----:B------:R-:W-:Y:S05]  /*114b0*/  BRA `(.L_x_35) ;  /* 0x0000023000007947 */ /* 0x000fea0003800000 */
.L_x_37:
[----:B------:R-:W2:Y:S01]  /*114c0*/  LDL.64 R242, [R1+0x88] ;  /* 0x0000880001f27983 */ /* 0x000ea20000100a00 */
[----:B------:R-:W-:Y:S02]  /*114d0*/  ULDC.64 UR4, c[0x0][0x198] ;  /* 0x0000660000047ab9 */ /* 0x000fe40000000a00 */
[----:B------:R-:W-:Y:S01]  /*114e0*/  UIADD3 UR18, UR8, -0x1, URZ ;  /* 0xffffffff08127890 */ /* 0x000fe2000fffe03f */
[----:B------:R-:W3:Y:S03]  /*114f0*/  LDL.64 R240, [R1+0x80] ;  /* 0x0000800001f07983 */ /* 0x000ee60000100a00 */
[----:B------:R-:W-:Y:S02]  /*11500*/  USHF.R.S32.HI UR15, URZ, 0x1f, UR18 ;  /* 0x0000001f3f0f7899 */ /* 0x000fe40008011412 */
[----:B------:R-:W-:Y:S02]  /*11510*/  UIMAD.WIDE.U32 UR20, UR18, UR4, URZ ;  /* 0x00000004121472a5 */ /* 0x000fe4000f8e003f */
[----:B------:R-:W-:Y:S04]  /*11520*/  UIMAD UR15, UR15, UR4, URZ ;  /* 0x000000040f0f72a4 */ /* 0x000fe8000f8e023f */
[----:B------:R-:W-:Y:S01]  /*11530*/  UIMAD UR15, UR18, UR5, UR15 ;  /* 0x00000005120f72a4 */ /* 0x000fe2000f8e020f */
[----:B------:R-:W-:Y:S02]  /*11540*/  IMAD.U32 R0, RZ, RZ, UR20 ;  /* 0x00000014ff007e24 */ /* 0x000fe4000f8e00ff */
[----:B------:R-:W-:Y:S01]  /*11550*/  IMAD.U32 R3, RZ, RZ, UR20 ;  /* 0x00000014ff037e24 */ /* 0x000fe2000f8e00ff */
[----:B------:R-:W-:Y:S06]  /*11560*/  UIADD3 UR15, UR21, UR15, URZ ;  /* 0x0000000f150f7290 */ /* 0x000fec000fffe03f */
[----:B------:R-:W-:Y:S01]  /*11570*/  IMAD.U32 R2, RZ, RZ, UR15 ;  /* 0x0000000fff027e24 */ /* 0x000fe2000f8e00ff */
        /* <DEDUP_REMOVED lines=23> */
.L_x_35:
[----:B------:R-:W2:Y:S01]  /*116f0*/  LDL.64 R4, [R1+0x68] ;  /* 0x0000680001047983 */ /* 0x000ea20000100a00 */
[----:B------:R-:W-:Y:S04]  /*11700*/  DEPBAR.LE SB0, 0x0 ;  /* 0x000080000000791a */ /* 0x000fe80000000000 */
[----:B------:R-:W-:Y:S01]  /*11710*/  USHF.R.S32.HI UR5, URZ, 0x1f, UR8 ;  /* 0x0000001f3f057899 */ /* 0x000fe20008011408 */
[----:B------:R-:W-:Y:S01]  /*11720*/  BAR.SYNC.DEFER_BLOCKING 0x0 ;  /* 0x0000000000007b1d */ /* 0x000fe20000010000 */
[----:B------:R-:W-:Y:S01]  /*11730*/  UIMAD UR4, UR11, UR8, URZ ;  /* 0x000000080b0472a4 */ /* 0x000fe2000f8e023f */
[----:B-1----:R-:W-:Y:S03]  /*11740*/  IMAD.U32 R2, RZ, RZ, UR8 ;  /* 0x00000008ff027e24 */ /* 0x002fe6000f8e00ff */
[----:B------:R-:W-:Y:S01]  /*11750*/  UIMAD UR4, UR5, UR14, UR4 ;  /* 0x0000000e050472a4 */ /* 0x000fe2000f8e0204 */
[----:B--2---:R-:W-:Y:S05]  /*11760*/  IMAD.WIDE.U32 R2, R2, UR14, R4 ;  /* 0x0000000e02027c25 */ /* 0x004fea000f8e0004 */
[C---:B------:R-:W-:Y:S02]  /*11770*/  LEA R6, P0, R2.reuse, c[0x0][0x170], 0x1 ;  /* 0x00005c0002067a11 */ /* 0x040fe400078008ff */
[----:B------:R-:W-:Y:S04]  /*11780*/  IADD3 R0, R3, UR4, RZ ;  /* 0x0000000403007c10 */ /* 0x000fe8000fffe0ff */
[----:B------:R-:W-:Y:S02]  /*11790*/  LEA.HI.X R7, R2, c[0x0][0x174], R0, 0x1, P0 ;  /* 0x00005d0002077a11 */ /* 0x000fe400000f0c00 */
[----:B------:R-:W-:Y:S03]  /*117a0*/  IADD3 R4, P0, R6, UR13, RZ ;  /* 0x0000000d06047c10 */ /* 0x000fe6000ff1e0ff */
[----:B------:R-:W-:Y:S01]  /*117b0*/  @!PT LDS RZ, [RZ] ;  /* 0x00000000fffff984 */ /* 0x000fe20000000800 */
[----:B------:R-:W-:Y:S01]  /*117c0*/  @!PT LDS RZ, [RZ] ;  /* 0x00000000fffff984 */ /* 0x000fe20000000800 */
[----:B------:R-:W-:Y:S01]  /*117d0*/  @!PT LDS RZ, [RZ] ;  /* 0x00000000fffff984 */ /* 0x000fe20000000800 */
[----:B------:R1:W-:Y:S01]  /*117e0*/  LDGSTS.E.BYPASS.LTC128B.128 [R239+0xc000], [R6.64] ;  /* 0x0c00000006ef7fae */ /* 0x0003e2000b901d50 */
[----:B------:R-:W-:Y:S02]  /*117f0*/  IADD3.X R5, R7, UR12, RZ, P0, !PT ;  /* 0x0000000c07057c10 */ /* 0x000fe400087fe4ff */
[----:B------:R-:W-:Y:S03]  /*11800*/  IADD3 R2, P0, R4, UR13, RZ ;  /* 0x0000000d04027c10 */ /* 0x000fe6000ff1e0ff */
[----:B------:R1:W-:Y:S01]  /*11810*/  LDGSTS.E.BYPASS.LTC128B.128 [R239+0xe000], [R6.64+0x80] ;  /* 0x0e00008006ef7fae */ /* 0x0003e2000b901d50 */
[----:B------:R-:W-:Y:S02]  /*11820*/  IADD3.X R3, R5, UR12, RZ, P0, !PT ;  /* 0x0000000c05037c10 */ /* 0x000fe400087fe4ff */
[----:B------:R-:W-:Y:S03]  /*11830*/  IADD3 R8, P0, R2, UR13, RZ ;  /* 0x0000000d02087c10 */ /* 0x000fe6000ff1e0ff */
[----:B------:R1:W-:Y:S01]  /*11840*/  LDGSTS.E.BYPASS.LTC128B.128 [R239+0xc800], [R4.64] ;  /* 0x0c80000004ef7fae */ /* 0x0003e2000b901d50 */
[----:B------:R-:W-:Y:S02]  /*11850*/  IADD3.X R9, R3, UR12, RZ, P0, !PT ;  /* 0x0000000c03097c10 */ /* 0x000fe400087fe4ff */
[----:B------:R-:W-:Y:S03]  /*11860*/  ISETP.LT.AND P0, PT, RZ, UR8, PT ;  /* 0x00000008ff007c0c */ /* 0x000fe6000bf01270 */
[----:B------:R1:W-:Y:S06]  /*11870*/  LDGSTS.E.BYPASS.LTC128B.128 [R239+0xe800], [R4.64+0x80] ;  /* 0x0e80008004ef7fae */ /* 0x0003ec000b901d50 */
[----:B------:R2:W-:Y:S06]  /*11880*/  LDGSTS.E.BYPASS.LTC128B.128 [R239+0xd000], [R2.64] ;  /* 0x0d00000002ef7fae */ /* 0x0005ec000b901d50 */
[----:B------:R2:W-:Y:S06]  /*11890*/  LDGSTS.E.BYPASS.LTC128B.128 [R239+0xf000], [R2.64+0x80] ;  /* 0x0f00008002ef7fae */ /* 0x0005ec000b901d50 */
[----:B------:R3:W-:Y:S06]  /*118a0*/  LDGSTS.E.BYPASS.LTC128B.128 [R239+0xd800], [R8.64] ;  /* 0x0d80000008ef7fae */ /* 0x0007ec000b901d50 */
[----:B------:R3:W-:Y:S06]  /*118b0*/  LDGSTS.E.BYPASS.LTC128B.128 [R239+0xf800], [R8.64+0x80] ;  /* 0x0f80008008ef7fae */ /* 0x0007ec000b901d50 */
[----:B-----5:R-:W-:Y:S06]  /*118c0*/  LDSM.16.M88.4 R64, [R227] ;  /* 0x00000000e340783b */ /* 0x020fec0000000200 */
[----:B------:R-:W1:Y:S06]  /*118d0*/  LDSM.16.M88.4 R16, [R220+0x8000] ;  /* 0x00800000dc10783b */ /* 0x000e6c0000000200 */
        /* <DEDUP_REMOVED lines=9> */
[----:B------:R-:W3:Y:S05]  /*11970*/  LDSM.16.M88.4 R216, [R228+0x2000] ;  /* 0x00200000e4d8783b */ /* 0x000eea0000000200 */
        /* <DEDUP_REMOVED lines=30> */
[-C--:B--2---:R-:W-:Y:S08]  /*11b60*/  HMMA.16816.F32.BF16 R52, R208, R204.reuse, R52 ;  /* 0x000000ccd034723c */ /* 0x084ff00000041834 */
[C---:B------:R-:W-:Y:S08]  /*11b70*/  HMMA.16816.F32.BF16 R56, R216.reuse, R204, R56 ;  /* 0x000000ccd838723c */ /* 0x040ff00000041838 */
[-C--:B------:R-:W-:Y:S01]  /*11b80*/  HMMA.16816.F32.BF16 R60, R216, R206.reuse, R60 ;  /* 0x000000ced83c723c */ /* 0x080fe2000004183c */
[----:B------:R-:W1:Y:S07]  /*11b90*/  LDSM.16.M88.4 R216, [R226+0x8000] ;  /* 0x00800000e2d8783b */ /* 0x000e6e0000000200 */
[----:B------:R-:W-:Y:S01]  /*11ba0*/  HMMA.16816.F32.BF16 R64, R208, R206, R64 ;  /* 0x000000ced040723c */ /* 0x000fe20000041840 */
[----:B------:R-:W2:Y:S06]  /*11bb0*/  LDSM.16.M88.4 R204, [R230+0x2000] ;  /* 0x00200000e6cc783b */ /* 0x000eac0000000200 */
[----:B------:R-:W3:Y:S01]  /*11bc0*/  LDSM.16.M88.4 R208, [R226+0x8800] ;  /* 0x00880000e2d0783b */ /* 0x000ee20000000200 */
[-C--:B-1----:R-:W-:Y:S08]  /*11bd0*/  HMMA.16816.F32.BF16 R4, R212, R216.reuse, R4 ;  /* 0x000000d8d404723c */ /* 0x082ff00000041804 */
[C---:B--2---:R-:W-:Y:S08]  /*11be0*/  HMMA.16816.F32.BF16 R8, R204.reuse, R216, R8 ;  /* 0x000000d8cc08723c */ /* 0x044ff00000041808 */
[-C--:B------:R-:W-:Y:S08]  /*11bf0*/  HMMA.16816.F32.BF16 R12, R204, R218.reuse, R12 ;  /* 0x000000dacc0c723c */ /* 0x080ff0000004180c */
[C---:B------:R-:W-:Y:S01]  /*11c00*/  HMMA.16816.F32.BF16 R16, R212.reuse, R218, R16 ;  /* 0x000000dad410723c */ /* 0x040fe20000041810 */
[----:B------:R-:W1:Y:S07]  /*11c10*/  LDSM.16.M88.4 R216, [R226+0x9000] ;  /* 0x00900000e2d8783b */ /* 0x000e6e0000000200 */
[-C--:B---3--:R-:W-:Y:S08]  /*11c20*/  HMMA.16816.F32.BF16 R20, R212, R208.reuse, R20 ;  /* 0x000000d0d414723c */ /* 0x088ff00000041814 */
[C---:B------:R-:W-:Y:S08]  /*11c30*/  HMMA.16816.F32.BF16 R24, R204.reuse, R208, R24 ;  /* 0x000000d0cc18723c */ /* 0x040ff00000041818 */
[-C--:B------:R-:W-:Y:S08]  /*11c40*/  HMMA.16816.F32.BF16 R28, R204, R210.reuse, R28 ;  /* 0x000000d2cc1c723c */ /* 0x080ff0000004181c */
[C---:B------:R-:W-:Y:S01]  /*11c50*/  HMMA.16816.F32.BF16 R32, R212.reuse, R210, R32 ;  /* 0x000000d2d420723c */ /* 0x040fe20000041820 */
[----:B------:R-:W2:Y:S07]  /*11c60*/  LDSM.16.M88.4 R208, [R226+0x9800] ;  /* 0x00980000e2d0783b */ /* 0x000eae0000000200 */
        /* <DEDUP_REMOVED lines=8> */
[----:B------:R-:W1:Y:S07]  /*11cf0*/  LDSM.16.M88.4 R204, [R229] ;  /* 0x00000000e5cc783b */ /* 0x000e6e0000000200 */
        /* <DEDUP_REMOVED lines=17> */
[----:B------:R-:W-:Y:S07]  /*11e10*/  LDSM.16.M88.4 R216, [R220+0xa000] ;  /* 0x00a00000dcd8783b */ /* 0x000fee0000000200 */
        /* <DEDUP_REMOVED lines=28> */
[----:B------:R-:W3:Y:S01]  /*11fe0*/  LDSM.16.M88.4 R212, [R234] ;  /* 0x00000000ead4783b */ /* 0x000ee20000000200 */
        /* <DEDUP_REMOVED lines=53> */
[----:B------:R-:W2:Y:S01]  /*12340*/  LDSM.16.M88.4 R212, [R225+0x3800] ;  /* 0x00380000e1d4783b */ /* 0x000ea20000000200 */
[----:B------:R-:W-:Y:S05]  /*12350*/  DEPBAR.LE SB0, 0x0 ;  /* 0x000080000000791a */ /* 0x000fea0000000000 */
[----:B------:R-:W-:Y:S01]  /*12360*/  BAR.SYNC.DEFER_BLOCKING 0x0 ;  /* 0x0000000000007b1d */ /* 0x000fe20000010000 */
[-C--:B-1----:R-:W-:Y:S08]  /*12370*/  HMMA.16816.F32.BF16 R36, R204, R216.reuse, R36 ;  /* 0x000000d8cc24723c */ /* 0x082ff00000041824 */
[C---:B------:R-:W-:Y:S08]  /*12380*/  HMMA.16816.F32.BF16 R40, R208.reuse, R216, R40 ;  /* 0x000000d8d028723c */ /* 0x040ff00000041828 */
[-C--:B------:R-:W-:Y:S08]  /*12390*/  HMMA.16816.F32.BF16 R44, R208, R218.reuse, R44 ;  /* 0x000000dad02c723c */ /* 0x080ff0000004182c */
[C---:B------:R-:W-:Y:S08]  /*123a0*/  HMMA.16816.F32.BF16 R48, R204.reuse, R218, R48 ;  /* 0x000000dacc30723c */ /* 0x040ff00000041830 */
[-C--:B--2---:R-:W-:Y:S08]  /*123b0*/  HMMA.16816.F32.BF16 R52, R204, R212.reuse, R52 ;  /* 0x000000d4cc34723c */ /* 0x084ff00000041834 */
[C---:B------:R-:W-:Y:S08]  /*123c0*/  HMMA.16816.F32.BF16 R56, R208.reuse, R212, R56 ;  /* 0x000000d4d038723c */ /* 0x040ff00000041838 */
[-C--:B------:R-:W-:Y:S08]  /*123d0*/  HMMA.16816.F32.BF16 R60, R208, R214.reuse, R60 ;  /* 0x000000d6d03c723c */ /* 0x080ff0000004183c */
[----:B------:R-:W-:Y:S01]  /*123e0*/  HMMA.16816.F32.BF16 R64, R204, R214, R64 ;  /* 0x000000d6cc40723c */ /* 0x000fe20000041840 */
[----:B------:R-:W-:-:S07]  /*123f0*/  @P0 BRA `(.L_x_37) ;  /* 0xfffff0c000000947 */ /* 0x000fce000383ffff */
.L_x_36:
[----:B------:R-:W-:Y:S01]  /*12400*/  FMNMX.FTZ R0, R4, R152, !PT ;  /* 0x0000009804007209 */ /* 0x000fe20007810000 */
[----:B------:R-:W-:Y:S01]  /*12410*/  STL [R1+0xec], R230 ;  /* 0x0000ece601007387 */ /* 0x000fe20000100800 */
[----:B------:R-:W-:Y:S02]  /*12420*/  UIADD3 UR8, UR8, -0x1, URZ ;  /* 0xffffffff08087890 */ /* 0x000fe4000fffe03f */
[----:B-1----:R-:W-:Y:S01]  /*12430*/  FMNMX.FTZ R2, R5, R0, !PT ;  /* 0x0000000005027209 */ /* 0x002fe20007810000 */
        /* <DEDUP_REMOVED lines=72> */
[----:B------:R-:W3:Y:S08]  /*128c0*/  SHFL.BFLY PT, R2, R0, 0x2, 0x1f ;  /* 0x0c401f0000027f89 */ /* 0x000ef000000e0000 */
[----:B------:R-:W4:Y:S01]  /*128d0*/  SHFL.BFLY PT, R154, R153, 0x2, 0x1f ;  /* 0x0c401f00999a7f89 */ /* 0x000f2200000e0000 */
[----:B-1----:R-:W-:Y:S04]  /*128e0*/  FMNMX.FTZ R156, R156, R204, !PT ;  /* 0x000000cc9c9c7209 */ /* 0x002fe80007810000 */
[----:B------:R-:W-:Y:S02]  /*128f0*/  FSETP.NEU.FTZ.AND P1, PT, R156, -INF , PT ;  /* 0xff8000009c00780b */ /* 0x000fe40003f3d000 */
[----:B--2---:R-:W-:Y:S05]  /*12900*/  FMNMX.FTZ R155, R3, R155, !PT ;  /* 0x0000009b039b7209 */ /* 0x004fea0007810000 */
[----:B------:R-:W1:Y:S01]  /*12910*/  SHFL.BFLY PT, R205, R155, 0x1, 0x1f ;  /* 0x0c201f009bcd7f89 */ /* 0x000e6200000e0000 */
[----:B---3--:R-:W-:Y:S01]  /*12920*/  FMNMX.FTZ R2, R0, R2, !PT ;  /* 0x0000000200027209 */ /* 0x008fe20007810000 */
[----:B------:R-:W-:Y:S04]  /*12930*/  FADD.FTZ R0, -R156, R152 ;  /* 0x000000989c007221 */ /* 0x000fe80000010100 */
[----:B------:R-:W-:Y:S02]  /*12940*/  FMUL.FTZ R0, R0, c[0x0][0x23c] ;  /* 0x00008f0000007a20 */ /* 0x000fe40000410000 */
[----:B------:R-:W2:Y:S01]  /*12950*/  SHFL.BFLY PT, R3, R2, 0x1, 0x1f ;  /* 0x0c201f0002037f89 */ /* 0x000ea200000e0000 */
[----:B----4-:R-:W-:Y:S02]  /*12960*/  FMNMX.FTZ R154, R153, R154, !PT ;  /* 0x0000009a999a7209 */ /* 0x010fe40007810000 */
[----:B------:R3:W4:Y:S05]  /*12970*/  MUFU.EX2 R153, R0 ;  /* 0x0000000000997308 */ /* 0x00072a0000000800 */
[----:B------:R-:W4:Y:S01]  /*12980*/  SHFL.BFLY PT, R206, R154, 0x1, 0x1f ;  /* 0x0c201f009ace7f89 */ /* 0x000f2200000e0000 */
[----:B-1----:R-:W-:Y:S02]  /*12990*/  FMNMX.FTZ R155, R155, R205, !PT ;  /* 0x000000cd9b9b7209 */ /* 0x002fe40007810000 */
[----:B--2---:R-:W-:Y:S03]  /*129a0*/  FMNMX.FTZ R3, R2, R3, !PT ;  /* 0x0000000302037209 */ /* 0x004fe60007810000 */
[----:B---3--:R-:W-:Y:S02]  /*129b0*/  FADD.FTZ R0, -R155, R157 ;  /* 0x0000009d9b007221 */ /* 0x008fe40000010100 */
[----:B------:R-:W-:Y:S02]  /*129c0*/  FMUL.FTZ R157, R156, c[0x0][0x23c] ;  /* 0x00008f009c9d7a20 */ /* 0x000fe40000410000 */
[----:B------:R-:W-:Y:S01]  /*129d0*/  FMUL.FTZ R0, R0, c[0x0][0x23c] ;  /* 0x00008f0000007a20 */ /* 0x000fe20000410000 */
[----:B----4-:R-:W-:Y:S01]  /*129e0*/  FMNMX.FTZ R154, R154, R206, !PT ;  /* 0x000000ce9a9a7209 */ /* 0x010fe20007810000 */
[----:B------:R-:W-:Y:S01]  /*129f0*/  FMUL.FTZ R72, R153, R72 ;  /* 0x0000004899487220 */ /* 0x000fe20000410000 */
[----:B------:R-:W-:Y:S01]  /*12a00*/  FSEL R157, R157, RZ, P1 ;  /* 0x000000ff9d9d7208 */ /* 0x000fe20000800000 */
[----:B------:R1:W-:Y:S01]  /*12a10*/  MUFU.EX2 R152, R0 ;  /* 0x0000000000987308 */ /* 0x0003e20000000800 */
[----:B------:R-:W-:Y:S01]  /*12a20*/  FSETP.NEU.FTZ.AND P1, PT, R155, -INF , PT ;  /* 0xff8000009b00780b */ /* 0x000fe20003f3d000 */
[----:B------:R-:W2:Y:S01]  /*12a30*/  LDSM.16.MT88.4 R204, [R221+0xc000] ;  /* 0x00c00000ddcc783b */ /* 0x000ea20000004200 */
[----:B------:R-:W-:Y:S02]  /*12a40*/  FMUL.FTZ R73, R153, R73 ;  /* 0x0000004999497220 */ /* 0x000fe40000410000 */
[--C-:B------:R-:W-:Y:S02]  /*12a50*/  FFMA.FTZ R4, R4, c[0x0][0x23c], -R157.reuse ;  /* 0x00008f0004047a23 */ /* 0x100fe4000001089d */
[--C-:B------:R-:W-:Y:S02]  /*12a60*/  FFMA.FTZ R5, R5, c[0x0][0x23c], -R157.reuse ;  /* 0x00008f0005057a23 */ /* 0x100fe4000001089d */
[--C-:B------:R-:W-:Y:S01]  /*12a70*/  FFMA.FTZ R16, R16, c[0x0][0x23c], -R157.reuse ;  /* 0x00008f0010107a23 */ /* 0x100fe2000001089d */
[----:B------:R3:W4:Y:S01]  /*12a80*/  MUFU.EX2 R209, R4 ;  /* 0x0000000400d17308 */ /* 0x0007220000000800 */
[--C-:B------:R-:W-:Y:S02]  /*12a90*/  FFMA.FTZ R17, R17, c[0x0][0x23c], -R157.reuse ;  /* 0x00008f0011117a23 */ /* 0x100fe4000001089d */
[--C-:B------:R-:W-:Y:S02]  /*12aa0*/  FFMA.FTZ R215, R20, c[0x0][0x23c], -R157.reuse ;  /* 0x00008f0014d77a23 */ /* 0x100fe4000001089d */
[--C-:B------:R-:W-:Y:S02]  /*12ab0*/  FFMA.FTZ R248, R52, c[0x0][0x23c], -R157.reuse ;  /* 0x00008f0034f87a23 */ /* 0x100fe4000001089d */
[--C-:B------:R-:W-:Y:S02]  /*12ac0*/  FFMA.FTZ R249, R53, c[0x0][0x23c], -R157.reuse ;  /* 0x00008f0035f97a23 */ /* 0x100fe4000001089d */
[--C-:B------:R-:W-:Y:S01]  /*12ad0*/  FFMA.FTZ R213, R32, c[0x0][0x23c], -R157.reuse ;  /* 0x00008f0020d57a23 */ /* 0x100fe2000001089d */
[----:B------:R-:W2:Y:S01]  /*12ae0*/  MUFU.EX2 R210, R5 ;  /* 0x0000000500d27308 */ /* 0x000ea20000000800 */
[--C-:B------:R-:W-:Y:S02]  /*12af0*/  FFMA.FTZ R212, R33, c[0x0][0x23c], -R157.reuse ;  /* 0x00008f0021d47a23 */ /* 0x100fe4000001089d */
[--C-:B------:R-:W-:Y:S02]  /*12b00*/  FFMA.FTZ R243, R36, c[0x0][0x23c], -R157.reuse ;  /* 0x00008f0024f37a23 */ /* 0x100fe4000001089d */
[C---:B-1----:R-:W-:Y:S02]  /*12b10*/  FADD.FTZ R0, -R154.reuse, R158 ;  /* 0x0000009e9a007221 */ /* 0x042fe40000010100 */
[----:B------:R-:W-:Y:S02]  /*12b20*/  FMUL.FTZ R158, R154, c[0x0][0x23c] ;  /* 0x00008f009a9e7a20 */ /* 0x000fe40000410000 */
[----:B------:R-:W-:Y:S01]  /*12b30*/  FMUL.FTZ R0, R0, c[0x0][0x23c] ;  /* 0x00008f0000007a20 */ /* 0x000fe20000410000 */
[----:B------:R-:W1:Y:S01]  /*12b40*/  MUFU.EX2 R208, R16 ;  /* 0x0000001000d07308 */ /* 0x000e620000000800 */
[--C-:B------:R-:W-:Y:S02]  /*12b50*/  FFMA.FTZ R242, R37, c[0x0][0x23c], -R157.reuse ;  /* 0x00008f0025f27a23 */ /* 0x100fe4000001089d */
[--C-:B------:R-:W-:Y:S02]  /*12b60*/  FFMA.FTZ R241, R48, c[0x0][0x23c], -R157.reuse ;  /* 0x00008f0030f17a23 */ /* 0x100fe4000001089d */
[----:B---3--:R-:W-:Y:S02]  /*12b70*/  FMUL.FTZ R4, R155, c[0x0][0x23c] ;  /* 0x00008f009b047a20 */ /* 0x008fe40000410000 */
[--C-:B------:R-:W-:Y:S01]  /*12b80*/  FFMA.FTZ R250, R64, c[0x0][0x23c], -R157.reuse ;  /* 0x00008f0040fa7a23 */ /* 0x100fe2000001089d */
[----:B----4-:R-:W-:Y:S01]  /*12b90*/  MOV R64, R209 ;  /* 0x000000d100407202 */ /* 0x010fe20000000f00 */
[--C-:B------:R-:W-:Y:S01]  /*12ba0*/  FFMA.FTZ R214, R21, c[0x0][0x23c], -R157.reuse ;  /* 0x00008f0015d67a23 */ /* 0x100fe2000001089d */
[----:B------:R3:W-:Y:S01]  /*12bb0*/  MUFU.EX2 R2, R0 ;  /* 0x0000000000027308 */ /* 0x0007e20000000800 */
[----:B------:R-:W-:Y:S01]  /*12bc0*/  FSEL R4, R4, RZ, P1 ;  /* 0x000000ff04047208 */ /* 0x000fe20000800000 */
[--C-:B------:R-:W-:Y:S01]  /*12bd0*/  FFMA.FTZ R240, R49, c[0x0][0x23c], -R157.reuse ;  /* 0x00008f0031f07a23 */ /* 0x100fe2000001089d */
[----:B------:R-:W-:Y:S01]  /*12be0*/  FSETP.NEU.FTZ.AND P1, PT, R154, -INF , PT ;  /* 0xff8000009a00780b */ /* 0x000fe20003f3d000 */
[----:B------:R-:W-:Y:S01]  /*12bf0*/  FFMA.FTZ R157, R65, c[0x0][0x23c], -R157 ;  /* 0x00008f00419d7a23 */ /* 0x000fe2000001089d */
[----:B--2---:R-:W-:Y:S01]  /*12c00*/  MOV R21, R210 ;  /* 0x000000d200157202 */ /* 0x004fe20000000f00 */
[--C-:B------:R-:W-:Y:S01]  /*12c10*/  FFMA.FTZ R7, R7, c[0x0][0x23c], -R4.reuse ;  /* 0x00008f0007077a23 */ /* 0x100fe20000010804 */
[----:B------:R-:W-:Y:S01]  /*12c20*/  FSEL R158, R158, RZ, P1 ;  /* 0x000000ff9e9e7208 */ /* 0x000fe20000800000 */
[--C-:B------:R-:W-:Y:S01]  /*12c30*/  FFMA.FTZ R18, R18, c[0x0][0x23c], -R4.reuse ;  /* 0x00008f0012127a23 */ /* 0x100fe20000010804 */
[----:B------:R-:W-:Y:S01]  /*12c40*/  FSETP.NEU.FTZ.AND P1, PT, R3, -INF , PT ;  /* 0xff8000000300780b */ /* 0x000fe20003f3d000 */
[----:B------:R-:W-:Y:S01]  /*12c50*/  FFMA.FTZ R19, R19, c[0x0][0x23c], -R4 ;  /* 0x00008f0013137a23 */ /* 0x000fe20000010804 */
[----:B------:R-:W2:Y:S01]  /*12c60*/  MUFU.EX2 R211, R7 ;  /* 0x0000000700d37308 */ /* 0x000ea20000000800 */
[----:B------:R-:W-:Y:S02]  /*12c70*/  FFMA.FTZ R9, R9, c[0x0][0x23c], -R158 ;  /* 0x00008f0009097a23 */ /* 0x000fe4000001089e */
[----:B------:R-:W-:Y:S01]  /*12c80*/  FFMA.FTZ R6, R6, c[0x0][0x23c], -R4 ;  /* 0x00008f0006067a23 */ /* 0x000fe20000010804 */
[----:B-1----:R-:W-:Y:S01]  /*12c90*/  MOV R65, R208 ;  /* 0x000000d000417202 */ /* 0x002fe20000000f00 */
[--C-:B------:R-:W-:Y:S02]  /*12ca0*/  FFMA.FTZ R8, R8, c[0x0][0x23c], -R158.reuse ;  /* 0x00008f0008087a23 */ /* 0x100fe4000001089e */
[--C-:B------:R-:W-:Y:S02]  /*12cb0*/  FFMA.FTZ R12, R12, c[0x0][0x23c], -R158.reuse ;  /* 0x00008f000c0c7a23 */ /* 0x100fe4000001089e */
[----:B------:R-:W-:Y:S01]  /*12cc0*/  FFMA.FTZ R13, R13, c[0x0][0x23c], -R158 ;  /* 0x00008f000d0d7a23 */ /* 0x000fe2000001089e */
[----:B------:R1:W-:Y:S01]  /*12cd0*/  MUFU.EX2 R227, R17 ;  /* 0x0000001100e37308 */ /* 0x0003e20000000800 */
[--C-:B------:R-:W-:Y:S02]  /*12ce0*/  FFMA.FTZ R245, R54, c[0x0][0x23c], -R4.reuse ;  /* 0x00008f0036f57a23 */ /* 0x100fe40000010804 */
[C---:B---3--:R-:W-:Y:S02]  /*12cf0*/  FADD.FTZ R0, -R3.reuse, R159 ;  /* 0x0000009f03007221 */ /* 0x048fe40000010100 */
[----:B------:R-:W-:Y:S02]  /*12d00*/  FMUL.FTZ R159, R3, c[0x0][0x23c] ;  /* 0x00008f00039f7a20 */ /* 0x000fe40000410000 */
[----:B------:R-:W-:Y:S02]  /*12d10*/  FMUL.FTZ R0, R0, c[0x0][0x23c] ;  /* 0x00008f0000007a20 */ /* 0x000fe40000410000 */
[--C-:B------:R-:W-:Y:S01]  /*12d20*/  FFMA.FTZ R247, R66, c[0x0][0x23c], -R4.reuse ;  /* 0x00008f0042f77a23 */ /* 0x100fe20000010804 */
[----:B------:R-:W-:Y:S01]  /*12d30*/  FSEL R159, R159, RZ, P1 ;  /* 0x000000ff9f9f7208 */ /* 0x000fe20000800000 */
[----:B------:R3:W-:Y:S01]  /*12d40*/  MUFU.EX2 R230, R18 ;  /* 0x0000001200e67308 */ /* 0x0007e20000000800 */
[----:B------:R-:W-:Y:S01]  /*12d50*/  FMUL.FTZ R5, R153, R165 ;  /* 0x000000a599057220 */ /* 0x000fe20000410000 */
[----:B--2---:R-:W-:Y:S02]  /*12d60*/  MOV R20, R211 ;  /* 0x000000d300147202 */ /* 0x004fe40000000f00 */
[--C-:B------:R-:W-:Y:S02]  /*12d70*/  FFMA.FTZ R11, R11, c[0x0][0x23c], -R159.reuse ;  /* 0x00008f000b0b7a23 */ /* 0x100fe4000001089f */
[--C-:B------:R-:W-:Y:S02]  /*12d80*/  FFMA.FTZ R10, R10, c[0x0][0x23c], -R159.reuse ;  /* 0x00008f000a0a7a23 */ /* 0x100fe4000001089f */
[--C-:B------:R-:W-:Y:S02]  /*12d90*/  FFMA.FTZ R14, R14, c[0x0][0x23c], -R159.reuse ;  /* 0x00008f000e0e7a23 */ /* 0x100fe4000001089f */
[----:B------:R-:W2:Y:S01]  /*12da0*/  MUFU.EX2 R226, R19 ;  /* 0x0000001300e27308 */ /* 0x000ea20000000800 */
[--C-:B------:R-:W-:Y:S02]  /*12db0*/  FFMA.FTZ R15, R15, c[0x0][0x23c], -R159.reuse ;  /* 0x00008f000f0f7a23 */ /* 0x100fe4000001089f */
[----:B------:R-:W-:Y:S02]  /*12dc0*/  FMUL.FTZ R7, R152, R167 ;  /* 0x000000a798077220 */ /* 0x000fe40000410000 */
[--C-:B------:R-:W-:Y:S02]  /*12dd0*/  FFMA.FTZ R211, R22, c[0x0][0x23c], -R4.reuse ;  /* 0x00008f0016d37a23 */ /* 0x100fe40000010804 */
[--C-:B------:R-:W-:Y:S02]  /*12de0*/  FFMA.FTZ R210, R23, c[0x0][0x23c], -R4.reuse ;  /* 0x00008f0017d27a23 */ /* 0x100fe40000010804 */
[--C-:B------:R-:W-:Y:S01]  /*12df0*/  FFMA.FTZ R209, R34, c[0x0][0x23c], -R4.reuse ;  /* 0x00008f0022d17a23 */ /* 0x100fe20000010804 */
[----:B------:R-:W4:Y:S01]  /*12e00*/  MUFU.EX2 R252, R6 ;  /* 0x0000000600fc7308 */ /* 0x000f220000000800 */
[--C-:B------:R-:W-:Y:S02]  /*12e10*/  FFMA.FTZ R208, R35, c[0x0][0x23c], -R4.reuse ;  /* 0x00008f0023d07a23 */ /* 0x100fe40000010804 */
[--C-:B------:R-:W-:Y:S02]  /*12e20*/  FFMA.FTZ R219, R38, c[0x0][0x23c], -R4.reuse ;  /* 0x00008f0026db7a23 */ /* 0x100fe40000010804 */
[--C-:B------:R-:W-:Y:S02]  /*12e30*/  FFMA.FTZ R218, R39, c[0x0][0x23c], -R4.reuse ;  /* 0x00008f0027da7a23 */ /* 0x100fe40000010804 */
[--C-:B------:R-:W-:Y:S02]  /*12e40*/  FFMA.FTZ R217, R50, c[0x0][0x23c], -R4.reuse ;  /* 0x00008f0032d97a23 */ /* 0x100fe40000010804 */
[--C-:B------:R-:W-:Y:S01]  /*12e50*/  FFMA.FTZ R216, R51, c[0x0][0x23c], -R4.reuse ;  /* 0x00008f0033d87a23 */ /* 0x100fe20000010804 */
[----:B------:R-:W4:Y:S01]  /*12e60*/  MUFU.EX2 R246, R9 ;  /* 0x0000000900f67308 */ /* 0x000f220000000800 */
[----:B-1----:R-:W-:Y:S02]  /*12e70*/  FMUL.FTZ R17, R153, R173 ;  /* 0x000000ad99117220 */ /* 0x002fe40000410000 */
[----:B---3--:R-:W-:Y:S01]  /*12e80*/  FMUL.FTZ R18, R152, R174 ;  /* 0x000000ae98127220 */ /* 0x008fe20000410000 */
[----:B--2---:R-:W-:Y:S01]  /*12e90*/  F2FP.BF16.PACK_AB R167, R226, R230 ;  /* 0x000000e6e2a7723e */ /* 0x004fe200000010ff */
[C---:B------:R-:W-:Y:S01]  /*12ea0*/  FMUL.FTZ R19, R152.reuse, R175 ;  /* 0x000000af98137220 */ /* 0x040fe20000410000 */
[----:B------:R-:W2:Y:S01]  /*12eb0*/  LDL.LU R173, [R1+0x4] ;  /* 0x0000040001ad7983 */ /* 0x000ea20000300800 */
[C---:B------:R-:W-:Y:S02]  /*12ec0*/  FMUL.FTZ R22, R152.reuse, R182 ;  /* 0x000000b698167220 */ /* 0x040fe40000410000 */
[----:B------:R-:W-:Y:S01]  /*12ed0*/  FMUL.FTZ R23, R152, R183 ;  /* 0x000000b798177220 */ /* 0x000fe20000410000 */
[----:B------:R-:W1:Y:S01]  /*12ee0*/  MUFU.EX2 R244, R11 ;  /* 0x0000000b00f47308 */ /* 0x000e620000000800 */
[C---:B------:R-:W-:Y:S02]  /*12ef0*/  FMUL.FTZ R32, R2.reuse, R176 ;  /* 0x000000b002207220 */ /* 0x040fe40000410000 */
[----:B------:R-:W-:Y:S01]  /*12f00*/  FMUL.FTZ R33, R2, R177 ;  /* 0x000000b102217220 */ /* 0x000fe20000410000 */
[----:B----4-:R-:W-:Y:S01]  /*12f10*/  F2FP.BF16.PACK_AB R165, R20, R252 ;  /* 0x000000fc14a5723e */ /* 0x010fe200000010ff */
[----:B------:R-:W-:Y:S01]  /*12f20*/  FMUL.FTZ R6, R152, R166 ;  /* 0x000000a698067220 */ /* 0x000fe20000410000 */
[----:B------:R-:W-:Y:S01]  /*12f30*/  F2FP.BF16.PACK_AB R166, R227, R65 ;  /* 0x00000041e3a6723e */ /* 0x000fe200000010ff */
[C---:B------:R-:W-:Y:S02]  /*12f40*/  FMUL.FTZ R36, R2.reuse, R184 ;  /* 0x000000b802247220 */ /* 0x040fe40000410000 */
[C---:B------:R-:W-:Y:S01]  /*12f50*/  FMUL.FTZ R37, R2.reuse, R185 ;  /* 0x000000b902257220 */ /* 0x040fe20000410000 */
[----:B------:R3:W-:Y:S01]  /*12f60*/  MUFU.EX2 R229, R12 ;  /* 0x0000000c00e57308 */ /* 0x0007e20000000800 */
[C---:B------:R-:W-:Y:S01]  /*12f70*/  FMUL.FTZ R48, R153.reuse, R188 ;  /* 0x000000bc99307220 */ /* 0x040fe20000410000 */
[----:B------:R-:W-:Y:S01]  /*12f80*/  MOV R188, R65 ;  /* 0x0000004100bc7202 */ /* 0x000fe20000000f00 */
[----:B------:R-:W-:Y:S01]  /*12f90*/  FMUL.FTZ R49, R153, R189 ;  /* 0x000000bd99317220 */ /* 0x000fe20000410000 */
[----:B------:R-:W-:Y:S01]  /*12fa0*/  MOV R66, R246 ;  /* 0x000000f600427202 */ /* 0x000fe20000000f00 */
[--C-:B------:R-:W-:Y:S02]  /*12fb0*/  FFMA.FTZ R246, R67, c[0x0][0x23c], -R4.reuse ;  /* 0x00008f0043f67a23 */ /* 0x100fe40000010804 */
[----:B------:R-:W-:Y:S02]  /*12fc0*/  FMUL.FTZ R9, R2, R161 ;  /* 0x000000a102097220 */ /* 0x000fe40000410000 */
[----:B------:R-:W-:Y:S01]  /*12fd0*/  FMUL.FTZ R50, R152, R190 ;  /* 0x000000be98327220 */ /* 0x000fe20000410000 */
[----:B------:R4:W-:Y:S01]  /*12fe0*/  MUFU.EX2 R225, R13 ;  /* 0x0000000d00e17308 */ /* 0x0009e20000000800 */
[----:B------:R-:W-:Y:S01]  /*12ff0*/  MOV R190, R66 ;  /* 0x0000004200be7202 */ /* 0x000fe20000000f00 */
[C---:B------:R-:W-:Y:S01]  /*13000*/  FMUL.FTZ R65, R2.reuse, R193 ;  /* 0x000000c102417220 */ /* 0x040fe20000410000 */
[----:B-1----:R-:W-:Y:S01]  /*13010*/  MOV R51, R244 ;  /* 0x000000f400337202 */ /* 0x002fe20000000f00 */
[----:B------:R-:W-:Y:S02]  /*13020*/  FFMA.FTZ R244, R55, c[0x0][0x23c], -R4 ;  /* 0x00008f0037f47a23 */ /* 0x000fe40000010804 */
[----:B------:R-:W-:Y:S01]  /*13030*/  FMUL.FTZ R4, R153, R164 ;  /* 0x000000a499047220 */ /* 0x000fe20000410000 */
[----:B------:R-:W-:Y:S01]  /*13040*/  F2FP.BF16.PACK_AB R164, R21, R64 ;  /* 0x0000004015a4723e */ /* 0x000fe200000010ff */
[----:B------:R-:W1:Y:S02]  /*13050*/  LDSM.16.MT88.4 R52, [R222+0xc000] ;  /* 0x00c00000de34783b */ /* 0x000e640000004200 */
[----:B------:R-:W-:Y:S01]  /*13060*/  MUFU.EX2 R228, R14 ;  /* 0x0000000e00e47308 */ /* 0x000fe20000000800 */
[----:B------:R-:W-:Y:S01]  /*13070*/  MOV R189, R51 ;  /* 0x0000003300bd7202 */ /* 0x000fe20000000f00 */
[C---:B------:R-:W-:Y:S02]  /*13080*/  FMUL.FTZ R68, R2.reuse, R68 ;  /* 0x0000004402447220 */ /* 0x040fe40000410000 */
[C---:B---3--:R-:W-:Y:S01]  /*13090*/  FMUL.FTZ R12, R2.reuse, R168 ;  /* 0x000000a8020c7220 */ /* 0x048fe20000410000 */
[-C--:B------:R-:W-:Y:S05]  /*130a0*/  HMMA.16816.F32.BF16 R4, R164, R204.reuse, R4 ;  /* 0x000000cca404723c */ /* 0x080fea0000041804 */
[----:B------:R-:W-:Y:S01]  /*130b0*/  MUFU.EX2 R220, R15 ;  /* 0x0000000f00dc7308 */ /* 0x000fe20000000800 */
[----:B------:R-:W-:Y:S02]  /*130c0*/  FMUL.FTZ R69, R2, R69 ;  /* 0x0000004502457220 */ /* 0x000fe40000410000 */
[----:B------:R-:W-:Y:S04]  /*130d0*/  FMUL.FTZ R74, R152, R74 ;  /* 0x0000004a984a7220 */ /* 0x000fe80000410000 */
[----:B----4-:R-:W-:Y:S02]  /*130e0*/  FMUL.FTZ R13, R2, R169 ;  /* 0x000000a9020d7220 */ /* 0x010fe40000410000 */
[C---:B------:R-:W-:Y:S01]  /*130f0*/  FMUL.FTZ R75, R152.reuse, R75 ;  /* 0x0000004b984b7220 */ /* 0x040fe20000410000 */
[----:B------:R-:W3:Y:S01]  /*13100*/  MUFU.EX2 R0, R0 ;  /* 0x0000000000007308 */ /* 0x000ee20000000800 */
[C---:B------:R-:W-:Y:S02]  /*13110*/  FMUL.FTZ R76, R153.reuse, R76 ;  /* 0x0000004c994c7220 */ /* 0x040fe40000410000 */
[C---:B------:R-:W-:Y:S02]  /*13120*/  FMUL.FTZ R77, R153.reuse, R77 ;  /* 0x0000004d994d7220 */ /* 0x040fe40000410000 */
[C---:B------:R-:W-:Y:S02]  /*13130*/  FMUL.FTZ R78, R152.reuse, R78 ;  /* 0x0000004e984e7220 */ /* 0x040fe40000410000 */
[----:B------:R-:W-:Y:S02]  /*13140*/  FMUL.FTZ R79, R152, R79 ;  /* 0x0000004f984f7220 */ /* 0x000fe40000410000 */
[C---:B------:R-:W-:Y:S01]  /*13150*/  FMUL.FTZ R80, R2.reuse, R80 ;  /* 0x0000005002507220 */ /* 0x040fe20000410000 */
[----:B------:R4:W1:Y:S01]  /*13160*/  MUFU.EX2 R251, R8 ;  /* 0x0000000800fb7308 */ /* 0x0008620000000800 */
[C---:B------:R-:W-:Y:S02]  /*13170*/  FMUL.FTZ R81, R2.reuse, R81 ;  /* 0x0000005102517220 */ /* 0x040fe40000410000 */
[C---:B------:R-:W-:Y:S02]  /*13180*/  FMUL.FTZ R84, R2.reuse, R84 ;  /* 0x0000005402547220 */ /* 0x040fe40000410000 */
[----:B------:R-:W-:Y:S02]  /*13190*/  FMUL.FTZ R85, R2, R85 ;  /* 0x0000005502557220 */ /* 0x000fe40000410000 */
[C---:B------:R-:W-:Y:S02]  /*131a0*/  FMUL.FTZ R88, R153.reuse, R88 ;  /* 0x0000005899587220 */ /* 0x040fe40000410000 */
[----:B------:R-:W-:Y:S01]  /*131b0*/  FMUL.FTZ R89, R153, R89 ;  /* 0x0000005999597220 */ /* 0x000fe20000410000 */
[----:B------:R-:W1:Y:S01]  /*131c0*/  MUFU.EX2 R16, R10 ;  /* 0x0000000a00107308 */ /* 0x000e620000000800 */
[C---:B------:R-:W-:Y:S02]  /*131d0*/  FMUL.FTZ R90, R152.reuse, R90 ;  /* 0x0000005a985a7220 */ /* 0x040fe40000410000 */
[----:B------:R-:W-:Y:S02]  /*131e0*/  FMUL.FTZ R91, R152, R91 ;  /* 0x0000005b985b7220 */ /* 0x000fe40000410000 */
[----:B---3--:R-:W-:Y:S01]  /*131f0*/  FMUL.FTZ R11, R0, R163 ;  /* 0x000000a3000b7220 */ /* 0x008fe20000410000 */
[----:B------:R-:W-:Y:S01]  /*13200*/  F2FP.BF16.PACK_AB R163, R220, R228 ;  /* 0x000000e4dca3723e */ /* 0x000fe200000010ff */
[C---:B------:R-:W-:Y:S02]  /*13210*/  FMUL.FTZ R14, R0.reuse, R170 ;  /* 0x000000aa000e7220 */ /* 0x040fe40000410000 */
[C---:B------:R-:W-:Y:S01]  /*13220*/  FMUL.FTZ R15, R0.reuse, R171 ;  /* 0x000000ab000f7220 */ /* 0x040fe20000410000 */
[----:B------:R3:W-:Y:S01]  /*13230*/  MUFU.EX2 R184, R215 ;  /* 0x000000d700b87308 */ /* 0x0007e20000000800 */
[----:B------:R-:W3:Y:S01]  /*13240*/  LDSM.16.MT88.4 R168, [R224+0xc000] ;  /* 0x00c00000e0a8783b */ /* 0x000ee20000004200 */
[----:B------:R-:W-:Y:S02]  /*13250*/  FMUL.FTZ R34, R0, R178 ;  /* 0x000000b200227220 */ /* 0x000fe40000410000 */
[----:B----4-:R-:W-:Y:S01]  /*13260*/  FMUL.FTZ R8, R2, R160 ;  /* 0x000000a002087220 */ /* 0x010fe20000410000 */
[----:B-1----:R-:W-:Y:S01]  /*13270*/  F2FP.BF16.PACK_AB R160, R66, R251 ;  /* 0x000000fb42a0723e */ /* 0x002fe200000010ff */
[C---:B------:R-:W-:Y:S02]  /*13280*/  FMUL.FTZ R35, R0.reuse, R179 ;  /* 0x000000b300237220 */ /* 0x040fe40000410000 */
[C---:B------:R-:W-:Y:S02]  /*13290*/  FMUL.FTZ R38, R0.reuse, R186 ;  /* 0x000000ba00267220 */ /* 0x040fe40000410000 */
[C---:B------:R-:W-:Y:S01]  /*132a0*/  FMUL.FTZ R39, R0.reuse, R187 ;  /* 0x000000bb00277220 */ /* 0x040fe20000410000 */
[----:B------:R-:W-:Y:S01]  /*132b0*/  MUFU.EX2 R183, R211 ;  /* 0x000000d300b77308 */ /* 0x000fe20000000800 */
[C---:B------:R-:W-:Y:S01]  /*132c0*/  FMUL.FTZ R66, R0.reuse, R194 ;  /* 0x000000c200427220 */ /* 0x040fe20000410000 */
[----:B------:R-:W-:Y:S01]  /*132d0*/  F2FP.BF16.PACK_AB R161, R51, R16 ;  /* 0x0000001033a1723e */ /* 0x000fe200000010ff */
[----:B------:R-:W-:Y:S01]  /*132e0*/  FMUL.FTZ R10, R0, R162 ;  /* 0x000000a2000a7220 */ /* 0x000fe20000410000 */
[----:B------:R-:W-:Y:S01]  /*132f0*/  F2FP.BF16.PACK_AB R162, R225, R229 ;  /* 0x000000e5e1a2723e */ /* 0x000fe200000010ff */
[----:B------:R-:W-:Y:S02]  /*13300*/  FMUL.FTZ R51, R152, R191 ;  /* 0x000000bf98337220 */ /* 0x000fe40000410000 */
[----:B------:R-:W4:Y:S01]  /*13310*/  LDL.LU R191, [R1+0xc] ;  /* 0x00000c0001bf7983 */ /* 0x000f220000300800 */
[C---:B------:R-:W-:Y:S02]  /*13320*/  FMUL.FTZ R96, R2.reuse, R96 ;  /* 0x0000006002607220 */ /* 0x040fe40000410000 */
[----:B------:R-:W-:Y:S01]  /*13330*/  MUFU.EX2 R186, R210 ;  /* 0x000000d200ba7308 */ /* 0x000fe20000000800 */
[C---:B------:R-:W-:Y:S01]  /*13340*/  FMUL.FTZ R97, R2.reuse, R97 ;  /* 0x0000006102617220 */ /* 0x040fe20000410000 */
[C---:B------:R-:W-:Y:S01]  /*13350*/  HMMA.16816.F32.BF16 R8, R160.reuse, R204, R8 ;  /* 0x000000cca008723c */ /* 0x040fe20000041808 */
[----:B---3--:R-:W3:Y:S03]  /*13360*/  LDL.LU R215, [R1+0x8] ;  /* 0x0000080001d77983 */ /* 0x008ee60000300800 */
[C---:B------:R-:W-:Y:S02]  /*13370*/  FMUL.FTZ R100, R2.reuse, R100 ;  /* 0x0000006402647220 */ /* 0x040fe40000410000 */
[C---:B------:R-:W-:Y:S01]  /*13380*/  FMUL.FTZ R101, R2.reuse, R101 ;  /* 0x0000006502657220 */ /* 0x040fe20000410000 */
[----:B------:R-:W-:Y:S01]  /*13390*/  MOV R204, R16 ;  /* 0x0000001000cc7202 */ /* 0x000fe20000000f00 */
[-C--:B------:R-:W-:Y:S01]  /*133a0*/  HMMA.16816.F32.BF16 R12, R160, R206.reuse, R12 ;  /* 0x000000cea00c723c */ /* 0x080fe2000004180c */
[----:B------:R1:W-:Y:S03]  /*133b0*/  MUFU.EX2 R185, R214 ;  /* 0x000000d600b97308 */ /* 0x0003e60000000800 */
[C---:B------:R-:W-:Y:S01]  /*133c0*/  FMUL.FTZ R16, R153.reuse, R172 ;  /* 0x000000ac99107220 */ /* 0x040fe20000410000 */
[----:B------:R-:W-:Y:S01]  /*133d0*/  MOV R205, R64 ;  /* 0x0000004000cd7202 */ /* 0x000fe20000000f00 */
[C---:B------:R-:W-:Y:S02]  /*133e0*/  FMUL.FTZ R64, R2.reuse, R192 ;  /* 0x000000c002407220 */ /* 0x040fe40000410000 */
[----:B------:R-:W-:Y:S03]  /*133f0*/  FMUL.FTZ R112, R2, R112 ;  /* 0x0000007002707220 */ /* 0x000fe60000410000 */
[C---:B------:R-:W-:Y:S01]  /*13400*/  HMMA.16816.F32.BF16 R16, R164.reuse, R206, R16 ;  /* 0x000000cea410723c */ /* 0x040fe20000041810 */
[----:B------:R-:W-:Y:S03]  /*13410*/  MUFU.EX2 R194, R208 ;  /* 0x000000d000c27308 */ /* 0x000fe60000000800 */
[C---:B------:R-:W-:Y:S02]  /*13420*/  FMUL.FTZ R67, R0.reuse, R195 ;  /* 0x000000c300437220 */ /* 0x040fe40000410000 */
[----:B------:R-:W-:Y:S01]  /*13430*/  FMUL.FTZ R70, R0, R70 ;  /* 0x0000004600467220 */ /* 0x000fe20000410000 */
[----:B------:R-:W-:Y:S01]  /*13440*/  MOV R207, R21 ;  /* 0x0000001500cf7202 */ /* 0x000fe20000000f00 */
[C---:B------:R-:W-:Y:S01]  /*13450*/  FMUL.FTZ R21, R153.reuse, R181 ;  /* 0x000000b599157220 */ /* 0x040fe20000410000 */
[----:B------:R-:W-:Y:S03]  /*13460*/  MOV R206, R20 ;  /* 0x0000001400ce7202 */ /* 0x000fe60000000f00 */
[C---:B------:R-:W-:Y:S02]  /*13470*/  FMUL.FTZ R20, R153.reuse, R180 ;  /* 0x000000b499147220 */ /* 0x040fe40000410000 */
[C---:B------:R-:W-:Y:S01]  /*13480*/  FMUL.FTZ R113, R2.reuse, R113 ;  /* 0x0000007102717220 */ /* 0x040fe20000410000 */
[----:B-1----:R-:W-:Y:S01]  /*13490*/  MOV R214, R205 ;  /* 0x000000cd00d67202 */ /* 0x002fe20000000f00 */
[C---:B------:R-:W-:Y:S02]  /*134a0*/  FMUL.FTZ R116, R2.reuse, R116 ;  /* 0x0000007402747220 */ /* 0x040fe40000410000 */
[C---:B------:R-:W-:Y:S01]  /*134b0*/  FMUL.FTZ R117, R2.reuse, R117 ;  /* 0x0000007502757220 */ /* 0x040fe20000410000 */
[-C--:B------:R-:W-:Y:S03]  /*134c0*/  HMMA.16816.F32.BF16 R20, R164, R52.reuse, R20 ;  /* 0x00000034a414723c */ /* 0x080fe60000041814 */
[C---:B------:R-:W-:Y:S02]  /*134d0*/  FMUL.FTZ R128, R2.reuse, R128 ;  /* 0x0000008002807220 */ /* 0x040fe40000410000 */
[C---:B------:R-:W-:Y:S02]  /*134e0*/  FMUL.FTZ R129, R2.reuse, R129 ;  /* 0x0000008102817220 */ /* 0x040fe40000410000 */
[C---:B------:R-:W-:Y:S01]  /*134f0*/  FMUL.FTZ R132, R2.reuse, R132 ;  /* 0x0000008402847220 */ /* 0x040fe20000410000 */
[C---:B------:R-:W-:Y:S04]  /*13500*/  HMMA.16816.F32.BF16 R32, R160.reuse, R52, R32 ;  /* 0x00000034a020723c */ /* 0x040fe80000041820 */
[C---:B------:R-:W-:Y:S02]  /*13510*/  FMUL.FTZ R133, R2.reuse, R133 ;  /* 0x0000008502857220 */ /* 0x040fe40000410000 */
[C---:B------:R-:W-:Y:S02]  /*13520*/  FMUL.FTZ R144, R2.reuse, R144 ;  /* 0x0000009002907220 */ /* 0x040fe40000410000 */
[-C--:B------:R-:W-:Y:S04]  /*13530*/  HMMA.16816.F32.BF16 R36, R160, R54.reuse, R36 ;  /* 0x00000036a024723c */ /* 0x080fe80000041824 */
[C---:B------:R-:W-:Y:S02]  /*13540*/  FMUL.FTZ R145, R2.reuse, R145 ;  /* 0x0000009102917220 */ /* 0x040fe40000410000 */
[----:B------:R-:W-:Y:S02]  /*13550*/  FMUL.FTZ R148, R2, R148 ;  /* 0x0000009402947220 */ /* 0x000fe40000410000 */
[C---:B------:R-:W-:Y:S04]  /*13560*/  HMMA.16816.F32.BF16 R48, R164.reuse, R54, R48 ;  /* 0x00000036a430723c */ /* 0x040fe80000041830 */
[C---:B------:R-:W-:Y:S02]  /*13570*/  FMUL.FTZ R52, R153.reuse, R196 ;  /* 0x000000c499347220 */ /* 0x040fe40000410000 */
[----:B------:R-:W-:Y:S02]  /*13580*/  FMUL.FTZ R53, R153, R197 ;  /* 0x000000c599357220 */ /* 0x000fe40000410000 */
[C---:B------:R-:W-:Y:S01]  /*13590*/  FMUL.FTZ R54, R152.reuse, R198 ;  /* 0x000000c698367220 */ /* 0x040fe20000410000 */
[----:B------:R-:W-:Y:S03]  /*135a0*/  MUFU.EX2 R197, R209 ;  /* 0x000000d100c57308 */ /* 0x000fe60000000800 */
[----:B------:R-:W-:Y:S02]  /*135b0*/  FMUL.FTZ R55, R152, R199 ;  /* 0x000000c798377220 */ /* 0x000fe40000410000 */
[----:B------:R-:W-:Y:S02]  /*135c0*/  FMUL.FTZ R149, R2, R149 ;  /* 0x0000009502957220 */ /* 0x000fe40000410000 */
[--C-:B------:R-:W-:Y:S02]  /*135d0*/  FFMA.FTZ R175, R56, c[0x0][0x23c], -R158.reuse ;  /* 0x00008f0038af7a23 */ /* 0x100fe4000001089e */
[----:B------:R-:W-:Y:S01]  /*135e0*/  FFMA.FTZ R177, R57, c[0x0][0x23c], -R158 ;  /* 0x00008f0039b17a23 */ /* 0x000fe2000001089e */
[-C--:B------:R-:W-:Y:S01]  /*135f0*/  HMMA.16816.F32.BF16 R52, R164, R168.reuse, R52 ;  /* 0x000000a8a434723c */ /* 0x080fe20000041834 */
[----:B------:R-:W-:Y:S02]  /*13600*/  MUFU.EX2 R199, R213 ;  /* 0x000000d500c77308 */ /* 0x000fe40000000800 */
[--C-:B------:R-:W-:Y:S02]  /*13610*/  FFMA.FTZ R172, R46, c[0x0][0x23c], -R159.reuse ;  /* 0x00008f002eac7a23 */ /* 0x100fe4000001089f */
[--C-:B------:R-:W-:Y:S02]  /*13620*/  FFMA.FTZ R174, R47, c[0x0][0x23c], -R159.reuse ;  /* 0x00008f002fae7a23 */ /* 0x100fe4000001089f */
[--C-:B------:R-:W-:Y:S01]  /*13630*/  FFMA.FTZ R176, R58, c[0x0][0x23c], -R159.reuse ;  /* 0x00008f003ab07a23 */ /* 0x100fe2000001089f */
[C---:B------:R-:W-:Y:S03]  /*13640*/  HMMA.16816.F32.BF16 R64, R160.reuse, R168, R64 ;  /* 0x000000a8a040723c */ /* 0x040fe60000041840 */
[----:B------:R-:W-:Y:S01]  /*13650*/  MUFU.EX2 R213, R177 ;  /* 0x000000b100d57308 */ /* 0x000fe20000000800 */
[----:B------:R-:W-:Y:S02]  /*13660*/  FMUL.FTZ R71, R0, R71 ;  /* 0x0000004700477220 */ /* 0x000fe40000410000 */
[--C-:B------:R-:W-:Y:S02]  /*13670*/  FFMA.FTZ R178, R59, c[0x0][0x23c], -R159.reuse ;  /* 0x00008f003bb27a23 */ /* 0x100fe4000001089f */
[----:B------:R-:W-:Y:S01]  /*13680*/  LDSM.16.MT88.4 R56, [R223+0xc800] ;  /* 0x00c80000df38783b */ /* 0x000fe20000004200 */
[--C-:B------:R-:W-:Y:S02]  /*13690*/  FFMA.FTZ R180, R62, c[0x0][0x23c], -R159.reuse ;  /* 0x00008f003eb47a23 */ /* 0x100fe4000001089f */
[-C--:B------:R-:W-:Y:S02]  /*136a0*/  HMMA.16816.F32.BF16 R68, R160, R170.reuse, R68 ;  /* 0x000000aaa044723c */ /* 0x080fe40000041844 */
[----:B------:R-:W-:Y:S01]  /*136b0*/  MUFU.EX2 R208, R180 ;  /* 0x000000b400d07308 */ /* 0x000fe20000000800 */
[C---:B------:R-:W-:Y:S02]  /*136c0*/  FMUL.FTZ R82, R0.reuse, R82 ;  /* 0x0000005200527220 */ /* 0x040fe40000410000 */
[C---:B------:R-:W-:Y:S02]  /*136d0*/  FMUL.FTZ R83, R0.reuse, R83 ;  /* 0x0000005300537220 */ /* 0x040fe40000410000 */
[C---:B------:R-:W-:Y:S01]  /*136e0*/  FMUL.FTZ R86, R0.reuse, R86 ;  /* 0x0000005600567220 */ /* 0x040fe20000410000 */
[C---:B------:R-:W-:Y:S01]  /*136f0*/  HMMA.16816.F32.BF16 R72, R164.reuse, R170, R72 ;  /* 0x000000aaa448723c */ /* 0x040fe20000041848 */
[----:B------:R-:W1:Y:S03]  /*13700*/  LDSM.16.MT88.4 R168, [R223+0xc000] ;  /* 0x00c00000dfa8783b */ /* 0x000e660000004200 */
[----:B------:R-:W-:Y:S01]  /*13710*/  FMUL.FTZ R87, R0, R87 ;  /* 0x0000005700577220 */ /* 0x000fe20000410000 */
[----:B------:R-:W-:Y:S01]  /*13720*/  MUFU.EX2 R198, R212 ;  /* 0x000000d400c67308 */ /* 0x000fe20000000800 */
[C---:B------:R-:W-:Y:S02]  /*13730*/  FMUL.FTZ R92, R153.reuse, R92 ;  /* 0x0000005c995c7220 */ /* 0x040fe40000410000 */
[C---:B------:R-:W-:Y:S04]  /*13740*/  FMUL.FTZ R93, R153.reuse, R93 ;  /* 0x0000005d995d7220 */ /* 0x040fe80000410000 */
[C---:B------:R-:W-:Y:S02]  /*13750*/  FMUL.FTZ R94, R152.reuse, R94 ;  /* 0x0000005e985e7220 */ /* 0x040fe40000410000 */
[----:B------:R-:W-:Y:S01]  /*13760*/  FMUL.FTZ R95, R152, R95 ;  /* 0x0000005f985f7220 */ /* 0x000fe20000410000 */
[----:B------:R-:W-:Y:S01]  /*13770*/  MUFU.EX2 R211, R178 ;  /* 0x000000b200d37308 */ /* 0x000fe20000000800 */
[C---:B------:R-:W-:Y:S02]  /*13780*/  FMUL.FTZ R98, R0.reuse, R98 ;  /* 0x0000006200627220 */ /* 0x040fe40000410000 */
[C---:B------:R-:W-:Y:S02]  /*13790*/  FMUL.FTZ R99, R0.reuse, R99 ;  /* 0x0000006300637220 */ /* 0x040fe40000410000 */
[C---:B------:R-:W-:Y:S02]  /*137a0*/  FMUL.FTZ R102, R0.reuse, R102 ;  /* 0x0000006600667220 */ /* 0x040fe40000410000 */
[----:B------:R-:W-:Y:S02]  /*137b0*/  FMUL.FTZ R103, R0, R103 ;  /* 0x0000006700677220 */ /* 0x000fe40000410000 */
[C---:B------:R-:W-:Y:S01]  /*137c0*/  FMUL.FTZ R104, R153.reuse, R104 ;  /* 0x0000006899687220 */ /* 0x040fe20000410000 */
[----:B------:R-:W-:Y:S01]  /*137d0*/  MUFU.EX2 R212, R176 ;  /* 0x000000b000d47308 */ /* 0x000fe20000000800 */
[C---:B------:R-:W-:Y:S02]  /*137e0*/  FMUL.FTZ R105, R153.reuse, R105 ;  /* 0x0000006999697220 */ /* 0x040fe40000410000 */
[C---:B------:R-:W-:Y:S02]  /*137f0*/  FMUL.FTZ R106, R152.reuse, R106 ;  /* 0x0000006a986a7220 */ /* 0x040fe40000410000 */
[C---:B------:R-:W-:Y:S02]  /*13800*/  FMUL.FTZ R107, R152.reuse, R107 ;  /* 0x0000006b986b7220 */ /* 0x040fe40000410000 */
[C---:B------:R-:W-:Y:S02]  /*13810*/  FMUL.FTZ R108, R153.reuse, R108 ;  /* 0x0000006c996c7220 */ /* 0x040fe40000410000 */
[C---:B------:R-:W-:Y:S02]  /*13820*/  FMUL.FTZ R109, R153.reuse, R109 ;  /* 0x0000006d996d7220 */ /* 0x040fe40000410000 */
[C---:B------:R-:W-:Y:S02]  /*13830*/  FMUL.FTZ R110, R152.reuse, R110 ;  /* 0x0000006e986e7220 */ /* 0x040fe40000410000 */
[----:B------:R-:W-:Y:S02]  /*13840*/  FMUL.FTZ R111, R152, R111 ;  /* 0x0000006f986f7220 */ /* 0x000fe40000410000 */
[C---:B------:R-:W-:Y:S01]  /*13850*/  FMUL.FTZ R114, R0.reuse, R114 ;  /* 0x0000007200727220 */ /* 0x040fe20000410000 */
[-C--:B-1----:R-:W-:Y:S03]  /*13860*/  HMMA.16816.F32.BF16 R76, R164, R168.reuse, R76 ;  /* 0x000000a8a44c723c */ /* 0x082fe6000004184c */
[C---:B------:R-:W-:Y:S02]  /*13870*/  FMUL.FTZ R115, R0.reuse, R115 ;  /* 0x0000007300737220 */ /* 0x040fe40000410000 */
[C---:B------:R-:W-:Y:S02]  /*13880*/  FMUL.FTZ R118, R0.reuse, R118 ;  /* 0x0000007600767220 */ /* 0x040fe40000410000 */
[----:B------:R-:W-:Y:S01]  /*13890*/  FMUL.FTZ R119, R0, R119 ;  /* 0x0000007700777220 */ /* 0x000fe20000410000 */
[C---:B------:R-:W-:Y:S04]  /*138a0*/  HMMA.16816.F32.BF16 R80, R160.reuse, R168, R80 ;  /* 0x000000a8a050723c */ /* 0x040fe80000041850 */
[C---:B------:R-:W-:Y:S02]  /*138b0*/  FMUL.FTZ R120, R153.reuse, R120 ;  /* 0x0000007899787220 */ /* 0x040fe40000410000 */
[C---:B------:R-:W-:Y:S02]  /*138c0*/  FMUL.FTZ R121, R153.reuse, R121 ;  /* 0x0000007999797220 */ /* 0x040fe40000410000 */
[-C--:B------:R-:W-:Y:S04]  /*138d0*/  HMMA.16816.F32.BF16 R84, R160, R170.reuse, R84 ;  /* 0x000000aaa054723c */ /* 0x080fe80000041854 */
[C---:B------:R-:W-:Y:S02]  /*138e0*/  FMUL.FTZ R122, R152.reuse, R122 ;  /* 0x0000007a987a7220 */ /* 0x040fe40000410000 */
[C---:B------:R-:W-:Y:S02]  /*138f0*/  FMUL.FTZ R123, R152.reuse, R123 ;  /* 0x0000007b987b7220 */ /* 0x040fe40000410000 */
[C---:B------:R-:W-:Y:S01]  /*13900*/  HMMA.16816.F32.BF16 R88, R164.reuse, R170, R88 ;  /* 0x000000aaa458723c */ /* 0x040fe20000041858 */
[----:B------:R-:W1:Y:S03]  /*13910*/  LDSM.16.MT88.4 R168, [R221+0xe000] ;  /* 0x00e00000dda8783b */ /* 0x000e660000004200 */
[C---:B------:R-:W-:Y:S02]  /*13920*/  FMUL.FTZ R124, R153.reuse, R124 ;  /* 0x0000007c997c7220 */ /* 0x040fe40000410000 */
[C---:B------:R-:W-:Y:S02]  /*13930*/  FMUL.FTZ R125, R153.reuse, R125 ;  /* 0x0000007d997d7220 */ /* 0x040fe40000410000 */
[C---:B------:R-:W-:Y:S04]  /*13940*/  FMUL.FTZ R126, R152.reuse, R126 ;  /* 0x0000007e987e7220 */ /* 0x040fe80000410000 */
[----:B------:R-:W-:Y:S02]  /*13950*/  FMUL.FTZ R127, R152, R127 ;  /* 0x0000007f987f7220 */ /* 0x000fe40000410000 */
[C---:B------:R-:W-:Y:S02]  /*13960*/  FMUL.FTZ R130, R0.reuse, R130 ;  /* 0x0000008200827220 */ /* 0x040fe40000410000 */
[C---:B------:R-:W-:Y:S02]  /*13970*/  FMUL.FTZ R131, R0.reuse, R131 ;  /* 0x0000008300837220 */ /* 0x040fe40000410000 */
[C---:B------:R-:W-:Y:S02]  /*13980*/  FMUL.FTZ R134, R0.reuse, R134 ;  /* 0x0000008600867220 */ /* 0x040fe40000410000 */
[C---:B--2---:R-:W-:Y:S01]  /*13990*/  FFMA.FTZ R173, R153.reuse, R173, R214 ;  /* 0x000000ad99ad7223 */ /* 0x044fe200000100d6 */
[----:B------:R-:W-:Y:S01]  /*139a0*/  MOV R214, R204 ;  /* 0x000000cc00d67202 */ /* 0x000fe20000000f00 */
[----:B------:R-:W-:Y:S02]  /*139b0*/  FMUL.FTZ R135, R0, R135 ;  /* 0x0000008700877220 */ /* 0x000fe40000410000 */
[C---:B------:R-:W-:Y:S02]  /*139c0*/  FMUL.FTZ R136, R153.reuse, R136 ;  /* 0x0000008899887220 */ /* 0x040fe40000410000 */
[----:B------:R-:W-:Y:S02]  /*139d0*/  FMUL.FTZ R137, R153, R137 ;  /* 0x0000008999897220 */ /* 0x000fe40000410000 */
[C---:B------:R-:W-:Y:S02]  /*139e0*/  FMUL.FTZ R138, R152.reuse, R138 ;  /* 0x0000008a988a7220 */ /* 0x040fe40000410000 */
[----:B------:R-:W-:Y:S02]  /*139f0*/  FMUL.FTZ R139, R152, R139 ;  /* 0x0000008b988b7220 */ /* 0x000fe40000410000 */
[--C-:B------:R-:W-:Y:S02]  /*13a00*/  FFMA.FTZ R26, R26, c[0x0][0x23c], -R159.reuse ;  /* 0x00008f001a1a7a23 */ /* 0x100fe4000001089f */
[--C-:B------:R-:W-:Y:S02]  /*13a10*/  FFMA.FTZ R27, R27, c[0x0][0x23c], -R159.reuse ;  /* 0x00008f001b1b7a23 */ /* 0x100fe4000001089f */
[C---:B------:R-:W-:Y:S01]  /*13a20*/  FMUL.FTZ R140, R153.reuse, R140 ;  /* 0x0000008c998c7220 */ /* 0x040fe20000410000 */
[----:B------:R2:W-:Y:S01]  /*13a30*/  MUFU.EX2 R181, R26 ;  /* 0x0000001a00b57308 */ /* 0x0005e20000000800 */
[----:B------:R-:W-:Y:S02]  /*13a40*/  FMUL.FTZ R141, R153, R141 ;  /* 0x0000008d998d7220 */ /* 0x000fe40000410000 */
[C---:B------:R-:W-:Y:S01]  /*13a50*/  FMUL.FTZ R142, R152.reuse, R142 ;  /* 0x0000008e988e7220 */ /* 0x040fe20000410000 */
[-C--:B-1----:R-:W-:Y:S03]  /*13a60*/  HMMA.16816.F32.BF16 R92, R164, R168.reuse, R92 ;  /* 0x000000a8a45c723c */ /* 0x082fe6000004185c */
[----:B------:R-:W-:Y:S02]  /*13a70*/  FMUL.FTZ R143, R152, R143 ;  /* 0x0000008f988f7220 */ /* 0x000fe40000410000 */
[C---:B------:R-:W-:Y:S01]  /*13a80*/  FMUL.FTZ R146, R0.reuse, R146 ;  /* 0x0000009200927220 */ /* 0x040fe20000410000 */
[----:B------:R1:W-:Y:S01]  /*13a90*/  MUFU.EX2 R192, R27 ;  /* 0x0000001b00c07308 */ /* 0x0003e20000000800 */
[C---:B------:R-:W-:Y:S01]  /*13aa0*/  FMUL.FTZ R147, R0.reuse, R147 ;  /* 0x0000009300937220 */ /* 0x040fe20000410000 */
[C---:B------:R-:W-:Y:S04]  /*13ab0*/  HMMA.16816.F32.BF16 R96, R160.reuse, R168, R96 ;  /* 0x000000a8a060723c */ /* 0x040fe80000041860 */
[C---:B------:R-:W-:Y:S02]  /*13ac0*/  FMUL.FTZ R150, R0.reuse, R150 ;  /* 0x0000009600967220 */ /* 0x040fe40000410000 */
[----:B------:R-:W-:Y:S02]  /*13ad0*/  FMUL.FTZ R151, R0, R151 ;  /* 0x0000009700977220 */ /* 0x000fe40000410000 */
[-C--:B------:R-:W-:Y:S04]  /*13ae0*/  HMMA.16816.F32.BF16 R100, R160, R170.reuse, R100 ;  /* 0x000000aaa064723c */ /* 0x080fe80000041864 */
[----:B--2---:R-:W-:Y:S02]  /*13af0*/  FMUL.FTZ R26, R152, R202 ;  /* 0x000000ca981a7220 */ /* 0x004fe40000410000 */
[--C-:B------:R-:W-:Y:S01]  /*13b00*/  FFMA.FTZ R30, R30, c[0x0][0x23c], -R159.reuse ;  /* 0x00008f001e1e7a23 */ /* 0x100fe2000001089f */
[----:B------:R-:W2:Y:S01]  /*13b10*/  MUFU.EX2 R202, R243 ;  /* 0x000000f300ca7308 */ /* 0x000ea20000000800 */
[C---:B------:R-:W-:Y:S01]  /*13b20*/  HMMA.16816.F32.BF16 R104, R164.reuse, R170, R104 ;  /* 0x000000aaa468723c */ /* 0x040fe20000041868 */
[----:B------:R-:W4:Y:S03]  /*13b30*/  LDSM.16.MT88.4 R168, [R222+0xe000] ;  /* 0x00e00000dea8783b */ /* 0x000f260000004200 */
[--C-:B------:R-:W-:Y:S02]  /*13b40*/  FFMA.FTZ R31, R31, c[0x0][0x23c], -R159.reuse ;  /* 0x00008f001f1f7a23 */ /* 0x100fe4000001089f */
[----:B-1----:R-:W-:Y:S02]  /*13b50*/  FMUL.FTZ R27, R152, R203 ;  /* 0x000000cb981b7220 */ /* 0x002fe40000410000 */
[--C-:B------:R-:W-:Y:S01]  /*13b60*/  FFMA.FTZ R179, R60, c[0x0][0x23c], -R158.reuse ;  /* 0x00008f003cb37a23 */ /* 0x100fe2000001089e */
[----:B------:R-:W1:Y:S03]  /*13b70*/  MUFU.EX2 R205, R31 ;  /* 0x0000001f00cd7308 */ /* 0x000e660000000800 */
[----:B------:R-:W-:Y:S02]  /*13b80*/  FFMA.FTZ R60, R43, c[0x0][0x23c], -R159 ;  /* 0x00008f002b3c7a23 */ /* 0x000fe4000001089f */
[--C-:B------:R-:W-:Y:S02]  /*13b90*/  FFMA.FTZ R24, R24, c[0x0][0x23c], -R158.reuse ;  /* 0x00008f0018187a23 */ /* 0x100fe4000001089e */
[--C-:B------:R-:W-:Y:S02]  /*13ba0*/  FFMA.FTZ R25, R25, c[0x0][0x23c], -R158.reuse ;  /* 0x00008f0019197a23 */ /* 0x100fe4000001089e */
[--C-:B------:R-:W-:Y:S01]  /*13bb0*/  FFMA.FTZ R28, R28, c[0x0][0x23c], -R158.reuse ;  /* 0x00008f001c1c7a23 */ /* 0x100fe2000001089e */
[----:B------:R-:W-:Y:S01]  /*13bc0*/  MUFU.EX2 R243, R174 ;  /* 0x000000ae00f37308 */ /* 0x000fe20000000800 */
[----:B------:R-:W-:Y:S01]  /*13bd0*/  FFMA.FTZ R29, R29, c[0x0][0x23c], -R158 ;  /* 0x00008f001d1d7a23 */ /* 0x000fe2000001089e */
[----:B--2---:R-:W-:Y:S08]  /*13be0*/  MOV R176, R202 ;  /* 0x000000ca00b07202 */ /* 0x004ff00000000f00 */
[----:B------:R2:W-:Y:S01]  /*13bf0*/  MUFU.EX2 R182, R24 ;  /* 0x0000001800b67308 */ /* 0x0005e20000000800 */
[----:B-1----:R-:W-:Y:S02]  /*13c00*/  MOV R177, R205 ;  /* 0x000000cd00b17202 */ /* 0x002fe40000000f00 */
[----:B------:R-:W-:Y:S07]  /*13c10*/  F2FP.BF16.PACK_AB R31, R194, R197 ;  /* 0x000000c5c21f723e */ /* 0x000fee00000010ff */
[----:B------:R-:W1:Y:S01]  /*13c20*/  MUFU.EX2 R187, R30 ;  /* 0x0000001e00bb7308 */ /* 0x000e620000000800 */
[-C--:B----4-:R-:W-:Y:S08]  /*13c30*/  HMMA.16816.F32.BF16 R108, R164, R168.reuse, R108 ;  /* 0x000000a8a46c723c */ /* 0x090ff0000004186c */
[C---:B------:R-:W-:Y:S01]  /*13c40*/  HMMA.16816.F32.BF16 R112, R160.reuse, R168, R112 ;  /* 0x000000a8a070723c */ /* 0x040fe20000041870 */
[----:B------:R4:W-:Y:S03]  /*13c50*/  MUFU.EX2 R193, R25 ;  /* 0x0000001900c17308 */ /* 0x0009e60000000800 */
[----:B--2---:R-:W-:Y:S04]  /*13c60*/  FMUL.FTZ R24, R153, R200 ;  /* 0x000000c899187220 */ /* 0x004fe80000410000 */
[-C--:B------:R-:W-:Y:S03]  /*13c70*/  HMMA.16816.F32.BF16 R116, R160, R170.reuse, R116 ;  /* 0x000000aaa074723c */ /* 0x080fe60000041874 */
[----:B------:R2:W-:Y:S01]  /*13c80*/  MUFU.EX2 R196, R28 ;  /* 0x0000001c00c47308 */ /* 0x0005e20000000800 */
[----:B-1----:R-:W-:Y:S04]  /*13c90*/  F2FP.BF16.PACK_AB R43, R205, R187 ;  /* 0x000000bbcd2b723e */ /* 0x002fe800000010ff */
[C---:B------:R-:W-:Y:S01]  /*13ca0*/  HMMA.16816.F32.BF16 R120, R164.reuse, R170, R120 ;  /* 0x000000aaa478723c */ /* 0x040fe20000041878 */
[----:B------:R-:W1:Y:S03]  /*13cb0*/  LDSM.16.MT88.4 R168, [R224+0xe000] ;  /* 0x00e00000e0a8783b */ /* 0x000e660000004200 */
[----:B------:R-:W-:Y:S01]  /*13cc0*/  F2FP.BF16.PACK_AB R30, R198, R199 ;  /* 0x000000c7c61e723e */ /* 0x000fe200000010ff */
[----:B------:R2:W-:Y:S01]  /*13cd0*/  MUFU.EX2 R195, R29 ;  /* 0x0000001d00c37308 */ /* 0x0005e20000000800 */
[----:B----4-:R-:W-:Y:S02]  /*13ce0*/  FMUL.FTZ R25, R153, R201 ;  /* 0x000000c999197220 */ /* 0x010fe40000410000 */
[----:B---3--:R-:W-:Y:S01]  /*13cf0*/  FFMA.FTZ R153, R152, R215, R252 ;  /* 0x000000d798997223 */ /* 0x008fe200000100fc */
[----:B------:R-:W-:Y:S03]  /*13d00*/  MOV R215, R207 ;  /* 0x000000cf00d77202 */ /* 0x000fe60000000f00 */
[----:B------:R-:W-:Y:S01]  /*13d10*/  FFMA.FTZ R152, R2, R191, R251 ;  /* 0x000000bf02987223 */ /* 0x000fe200000100fb */
[----:B------:R-:W-:Y:S01]  /*13d20*/  MOV R191, R206 ;  /* 0x000000ce00bf7202 */ /* 0x000fe20000000f00 */
[----:B------:R-:W3:Y:S01]  /*13d30*/  LDL.LU R2, [R1+0x58] ;  /* 0x0000580001027983 */ /* 0x000ee20000300800 */
[----:B------:R-:W-:Y:S01]  /*13d40*/  MUFU.EX2 R206, R60 ;  /* 0x0000003c00ce7308 */ /* 0x000fe20000000800 */
[----:B--2---:R-:W-:Y:S09]  /*13d50*/  F2FP.BF16.PACK_AB R28, R185, R184 ;  /* 0x000000b8b91c723e */ /* 0x004ff200000010ff */
[----:B------:R-:W-:Y:S01]  /*13d60*/  MUFU.EX2 R207, R241 ;  /* 0x000000f100cf7308 */ /* 0x000fe20000000800 */
[----:B------:R-:W-:Y:S09]  /*13d70*/  F2FP.BF16.PACK_AB R29, R186, R183 ;  /* 0x000000b7ba1d723e */ /* 0x000ff200000010ff */
[----:B------:R-:W-:Y:S01]  /*13d80*/  MUFU.EX2 R251, R172 ;  /* 0x000000ac00fb7308 */ /* 0x000fe20000000800 */
[-C--:B-1----:R-:W-:Y:S09]  /*13d90*/  HMMA.16816.F32.BF16 R124, R164, R168.reuse, R124 ;  /* 0x000000a8a47c723c */ /* 0x082ff2000004187c */
[----:B------:R-:W-:Y:S01]  /*13da0*/  MUFU.EX2 R241, R246 ;  /* 0x000000f600f17308 */ /* 0x000fe20000000800 */
[C---:B------:R-:W-:Y:S08]  /*13db0*/  HMMA.16816.F32.BF16 R128, R160.reuse, R168, R128 ;  /* 0x000000a8a080723c */ /* 0x040ff00000041880 */
[-C--:B------:R-:W-:Y:S01]  /*13dc0*/  HMMA.16816.F32.BF16 R132, R160, R170.reuse, R132 ;  /* 0x000000aaa084723c */ /* 0x080fe20000041884 */
[----:B------:R-:W-:Y:S07]  /*13dd0*/  MUFU.EX2 R201, R242 ;  /* 0x000000f200c97308 */ /* 0x000fee0000000800 */
[C---:B------:R-:W-:Y:S01]  /*13de0*/  HMMA.16816.F32.BF16 R136, R164.reuse, R170, R136 ;  /* 0x000000aaa488723c */ /* 0x040fe20000041888 */
[----:B------:R-:W1:Y:S02]  /*13df0*/  LDSM.16.MT88.4 R168, [R223+0xe000] ;  /* 0x00e00000dfa8783b */ /* 0x000e640000004200 */
[----:B------:R-:W-:Y:S10]  /*13e00*/  MUFU.EX2 R242, R157 ;  /* 0x0000009d00f27308 */ /* 0x000ff40000000800 */
[----:B------:R-:W2:Y:S10]  /*13e10*/  MUFU.EX2 R203, R219 ;  /* 0x000000db00cb7308 */ /* 0x000eb40000000800 */
[----:B------:R4:W-:Y:S10]  /*13e20*/  MUFU.EX2 R219, R250 ;  /* 0x000000fa00db7308 */ /* 0x0009f40000000800 */
[----:B------:R-:W-:Y:S01]  /*13e30*/  MUFU.EX2 R200, R218 ;  /* 0x000000da00c87308 */ /* 0x000fe20000000800 */
[----:B--2---:R-:W-:Y:S01]  /*13e40*/  MOV R178, R203 ;  /* 0x000000cb00b27202 */ /* 0x004fe20000000f00 */
[-C--:B-1----:R-:W-:Y:S08]  /*13e50*/  HMMA.16816.F32.BF16 R140, R164, R168.reuse, R140 ;  /* 0x000000a8a48c723c */ /* 0x082ff0000004188c */
[----:B------:R-:W-:Y:S01]  /*13e60*/  MUFU.EX2 R218, R244 ;  /* 0x000000f400da7308 */ /* 0x000fe20000000800 */
[----:B----4-:R-:W-:Y:S01]  /*13e70*/  MOV R250, R207 ;  /* 0x000000cf00fa7202 */ /* 0x010fe20000000f00 */
[C---:B------:R-:W-:Y:S08]  /*13e80*/  HMMA.16816.F32.BF16 R144, R160.reuse, R168, R144 ;  /* 0x000000a8a090723c */ /* 0x040ff00000041890 */
[----:B------:R-:W-:Y:S01]  /*13e90*/  MUFU.EX2 R210, R179 ;  /* 0x000000b300d27308 */ /* 0x000fe20000000800 */
[--C-:B------:R-:W-:Y:S01]  /*13ea0*/  FFMA.FTZ R169, R40, c[0x0][0x23c], -R158.reuse ;  /* 0x00008f0028a97a23 */ /* 0x100fe2000001089e */
[-C--:B------:R-:W-:Y:S01]  /*13eb0*/  HMMA.16816.F32.BF16 R148, R160, R170.reuse, R148 ;  /* 0x000000aaa094723c */ /* 0x080fe20000041894 */
[----:B------:R-:W1:Y:S02]  /*13ec0*/  LDSM.16.MT88.4 R160, [R221+0xc800] ;  /* 0x00c80000dda0783b */ /* 0x000e640000004200 */
[----:B------:R-:W-:Y:S01]  /*13ed0*/  F2FP.BF16.PACK_AB R40, R193, R182 ;  /* 0x000000b6c128723e */ /* 0x000fe200000010ff */
[--C-:B------:R-:W-:Y:S04]  /*13ee0*/  FFMA.FTZ R168, R41, c[0x0][0x23c], -R158.reuse ;  /* 0x00008f0029a87a23 */ /* 0x100fe8000001089e */
[----:B------:R-:W2:Y:S01]  /*13ef0*/  MUFU.EX2 R169, R169 ;  /* 0x000000a900a97308 */ /* 0x000ea20000000800 */
[----:B------:R-:W-:Y:S01]  /*13f00*/  F2FP.BF16.PACK_AB R41, R192, R181 ;  /* 0x000000b5c029723e */ /* 0x000fe200000010ff */
[----:B------:R-:W-:Y:S01]  /*13f10*/  HMMA.16816.F32.BF16 R24, R164, R170, R24 ;  /* 0x000000aaa418723c */ /* 0x000fe20000041818 */
[----:B------:R-:W4:Y:S06]  /*13f20*/  LDSM.16.MT88.4 R164, [R222+0xc800] ;  /* 0x00c80000dea4783b */ /* 0x000f2c0000004200 */
[--C-:B------:R-:W-:Y:S01]  /*13f30*/  FFMA.FTZ R170, R44, c[0x0][0x23c], -R158.reuse ;  /* 0x00008f002caa7a23 */ /* 0x100fe2000001089e */
[----:B------:R-:W1:Y:S01]  /*13f40*/  MUFU.EX2 R168, R168 ;  /* 0x000000a800a87308 */ /* 0x000e620000000800 */
[--C-:B------:R-:W-:Y:S02]  /*13f50*/  FFMA.FTZ R171, R45, c[0x0][0x23c], -R158.reuse ;  /* 0x00008f002dab7a23 */ /* 0x100fe4000001089e */
[----:B------:R-:W4:Y:S01]  /*13f60*/  LDSM.16.MT88.4 R44, [R224+0xc800] ;  /* 0x00c80000e02c783b */ /* 0x000f220000004200 */
[----:B------:R-:W-:Y:S02]  /*13f70*/  FFMA.FTZ R158, R61, c[0x0][0x23c], -R158 ;  /* 0x00008f003d9e7a23 */ /* 0x000fe4000001089e */
[--C-:B------:R-:W-:Y:S01]  /*13f80*/  FFMA.FTZ R61, R42, c[0x0][0x23c], -R159.reuse ;  /* 0x00008f002a3d7a23 */ /* 0x100fe2000001089f */
[----:B------:R-:W-:Y:S01]  /*13f90*/  F2FP.BF16.PACK_AB R42, R195, R196 ;  /* 0x000000c4c32a723e */ /* 0x000fe200000010ff */
[----:B------:R-:W-:Y:S02]  /*13fa0*/  FFMA.FTZ R159, R63, c[0x0][0x23c], -R159 ;  /* 0x00008f003f9f7a23 */ /* 0x000fe4000001089f */
[----:B------:R1:W1:Y:S01]  /*13fb0*/  MUFU.EX2 R204, R61 ;  /* 0x0000003d00cc7308 */ /* 0x0002620000000800 */
[----:B--2---:R-:W-:Y:S09]  /*13fc0*/  MOV R179, R169 ;  /* 0x000000a900b37202 */ /* 0x004ff20000000f00 */
[----:B------:R-:W-:Y:S01]  /*13fd0*/  MUFU.EX2 R170, R170 ;  /* 0x000000aa00aa7308 */ /* 0x000fe20000000800 */
[----:B-1----:R-:W-:Y:S01]  /*13fe0*/  MOV R246, R168 ;  /* 0x000000a800f67202 */ /* 0x002fe20000000f00 */
[-C--:B------:R-:W-:Y:S08]  /*13ff0*/  HMMA.16816.F32.BF16 R4, R28, R160.reuse, R4 ;  /* 0x000000a01c04723c */ /* 0x080ff00000041804 */
[----:B------:R-:W-:Y:S01]  /*14000*/  MUFU.EX2 R252, R171 ;  /* 0x000000ab00fc7308 */ /* 0x000fe20000000800 */
[C---:B------:R-:W-:Y:S01]  /*14010*/  HMMA.16816.F32.BF16 R8, R40.reuse, R160, R8 ;  /* 0x000000a02808723c */ /* 0x040fe20000041808 */
[----:B------:R-:W-:Y:S03]  /*14020*/  LDSM.16.MT88.4 R60, [R222+0xd000] ;  /* 0x00d00000de3c783b */ /* 0x000fe60000004200 */
[----:B------:R-:W-:Y:S05]  /*14030*/  MOV R180, R204 ;  /* 0x000000cc00b47202 */ /* 0x000fea0000000f00 */
[----:B------:R-:W-:Y:S01]  /*14040*/  MUFU.EX2 R209, R158 ;  /* 0x0000009e00d17308 */ /* 0x000fe20000000800 */
[-C--:B------:R-:W-:Y:S08]  /*14050*/  HMMA.16816.F32.BF16 R12, R40, R162.reuse, R12 ;  /* 0x000000a2280c723c */ /* 0x080ff0000004180c */
[C---:B------:R-:W-:Y:S01]  /*14060*/  HMMA.16816.F32.BF16 R16, R28.reuse, R162, R16 ;  /* 0x000000a21c10723c */ /* 0x040fe20000041810 */
[----:B------:R-:W-:Y:S01]  /*14070*/  LDSM.16.MT88.4 R160, [R224+0xd000] ;  /* 0x00d00000e0a0783b */ /* 0x000fe20000004200 */
[----:B------:R-:W-:Y:S06]  /*14080*/  MUFU.EX2 R159, R159 ;  /* 0x0000009f009f7308 */ /* 0x000fec0000000800 */
[-C--:B----4-:R-:W-:Y:S08]  /*14090*/  HMMA.16816.F32.BF16 R20, R28, R164.reuse, R20 ;  /* 0x000000a41c14723c */ /* 0x090ff00000041814 */
[C---:B------:R-:W-:Y:S01]  /*140a0*/  HMMA.16816.F32.BF16 R32, R40.reuse, R164, R32 ;  /* 0x000000a42820723c */ /* 0x040fe20000041820 */
[----:B------:R-:W-:Y:S07]  /*140b0*/  MUFU.EX2 R164, R240 ;  /* 0x000000f000a47308 */ /* 0x000fee0000000800 */
[-C--:B------:R-:W-:Y:S03]  /*140c0*/  HMMA.16816.F32.BF16 R36, R40, R166.reuse, R36 ;  /* 0x000000a62824723c */ /* 0x080fe60000041824 */
[----:B------:R-:W1:Y:S05]  /*140d0*/  MUFU.EX2 R165, R217 ;  /* 0x000000d900a57308 */ /* 0x000e6a0000000800 */
[C---:B------:R-:W-:Y:S05]  /*140e0*/  HMMA.16816.F32.BF16 R48, R28.reuse, R166, R48 ;  /* 0x000000a61c30723c */ /* 0x040fea0000041830 */
[----:B------:R-:W2:Y:S03]  /*140f0*/  MUFU.EX2 R167, R216 ;  /* 0x000000d800a77308 */ /* 0x000ea60000000800 */
[-C--:B------:R-:W-:Y:S07]  /*14100*/  HMMA.16816.F32.BF16 R52, R28, R44.reuse, R52 ;  /* 0x0000002c1c34723c */ /* 0x080fee0000041834 */
[----:B------:R4:W2:Y:S01]  /*14110*/  MUFU.EX2 R240, R247 ;  /* 0x000000f700f07308 */ /* 0x0008a20000000800 */
[C---:B------:R-:W-:Y:S04]  /*14120*/  HMMA.16816.F32.BF16 R64, R40.reuse, R44, R64 ;  /* 0x0000002c2840723c */ /* 0x040fe80000041840 */
[----:B-1----:R-:W-:Y:S04]  /*14130*/  MOV R244, R165 ;  /* 0x000000a500f47202 */ /* 0x002fe80000000f00 */
[-C--:B------:R-:W-:Y:S01]  /*14140*/  HMMA.16816.F32.BF16 R68, R40, R46.reuse, R68 ;  /* 0x0000002e2844723c */ /* 0x080fe20000041844 */
[----:B------:R1:W-:Y:S07]  /*14150*/  MUFU.EX2 R217, R249 ;  /* 0x000000f900d97308 */ /* 0x0003ee0000000800 */
[C---:B------:R-:W-:Y:S01]  /*14160*/  HMMA.16816.F32.BF16 R72, R28.reuse, R46, R72 ;  /* 0x0000002e1c48723c */ /* 0x040fe20000041848 */
[----:B------:R-:W2:Y:S02]  /*14170*/  LDSM.16.MT88.4 R44, [R221+0xe800] ;  /* 0x00e80000dd2c783b */ /* 0x000ea40000004200 */
[----:B------:R1:W1:Y:S01]  /*14180*/  MUFU.EX2 R216, R245 ;  /* 0x000000f500d87308 */ /* 0x0002620000000800 */
[----:B----4-:R-:W-:Y:S04]  /*14190*/  MOV R247, R206 ;  /* 0x000000ce00f77202 */ /* 0x010fe80000000f00 */
[-C--:B------:R-:W-:Y:S08]  /*141a0*/  HMMA.16816.F32.BF16 R76, R28, R56.reuse, R76 ;  /* 0x000000381c4c723c */ /* 0x080ff0000004184c */
[C---:B------:R-:W-:Y:S04]  /*141b0*/  HMMA.16816.F32.BF16 R80, R40.reuse, R56, R80 ;  /* 0x000000382850723c */ /* 0x040fe80000041850 */
[----:B-1----:R-:W-:Y:S04]  /*141c0*/  MOV R249, R164 ;  /* 0x000000a400f97202 */ /* 0x002fe80000000f00 */
[-C--:B------:R-:W-:Y:S04]  /*141d0*/  HMMA.16816.F32.BF16 R84, R40, R58.reuse, R84 ;  /* 0x0000003a2854723c */ /* 0x080fe80000041854 */
[----:B------:R-:W-:Y:S04]  /*141e0*/  MOV R245, R170 ;  /* 0x000000aa00f57202 */ /* 0x000fe80000000f00 */
[C---:B------:R-:W-:Y:S01]  /*141f0*/  HMMA.16816.F32.BF16 R88, R28.reuse, R58, R88 ;  /* 0x0000003a1c58723c */ /* 0x040fe20000041858 */
[----:B------:R-:W1:Y:S07]  /*14200*/  LDSM.16.MT88.4 R56, [R222+0xe800] ;  /* 0x00e80000de38783b */ /* 0x000e6e0000004200 */
[-C--:B--2---:R-:W-:Y:S08]  /*14210*/  HMMA.16816.F32.BF16 R92, R28, R44.reuse, R92 ;  /* 0x0000002c1c5c723c */ /* 0x084ff0000004185c */
[C---:B------:R-:W-:Y:S08]  /*14220*/  HMMA.16816.F32.BF16 R96, R40.reuse, R44, R96 ;  /* 0x0000002c2860723c */ /* 0x040ff00000041860 */
[-C--:B------:R-:W-:Y:S08]  /*14230*/  HMMA.16816.F32.BF16 R100, R40, R46.reuse, R100 ;  /* 0x0000002e2864723c */ /* 0x080ff00000041864 */
[C---:B------:R-:W-:Y:S01]  /*14240*/  HMMA.16816.F32.BF16 R104, R28.reuse, R46, R104 ;  /* 0x0000002e1c68723c */ /* 0x040fe20000041868 */
[----:B------:R-:W2:Y:S03]  /*14250*/  LDSM.16.MT88.4 R44, [R224+0xe800] ;  /* 0x00e80000e02c783b */ /* 0x000ea60000004200 */
[----:B---3--:R-:W-:Y:S02]  /*14260*/  FFMA.FTZ R0, R0, R2, R214 ;  /* 0x0000000200007223 */ /* 0x008fe400000100d6 */
[----:B------:R-:W-:Y:S01]  /*14270*/  FADD.FTZ R2, R215, R173 ;  /* 0x000000add7027221 */ /* 0x000fe20000010000 */
[----:B------:R3:W4:Y:S01]  /*14280*/  MUFU.EX2 R214, R248 ;  /* 0x000000f800d67308 */ /* 0x0007220000000800 */
[-C--:B-1----:R-:W-:Y:S04]  /*14290*/  HMMA.16816.F32.BF16 R108, R28, R56.reuse, R108 ;  /* 0x000000381c6c723c */ /* 0x082fe8000004186c */
[----:B------:R-:W-:Y:S04]  /*142a0*/  FADD.FTZ R0, R189, R0 ;  /* 0x00000000bd007221 */ /* 0x000fe80000010000 */
[C---:B------:R-:W-:Y:S01]  /*142b0*/  HMMA.16816.F32.BF16 R112, R40.reuse, R56, R112 ;  /* 0x000000382870723c */ /* 0x040fe20000041870 */
[----:B------:R1:W1:Y:S03]  /*142c0*/  MUFU.EX2 R215, R175 ;  /* 0x000000af00d77308 */ /* 0x0002660000000800 */
[----:B------:R-:W-:Y:S04]  /*142d0*/  FADD.FTZ R0, R228, R0 ;  /* 0x00000000e4007221 */ /* 0x000fe80000010000 */
[-C--:B------:R-:W-:Y:S04]  /*142e0*/  HMMA.16816.F32.BF16 R116, R40, R58.reuse, R116 ;  /* 0x0000003a2874723c */ /* 0x080fe80000041874 */
[----:B---3--:R-:W-:Y:S04]  /*142f0*/  MOV R248, R167 ;  /* 0x000000a700f87202 */ /* 0x008fe80000000f00 */
[C---:B------:R-:W-:Y:S01]  /*14300*/  HMMA.16816.F32.BF16 R120, R28.reuse, R58, R120 ;  /* 0x0000003a1c78723c */ /* 0x040fe20000041878 */
[----:B------:R-:W3:Y:S07]  /*14310*/  LDSM.16.MT88.4 R56, [R223+0xe800] ;  /* 0x00e80000df38783b */ /* 0x000eee0000004200 */
[-C--:B--2---:R-:W-:Y:S01]  /*14320*/  HMMA.16816.F32.BF16 R124, R28, R44.reuse, R124 ;  /* 0x0000002c1c7c723c */ /* 0x084fe2000004187c */
[----:B-1----:R-:W-:Y:S07]  /*14330*/  LDSM.16.MT88.4 R172, [R221+0xd800] ;  /* 0x00d80000ddac783b */ /* 0x002fee0000004200 */
[C---:B------:R-:W-:Y:S08]  /*14340*/  HMMA.16816.F32.BF16 R128, R40.reuse, R44, R128 ;  /* 0x0000002c2880723c */ /* 0x040ff00000041880 */
[-C--:B------:R-:W-:Y:S08]  /*14350*/  HMMA.16816.F32.BF16 R132, R40, R46.reuse, R132 ;  /* 0x0000002e2884723c */ /* 0x080ff00000041884 */
[C---:B------:R-:W-:Y:S01]  /*14360*/  HMMA.16816.F32.BF16 R136, R28.reuse, R46, R136 ;  /* 0x0000002e1c88723c */ /* 0x040fe20000041888 */
[----:B------:R-:W1:Y:S07]  /*14370*/  LDSM.16.MT88.4 R44, [R221+0xd000] ;  /* 0x00d00000dd2c783b */ /* 0x000e6e0000004200 */
[-C--:B---3--:R-:W-:Y:S08]  /*14380*/  HMMA.16816.F32.BF16 R140, R28, R56.reuse, R140 ;  /* 0x000000381c8c723c */ /* 0x088ff0000004188c */
[C---:B------:R-:W-:Y:S08]  /*14390*/  HMMA.16816.F32.BF16 R144, R40.reuse, R56, R144 ;  /* 0x000000382890723c */ /* 0x040ff00000041890 */
[-C--:B------:R-:W-:Y:S07]  /*143a0*/  HMMA.16816.F32.BF16 R148, R40, R58.reuse, R148 ;  /* 0x0000003a2894723c */ /* 0x080fee0000041894 */
[----:B------:R-:W-:Y:S01]  /*143b0*/  FADD.FTZ R40, R191, R153 ;  /* 0x00000099bf287221 */ /* 0x000fe20000010000 */
[----:B------:R-:W-:Y:S01]  /*143c0*/  HMMA.16816.F32.BF16 R24, R28, R58, R24 ;  /* 0x0000003a1c18723c */ /* 0x000fe20000041818 */
[----:B------:R-:W2:Y:S03]  /*143d0*/  LDSM.16.MT88.4 R56, [R223+0xd000] ;  /* 0x00d00000df38783b */ /* 0x000ea60000004200 */
[----:B------:R-:W-:Y:S01]  /*143e0*/  FADD.FTZ R153, R190, R152 ;  /* 0x00000098be997221 */ /* 0x000fe20000010000 */
[----:B------:R-:W-:Y:S01]  /*143f0*/  F2FP.BF16.PACK_AB R41, R206, R204 ;  /* 0x000000ccce29723e */ /* 0x000fe200000010ff */
[----:B------:R-:W-:Y:S01]  /*14400*/  FADD.FTZ R152, R188, R2 ;  /* 0x00000002bc987221 */ /* 0x000fe20000010000 */
[----:B------:R-:W-:Y:S01]  /*14410*/  F2FP.BF16.PACK_AB R30, R164, R207 ;  /* 0x000000cfa41e723e */ /* 0x000fe200000010ff */
[----:B------:R-:W-:Y:S01]  /*14420*/  FADD.FTZ R2, R230, R40 ;  /* 0x00000028e6027221 */ /* 0x000fe20000010000 */
[----:B------:R-:W-:Y:S01]  /*14430*/  F2FP.BF16.PACK_AB R28, R201, R202 ;  /* 0x000000cac91c723e */ /* 0x000fe200000010ff */
[----:B------:R-:W-:Y:S02]  /*14440*/  LDSM.16.MT88.4 R188, [R222+0xd800] ;  /* 0x00d80000debc783b */ /* 0x000fe40000004200 */
[----:B------:R-:W-:Y:S02]  /*14450*/  F2FP.BF16.PACK_AB R29, R200, R203 ;  /* 0x000000cbc81d723e */ /* 0x000fe400000010ff */
[----:B------:R-:W-:Y:S02]  /*14460*/  F2FP.BF16.PACK_AB R31, R167, R165 ;  /* 0x000000a5a71f723e */ /* 0x000fe400000010ff */
[----:B------:R-:W-:Y:S02]  /*14470*/  F2FP.BF16.PACK_AB R40, R168, R169 ;  /* 0x000000a9a828723e */ /* 0x000fe400000010ff */
[----:B------:R-:W-:Y:S01]  /*14480*/  LDSM.16.MT88.4 R204, [R224+0xf800] ;  /* 0x00f80000e0cc783b */ /* 0x000fe20000004200 */
[----:B------:R-:W-:Y:S02]  /*14490*/  F2FP.BF16.PACK_AB R42, R252, R170 ;  /* 0x000000aafc2a723e */ /* 0x000fe400000010ff */
[-C--:B-1----:R-:W-:Y:S03]  /*144a0*/  HMMA.16816.F32.BF16 R4, R28, R44.reuse, R4 ;  /* 0x0000002c1c04723c */ /* 0x082fe60000041804 */
[----:B------:R-:W-:Y:S02]  /*144b0*/  F2FP.BF16.PACK_AB R43, R243, R251 ;  /* 0x000000fbf32b723e */ /* 0x000fe400000010ff */
[----:B------:R1:W5:Y:S01]  /*144c0*/  LDL.LU R230, [R1+0xec] ;  /* 0x0000ec0001e67983 */ /* 0x0003620000300800 */
[----:B------:R-:W-:Y:S02]  /*144d0*/  F2FP.BF16.PACK_AB R202, R242, R219 ;  /* 0x000000dbf2ca723e */ /* 0x000fe400000010ff */
[----:B------:R-:W-:Y:S02]  /*144e0*/  F2FP.BF16.PACK_AB R203, R241, R240 ;  /* 0x000000f0f1cb723e */ /* 0x000fe400000010ff */
[C---:B------:R-:W-:Y:S08]  /*144f0*/  HMMA.16816.F32.BF16 R8, R40.reuse, R44, R8 ;  /* 0x0000002c2808723c */ /* 0x040ff00000041808 */
[-C--:B------:R-:W-:Y:S08]  /*14500*/  HMMA.16816.F32.BF16 R12, R40, R46.reuse, R12 ;  /* 0x0000002e280c723c */ /* 0x080ff0000004180c */
[C---:B------:R-:W-:Y:S01]  /*14510*/  HMMA.16816.F32.BF16 R16, R28.reuse, R46, R16 ;  /* 0x0000002e1c10723c */ /* 0x040fe20000041810 */
[----:B------:R-:W3:Y:S07]  /*14520*/  LDSM.16.MT88.4 R44, [R221+0xf000] ;  /* 0x00f00000dd2c783b */ /* 0x000eee0000004200 */
[-C--:B------:R-:W-:Y:S08]  /*14530*/  HMMA.16816.F32.BF16 R20, R28, R60.reuse, R20 ;  /* 0x0000003c1c14723c */ /* 0x080ff00000041814 */
[C---:B------:R-:W-:Y:S08]  /*14540*/  HMMA.16816.F32.BF16 R32, R40.reuse, R60, R32 ;  /* 0x0000003c2820723c */ /* 0x040ff00000041820 */
[-C--:B------:R-:W-:Y:S08]  /*14550*/  HMMA.16816.F32.BF16 R36, R40, R62.reuse, R36 ;  /* 0x0000003e2824723c */ /* 0x080ff00000041824 */
[C---:B------:R-:W-:Y:S01]  /*14560*/  HMMA.16816.F32.BF16 R48, R28.reuse, R62, R48 ;  /* 0x0000003e1c30723c */ /* 0x040fe20000041830 */
[----:B------:R-:W1:Y:S07]  /*14570*/  LDSM.16.MT88.4 R60, [R222+0xf000] ;  /* 0x00f00000de3c783b */ /* 0x000e6e0000004200 */
[-C--:B------:R-:W-:Y:S08]  /*14580*/  HMMA.16816.F32.BF16 R52, R28, R160.reuse, R52 ;  /* 0x000000a01c34723c */ /* 0x080ff00000041834 */
        /* <DEDUP_REMOVED lines=9> */
[-C--:B---3--:R-:W-:Y:S08]  /*14620*/  HMMA.16816.F32.BF16 R92, R28, R44.reuse, R92 ;  /* 0x0000002c1c5c723c */ /* 0x088ff0000004185c */
[C---:B------:R-:W-:Y:S07]  /*14630*/  HMMA.16816.F32.BF16 R96, R40.reuse, R44, R96 ;  /* 0x0000002c2860723c */ /* 0x040fee0000041860 */
[----:B------:R-:W-:Y:S01]  /*14640*/  FADD.FTZ R45, R229, R153 ;  /* 0x00000099e52d7221 */ /* 0x000fe20000010000 */
[-C--:B------:R-:W-:Y:S01]  /*14650*/  HMMA.16816.F32.BF16 R100, R40, R46.reuse, R100 ;  /* 0x0000002e2864723c */ /* 0x080fe20000041864 */
[----:B------:R3:W5:Y:S03]  /*14660*/  LDL.LU R229, [R1+0xe8] ;  /* 0x0000e80001e57983 */ /* 0x0007660000300800 */
[----:B------:R-:W-:Y:S01]  /*14670*/  FADD.FTZ R44, R227, R152 ;  /* 0x00000098e32c7221 */ /* 0x000fe20000010000 */
[----:B------:R3:W5:Y:S01]  /*14680*/  LDL.LU R228, [R1+0xe4] ;  /* 0x0000e40001e47983 */ /* 0x0007620000300800 */
[----:B------:R-:W-:Y:S02]  /*14690*/  FADD.FTZ R45, R225, R45 ;  /* 0x0000002de12d7221 */ /* 0x000fe40000010000 */
[C---:B------:R-:W-:Y:S01]  /*146a0*/  HMMA.16816.F32.BF16 R104, R28.reuse, R46, R104 ;  /* 0x0000002e1c68723c */ /* 0x040fe20000041868 */
[----:B------:R3:W5:Y:S03]  /*146b0*/  LDL.LU R227, [R1+0xe0] ;  /* 0x0000e00001e37983 */ /* 0x0007660000300800 */
[----:B------:R-:W-:Y:S04]  /*146c0*/  FADD.FTZ R157, R182, R45 ;  /* 0x0000002db69d7221 */ /* 0x000fe80000010000 */
[-C--:B-1----:R-:W-:Y:S08]  /*146d0*/  HMMA.16816.F32.BF16 R108, R28, R60.reuse, R108 ;  /* 0x0000003c1c6c723c */ /* 0x082ff0000004186c */
[C---:B------:R-:W-:Y:S07]  /*146e0*/  HMMA.16816.F32.BF16 R112, R40.reuse, R60, R112 ;  /* 0x0000003c2870723c */ /* 0x040fee0000041870 */
[----:B------:R-:W-:Y:S01]  /*146f0*/  FADD.FTZ R60, R226, R2 ;  /* 0x00000002e23c7221 */ /* 0x000fe20000010000 */
[-C--:B------:R-:W-:Y:S01]  /*14700*/  HMMA.16816.F32.BF16 R116, R40, R62.reuse, R116 ;  /* 0x0000003e2874723c */ /* 0x080fe20000041874 */
[----:B------:R3:W5:Y:S03]  /*14710*/  LDL.LU R226, [R1+0xdc] ;  /* 0x0000dc0001e27983 */ /* 0x0007660000300800 */
[----:B------:R-:W-:Y:S01]  /*14720*/  FADD.FTZ R2, R220, R0 ;  /* 0x00000000dc027221 */ /* 0x000fe20000010000 */
[----:B------:R3:W5:Y:S01]  /*14730*/  LDL.LU R225, [R1+0xd8] ;  /* 0x0000d80001e17983 */ /* 0x0007620000300800 */
[----:B------:R-:W-:Y:S01]  /*14740*/  FADD.FTZ R0, R184, R44 ;  /* 0x0000002cb8007221 */ /* 0x000fe20000010000 */
[----:B------:R-:W-:Y:S01]  /*14750*/  MOV R184, R201 ;  /* 0x000000c900b87202 */ /* 0x000fe20000000f00 */
[C---:B------:R-:W-:Y:S01]  /*14760*/  HMMA.16816.F32.BF16 R120, R28.reuse, R62, R120 ;  /* 0x0000003e1c78723c */ /* 0x040fe20000041878 */
[----:B------:R-:W-:Y:S03]  /*14770*/  LDSM.16.MT88.4 R44, [R223+0xd800] ;  /* 0x00d80000df2c783b */ /* 0x000fe60000004200 */
[----:B------:R-:W-:Y:S01]  /*14780*/  FADD.FTZ R60, R183, R60 ;  /* 0x0000003cb73c7221 */ /* 0x000fe20000010000 */
[----:B------:R-:W-:Y:S01]  /*14790*/  F2FP.BF16.PACK_AB R201, R218, R216 ;  /* 0x000000d8dac9723e */ /* 0x000fe200000010ff */
[----:B------:R-:W-:Y:S01]  /*147a0*/  FADD.FTZ R153, R181, R2 ;  /* 0x00000002b5997221 */ /* 0x000fe20000010000 */
[----:B------:R-:W-:Y:S01]  /*147b0*/  MOV R183, R200 ;  /* 0x000000c800b77202 */ /* 0x000fe20000000f00 */
[-C--:B------:R-:W-:Y:S01]  /*147c0*/  HMMA.16816.F32.BF16 R124, R28, R160.reuse, R124 ;  /* 0x000000a01c7c723c */ /* 0x080fe2000004187c */
[----:B------:R3:W5:Y:S03]  /*147d0*/  LDL.LU R220, [R1+0xd4] ;  /* 0x0000d40001dc7983 */ /* 0x0007660000300800 */
[----:B------:R-:W-:Y:S01]  /*147e0*/  FADD.FTZ R152, R186, R60 ;  /* 0x0000003cba987221 */ /* 0x000fe20000010000 */
[----:B----4-:R-:W-:Y:S01]  /*147f0*/  F2FP.BF16.PACK_AB R200, R217, R214 ;  /* 0x000000d6d9c8723e */ /* 0x010fe200000010ff */
[----:B------:R-:W-:Y:S01]  /*14800*/  LDSM.16.MT88.4 R60, [R222+0xf800] ;  /* 0x00f80000de3c783b */ /* 0x000fe20000004200 */
[----:B------:R-:W-:Y:S01]  /*14810*/  FADD.FTZ R158, R185, R0 ;  /* 0x00000000b99e7221 */ /* 0x000fe20000010000 */
[C---:B------:R-:W-:Y:S04]  /*14820*/  HMMA.16816.F32.BF16 R128, R40.reuse, R160, R128 ;  /* 0x000000a02880723c */ /* 0x040fe80000041880 */
[----:B------:R-:W-:Y:S02]  /*14830*/  MOV R2, R193 ;  /* 0x000000c100027202 */ /* 0x000fe40000000f00 */
[----:B------:R-:W-:Y:S02]  /*14840*/  MOV R0, R192 ;  /* 0x000000c000007202 */ /* 0x000fe40000000f00 */
[-C--:B------:R-:W-:Y:S04]  /*14850*/  HMMA.16816.F32.BF16 R132, R40, R162.reuse, R132 ;  /* 0x000000a22884723c */ /* 0x080fe80000041884 */
[----:B------:R-:W-:Y:S01]  /*14860*/  FADD.FTZ R2, R2, R157 ;  /* 0x0000009d02027221 */ /* 0x000fe20000010000 */
[----:B------:R-:W-:Y:S01]  /*14870*/  MOV R157, R155 ;  /* 0x0000009b009d7202 */ /* 0x000fe20000000f00 */
[----:B------:R-:W-:Y:S02]  /*14880*/  FADD.FTZ R0, R0, R153 ;  /* 0x0000009900007221 */ /* 0x000fe40000010000 */
[C---:B------:R-:W-:Y:S08]  /*14890*/  HMMA.16816.F32.BF16 R136, R28.reuse, R162, R136 ;  /* 0x000000a21c88723c */ /* 0x040ff00000041888 */
[-C--:B--2---:R-:W-:Y:S08]  /*148a0*/  HMMA.16816.F32.BF16 R140, R28, R56.reuse, R140 ;  /* 0x000000381c8c723c */ /* 0x084ff0000004188c */
[C---:B------:R-:W-:Y:S08]  /*148b0*/  HMMA.16816.F32.BF16 R144, R40.reuse, R56, R144 ;  /* 0x000000382890723c */ /* 0x040ff00000041890 */
[-C--:B------:R-:W-:Y:S01]  /*148c0*/  HMMA.16816.F32.BF16 R148, R40, R58.reuse, R148 ;  /* 0x0000003a2894723c */ /* 0x080fe20000041894 */
[----:B------:R-:W1:Y:S07]  /*148d0*/  LDSM.16.MT88.4 R40, [R224+0xd800] ;  /* 0x00d80000e028783b */ /* 0x000e6e0000004200 */
[----:B------:R-:W-:Y:S01]  /*148e0*/  HMMA.16816.F32.BF16 R24, R28, R58, R24 ;  /* 0x0000003a1c18723c */ /* 0x000fe20000041818 */
[----:B------:R-:W2:Y:S06]  /*148f0*/  LDSM.16.MT88.4 R56, [R221+0xf800] ;  /* 0x00f80000dd38783b */ /* 0x000eac0000004200 */
[----:B------:R-:W-:Y:S01]  /*14900*/  F2FP.BF16.PACK_AB R28, R213, R215 ;  /* 0x000000d7d51c723e */ /* 0x000fe200000010ff */
[-C--:B------:R-:W-:Y:S01]  /*14910*/  HMMA.16816.F32.BF16 R164, R200, R172.reuse, R4 ;  /* 0x000000acc8a4723c */ /* 0x080fe20000041804 */
[----:B------:R-:W4:Y:S04]  /*14920*/  LDSM.16.MT88.4 R4, [R223+0xf800] ;  /* 0x00f80000df04783b */ /* 0x000f280000004200 */
[----:B------:R-:W-:Y:S02]  /*14930*/  F2FP.BF16.PACK_AB R29, R211, R212 ;  /* 0x000000d4d31d723e */ /* 0x000fe400000010ff */
[----:B------:R-:W-:Y:S02]  /*14940*/  F2FP.BF16.PACK_AB R30, R209, R210 ;  /* 0x000000d2d11e723e */ /* 0x000fe400000010ff */
[----:B------:R-:W-:Y:S07]  /*14950*/  F2FP.BF16.PACK_AB R31, R159, R208 ;  /* 0x000000d09f1f723e */ /* 0x000fee00000010ff */
[C---:B------:R-:W-:Y:S07]  /*14960*/  HMMA.16816.F32.BF16 R160, R28.reuse, R172, R8 ;  /* 0x000000ac1ca0723c */ /* 0x040fee0000041808 */
[----:B------:R-:W-:Y:S01]  /*14970*/  MOV R8, R197 ;  /* 0x000000c500087202 */ /* 0x000fe20000000f00 */
[-C--:B------:R-:W-:Y:S04]  /*14980*/  HMMA.16816.F32.BF16 R168, R28, R174.reuse, R12 ;  /* 0x000000ae1ca8723c */ /* 0x080fe8000004180c */
[----:B------:R-:W-:Y:S01]  /*14990*/  MOV R9, R177 ;  /* 0x000000b100097202 */ /* 0x000fe20000000f00 */
[----:B------:R-:W-:Y:S01]  /*149a0*/  FADD.FTZ R8, R8, R152 ;  /* 0x0000009808087221 */ /* 0x000fe20000010000 */
[----:B------:R-:W-:Y:S02]  /*149b0*/  MOV R10, R195 ;  /* 0x000000c3000a7202 */ /* 0x000fe40000000f00 */
[C---:B------:R-:W-:Y:S04]  /*149c0*/  HMMA.16816.F32.BF16 R172, R200.reuse, R174, R16 ;  /* 0x000000aec8ac723c */ /* 0x040fe80000041810 */
[----:B------:R-:W-:Y:S02]  /*149d0*/  MOV R15, R183 ;  /* 0x000000b7000f7202 */ /* 0x000fe40000000f00 */
[----:B------:R-:W-:Y:S02]  /*149e0*/  MOV R13, R180 ;  /* 0x000000b4000d7202 */ /* 0x000fe40000000f00 */
[-C--:B------:R-:W-:Y:S04]  /*149f0*/  HMMA.16816.F32.BF16 R180, R200, R188.reuse, R20 ;  /* 0x000000bcc8b4723c */ /* 0x080fe80000041814 */
[----:B------:R-:W-:Y:S02]  /*14a00*/  MOV R19, R179 ;  /* 0x000000b300137202 */ /* 0x000fe40000000f00 */
[----:B------:R-:W-:Y:S02]  /*14a10*/  MOV R18, R178 ;  /* 0x000000b200127202 */ /* 0x000fe40000000f00 */
[----:B------:R-:W-:Y:S02]  /*14a20*/  MOV R17, R176 ;  /* 0x000000b000117202 */ /* 0x000fe40000000f00 */
[C---:B------:R-:W-:Y:S04]  /*14a30*/  HMMA.16816.F32.BF16 R176, R28.reuse, R188, R32 ;  /* 0x000000bc1cb0723c */ /* 0x040fe80000041820 */
[----:B------:R-:W-:Y:S02]  /*14a40*/  MOV R14, R184 ;  /* 0x000000b8000e7202 */ /* 0x000fe40000000f00 */
[----:B------:R-:W-:Y:S02]  /*14a50*/  MOV R23, R187 ;  /* 0x000000bb00177202 */ /* 0x000fe40000000f00 */
[-C--:B------:R-:W-:Y:S04]  /*14a60*/  HMMA.16816.F32.BF16 R184, R28, R190.reuse, R36 ;  /* 0x000000be1cb8723c */ /* 0x080fe80000041824 */
[----:B------:R-:W-:Y:S01]  /*14a70*/  MOV R12, R199 ;  /* 0x000000c7000c7202 */ /* 0x000fe20000000f00 */
[----:B------:R-:W-:Y:S01]  /*14a80*/  FADD.FTZ R0, R23, R0 ;  /* 0x0000000017007221 */ /* 0x000fe20000010000 */
[----:B------:R-:W-:Y:S02]  /*14a90*/  MOV R16, R198 ;  /* 0x000000c600107202 */ /* 0x000fe40000000f00 */
[C---:B------:R-:W-:Y:S04]  /*14aa0*/  HMMA.16816.F32.BF16 R188, R200.reuse, R190, R48 ;  /* 0x000000bec8bc723c */ /* 0x040fe80000041830 */
[----:B------:R-:W-:Y:S01]  /*14ab0*/  MOV R22, R196 ;  /* 0x000000c400167202 */ /* 0x000fe20000000f00 */
[----:B------:R-:W-:Y:S01]  /*14ac0*/  FADD.FTZ R9, R9, R0 ;  /* 0x0000000009097221 */ /* 0x000fe20000010000 */
[----:B------:R-:W-:Y:S01]  /*14ad0*/  MOV R11, R194 ;  /* 0x000000c2000b7202 */ /* 0x000fe20000000f00 */
[----:B------:R-:W-:Y:S01]  /*14ae0*/  FADD.FTZ R12, R12, R158 ;  /* 0x0000009e0c0c7221 */ /* 0x000fe20000010000 */
[-C--:B-1----:R-:W-:Y:S04]  /*14af0*/  HMMA.16816.F32.BF16 R196, R200, R40.reuse, R52 ;  /* 0x00000028c8c4723c */ /* 0x082fe80000041834 */
[----:B------:R-:W-:Y:S01]  /*14b00*/  FADD.FTZ R2, R22, R2 ;  /* 0x0000000216027221 */ /* 0x000fe20000010000 */
[----:B------:R-:W-:Y:S01]  /*14b10*/  MOV R152, R156 ;  /* 0x0000009c00987202 */ /* 0x000fe20000000f00 */
[----:B------:R-:W-:Y:S01]  /*14b20*/  FADD.FTZ R12, R16, R12 ;  /* 0x0000000c100c7221 */ /* 0x000fe20000010000 */
        /* <DEDUP_REMOVED lines=22> */
[-C--:B--2---:R-:W-:Y:S04]  /*14c90*/  HMMA.16816.F32.BF16 R92, R200, R56.reuse, R92 ;  /* 0x00000038c85c723c */ /* 0x084fe8000004185c */
[----:B------:R-:W-:Y:S04]  /*14ca0*/  FADD.FTZ R9, R216, R9 ;  /* 0x00000009d8097221 */ /* 0x000fe80000010000 */
        /* <DEDUP_REMOVED lines=11> */
[-C--:B----4-:R-:W-:Y:S08]  /*14d60*/  HMMA.16816.F32.BF16 R140, R200, R4.reuse, R140 ;  /* 0x00000004c88c723c */ /* 0x090ff0000004188c */
        /* <DEDUP_REMOVED lines=17> */
[----:B------:R3:W-:Y:S01]  /*14e80*/  STL [R1+0x4], R6 ;  /* 0x0000040601007387 */ /* 0x0007e20000100800 */
[----:B------:R-:W-:Y:S02]  /*14e90*/  FADD.FTZ R2, R210, R0 ;  /* 0x00000000d2027221 */ /* 0x000fe40000010000 */
[----:B------:R-:W-:Y:S02]  /*14ea0*/  FADD.FTZ R0, R208, R4 ;  /* 0x00000004d0007221 */ /* 0x000fe40000010000 */
[----:B------:R-:W-:Y:S02]  /*14eb0*/  FADD.FTZ R4, R241, R5 ;  /* 0x00000005f1047221 */ /* 0x000fe40000010000 */
[----:B------:R-:W-:Y:S02]  /*14ec0*/  FADD.FTZ R2, R209, R2 ;  /* 0x00000002d1027221 */ /* 0x000fe40000010000 */
[----:B------:R-:W-:Y:S01]  /*14ed0*/  FADD.FTZ R0, R159, R0 ;  /* 0x000000009f007221 */ /* 0x000fe20000010000 */
[----:B------:R3:W-:Y:S01]  /*14ee0*/  STL [R1+0x8], R4 ;  /* 0x0000080401007387 */ /* 0x0007e20000100800 */
[----:B------:R-:W-:Y:S03]  /*14ef0*/  MOV R159, R3 ;  /* 0x00000003009f7202 */ /* 0x000fe60000000f00 */
[----:B------:R3:W-:Y:S04]  /*14f00*/  STL [R1+0xc], R2 ;  /* 0x00000c0201007387 */ /* 0x0007e80000100800 */
[----:B------:R3:W-:Y:S02]  /*14f10*/  STL [R1+0x58], R0 ;  /* 0x0000580001007387 */ /* 0x0007e40000100800 */
[----:B---3-5:R-:W-:-:S05]  /*14f20*/  @P0 BRA `(.L_x_35) ;  /* 0xffffc7c000000947 */ /* 0x028fca000383ffff */
.L_x_34:
[----:B---3--:R-:W2:Y:S01]  /*14f30*/  LDL.LU R2, [R1+0x4] ;  /* 0x0000040001027983 */ /* 0x008ea20000300800 */
[----:B------:R-:W1:Y:S01]  /*14f40*/  S2UR UR6, SR_CTAID.Y ;  /* 0x00000000000679c3 */ /* 0x000e620000002600 */
[----:B------:R-:W-:-:S02]  /*14f50*/  UISETP.NE.AND UP0, UPT, UR9, -0x1, UPT ;  /* 0xffffffff0900788c */ /* 0x000fc4000bf05270 */
[----:B------:R-:W3:Y:S01]  /*14f60*/  LDL.LU R9, [R1+0x8] ;  /* 0x0000080001097983 */ /* 0x000ee20000300800 */
[----:B------:R-:W-:-:S03]  /*14f70*/  ULDC.64 UR4, c[0x0][0x1e8] ;  /* 0x00007a0000047ab9 */ /* 0x000fc60000000a00 */
[----:B------:R-:W4:Y:S04]  /*14f80*/  LDL.LU R8, [R1+0xc] ;  /* 0x00000c0001087983 */ /* 0x000f280000300800 */
[----:B------:R-:W4:Y:S01]  /*14f90*/  LDL.LU R7, [R1+0x58] ;  /* 0x0000580001077983 */ /* 0x000f220000300800 */
[----:B------:R-:W-:Y:S01]  /*14fa0*/  @UP0 UIMAD.WIDE.U32 UR14, UR9, UR4, URZ ;  /* 0x00000004090e02a5 */ /* 0x000fe2000f8e003f */
[----:B------:R-:W1:Y:S01]  /*14fb0*/  S2UR UR11, SR_CTAID.X ;  /* 0x00000000000b79c3 */ /* 0x000e620000002500 */
[----:B------:R-:W-:Y:S01]  /*14fc0*/  ULDC UR8, c[0x0][0x214] ;  /* 0x0000850000087ab9 */ /* 0x000fe20000000800 */
[----:B------:R-:W-:Y:S01]  /*14fd0*/  BSSY B0, `(.L_x_38) ;  /* 0x00001ae000007945 */ /* 0x000fe20003800000 */
[----:B------:R-:W-:Y:S02]  /*14fe0*/  @UP0 UIMAD UR7, UR9, UR5, UR15 ;  /* 0x00000005090702a4 */ /* 0x000fe4000f8e020f */
[----:B------:R-:W-:-:S02]  /*14ff0*/  UMOV UR24, URZ ;  /* 0x0000003f00187c82 */ /* 0x000fc40008000000 */
[----:B------:R-:W-:Y:S01]  /*15000*/  ULDC.64 UR4, c[0x0][0x1e0] ;  /* 0x0000780000047ab9 */ /* 0x000fe20000000a00 */
[----:B------:R-:W1:Y:S01]  /*15010*/  S2UR UR12, SR_CTAID.Z ;  /* 0x00000000000c79c3 */ /* 0x000e620000002700 */
[----:B------:R-:W-:Y:S02]  /*15020*/  UMOV UR25, URZ ;  /* 0x0000003f00197c82 */ /* 0x000fe40008000000 */
[----:B-1----:R-:W-:Y:S02]  /*15030*/  @!UP0 USHF.R.S32.HI UR13, URZ, 0x1f, UR6 ;  /* 0x0000001f3f0d8899 */ /* 0x002fe40008011406 */
[----:B------:R-:W-:Y:S02]  /*15040*/  @!UP0 UIMAD.WIDE.U32 UR22, UR6, UR4, URZ ;  /* 0x00000004061682a5 */ /* 0x000fe4000f8e003f */
[----:B------:R-:W-:-:S03]  /*15050*/  @!UP0 UIMAD UR13, UR13, UR4, URZ ;  /* 0x000000040d0d82a4 */ /* 0x000fc6000f8e023f */
[----:B------:R-:W-:Y:S02]  /*15060*/  ULDC.U8 UR4, c[0x0][0x329] ;  /* 0x0000ca4000047ab9 */ /* 0x000fe40000000000 */
[----:B------:R-:W-:Y:S02]  /*15070*/  UISETP.NE.AND UP1, UPT, UR4, URZ, UPT ;  /* 0x0000003f0400728c */ /* 0x000fe4000bf25270 */
[----:B------:R-:W-:Y:S02]  /*15080*/  @!UP0 UIMAD UR13, UR6, UR5, UR13 ;  /* 0x00000005060d82a4 */ /* 0x000fe4000f8e020d */
[----:B------:R-:W-:Y:S02]  /*15090*/  @!UP0 UMOV UR14, UR22 ;  /* 0x00000016000e8c82 */ /* 0x000fe40008000000 */
[----:B------:R-:W-:Y:S02]  /*150a0*/  ULDC.U8 UR5, c[0x0][0x328] ;  /* 0x0000ca0000057ab9 */ /* 0x000fe40000000000 */
[----:B------:R-:W-:-:S02]  /*150b0*/  UISETP.NE.AND UP2, UPT, UR5, URZ, UPT ;  /* 0x0000003f0500728c */ /* 0x000fc4000bf45270 */
[----:B------:R-:W-:Y:S02]  /*150c0*/  @!UP0 UIADD3 UR7, UR23, UR13, URZ ;  /* 0x0000000d17078290 */ /* 0x000fe4000fffe03f */
[----:B------:R-:W-:Y:S02]  /*150d0*/  UISETP.NE.OR UP3, UPT, UR4, URZ, !UP2 ;  /* 0x0000003f0400728c */ /* 0x000fe4000d765670 */
[----:B------:R-:W-:Y:S02]  /*150e0*/  @UP1 ULDC UR15, c[0x0][0x210] ;  /* 0x00008400000f1ab9 */ /* 0x000fe40000000800 */
[----:B------:R-:W-:Y:S02]  /*150f0*/  ULDC UR5, c[0x0][0x234] ;  /* 0x00008d0000057ab9 */ /* 0x000fe40000000800 */
[----:B------:R-:W-:Y:S02]  /*15100*/  @UP1 UIMAD UR15, UR15, UR8, URZ ;  /* 0x000000080f0f12a4 */ /* 0x000fe4000f8e023f */
[----:B------:R-:W-:-:S02]  /*15110*/  @!UP1 USEL UR15, UR8, UR5, !UP2 ;  /* 0x00000005080f9287 */ /* 0x000fc4000d000000 */
[----:B------:R-:W-:Y:S02]  /*15120*/  ULDC UR4, c[0x0][0x1c0] ;  /* 0x0000700000047ab9 */ /* 0x000fe40000000800 */
[----:B------:R-:W-:Y:S02]  /*15130*/  @UP1 UMOV UR18, 0x1 ;  /* 0x0000000100121882 */ /* 0x000fe40000000000 */
[----:B------:R-:W-:Y:S02]  /*15140*/  @!UP1 UIMAD UR18, UR15, UR4, URZ ;  /* 0x000000040f1292a4 */ /* 0x000fe4000f8e023f */
[----:B------:R-:W-:Y:S02]  /*15150*/  @!UP3 UIMAD UR20, UR6, UR8, URZ ;  /* 0x000000080614b2a4 */ /* 0x000fe4000f8e023f */
[----:B------:R-:W-:Y:S02]  /*15160*/  @UP1 ULDC UR19, c[0x0][0x210] ;  /* 0x0000840000131ab9 */ /* 0x000fe40000000800 */
[----:B------:R-:W-:-:S02]  /*15170*/  UIMAD UR4, UR6, UR18, URZ ;  /* 0x00000012060472a4 */ /* 0x000fc4000f8e023f */
[----:B------:R-:W-:Y:S02]  /*15180*/  @!UP1 UMOV UR19, 0x1 ;  /* 0x0000000100139882 */ /* 0x000fe40000000000 */
[----:B------:R-:W-:Y:S02]  /*15190*/  @!UP3 USEL UR20, UR20, UR9, !UP0 ;  /* 0x000000091414b287 */ /* 0x000fe4000c000000 */
[----:B------:R-:W-:Y:S02]  /*151a0*/  UIMAD UR11, UR11, UR19, URZ ;  /* 0x000000130b0b72a4 */ /* 0x000fe4000f8e023f */
[----:B------:R-:W-:Y:S02]  /*151b0*/  USEL UR4, UR4, URZ, UP3 ;  /* 0x0000003f04047287 */ /* 0x000fe40009800000 */
[----:B------:R-:W-:Y:S02]  /*151c0*/  USHF.L.U32 UR11, UR11, 0x7, URZ ;  /* 0x000000070b0b7899 */ /* 0x000fe4000800063f */
[----:B------:R-:W-:-:S02]  /*151d0*/  UIMAD UR15, UR12, UR15, UR4 ;  /* 0x0000000f0c0f72a4 */ /* 0x000fc4000f8e0204 */
[----:B------:R-:W-:Y:S02]  /*151e0*/  @!UP3 UMOV UR24, UR20 ;  /* 0x000000140018bc82 */ /* 0x000fe40008000000 */
[----:B------:R-:W-:Y:S02]  /*151f0*/  USHF.R.S32.HI UR4, URZ, 0x1f, UR11 ;  /* 0x0000001f3f047899 */ /* 0x000fe4000801140b */
[----:B------:R-:W-:Y:S02]  /*15200*/  @!UP3 USHF.R.S32.HI UR25, URZ, 0x1f, UR20 ;  /* 0x0000001f3f19b899 */ /* 0x000fe40008011414 */
[----:B------:R-:W-:Y:S02]  /*15210*/  USHF.R.S32.HI UR5, URZ, 0x1f, UR15 ;  /* 0x0000001f3f057899 */ /* 0x000fe4000801140f */
[----:B------:R-:W-:-:S04]  /*15220*/  UIADD3 UR11, UP2, UP1, UR11, UR24, UR15 ;  /* 0x000000180b0b7290 */ /* 0x000fc8000f95e00f */
[----:B------:R-:W-:Y:S01]  /*15230*/  UIADD3.X UR4, UR4, UR25, UR5, UP2, UP1 ;  /* 0x0000001904047290 */ /* 0x000fe200097e2405 */
[----:B--2---:R-:W1:Y:S04]  /*15240*/  SHFL.BFLY PT, R0, R2, 0x2, 0x1f ;  /* 0x0c401f0002007f89 */ /* 0x004e6800000e0000 */
[----:B---3--:R-:W2:Y:S04]  /*15250*/  SHFL.BFLY PT, R4, R9, 0x2, 0x1f ;  /* 0x0c401f0009047f89 */ /* 0x008ea800000e0000 */
[----:B----4-:R-:W3:Y:S04]  /*15260*/  SHFL.BFLY PT, R5, R8, 0x2, 0x1f ;  /* 0x0c401f0008057f89 */ /* 0x010ee800000e0000 */
[----:B------:R-:W-:Y:S01]  /*15270*/  SHFL.BFLY PT, R6, R7, 0x2, 0x1f ;  /* 0x0c401f0007067f89 */ /* 0x000fe200000e0000 */
[----:B-1----:R-:W-:-:S02]  /*15280*/  FADD.FTZ R0, R0, R2 ;  /* 0x0000000200007221 */ /* 0x002fc40000010000 */
[----:B--2---:R-:W-:-:S03]  /*15290*/  FADD.FTZ R4, R4, R9 ;  /* 0x0000000904047221 */ /* 0x004fc60000010000 */
[----:B------:R-:W1:Y:S01]  /*152a0*/  SHFL.BFLY PT, R2, R0, 0x1, 0x1f ;  /* 0x0c201f0000027f89 */ /* 0x000e6200000e0000 */
[----:B---3--:R-:W-:-:S03]  /*152b0*/  FADD.FTZ R5, R5, R8 ;  /* 0x0000000805057221 */ /* 0x008fc60000010000 */
[----:B------:R-:W2:Y:S01]  /*152c0*/  SHFL.BFLY PT, R152, R4, 0x1, 0x1f ;  /* 0x0c201f0004987f89 */ /* 0x000ea200000e0000 */
[----:B-1----:R-:W-:Y:S01]  /*152d0*/  FADD.FTZ R153, R0, R2 ;  /* 0x0000000200997221 */ /* 0x002fe20000010000 */
[----:B------:R-:W-:Y:S01]  /*152e0*/  MOV R0, 0x3f800000 ;  /* 0x3f80000000007802 */ /* 0x000fe20000000f00 */
[----:B------:R-:W-:Y:S02]  /*152f0*/  FADD.FTZ R2, R6, R7 ;  /* 0x0000000706027221 */ /* 0x000fe40000010000 */
[----:B------:R-:W1:Y:S01]  /*15300*/  SHFL.BFLY PT, R7, R5, 0x1, 0x1f ;  /* 0x0c201f0005077f89 */ /* 0x000e6200000e0000 */
[----:B------:R-:W-:Y:S01]  /*15310*/  FSETP.NE.FTZ.AND P5, PT, R153, RZ, PT ;  /* 0x000000ff9900720b */ /* 0x000fe20003fb5000 */
[----:B--2---:R-:W-:Y:S01]  /*15320*/  FADD.FTZ R152, R4, R152 ;  /* 0x0000009804987221 */ /* 0x004fe20000010000 */
[----:B------:R-:W-:Y:S01]  /*15330*/  MOV R4, 0x3f800000 ;  /* 0x3f80000000047802 */ /* 0x000fe20000000f00 */
[----:B------:R-:W2:Y:S03]  /*15340*/  SHFL.BFLY PT, R6, R2, 0x1, 0x1f ;  /* 0x0c201f0002067f89 */ /* 0x000ea600000e0000 */
[----:B------:R-:W-:-:S07]  /*15350*/  FSETP.NE.FTZ.AND P4, PT, R152, RZ, PT ;  /* 0x000000ff9800720b */ /* 0x000fce0003f95000 */
[----:B------:R-:W3:Y:S08]  /*15360*/  @P5 MUFU.RCP R0, R153 ;  /* 0x0000009900005308 */ /* 0x000ef00000001000 */
[----:B------:R-:W-:Y:S01]  /*15370*/  @P4 MUFU.RCP R4, R152 ;  /* 0x0000009800044308 */ /* 0x000fe20000001000 */
[----:B-1----:R-:W-:Y:S02]  /*15380*/  FADD.FTZ R158, R5, R7 ;  /* 0x00000007059e7221 */ /* 0x002fe40000010000 */
[----:B--2---:R-:W-:-:S03]  /*15390*/  FADD.FTZ R157, R2, R6 ;  /* 0x00000006029d7221 */ /* 0x004fc60000010000 */
[----:B------:R-:W-:Y:S01]  /*153a0*/  FSETP.NE.FTZ.AND P3, PT, R158, RZ, PT ;  /* 0x000000ff9e00720b */ /* 0x000fe20003f75000 */
[C---:B---3--:R-:W-:Y:S01]  /*153b0*/  FMUL.FTZ R62, R0.reuse, R89 ;  /* 0x00000059003e7220 */ /* 0x048fe20000410000 */
[----:B------:R-:W-:Y:S01]  /*153c0*/  MOV R2, 0x3f800000 ;  /* 0x3f80000000027802 */ /* 0x000fe20000000f00 */
[C---:B------:R-:W-:Y:S01]  /*153d0*/  FMUL.FTZ R164, R0.reuse, R164 ;  /* 0x000000a400a47220 */ /* 0x040fe20000410000 */
[----:B------:R-:W-:Y:S01]  /*153e0*/  FSETP.NE.FTZ.AND P0, PT, R157, RZ, PT ;  /* 0x000000ff9d00720b */ /* 0x000fe20003f15000 */
[C---:B------:R-:W-:Y:S01]  /*153f0*/  FMUL.FTZ R7, R0.reuse, R165 ;  /* 0x000000a500077220 */ /* 0x040fe20000410000 */
[----:B------:R-:W1:Y:S01]  /*15400*/  S2R R89, SR_TID.X ;  /* 0x0000000000597919 */ /* 0x000e620000002100 */
[C---:B------:R-:W-:Y:S02]  /*15410*/  FMUL.FTZ R172, R0.reuse, R172 ;  /* 0x000000ac00ac7220 */ /* 0x040fe40000410000 */
[C---:B------:R-:W-:Y:S01]  /*15420*/  FMUL.FTZ R5, R0.reuse, R173 ;  /* 0x000000ad00057220 */ /* 0x040fe20000410000 */
[----:B------:R-:W-:Y:S01]  /*15430*/  F2FP.BF16.PACK_AB R7, R7, R164 ;  /* 0x000000a40707723e */ /* 0x000fe200000010ff */
[----:B------:R-:W-:-:S02]  /*15440*/  FMUL.FTZ R180, R0, R180 ;  /* 0x000000b400b47220 */ /* 0x000fc40000410000 */
[C---:B------:R-:W-:Y:S01]  /*15450*/  FMUL.FTZ R13, R0.reuse, R181 ;  /* 0x000000b5000d7220 */ /* 0x040fe20000410000 */
[----:B------:R-:W2:Y:S01]  /*15460*/  @P3 MUFU.RCP R2, R158 ;  /* 0x0000009e00023308 */ /* 0x000ea20000001000 */
[C---:B------:R-:W-:Y:S01]  /*15470*/  FMUL.FTZ R188, R0.reuse, R188 ;  /* 0x000000bc00bc7220 */ /* 0x040fe20000410000 */
[----:B------:R-:W-:Y:S01]  /*15480*/  F2FP.BF16.PACK_AB R5, R5, R172 ;  /* 0x000000ac0505723e */ /* 0x000fe200000010ff */
[C---:B------:R-:W-:Y:S01]  /*15490*/  FMUL.FTZ R16, R0.reuse, R189 ;  /* 0x000000bd00107220 */ /* 0x040fe20000410000 */
[----:B------:R-:W-:Y:S01]  /*154a0*/  F2FP.BF16.PACK_AB R13, R13, R180 ;  /* 0x000000b40d0d723e */ /* 0x000fe200000010ff */
[C---:B------:R-:W-:Y:S02]  /*154b0*/  FMUL.FTZ R196, R0.reuse, R196 ;  /* 0x000000c400c47220 */ /* 0x040fe40000410000 */
[----:B-----5:R-:W-:Y:S01]  /*154c0*/  FMUL.FTZ R23, R0, R197 ;  /* 0x000000c500177220 */ /* 0x020fe20000410000 */
        /* <DEDUP_REMOVED lines=32> */
[----:B------:R-:W-:Y:S01]  /*156d0*/  MOV R0, 0x3f800000 ;  /* 0x3f80000000007802 */ /* 0x000fe20000000f00 */
[----:B--2---:R-:W-:Y:S01]  /*156e0*/  FMUL.FTZ R26, R2, R68 ;  /* 0x00000044021a7220 */ /* 0x004fe20000410000 */
[----:B------:R-:W-:Y:S01]  /*156f0*/  F2FP.BF16.PACK_AB R34, R34, R140 ;  /* 0x0000008c2222723e */ /* 0x000fe200000010ff */
[----:B------:R-:W-:Y:S01]  /*15700*/  FMUL.FTZ R166, R4, R166 ;  /* 0x000000a604a67220 */ /* 0x000fe20000410000 */
[----:B------:R-:W-:Y:S01]  /*15710*/  F2FP.BF16.PACK_AB R30, R30, R200 ;  /* 0x000000c81e1e723e */ /* 0x000fe200000010ff */
[C---:B------:R-:W-:Y:S01]  /*15720*/  FMUL.FTZ R6, R4.reuse, R167 ;  /* 0x000000a704067220 */ /* 0x040fe20000410000 */
[----:B------:R-:W2:Y:S01]  /*15730*/  @P0 MUFU.RCP R0, R157 ;  /* 0x0000009d00000308 */ /* 0x000ea20000001000 */
        /* <DEDUP_REMOVED lines=12> */
[----:B--2---:R-:W-:Y:S01]  /*15800*/  FMUL.FTZ R67, R0, R70 ;  /* 0x0000004600437220 */ /* 0x004fe20000410000 */
[----:B-1----:R-:W-:Y:S01]  /*15810*/  SHF.R.S32.HI R70, RZ, 0x1f, R89 ;  /* 0x0000001fff467819 */ /* 0x002fe20000011459 */
[----:B------:R-:W-:Y:S01]  /*15820*/  FMUL.FTZ R74, R4, R74 ;  /* 0x0000004a044a7220 */ /* 0x000fe20000410000 */
[----:B------:R-:W-:Y:S01]  /*15830*/  F2FP.BF16.PACK_AB R22, R22, R198 ;  /* 0x000000c61616723e */ /* 0x000fe200000010ff */
[----:B------:R-:W-:Y:S01]  /*15840*/  FMUL.FTZ R19, R4, R75 ;  /* 0x0000004b04137220 */ /* 0x000fe20000410000 */
[----:B------:R-:W-:Y:S01]  /*15850*/  LEA.HI R28, R70, R89, RZ, 0x2 ;  /* 0x00000059461c7211 */ /* 0x000fe200078f10ff */
        /* <DEDUP_REMOVED lines=28> */
[----:B------:R-:W-:Y:S01]  /*15a20*/  FMUL.FTZ R29, R4, R203 ;  /* 0x000000cb041d7220 */ /* 0x000fe20000410000 */
[----:B------:R-:W-:Y:S01]  /*15a30*/  SHF.R.S32.HI R4, RZ, 0x1f, R28 ;  /* 0x0000001fff047819 */ /* 0x000fe2000001141c */
[C---:B------:R-:W-:Y:S01]  /*15a40*/  FMUL.FTZ R160, R2.reuse, R160 ;  /* 0x000000a002a07220 */ /* 0x040fe20000410000 */
[----:B------:R-:W-:Y:S01]  /*15a50*/  F2FP.BF16.PACK_AB R33, R33, R142 ;  /* 0x0000008e2121723e */ /* 0x000fe200000010ff */
        /* <DEDUP_REMOVED lines=26> */
[----:B------:R-:W-:Y:S01]  /*15c00*/  LEA.HI R84, R70, R89, RZ, 0x5 ;  /* 0x0000005946547211 */ /* 0x000fe200078f28ff */
[----:B------:R-:W-:Y:S01]  /*15c10*/  FMUL.FTZ R52, R2, R101 ;  /* 0x0000006502347220 */ /* 0x000fe20000410000 */
[----:B------:R-:W-:Y:S01]  /*15c20*/  F2FP.BF16.PACK_AB R56, R56, R96 ;  /* 0x000000603838723e */ /* 0x000fe200000010ff */
[C---:B------:R-:W-:Y:S01]  /*15c30*/  FMUL.FTZ R112, R2.reuse, R112 ;  /* 0x0000007002707220 */ /* 0x040fe20000410000 */
[----:B------:R-:W-:Y:S01]  /*15c40*/  SHF.R.S32.HI R26, RZ, 0x5, R84 ;  /* 0x00000005ff1a7819 */ /* 0x000fe20000011454 */
        /* <DEDUP_REMOVED lines=16> */
[----:B------:R-:W-:Y:S01]  /*15d50*/  SHF.R.S32.HI R2, RZ, 0x2, R28 ;  /* 0x00000002ff027819 */ /* 0x000fe2000001141c */
[----:B------:R-:W-:Y:S01]  /*15d60*/  FMUL.FTZ R163, R0, R163 ;  /* 0x000000a300a37220 */ /* 0x000fe20000410000 */
[----:B------:R-:W-:Y:S01]  /*15d70*/  F2FP.BF16.PACK_AB R32, R32, R144 ;  /* 0x000000902020723e */ /* 0x000fe200000010ff */
[----:B------:R-:W-:Y:S01]  /*15d80*/  FMUL.FTZ R9, R0, R162 ;  /* 0x000000a200097220 */ /* 0x000fe20000410000 */
[----:B------:R-:W-:Y:S01]  /*15d90*/  LEA.HI R4, R4, R2, RZ, 0x3 ;  /* 0x0000000204047211 */ /* 0x000fe200078f18ff */
[----:B------:R-:W-:-:S02]  /*15da0*/  FMUL.FTZ R171, R0, R171 ;  /* 0x000000ab00ab7220 */ /* 0x000fc40000410000 */
[----:B------:R-:W-:Y:S01]  /*15db0*/  FMUL.FTZ R14, R0, R170 ;  /* 0x000000aa000e7220 */ /* 0x000fe20000410000 */
[----:B------:R-:W-:Y:S01]  /*15dc0*/  LOP3.LUT R4, R4, 0xfffffff8, RZ, 0xc0, !PT ;  /* 0xfffffff804047812 */ /* 0x000fe200078ec0ff */
[C---:B------:R-:W-:Y:S01]  /*15dd0*/  FMUL.FTZ R179, R0.reuse, R179 ;  /* 0x000000b300b37220 */ /* 0x040fe20000410000 */
[----:B------:R-:W-:Y:S01]  /*15de0*/  F2FP.BF16.PACK_AB R9, R163, R9 ;  /* 0x00000009a309723e */ /* 0x000fe200000010ff */
[----:B------:R-:W-:Y:S01]  /*15df0*/  FMUL.FTZ R18, R0, R178 ;  /* 0x000000b200127220 */ /* 0x000fe20000410000 */
[----:B------:R-:W-:Y:S01]  /*15e00*/  IADD3 R4, R2, -R4, RZ ;  /* 0x8000000402047210 */ /* 0x000fe20007ffe0ff */
[C---:B------:R-:W-:Y:S01]  /*15e10*/  FMUL.FTZ R187, R0.reuse, R187 ;  /* 0x000000bb00bb7220 */ /* 0x040fe20000410000 */
[----:B------:R-:W-:Y:S01]  /*15e20*/  F2FP.BF16.PACK_AB R14, R171, R14 ;  /* 0x0000000eab0e723e */ /* 0x000fe200000010ff */
[----:B------:R-:W-:Y:S01]  /*15e30*/  FMUL.FTZ R24, R0, R186 ;  /* 0x000000ba00187220 */ /* 0x000fe20000410000 */
[----:B------:R-:W-:Y:S01]  /*15e40*/  SHF.L.U32 R2, R4, 0x6, RZ ;  /* 0x0000000604027819 */ /* 0x000fe200000006ff */
[C---:B------:R-:W-:Y:S01]  /*15e50*/  FMUL.FTZ R195, R0.reuse, R195 ;  /* 0x000000c300c37220 */ /* 0x040fe20000410000 */
[----:B------:R-:W-:Y:S01]  /*15e60*/  F2FP.BF16.PACK_AB R18, R179, R18 ;  /* 0x00000012b312723e */ /* 0x000fe200000010ff */
[C---:B------:R-:W-:Y:S01]  /*15e70*/  FMUL.FTZ R27, R0.reuse, R194 ;  /* 0x000000c2001b7220 */ /* 0x040fe20000410000 */
[----:B------:R-:W-:Y:S01]  /*15e80*/  F2FP.BF16.PACK_AB R24, R187, R24 ;  /* 0x00000018bb18723e */ /* 0x000fe200000010ff */
[----:B------:R-:W-:-:S02]  /*15e90*/  FMUL.FTZ R71, R0, R71 ;  /* 0x0000004700477220 */ /* 0x000fc40000410000 */
[C---:B------:R-:W-:Y:S01]  /*15ea0*/  FMUL.FTZ R83, R0.reuse, R83 ;  /* 0x0000005300537220 */ /* 0x040fe20000410000 */
[----:B------:R-:W-:Y:S01]  /*15eb0*/  F2FP.BF16.PACK_AB R27, R195, R27 ;  /* 0x0000001bc31b723e */ /* 0x000fe200000010ff */
        /* <DEDUP_REMOVED lines=28> */
[----:B------:R-:W-:Y:S02]  /*16080*/  LOP3.LUT R0, R28, 0x3ffffffc, RZ, 0xc0, !PT ;  /* 0x3ffffffc1c007812 */ /* 0x000fe400078ec0ff */
[----:B------:R-:W-:Y:S02]  /*16090*/  F2FP.BF16.PACK_AB R31, R147, R31 ;  /* 0x0000001f931f723e */ /* 0x000fe400000010ff */
[----:B------:R-:W-:Y:S02]  /*160a0*/  IADD3 R28, -R0, R89, RZ ;  /* 0x00000059001c7210 */ /* 0x000fe40007ffe1ff */
[----:B------:R-:W-:Y:S02]  /*160b0*/  LOP3.LUT R0, R2, 0x1c0, RZ, 0xc0, !PT ;  /* 0x000001c002007812 */ /* 0x000fe400078ec0ff */
[----:B------:R-:W-:Y:S02]  /*160c0*/  LOP3.LUT R2, R4, 0x1, RZ, 0xc0, !PT ;  /* 0x0000000104027812 */ /* 0x000fe400078ec0ff */
[----:B------:R-:W-:-:S02]  /*160d0*/  LEA R28, R26, R28, 0x9 ;  /* 0x0000001c1a1c7211 */ /* 0x000fc400078e48ff */
[----:B------:R-:W-:Y:S02]  /*160e0*/  LEA.HI R0, R0, R0, RZ, 0x1d ;  /* 0x0000000000007211 */ /* 0x000fe400078fe8ff */
[----:B------:R-:W-:Y:S02]  /*160f0*/  ISETP.NE.U32.AND P1, PT, R2, 0x1, PT ;  /* 0x000000010200780c */ /* 0x000fe40003f25070 */
[----:B------:R-:W-:Y:S02]  /*16100*/  LEA R0, R28, R0, 0x1 ;  /* 0x000000001c007211 */ /* 0x000fe400078e08ff */
[----:B------:R-:W-:Y:S02]  /*16110*/  F2FP.BF16.PACK_AB R28, R149, R148 ;  /* 0x00000094951c723e */ /* 0x000fe400000010ff */
[----:B------:R-:W-:Y:S02]  /*16120*/  SHF.L.U32 R0, R0, 0x1, RZ ;  /* 0x0000000100007819 */ /* 0x000fe400000006ff */
[----:B------:R-:W-:-:S02]  /*16130*/  F2FP.BF16.PACK_AB R69, R151, R69 ;  /* 0x000000459745723e */ /* 0x000fc400000010ff */
[C---:B------:R-:W-:Y:S01]  /*16140*/  IADD3 R2, R0.reuse, -0x10, RZ ;  /* 0xfffffff000027810 */ /* 0x040fe20007ffe0ff */
[----:B------:R1:W-:Y:S02]  /*16150*/  STS [R0+0x400], R6 ;  /* 0x0004000600007388 */ /* 0x0003e40000000800 */
[----:B------:R-:W-:Y:S02]  /*16160*/  @P1 IADD3 R2, R0, 0x10, RZ ;  /* 0x0000001000021810 */ /* 0x000fe40007ffe0ff */
[----:B------:R-:W-:Y:S01]  /*16170*/  R2P PR, R4, 0x6 ;  /* 0x0000000604007804 */ /* 0x000fe20000000000 */
[----:B------:R-:W-:Y:S01]  /*16180*/  STS [R0], R7 ;  /* 0x0000000700007388 */ /* 0x000fe20000000800 */
[----:B------:R-:W-:-:S03]  /*16190*/  MOV R4, 0x20 ;  /* 0x0000002000047802 */ /* 0x000fc60000000f00 */
[----:B------:R2:W-:Y:S01]  /*161a0*/  STS [R2], R5 ;  /* 0x0000000502007388 */ /* 0x0005e20000000800 */
[----:B------:R-:W-:-:S03]  /*161b0*/  SEL R4, R4, 0xffffffe0, !P1 ;  /* 0xffffffe004047807 */ /* 0x000fc60004800000 */
[----:B------:R3:W-:Y:S04]  /*161c0*/  STS [R2+0x400], R8 ;  /* 0x0004000802007388 */ /* 0x0007e80000000800 */
[----:B------:R-:W-:Y:S04]  /*161d0*/  STS [R0+0x2000], R10 ;  /* 0x0020000a00007388 */ /* 0x000fe80000000800 */
[----:B------:R4:W-:Y:S01]  /*161e0*/  STS [R0+0x2400], R9 ;  /* 0x0024000900007388 */ /* 0x0009e20000000800 */
[----:B-1----:R-:W-:-:S03]  /*161f0*/  MOV R6, 0x40 ;  /* 0x0000004000067802 */ /* 0x002fc60000000f00 */
[----:B------:R-:W-:Y:S01]  /*16200*/  STS [R2+0x2000], R11 ;  /* 0x0020000b02007388 */ /* 0x000fe20000000800 */
[----:B------:R-:W-:-:S03]  /*16210*/  SEL R6, R6, 0xffffffc0, !P2 ;  /* 0xffffffc006067807 */ /* 0x000fc60005000000 */
[----:B------:R1:W-:Y:S01]  /*16220*/  STS [R2+0x2400], R14 ;  /* 0x0024000e02007388 */ /* 0x0003e20000000800 */
[----:B--2---:R-:W-:Y:S02]  /*16230*/  IADD3 R5, R0, R4, RZ ;  /* 0x0000000400057210 */ /* 0x004fe40007ffe0ff */
[----:B------:R-:W-:Y:S02]  /*16240*/  IADD3 R4, R4, R2, RZ ;  /* 0x0000000204047210 */ /* 0x000fe40007ffe0ff */
[-C--:B---3--:R-:W-:Y:S01]  /*16250*/  IADD3 R8, R0, R6.reuse, RZ ;  /* 0x0000000600087210 */ /* 0x088fe20007ffe0ff */
[----:B------:R2:W-:Y:S01]  /*16260*/  STS [R5], R13 ;  /* 0x0000000d05007388 */ /* 0x0005e20000000800 */
[----:B------:R-:W-:-:S03]  /*16270*/  IADD3 R7, R5, R6, RZ ;  /* 0x0000000605077210 */ /* 0x000fc60007ffe0ff */
[----:B------:R3:W-:Y:S01]  /*16280*/  STS [R5+0x400], R12 ;  /* 0x0004000c05007388 */ /* 0x0007e20000000800 */
[----:B----4-:R-:W-:-:S03]  /*16290*/  IADD3 R9, R6, R2, RZ ;  /* 0x0000000206097210 */ /* 0x010fc60007ffe0ff */
[----:B------:R-:W-:Y:S01]  /*162a0*/  STS [R4], R16 ;  /* 0x0000001004007388 */ /* 0x000fe20000000800 */
[----:B------:R-:W-:-:S03]  /*162b0*/  IADD3 R6, R4, R6, RZ ;  /* 0x0000000604067210 */ /* 0x000fc60007ffe0ff */
[----:B------:R-:W-:Y:S04]  /*162c0*/  STS [R4+0x400], R15 ;  /* 0x0004000f04007388 */ /* 0x000fe80000000800 */
[----:B------:R-:W-:Y:S01]  /*162d0*/  STS [R5+0x2000], R17 ;  /* 0x0020001105007388 */ /* 0x000fe20000000800 */
[----:B-1----:R-:W-:-:S03]  /*162e0*/  MOV R14, 0x7f800000 ;  /* 0x7f800000000e7802 */ /* 0x002fc60000000f00 */
[----:B------:R-:W-:Y:S04]  /*162f0*/  STS [R5+0x2400], R18 ;  /* 0x0024001205007388 */ /* 0x000fe80000000800 */
[----:B------:R-:W-:Y:S01]  /*16300*/  STS [R4+0x2000], R25 ;  /* 0x0020001904007388 */ /* 0x000fe20000000800 */
[----:B--2---:R-:W-:-:S03]  /*16310*/  MOV R13, 0x7f800000 ;  /* 0x7f800000000d7802 */ /* 0x004fc60000000f00 */
[----:B------:R-:W-:Y:S01]  /*16320*/  STS [R4+0x2400], R24 ;  /* 0x0024001804007388 */ /* 0x000fe20000000800 */
[----:B---3--:R-:W-:-:S03]  /*16330*/  MOV R12, 0x7f800000 ;  /* 0x7f800000000c7802 */ /* 0x008fc60000000f00 */
[----:B------:R-:W-:Y:S04]  /*16340*/  STS [R8], R23 ;  /* 0x0000001708007388 */ /* 0x000fe80000000800 */
[----:B------:R-:W-:Y:S04]  /*16350*/  STS [R8+0x400], R22 ;  /* 0x0004001608007388 */ /* 0x000fe80000000800 */
[----:B------:R-:W-:Y:S04]  /*16360*/  STS [R9], R20 ;  /* 0x0000001409007388 */ /* 0x000fe80000000800 */
[----:B------:R-:W-:Y:S04]  /*16370*/  STS [R9+0x400], R19 ;  /* 0x0004001309007388 */ /* 0x000fe80000000800 */
[----:B------:R-:W-:Y:S04]  /*16380*/  STS [R8+0x2000], R21 ;  /* 0x0020001508007388 */ /* 0x000fe80000000800 */
[----:B------:R-:W-:Y:S04]  /*16390*/  STS [R8+0x2400], R27 ;  /* 0x0024001b08007388 */ /* 0x000fe80000000800 */
[----:B------:R-:W-:Y:S04]  /*163a0*/  STS [R9+0x2000], R68 ;  /* 0x0020004409007388 */ /* 0x000fe80000000800 */
[----:B------:R-:W-:Y:S04]  /*163b0*/  STS [R9+0x2400], R67 ;  /* 0x0024004309007388 */ /* 0x000fe80000000800 */
        /* <DEDUP_REMOVED lines=15> */
[----:B------:R2:W-:Y:S04]  /*164b0*/  STS [R2+0x6400], R51 ;  /* 0x0064003302007388 */ /* 0x0005e80000000800 */
[----:B------:R-:W-:Y:S04]  /*164c0*/  STS [R5+0x4000], R50 ;  /* 0x0040003205007388 */ /* 0x000fe80000000800 */
[----:B------:R-:W-:Y:S04]  /*164d0*/  STS [R5+0x4400], R49 ;  /* 0x0044003105007388 */ /* 0x000fe80000000800 */
[----:B------:R-:W-:Y:S04]  /*164e0*/  STS [R4+0x4000], R46 ;  /* 0x0040002e04007388 */ /* 0x000fe80000000800 */
[----:B------:R-:W-:Y:S01]  /*164f0*/  STS [R4+0x4400], R45 ;  /* 0x0044002d04007388 */ /* 0x000fe20000000800 */
[----:B-1----:R-:W-:-:S03]  /*16500*/  LOP3.LUT R0, R84, 0xffffffe0, RZ, 0xc0, !PT ;  /* 0xffffffe054007812 */ /* 0x002fc600078ec0ff */
[----:B------:R-:W-:Y:S01]  /*16510*/  STS [R5+0x6000], R48 ;  /* 0x0060003005007388 */ /* 0x000fe20000000800 */
[----:B------:R-:W-:-:S03]  /*16520*/  IADD3 R0, -R0, R89, RZ ;  /* 0x0000005900007210 */ /* 0x000fc60007ffe1ff */
[----:B------:R1:W-:Y:S01]  /*16530*/  STS [R5+0x6400], R47 ;  /* 0x0064002f05007388 */ /* 0x0003e20000000800 */
[----:B--2---:R-:W-:Y:S01]  /*16540*/  @P4 MUFU.LG2 R2, R152 ;  /* 0x0000009800024308 */ /* 0x004fe20000000c00 */
[----:B------:R-:W-:Y:S02]  /*16550*/  LOP3.LUT P1, RZ, R0, 0x3, RZ, 0xc0, !PT ;  /* 0x0000000300ff7812 */ /* 0x000fe4000782c0ff */
[----:B------:R-:W-:Y:S04]  /*16560*/  STS [R4+0x6000], R44 ;  /* 0x0060002c04007388 */ /* 0x000fe80000000800 */
[----:B------:R2:W-:Y:S01]  /*16570*/  STS [R4+0x6400], R43 ;  /* 0x0064002b04007388 */ /* 0x0005e20000000800 */
[----:B------:R-:W3:Y:S03]  /*16580*/  @P0 MUFU.LG2 R0, R157 ;  /* 0x0000009d00000308 */ /* 0x000ee60000000c00 */
[----:B------:R-:W-:Y:S04]  /*16590*/  STS [R8+0x4000], R42 ;  /* 0x0040002a08007388 */ /* 0x000fe80000000800 */
[----:B------:R-:W-:Y:S04]  /*165a0*/  STS [R8+0x4400], R41 ;  /* 0x0044002908007388 */ /* 0x000fe80000000800 */
[----:B------:R-:W-:Y:S04]  /*165b0*/  STS [R9+0x4000], R38 ;  /* 0x0040002609007388 */ /* 0x000fe80000000800 */
[----:B------:R-:W-:Y:S01]  /*165c0*/  STS [R9+0x4400], R37 ;  /* 0x0044002509007388 */ /* 0x000fe20000000800 */
[----:B-1----:R-:W-:Y:S01]  /*165d0*/  @P3 MUFU.LG2 R5, R158 ;  /* 0x0000009e00053308 */ /* 0x002fe20000000c00 */
[----:B---3--:R-:W-:-:S02]  /*165e0*/  @P0 FMUL.FTZ R0, R0, 0.69314718246459960938 ;  /* 0x3f31721800000820 */ /* 0x008fc40000410000 */
[----:B------:R-:W-:Y:S02]  /*165f0*/  STS [R8+0x6000], R40 ;  /* 0x0060002808007388 */ /* 0x000fe40000000800 */
[----:B------:R-:W-:Y:S02]  /*16600*/  @P0 FFMA.FTZ R12, R3, c[0x0][0x238], R0 ;  /* 0x00008e00030c0a23 */ /* 0x000fe40000010000 */
[----:B------:R-:W-:Y:S01]  /*16610*/  STS [R8+0x6400], R39 ;  /* 0x0064002708007388 */ /* 0x000fe20000000800 */
[----:B--2---:R-:W1:Y:S03]  /*16620*/  @P5 MUFU.LG2 R4, R153 ;  /* 0x0000009900045308 */ /* 0x004e660000000c00 */
        /* <DEDUP_REMOVED lines=8> */
[----:B--2---:R-:W-:-:S03]  /*166b0*/  MOV R9, 0x7f800000 ;  /* 0x7f80000000097802 */ /* 0x004fc60000000f00 */
[----:B------:R-:W-:Y:S04]  /*166c0*/  STS [R6+0x6000], R28 ;  /* 0x0060001c06007388 */ /* 0x000fe80000000800 */
[----:B------:R1:W-:Y:S04]  /*166d0*/  STS [R6+0x6400], R69 ;  /* 0x0064004506007388 */ /* 0x0003e80000000800 */
[----:B------:R-:W-:Y:S01]  /*166e0*/  BAR.SYNC.DEFER_BLOCKING 0x0 ;  /* 0x0000000000007b1d */ /* 0x000fe20000010000 */
[----:B-1----:R-:W-:Y:S02]  /*166f0*/  @P5 FMUL.FTZ R6, R4, 0.69314718246459960938 ;  /* 0x3f31721804065820 */ /* 0x002fe40000410000 */
[----:B------:R-:W-:-:S03]  /*16700*/  @P4 FMUL.FTZ R4, R2, 0.69314718246459960938 ;  /* 0x3f31721802044820 */ /* 0x000fc60000410000 */
[----:B------:R1:W2:Y:S01]  /*16710*/  LDS.128 R20, [R239] ;  /* 0x00000000ef147984 */ /* 0x0002a20000000c00 */
[----:B------:R-:W-:Y:S02]  /*16720*/  @P3 FMUL.FTZ R2, R5, 0.69314718246459960938 ;  /* 0x3f31721805023820 */ /* 0x000fe40000410000 */
[----:B------:R-:W-:Y:S01]  /*16730*/  @P5 FFMA.FTZ R13, R156, c[0x0][0x238], R6 ;  /* 0x00008e009c0d5a23 */ /* 0x000fe20000010006 */
[----:B------:R1:W3:Y:S01]  /*16740*/  LDS.128 R32, [R239+0x800] ;  /* 0x00080000ef207984 */ /* 0x0002e20000000c00 */
[----:B------:R-:W-:Y:S02]  /*16750*/  @P4 FFMA.FTZ R14, R155, c[0x0][0x238], R4 ;  /* 0x00008e009b0e4a23 */ /* 0x000fe40000010004 */
[----:B------:R-:W-:Y:S01]  /*16760*/  @P3 FFMA.FTZ R9, R154, c[0x0][0x238], R2 ;  /* 0x00008e009a093a23 */ /* 0x000fe20000010002 */
[----:B------:R1:W4:Y:S04]  /*16770*/  LDS.128 R40, [R239+0x1000] ;  /* 0x00100000ef287984 */ /* 0x0003280000000c00 */
[----:B------:R1:W1:Y:S04]  /*16780*/  LDS.128 R48, [R239+0x1800] ;  /* 0x00180000ef307984 */ /* 0x0002680000000c00 */
        /* <DEDUP_REMOVED lines=13> */
[----:B--234-:R-:W2:Y:S01]  /*16860*/  LDL.LU R159, [R1+0xd0] ;  /* 0x0000d000019f7983 */ /* 0x01cea20000300800 */
[----:B------:R-:W-:-:S04]  /*16870*/  SHF.R.S32.HI R0, RZ, 0x1f, R26 ;  /* 0x0000001fff007819 */ /* 0x000fc8000001141a */
[----:B------:R-:W-:-:S04]  /*16880*/  LEA.HI R0, R0, R26, RZ, 0x2 ;  /* 0x0000001a00007211 */ /* 0x000fc800078f10ff */
[----:B------:R-:W-:-:S05]  /*16890*/  LOP3.LUT R0, R0, 0xffffffc, RZ, 0xc0, !PT ;  /* 0x0ffffffc00007812 */ /* 0x000fca00078ec0ff */
[----:B------:R-:W-:-:S04]  /*168a0*/  IMAD.IADD R0, R26, 0x1, -R0 ;  /* 0x000000011a007824 */ /* 0x000fc800078e0a00 */
[----:B--2---:R-:W-:-:S05]  /*168b0*/  IMAD R0, R0, 0x10, R159 ;  /* 0x0000001000007824 */ /* 0x004fca00078e029f */
[C---:B------:R-:W-:Y:S02]  /*168c0*/  ISETP.GE.AND P6, PT, R0.reuse, UR10, PT ;  /* 0x0000000a00007c0c */ /* 0x040fe4000bfc6270 */
[C---:B------:R-:W-:Y:S02]  /*168d0*/  IADD3 R2, R0.reuse, 0x8, RZ ;  /* 0x0000000800027810 */ /* 0x040fe40007ffe0ff */
[----:B------:R-:W-:Y:S02]  /*168e0*/  IADD3 R5, R0, 0x40, RZ ;  /* 0x0000004000057810 */ /* 0x000fe40007ffe0ff */
[----:B------:R-:W-:Y:S02]  /*168f0*/  ISETP.GE.AND P5, PT, R2, UR10, PT ;  /* 0x0000000a02007c0c */ /* 0x000fe4000bfa6270 */
[----:B------:R-:W-:Y:S02]  /*16900*/  IADD3 R4, R0, 0x48, RZ ;  /* 0x0000004800047810 */ /* 0x000fe40007ffe0ff */
[----:B------:R-:W-:-:S02]  /*16910*/  ISETP.GE.AND P4, PT, R5, UR10, PT ;  /* 0x0000000a05007c0c */ /* 0x000fc4000bf86270 */
[----:B------:R-:W-:Y:S01]  /*16920*/  ISETP.GE.AND P3, PT, R4, UR10, PT ;  /* 0x0000000a04007c0c */ /* 0x000fe2000bf66270 */
[----:B------:R-:W-:-:S05]  /*16930*/  @!P6 IMAD R3, R0, UR19, RZ ;  /* 0x000000130003ec24 */ /* 0x000fca000f8e02ff */
[----:B------:R-:W-:Y:S01]  /*16940*/  @!P6 IADD3 R0, P0, R3, UR11, RZ ;  /* 0x0000000b0300ec10 */ /* 0x000fe2000ff1e0ff */
[----:B------:R-:W-:-:S03]  /*16950*/  @!P5 IMAD R2, R2, UR19, RZ ;  /* 0x000000130202dc24 */ /* 0x000fc6000f8e02ff */
[----:B------:R-:W-:Y:S01]  /*16960*/  @!P6 LEA.HI.X.SX32 R6, R3, UR4, 0x1, P0 ;  /* 0x000000040306ec11 */ /* 0x000fe200080f0eff */
[----:B------:R-:W-:Y:S01]  /*16970*/  @!P4 IMAD R5, R5, UR19, RZ ;  /* 0x000000130505cc24 */ /* 0x000fe2000f8e02ff */
[----:B------:R-:W-:Y:S01]  /*16980*/  @!P6 LEA R10, P1, R0, c[0x0][0x200], 0x2 ;  /* 0x00008000000aea11 */ /* 0x000fe200078210ff */
[----:B------:R-:W-:Y:S01]  /*16990*/  @!P3 IMAD R3, R4, UR19, RZ ;  /* 0x000000130403bc24 */ /* 0x000fe2000f8e02ff */
[----:B------:R-:W-:Y:S02]  /*169a0*/  @!P5 IADD3 R7, P0, R2, UR11, RZ ;  /* 0x0000000b0207dc10 */ /* 0x000fe4000ff1e0ff */
[----:B------:R-:W-:Y:S02]  /*169b0*/  @!P6 LEA.HI.X R11, R0, c[0x0][0x204], R6, 0x2, P1 ;  /* 0x00008100000bea11 */ /* 0x000fe400008f1406 */
[----:B------:R-:W-:Y:S02]  /*169c0*/  @!P5 LEA.HI.X.SX32 R2, R2, UR4, 0x1, P0 ;  /* 0x000000040202dc11 */ /* 0x000fe400080f0eff */
[----:B------:R-:W-:Y:S01]  /*169d0*/  @!P4 IADD3 R0, P1, R5, UR11, RZ ;  /* 0x0000000b0500cc10 */ /* 0x000fe2000ff3e0ff */
[----:B------:R2:W-:Y:S01]  /*169e0*/  @!P6 STG.E [R10.64], R13 ;  /* 0x0000000d0a00e986 */ /* 0x0005e2000c101910 */
[----:B------:R-:W-:-:S02]  /*169f0*/  @!P5 LEA R6, P2, R7, c[0x0][0x200], 0x2 ;  /* 0x000080000706da11 */ /* 0x000fc400078410ff */
[----:B------:R-:W-:Y:S02]  /*16a00*/  @!P3 IADD3 R8, P0, R3, UR11, RZ ;  /* 0x0000000b0308bc10 */ /* 0x000fe4000ff1e0ff */
[----:B------:R-:W-:Y:S02]  /*16a10*/  @!P4 LEA.HI.X.SX32 R5, R5, UR4, 0x1, P1 ;  /* 0x000000040505cc11 */ /* 0x000fe400088f0eff */
[----:B------:R-:W-:Y:S02]  /*16a20*/  @!P5 LEA.HI.X R7, R7, c[0x0][0x204], R2, 0x2, P2 ;  /* 0x000081000707da11 */ /* 0x000fe400010f1402 */
[----:B------:R-:W-:Y:S02]  /*16a30*/  @!P3 LEA.HI.X.SX32 R3, R3, UR4, 0x1, P0 ;  /* 0x000000040303bc11 */ /* 0x000fe400080f0eff */
[----:B------:R-:W-:Y:S01]  /*16a40*/  @!P4 LEA R4, P1, R0, c[0x0][0x200], 0x2 ;  /* 0x000080000004ca11 */ /* 0x000fe200078210ff */
[----:B------:R2:W-:Y:S01]  /*16a50*/  @!P5 STG.E [R6.64], R14 ;  /* 0x0000000e0600d986 */ /* 0x0005e2000c101910 */
[----:B------:R-:W-:-:S02]  /*16a60*/  @!P3 LEA R2, P0, R8, c[0x0][0x200], 0x2 ;  /* 0x000080000802ba11 */ /* 0x000fc400078010ff */
[----:B------:R-:W-:Y:S02]  /*16a70*/  @!P4 LEA.HI.X R5, R0, c[0x0][0x204], R5, 0x2, P1 ;  /* 0x000081000005ca11 */ /* 0x000fe400008f1405 */
[----:B------:R-:W-:-:S03]  /*16a80*/  @!P3 LEA.HI.X R3, R8, c[0x0][0x204], R3, 0x2, P0 ;  /* 0x000081000803ba11 */ /* 0x000fc600000f1403 */
[----:B------:R2:W-:Y:S04]  /*16a90*/  @!P4 STG.E [R4.64], R9 ;  /* 0x000000090400c986 */ /* 0x0005e8000c101910 */
[----:B------:R2:W-:Y:S02]  /*16aa0*/  @!P3 STG.E [R2.64], R12 ;  /* 0x0000000c0200b986 */ /* 0x0005e4000c101910 */
.L_x_39:
[----:B--234-:R-:W-:Y:S05]  /*16ab0*/  BSYNC B0 ;  /* 0x0000000000007941 */ /* 0x01cfea0003800000 */
.L_x_38:
[----:B------:R-:W2:Y:S04]  /*16ac0*/  LDL.LU.64 R4, [R1+0xa8] ;  /* 0x0000a80001047983 */ /* 0x000ea80000300a00 */
[----:B------:R-:W3:Y:S04]  /*16ad0*/  S2R R3, SR_TID.X ;  /* 0x0000000000037919 */ /* 0x000ee80000002100 */
[----:B------:R-:W4:Y:S01]  /*16ae0*/  S2R R8, SR_CTAID.Z ;  /* 0x0000000000087919 */ /* 0x000f220000002700 */
[----:B------:R-:W-:-:S02]  /*16af0*/  USHF.R.S32.HI UR6, URZ, 0x1f, UR12 ;  /* 0x0000001f3f067899 */ /* 0x000fc4000801140c */
[----:B------:R-:W-:Y:S01]  /*16b00*/  ULDC.64 UR4, c[0x0][0x1f0] ;  /* 0x00007c0000047ab9 */ /* 0x000fe20000000a00 */
[----:B------:R1:W5:Y:S01]  /*16b10*/  LDL.64 R12, [R1+0x70] ;  /* 0x00007000010c7983 */ /* 0x0003620000100a00 */
[----:B------:R-:W-:Y:S01]  /*16b20*/  UIMAD UR4, UR6, UR4, URZ ;  /* 0x00000004060472a4 */ /* 0x000fe2000f8e023f */
[----:B------:R-:W-:Y:S03]  /*16b30*/  BSSY B0, `(.L_x_40) ;  /* 0x0000014000007945 */ /* 0x000fe60003800000 */
[----:B------:R-:W-:Y:S01]  /*16b40*/  UIMAD UR4, UR12, UR5, UR4 ;  /* 0x000000050c0472a4 */ /* 0x000fe2000f8e0204 */
[----:B---3--:R-:W-:-:S04]  /*16b50*/  SHF.R.S32.HI R0, RZ, 0x1f, R3 ;  /* 0x0000001fff007819 */ /* 0x008fc80000011403 */
[----:B------:R-:W-:-:S04]  /*16b60*/  LEA.HI R0, R0, R3, RZ, 0x3 ;  /* 0x0000000300007211 */ /* 0x000fc800078f18ff */
[----:B------:R-:W-:Y:S02]  /*16b70*/  SHF.R.S32.HI R10, RZ, 0x3, R0 ;  /* 0x00000003ff0a7819 */ /* 0x000fe40000011400 */
[----:B--2---:R-:W-:-:S04]  /*16b80*/  IADD3 R2, P0, R4, UR14, RZ ;  /* 0x0000000e04027c10 */ /* 0x004fc8000ff1e0ff */
[----:B------:R-:W-:Y:S02]  /*16b90*/  IADD3.X R3, R5, UR7, RZ, P0, !PT ;  /* 0x0000000705037c10 */ /* 0x000fe400087fe4ff */
[----:B------:R-:W-:-:S03]  /*16ba0*/  ISETP.GE.AND P0, PT, R10, UR10, PT ;  /* 0x0000000a0a007c0c */ /* 0x000fc6000bf06270 */
[----:B----4-:R-:W-:-:S05]  /*16bb0*/  IMAD.WIDE.U32 R8, R8, c[0x0][0x1f0], R2 ;  /* 0x00007c0008087a25 */ /* 0x010fca00078e0002 */
[----:B------:R-:W-:-:S05]  /*16bc0*/  IADD3 R7, R9, UR4, RZ ;  /* 0x0000000409077c10 */ /* 0x000fca000fffe0ff */
[----:B------:R-:W-:Y:S05]  /*16bd0*/  @P0 BRA `(.L_x_41) ;  /* 0x0000009000000947 */ /* 0x000fea0003800000 */
[----:B-1----:R-:W-:Y:S01]  /*16be0*/  MOV R6, R8 ;  /* 0x0000000800067202 */ /* 0x002fe20000000f00 */
[----:B-----5:R-:W-:-:S04]  /*16bf0*/  IMAD R0, R13, c[0x0][0x1e8], RZ ;  /* 0x00007a000d007a24 */ /* 0x020fc800078e02ff */
[----:B------:R-:W-:-:S04]  /*16c00*/  IMAD.WIDE.U32 R2, R12, c[0x0][0x1e8], R6 ;  /* 0x00007a000c027a25 */ /* 0x000fc800078e0006 */
[----:B------:R-:W-:Y:S01]  /*16c10*/  IMAD R0, R12, c[0x0][0x1ec], R0 ;  /* 0x00007b000c007a24 */ /* 0x000fe200078e0200 */
[----:B------:R-:W-:-:S04]  /*16c20*/  LEA R4, P0, R2, c[0x0][0x1d0], 0x1 ;  /* 0x0000740002047a11 */ /* 0x000fc800078008ff */
[----:B------:R-:W-:-:S04]  /*16c30*/  IADD3 R0, R3, R0, RZ ;  /* 0x0000000003007210 */ /* 0x000fc80007ffe0ff */
[----:B------:R-:W-:-:S05]  /*16c40*/  LEA.HI.X R5, R2, c[0x0][0x1d4], R0, 0x1, P0 ;  /* 0x0000750002057a11 */ /* 0x000fca00000f0c00 */
[----:B------:R1:W-:Y:S04]  /*16c50*/  STG.E.128 [R4.64], R20 ;  /* 0x0000001404007986 */ /* 0x0003e8000c101d10 */
[----:B------:R1:W-:Y:S02]  /*16c60*/  STG.E.128 [R4.64+0x80], R16 ;  /* 0x0000801004007986 */ /* 0x0003e4000c101d10 */
.L_x_41:
[----:B-1----:R-:W-:Y:S05]  /*16c70*/  BSYNC B0 ;  /* 0x0000000000007941 */ /* 0x002fea0003800000 */
.L_x_40:
[----:B------:R-:W-:Y:S01]  /*16c80*/  IADD3 R0, R10, 0x10, RZ ;  /* 0x000000100a007810 */ /* 0x000fe20007ffe0ff */
[----:B------:R-:W-:Y:S03]  /*16c90*/  BSSY B0, `(.L_x_42) ;  /* 0x000000f000007945 */ /* 0x000fe60003800000 */
[----:B------:R-:W-:-:S13]  /*16ca0*/  ISETP.GE.AND P0, PT, R0, UR10, PT ;  /* 0x0000000a00007c0c */ /* 0x000fda000bf06270 */
[----:B------:R-:W-:Y:S05]  /*16cb0*/  @P0 BRA `(.L_x_43) ;  /* 0x000000c000000947 */ /* 0x000fea0003800000 */
[----:B-----5:R-:W-:Y:S01]  /*16cc0*/  IADD3 R4, P0, R12, 0x10, RZ ;  /* 0x000000100c047810 */ /* 0x020fe20007f1e0ff */
[----:B------:R-:W-:Y:S01]  /*16cd0*/  IMAD.MOV.U32 R2, RZ, RZ, R8 ;  /* 0x000000ffff027224 */ /* 0x000fe200078e0008 */
[----:B------:R-:W-:-:S03]  /*16ce0*/  MOV R3, R7 ;  /* 0x0000000700037202 */ /* 0x000fc60000000f00 */
[----:B------:R-:W-:Y:S02]  /*16cf0*/  IMAD.X R0, RZ, RZ, R13, P0 ;  /* 0x000000ffff007224 */ /* 0x000fe400000e060d */
[----:B------:R-:W-:-:S04]  /*16d00*/  IMAD.WIDE.U32 R2, R4, c[0x0][0x1e8], R2 ;  /* 0x00007a0004027a25 */ /* 0x000fc800078e0002 */
[----:B------:R-:W-:-:S04]  /*16d10*/  IMAD R0, R0, c[0x0][0x1e8], RZ ;  /* 0x00007a0000007a24 */ /* 0x000fc800078e02ff */
[----:B------:R-:W-:Y:S01]  /*16d20*/  IMAD R0, R4, c[0x0][0x1ec], R0 ;  /* 0x00007b0004007a24 */ /* 0x000fe200078e0200 */
[----:B------:R-:W-:-:S04]  /*16d30*/  LEA R4, P0, R2, c[0x0][0x1d0], 0x1 ;  /* 0x0000740002047a11 */ /* 0x000fc800078008ff */
[----:B------:R-:W-:-:S04]  /*16d40*/  IADD3 R0, R3, R0, RZ ;  /* 0x0000000003007210 */ /* 0x000fc80007ffe0ff */
[----:B------:R-:W-:-:S05]  /*16d50*/  LEA.HI.X R5, R2, c[0x0][0x1d4], R0, 0x1, P0 ;  /* 0x0000750002057a11 */ /* 0x000fca00000f0c00 */
[----:B------:R1:W-:Y:S04]  /*16d60*/  STG.E.128 [R4.64], R32 ;  /* 0x0000002004007986 */ /* 0x0003e8000c101d10 */
[----:B------:R1:W-:Y:S02]  /*16d70*/  STG.E.128 [R4.64+0x80], R28 ;  /* 0x0000801c04007986 */ /* 0x0003e4000c101d10 */
.L_x_43:
[----:B------:R-:W-:Y:S05]  /*16d80*/  BSYNC B0 ;  /* 0x0000000000007941 */ /* 0x000fea0003800000 */
.L_x_42:
[----:B------:R-:W-:Y:S01]  /*16d90*/  IADD3 R0, R10, 0x20, RZ ;  /* 0x000000200a007810 */ /* 0x000fe20007ffe0ff */
[----:B------:R-:W-:Y:S03]  /*16da0*/  BSSY B0, `(.L_x_44) ;  /* 0x000000f000007945 */ /* 0x000fe60003800000 */
[----:B------:R-:W-:-:S13]  /*16db0*/  ISETP.GE.AND P0, PT, R0, UR10, PT ;  /* 0x0000000a00007c0c */ /* 0x000fda000bf06270 */
[----:B------:R-:W-:Y:S05]  /*16dc0*/  @P0 BRA `(.L_x_45) ;  /* 0x000000c000000947 */ /* 0x000fea0003800000 */
[----:B-1---5:R-:W-:Y:S01]  /*16dd0*/  IADD3 R4, P0, R12, 0x20, RZ ;  /* 0x000000200c047810 */ /* 0x022fe20007f1e0ff */
        /* <DEDUP_REMOVED lines=11> */
.L_x_45:
[----:B------:R-:W-:Y:S05]  /*16e90*/  BSYNC B0 ;  /* 0x0000000000007941 */ /* 0x000fea0003800000 */
.L_x_44:
[----:B------:R-:W2:Y:S01]  /*16ea0*/  LDL.LU R0, [R1+0xa4] ;  /* 0x0000a40001007983 */ /* 0x000ea20000300800 */
[----:B------:R-:W-:Y:S01]  /*16eb0*/  BSSY B0, `(.L_x_46) ;  /* 0x000000f000007945 */ /* 0x000fe20003800000 */
[----:B--2---:R-:W-:-:S13]  /*16ec0*/  ISETP.GE.AND P0, PT, R0, UR10, PT ;  /* 0x0000000a00007c0c */ /* 0x004fda000bf06270 */
        /* <DEDUP_REMOVED lines=13> */
.L_x_47:
[----:B------:R-:W-:Y:S05]  /*16fa0*/  BSYNC B0 ;  /* 0x0000000000007941 */ /* 0x000fea0003800000 */
.L_x_46:
        /* <DEDUP_REMOVED lines=16> */
.L_x_49:
[----:B------:R-:W-:Y:S05]  /*170b0*/  BSYNC B0 ;  /* 0x0000000000007941 */ /* 0x000fea0003800000 */
.L_x_48:
        /* <DEDUP_REMOVED lines=16> */
.L_x_51:
[----:B------:R-:W-:Y:S05]  /*171c0*/  BSYNC B0 ;  /* 0x0000000000007941 */ /* 0x000fea0003800000 */
.L_x_50:
        /* <DEDUP_REMOVED lines=16> */
.L_x_53:
[----:B------:R-:W-:Y:S05]  /*172d0*/  BSYNC B0 ;  /* 0x0000000000007941 */ /* 0x000fea0003800000 */
.L_x_52:
[----:B------:R-:W2:Y:S02]  /*172e0*/  LDL.LU R0, [R1+0xc8] ;  /* 0x0000c80001007983 */ /* 0x000ea40000300800 */
[----:B--2---:R-:W-:-:S13]  /*172f0*/  ISETP.GE.AND P0, PT, R0, UR10, PT ;  /* 0x0000000a00007c0c */ /* 0x004fda000bf06270 */
[----:B------:R-:W-:Y:S05]  /*17300*/  @P0 EXIT ;  /* 0x000000000000094d */ /* 0x000fea0003800000 */
[----:B-----5:R-:W-:Y:S01]  /*17310*/  IADD3 R6, P0, R12, 0x70, RZ ;  /* 0x000000700c067810 */ /* 0x020fe20007f1e0ff */
[----:B------:R-:W-:Y:S01]  /*17320*/  IMAD.MOV.U32 R2, RZ, RZ, R8 ;  /* 0x000000ffff027224 */ /* 0x000fe200078e0008 */
[----:B------:R-:W-:-:S03]  /*17330*/  MOV R3, R7 ;  /* 0x0000000700037202 */ /* 0x000fc60000000f00 */
[----:B------:R-:W-:Y:S02]  /*17340*/  IMAD.X R0, RZ, RZ, R13, P0 ;  /* 0x000000ffff007224 */ /* 0x000fe400000e060d */
[----:B-1----:R-:W-:-:S04]  /*17350*/  IMAD.WIDE.U32 R4, R6, c[0x0][0x1e8], R2 ;  /* 0x00007a0006047a25 */ /* 0x002fc800078e0002 */
[----:B------:R-:W-:Y:S01]  /*17360*/  IMAD R0, R0, c[0x0][0x1e8], RZ ;  /* 0x00007a0000007a24 */ /* 0x000fe200078e02ff */
[----:B------:R-:W-:-:S03]  /*17370*/  LEA R2, P0, R4, c[0x0][0x1d0], 0x1 ;  /* 0x0000740004027a11 */ /* 0x000fc600078008ff */
[----:B------:R-:W-:-:S05]  /*17380*/  IMAD R0, R6, c[0x0][0x1ec], R0 ;  /* 0x00007b0006007a24 */ /* 0x000fca00078e0200 */
[----:B------:R-:W-:-:S04]  /*17390*/  IADD3 R0, R5, R0, RZ ;  /* 0x0000000005007210 */ /* 0x000fc80007ffe0ff */
[----:B------:R-:W-:-:S05]  /*173a0*/  LEA.HI.X R3, R4, c[0x0][0x1d4], R0, 0x1, P0 ;  /* 0x0000750004037a11 */ /* 0x000fca00000f0c00 */
[----:B------:R-:W-:Y:S04]  /*173b0*/  STG.E.128 [R2.64], R80 ;  /* 0x0000005002007986 */ /* 0x000fe8000c101d10 */
[----:B------:R-:W-:Y:S01]  /*173c0*/  STG.E.128 [R2.64+0x80], R76 ;  /* 0x0000804c02007986 */ /* 0x000fe2000c101d10 */
[----:B------:R-:W-:Y:S05]  /*173d0*/  EXIT ;  /* 0x000000000000794d */ /* 0x000fea0003800000 */
.L_x_26:
[----:B-1----:R-:W-:Y:S01]  /*173e0*/  UISETP.NE.AND UP4, UPT, UR9, -0x1, UPT ;  /* 0xffffffff0900788c */ /* 0x002fe2000bf85270 */
[----:B------:R-:W-:Y:S01]  /*173f0*/  SHF.R.S32.HI R8, RZ, 0x1f, R156 ;  /* 0x0000001fff087819 */ /* 0x000fe2000001149c */
[----:B------:R-:W-:Y:S01]  /*17400*/  ULDC.64 UR6, c[0x0][0x1e8] ;  /* 0x00007a0000067ab9 */ /* 0x000fe20000000a00 */
[----:B------:R-:W1:Y:S01]  /*17410*/  S2R R12, SR_CTAID.Z ;  /* 0x00000000000c7919 */ /* 0x000e620000002700 */
[----:B------:R-:W-:Y:S01]  /*17420*/  ULDC.64 UR4, c[0x0][0x1e0] ;  /* 0x0000780000047ab9 */ /* 0x000fe20000000a00 */
[----:B------:R-:W-:Y:S01]  /*17430*/  LEA.HI R8, R8, R156, RZ, 0x3 ;  /* 0x0000009c08087211 */ /* 0x000fe200078f18ff */
[----:B------:R-:W-:Y:S01]  /*17440*/  ULDC.U8 UR20, c[0x0][0x328] ;  /* 0x0000ca0000147ab9 */ /* 0x000fe20000000000 */
[----:B------:R-:W2:Y:S01]  /*17450*/  S2R R6, SR_CTAID.X ;  /* 0x0000000000067919 */ /* 0x000ea20000002500 */
[----:B------:R-:W-:Y:S01]  /*17460*/  USHF.R.S32.HI UR14, URZ, 0x1f, UR11 ;  /* 0x0000001f3f0e7899 */ /* 0x000fe2000801140b */
[----:B------:R-:W-:Y:S01]  /*17470*/  LOP3.LUT R0, R8, 0x1ffffff8, RZ, 0xc0, !PT ;  /* 0x1ffffff808007812 */ /* 0x000fe200078ec0ff */
[----:B------:R-:W-:Y:S01]  /*17480*/  UISETP.NE.AND UP3, UPT, UR20, URZ, UPT ;  /* 0x0000003f1400728c */ /* 0x000fe2000bf65270 */
[----:B------:R-:W-:Y:S01]  /*17490*/  SHF.R.S32.HI R8, RZ, 0x3, R8 ;  /* 0x00000003ff087819 */ /* 0x000fe20000011408 */
[----:B------:R-:W-:Y:S01]  /*174a0*/  @UP4 UIMAD.WIDE.U32 UR18, UR9, UR6, URZ ;  /* 0x00000006091242a5 */ /* 0x000fe2000f8e003f */
[----:B------:R-:W-:Y:S01]  /*174b0*/  BSSY B0, `(.L_x_54) ;  /* 0x000003a000007945 */ /* 0x000fe20003800000 */
[----:B------:R-:W-:Y:S01]  /*174c0*/  @!UP4 USHF.R.S32.HI UR21, URZ, 0x1f, UR10 ;  /* 0x0000001f3f15c899 */ /* 0x000fe2000801140a */
[----:B------:R-:W-:Y:S01]  /*174d0*/  IMAD.IADD R0, R156, 0x1, -R0 ;  /* 0x000000019c007824 */ /* 0x000fe200078e0a00 */
[----:B------:R-:W-:Y:S01]  /*174e0*/  @UP4 UIMAD UR7, UR9, UR7, UR19 ;  /* 0x00000007090742a4 */ /* 0x000fe2000f8e0213 */
[----:B------:R-:W-:Y:S01]  /*174f0*/  SHF.R.S32.HI R9, RZ, 0x1f, R8 ;  /* 0x0000001fff097819 */ /* 0x000fe20000011408 */
[----:B------:R-:W-:Y:S01]  /*17500*/  @!UP4 UIMAD UR21, UR21, UR4, URZ ;  /* 0x000000041515c2a4 */ /* 0x000fe2000f8e023f */
[----:B------:R-:W-:Y:S01]  /*17510*/  IMAD.SHL.U32 R0, R0, 0x8, RZ ;  /* 0x0000000800007824 */ /* 0x000fe200078e00ff */
[----:B------:R-:W-:-:S02]  /*17520*/  ULDC.U8 UR19, c[0x0][0x329] ;  /* 0x0000ca4000137ab9 */ /* 0x000fc40000000000 */
[----:B------:R-:W-:Y:S02]  /*17530*/  UISETP.NE.AND UP1, UPT, UR19, URZ, UPT ;  /* 0x0000003f1300728c */ /* 0x000fe4000bf25270 */
[----:B------:R-:W-:Y:S02]  /*17540*/  @!UP4 UIMAD.WIDE.U32 UR22, UR10, UR4, URZ ;  /* 0x000000040a16c2a5 */ /* 0x000fe4000f8e003f */
[----:B------:R-:W-:Y:S02]  /*17550*/  @!UP4 UIMAD UR21, UR10, UR5, UR21 ;  /* 0x000000050a15c2a4 */ /* 0x000fe4000f8e0215 */
[----:B------:R-:W-:Y:S02]  /*17560*/  UISETP.NE.OR UP2, UPT, UR19, URZ, !UP3 ;  /* 0x0000003f1300728c */ /* 0x000fe4000df45670 */
[----:B------:R-:W-:Y:S01]  /*17570*/  ULDC.64 UR4, c[0x0][0x1f0] ;  /* 0x00007c0000047ab9 */ /* 0x000fe20000000a00 */
[----:B--2---:R-:W-:Y:S01]  /*17580*/  IMAD.WIDE R6, R6, 0x80, R8 ;  /* 0x0000008006067825 */ /* 0x004fe200078e0208 */
[----:B------:R-:W-:-:S02]  /*17590*/  UIMAD UR4, UR14, UR4, URZ ;  /* 0x000000040e0472a4 */ /* 0x000fc4000f8e023f */
[----:B------:R-:W-:Y:S02]  /*175a0*/  ULDC UR13, c[0x0][0x214] ;  /* 0x00008500000d7ab9 */ /* 0x000fe40000000800 */
[----:B------:R-:W-:Y:S02]  /*175b0*/  @UP1 ULDC UR14, c[0x0][0x210] ;  /* 0x00008400000e1ab9 */ /* 0x000fe40000000800 */
[----:B------:R-:W-:Y:S02]  /*175c0*/  ULDC UR8, c[0x0][0x234] ;  /* 0x00008d0000087ab9 */ /* 0x000fe40000000800 */
[----:B------:R-:W-:Y:S02]  /*175d0*/  @UP1 UIMAD UR14, UR14, UR13, URZ ;  /* 0x0000000d0e0e12a4 */ /* 0x000fe4000f8e023f */
[----:B------:R-:W-:Y:S02]  /*175e0*/  UISETP.NE.OR UP0, UPT, UR9, -0x1, UP2 ;  /* 0xffffffff0900788c */ /* 0x000fe40009705670 */
[----:B------:R-:W-:-:S02]  /*175f0*/  @!UP1 USEL UR14, UR13, UR8, !UP3 ;  /* 0x000000080d0e9287 */ /* 0x000fc4000d800000 */
[----:B------:R-:W-:Y:S02]  /*17600*/  ULDC UR6, c[0x0][0x1c0] ;  /* 0x0000700000067ab9 */ /* 0x000fe40000000800 */
[----:B------:R-:W-:Y:S02]  /*17610*/  @UP1 UMOV UR19, 0x1 ;  /* 0x0000000100131882 */ /* 0x000fe40000000000 */
[----:B------:R-:W-:Y:S02]  /*17620*/  @!UP1 UIMAD UR19, UR14, UR6, URZ ;  /* 0x000000060e1392a4 */ /* 0x000fe4000f8e023f */
[----:B------:R-:W-:Y:S02]  /*17630*/  @!UP4 UMOV UR18, UR22 ;  /* 0x000000160012cc82 */ /* 0x000fe40008000000 */
[----:B------:R-:W-:Y:S01]  /*17640*/  @!UP4 UIADD3 UR7, UR23, UR21, URZ ;  /* 0x000000151707c290 */ /* 0x000fe2000fffe03f */
[----:B------:R-:W-:Y:S01]  /*17650*/  IADD3 R2, P0, R0, UR18, RZ ;  /* 0x0000001200027c10 */ /* 0x000fe2000ff1e0ff */
[----:B------:R-:W-:-:S02]  /*17660*/  UIADD3 UR15, -UR12, UR15, URZ ;  /* 0x0000000f0c0f7290 */ /* 0x000fc4000fffe13f */
[----:B------:R-:W-:Y:S02]  /*17670*/  UIMAD UR19, UR10, UR19, URZ ;  /* 0x000000130a1372a4 */ /* 0x000fe4000f8e023f */
[----:B------:R-:W-:Y:S01]  /*17680*/  @!UP0 UIMAD UR9, UR10, UR13, URZ ;  /* 0x0000000d0a0982a4 */ /* 0x000fe2000f8e023f */
[----:B------:R-:W-:Y:S01]  /*17690*/  LEA.HI.X.SX32 R3, R0, UR7, 0x1, P0 ;  /* 0x0000000700037c11 */ /* 0x000fe200080f0eff */
[----:B------:R-:W-:Y:S01]  /*176a0*/  @UP1 ULDC UR20, c[0x0][0x210] ;  /* 0x0000840000141ab9 */ /* 0x000fe20000000800 */
[----:B------:R-:W-:Y:S01]  /*176b0*/  ISETP.GE.AND P0, PT, R8, UR15, PT ;  /* 0x0000000f08007c0c */ /* 0x000fe2000bf06270 */
[----:B------:R-:W-:Y:S02]  /*176c0*/  USEL UR19, UR19, URZ, UP2 ;  /* 0x0000003f13137287 */ /* 0x000fe40009000000 */
[----:B------:R-:W-:Y:S01]  /*176d0*/  @!UP1 UMOV UR20, 0x1 ;  /* 0x0000000100149882 */ /* 0x000fe20000000000 */
[----:B-1----:R-:W-:Y:S01]  /*176e0*/  IMAD.WIDE.U32 R12, R12, c[0x0][0x1f0], R2 ;  /* 0x00007c000c0c7a25 */ /* 0x002fe200078e0002 */
[----:B------:R-:W-:-:S02]  /*176f0*/  UIMAD UR12, UR12, UR20, URZ ;  /* 0x000000140c0c72a4 */ /* 0x000fc4000f8e023f */
[----:B------:R-:W-:Y:S02]  /*17700*/  UIMAD UR19, UR11, UR14, UR19 ;  /* 0x0000000e0b1372a4 */ /* 0x000fe4000f8e0213 */
[----:B------:R-:W-:Y:S02]  /*17710*/  UMOV UR24, URZ ;  /* 0x0000003f00187c82 */ /* 0x000fe40008000000 */
[----:B------:R-:W-:Y:S02]  /*17720*/  @!UP2 UMOV UR24, UR9 ;  /* 0x000000090018ac82 */ /* 0x000fe40008000000 */
[----:B------:R-:W-:Y:S02]  /*17730*/  UIMAD UR4, UR11, UR5, UR4 ;  /* 0x000000050b0472a4 */ /* 0x000fe4000f8e0204 */
[----:B------:R-:W-:Y:S02]  /*17740*/  UMOV UR25, URZ ;  /* 0x0000003f00197c82 */ /* 0x000fe40008000000 */
[----:B------:R-:W-:-:S02]  /*17750*/  USHF.R.S32.HI UR6, URZ, 0x1f, UR12 ;  /* 0x0000001f3f067899 */ /* 0x000fc4000801140c */
[----:B------:R-:W-:Y:S01]  /*17760*/  @!UP2 USHF.R.S32.HI UR25, URZ, 0x1f, UR9 ;  /* 0x0000001f3f19a899 */ /* 0x000fe20008011409 */
[----:B------:R-:W-:Y:S01]  /*17770*/  IADD3 R11, R13, UR4, RZ ;  /* 0x000000040d0b7c10 */ /* 0x000fe2000fffe0ff */
[----:B------:R-:W-:Y:S02]  /*17780*/  USHF.R.S32.HI UR7, URZ, 0x1f, UR19 ;  /* 0x0000001f3f077899 */ /* 0x000fe40008011413 */
[----:B------:R-:W-:-:S04]  /*17790*/  UIADD3 UR12, UP1, UP0, UR12, UR24, UR19 ;  /* 0x000000180c0c7290 */ /* 0x000fc8000f83e013 */
[----:B------:R-:W-:Y:S01]  /*177a0*/  UIADD3.X UR6, UR6, UR25, UR7, UP1, UP0 ;  /* 0x0000001906067290 */ /* 0x000fe20008fe0407 */
[----:B------:R-:W-:Y:S06]  /*177b0*/  @P0 BRA `(.L_x_55) ;  /* 0x0000009000000947 */ /* 0x000fec0003800000 */
[----:B------:R-:W-:Y:S01]  /*177c0*/  MOV R10, R12 ;  /* 0x0000000c000a7202 */ /* 0x000fe20000000f00 */
[----:B------:R-:W-:-:S04]  /*177d0*/  IMAD R0, R7, c[0x0][0x1e8], RZ ;  /* 0x00007a0007007a24 */ /* 0x000fc800078e02ff */
[----:B------:R-:W-:-:S04]  /*177e0*/  IMAD.WIDE.U32 R2, R6, c[0x0][0x1e8], R10 ;  /* 0x00007a0006027a25 */ /* 0x000fc800078e000a */
[----:B------:R-:W-:Y:S01]  /*177f0*/  IMAD R0, R6, c[0x0][0x1ec], R0 ;  /* 0x00007b0006007a24 */ /* 0x000fe200078e0200 */
[----:B------:R-:W-:-:S04]  /*17800*/  LEA R4, P0, R2, c[0x0][0x1d0], 0x1 ;  /* 0x0000740002047a11 */ /* 0x000fc800078008ff */
[----:B------:R-:W-:-:S04]  /*17810*/  IADD3 R0, R0, R3, RZ ;  /* 0x0000000300007210 */ /* 0x000fc80007ffe0ff */
[----:B------:R-:W-:-:S05]  /*17820*/  LEA.HI.X R5, R2, c[0x0][0x1d4], R0, 0x1, P0 ;  /* 0x0000750002057a11 */ /* 0x000fca00000f0c00 */
[----:B------:R1:W-:Y:S04]  /*17830*/  STG.E.128 [R4.64], RZ ;  /* 0x000000ff04007986 */ /* 0x0003e8000c101d10 */
[----:B------:R1:W-:Y:S02]  /*17840*/  STG.E.128 [R4.64+0x80], RZ ;  /* 0x000080ff04007986 */ /* 0x0003e4000c101d10 */
.L_x_55:
[----:B------:R-:W-:Y:S05]  /*17850*/  BSYNC B0 ;  /* 0x0000000000007941 */ /* 0x000fea0003800000 */
.L_x_54:
[----:B------:R-:W-:Y:S01]  /*17860*/  IADD3 R20, R8, 0x10, RZ ;  /* 0x0000001008147810 */ /* 0x000fe20007ffe0ff */
[----:B------:R-:W-:Y:S03]  /*17870*/  BSSY B0, `(.L_x_56) ;  /* 0x000000f000007945 */ /* 0x000fe60003800000 */
[----:B------:R-:W-:-:S13]  /*17880*/  ISETP.GE.AND P0, PT, R20, UR15, PT ;  /* 0x0000000f14007c0c */ /* 0x000fda000bf06270 */
[----:B------:R-:W-:Y:S05]  /*17890*/  @P0 BRA `(.L_x_57) ;  /* 0x000000c000000947 */ /* 0x000fea0003800000 */
[----:B------:R-:W-:Y:S02]  /*178a0*/  IADD3 R0, P0, R6, 0x10, RZ ;  /* 0x0000001006007810 */ /* 0x000fe40007f1e0ff */
[----:B------:R-:W-:-:S03]  /*178b0*/  MOV R3, R11 ;  /* 0x0000000b00037202 */ /* 0x000fc60000000f00 */
[----:B------:R-:W-:-:S04]  /*178c0*/  IMAD.X R2, RZ, RZ, R7, P0 ;  /* 0x000000ffff027224 */ /* 0x000fc800000e0607 */
[----:B-1----:R-:W-:Y:S02]  /*178d0*/  IMAD R4, R2, c[0x0][0x1e8], RZ ;  /* 0x00007a0002047a24 */ /* 0x002fe400078e02ff */
[----:B------:R-:W-:-:S04]  /*178e0*/  IMAD.MOV.U32 R2, RZ, RZ, R12 ;  /* 0x000000ffff027224 */ /* 0x000fc800078e000c */
[----:B------:R-:W-:-:S04]  /*178f0*/  IMAD.WIDE.U32 R2, R0, c[0x0][0x1e8], R2 ;  /* 0x00007a0000027a25 */ /* 0x000fc800078e0002 */
[----:B------:R-:W-:Y:S01]  /*17900*/  IMAD R0, R0, c[0x0][0x1ec], R4 ;  /* 0x00007b0000007a24 */ /* 0x000fe200078e0204 */
[----:B------:R-:W-:-:S04]  /*17910*/  LEA R4, P0, R2, c[0x0][0x1d0], 0x1 ;  /* 0x0000740002047a11 */ /* 0x000fc800078008ff */
[----:B------:R-:W-:-:S04]  /*17920*/  IADD3 R0, R0, R3, RZ ;  /* 0x0000000300007210 */ /* 0x000fc80007ffe0ff */
[----:B------:R-:W-:-:S05]  /*17930*/  LEA.HI.X R5, R2, c[0x0][0x1d4], R0, 0x1, P0 ;  /* 0x0000750002057a11 */ /* 0x000fca00000f0c00 */
[----:B------:R1:W-:Y:S04]  /*17940*/  STG.E.128 [R4.64], RZ ;  /* 0x000000ff04007986 */ /* 0x0003e8000c101d10 */
[----:B------:R1:W-:Y:S02]  /*17950*/  STG.E.128 [R4.64+0x80], RZ ;  /* 0x000080ff04007986 */ /* 0x0003e4000c101d10 */
.L_x_57:
[----:B------:R-:W-:Y:S05]  /*17960*/  BSYNC B0 ;  /* 0x0000000000007941 */ /* 0x000fea0003800000 */
.L_x_56:
        /* <DEDUP_REMOVED lines=16> */
.L_x_59:
[----:B------:R-:W-:Y:S05]  /*17a70*/  BSYNC B0 ;  /* 0x0000000000007941 */ /* 0x000fea0003800000 */
.L_x_58:
        /* <DEDUP_REMOVED lines=16> */
.L_x_61:
[----:B------:R-:W-:Y:S05]  /*17b80*/  BSYNC B0 ;  /* 0x0000000000007941 */ /* 0x000fea0003800000 */
.L_x_60:
        /* <DEDUP_REMOVED lines=16> */
.L_x_63:
[----:B------:R-:W-:Y:S05]  /*17c90*/  BSYNC B0 ;  /* 0x0000000000007941 */ /* 0x000fea0003800000 */
.L_x_62:
        /* <DEDUP_REMOVED lines=16> */
.L_x_65:
[----:B------:R-:W-:Y:S05]  /*17da0*/  BSYNC B0 ;  /* 0x0000000000007941 */ /* 0x000fea0003800000 */
.L_x_64:
        /* <DEDUP_REMOVED lines=16> */
.L_x_67:
[----:B------:R-:W-:Y:S05]  /*17eb0*/  BSYNC B0 ;  /* 0x0000000000007941 */ /* 0x000fea0003800000 */
.L_x_66:
[----:B------:R-:W-:Y:S01]  /*17ec0*/  IADD3 R15, R8, 0x70, RZ ;  /* 0x00000070080f7810 */ /* 0x000fe20007ffe0ff */
[----:B------:R-:W-:Y:S03]  /*17ed0*/  BSSY B0, `(.L_x_68) ;  /* 0x000000f000007945 */ /* 0x000fe60003800000 */
[----:B------:R-:W-:-:S13]  /*17ee0*/  ISETP.GE.AND P0, PT, R15, UR15, PT ;  /* 0x0000000f0f007c0c */ /* 0x000fda000bf06270 */
[----:B------:R-:W-:Y:S05]  /*17ef0*/  @P0 BRA `(.L_x_69) ;  /* 0x000000c000000947 */ /* 0x000fea0003800000 */
[----:B------:R-:W-:Y:S01]  /*17f00*/  IADD3 R0, P0, R6, 0x70, RZ ;  /* 0x0000007006007810 */ /* 0x000fe20007f1e0ff */
        /* <DEDUP_REMOVED lines=9> */
[----:B------:R1:W-:Y:S04]  /*17fa0*/  STG.E.128 [R2.64], RZ ;  /* 0x000000ff02007986 */ /* 0x0003e8000c101d10 */
[----:B------:R1:W-:Y:S02]  /*17fb0*/  STG.E.128 [R2.64+0x80], RZ ;  /* 0x000080ff02007986 */ /* 0x0003e4000c101d10 */
.L_x_69:
[----:B------:R-:W-:Y:S05]  /*17fc0*/  BSYNC B0 ;  /* 0x0000000000007941 */ /* 0x000fea0003800000 */
.L_x_68:
[----:B------:R-:W-:-:S04]  /*17fd0*/  LOP3.LUT P6, RZ, R156, 0x7, RZ, 0xc0, !PT ;  /* 0x000000079cff7812 */ /* 0x000fc800078cc0ff */
[----:B------:R-:W-:Y:S02]  /*17fe0*/  ISETP.GE.OR P2, PT, R8, UR15, P6 ;  /* 0x0000000f08007c0c */ /* 0x000fe4000b746670 */
[----:B------:R-:W-:Y:S02]  /*17ff0*/  ISETP.GE.OR P1, PT, R20, UR15, P6 ;  /* 0x0000000f14007c0c */ /* 0x000fe4000b726670 */
[----:B------:R-:W-:Y:S02]  /*18000*/  ISETP.GE.OR P5, PT, R19, UR15, P6 ;  /* 0x0000000f13007c0c */ /* 0x000fe4000b7a6670 */
[----:B------:R-:W-:Y:S02]  /*18010*/  ISETP.GE.OR P4, PT, R18, UR15, P6 ;  /* 0x0000000f12007c0c */ /* 0x000fe4000b786670 */
[----:B------:R-:W-:-:S05]  /*18020*/  ISETP.GE.OR P3, PT, R17, UR15, P6 ;  /* 0x0000000f11007c0c */ /* 0x000fca000b766670 */
[----:B------:R-:W-:Y:S02]  /*18030*/  @!P2 IMAD R0, R8, UR20, RZ ;  /* 0x000000140800ac24 */ /* 0x000fe4000f8e02ff */
[----:B-1----:R-:W-:Y:S02]  /*18040*/  @!P2 IMAD.MOV.U32 R5, RZ, RZ, 0x7f800000 ;  /* 0x7f800000ff05a424 */ /* 0x002fe400078e00ff */
[----:B------:R-:W-:Y:S01]  /*18050*/  @!P5 IMAD R6, R19, UR20, RZ ;  /* 0x000000141306dc24 */ /* 0x000fe2000f8e02ff */
[----:B------:R-:W-:Y:S01]  /*18060*/  @!P2 IADD3 R3, P0, R0, UR12, RZ ;  /* 0x0000000c0003ac10 */ /* 0x000fe2000ff1e0ff */
[----:B------:R-:W-:-:S03]  /*18070*/  @!P5 IMAD.MOV.U32 R12, RZ, RZ, 0x7f800000 ;  /* 0x7f800000ff0cd424 */ /* 0x000fc600078e00ff */
[----:B------:R-:W-:Y:S01]  /*18080*/  @!P2 LEA.HI.X.SX32 R4, R0, UR6, 0x1, P0 ;  /* 0x000000060004ac11 */ /* 0x000fe200080f0eff */
[----:B------:R-:W-:Y:S01]  /*18090*/  @!P1 IMAD R0, R20, UR20, RZ ;  /* 0x0000001414009c24 */ /* 0x000fe2000f8e02ff */
[----:B------:R-:W-:-:S04]  /*180a0*/  @!P2 LEA R2, P0, R3, c[0x0][0x200], 0x2 ;  /* 0x000080000302aa11 */ /* 0x000fc800078010ff */
[----:B------:R-:W-:Y:S02]  /*180b0*/  @!P2 LEA.HI.X R3, R3, c[0x0][0x204], R4, 0x2, P0 ;  /* 0x000081000303aa11 */ /* 0x000fe400000f1404 */
[----:B------:R-:W-:-:S03]  /*180c0*/  @!P1 IADD3 R4, P0, R0, UR12, RZ ;  /* 0x0000000c00049c10 */ /* 0x000fc6000ff1e0ff */
[----:B------:R1:W-:Y:S02]  /*180d0*/  @!P2 STG.E [R2.64], R5 ;  /* 0x000000050200a986 */ /* 0x0003e4000c101910 */
[----:B-1----:R-:W-:Y:S01]  /*180e0*/  @!P1 LEA.HI.X.SX32 R3, R0, UR6, 0x1, P0 ;  /* 0x0000000600039c11 */ /* 0x002fe200080f0eff */
[----:B------:R-:W-:Y:S01]  /*180f0*/  @!P4 IMAD R5, R18, UR20, RZ ;  /* 0x000000141205cc24 */ /* 0x000fe2000f8e02ff */
[----:B------:R-:W-:Y:S02]  /*18100*/  @!P1 LEA R2, P2, R4, c[0x0][0x200], 0x2 ;  /* 0x0000800004029a11 */ /* 0x000fe400078410ff */
[----:B------:R-:W-:Y:S02]  /*18110*/  @!P5 IADD3 R0, P0, R6, UR12, RZ ;  /* 0x0000000c0600dc10 */ /* 0x000fe4000ff1e0ff */
[----:B------:R-:W-:Y:S02]  /*18120*/  @!P1 LEA.HI.X R3, R4, c[0x0][0x204], R3, 0x2, P2 ;  /* 0x0000810004039a11 */ /* 0x000fe400010f1403 */
[----:B------:R-:W-:-:S02]  /*18130*/  @!P5 LEA.HI.X.SX32 R6, R6, UR6, 0x1, P0 ;  /* 0x000000060606dc11 */ /* 0x000fc400080f0eff */
[C---:B------:R-:W-:Y:S02]  /*18140*/  @!P5 LEA R10, P2, R0.reuse, c[0x0][0x200], 0x2 ;  /* 0x00008000000ada11 */ /* 0x040fe400078410ff */
[C---:B------:R-:W-:Y:S02]  /*18150*/  @!P4 IADD3 R4, P0, R5.reuse, UR12, RZ ;  /* 0x0000000c0504cc10 */ /* 0x040fe4000ff1e0ff */
[----:B------:R-:W-:Y:S01]  /*18160*/  @!P5 LEA.HI.X R11, R0, c[0x0][0x204], R6, 0x2, P2 ;  /* 0x00008100000bda11 */ /* 0x000fe200010f1406 */
[----:B------:R-:W-:Y:S01]  /*18170*/  @!P1 IMAD.MOV.U32 R6, RZ, RZ, 0x7f800000 ;  /* 0x7f800000ff069424 */ /* 0x000fe200078e00ff */
[----:B------:R-:W-:Y:S02]  /*18180*/  ISETP.GE.OR P2, PT, R16, UR15, P6 ;  /* 0x0000000f10007c0c */ /* 0x000fe4000b746670 */
[----:B------:R-:W-:Y:S01]  /*18190*/  @!P4 LEA.HI.X.SX32 R0, R5, UR6, 0x1, P0 ;  /* 0x000000060500cc11 */ /* 0x000fe200080f0eff */
[----:B------:R-:W-:Y:S01]  /*181a0*/  @!P3 IMAD R5, R17, UR20, RZ ;  /* 0x000000141105bc24 */ /* 0x000fe2000f8e02ff */
[----:B------:R-:W-:Y:S01]  /*181b0*/  @!P4 LEA R8, P0, R4, c[0x0][0x200], 0x2 ;  /* 0x000080000408ca11 */ /* 0x000fe200078010ff */
[----:B------:R1:W-:Y:S01]  /*181c0*/  @!P1 STG.E [R2.64], R6 ;  /* 0x0000000602009986 */ /* 0x0003e2000c101910 */
[----:B------:R-:W-:-:S02]  /*181d0*/  ISETP.GE.OR P1, PT, R14, UR15, P6 ;  /* 0x0000000f0e007c0c */ /* 0x000fc4000b726670 */
[----:B------:R-:W-:Y:S01]  /*181e0*/  @!P4 LEA.HI.X R9, R4, c[0x0][0x204], R0, 0x2, P0 ;  /* 0x000081000409ca11 */ /* 0x000fe200000f1400 */
[----:B------:R2:W-:Y:S01]  /*181f0*/  @!P5 STG.E [R10.64], R12 ;  /* 0x0000000c0a00d986 */ /* 0x0005e2000c101910 */
[----:B------:R-:W-:Y:S02]  /*18200*/  @!P3 IADD3 R0, P0, R5, UR12, RZ ;  /* 0x0000000c0500bc10 */ /* 0x000fe4000ff1e0ff */
[----:B------:R-:W-:Y:S02]  /*18210*/  ISETP.GE.OR P6, PT, R15, UR15, P6 ;  /* 0x0000000f0f007c0c */ /* 0x000fe4000b7c6670 */
[----:B-1----:R-:W-:Y:S01]  /*18220*/  @!P3 LEA.HI.X.SX32 R3, R5, UR6, 0x1, P0 ;  /* 0x000000060503bc11 */ /* 0x002fe200080f0eff */
[----:B------:R-:W-:Y:S01]  /*18230*/  @!P2 IMAD R2, R16, UR20, RZ ;  /* 0x000000141002ac24 */ /* 0x000fe2000f8e02ff */
[----:B------:R-:W-:Y:S01]  /*18240*/  @!P3 LEA R6, P0, R0, c[0x0][0x200], 0x2 ;  /* 0x000080000006ba11 */ /* 0x000fe200078010ff */
[----:B--2---:R-:W-:-:S03]  /*18250*/  @!P3 IMAD.MOV.U32 R10, RZ, RZ, 0x7f800000 ;  /* 0x7f800000ff0ab424 */ /* 0x004fc600078e00ff */
[----:B------:R-:W-:Y:S01]  /*18260*/  @!P3 LEA.HI.X R7, R0, c[0x0][0x204], R3, 0x2, P0 ;  /* 0x000081000007ba11 */ /* 0x000fe200000f1403 */
[----:B------:R-:W-:Y:S01]  /*18270*/  @!P1 IMAD R3, R14, UR20, RZ ;  /* 0x000000140e039c24 */ /* 0x000fe2000f8e02ff */
[----:B------:R-:W-:-:S04]  /*18280*/  @!P2 IADD3 R0, P0, R2, UR12, RZ ;  /* 0x0000000c0200ac10 */ /* 0x000fc8000ff1e0ff */
[----:B------:R-:W-:Y:S02]  /*18290*/  @!P2 LEA.HI.X.SX32 R2, R2, UR6, 0x1, P0 ;  /* 0x000000060202ac11 */ /* 0x000fe400080f0eff */
[----:B------:R-:W-:-:S04]  /*182a0*/  @!P2 LEA R4, P0, R0, c[0x0][0x200], 0x2 ;  /* 0x000080000004aa11 */ /* 0x000fc800078010ff */
[----:B------:R-:W-:Y:S02]  /*182b0*/  @!P2 LEA.HI.X R5, R0, c[0x0][0x204], R2, 0x2, P0 ;  /* 0x000081000005aa11 */ /* 0x000fe400000f1402 */
[----:B------:R-:W-:-:S04]  /*182c0*/  @!P1 IADD3 R0, P0, R3, UR12, RZ ;  /* 0x0000000c03009c10 */ /* 0x000fc8000ff1e0ff */
[----:B------:R-:W-:Y:S02]  /*182d0*/  @!P1 LEA.HI.X.SX32 R3, R3, UR6, 0x1, P0 ;  /* 0x0000000603039c11 */ /* 0x000fe400080f0eff */
[----:B------:R-:W-:-:S04]  /*182e0*/  @!P1 LEA R2, P0, R0, c[0x0][0x200], 0x2 ;  /* 0x0000800000029a11 */ /* 0x000fc800078010ff */
[----:B------:R-:W-:Y:S01]  /*182f0*/  @!P1 LEA.HI.X R3, R0, c[0x0][0x204], R3, 0x2, P0 ;  /* 0x0000810000039a11 */ /* 0x000fe200000f1403 */
[----:B------:R-:W-:-:S05]  /*18300*/  @!P4 IMAD.MOV.U32 R0, RZ, RZ, 0x7f800000 ;  /* 0x7f800000ff00c424 */ /* 0x000fca00078e00ff */
[----:B------:R1:W-:Y:S04]  /*18310*/  @!P4 STG.E [R8.64], R0 ;  /* 0x000000000800c986 */ /* 0x0003e8000c101910 */
[----:B------:R2:W-:Y:S01]  /*18320*/  @!P3 STG.E [R6.64], R10 ;  /* 0x0000000a0600b986 */ /* 0x0005e2000c101910 */
[----:B-1----:R-:W-:Y:S02]  /*18330*/  @!P2 IMAD.MOV.U32 R8, RZ, RZ, 0x7f800000 ;  /* 0x7f800000ff08a424 */ /* 0x002fe400078e00ff */
[----:B------:R-:W-:-:S03]  /*18340*/  @!P1 IMAD.MOV.U32 R0, RZ, RZ, 0x7f800000 ;  /* 0x7f800000ff009424 */ /* 0x000fc600078e00ff */
[----:B------:R2:W-:Y:S04]  /*18350*/  @!P2 STG.E [R4.64], R8 ;  /* 0x000000080400a986 */ /* 0x0005e8000c101910 */
[----:B------:R2:W-:Y:S01]  /*18360*/  @!P1 STG.E [R2.64], R0 ;  /* 0x0000000002009986 */ /* 0x0005e2000c101910 */
[----:B------:R-:W-:Y:S05]  /*18370*/  @P6 EXIT ;  /* 0x000000000000694d */ /* 0x000fea0003800000 */
[----:B--2---:R-:W-:-:S05]  /*18380*/  IMAD R0, R15, UR20, RZ ;  /* 0x000000140f007c24 */ /* 0x004fca000f8e02ff */
[----:B------:R-:W-:-:S04]  /*18390*/  IADD3 R3, P0, R0, UR12, RZ ;  /* 0x0000000c00037c10 */ /* 0x000fc8000ff1e0ff */
[----:B------:R-:W-:Y:S02]  /*183a0*/  LEA.HI.X.SX32 R0, R0, UR6, 0x1, P0 ;  /* 0x0000000600007c11 */ /* 0x000fe400080f0eff */
[----:B------:R-:W-:-:S04]  /*183b0*/  LEA R2, P0, R3, c[0x0][0x200], 0x2 ;  /* 0x0000800003027a11 */ /* 0x000fc800078010ff */
[----:B------:R-:W-:Y:S01]  /*183c0*/  LEA.HI.X R3, R3, c[0x0][0x204], R0, 0x2, P0 ;  /* 0x0000810003037a11 */ /* 0x000fe200000f1400 */
[----:B------:R-:W-:-:S05]  /*183d0*/  IMAD.MOV.U32 R0, RZ, RZ, 0x7f800000 ;  /* 0x7f800000ff007424 */ /* 0x000fca00078e00ff */
[----:B------:R-:W-:Y:S01]  /*183e0*/  STG.E [R2.64], R0 ;  /* 0x0000000002007986 */ /* 0x000fe2000c101910 */
[----:B------:R-:W-:Y:S05]  /*183f0*/  EXIT ;  /* 0x000000000000794d */ /* 0x000fea0003800000 */
.L_x_70:
        /* <DEDUP_REMOVED lines=16> */
.L_x_1394:


//--------------------- .text._ZN5flash16flash_fwd_kernelI23Flash_fwd_kernel_traitsILi128ELi128ELi64ELi4ELb0ELb0EN7cutlass10bfloat16_tE19Flash_kernel_traitsILi128ELi128ELi64ELi4ES3_EELb0ELb1ELb0ELb0ELb0ELb1ELb1ELb0EEEvNS_16Flash_fwd_paramsE --------------------------
	.section	.text._ZN5flash16flash_fwd_kernelI23Flash_fwd_kernel_traitsILi128ELi128ELi64ELi4ELb0ELb0EN7cutlass10bfloat16_tE19Flash_kernel_traitsILi128ELi128ELi64ELi4ES3_EELb0ELb1ELb0ELb0ELb0ELb1ELb1ELb0EEEvNS_16Flash_fwd_paramsE,"ax",@progbits
	.sectioninfo	@"SHI_REGISTERS=255"
	.align	128
        .global         _ZN5flash16flash_fwd_kernelI23Flash_fwd_kernel_traitsILi128ELi128ELi64ELi4ELb0ELb0EN7cutlass10bfloat16_tE19Flash_kernel_traitsILi128ELi128ELi64ELi4ES3_EELb0ELb1ELb0ELb0ELb0ELb1ELb1ELb0EEEvNS_16Flash_fwd_paramsE
        .type           _ZN5flash16flash_fwd_kernelI23Flash_fwd_kernel_traitsILi128ELi128ELi64ELi4ELb0ELb0EN7cutlass10bfloat16_tE19Flash_kernel_traitsILi128ELi128ELi64ELi4ES3_EELb0ELb1ELb0ELb0ELb0ELb1ELb1ELb0EEEvNS_16Flash_fwd_paramsE,@function
        .size           _ZN5flash16flash_fwd_kernelI23Flash_fwd_kernel_traitsILi128ELi128ELi64ELi4ELb0ELb0EN7cutlass10bfloat16_tE19Flash_kernel_traitsILi128ELi128ELi64ELi4ES3_EELb0ELb1ELb0ELb0ELb0ELb1ELb1ELb0EEEvNS_16Flash_fwd_paramsE,(.L_x_1395 - _ZN5flash16flash_fwd_kernelI23Flash_fwd_kernel_traitsILi128ELi128ELi64ELi4ELb0ELb0EN7cutlass10bfloat16_tE19Flash_kernel_traitsILi128ELi128ELi64ELi4ES3_EELb0ELb1ELb0ELb0ELb0ELb1ELb1ELb0EEEvNS_16Flash_fwd_paramsE)
        .other          _ZN5flash16flash_fwd_kernelI23Flash_fwd_kernel_traitsILi128ELi128ELi64ELi4ELb0ELb0EN7cutlass10bfloat16_tE19Flash_kernel_traitsILi128ELi128ELi64ELi4ES3_EELb0ELb1ELb0ELb0ELb0ELb1ELb1ELb0EEEvNS_16Flash_fwd_paramsE,@"STO_CUDA_ENTRY STV_DEFAULT"
_ZN5flash16flash_fwd_kernelI23Flash_fwd_kernel_traitsILi128ELi128ELi64ELi4ELb0ELb0EN7cutlass10bfloat16_tE19Flash_kernel_traitsILi128ELi128ELi64ELi4ES3_EELb0ELb1ELb0ELb0ELb0ELb1ELb1ELb0EEEvNS_16Flash_fwd_paramsE:
.text._ZN5flash16flash_fwd_kernelI23Flash_fwd_kernel_traitsILi128ELi128ELi64ELi4ELb0ELb0EN7cutlass10bfloat16_tE19Flash_kernel_traitsILi128ELi128ELi64ELi4ES3_EELb0ELb1ELb0ELb0ELb0ELb1ELb1ELb0EEEvNS_16Flash_fwd_paramsE:
        /* <DEDUP_REMOVED lines=56> */
.L_x_71:
[----:B------:R-:W-:Y:S02]  /*0380*/  ULDC UR6, c[0x0][0x218] ;  /* 0x0000860000067ab9 */ /* 0x000fe40000000800 */
.L_x_72:
        /* <DEDUP_REMOVED lines=70> */
.L_x_74:
        /* <DEDUP_REMOVED lines=46> */
.L_x_75:
[----:B------:R-:W1:Y:S01]  /*0ad0*/  S2R R4, SR_CTAID.X ;  /* 0x0000000000047919 */ /* 0x000e620000002500 */
[----:B------:R-:W-:Y:S01]  /*0ae0*/  SHF.R.S32.HI R25, RZ, 0x1f, R155 ;  /* 0x0000001fff197819 */ /* 0x000fe2000001149b */
[----:B------:R-:W-:Y:S01]  /*0af0*/  UIADD3 UR10, -UR12, UR15, URZ ;  /* 0x0000000f0c0a7290 */ /* 0x000fe2000fffe13f */
[----:B------:R-:W-:Y:S01]  /*0b00*/  IMAD.MOV.U32 R161, RZ, RZ, c[0x0][0x19c] ;  /* 0x00006700ffa17624 */ /* 0x000fe200078e00ff */
[----:B------:R-:W2:Y:S01]  /*0b10*/  S2R R8, SR_CTAID.Z ;  /* 0x0000000000087919 */ /* 0x000ea20000002700 */
[CC--:B------:R-:W-:Y:S01]  /*0b20*/  LEA.HI R0, R25.reuse, R155.reuse, RZ, 0x3 ;  /* 0x0000009b19007211 */ /* 0x0c0fe200078f18ff */
[----:B------:R-:W-:Y:S01]  /*0b30*/  ULDC.64 UR4, c[0x0][0x1a8] ;  /* 0x00006a0000047ab9 */ /* 0x000fe20000000a00 */
[----:B------:R-:W-:Y:S01]  /*0b40*/  LEA.HI R7, R25, R155, RZ, 0x6 ;  /* 0x0000009b19077211 */ /* 0x000fe200078f30ff */
[----:B------:R-:W-:Y:S01]  /*0b50*/  UIMAD UR4, UR19, UR4, URZ ;  /* 0x00000004130472a4 */ /* 0x000fe2000f8e023f */
[----:B------:R-:W-:Y:S01]  /*0b60*/  SHF.R.S32.HI R2, RZ, 0x3, R0 ;  /* 0x00000003ff027819 */ /* 0x000fe20000011400 */
[----:B------:R-:W-:Y:S01]  /*0b70*/  UIADD3 UR14, UR8, -0x1, URZ ;  /* 0xffffffff080e7890 */ /* 0x000fe2000fffe03f */
[----:B------:R-:W-:Y:S01]  /*0b80*/  LOP3.LUT R0, R0, 0xfffffff8, RZ, 0xc0, !PT ;  /* 0xfffffff800007812 */ /* 0x000fe200078ec0ff */
[----:B------:R-:W-:Y:S01]  /*0b90*/  UIMAD UR4, UR11, UR5, UR4 ;  /* 0x000000050b0472a4 */ /* 0x000fe2000f8e0204 */
[C---:B------:R-:W-:Y:S01]  /*0ba0*/  IADD3 R23, R2.reuse, 0x10, RZ ;  /* 0x0000001002177810 */ /* 0x040fe20007ffe0ff */
[----:B------:R-:W-:Y:S01]  /*0bb0*/  UIMAD UR11, UR14, -0x40, UR13 ;  /* 0xffffffc00e0b78a4 */ /* 0x000fe2000f8e020d */
[----:B------:R-:W-:Y:S01]  /*0bc0*/  SHF.R.S32.HI R3, RZ, 0x1f, R2 ;  /* 0x0000001fff037819 */ /* 0x000fe20000011402 */
[----:B------:R-:W-:Y:S01]  /*0bd0*/  IMAD.IADD R60, R155, 0x1, -R0 ;  /* 0x000000019b3c7824 */ /* 0x000fe200078e0a00 */
[----:B------:R-:W-:Y:S01]  /*0be0*/  ISETP.GE.AND P0, PT, R23, UR10, PT ;  /* 0x0000000a17007c0c */ /* 0x000fe2000bf06270 */
[C---:B------:R-:W-:Y:S01]  /*0bf0*/  IMAD.SHL.U32 R0, R2.reuse, 0x40, RZ ;  /* 0x0000004002007824 */ /* 0x040fe200078e00ff */
[----:B------:R-:W-:Y:S01]  /*0c00*/  IADD3 R24, R2, 0x20, RZ ;  /* 0x0000002002187810 */ /* 0x000fe20007ffe0ff */
[----:B------:R-:W-:Y:S01]  /*0c10*/  IMAD.SHL.U32 R30, R60, 0x8, RZ ;  /* 0x000000083c1e7824 */ /* 0x000fe200078e00ff */
[----:B------:R-:W-:Y:S01]  /*0c20*/  IADD3 R28, R2, 0x30, RZ ;  /* 0x00000030021c7810 */ /* 0x000fe20007ffe0ff */
[----:B------:R-:W-:Y:S01]  /*0c30*/  UISETP.GE.AND UP0, UPT, UR8, 0x2, UPT ;  /* 0x000000020800788c */ /* 0x000fe2000bf06270 */
[----:B------:R-:W-:Y:S01]  /*0c40*/  LOP3.LUT R0, R0, 0x1c0, RZ, 0xc0, !PT ;  /* 0x000001c000007812 */ /* 0x000fe200078ec0ff */
[----:B-1----:R-:W-:Y:S01]  /*0c50*/  IMAD.WIDE R32, R4, 0x80, R2 ;  /* 0x0000008004207825 */ /* 0x002fe200078e0202 */
[----:B------:R-:W-:-:S02]  /*0c60*/  SHF.R.S32.HI R31, RZ, 0x1f, R30 ;  /* 0x0000001fff1f7819 */ /* 0x000fc4000001141e */
[----:B------:R-:W-:Y:S02]  /*0c70*/  IADD3 R4, P2, R30, UR6, RZ ;  /* 0x000000061e047c10 */ /* 0x000fe4000ff5e0ff */
[----:B------:R-:W-:Y:S01]  /*0c80*/  ISETP.GE.AND P1, PT, R2, UR10, PT ;  /* 0x0000000a02007c0c */ /* 0x000fe2000bf26270 */
[----:B------:R-:W-:Y:S01]  /*0c90*/  STL.64 [R1+0xa8], R32 ;  /* 0x0000a82001007387 */ /* 0x000fe20000100a00 */
[----:B------:R-:W-:Y:S02]  /*0ca0*/  SHF.R.U32.HI R6, RZ, 0x3, R0 ;  /* 0x00000003ff067819 */ /* 0x000fe40000011600 */
[----:B------:R-:W-:Y:S01]  /*0cb0*/  LOP3.LUT R0, R0, 0x38, R30, 0xf8, !PT ;  /* 0x0000003800007812 */ /* 0x000fe200078ef81e */
[----:B------:R-:W-:Y:S01]  /*0cc0*/  STL [R1+0xd8], R28 ;  /* 0x0000d81c01007387 */ /* 0x000fe20000100800 */
[----:B------:R-:W-:Y:S01]  /*0cd0*/  IADD3.X R5, R31, UR18, RZ, P2, !PT ;  /* 0x000000121f057c10 */ /* 0x000fe200097fe4ff */
[----:B------:R-:W-:Y:S01]  /*0ce0*/  UMOV UR18, 0x6 ;  /* 0x0000000600127882 */ /* 0x000fe20000000000 */
[----:B------:R-:W-:Y:S01]  /*0cf0*/  ISETP.GE.AND P5, PT, R24, UR10, PT ;  /* 0x0000000a18007c0c */ /* 0x000fe2000bfa6270 */
[----:B------:R-:W-:Y:S01]  /*0d00*/  STL.64 [R1+0xc0], R30 ;  /* 0x0000c01e01007387 */ /* 0x000fe20000100a00 */
[----:B------:R-:W-:Y:S01]  /*0d10*/  ISETP.GE.AND P3, PT, R28, UR10, PT ;  /* 0x0000000a1c007c0c */ /* 0x000fe2000bf66270 */
[----:B--2---:R-:W-:Y:S01]  /*0d20*/  IMAD.WIDE.U32 R4, R8, c[0x0][0x1a8], R4 ;  /* 0x00006a0008047a25 */ /* 0x004fe200078e0004 */
[----:B------:R-:W-:-:S02]  /*0d30*/  @!P0 IADD3 R12, P2, R32, 0x10, RZ ;  /* 0x00000010200c8810 */ /* 0x000fc40007f5e0ff */
[----:B------:R-:W-:Y:S01]  /*0d40*/  LOP3.LUT R0, R0, R6, RZ, 0x3c, !PT ;  /* 0x0000000600007212 */ /* 0x000fe200078e3cff */
[----:B------:R-:W-:Y:S01]  /*0d50*/  IMAD.SHL.U32 R6, R7, 0x8, RZ ;  /* 0x0000000807067824 */ /* 0x000fe200078e00ff */
[----:B------:R-:W-:Y:S01]  /*0d60*/  IADD3 R5, R5, UR4, RZ ;  /* 0x0000000405057c10 */ /* 0x000fe2000fffe0ff */
[----:B------:R-:W-:Y:S01]  /*0d70*/  @!P0 IMAD.X R7, RZ, RZ, R33, P2 ;  /* 0x000000ffff078224 */ /* 0x000fe200010e0621 */
[----:B------:R-:W-:Y:S02]  /*0d80*/  IADD3 R18, R2, 0x40, RZ ;  /* 0x0000004002127810 */ /* 0x000fe40007ffe0ff */
[----:B------:R-:W-:Y:S01]  /*0d90*/  LOP3.LUT R243, R0, 0xfffffe00, R6, 0xf8, !PT ;  /* 0xfffffe0000f37812 */ /* 0x000fe200078ef806 */
[----:B------:R-:W-:Y:S01]  /*0da0*/  @!P0 IMAD R6, R7, c[0x0][0x190], RZ ;  /* 0x0000640007068a24 */ /* 0x000fe200078e02ff */
[C---:B------:R-:W-:Y:S01]  /*0db0*/  @!P5 IADD3 R8, P4, R32.reuse, 0x20, RZ ;  /* 0x000000202008d810 */ /* 0x040fe20007f9e0ff */
[----:B------:R-:W-:Y:S01]  /*0dc0*/  @!P1 IMAD R0, R33, c[0x0][0x190], RZ ;  /* 0x0000640021009a24 */ /* 0x000fe200078e02ff */
[----:B------:R-:W-:Y:S01]  /*0dd0*/  @!P3 IADD3 R11, P2, R32, 0x30, RZ ;  /* 0x00000030200bb810 */ /* 0x000fe20007f5e0ff */
[----:B------:R-:W-:Y:S01]  /*0de0*/  @!P0 IMAD R16, R12, c[0x0][0x194], R6 ;  /* 0x000065000c108a24 */ /* 0x000fe200078e0206 */
[----:B------:R1:W-:Y:S01]  /*0df0*/  STL [R1+0xe0], R18 ;  /* 0x0000e01201007387 */ /* 0x0003e20000100800 */
[C---:B------:R-:W-:Y:S01]  /*0e00*/  @!P1 IMAD R9, R32.reuse, c[0x0][0x194], R0 ;  /* 0x0000650020099a24 */ /* 0x040fe200078e0200 */
[----:B------:R-:W-:Y:S01]  /*0e10*/  LEA.HI R154, R25, R155, RZ, 0x5 ;  /* 0x0000009b199a7211 */ /* 0x000fe200078f28ff */
[----:B------:R-:W-:-:S03]  /*0e20*/  @!P1 IMAD.WIDE.U32 R6, R32, c[0x0][0x190], R4 ;  /* 0x0000640020069a25 */ /* 0x000fc600078e0004 */
[----:B------:R-:W-:Y:S01]  /*0e30*/  SHF.R.S32.HI R153, RZ, 0x5, R154 ;  /* 0x00000005ff997819 */ /* 0x000fe2000001149a */
[--C-:B------:R-:W-:Y:S01]  /*0e40*/  @!P5 IMAD.X R0, RZ, RZ, R33.reuse, P4 ;  /* 0x000000ffff00d224 */ /* 0x100fe200020e0621 */
[----:B------:R-:W-:Y:S01]  /*0e50*/  ISETP.GE.AND P4, PT, R18, UR10, PT ;  /* 0x0000000a12007c0c */ /* 0x000fe2000bf86270 */
[----:B------:R-:W-:Y:S01]  /*0e60*/  @!P3 IMAD.X R10, RZ, RZ, R33, P2 ;  /* 0x000000ffff0ab224 */ /* 0x000fe200010e0621 */
[----:B------:R-:W-:Y:S01]  /*0e70*/  @!P1 LEA R14, P2, R6, c[0x0][0x160], 0x1 ;  /* 0x00005800060e9a11 */ /* 0x000fe200078408ff */
[----:B------:R-:W-:Y:S02]  /*0e80*/  @!P1 IMAD.IADD R7, R7, 0x1, R9 ;  /* 0x0000000107079824 */ /* 0x000fe400078e0209 */
[----:B------:R-:W-:Y:S02]  /*0e90*/  @!P5 IMAD R0, R0, c[0x0][0x190], RZ ;  /* 0x000064000000da24 */ /* 0x000fe400078e02ff */
[----:B------:R-:W-:Y:S01]  /*0ea0*/  @!P0 IMAD.WIDE.U32 R12, R12, c[0x0][0x190], R4 ;  /* 0x000064000c0c8a25 */ /* 0x000fe200078e0004 */
[----:B------:R-:W-:-:S03]  /*0eb0*/  @!P1 LEA.HI.X R15, R6, c[0x0][0x164], R7, 0x1, P2 ;  /* 0x00005900060f9a11 */ /* 0x000fc600010f0c07 */
[----:B------:R-:W-:Y:S01]  /*0ec0*/  @!P3 IMAD R6, R10, c[0x0][0x190], RZ ;  /* 0x000064000a06ba24 */ /* 0x000fe200078e02ff */
[----:B------:R-:W-:Y:S01]  /*0ed0*/  @!P0 LEA R10, P2, R12, c[0x0][0x160], 0x1 ;  /* 0x000058000c0a8a11 */ /* 0x000fe200078408ff */
[----:B------:R-:W-:Y:S02]  /*0ee0*/  @!P5 IMAD R17, R8, c[0x0][0x194], R0 ;  /* 0x000065000811da24 */ /* 0x000fe400078e0200 */
[----:B------:R-:W-:Y:S01]  /*0ef0*/  @!P0 IMAD.IADD R0, R13, 0x1, R16 ;  /* 0x000000010d008824 */ /* 0x000fe200078e0210 */
[----:B------:R-:W-:Y:S01]  /*0f00*/  IADD3 R16, R2, 0x50, RZ ;  /* 0x0000005002107810 */ /* 0x000fe20007ffe0ff */
[----:B------:R-:W-:Y:S02]  /*0f10*/  @!P3 IMAD R13, R11, c[0x0][0x194], R6 ;  /* 0x000065000b0dba24 */ /* 0x000fe400078e0206 */
[----:B------:R-:W-:Y:S02]  /*0f20*/  @!P3 IMAD.MOV.U32 R6, RZ, RZ, R4 ;  /* 0x000000ffff06b224 */ /* 0x000fe400078e0004 */
[----:B------:R-:W-:Y:S01]  /*0f30*/  @!P3 IMAD.MOV.U32 R7, RZ, RZ, R5 ;  /* 0x000000ffff07b224 */ /* 0x000fe200078e0005 */
[----:B------:R-:W-:Y:S01]  /*0f40*/  STL [R1+0xdc], R16 ;  /* 0x0000dc1001007387 */ /* 0x000fe20000100800 */
[----:B------:R-:W-:-:S02]  /*0f50*/  IMAD.SHL.U32 R243, R243, 0x2, RZ ;  /* 0x00000002f3f37824 */ /* 0x000fc400078e00ff */
[----:B------:R-:W-:-:S03]  /*0f60*/  @!P5 IMAD.WIDE.U32 R8, R8, c[0x0][0x190], R4 ;  /* 0x000064000808da25 */ /* 0x000fc600078e0004 */
[----:B------:R-:W-:Y:S01]  /*0f70*/  @!PT LDS RZ, [RZ] ;  /* 0x00000000fffff984 */ /* 0x000fe20000000800 */
[----:B------:R-:W-:Y:S01]  /*0f80*/  @!PT LDS RZ, [RZ] ;  /* 0x00000000fffff984 */ /* 0x000fe20000000800 */
[----:B------:R-:W-:Y:S01]  /*0f90*/  @!PT LDS RZ, [RZ] ;  /* 0x00000000fffff984 */ /* 0x000fe20000000800 */
[----:B------:R2:W-:Y:S01]  /*0fa0*/  @!P1 LDGSTS.E.BYPASS.LTC128B.128 [R243], [R14.64] ;  /* 0x000000000ef39fae */ /* 0x0005e2000b901d50 */
[----:B------:R-:W-:Y:S01]  /*0fb0*/  @!P3 IMAD.WIDE.U32 R6, R11, c[0x0][0x190], R6 ;  /* 0x000064000b06ba25 */ /* 0x000fe200078e0006 */
[----:B------:R-:W-:Y:S02]  /*0fc0*/  @!P0 LEA.HI.X R11, R12, c[0x0][0x164], R0, 0x1, P2 ;  /* 0x000059000c0b8a11 */ /* 0x000fe400010f0c00 */
[----:B------:R-:W-:Y:S01]  /*0fd0*/  ISETP.GE.AND P2, PT, R16, UR10, PT ;  /* 0x0000000a10007c0c */ /* 0x000fe2000bf46270 */
[----:B------:R2:W-:Y:S01]  /*0fe0*/  @!P1 LDGSTS.E.BYPASS.LTC128B.128 [R243+0x4000], [R14.64+0x80] ;  /* 0x040000800ef39fae */ /* 0x0005e2000b901d50 */
[----:B------:R-:W-:Y:S01]  /*0ff0*/  @!P5 IMAD.IADD R0, R9, 0x1, R17 ;  /* 0x000000010900d824 */ /* 0x000fe200078e0211 */
[----:B-1----:R-:W-:Y:S01]  /*1000*/  @!P5 LEA R18, P1, R8, c[0x0][0x160], 0x1 ;  /* 0x000058000812da11 */ /* 0x002fe200078208ff */
[----:B------:R-:W-:Y:S01]  /*1010*/  @!P3 IMAD.IADD R7, R7, 0x1, R13 ;  /* 0x000000010707b824 */ /* 0x000fe200078e020d */
[----:B------:R-:W-:Y:S01]  /*1020*/  @!P3 LEA R20, P6, R6, c[0x0][0x160], 0x1 ;  /* 0x000058000614ba11 */ /* 0x000fe200078c08ff */
[----:B------:R1:W-:Y:S01]  /*1030*/  @!P0 LDGSTS.E.BYPASS.LTC128B.128 [R243+0x800], [R10.64] ;  /* 0x008000000af38fae */ /* 0x0003e2000b901d50 */
[----:B------:R-:W-:-:S02]  /*1040*/  IADD3 R12, R2, 0x60, RZ ;  /* 0x00000060020c7810 */ /* 0x000fc40007ffe0ff */
[----:B------:R-:W-:Y:S01]  /*1050*/  @!P5 LEA.HI.X R19, R8, c[0x0][0x164], R0, 0x1, P1 ;  /* 0x000059000813da11 */ /* 0x000fe200008f0c00 */
[----:B------:R1:W-:Y:S01]  /*1060*/  @!P0 LDGSTS.E.BYPASS.LTC128B.128 [R243+0x4800], [R10.64+0x80] ;  /* 0x048000800af38fae */ /* 0x0003e2000b901d50 */
[----:B------:R-:W-:Y:S02]  /*1070*/  @!P3 LEA.HI.X R21, R6, c[0x0][0x164], R7, 0x1, P6 ;  /* 0x000059000615ba11 */ /* 0x000fe400030f0c07 */
[----:B------:R-:W-:Y:S01]  /*1080*/  ISETP.GE.AND P1, PT, R12, UR10, PT ;  /* 0x0000000a0c007c0c */ /* 0x000fe2000bf26270 */
[----:B------:R3:W-:Y:S01]  /*1090*/  STL [R1+0xe4], R12 ;  /* 0x0000e40c01007387 */ /* 0x0007e20000100800 */
[C---:B------:R-:W-:Y:S02]  /*10a0*/  @!P4 IADD3 R6, P6, R32.reuse, 0x40, RZ ;  /* 0x000000402006c810 */ /* 0x040fe40007fde0ff */
[----:B------:R-:W-:Y:S01]  /*10b0*/  @!P2 IADD3 R8, P0, R32, 0x50, RZ ;  /* 0x000000502008a810 */ /* 0x000fe20007f1e0ff */
[----:B------:R4:W-:Y:S01]  /*10c0*/  @!P5 LDGSTS.E.BYPASS.LTC128B.128 [R243+0x1000], [R18.64] ;  /* 0x0100000012f3dfae */ /* 0x0009e2000b901d50 */
[----:B------:R-:W-:Y:S01]  /*10d0*/  IADD3 R9, R2, 0x70, RZ ;  /* 0x0000007002097810 */ /* 0x000fe20007ffe0ff */
[----:B------:R-:W-:-:S02]  /*10e0*/  @!P4 IMAD.X R0, RZ, RZ, R33, P6 ;  /* 0x000000ffff00c224 */ /* 0x000fc400030e0621 */
[----:B------:R4:W-:Y:S01]  /*10f0*/  @!P5 LDGSTS.E.BYPASS.LTC128B.128 [R243+0x5000], [R18.64+0x80] ;  /* 0x0500008012f3dfae */ /* 0x0009e2000b901d50 */
[----:B------:R-:W-:-:S03]  /*1100*/  ISETP.GE.AND P5, PT, R23, UR11, PT ;  /* 0x0000000b17007c0c */ /* 0x000fc6000bfa6270 */
[----:B------:R5:W-:Y:S04]  /*1110*/  STL [R1+0xe8], R9 ;  /* 0x0000e80901007387 */ /* 0x000be80000100800 */
[----:B------:R4:W-:Y:S04]  /*1120*/  @!P3 LDGSTS.E.BYPASS.LTC128B.128 [R243+0x1800], [R20.64] ;  /* 0x0180000014f3bfae */ /* 0x0009e8000b901d50 */
[----:B------:R4:W-:Y:S01]  /*1130*/  @!P3 LDGSTS.E.BYPASS.LTC128B.128 [R243+0x5800], [R20.64+0x80] ;  /* 0x0580008014f3bfae */ /* 0x0009e2000b901d50 */
[----:B------:R-:W-:Y:S01]  /*1140*/  ISETP.GE.AND P3, PT, R23, UR11, PT ;  /* 0x0000000b17007c0c */ /* 0x000fe2000bf66270 */
[----:B-1----:R-:W-:Y:S01]  /*1150*/  @!P4 IMAD R11, R0, c[0x0][0x190], RZ ;  /* 0x00006400000bca24 */ /* 0x002fe200078e02ff */
[----:B------:R-:W-:Y:S01]  /*1160*/  @!P1 IADD3 R10, P6, R32, 0x60, RZ ;  /* 0x00000060200a9810 */ /* 0x000fe20007fde0ff */
[----:B------:R-:W-:Y:S01]  /*1170*/  @!P2 IMAD.X R0, RZ, RZ, R33, P0 ;  /* 0x000000ffff00a224 */ /* 0x000fe200000e0621 */
[----:B------:R-:W-:Y:S01]  /*1180*/  ISETP.GE.AND P0, PT, R9, UR10, PT ;  /* 0x0000000a09007c0c */ /* 0x000fe2000bf06270 */
[----:B------:R-:W-:-:S02]  /*1190*/  @!P4 IMAD R11, R6, c[0x0][0x194], R11 ;  /* 0x00006500060bca24 */ /* 0x000fc400078e020b */
[----:B------:R-:W-:-:S04]  /*11a0*/  @!P4 IMAD.WIDE.U32 R6, R6, c[0x0][0x190], R4 ;  /* 0x000064000606ca25 */ /* 0x000fc800078e0004 */
[----:B---3--:R-:W-:Y:S02]  /*11b0*/  @!P2 IMAD R12, R0, c[0x0][0x190], RZ ;  /* 0x00006400000caa24 */ /* 0x008fe400078e02ff */
[----:B------:R-:W-:Y:S02]  /*11c0*/  @!P4 IMAD.IADD R0, R7, 0x1, R11 ;  /* 0x000000010700c824 */ /* 0x000fe400078e020b */
[----:B-----5:R-:W-:Y:S01]  /*11d0*/  @!P1 IMAD.X R9, RZ, RZ, R33, P6 ;  /* 0x000000ffff099224 */ /* 0x020fe200030e0621 */
[----:B------:R-:W-:Y:S01]  /*11e0*/  @!P4 LEA R16, P6, R6, c[0x0][0x160], 0x1 ;  /* 0x000058000610ca11 */ /* 0x000fe200078c08ff */
[----:B------:R-:W-:Y:S02]  /*11f0*/  @!P2 IMAD R13, R8, c[0x0][0x194], R12 ;  /* 0x00006500080daa24 */ /* 0x000fe400078e020c */
[----:B--2---:R-:W-:Y:S01]  /*1200*/  @!P1 IMAD R14, R9, c[0x0][0x190], RZ ;  /* 0x00006400090e9a24 */ /* 0x004fe200078e02ff */
[----:B------:R-:W-:Y:S01]  /*1210*/  @!P4 LEA.HI.X R17, R6, c[0x0][0x164], R0, 0x1, P6 ;  /* 0x000059000611ca11 */ /* 0x000fe200030f0c00 */
[----:B------:R-:W-:Y:S01]  /*1220*/  @!P2 IMAD.WIDE.U32 R8, R8, c[0x0][0x190], R4 ;  /* 0x000064000808aa25 */ /* 0x000fe200078e0004 */
[----:B------:R-:W-:-:S03]  /*1230*/  @!P0 IADD3 R12, P6, R32, 0x70, RZ ;  /* 0x00000070200c8810 */ /* 0x000fc60007fde0ff */
[C---:B------:R-:W-:Y:S01]  /*1240*/  @!P1 IMAD R11, R10.reuse, c[0x0][0x194], R14 ;  /* 0x000065000a0b9a24 */ /* 0x040fe200078e020e */
[----:B------:R1:W-:Y:S01]  /*1250*/  @!P4 LDGSTS.E.BYPASS.LTC128B.128 [R243+0x2000], [R16.64] ;  /* 0x0200000010f3cfae */ /* 0x0003e2000b901d50 */
[----:B------:R-:W-:-:S03]  /*1260*/  @!P1 IMAD.WIDE.U32 R6, R10, c[0x0][0x190], R4 ;  /* 0x000064000a069a25 */ /* 0x000fc600078e0004 */
[----:B------:R1:W-:Y:S01]  /*1270*/  @!P4 LDGSTS.E.BYPASS.LTC128B.128 [R243+0x6000], [R16.64+0x80] ;  /* 0x0600008010f3cfae */ /* 0x0003e2000b901d50 */
[----:B------:R-:W-:Y:S01]  /*1280*/  @!P0 IMAD.X R10, RZ, RZ, R33, P6 ;  /* 0x000000ffff0a8224 */ /* 0x000fe200030e0621 */
[----:B------:R-:W-:Y:S01]  /*1290*/  @!P2 LEA R14, P6, R8, c[0x0][0x160], 0x1 ;  /* 0x00005800080eaa11 */ /* 0x000fe200078c08ff */
[----:B------:R-:W-:Y:S02]  /*12a0*/  @!P2 IMAD.IADD R0, R9, 0x1, R13 ;  /* 0x000000010900a824 */ /* 0x000fe400078e020d */
[----:B------:R-:W-:-:S03]  /*12b0*/  @!P0 IMAD R10, R10, c[0x0][0x190], RZ ;  /* 0x000064000a0a8a24 */ /* 0x000fc600078e02ff */
[----:B------:R-:W-:Y:S01]  /*12c0*/  @!P2 LEA.HI.X R15, R8, c[0x0][0x164], R0, 0x1, P6 ;  /* 0x00005900080faa11 */ /* 0x000fe200030f0c00 */
[----:B------:R-:W-:Y:S01]  /*12d0*/  @!P1 IMAD.IADD R0, R7, 0x1, R11 ;  /* 0x0000000107009824 */ /* 0x000fe200078e020b */
[----:B------:R-:W-:Y:S01]  /*12e0*/  @!P1 LEA R8, P6, R6, c[0x0][0x160], 0x1 ;  /* 0x0000580006089a11 */ /* 0x000fe200078c08ff */
[C---:B------:R-:W-:Y:S02]  /*12f0*/  @!P0 IMAD R7, R12.reuse, c[0x0][0x194], R10 ;  /* 0x000065000c078a24 */ /* 0x040fe400078e020a */
[----:B------:R-:W-:Y:S01]  /*1300*/  @!P0 IMAD.WIDE.U32 R12, R12, c[0x0][0x190], R4 ;  /* 0x000064000c0c8a25 */ /* 0x000fe200078e0004 */
[----:B------:R-:W-:Y:S01]  /*1310*/  @!P1 LEA.HI.X R9, R6, c[0x0][0x164], R0, 0x1, P6 ;  /* 0x0000590006099a11 */ /* 0x000fe200030f0c00 */
[----:B------:R2:W-:Y:S02]  /*1320*/  @!P2 LDGSTS.E.BYPASS.LTC128B.128 [R243+0x2800], [R14.64] ;  /* 0x028000000ef3afae */ /* 0x0005e4000b901d50 */
[----:B------:R-:W-:Y:S01]  /*1330*/  @!P0 IMAD.IADD R6, R13, 0x1, R7 ;  /* 0x000000010d068824 */ /* 0x000fe200078e0207 */
[----:B------:R-:W-:Y:S01]  /*1340*/  @!P0 LEA R10, P6, R12, c[0x0][0x160], 0x1 ;  /* 0x000058000c0a8a11 */ /* 0x000fe200078c08ff */
[----:B------:R-:W-:Y:S01]  /*1350*/  IMAD R0, R3, c[0x0][0x198], RZ ;  /* 0x0000660003007a24 */ /* 0x000fe200078e02ff */
[----:B------:R-:W-:Y:S01]  /*1360*/  SHF.R.S32.HI R13, RZ, 0x1f, R22 ;  /* 0x0000001fff0d7819 */ /* 0x000fe20000011416 */
[----:B------:R-:W-:Y:S01]  /*1370*/  IMAD.WIDE.U32 R4, R2, c[0x0][0x198], R30 ;  /* 0x0000660002047a25 */ /* 0x000fe200078e001e */
[----:B------:R-:W-:Y:S01]  /*1380*/  @!P0 LEA.HI.X R11, R12, c[0x0][0x164], R6, 0x1, P6 ;  /* 0x000059000c0b8a11 */ /* 0x000fe200030f0c06 */
[----:B------:R2:W-:Y:S01]  /*1390*/  @!P2 LDGSTS.E.BYPASS.LTC128B.128 [R243+0x6800], [R14.64+0x80] ;  /* 0x068000800ef3afae */ /* 0x0005e2000b901d50 */
[----:B------:R-:W-:Y:S01]  /*13a0*/  ISETP.GE.AND P2, PT, R24, UR11, PT ;  /* 0x0000000b18007c0c */ /* 0x000fe2000bf46270 */
[----:B------:R-:W-:Y:S01]  /*13b0*/  IMAD R0, R2, c[0x0][0x19c], R0 ;  /* 0x0000670002007a24 */ /* 0x000fe200078e0200 */
[----:B------:R-:W-:Y:S01]  /*13c0*/  IADD3 R6, P6, R4, UR20, RZ ;  /* 0x0000001404067c10 */ /* 0x000fe2000ffde0ff */
[----:B-1----:R-:W-:Y:S01]  /*13d0*/  IMAD.MOV.U32 R17, RZ, RZ, c[0x0][0x198] ;  /* 0x00006600ff117624 */ /* 0x002fe200078e00ff */
[----:B------:R1:W-:Y:S02]  /*13e0*/  @!P1 LDGSTS.E.BYPASS.LTC128B.128 [R243+0x3000], [R8.64] ;  /* 0x0300000008f39fae */ /* 0x0003e4000b901d50 */
[----:B------:R-:W-:Y:S01]  /*13f0*/  IADD3.X R7, R5, UR7, R0, P6, !PT ;  /* 0x0000000705077c10 */ /* 0x000fe2000b7fe400 */
[----:B------:R-:W-:Y:S01]  /*1400*/  IMAD R0, R3, c[0x0][0x1a0], RZ ;  /* 0x0000680003007a24 */ /* 0x000fe200078e02ff */
[----:B------:R-:W-:Y:S01]  /*1410*/  ULDC.64 UR6, c[0x0][0x198] ;  /* 0x0000660000067ab9 */ /* 0x000fe20000000a00 */
[C---:B------:R-:W-:Y:S01]  /*1420*/  IMAD.WIDE.U32 R4, R2.reuse, c[0x0][0x1a0], R30 ;  /* 0x0000680002047a25 */ /* 0x040fe200078e001e */
[----:B------:R-:W-:Y:S01]  /*1430*/  USHF.L.U64.HI UR20, UR6, UR18, UR7 ;  /* 0x0000001206147299 */ /* 0x000fe20008010207 */
[----:B------:R1:W-:Y:S01]  /*1440*/  @!P1 LDGSTS.E.BYPASS.LTC128B.128 [R243+0x7000], [R8.64+0x80] ;  /* 0x0700008008f39fae */ /* 0x0003e2000b901d50 */
[----:B------:R-:W-:Y:S01]  /*1450*/  USHF.R.S32.HI UR7, URZ, 0x1f, UR14 ;  /* 0x0000001f3f077899 */ /* 0x000fe2000801140e */
[----:B------:R-:W-:Y:S01]  /*1460*/  IMAD R0, R2, c[0x0][0x1a4], R0 ;  /* 0x0000690002007a24 */ /* 0x000fe200078e0200 */
[----:B----4-:R-:W-:Y:S01]  /*1470*/  IADD3 R18, P6, R4, UR22, RZ ;  /* 0x0000001604127c10 */ /* 0x010fe2000ffde0ff */
[----:B------:R-:W-:Y:S01]  /*1480*/  IMAD.WIDE.U32 R6, R22, c[0x0][0x1b0], R6 ;  /* 0x00006c0016067a25 */ /* 0x000fe200078e0006 */
[----:B------:R-:W-:Y:S01]  /*1490*/  UIMAD UR4, UR20, UR14, URZ ;  /* 0x0000000e140472a4 */ /* 0x000fe2000f8e023f */
[----:B------:R3:W-:Y:S01]  /*14a0*/  @!P0 LDGSTS.E.BYPASS.LTC128B.128 [R243+0x3800], [R10.64] ;  /* 0x038000000af38fae */ /* 0x0007e2000b901d50 */
[----:B------:R-:W-:Y:S01]  /*14b0*/  IADD3.X R19, R5, UR21, R0, P6, !PT ;  /* 0x0000001505137c10 */ /* 0x000fe2000b7fe400 */
[----:B------:R-:W-:Y:S01]  /*14c0*/  IMAD R0, R13, c[0x0][0x1b0], RZ ;  /* 0x00006c000d007a24 */ /* 0x000fe200078e02ff */
[----:B------:R-:W-:Y:S01]  /*14d0*/  USHF.L.U32 UR21, UR6, 0x6, URZ ;  /* 0x0000000606157899 */ /* 0x000fe2000800063f */
[----:B------:R-:W-:Y:S01]  /*14e0*/  IMAD.MOV.U32 R162, RZ, RZ, R6 ;  /* 0x000000ffffa27224 */ /* 0x000fe200078e0006 */
[----:B------:R-:W-:Y:S01]  /*14f0*/  ISETP.GE.AND P6, PT, R2, UR11, PT ;  /* 0x0000000b02007c0c */ /* 0x000fe2000bfc6270 */
[----:B------:R-:W-:Y:S01]  /*1500*/  IMAD R0, R22, c[0x0][0x1b4], R0 ;  /* 0x00006d0016007a24 */ /* 0x000fe200078e0200 */
[----:B------:R-:W-:Y:S01]  /*1510*/  UIMAD UR4, UR7, UR21, UR4 ;  /* 0x00000015070472a4 */ /* 0x000fe2000f8e0204 */
[----:B------:R4:W-:Y:S01]  /*1520*/  STL.64 [R1+0xb8], R6 ;  /* 0x0000b80601007387 */ /* 0x0009e20000100a00 */
[----:B------:R-:W-:Y:S01]  /*1530*/  IMAD.U32 R160, RZ, RZ, UR21 ;  /* 0x00000015ffa07e24 */ /* 0x000fe2000f8e00ff */
[----:B--2---:R-:W-:Y:S01]  /*1540*/  LEA.HI R14, R25, R155, RZ, 0x4 ;  /* 0x0000009b190e7211 */ /* 0x004fe200078f20ff */
[----:B------:R-:W-:Y:S01]  /*1550*/  IMAD.IADD R163, R7, 0x1, R0 ;  /* 0x0000000107a37824 */ /* 0x000fe200078e0200 */
[----:B------:R3:W-:Y:S01]  /*1560*/  @!P0 LDGSTS.E.BYPASS.LTC128B.128 [R243+0x7800], [R10.64+0x80] ;  /* 0x078000800af38fae */ /* 0x0007e2000b901d50 */
[----:B------:R-:W-:Y:S01]  /*1570*/  ISETP.GE.AND P0, PT, R28, UR11, PT ;  /* 0x0000000b1c007c0c */ /* 0x000fe2000bf06270 */
[----:B------:R-:W-:Y:S01]  /*1580*/  IMAD.WIDE.U32 R18, R22, c[0x0][0x1b8], R18 ;  /* 0x00006e0016127a25 */ /* 0x000fe200078e0012 */
[----:B------:R-:W-:Y:S01]  /*1590*/  SHF.R.S32.HI R3, RZ, 0x4, R14 ;  /* 0x00000004ff037819 */ /* 0x000fe2000001140e */
[----:B------:R-:W-:Y:S02]  /*15a0*/  STL.64 [R1+0xb0], R162 ;  /* 0x0000b0a201007387 */ /* 0x000fe40000100a00 */
[----:B------:R-:W-:-:S02]  /*15b0*/  IMAD.WIDE.U32 R4, R160, UR14, R162 ;  /* 0x0000000ea0047c25 */ /* 0x000fc4000f8e00a2 */
[----:B------:R-:W-:Y:S02]  /*15c0*/  STL.64 [R1+0xd0], R18 ;  /* 0x0000d01201007387 */ /* 0x000fe40000100a00 */
[----:B------:R-:W-:Y:S01]  /*15d0*/  IMAD.MOV.U32 R26, RZ, RZ, R18 ;  /* 0x000000ffff1a7224 */ /* 0x000fe200078e0012 */
[----:B------:R-:W-:Y:S01]  /*15e0*/  IADD3 R5, R5, UR4, RZ ;  /* 0x0000000405057c10 */ /* 0x000fe2000fffe0ff */
[----:B------:R-:W-:Y:S01]  /*15f0*/  UIMAD.WIDE.U32 UR4, UR6, 0x20, URZ ;  /* 0x00000020060478a5 */ /* 0x000fe2000f8e003f */
[----:B------:R-:W-:-:S04]  /*1600*/  @!P3 LEA R0, P1, R17, R4, 0x4 ;  /* 0x000000041100b211 */ /* 0x000fc800078220ff */
[----:B----4-:R-:W-:Y:S02]  /*1610*/  @!P3 LEA.HI.X R7, R17, R5, R161, 0x4, P1 ;  /* 0x000000051107b211 */ /* 0x010fe400008f24a1 */
[----:B-1----:R-:W-:Y:S02]  /*1620*/  @!P3 LEA R8, P1, R0, c[0x0][0x168], 0x1 ;  /* 0x00005a000008ba11 */ /* 0x002fe400078208ff */
[----:B---3--:R-:W-:Y:S01]  /*1630*/  LEA.HI R10, R14, R3, RZ, 0x1 ;  /* 0x000000030e0a7211 */ /* 0x008fe200078f08ff */
[----:B------:R-:W-:Y:S01]  /*1640*/  IMAD.SHL.U32 R11, R161, 0x20, RZ ;  /* 0x00000020a10b7824 */ /* 0x000fe200078e00ff */
[----:B------:R-:W-:Y:S02]  /*1650*/  @!P3 LEA.HI.X R9, R0, c[0x0][0x16c], R7, 0x1, P1 ;  /* 0x00005b000009ba11 */ /* 0x000fe400008f0c07 */
[----:B------:R-:W-:Y:S02]  /*1660*/  LOP3.LUT R0, R10, 0xfffffffe, RZ, 0xc0, !PT ;  /* 0xfffffffe0a007812 */ /* 0x000fe400078ec0ff */
[----:B------:R-:W-:-:S02]  /*1670*/  LOP3.LUT R10, R14, 0xfffffff0, RZ, 0xc0, !PT ;  /* 0xfffffff00e0a7812 */ /* 0x000fc400078ec0ff */
[C---:B------:R-:W-:Y:S01]  /*1680*/  @!P6 LEA R6, P4, R4.reuse, c[0x0][0x168], 0x1 ;  /* 0x00005a000406ea11 */ /* 0x040fe200078808ff */
[----:B------:R-:W-:Y:S01]  /*1690*/  IMAD.IADD R15, R3, 0x1, -R0 ;  /* 0x00000001030f7824 */ /* 0x000fe200078e0a00 */
[C---:B------:R-:W-:Y:S01]  /*16a0*/  @!P2 IADD3 R12, P1, R4.reuse, UR4, RZ ;  /* 0x00000004040cac10 */ /* 0x040fe2000ff3e0ff */
[----:B------:R-:W-:Y:S01]  /*16b0*/  IMAD.IADD R10, R155, 0x1, -R10 ;  /* 0x000000019b0a7824 */ /* 0x000fe200078e0a0a */
[----:B------:R-:W-:Y:S01]  /*16c0*/  @!P6 LEA.HI.X R7, R4, c[0x0][0x16c], R5, 0x1, P4 ;  /* 0x00005b000407ea11 */ /* 0x000fe200020f0c05 */
[----:B------:R-:W-:Y:S01]  /*16d0*/  IMAD.SHL.U32 R0, R60, 0x40, RZ ;  /* 0x000000403c007824 */ /* 0x000fe200078e00ff */
[----:B------:R-:W-:Y:S01]  /*16e0*/  @!P2 IADD3.X R14, R5, UR5, R11, P1, !PT ;  /* 0x00000005050eac10 */ /* 0x000fe20008ffe40b */
[----:B------:R-:W-:Y:S01]  /*16f0*/  ULDC.64 UR4, c[0x0][0x1a0] ;  /* 0x0000680000047ab9 */ /* 0x000fe20000000a00 */
[----:B------:R-:W-:Y:S01]  /*1700*/  SHF.R.S32.HI R3, RZ, 0x1f, R10 ;  /* 0x0000001fff037819 */ /* 0x000fe2000001140a */
[----:B------:R1:W-:Y:S01]  /*1710*/  @!P6 LDGSTS.E.BYPASS.LTC128B.128 [R243+0x8000], [R6.64] ;  /* 0x0800000006f3efae */ /* 0x0003e2000b901d50 */
[----:B------:R-:W-:Y:S01]  /*1720*/  LOP3.LUT R0, R0, 0x1c0, RZ, 0xc0, !PT ;  /* 0x000001c000007812 */ /* 0x000fe200078ec0ff */
[----:B------:R-:W-:Y:S01]  /*1730*/  USHF.L.U64.HI UR18, UR4, UR18, UR5 ;  /* 0x0000001204127299 */ /* 0x000fe20008010205 */
[----:B------:R-:W-:Y:S01]  /*1740*/  LEA.HI R16, R3, R10, RZ, 0x3 ;  /* 0x0000000a03107211 */ /* 0x000fe200078f18ff */
[----:B------:R1:W-:Y:S01]  /*1750*/  @!P6 LDGSTS.E.BYPASS.LTC128B.128 [R243+0xa000], [R6.64+0x80] ;  /* 0x0a00008006f3efae */ /* 0x0003e2000b901d50 */
[----:B------:R-:W-:Y:S01]  /*1760*/  ISETP.GE.AND P6, PT, R2, UR11, PT ;  /* 0x0000000b02007c0c */ /* 0x000fe2000bfc6270 */
[----:B------:R-:W-:Y:S01]  /*1770*/  USHF.L.U32 UR19, UR4, 0x6, URZ ;  /* 0x0000000604137899 */ /* 0x000fe2000800063f */
[----:B------:R-:W-:Y:S01]  /*1780*/  ISETP.GE.AND P4, PT, R24, UR11, PT ;  /* 0x0000000b18007c0c */ /* 0x000fe2000bf86270 */
[----:B------:R2:W-:Y:S01]  /*1790*/  @!P3 LDGSTS.E.BYPASS.LTC128B.128 [R243+0x8800], [R8.64] ;  /* 0x0880000008f3bfae */ /* 0x0005e2000b901d50 */
[----:B------:R-:W-:-:S02]  /*17a0*/  UIMAD UR5, UR18, UR14, URZ ;  /* 0x0000000e120572a4 */ /* 0x000fc4000f8e023f */
[----:B------:R-:W-:Y:S01]  /*17b0*/  UIMAD.WIDE.U32 UR22, UR4, 0x20, URZ ;  /* 0x00000020041678a5 */ /* 0x000fe2000f8e003f */
[----:B------:R2:W-:Y:S01]  /*17c0*/  @!P3 LDGSTS.E.BYPASS.LTC128B.128 [R243+0xa800], [R8.64+0x80] ;  /* 0x0a80008008f3bfae */ /* 0x0005e2000b901d50 */
[----:B------:R-:W-:Y:S01]  /*17d0*/  ISETP.GE.AND P3, PT, R28, UR11, PT ;  /* 0x0000000b1c007c0c */ /* 0x000fe2000bf66270 */
[----:B------:R-:W-:Y:S01]  /*17e0*/  UIMAD UR5, UR7, UR19, UR5 ;  /* 0x00000013070572a4 */ /* 0x000fe2000f8e0205 */
[----:B-1----:R-:W-:Y:S02]  /*17f0*/  IMAD.SHL.U32 R6, R2, 0x8, RZ ;  /* 0x0000000802067824 */ /* 0x002fe400078e00ff */
[----:B------:R-:W-:Y:S01]  /*1800*/  @!P0 IMAD.WIDE.U32 R2, R17, 0x30, R4 ;  /* 0x0000003011028825 */ /* 0x000fe200078e0004 */
[----:B------:R-:W-:Y:S02]  /*1810*/  LOP3.LUT R5, R16, 0xfffffff8, RZ, 0xc0, !PT ;  /* 0xfffffff810057812 */ /* 0x000fe400078ec0ff */
[----:B------:R-:W-:Y:S01]  /*1820*/  LOP3.LUT R11, R0, 0x8, R6, 0xf8, !PT ;  /* 0x00000008000b7812 */ /* 0x000fe200078ef806 */
[----:B------:R-:W-:Y:S01]  /*1830*/  @!P0 IMAD R6, R161, 0x30, RZ ;  /* 0x00000030a1068824 */ /* 0x000fe200078e02ff */
[----:B------:R-:W-:Y:S01]  /*1840*/  SHF.R.U32.HI R0, RZ, 0x3, R0 ;  /* 0x00000003ff007819 */ /* 0x000fe20000011600 */
[----:B------:R-:W-:Y:S01]  /*1850*/  IMAD.IADD R20, R10, 0x1, -R5 ;  /* 0x000000010a147824 */ /* 0x000fe200078e0a05 */
[C---:B------:R-:W-:Y:S01]  /*1860*/  @!P2 LEA R4, P1, R12.reuse, c[0x0][0x168], 0x1 ;  /* 0x00005a000c04aa11 */ /* 0x040fe200078208ff */
[----:B------:R-:W-:Y:S01]  /*1870*/  IMAD R7, R13, c[0x0][0x1b8], RZ ;  /* 0x00006e000d077a24 */ /* 0x000fe200078e02ff */
[----:B------:R-:W-:Y:S01]  /*1880*/  LOP3.LUT R11, R11, R0, RZ, 0x3c, !PT ;  /* 0x000000000b0b7212 */ /* 0x000fe200078e3cff */
[----:B------:R-:W-:Y:S01]  /*1890*/  @!P0 IMAD.IADD R0, R3, 0x1, R6 ;  /* 0x0000000103008824 */ /* 0x000fe200078e0206 */
[----:B------:R-:W-:Y:S01]  /*18a0*/  @!P2 LEA.HI.X R5, R12, c[0x0][0x16c], R14, 0x1, P1 ;  /* 0x00005b000c05aa11 */ /* 0x000fe200008f0c0e */
[----:B------:R-:W-:Y:S01]  /*18b0*/  IMAD R10, R22, c[0x0][0x1bc], R7 ;  /* 0x00006f00160a7a24 */ /* 0x000fe200078e0207 */
[----:B------:R-:W-:Y:S01]  /*18c0*/  @!P0 LEA R6, P1, R2, c[0x0][0x168], 0x1 ;  /* 0x00005a0002068a11 */ /* 0x000fe200078208ff */
[----:B------:R-:W-:-:S02]  /*18d0*/  IMAD.MOV.U32 R12, RZ, RZ, c[0x0][0x1a4] ;  /* 0x00006900ff0c7624 */ /* 0x000fc400078e00ff */
[----:B------:R1:W-:Y:S01]  /*18e0*/  @!P2 LDGSTS.E.BYPASS.LTC128B.128 [R243+0x9000], [R4.64] ;  /* 0x0900000004f3afae */ /* 0x0003e2000b901d50 */
[----:B------:R-:W-:Y:S01]  /*18f0*/  @!P0 LEA.HI.X R7, R2, c[0x0][0x16c], R0, 0x1, P1 ;  /* 0x00005b0002078a11 */ /* 0x000fe200008f0c00 */
[----:B------:R-:W-:Y:S02]  /*1900*/  IMAD.U32 R2, RZ, RZ, UR14 ;  /* 0x0000000eff027e24 */ /* 0x000fe4000f8e00ff */
[----:B------:R1:W-:Y:S01]  /*1910*/  @!P2 LDGSTS.E.BYPASS.LTC128B.128 [R243+0xb000], [R4.64+0x80] ;  /* 0x0b00008004f3afae */ /* 0x0003e2000b901d50 */
[----:B------:R-:W-:Y:S02]  /*1920*/  IMAD.IADD R27, R19, 0x1, R10 ;  /* 0x00000001131b7824 */ /* 0x000fe400078e020a */
[----:B------:R-:W-:Y:S01]  /*1930*/  IMAD.SHL.U32 R10, R15, 0x8, RZ ;  /* 0x000000080f0a7824 */ /* 0x000fe200078e00ff */
[----:B------:R3:W-:Y:S01]  /*1940*/  @!P0 LDGSTS.E.BYPASS.LTC128B.128 [R243+0x9800], [R6.64] ;  /* 0x0980000006f38fae */ /* 0x0007e2000b901d50 */
[----:B------:R-:W-:-:S03]  /*1950*/  IMAD.WIDE.U32 R2, R2, UR19, R26 ;  /* 0x0000001302027c25 */ /* 0x000fc6000f8e001a */
[----:B------:R3:W-:Y:S01]  /*1960*/  @!P0 LDGSTS.E.BYPASS.LTC128B.128 [R243+0xb800], [R6.64+0x80] ;  /* 0x0b80008006f38fae */ /* 0x0007e2000b901d50 */
[----:B------:R-:W-:Y:S01]  /*1970*/  IMAD.SHL.U32 R14, R12, 0x20, RZ ;  /* 0x000000200c0e7824 */ /* 0x000fe200078e00ff */
[----:B------:R-:W-:Y:S01]  /*1980*/  IADD3 R3, R3, UR5, RZ ;  /* 0x0000000503037c10 */ /* 0x000fe2000fffe0ff */
[----:B------:R-:W-:Y:S01]  /*1990*/  IMAD R0, R15, 0x200, R11 ;  /* 0x000002000f007824 */ /* 0x000fe200078e020b */
[----:B------:R-:W0:Y:S01]  /*19a0*/  LDGDEPBAR ;  /* 0x00000000000079af */ /* 0x000e220000000000 */
[C---:B--2---:R-:W-:Y:S02]  /*19b0*/  @!P6 LEA R8, P2, R2.reuse, c[0x0][0x170], 0x1 ;  /* 0x00005c000208ea11 */ /* 0x044fe400078408ff */
[----:B------:R-:W-:Y:S01]  /*19c0*/  @!P4 IADD3 R13, P0, R2, UR22, RZ ;  /* 0x00000016020dcc10 */ /* 0x000fe2000ff1e0ff */
[----:B------:R-:W-:Y:S01]  /*19d0*/  IMAD.SHL.U32 R224, R0, 0x2, RZ ;  /* 0x0000000200e07824 */ /* 0x000fe200078e00ff */
[----:B------:R-:W-:Y:S01]  /*19e0*/  @!P6 LEA.HI.X R9, R2, c[0x0][0x174], R3, 0x1, P2 ;  /* 0x00005d000209ea11 */ /* 0x000fe200010f0c03 */
[----:B------:R-:W-:Y:S03]  /*19f0*/  STL.64 [R1+0xc8], R26 ;  /* 0x0000c81a01007387 */ /* 0x000fe60000100a00 */
[----:B------:R-:W-:-:S02]  /*1a00*/  IADD3 R0, R224, 0x8000, RZ ;  /* 0x00008000e0007810 */ /* 0x000fc40007ffe0ff */
[----:B------:R-:W-:Y:S01]  /*1a10*/  IADD3 R235, R224, 0x8020, RZ ;  /* 0x00008020e0eb7810 */ /* 0x000fe20007ffe0ff */
[----:B-1----:R-:W-:-:S04]  /*1a20*/  IMAD.U32 R4, RZ, RZ, UR4 ;  /* 0x00000004ff047e24 */ /* 0x002fc8000f8e00ff */
[----:B------:R-:W-:-:S04]  /*1a30*/  @!P3 IMAD.WIDE.U32 R4, R4, 0x30, R2 ;  /* 0x000000300404b825 */ /* 0x000fc800078e0002 */
[----:B---3--:R-:W-:Y:S01]  /*1a40*/  IMAD.U32 R7, RZ, RZ, UR4 ;  /* 0x00000004ff077e24 */ /* 0x008fe2000f8e00ff */
        /* <DEDUP_REMOVED lines=18> */
[----:B------:R-:W-:Y:S02]  /*1b70*/  @!P3 LEA R10, P0, R4, c[0x0][0x170], 0x1 ;  /* 0x00005c00040aba11 */ /* 0x000fe400078008ff */
[----:B------:R-:W-:Y:S01]  /*1b80*/  LOP3.LUT R144, R12, 0xfffffe00, RZ, 0xc0, !PT ;  /* 0xfffffe000c907812 */ /* 0x000fe200078ec0ff */
[----:B------:R-:W-:Y:S01]  /*1b90*/  @P6 STS.128 [R243+0xe000], RZ ;  /* 0x00e000fff3006388 */ /* 0x000fe20000000c00 */
[----:B------:R-:W-:-:S02]  /*1ba0*/  @!P4 LEA.HI.X R7, R13, c[0x0][0x174], R11, 0x1, P1 ;  /* 0x00005d000d07ca11 */ /* 0x000fc400008f0c0b */
[----:B------:R-:W-:Y:S01]  /*1bb0*/  @!P3 LEA.HI.X R11, R4, c[0x0][0x174], R5, 0x1, P0 ;  /* 0x00005d00040bba11 */ /* 0x000fe200000f0c05 */
[----:B------:R-:W-:Y:S01]  /*1bc0*/  @!PT LDS RZ, [RZ] ;  /* 0x00000000fffff984 */ /* 0x000fe20000000800 */
[----:B------:R-:W-:Y:S01]  /*1bd0*/  @!PT LDS RZ, [RZ] ;  /* 0x00000000fffff984 */ /* 0x000fe20000000800 */
[----:B------:R-:W-:Y:S01]  /*1be0*/  @!PT LDS RZ, [RZ] ;  /* 0x00000000fffff984 */ /* 0x000fe20000000800 */
[----:B------:R1:W-:Y:S01]  /*1bf0*/  @!P6 LDGSTS.E.BYPASS.LTC128B.128 [R243+0xc000], [R8.64] ;  /* 0x0c00000008f3efae */ /* 0x0003e2000b901d50 */
[----:B------:R-:W-:Y:S01]  /*1c00*/  IMAD R4, R153, 0x400, R144 ;  /* 0x0000040099047824 */ /* 0x000fe200078e0290 */
[----:B------:R-:W-:Y:S02]  /*1c10*/  LOP3.LUT P0, RZ, R60, 0x2, RZ, 0xc0, !PT ;  /* 0x000000023cff7812 */ /* 0x000fe4000780c0ff */
[----:B------:R1:W-:Y:S02]  /*1c20*/  @!P6 LDGSTS.E.BYPASS.LTC128B.128 [R243+0xe000], [R8.64+0x80] ;  /* 0x0e00008008f3efae */ /* 0x0003e4000b901d50 */
[----:B------:R-:W-:Y:S02]  /*1c30*/  R2P PR, R20, 0x6 ;  /* 0x0000000614007804 */ /* 0x000fe40000000000 */
[----:B------:R-:W-:Y:S04]  /*1c40*/  @P5 STS.128 [R243+0xc800], RZ ;  /* 0x00c800fff3005388 */ /* 0x000fe80000000c00 */
[----:B------:R-:W-:Y:S03]  /*1c50*/  @P5 STS.128 [R243+0xe800], RZ ;  /* 0x00e800fff3005388 */ /* 0x000fe60000000c00 */
[----:B------:R-:W-:Y:S01]  /*1c60*/  @P0 IADD3 R235, R0, -0x20, RZ ;  /* 0xffffffe000eb0810 */ /* 0x000fe20007ffe0ff */
[----:B------:R-:W-:Y:S01]  /*1c70*/  @!PT LDS RZ, [RZ] ;  /* 0x00000000fffff984 */ /* 0x000fe20000000800 */
[----:B------:R-:W-:Y:S01]  /*1c80*/  @!PT LDS RZ, [RZ] ;  /* 0x00000000fffff984 */ /* 0x000fe20000000800 */
[----:B------:R-:W-:Y:S01]  /*1c90*/  @!PT LDS RZ, [RZ] ;  /* 0x00000000fffff984 */ /* 0x000fe20000000800 */
[----:B------:R2:W-:Y:S01]  /*1ca0*/  @!P5 LDGSTS.E.BYPASS.LTC128B.128 [R243+0xc800], [R2.64] ;  /* 0x0c80000002f3dfae */ /* 0x0005e2000b901d50 */
[----:B------:R-:W-:Y:S01]  /*1cb0*/  IMAD.MOV.U32 R0, RZ, RZ, 0x20 ;  /* 0x00000020ff007424 */ /* 0x000fe200078e00ff */
[----:B------:R-:W-:-:S02]  /*1cc0*/  LOP3.LUT P0, RZ, R60, 0x4, RZ, 0xc0, !PT ;  /* 0x000000043cff7812 */ /* 0x000fc4000780c0ff */
[----:B------:R2:W-:Y:S01]  /*1cd0*/  @!P5 LDGSTS.E.BYPASS.LTC128B.128 [R243+0xe800], [R2.64+0x80] ;  /* 0x0e80008002f3dfae */ /* 0x0005e2000b901d50 */
[C---:B------:R-:W-:Y:S02]  /*1ce0*/  IADD3 R242, R235.reuse, 0x800, RZ ;  /* 0x00000800ebf27810 */ /* 0x040fe40007ffe0ff */
        /* <DEDUP_REMOVED lines=20> */
[----:B------:R-:W-:-:S03]  /*1e30*/  IMAD.SHL.U32 R231, R2, 0x2, RZ ;  /* 0x0000000202e77824 */ /* 0x000fc600078e00ff */
[----:B------:R1:W-:Y:S01]  /*1e40*/  @!P3 LDGSTS.E.BYPASS.LTC128B.128 [R243+0xf800], [R10.64+0x80] ;  /* 0x0f8000800af3bfae */ /* 0x0003e2000b901d50 */
[C---:B------:R-:W-:Y:S02]  /*1e50*/  SEL R2, R0.reuse, 0xffffffe0, !P2 ;  /* 0xffffffe000027807 */ /* 0x040fe40005000000 */
[----:B------:R-:W-:Y:S01]  /*1e60*/  SEL R0, R0, 0xffffffe0, !P0 ;  /* 0xffffffe000007807 */ /* 0x000fe20004000000 */
[----:B------:R-:W-:Y:S02]  /*1e70*/  LDSM.16.M88.4 R12, [R231] ;  /* 0x00000000e70c783b */ /* 0x000fe40000000200 */
[----:B------:R-:W-:Y:S02]  /*1e80*/  IMAD R234, R2, 0x2, R231 ;  /* 0x0000000202ea7824 */ /* 0x000fe400078e02e7 */
[----:B------:R-:W2:Y:S01]  /*1e90*/  LDSM.16.M88.4 R24, [R224+0x8800] ;  /* 0x00880000e018783b */ /* 0x000ea20000000200 */
[C---:B------:R-:W-:Y:S02]  /*1ea0*/  IMAD R230, R0.reuse, 0x2, R224 ;  /* 0x0000000200e67824 */ /* 0x040fe400078e02e0 */
[----:B------:R-:W-:Y:S01]  /*1eb0*/  IMAD R229, R0, 0x2, R235 ;  /* 0x0000000200e57824 */ /* 0x000fe200078e02eb */
[----:B---3--:R-:W3:Y:S04]  /*1ec0*/  LDSM.16.M88.4 R4, [R224+0x8000] ;  /* 0x00800000e004783b */ /* 0x008ee80000000200 */
[----:B------:R-:W-:Y:S04]  /*1ed0*/  LDSM.16.M88.4 R16, [R224+0x9000] ;  /* 0x00900000e010783b */ /* 0x000fe80000000200 */
[----:B------:R-:W-:Y:S04]  /*1ee0*/  LDSM.16.M88.4 R28, [R224+0x9800] ;  /* 0x00980000e01c783b */ /* 0x000fe80000000200 */
[----:B------:R-:W-:Y:S04]  /*1ef0*/  LDSM.16.M88.4 R32, [R235] ;  /* 0x00000000eb20783b */ /* 0x000fe80000000200 */
[----:B-1----:R-:W1:Y:S04]  /*1f00*/  LDSM.16.M88.4 R8, [R231+0x2000] ;  /* 0x00200000e708783b */ /* 0x002e680000000200 */
[----:B------:R-:W-:Y:S04]  /*1f10*/  LDSM.16.M88.4 R48, [R235+0x800] ;  /* 0x00080000eb30783b */ /* 0x000fe80000000200 */
[----:B------:R-:W-:Y:S04]  /*1f20*/  LDSM.16.M88.4 R36, [R235+0x1800] ;  /* 0x00180000eb24783b */ /* 0x000fe80000000200 */
[----:B------:R-:W-:Y:S04]  /*1f30*/  LDSM.16.M88.4 R44, [R235+0x1000] ;  /* 0x00100000eb2c783b */ /* 0x000fe80000000200 */
[----:B------:R-:W-:Y:S01]  /*1f40*/  LDSM.16.M88.4 R88, [R230+0x8800] ;  /* 0x00880000e658783b */ /* 0x000fe20000000200 */
[C---:B--2---:R-:W-:Y:S03]  /*1f50*/  HMMA.16816.F32.BF16 R120, R12.reuse, R24, RZ ;  /* 0x000000180c78723c */ /* 0x044fe600000418ff */
[----:B------:R-:W-:Y:S04]  /*1f60*/  LDSM.16.M88.4 R100, [R230+0x9000] ;  /* 0x00900000e664783b */ /* 0x000fe80000000200 */
[----:B------:R-:W-:Y:S01]  /*1f70*/  LDSM.16.M88.4 R96, [R230+0x9800] ;  /* 0x00980000e660783b */ /* 0x000fe20000000200 */
[C---:B---3--:R-:W-:Y:S03]  /*1f80*/  HMMA.16816.F32.BF16 R52, R12.reuse, R4, RZ ;  /* 0x000000040c34723c */ /* 0x048fe600000418ff */
[----:B------:R-:W0:Y:S05]  /*1f90*/  LDGDEPBAR ;  /* 0x00000000000079af */ /* 0x000e2a0000000000 */
[----:B------:R-:W-:Y:S08]  /*1fa0*/  HMMA.16816.F32.BF16 R124, R12, R26, RZ ;  /* 0x0000001a0c7c723c */ /* 0x000ff000000418ff */
[C---:B-1----:R-:W-:Y:S07]  /*1fb0*/  HMMA.16816.F32.BF16 R40, R8.reuse, R4, RZ ;  /* 0x000000040828723c */ /* 0x042fee00000418ff */
[----:B------:R-:W-:Y:S01]  /*1fc0*/  IMAD.MOV.U32 R4, RZ, RZ, 0x10 ;  /* 0x00000010ff047424 */ /* 0x000fe200078e00ff */
[----:B------:R-:W-:Y:S04]  /*1fd0*/  HMMA.16816.F32.BF16 R72, R8, R6, RZ ;  /* 0x000000060848723c */ /* 0x000fe800000418ff */
[----:B------:R-:W-:-:S04]  /*1fe0*/  SEL R4, R4, 0xfffffff0, !P1 ;  /* 0xfffffff004047807 */ /* 0x000fc80004800000 */
[----:B------:R-:W-:Y:S01]  /*1ff0*/  HMMA.16816.F32.BF16 R64, R8, R24, RZ ;  /* 0x000000180840723c */ /* 0x000fe200000418ff */
[----:B------:R-:W-:-:S04]  /*2000*/  IMAD R232, R4, 0x2, R231 ;  /* 0x0000000204e87824 */ /* 0x000fc800078e02e7 */
[----:B------:R-:W-:Y:S01]  /*2010*/  IMAD R233, R2, 0x2, R232 ;  /* 0x0000000202e97824 */ /* 0x000fe200078e02e8 */
[----:B------:R-:W1:Y:S02]  /*2020*/  LDSM.16.M88.4 R20, [R232] ;  /* 0x00000000e814783b */ /* 0x000e640000000200 */
[C---:B------:R-:W-:Y:S08]  /*2030*/  HMMA.16816.F32.BF16 R56, R8.reuse, R16, RZ ;  /* 0x000000100838723c */ /* 0x040ff000000418ff */
[C---:B------:R-:W-:Y:S08]  /*2040*/  HMMA.16816.F32.BF16 R68, R8.reuse, R28, RZ ;  /* 0x0000001c0844723c */ /* 0x040ff000000418ff */
[C---:B------:R-:W-:Y:S01]  /*2050*/  HMMA.16816.F32.BF16 R76, R8.reuse, R26, RZ ;  /* 0x0000001a084c723c */ /* 0x040fe200000418ff */
[----:B------:R-:W-:Y:S07]  /*2060*/  LDSM.16.M88.4 R24, [R230+0x8000] ;  /* 0x00800000e618783b */ /* 0x000fee0000000200 */
[C---:B------:R-:W-:Y:S08]  /*2070*/  HMMA.16816.F32.BF16 R80, R8.reuse, R18, RZ ;  /* 0x000000120850723c */ /* 0x040ff000000418ff */
[----:B------:R-:W-:Y:S01]  /*2080*/  HMMA.16816.F32.BF16 R104, R8, R30, RZ ;  /* 0x0000001e0868723c */ /* 0x000fe200000418ff */
[----:B------:R-:W2:Y:S07]  /*2090*/  LDSM.16.M88.4 R8, [R232+0x2000] ;  /* 0x00200000e808783b */ /* 0x000eae0000000200 */
[C---:B------:R-:W-:Y:S08]  /*20a0*/  HMMA.16816.F32.BF16 R112, R12.reuse, R16, RZ ;  /* 0x000000100c70723c */ /* 0x040ff000000418ff */
[C---:B------:R-:W-:Y:S01]  /*20b0*/  HMMA.16816.F32.BF16 R116, R12.reuse, R18, RZ ;  /* 0x000000120c74723c */ /* 0x040fe200000418ff */
[----:B------:R-:W3:Y:S07]  /*20c0*/  LDSM.16.M88.4 R16, [R234] ;  /* 0x00000000ea10783b */ /* 0x000eee0000000200 */
[C---:B------:R-:W-:Y:S08]  /*20d0*/  HMMA.16816.F32.BF16 R128, R12.reuse, R6, RZ ;  /* 0x000000060c80723c */ /* 0x040ff000000418ff */
[C---:B------:R-:W-:Y:S08]  /*20e0*/  HMMA.16816.F32.BF16 R108, R12.reuse, R28, RZ ;  /* 0x0000001c0c6c723c */ /* 0x040ff000000418ff */
[----:B------:R-:W-:Y:S01]  /*20f0*/  HMMA.16816.F32.BF16 R92, R12, R30, RZ ;  /* 0x0000001e0c5c723c */ /* 0x000fe200000418ff */
[----:B------:R-:W4:Y:S07]  /*2100*/  LDSM.16.M88.4 R12, [R234+0x2000] ;  /* 0x00200000ea0c783b */ /* 0x000f2e0000000200 */
[-C--:B-1----:R-:W-:Y:S08]  /*2110*/  HMMA.16816.F32.BF16 R84, R20, R32.reuse, R52 ;  /* 0x000000201454723c */ /* 0x082ff00000041834 */
[C---:B--2---:R-:W-:Y:S01]  /*2120*/  HMMA.16816.F32.BF16 R28, R8.reuse, R32, R40 ;  /* 0x00000020081c723c */ /* 0x044fe20000041828 */
[----:B------:R-:W-:Y:S07]  /*2130*/  LDSM.16.M88.4 R40, [R233] ;  /* 0x00000000e928783b */ /* 0x000fee0000000200 */
[C---:B------:R-:W-:Y:S08]  /*2140*/  HMMA.16816.F32.BF16 R64, R8.reuse, R48, R64 ;  /* 0x000000300840723c */ /* 0x040ff00000041840 */
[C---:B------:R-:W-:Y:S01]  /*2150*/  HMMA.16816.F32.BF16 R60, R8.reuse, R50, R76 ;  /* 0x00000032083c723c */ /* 0x040fe2000004184c */
[----:B------:R-:W1:Y:S07]  /*2160*/  LDSM.16.M88.4 R76, [R229] ;  /* 0x00000000e54c783b */ /* 0x000e6e0000000200 */
        /* <DEDUP_REMOVED lines=9> */
[C---:B------:R-:W-:Y:S01]  /*2200*/  HMMA.16816.F32.BF16 R112, R20.reuse, R50, R124 ;  /* 0x000000321470723c */ /* 0x040fe2000004187c */
[----:B------:R-:W-:Y:S07]  /*2210*/  LDSM.16.M88.4 R48, [R229+0x1000] ;  /* 0x00100000e530783b */ /* 0x000fee0000000200 */
[C---:B------:R-:W-:Y:S08]  /*2220*/  HMMA.16816.F32.BF16 R120, R20.reuse, R46, R116 ;  /* 0x0000002e1478723c */ /* 0x040ff00000041874 */
[----:B------:R-:W-:Y:S01]  /*2230*/  HMMA.16816.F32.BF16 R108, R20, R38, R92 ;  /* 0x00000026146c723c */ /* 0x000fe2000004185c */
[----:B------:R-:W-:Y:S07]  /*2240*/  LDSM.16.M88.4 R36, [R232+0x4000] ;  /* 0x00400000e824783b */ /* 0x000fee0000000200 */
[----:B---3--:R-:W-:Y:S08]  /*2250*/  HMMA.16816.F32.BF16 R20, R16, R24, R84 ;  /* 0x000000181014723c */ /* 0x008ff00000041854 */
[----:B------:R-:W-:Y:S01]  /*2260*/  HMMA.16816.F32.BF16 R56, R8, R44, R56 ;  /* 0x0000002c0838723c */ /* 0x000fe20000041838 */
[----:B------:R-:W2:Y:S07]  /*2270*/  LDSM.16.M88.4 R8, [R233+0x2000] ;  /* 0x00200000e908783b */ /* 0x000eae0000000200 */
[C---:B----4-:R-:W-:Y:S01]  /*2280*/  HMMA.16816.F32.BF16 R124, R12.reuse, R88, R64 ;  /* 0x000000580c7c723c */ /* 0x050fe20000041840 */
[----:B------:R-:W3:Y:S07]  /*2290*/  LDSM.16.M88.4 R64, [R224+0xa000] ;  /* 0x00a00000e040783b */ /* 0x000eee0000000200 */
[----:B------:R-:W-:Y:S08]  /*22a0*/  HMMA.16816.F32.BF16 R44, R12, R24, R28 ;  /* 0x000000180c2c723c */ /* 0x000ff0000004181c */
[----:B-1----:R-:W-:Y:S08]  /*22b0*/  HMMA.16816.F32.BF16 R20, R40, R76, R20 ;  /* 0x0000004c2814723c */ /* 0x002ff00000041814 */
[-C--:B------:R-:W-:Y:S08]  /*22c0*/  HMMA.16816.F32.BF16 R28, R12, R26.reuse, R68 ;  /* 0x0000001a0c1c723c */ /* 0x080ff00000041844 */
[----:B------:R-:W-:Y:S01]  /*22d0*/  HMMA.16816.F32.BF16 R68, R16, R26, R104 ;  /* 0x0000001a1044723c */ /* 0x000fe20000041868 */
[----:B------:R-:W1:Y:S07]  /*22e0*/  LDSM.16.M88.4 R24, [R231+0x6000] ;  /* 0x00600000e718783b */ /* 0x000e6e0000000200 */
[C---:B------:R-:W-:Y:S08]  /*22f0*/  HMMA.16816.F32.BF16 R84, R12.reuse, R102, R72 ;  /* 0x000000660c54723c */ /* 0x040ff00000041848 */
[C---:B------:R-:W-:Y:S08]  /*2300*/  HMMA.16816.F32.BF16 R128, R12.reuse, R100, R56 ;  /* 0x000000640c80723c */ /* 0x040ff00000041838 */
[C---:B------:R-:W-:Y:S01]  /*2310*/  HMMA.16816.F32.BF16 R116, R12.reuse, R96, R52 ;  /* 0x000000600c74723c */ /* 0x040fe20000041834 */
[----:B------:R-:W-:Y:S07]  /*2320*/  LDSM.16.M88.4 R52, [R229+0x1800] ;  /* 0x00180000e534783b */ /* 0x000fee0000000200 */
[C---:B------:R-:W-:Y:S01]  /*2330*/  HMMA.16816.F32.BF16 R92, R12.reuse, R90, R60 ;  /* 0x0000005a0c5c723c */ /* 0x040fe2000004183c */
[----:B------:R-:W-:Y:S07]  /*2340*/  LDSM.16.M88.4 R60, [R235+0x2000] ;  /* 0x00200000eb3c783b */ /* 0x000fee0000000200 */
[----:B------:R-:W-:Y:S01]  /*2350*/  HMMA.16816.F32.BF16 R72, R12, R98, R80 ;  /* 0x000000620c48723c */ /* 0x000fe20000041850 */
[----:B------:R-:W4:Y:S07]  /*2360*/  LDSM.16.M88.4 R12, [R229+0x800] ;  /* 0x00080000e50c783b */ /* 0x000f2e0000000200 */
[----:B--2---:R-:W-:Y:S08]  /*2370*/  HMMA.16816.F32.BF16 R44, R8, R76, R44 ;  /* 0x0000004c082c723c */ /* 0x004ff0000004182c */
[C---:B------:R-:W-:Y:S08]  /*2380*/  HMMA.16816.F32.BF16 R104, R16.reuse, R100, R136 ;  /* 0x000000641068723c */ /* 0x040ff00000041888 */
[C---:B------:R-:W-:Y:S08]  /*2390*/  HMMA.16816.F32.BF16 R100, R16.reuse, R102, R120 ;  /* 0x000000661064723c */ /* 0x040ff00000041878 */
[C---:B------:R-:W-:Y:S08]  /*23a0*/  HMMA.16816.F32.BF16 R56, R16.reuse, R88, R132 ;  /* 0x000000581038723c */ /* 0x040ff00000041884 */
[C---:B------:R-:W-:Y:S01]  /*23b0*/  HMMA.16816.F32.BF16 R80, R16.reuse, R90, R112 ;  /* 0x0000005a1050723c */ /* 0x040fe20000041870 */
[----:B------:R-:W-:Y:S07]  /*23c0*/  LDSM.16.M88.4 R88, [R230+0xa000] ;  /* 0x00a00000e658783b */ /* 0x000fee0000000200 */
[C---:B------:R-:W-:Y:S08]  /*23d0*/  HMMA.16816.F32.BF16 R120, R16.reuse, R96, R140 ;  /* 0x000000601078723c */ /* 0x040ff0000004188c */
[----:B------:R-:W-:Y:S08]  /*23e0*/  HMMA.16816.F32.BF16 R108, R16, R98, R108 ;  /* 0x00000062106c723c */ /* 0x000ff0000004186c */
[----:B---3--:R-:W-:Y:S01]  /*23f0*/  HMMA.16816.F32.BF16 R16, R32, R64, R20 ;  /* 0x000000402010723c */ /* 0x008fe20000041814 */
[----:B------:R-:W2:Y:S07]  /*2400*/  LDSM.16.M88.4 R20, [R232+0x6000] ;  /* 0x00600000e814783b */ /* 0x000eae0000000200 */
[-C--:B------:R-:W-:Y:S01]  /*2410*/  HMMA.16816.F32.BF16 R96, R8, R78.reuse, R28 ;  /* 0x0000004e0860723c */ /* 0x080fe2000004181c */
[----:B------:R-:W3:Y:S07]  /*2420*/  LDSM.16.M88.4 R28, [R234+0x4000] ;  /* 0x00400000ea1c783b */ /* 0x000eee0000000200 */
[----:B------:R-:W-:Y:S08]  /*2430*/  HMMA.16816.F32.BF16 R76, R40, R78, R68 ;  /* 0x0000004e284c723c */ /* 0x000ff00000041844 */
[----:B-1----:R-:W-:Y:S01]  /*2440*/  HMMA.16816.F32.BF16 R68, R24, R64, R44 ;  /* 0x000000401844723c */ /* 0x002fe2000004182c */
[----:B------:R-:W-:Y:S07]  /*2450*/  LDSM.16.M88.4 R44, [R224+0xa800] ;  /* 0x00a80000e02c783b */ /* 0x000fee0000000200 */
[C---:B----4-:R-:W-:Y:S08]  /*2460*/  HMMA.16816.F32.BF16 R124, R8.reuse, R12, R124 ;  /* 0x0000000c087c723c */ /* 0x050ff0000004187c */
[C---:B------:R-:W-:Y:S08]  /*2470*/  HMMA.16816.F32.BF16 R112, R8.reuse, R14, R92 ;  /* 0x0000000e0870723c */ /* 0x040ff0000004185c */
[C---:B------:R-:W-:Y:S08]  /*2480*/  HMMA.16816.F32.BF16 R128, R8.reuse, R48, R128 ;  /* 0x000000300880723c */ /* 0x040ff00000041880 */
[C---:B------:R-:W-:Y:S08]  /*2490*/  HMMA.16816.F32.BF16 R132, R8.reuse, R50, R84 ;  /* 0x000000320884723c */ /* 0x040ff00000041854 */
[C---:B------:R-:W-:Y:S08]  /*24a0*/  HMMA.16816.F32.BF16 R136, R8.reuse, R52, R116 ;  /* 0x000000340888723c */ /* 0x040ff00000041874 */
[----:B------:R-:W-:Y:S08]  /*24b0*/  HMMA.16816.F32.BF16 R140, R8, R54, R72 ;  /* 0x00000036088c723c */ /* 0x000ff00000041848 */
[----:B------:R-:W-:Y:S01]  /*24c0*/  HMMA.16816.F32.BF16 R8, R36, R60, R16 ;  /* 0x0000003c2408723c */ /* 0x000fe20000041810 */
[----:B------:R-:W1:Y:S07]  /*24d0*/  LDSM.16.M88.4 R16, [R234+0x6000] ;  /* 0x00600000ea10783b */ /* 0x000e6e0000000200 */
[C---:B------:R-:W-:Y:S01]  /*24e0*/  HMMA.16816.F32.BF16 R92, R40.reuse, R12, R56 ;  /* 0x0000000c285c723c */ /* 0x040fe20000041838 */
[----:B------:R-:W-:Y:S07]  /*24f0*/  LDSM.16.M88.4 R56, [R229+0x2000] ;  /* 0x00200000e538783b */ /* 0x000fee0000000200 */
[----:B------:R-:W-:Y:S01]  /*2500*/  HMMA.16816.F32.BF16 R84, R40, R14, R80 ;  /* 0x0000000e2854723c */ /* 0x000fe20000041850 */
[----:B------:R-:W4:Y:S07]  /*2510*/  LDSM.16.M88.4 R12, [R233+0x4000] ;  /* 0x00400000e90c783b */ /* 0x000f2e0000000200 */
[----:B------:R-:W-:Y:S08]  /*2520*/  HMMA.16816.F32.BF16 R76, R32, R66, R76 ;  /* 0x00000042204c723c */ /* 0x000ff0000004184c */
[C---:B------:R-:W-:Y:S08]  /*2530*/  HMMA.16816.F32.BF16 R104, R40.reuse, R48, R104 ;  /* 0x000000302868723c */ /* 0x040ff00000041868 */
[----:B------:R-:W-:Y:S08]  /*2540*/  HMMA.16816.F32.BF16 R116, R40, R50, R100 ;  /* 0x000000322874723c */ /* 0x000ff00000041864 */
[----:B--2---:R-:W-:Y:S08]  /*2550*/  HMMA.16816.F32.BF16 R48, R20, R60, R68 ;  /* 0x0000003c1430723c */ /* 0x004ff00000041844 */
[----:B---3--:R-:W-:Y:S01]  /*2560*/  HMMA.16816.F32.BF16 R72, R28, R88, R8 ;  /* 0x000000581c48723c */ /* 0x008fe20000041808 */
[----:B------:R-:W2:Y:S07]  /*2570*/  LDSM.16.M88.4 R8, [R233+0x6000] ;  /* 0x00600000e908783b */ /* 0x000eae0000000200 */
[----:B------:R-:W-:Y:S08]  /*2580*/  HMMA.16816.F32.BF16 R68, R24, R66, R96 ;  /* 0x000000421844723c */ /* 0x000ff00000041860 */
[----:B------:R-:W-:Y:S08]  /*2590*/  HMMA.16816.F32.BF16 R64, R36, R62, R76 ;  /* 0x0000003e2440723c */ /* 0x000ff0000004184c */
[----:B-1----:R-:W-:Y:S08]  /*25a0*/  HMMA.16816.F32.BF16 R48, R16, R88, R48 ;  /* 0x000000581030723c */ /* 0x002ff00000041830 */
[C---:B------:R-:W-:Y:S08]  /*25b0*/  HMMA.16816.F32.BF16 R120, R40.reuse, R52, R120 ;  /* 0x000000342878723c */ /* 0x040ff00000041878 */
[----:B------:R-:W-:Y:S01]  /*25c0*/  HMMA.16816.F32.BF16 R108, R40, R54, R108 ;  /* 0x00000036286c723c */ /* 0x000fe2000004186c */
[----:B------:R-:W1:Y:S04]  /*25d0*/  LDSM.16.M88.4 R40, [R235+0x2800] ;  /* 0x00280000eb28783b */ /* 0x000e680000000200 */
[----:B------:R-:W-:Y:S03]  /*25e0*/  LDSM.16.M88.4 R52, [R224+0xb000] ;  /* 0x00b00000e034783b */ /* 0x000fe60000000200 */
[----:B----4-:R-:W-:Y:S08]  /*25f0*/  HMMA.16816.F32.BF16 R80, R12, R56, R72 ;  /* 0x000000380c50723c */ /* 0x010ff00000041848 */
[----:B------:R-:W-:Y:S08]  /*2600*/  HMMA.16816.F32.BF16 R60, R20, R62, R68 ;  /* 0x0000003e143c723c */ /* 0x000ff00000041844 */
[-C--:B------:R-:W-:Y:S08]  /*2610*/  HMMA.16816.F32.BF16 R72, R32, R44.reuse, R92 ;  /* 0x0000002c2048723c */ /* 0x080ff0000004185c */
[----:B------:R-:W-:Y:S01]  /*2620*/  HMMA.16816.F32.BF16 R76, R24, R44, R124 ;  /* 0x0000002c184c723c */ /* 0x000fe2000004187c */
[----:B------:R-:W-:-:S04]  /*2630*/  FMUL.FTZ R0, R80, c[0x0][0x2ec] ;  /* 0x0000bb0050007a20 */ /* 0x000fc80000410000 */
[----:B------:R3:W-:Y:S03]  /*2640*/  MUFU.TANH R159, R0 ;  /* 0x00000000009f7308 */ /* 0x0007e60000002400 */
[-C--:B------:R-:W-:Y:S08]  /*2650*/  HMMA.16816.F32.BF16 R96, R24, R46.reuse, R112 ;  /* 0x0000002e1860723c */ /* 0x080ff00000041870 */
[----:B------:R-:W-:Y:S01]  /*2660*/  HMMA.16816.F32.BF16 R92, R32, R46, R84 ;  /* 0x0000002e205c723c */ /* 0x000fe20000041854 */
[----:B---3--:R-:W-:-:S07]  /*2670*/  FMUL.FTZ R0, R81, c[0x0][0x2ec] ;  /* 0x0000bb0051007a20 */ /* 0x008fce0000410000 */
[----:B------:R-:W-:Y:S01]  /*2680*/  HMMA.16816.F32.BF16 R44, R28, R90, R64 ;  /* 0x0000005a1c2c723c */ /* 0x000fe20000041840 */
[----:B------:R3:W4:Y:S07]  /*2690*/  MUFU.TANH R152, R0 ;  /* 0x0000000000987308 */ /* 0x00072e0000002400 */
[----:B--2---:R-:W-:Y:S01]  /*26a0*/  HMMA.16816.F32.BF16 R84, R8, R56, R48 ;  /* 0x000000380854723c */ /* 0x004fe20000041830 */
[----:B------:R-:W2:Y:S07]  /*26b0*/  LDSM.16.M88.4 R48, [R230+0xa800] ;  /* 0x00a80000e630783b */ /* 0x000eae0000000200 */
[----:B------:R-:W-:Y:S01]  /*26c0*/  HMMA.16816.F32.BF16 R60, R16, R90, R60 ;  /* 0x0000005a103c723c */ /* 0x000fe2000004183c */
[----:B---3--:R-:W-:-:S04]  /*26d0*/  FMUL.FTZ R0, R82, c[0x0][0x2ec] ;  /* 0x0000bb0052007a20 */ /* 0x008fc80000410000 */
[----:B------:R3:W-:Y:S03]  /*26e0*/  MUFU.TANH R158, R0 ;  /* 0x00000000009e7308 */ /* 0x0007e60000002400 */
[----:B-1----:R-:W-:Y:S08]  /*26f0*/  HMMA.16816.F32.BF16 R64, R36, R40, R72 ;  /* 0x000000282440723c */ /* 0x002ff00000041848 */
[----:B------:R-:W-:Y:S01]  /*2700*/  HMMA.16816.F32.BF16 R72, R12, R58, R44 ;  /* 0x0000003a0c48723c */ /* 0x000fe2000004182c */
[----:B------:R-:W-:Y:S01]  /*2710*/  LDSM.16.M88.4 R44, [R229+0x2800] ;  /* 0x00280000e52c783b */ /* 0x000fe20000000200 */
[----:B---3--:R-:W-:-:S06]  /*2720*/  FMUL.FTZ R0, R83, c[0x0][0x2ec] ;  /* 0x0000bb0053007a20 */ /* 0x008fcc0000410000 */
[----:B------:R-:W-:Y:S01]  /*2730*/  HMMA.16816.F32.BF16 R80, R8, R58, R60 ;  /* 0x0000003a0850723c */ /* 0x000fe2000004183c */
[----:B------:R1:W-:Y:S01]  /*2740*/  MUFU.TANH R151, R0 ;  /* 0x0000000000977308 */ /* 0x0003e20000002400 */
[----:B------:R-:W3:Y:S06]  /*2750*/  LDSM.16.M88.4 R56, [R224+0xb800] ;  /* 0x00b80000e038783b */ /* 0x000eec0000000200 */
[----:B------:R-:W-:Y:S08]  /*2760*/  HMMA.16816.F32.BF16 R68, R20, R40, R76 ;  /* 0x000000281444723c */ /* 0x000ff0000004184c */
[----:B--2---:R-:W-:Y:S01]  /*2770*/  HMMA.16816.F32.BF16 R60, R28, R48, R64 ;  /* 0x000000301c3c723c */ /* 0x004fe20000041840 */
[----:B-1----:R-:W-:-:S04]  /*2780*/  FMUL.FTZ R0, R84, c[0x0][0x2ec] ;  /* 0x0000bb0054007a20 */ /* 0x002fc80000410000 */
[----:B------:R1:W-:Y:S03]  /*2790*/  MUFU.TANH R157, R0 ;  /* 0x00000000009d7308 */ /* 0x0003e60000002400 */
[-C--:B------:R-:W-:Y:S08]  /*27a0*/  HMMA.16816.F32.BF16 R76, R20, R42.reuse, R96 ;  /* 0x0000002a144c723c */ /* 0x080ff00000041860 */
[----:B------:R-:W-:Y:S01]  /*27b0*/  HMMA.16816.F32.BF16 R64, R36, R42, R92 ;  /* 0x0000002a2440723c */ /* 0x000fe2000004185c */
[----:B------:R-:W2:Y:S01]  /*27c0*/  LDSM.16.M88.4 R40, [R235+0x3000] ;  /* 0x00300000eb28783b */ /* 0x000ea20000000200 */
[----:B-1----:R-:W-:-:S06]  /*27d0*/  FMUL.FTZ R0, R85, c[0x0][0x2ec] ;  /* 0x0000bb0055007a20 */ /* 0x002fcc0000410000 */
[-C--:B------:R-:W-:Y:S01]  /*27e0*/  HMMA.16816.F32.BF16 R100, R24, R52.reuse, R128 ;  /* 0x000000341864723c */ /* 0x080fe20000041880 */
[----:B------:R1:W5:Y:S07]  /*27f0*/  MUFU.TANH R150, R0 ;  /* 0x0000000000967308 */ /* 0x00036e0000002400 */
[----:B------:R-:W-:Y:S08]  /*2800*/  HMMA.16816.F32.BF16 R88, R32, R52, R104 ;  /* 0x000000342058723c */ /* 0x000ff00000041868 */
[----:B------:R-:W-:Y:S01]  /*2810*/  HMMA.16816.F32.BF16 R68, R16, R48, R68 ;  /* 0x000000301044723c */ /* 0x000fe20000041844 */
[----:B-1----:R-:W-:-:S04]  /*2820*/  FMUL.FTZ R0, R86, c[0x0][0x2ec] ;  /* 0x0000bb0056007a20 */ /* 0x002fc80000410000 */
[----:B------:R1:W-:Y:S03]  /*2830*/  MUFU.TANH R156, R0 ;  /* 0x00000000009c7308 */ /* 0x0003e60000002400 */
[C---:B------:R-:W-:Y:S08]  /*2840*/  HMMA.16816.F32.BF16 R92, R24.reuse, R54, R132 ;  /* 0x00000036185c723c */ /* 0x040ff00000041884 */
[----:B---3--:R-:W-:Y:S01]  /*2850*/  HMMA.16816.F32.BF16 R96, R24, R56, R136 ;  /* 0x000000381860723c */ /* 0x008fe20000041888 */
[----:B-1----:R-:W-:-:S07]  /*2860*/  FMUL.FTZ R0, R87, c[0x0][0x2ec] ;  /* 0x0000bb0057007a20 */ /* 0x002fce0000410000 */
[----:B------:R-:W-:Y:S01]  /*2870*/  HMMA.16816.F32.BF16 R76, R16, R50, R76 ;  /* 0x00000032104c723c */ /* 0x000fe2000004184c */
[----:B------:R1:W3:Y:S07]  /*2880*/  MUFU.TANH R148, R0 ;  /* 0x0000000000947308 */ /* 0x0002ee0000002400 */
[----:B------:R-:W-:Y:S08]  /*2890*/  HMMA.16816.F32.BF16 R84, R8, R44, R68 ;  /* 0x0000002c0854723c */ /* 0x000ff00000041844 */
[----:B------:R-:W-:Y:S01]  /*28a0*/  HMMA.16816.F32.BF16 R52, R32, R54, R116 ;  /* 0x000000362034723c */ /* 0x000fe20000041874 */
[----:B-1----:R-:W-:-:S04]  /*28b0*/  FMUL.FTZ R0, R72, c[0x0][0x2ec] ;  /* 0x0000bb0048007a20 */ /* 0x002fc80000410000 */
[----:B------:R1:W1:Y:S03]  /*28c0*/  MUFU.TANH R147, R0 ;  /* 0x0000000000937308 */ /* 0x0002660000002400 */
[----:B------:R-:W-:Y:S01]  /*28d0*/  HMMA.16816.F32.BF16 R76, R8, R46, R76 ;  /* 0x0000002e084c723c */ /* 0x000fe2000004184c */
[----:B-1----:R-:W-:-:S04]  /*28e0*/  FMUL.FTZ R0, R73, c[0x0][0x2ec] ;  /* 0x0000bb0049007a20 */ /* 0x002fc80000410000 */
[----:B------:R1:W-:Y:S02]  /*28f0*/  MUFU.TANH R149, R0 ;  /* 0x0000000000957308 */ /* 0x0003e40000002400 */
[----:B-1----:R-:W-:-:S06]  /*2900*/  FMUL.FTZ R0, R74, c[0x0][0x2ec] ;  /* 0x0000bb004a007a20 */ /* 0x002fcc0000410000 */
[----:B------:R1:W1:Y:S02]  /*2910*/  MUFU.TANH R146, R0 ;  /* 0x0000000000927308 */ /* 0x0002640000002400 */
[----:B-1----:R-:W-:Y:S02]  /*2920*/  FMUL.FTZ R0, R75, c[0x0][0x2ec] ;  /* 0x0000bb004b007a20 */ /* 0x002fe40000410000 */
[----:B------:R-:W-:Y:S04]  /*2930*/  HMMA.16816.F32.BF16 R72, R12, R44, R60 ;  /* 0x0000002c0c48723c */ /* 0x000fe8000004183c */
[----:B------:R1:W-:Y:S04]  /*2940*/  MUFU.TANH R131, R0 ;  /* 0x0000000000837308 */ /* 0x0003e80000002400 */
[----:B------:R-:W-:Y:S08]  /*2950*/  HMMA.16816.F32.BF16 R60, R28, R50, R64 ;  /* 0x000000321c3c723c */ /* 0x000ff00000041840 */
[----:B--2---:R-:W-:Y:S01]  /*2960*/  HMMA.16816.F32.BF16 R64, R36, R40, R88 ;  /* 0x000000282440723c */ /* 0x004fe20000041858 */
[----:B-1----:R-:W-:-:S04]  /*2970*/  FMUL.FTZ R0, R80, c[0x0][0x2ec] ;  /* 0x0000bb0050007a20 */ /* 0x002fc80000410000 */
[----:B------:R1:W2:Y:S03]  /*2980*/  MUFU.TANH R129, R0 ;  /* 0x0000000000817308 */ /* 0x0002a60000002400 */
[----:B------:R-:W-:Y:S08]  /*2990*/  HMMA.16816.F32.BF16 R48, R20, R40, R100 ;  /* 0x000000281430723c */ /* 0x000ff00000041864 */
[----:B------:R-:W-:Y:S01]  /*29a0*/  HMMA.16816.F32.BF16 R68, R12, R46, R60 ;  /* 0x0000002e0c44723c */ /* 0x000fe2000004183c */
[----:B------:R-:W-:Y:S01]  /*29b0*/  LDSM.16.M88.4 R60, [R229+0x3000] ;  /* 0x00300000e53c783b */ /* 0x000fe20000000200 */
[----:B-1----:R-:W-:-:S04]  /*29c0*/  FMUL.FTZ R0, R81, c[0x0][0x2ec] ;  /* 0x0000bb0051007a20 */ /* 0x002fc80000410000 */
[----:B------:R1:W-:Y:S02]  /*29d0*/  MUFU.TANH R130, R0 ;  /* 0x0000000000827308 */ /* 0x0003e40000002400 */
[----:B-1----:R-:W-:-:S06]  /*29e0*/  FMUL.FTZ R0, R82, c[0x0][0x2ec] ;  /* 0x0000bb0052007a20 */ /* 0x002fcc0000410000 */
[----:B------:R1:W1:Y:S02]  /*29f0*/  MUFU.TANH R126, R0 ;  /* 0x00000000007e7308 */ /* 0x0002640000002400 */
[----:B-1----:R-:W-:Y:S02]  /*2a00*/  FMUL.FTZ R0, R83, c[0x0][0x2ec] ;  /* 0x0000bb0053007a20 */ /* 0x002fe40000410000 */
[----:B------:R-:W-:Y:S01]  /*2a10*/  HMMA.16816.F32.BF16 R80, R24, R58, R140 ;  /* 0x0000003a1850723c */ /* 0x000fe2000004188c */
[----:B------:R-:W1:Y:S03]  /*2a20*/  LDSM.16.M88.4 R24, [R230+0xb000] ;  /* 0x00b00000e618783b */ /* 0x000e660000000200 */
[----:B------:R2:W1:Y:S02]  /*2a30*/  MUFU.TANH R128, R0 ;  /* 0x0000000000807308 */ /* 0x0004640000002400 */
[----:B--2---:R-:W-:-:S06]  /*2a40*/  FMUL.FTZ R0, R72, c[0x0][0x2ec] ;  /* 0x0000bb0048007a20 */ /* 0x004fcc0000410000 */
[----:B------:R2:W1:Y:S02]  /*2a50*/  MUFU.TANH R125, R0 ;  /* 0x00000000007d7308 */ /* 0x0004640000002400 */
[----:B--2---:R-:W-:Y:S01]  /*2a60*/  FMUL.FTZ R0, R73, c[0x0][0x2ec] ;  /* 0x0000bb0049007a20 */ /* 0x004fe20000410000 */
[----:B-1----:R-:W-:Y:S05]  /*2a70*/  HMMA.16816.F32.BF16 R44, R28, R24, R64 ;  /* 0x000000181c2c723c */ /* 0x002fea0000041840 */
[----:B------:R1:W-:Y:S01]  /*2a80*/  MUFU.TANH R127, R0 ;  /* 0x00000000007f7308 */ /* 0x0003e20000002400 */
[----:B------:R-:W2:Y:S01]  /*2a90*/  LDSM.16.M88.4 R64, [R235+0x3800] ;  /* 0x00380000eb40783b */ /* 0x000ea20000000200 */
[----:B-1----:R-:W-:-:S06]  /*2aa0*/  FMUL.FTZ R0, R74, c[0x0][0x2ec] ;  /* 0x0000bb004a007a20 */ /* 0x002fcc0000410000 */
[----:B------:R1:W1:Y:S02]  /*2ab0*/  MUFU.TANH R115, R0 ;  /* 0x0000000000737308 */ /* 0x0002640000002400 */
[----:B-1----:R-:W-:Y:S02]  /*2ac0*/  FMUL.FTZ R0, R75, c[0x0][0x2ec] ;  /* 0x0000bb004b007a20 */ /* 0x002fe40000410000 */
[----:B------:R-:W-:Y:S04]  /*2ad0*/  HMMA.16816.F32.BF16 R72, R32, R56, R120 ;  /* 0x000000382048723c */ /* 0x000fe80000041878 */
[----:B------:R1:W-:Y:S02]  /*2ae0*/  MUFU.TANH R124, R0 ;  /* 0x00000000007c7308 */ /* 0x0003e40000002400 */
[----:B-1----:R-:W-:-:S06]  /*2af0*/  FMUL.FTZ R0, R84, c[0x0][0x2ec] ;  /* 0x0000bb0054007a20 */ /* 0x002fcc0000410000 */
[----:B------:R1:W1:Y:S02]  /*2b00*/  MUFU.TANH R113, R0 ;  /* 0x0000000000717308 */ /* 0x0002640000002400 */
[----:B-1----:R-:W-:-:S06]  /*2b10*/  FMUL.FTZ R0, R85, c[0x0][0x2ec] ;  /* 0x0000bb0055007a20 */ /* 0x002fcc0000410000 */
[----:B------:R1:W-:Y:S02]  /*2b20*/  MUFU.TANH R114, R0 ;  /* 0x0000000000727308 */ /* 0x0003e40000002400 */
[----:B-1----:R-:W-:-:S06]  /*2b30*/  FMUL.FTZ R0, R86, c[0x0][0x2ec] ;  /* 0x0000bb0056007a20 */ /* 0x002fcc0000410000 */
[----:B------:R1:W1:Y:S02]  /*2b40*/  MUFU.TANH R106, R0 ;  /* 0x00000000006a7308 */ /* 0x0002640000002400 */
[----:B-1----:R-:W-:Y:S02]  /*2b50*/  FMUL.FTZ R0, R87, c[0x0][0x2ec] ;  /* 0x0000bb0057007a20 */ /* 0x002fe40000410000 */
[----:B------:R-:W-:Y:S04]  /*2b60*/  HMMA.16816.F32.BF16 R84, R32, R58, R108 ;  /* 0x0000003a2054723c */ /* 0x000fe8000004186c */
[----:B------:R1:W1:Y:S04]  /*2b70*/  MUFU.TANH R112, R0 ;  /* 0x0000000000707308 */ /* 0x0002680000002400 */
[----:B------:R-:W-:Y:S08]  /*2b80*/  HMMA.16816.F32.BF16 R32, R16, R24, R48 ;  /* 0x000000181020723c */ /* 0x000ff00000041830 */
[----:B------:R-:W-:Y:S01]  /*2b90*/  HMMA.16816.F32.BF16 R48, R12, R60, R44 ;  /* 0x0000003c0c30723c */ /* 0x000fe2000004182c */
[----:B-1----:R-:W-:-:S04]  /*2ba0*/  FMUL.FTZ R0, R68, c[0x0][0x2ec] ;  /* 0x0000bb0044007a20 */ /* 0x002fc80000410000 */
[----:B------:R1:W1:Y:S03]  /*2bb0*/  MUFU.TANH R105, R0 ;  /* 0x0000000000697308 */ /* 0x0002660000002400 */
[----:B------:R-:W-:Y:S08]  /*2bc0*/  HMMA.16816.F32.BF16 R44, R36, R42, R52 ;  /* 0x0000002a242c723c */ /* 0x000ff00000041834 */
[----:B------:R-:W-:Y:S01]  /*2bd0*/  HMMA.16816.F32.BF16 R56, R8, R60, R32 ;  /* 0x0000003c0838723c */ /* 0x000fe20000041820 */
[----:B-1----:R-:W-:-:S07]  /*2be0*/  FMUL.FTZ R0, R69, c[0x0][0x2ec] ;  /* 0x0000bb0045007a20 */ /* 0x002fce0000410000 */
[----:B------:R-:W-:Y:S01]  /*2bf0*/  HMMA.16816.F32.BF16 R40, R20, R42, R92 ;  /* 0x0000002a1428723c */ /* 0x000fe2000004185c */
[----:B------:R-:W-:Y:S01]  /*2c00*/  FMUL.FTZ R3, R50, c[0x0][0x2ec] ;  /* 0x0000bb0032037a20 */ /* 0x000fe20000410000 */
[----:B------:R1:W-:Y:S01]  /*2c10*/  MUFU.TANH R107, R0 ;  /* 0x00000000006b7308 */ /* 0x0003e20000002400 */
[----:B------:R-:W-:-:S05]  /*2c20*/  FMUL.FTZ R5, R51, c[0x0][0x2ec] ;  /* 0x0000bb0033057a20 */ /* 0x000fca0000410000 */
[----:B------:R-:W-:Y:S02]  /*2c30*/  HMMA.16816.F32.BF16 R32, R28, R26, R44 ;  /* 0x0000001a1c20723c */ /* 0x000fe4000004182c */
[----:B------:R-:W-:Y:S06]  /*2c40*/  MUFU.TANH R93, R3 ;  /* 0x00000003005d7308 */ /* 0x000fec0000002400 */
[----:B--2---:R-:W-:Y:S01]  /*2c50*/  HMMA.16816.F32.BF16 R44, R36, R64, R72 ;  /* 0x00000040242c723c */ /* 0x004fe20000041848 */
[----:B------:R-:W-:Y:S01]  /*2c60*/  FMUL.FTZ R6, R57, c[0x0][0x2ec] ;  /* 0x0000bb0039067a20 */ /* 0x000fe20000410000 */
[----:B------:R2:W-:Y:S01]  /*2c70*/  MUFU.TANH R92, R5 ;  /* 0x00000005005c7308 */ /* 0x0005e20000002400 */
[----:B-1----:R-:W-:-:S05]  /*2c80*/  FMUL.FTZ R0, R70, c[0x0][0x2ec] ;  /* 0x0000bb0046007a20 */ /* 0x002fca0000410000 */
[----:B------:R-:W-:Y:S02]  /*2c90*/  HMMA.16816.F32.BF16 R36, R36, R66, R84 ;  /* 0x000000422424723c */ /* 0x000fe40000041854 */
[----:B------:R1:W1:Y:S06]  /*2ca0*/  MUFU.TANH R103, R0 ;  /* 0x0000000000677308 */ /* 0x00026c0000002400 */
[----:B------:R-:W-:Y:S01]  /*2cb0*/  HMMA.16816.F32.BF16 R52, R12, R62, R32 ;  /* 0x0000003e0c34723c */ /* 0x000fe20000041820 */
[----:B------:R-:W3:Y:S01]  /*2cc0*/  LDSM.16.M88.4 R32, [R230+0xb800] ;  /* 0x00b80000e620783b */ /* 0x000ee20000000200 */
[----:B--2---:R-:W-:Y:S01]  /*2cd0*/  FMUL.FTZ R5, R56, c[0x0][0x2ec] ;  /* 0x0000bb0038057a20 */ /* 0x004fe20000410000 */
[----:B------:R-:W-:Y:S01]  /*2ce0*/  MUFU.TANH R90, R6 ;  /* 0x00000006005a7308 */ /* 0x000fe20000002400 */
[----:B-1----:R-:W-:-:S07]  /*2cf0*/  FMUL.FTZ R0, R71, c[0x0][0x2ec] ;  /* 0x0000bb0047007a20 */ /* 0x002fce0000410000 */
[----:B------:R-:W-:Y:S01]  /*2d00*/  MUFU.TANH R91, R5 ;  /* 0x00000005005b7308 */ /* 0x000fe20000002400 */
[----:B------:R-:W-:Y:S07]  /*2d10*/  HMMA.16816.F32.BF16 R68, R20, R64, R96 ;  /* 0x000000401444723c */ /* 0x000fee0000041860 */
[----:B------:R1:W-:Y:S02]  /*2d20*/  MUFU.TANH R104, R0 ;  /* 0x0000000000687308 */ /* 0x0003e40000002400 */
[----:B-1----:R-:W-:-:S06]  /*2d30*/  FMUL.FTZ R0, R76, c[0x0][0x2ec] ;  /* 0x0000bb004c007a20 */ /* 0x002fcc0000410000 */
[----:B------:R1:W2:Y:S01]  /*2d40*/  MUFU.TANH R101, R0 ;  /* 0x0000000000657308 */ /* 0x0002a20000002400 */
[C---:B---3--:R-:W-:Y:S08]  /*2d50*/  HMMA.16816.F32.BF16 R44, R28.reuse, R32, R44 ;  /* 0x000000201c2c723c */ /* 0x048ff0000004182c */
[----:B------:R-:W-:Y:S01]  /*2d60*/  HMMA.16816.F32.BF16 R28, R28, R34, R36 ;  /* 0x000000221c1c723c */ /* 0x000fe20000041824 */
[----:B-1----:R-:W-:-:S04]  /*2d70*/  FMUL.FTZ R0, R77, c[0x0][0x2ec] ;  /* 0x0000bb004d007a20 */ /* 0x002fc80000410000 */
[----:B------:R1:W-:Y:S02]  /*2d80*/  MUFU.TANH R102, R0 ;  /* 0x0000000000667308 */ /* 0x0003e40000002400 */
[----:B-1----:R-:W-:-:S06]  /*2d90*/  FMUL.FTZ R0, R78, c[0x0][0x2ec] ;  /* 0x0000bb004e007a20 */ /* 0x002fcc0000410000 */
[----:B------:R1:W3:Y:S02]  /*2da0*/  MUFU.TANH R95, R0 ;  /* 0x00000000005f7308 */ /* 0x0002e40000002400 */
[----:B-1----:R-:W-:Y:S02]  /*2db0*/  FMUL.FTZ R0, R79, c[0x0][0x2ec] ;  /* 0x0000bb004f007a20 */ /* 0x002fe40000410000 */
[----:B------:R-:W-:Y:S04]  /*2dc0*/  HMMA.16816.F32.BF16 R76, R20, R66, R80 ;  /* 0x00000042144c723c */ /* 0x000fe80000041850 */
[----:B------:R1:W1:Y:S03]  /*2dd0*/  MUFU.TANH R100, R0 ;  /* 0x0000000000647308 */ /* 0x0002660000002400 */
[----:B------:R-:W-:-:S05]  /*2de0*/  FMUL.FTZ R21, R59, c[0x0][0x2ec] ;  /* 0x0000bb003b157a20 */ /* 0x000fca0000410000 */
[----:B------:R-:W-:Y:S01]  /*2df0*/  MUFU.TANH R88, R21 ;  /* 0x0000001500587308 */ /* 0x000fe20000002400 */
[----:B-1----:R-:W-:-:S07]  /*2e00*/  FMUL.FTZ R0, R48, c[0x0][0x2ec] ;  /* 0x0000bb0030007a20 */ /* 0x002fce0000410000 */
[----:B------:R1:W1:Y:S02]  /*2e10*/  MUFU.TANH R94, R0 ;  /* 0x00000000005e7308 */ /* 0x0002640000002400 */
[----:B-1----:R-:W-:Y:S02]  /*2e20*/  FMUL.FTZ R0, R49, c[0x0][0x2ec] ;  /* 0x0000bb0031007a20 */ /* 0x002fe40000410000 */
[----:B------:R-:W-:Y:S01]  /*2e30*/  HMMA.16816.F32.BF16 R48, R16, R26, R40 ;  /* 0x0000001a1030723c */ /* 0x000fe20000041828 */
[----:B------:R-:W1:Y:S03]  /*2e40*/  LDSM.16.M88.4 R40, [R229+0x3800] ;  /* 0x00380000e528783b */ /* 0x000e660000000200 */
[----:B------:R2:W-:Y:S01]  /*2e50*/  MUFU.TANH R167, R0 ;  /* 0x0000000000a77308 */ /* 0x0005e20000002400 */
[----:B------:R-:W-:-:S04]  /*2e60*/  DEPBAR.LE SB0, 0x0 ;  /* 0x000080000000791a */ /* 0x000fc80000000000 */
[----:B--2---:R-:W-:-:S05]  /*2e70*/  LOP3.LUT R0, R154, 0xffffffe0, RZ, 0xc0, !PT ;  /* 0xffffffe09a007812 */ /* 0x004fca00078ec0ff */
[----:B------:R-:W-:-:S10]  /*2e80*/  IMAD.IADD R0, R155, 0x1, -R0 ;  /* 0x000000019b007824 */ /* 0x000fd400078e0a00 */
[----:B------:R-:W-:Y:S01]  /*2e90*/  HMMA.16816.F32.BF16 R60, R8, R62, R48 ;  /* 0x0000003e083c723c */ /* 0x000fe20000041830 */
[----:B------:R-:W-:Y:S01]  /*2ea0*/  IMAD.SHL.U32 R155, R155, 0x2, RZ ;  /* 0x000000029b9b7824 */ /* 0x000fe200078e00ff */
[----:B------:R-:W-:-:S04]  /*2eb0*/  SHF.R.S32.HI R3, RZ, 0x1f, R0 ;  /* 0x0000001fff037819 */ /* 0x000fc80000011400 */
[----:B------:R-:W-:Y:S02]  /*2ec0*/  LOP3.LUT R7, R155, 0x6, RZ, 0xc0, !PT ;  /* 0x000000069b077812 */ /* 0x000fe400078ec0ff */
[----:B------:R-:W-:Y:S01]  /*2ed0*/  LEA.HI R3, R3, R0, RZ, 0x2 ;  /* 0x0000000003037211 */ /* 0x000fe200078f10ff */
[----:B------:R-:W-:Y:S01]  /*2ee0*/  HMMA.16816.F32.BF16 R48, R16, R32, R68 ;  /* 0x000000201030723c */ /* 0x000fe20000041844 */
[----:B------:R-:W-:Y:S02]  /*2ef0*/  LEA R0, R153, UR12, 0x4 ;  /* 0x0000000c99007c11 */ /* 0x000fe4000f8e20ff */
[----:B------:R-:W-:Y:S01]  /*2f00*/  SHF.R.S32.HI R164, RZ, 0x2, R3 ;  /* 0x00000002ffa47819 */ /* 0x000fe20000011403 */
[----:B------:R-:W-:-:S03]  /*2f10*/  IMAD.U32 R3, RZ, RZ, UR15 ;  /* 0x0000000fff037e24 */ /* 0x000fc6000f8e00ff */
[----:B------:R-:W-:Y:S01]  /*2f20*/  IADD3 R0, R0, 0x1, R164 ;  /* 0x0000000100007810 */ /* 0x000fe20007ffe0a4 */
[----:B------:R-:W-:Y:S01]  /*2f30*/  HMMA.16816.F32.BF16 R16, R16, R34, R76 ;  /* 0x000000221010723c */ /* 0x000fe2000004184c */
[----:B------:R2:W-:Y:S02]  /*2f40*/  STL [R1+0xec], R164 ;  /* 0x0000eca401007387 */ /* 0x0005e40000100800 */
[----:B------:R-:W-:Y:S01]  /*2f50*/  IADD3 R5, R0, UR13, -R3 ;  /* 0x0000000d00057c10 */ /* 0x000fe2000fffe803 */
[----:B------:R-:W-:Y:S02]  /*2f60*/  IMAD.U32 R3, RZ, RZ, UR14 ;  /* 0x0000000eff037e24 */ /* 0x000fe4000f8e00ff */
[----:B------:R-:W-:Y:S01]  /*2f70*/  IMAD.IADD R0, R144, 0x1, R145 ;  /* 0x0000000190007824 */ /* 0x000fe200078e0291 */
[----:B------:R-:W-:Y:S01]  /*2f80*/  IADD3 R5, R5, c[0x0][0x2e8], RZ ;  /* 0x0000ba0005057a10 */ /* 0x000fe20007ffe0ff */
[----:B------:R-:W-:Y:S01]  /*2f90*/  IMAD R3, R3, 0x40, R7 ;  /* 0x0000004003037824 */ /* 0x000fe200078e0207 */
[----:B-1----:R-:W-:Y:S01]  /*2fa0*/  HMMA.16816.F32.BF16 R44, R12, R40, R44 ;  /* 0x000000280c2c723c */ /* 0x002fe2000004182c */
[----:B------:R-:W-:Y:S01]  /*2fb0*/  FMUL.FTZ R7, R58, c[0x0][0x2ec] ;  /* 0x0000bb003a077a20 */ /* 0x000fe20000410000 */
[----:B------:R-:W-:-:S02]  /*2fc0*/  IMNMX R23, R5, UR13, PT ;  /* 0x0000000d05177c17 */ /* 0x000fc4000b800200 */
[----:B------:R-:W-:Y:S01]  /*2fd0*/  IADD3 R20, R5, 0x40, RZ ;  /* 0x0000004005147810 */ /* 0x000fe20007ffe0ff */
[----:B------:R1:W1:Y:S01]  /*2fe0*/  MUFU.TANH R89, R7 ;  /* 0x0000000700597308 */ /* 0x0002620000002400 */
[----:B------:R-:W-:Y:S02]  /*2ff0*/  IADD3 R6, R3, 0x1, RZ ;  /* 0x0000000103067810 */ /* 0x000fe40007ffe0ff */
[----:B------:R-:W-:Y:S01]  /*3000*/  IMNMX R26, R20, UR13, PT ;  /* 0x0000000d141a7c17 */ /* 0x000fe2000b800200 */
[----:B------:R-:W-:Y:S01]  /*3010*/  HMMA.16816.F32.BF16 R48, R8, R40, R48 ;  /* 0x000000280830723c */ /* 0x000fe20000041830 */
[C---:B------:R-:W-:Y:S02]  /*3020*/  ISETP.GE.AND P1, PT, R6.reuse, R23, PT ;  /* 0x000000170600720c */ /* 0x040fe40003f26270 */
[----:B------:R-:W-:Y:S02]  /*3030*/  ISETP.GE.AND P4, PT, R6, R26, PT ;  /* 0x0000001a0600720c */ /* 0x000fe40003f86270 */
[----:B----4-:R-:W-:-:S02]  /*3040*/  FSEL R56, R152, -INF , !P1 ;  /* 0xff80000098387808 */ /* 0x010fc40004800000 */
[----:B-----5:R-:W-:Y:S01]  /*3050*/  FSEL R72, R150, -INF , !P4 ;  /* 0xff80000096487808 */ /* 0x020fe20006000000 */
[----:B------:R-:W-:Y:S01]  /*3060*/  HMMA.16816.F32.BF16 R12, R12, R42, R28 ;  /* 0x0000002a0c0c723c */ /* 0x000fe2000004181c */
[C---:B-1----:R-:W-:Y:S02]  /*3070*/  IADD3 R7, R5.reuse, 0x8, RZ ;  /* 0x0000000805077810 */ /* 0x042fe40007ffe0ff */
[----:B------:R-:W-:-:S04]  /*3080*/  IADD3 R5, R5, 0x48, RZ ;  /* 0x0000004805057810 */ /* 0x000fc80007ffe0ff */
[----:B------:R-:W-:Y:S01]  /*3090*/  FMUL.FTZ R47, R47, c[0x0][0x2ec] ;  /* 0x0000bb002f2f7a20 */ /* 0x000fe20000410000 */
[----:B------:R-:W-:Y:S01]  /*30a0*/  IMNMX R24, R7, UR13, PT ;  /* 0x0000000d07187c17 */ /* 0x000fe2000b800200 */
[----:B------:R-:W-:Y:S01]  /*30b0*/  FMUL.FTZ R7, R53, c[0x0][0x2ec] ;  /* 0x0000bb0035077a20 */ /* 0x000fe20000410000 */
[----:B------:R-:W-:Y:S01]  /*30c0*/  IMNMX R25, R5, UR13, PT ;  /* 0x0000000d05197c17 */ /* 0x000fe2000b800200 */
[----:B------:R-:W-:Y:S01]  /*30d0*/  FMUL.FTZ R5, R52, c[0x0][0x2ec] ;  /* 0x0000bb0034057a20 */ /* 0x000fe20000410000 */
[CC--:B------:R-:W-:Y:S01]  /*30e0*/  ISETP.GE.AND P0, PT, R6.reuse, R24.reuse, PT ;  /* 0x000000180600720c */ /* 0x0c0fe20003f06270 */
[----:B------:R1:W-:Y:S01]  /*30f0*/  MUFU.TANH R83, R7 ;  /* 0x0000000700537308 */ /* 0x0003e20000002400 */
[----:B------:R-:W-:Y:S01]  /*3100*/  ISETP.GE.AND P2, PT, R6, R25, PT ;  /* 0x000000190600720c */ /* 0x000fe20003f46270 */
[----:B------:R-:W-:Y:S01]  /*3110*/  HMMA.16816.F32.BF16 R8, R8, R42, R16 ;  /* 0x0000002a0808723c */ /* 0x000fe20000041810 */
[----:B------:R-:W-:Y:S01]  /*3120*/  IADD3 R6, R3, 0x8, RZ ;  /* 0x0000000803067810 */ /* 0x000fe20007ffe0ff */
[----:B------:R-:W-:Y:S01]  /*3130*/  FMUL.FTZ R49, R49, c[0x0][0x2ec] ;  /* 0x0000bb0031317a20 */ /* 0x000fe20000410000 */
[----:B------:R-:W-:Y:S01]  /*3140*/  FSEL R65, R151, -INF , !P0 ;  /* 0xff80000097417808 */ /* 0x000fe20004000000 */
[----:B------:R-:W-:Y:S01]  /*3150*/  FMUL.FTZ R48, R48, c[0x0][0x2ec] ;  /* 0x0000bb0030307a20 */ /* 0x000fe20000410000 */
[C---:B------:R-:W-:Y:S01]  /*3160*/  ISETP.GE.AND P6, PT, R6.reuse, R23, PT ;  /* 0x000000170600720c */ /* 0x040fe20003fc6270 */
[----:B------:R4:W2:Y:S01]  /*3170*/  MUFU.TANH R82, R5 ;  /* 0x0000000500527308 */ /* 0x0008a20000002400 */
[----:B------:R-:W-:-:S02]  /*3180*/  ISETP.GE.AND P5, PT, R6, R24, PT ;  /* 0x000000180600720c */ /* 0x000fc40003fa6270 */
[----:B------:R-:W-:Y:S01]  /*3190*/  ISETP.GE.AND P3, PT, R6, R26, PT ;  /* 0x0000001a0600720c */ /* 0x000fe20003f66270 */
[----:B------:R-:W-:Y:S01]  /*31a0*/  FMUL.FTZ R12, R12, c[0x0][0x2ec] ;  /* 0x0000bb000c0c7a20 */ /* 0x000fe20000410000 */
[----:B------:R-:W-:Y:S01]  /*31b0*/  ISETP.GE.AND P1, PT, R6, R25, PT ;  /* 0x000000190600720c */ /* 0x000fe20003f26270 */
[----:B------:R-:W-:Y:S01]  /*31c0*/  FMUL.FTZ R6, R54, c[0x0][0x2ec] ;  /* 0x0000bb0036067a20 */ /* 0x000fe20000410000 */
[----:B------:R-:W-:Y:S01]  /*31d0*/  FSEL R73, R148, -INF , !P2 ;  /* 0xff80000094497808 */ /* 0x000fe20005000000 */
[----:B-1----:R-:W-:Y:S01]  /*31e0*/  FMUL.FTZ R7, R55, c[0x0][0x2ec] ;  /* 0x0000bb0037077a20 */ /* 0x002fe20000410000 */
[----:B------:R-:W-:Y:S01]  /*31f0*/  FSEL R57, R147, -INF , !P6 ;  /* 0xff80000093397808 */ /* 0x000fe20007000000 */
[----:B------:R1:W-:Y:S01]  /*3200*/  MUFU.TANH R81, R6 ;  /* 0x0000000600517308 */ /* 0x0003e20000002400 */
[----:B------:R-:W-:Y:S01]  /*3210*/  FSEL R64, R146, -INF , !P5 ;  /* 0xff80000092407808 */ /* 0x000fe20006800000 */
[----:B------:R-:W-:Y:S01]  /*3220*/  FMUL.FTZ R14, R14, c[0x0][0x2ec] ;  /* 0x0000bb000e0e7a20 */ /* 0x000fe20000410000 */
[----:B------:R-:W-:Y:S01]  /*3230*/  FSEL R68, R129, -INF , !P3 ;  /* 0xff80000081447808 */ /* 0x000fe20005800000 */
[----:B------:R-:W-:Y:S01]  /*3240*/  FMUL.FTZ R13, R13, c[0x0][0x2ec] ;  /* 0x0000bb000d0d7a20 */ /* 0x000fe20000410000 */
[----:B------:R-:W-:Y:S01]  /*3250*/  FSEL R69, R126, -INF , !P1 ;  /* 0xff8000007e457808 */ /* 0x000fe20004800000 */
[----:B------:R-:W-:Y:S01]  /*3260*/  FMUL.FTZ R15, R15, c[0x0][0x2ec] ;  /* 0x0000bb000f0f7a20 */ /* 0x000fe20000410000 */
[----:B----4-:R-:W-:Y:S01]  /*3270*/  IADD3 R5, R3, 0x9, RZ ;  /* 0x0000000903057810 */ /* 0x010fe20007ffe0ff */
[----:B------:R4:W-:Y:S01]  /*3280*/  MUFU.TANH R75, R7 ;  /* 0x00000007004b7308 */ /* 0x0009e20000002400 */
[----:B------:R-:W-:-:S02]  /*3290*/  FMUL.FTZ R8, R8, c[0x0][0x2ec] ;  /* 0x0000bb0008087a20 */ /* 0x000fc40000410000 */
[C---:B------:R-:W-:Y:S01]  /*32a0*/  ISETP.GE.AND P0, PT, R5.reuse, R23, PT ;  /* 0x000000170500720c */ /* 0x040fe20003f06270 */
[----:B------:R-:W-:Y:S01]  /*32b0*/  FMUL.FTZ R10, R10, c[0x0][0x2ec] ;  /* 0x0000bb000a0a7a20 */ /* 0x000fe20000410000 */
[----:B------:R-:W-:Y:S01]  /*32c0*/  ISETP.GE.AND P4, PT, R5, R24, PT ;  /* 0x000000180500720c */ /* 0x000fe20003f86270 */
[----:B------:R-:W-:Y:S01]  /*32d0*/  FMUL.FTZ R9, R9, c[0x0][0x2ec] ;  /* 0x0000bb0009097a20 */ /* 0x000fe20000410000 */
[----:B------:R-:W-:Y:S01]  /*32e0*/  ISETP.GE.AND P2, PT, R5, R26, PT ;  /* 0x0000001a0500720c */ /* 0x000fe20003f46270 */
[----:B------:R-:W-:Y:S01]  /*32f0*/  MUFU.TANH R49, R49 ;  /* 0x0000003100317308 */ /* 0x000fe20000002400 */
[----:B-1----:R-:W-:Y:S01]  /*3300*/  IADD3 R6, R3, 0x10, RZ ;  /* 0x0000001003067810 */ /* 0x002fe20007ffe0ff */
[----:B------:R-:W-:Y:S01]  /*3310*/  FMUL.FTZ R11, R11, c[0x0][0x2ec] ;  /* 0x0000bb000b0b7a20 */ /* 0x000fe20000410000 */
[----:B------:R-:W-:Y:S02]  /*3320*/  ISETP.GE.AND P6, PT, R5, R25, PT ;  /* 0x000000190500720c */ /* 0x000fe40003fc6270 */
[----:B------:R-:W-:-:S02]  /*3330*/  ISETP.GE.AND P5, PT, R6, R23, PT ;  /* 0x000000170600720c */ /* 0x000fc40003fa6270 */
[----:B------:R-:W-:Y:S01]  /*3340*/  IADD3 R5, R3, 0x11, RZ ;  /* 0x0000001103057810 */ /* 0x000fe20007ffe0ff */
[----:B----4-:R-:W-:Y:S01]  /*3350*/  FMUL.FTZ R7, R60, c[0x0][0x2ec] ;  /* 0x0000bb003c077a20 */ /* 0x010fe20000410000 */
[----:B------:R-:W-:Y:S01]  /*3360*/  FSEL R54, R149, -INF , !P0 ;  /* 0xff80000095367808 */ /* 0x000fe20004000000 */
[----:B------:R-:W-:Y:S01]  /*3370*/  MUFU.TANH R48, R48 ;  /* 0x0000003000307308 */ /* 0x000fe20000002400 */
[C---:B------:R-:W-:Y:S02]  /*3380*/  ISETP.GE.AND P3, PT, R6.reuse, R24, PT ;  /* 0x000000180600720c */ /* 0x040fe40003f66270 */
[C---:B------:R-:W-:Y:S02]  /*3390*/  ISETP.GE.AND P1, PT, R6.reuse, R26, PT ;  /* 0x0000001a0600720c */ /* 0x040fe40003f26270 */
[----:B------:R-:W-:Y:S01]  /*33a0*/  ISETP.GE.AND P0, PT, R6, R25, PT ;  /* 0x000000190600720c */ /* 0x000fe20003f06270 */
[----:B------:R-:W-:Y:S01]  /*33b0*/  FMUL.FTZ R6, R61, c[0x0][0x2ec] ;  /* 0x0000bb003d067a20 */ /* 0x000fe20000410000 */
[----:B------:R-:W-:Y:S01]  /*33c0*/  FSEL R59, R131, -INF , !P4 ;  /* 0xff800000833b7808 */ /* 0x000fe20006000000 */
[----:B------:R1:W-:Y:S01]  /*33d0*/  MUFU.TANH R74, R7 ;  /* 0x00000007004a7308 */ /* 0x0003e20000002400 */
[----:B------:R-:W-:-:S02]  /*33e0*/  FSEL R60, R130, -INF , !P2 ;  /* 0xff800000823c7808 */ /* 0x000fc40005000000 */
[----:B------:R-:W-:Y:S02]  /*33f0*/  FSEL R61, R128, -INF , !P6 ;  /* 0xff800000803d7808 */ /* 0x000fe40007000000 */
[----:B------:R-:W-:Y:S02]  /*3400*/  FSEL R53, R125, -INF , !P5 ;  /* 0xff8000007d357808 */ /* 0x000fe40006800000 */
[C---:B------:R-:W-:Y:S01]  /*3410*/  ISETP.GE.AND P4, PT, R5.reuse, R23, PT ;  /* 0x000000170500720c */ /* 0x040fe20003f86270 */
[----:B------:R4:W-:Y:S01]  /*3420*/  MUFU.TANH R71, R6 ;  /* 0x0000000600477308 */ /* 0x0009e20000002400 */
[C---:B------:R-:W-:Y:S02]  /*3430*/  ISETP.GE.AND P2, PT, R5.reuse, R24, PT ;  /* 0x000000180500720c */ /* 0x040fe40003f46270 */
[C---:B------:R-:W-:Y:S02]  /*3440*/  ISETP.GE.AND P6, PT, R5.reuse, R26, PT ;  /* 0x0000001a0500720c */ /* 0x040fe40003fc6270 */
[----:B------:R-:W-:-:S02]  /*3450*/  ISETP.GE.AND P5, PT, R5, R25, PT ;  /* 0x000000190500720c */ /* 0x000fc40003fa6270 */
[----:B------:R-:W-:Y:S01]  /*3460*/  IADD3 R5, R3, 0x18, RZ ;  /* 0x0000001803057810 */ /* 0x000fe20007ffe0ff */
[----:B-1----:R-:W-:Y:S01]  /*3470*/  FMUL.FTZ R7, R63, c[0x0][0x2ec] ;  /* 0x0000bb003f077a20 */ /* 0x002fe20000410000 */
[----:B------:R-:W-:Y:S01]  /*3480*/  FSEL R55, R115, -INF , !P3 ;  /* 0xff80000073377808 */ /* 0x000fe20005800000 */
[----:B------:R-:W-:Y:S01]  /*3490*/  MUFU.TANH R47, R47 ;  /* 0x0000002f002f7308 */ /* 0x000fe20000002400 */
[----:B------:R-:W-:Y:S02]  /*34a0*/  FSEL R58, R113, -INF , !P1 ;  /* 0xff800000713a7808 */ /* 0x000fe40004800000 */
[----:B------:R-:W-:Y:S02]  /*34b0*/  FSEL R66, R106, -INF , !P0 ;  /* 0xff8000006a427808 */ /* 0x000fe40004000000 */
[----:B------:R-:W-:Y:S01]  /*34c0*/  FSEL R52, R127, -INF , !P4 ;  /* 0xff8000007f347808 */ /* 0x000fe20006000000 */
[----:B----4-:R-:W-:Y:S01]  /*34d0*/  FMUL.FTZ R6, R62, c[0x0][0x2ec] ;  /* 0x0000bb003e067a20 */ /* 0x010fe20000410000 */
[C---:B------:R-:W-:Y:S01]  /*34e0*/  ISETP.GE.AND P3, PT, R5.reuse, R23, PT ;  /* 0x000000170500720c */ /* 0x040fe20003f66270 */
[----:B------:R1:W4:Y:S01]  /*34f0*/  MUFU.TANH R67, R7 ;  /* 0x0000000700437308 */ /* 0x0003220000002400 */
[----:B------:R-:W-:-:S02]  /*3500*/  ISETP.GE.AND P1, PT, R5, R24, PT ;  /* 0x000000180500720c */ /* 0x000fc40003f26270 */
[C---:B------:R-:W-:Y:S02]  /*3510*/  ISETP.GE.AND P0, PT, R5.reuse, R26, PT ;  /* 0x0000001a0500720c */ /* 0x040fe40003f06270 */
[----:B------:R-:W-:Y:S02]  /*3520*/  ISETP.GE.AND P4, PT, R5, R25, PT ;  /* 0x000000190500720c */ /* 0x000fe40003f86270 */
[----:B------:R-:W-:Y:S01]  /*3530*/  IADD3 R5, R3, 0x19, RZ ;  /* 0x0000001903057810 */ /* 0x000fe20007ffe0ff */
[----:B------:R5:W2:Y:S01]  /*3540*/  MUFU.TANH R70, R6 ;  /* 0x0000000600467308 */ /* 0x000aa20000002400 */
[----:B------:R-:W-:Y:S02]  /*3550*/  FSEL R40, R124, -INF , !P2 ;  /* 0xff8000007c287808 */ /* 0x000fe40005000000 */
[----:B------:R-:W-:Y:S02]  /*3560*/  FSEL R41, R114, -INF , !P6 ;  /* 0xff80000072297808 */ /* 0x000fe40007000000 */
[----:B------:R-:W-:-:S02]  /*3570*/  FSEL R80, R112, -INF , !P5 ;  /* 0xff80000070507808 */ /* 0x000fc40006800000 */
[----:B------:R-:W-:Y:S01]  /*3580*/  FSEL R32, R105, -INF , !P3 ;  /* 0xff80000069207808 */ /* 0x000fe20005800000 */
[----:B-1----:R-:W-:Y:S01]  /*3590*/  FMUL.FTZ R7, R51, c[0x0][0x2ec] ;  /* 0x0000bb0033077a20 */ /* 0x002fe20000410000 */
[C---:B------:R-:W-:Y:S01]  /*35a0*/  ISETP.GE.AND P2, PT, R5.reuse, R23, PT ;  /* 0x000000170500720c */ /* 0x040fe20003f46270 */
[----:B------:R-:W-:Y:S01]  /*35b0*/  MUFU.TANH R12, R12 ;  /* 0x0000000c000c7308 */ /* 0x000fe20000002400 */
[C---:B------:R-:W-:Y:S02]  /*35c0*/  ISETP.GE.AND P6, PT, R5.reuse, R24, PT ;  /* 0x000000180500720c */ /* 0x040fe40003fc6270 */
[C---:B------:R-:W-:Y:S02]  /*35d0*/  ISETP.GE.AND P5, PT, R5.reuse, R26, PT ;  /* 0x0000001a0500720c */ /* 0x040fe40003fa6270 */
[----:B------:R-:W-:Y:S01]  /*35e0*/  ISETP.GE.AND P3, PT, R5, R25, PT ;  /* 0x000000190500720c */ /* 0x000fe20003f66270 */
[----:B-----5:R-:W-:Y:S01]  /*35f0*/  FMUL.FTZ R6, R44, c[0x0][0x2ec] ;  /* 0x0000bb002c067a20 */ /* 0x020fe20000410000 */
[----:B------:R-:W-:Y:S01]  /*3600*/  IADD3 R5, R3, 0x20, RZ ;  /* 0x0000002003057810 */ /* 0x000fe20007ffe0ff */
[----:B------:R-:W-:Y:S01]  /*3610*/  MUFU.TANH R7, R7 ;  /* 0x0000000700077308 */ /* 0x000fe20000002400 */
[----:B------:R-:W-:-:S02]  /*3620*/  FSEL R36, R103, -INF , !P1 ;  /* 0xff80000067247808 */ /* 0x000fc40004800000 */
[----:B------:R-:W-:Y:S02]  /*3630*/  FSEL R44, R101, -INF , !P0 ;  /* 0xff800000652c7808 */ /* 0x000fe40004000000 */
[----:B---3--:R-:W-:Y:S02]  /*3640*/  FSEL R63, R95, -INF , !P4 ;  /* 0xff8000005f3f7808 */ /* 0x008fe40006000000 */
[----:B------:R-:W-:Y:S01]  /*3650*/  FSEL R27, R107, -INF , !P2 ;  /* 0xff8000006b1b7808 */ /* 0x000fe20005000000 */
[----:B------:R1:W3:Y:S01]  /*3660*/  MUFU.TANH R62, R6 ;  /* 0x00000006003e7308 */ /* 0x0002e20000002400 */
[C---:B------:R-:W-:Y:S02]  /*3670*/  ISETP.GE.AND P1, PT, R5.reuse, R23, PT ;  /* 0x000000170500720c */ /* 0x040fe40003f26270 */
[C---:B------:R-:W-:Y:S02]  /*3680*/  ISETP.GE.AND P0, PT, R5.reuse, R24, PT ;  /* 0x000000180500720c */ /* 0x040fe40003f06270 */
[----:B------:R-:W-:-:S02]  /*3690*/  ISETP.GE.AND P4, PT, R5, R26, PT ;  /* 0x0000001a0500720c */ /* 0x000fc40003f86270 */
[----:B------:R-:W-:Y:S01]  /*36a0*/  ISETP.GE.AND P2, PT, R5, R25, PT ;  /* 0x000000190500720c */ /* 0x000fe20003f46270 */
[----:B------:R-:W-:Y:S01]  /*36b0*/  MUFU.TANH R14, R14 ;  /* 0x0000000e000e7308 */ /* 0x000fe20000002400 */
[----:B------:R-:W-:Y:S02]  /*36c0*/  IADD3 R5, R3, 0x21, RZ ;  /* 0x0000002103057810 */ /* 0x000fe40007ffe0ff */
[----:B------:R-:W-:Y:S02]  /*36d0*/  FSEL R33, R104, -INF , !P6 ;  /* 0xff80000068217808 */ /* 0x000fe40007000000 */
[----:B------:R-:W-:Y:S02]  /*36e0*/  FSEL R34, R102, -INF , !P5 ;  /* 0xff80000066227808 */ /* 0x000fe40006800000 */
[----:B------:R-:W-:Y:S01]  /*36f0*/  FSEL R35, R100, -INF , !P3 ;  /* 0xff80000064237808 */ /* 0x000fe20005800000 */
[----:B-1----:R-:W-:Y:S01]  /*3700*/  FMUL.FTZ R6, R45, c[0x0][0x2ec] ;  /* 0x0000bb002d067a20 */ /* 0x002fe20000410000 */
[----:B------:R-:W-:Y:S01]  /*3710*/  FSEL R174, R94, -INF , !P1 ;  /* 0xff8000005eae7808 */ /* 0x000fe20004800000 */
[----:B------:R-:W-:Y:S01]  /*3720*/  MUFU.TANH R8, R8 ;  /* 0x0000000800087308 */ /* 0x000fe20000002400 */
[----:B------:R-:W-:-:S02]  /*3730*/  ISETP.GE.AND P6, PT, R5, R23, PT ;  /* 0x000000170500720c */ /* 0x000fc40003fc6270 */
[C---:B------:R-:W-:Y:S02]  /*3740*/  ISETP.GE.AND P5, PT, R5.reuse, R24, PT ;  /* 0x000000180500720c */ /* 0x040fe40003fa6270 */
[C---:B------:R-:W-:Y:S02]  /*3750*/  ISETP.GE.AND P3, PT, R5.reuse, R26, PT ;  /* 0x0000001a0500720c */ /* 0x040fe40003f66270 */
[----:B------:R-:W-:Y:S01]  /*3760*/  ISETP.GE.AND P1, PT, R5, R25, PT ;  /* 0x000000190500720c */ /* 0x000fe20003f26270 */
[----:B------:R1:W-:Y:S01]  /*3770*/  MUFU.TANH R22, R6 ;  /* 0x0000000600167308 */ /* 0x0003e20000002400 */
[----:B------:R-:W-:Y:S02]  /*3780*/  IADD3 R5, R3, 0x28, RZ ;  /* 0x0000002803057810 */ /* 0x000fe40007ffe0ff */
[----:B------:R-:W-:Y:S02]  /*3790*/  FSEL R170, R93, -INF , !P0 ;  /* 0xff8000005daa7808 */ /* 0x000fe40004000000 */
[----:B------:R-:W-:-:S02]  /*37a0*/  FSEL R171, R91, -INF , !P4 ;  /* 0xff8000005bab7808 */ /* 0x000fc40006000000 */
[----:B------:R-:W-:Y:S01]  /*37b0*/  FSEL R172, R89, -INF , !P2 ;  /* 0xff80000059ac7808 */ /* 0x000fe20005000000 */
[----:B------:R-:W-:Y:S01]  /*37c0*/  MUFU.TANH R10, R10 ;  /* 0x0000000a000a7308 */ /* 0x000fe20000002400 */
[----:B------:R-:W-:Y:S02]  /*37d0*/  FSEL R167, R167, -INF , !P6 ;  /* 0xff800000a7a77808 */ /* 0x000fe40007000000 */
[C---:B------:R-:W-:Y:S02]  /*37e0*/  ISETP.GE.AND P0, PT, R5.reuse, R23, PT ;  /* 0x000000170500720c */ /* 0x040fe40003f06270 */
[C---:B------:R-:W-:Y:S02]  /*37f0*/  ISETP.GE.AND P4, PT, R5.reuse, R24, PT ;  /* 0x000000180500720c */ /* 0x040fe40003f86270 */
[C---:B------:R-:W-:Y:S01]  /*3800*/  ISETP.GE.AND P2, PT, R5.reuse, R26, PT ;  /* 0x0000001a0500720c */ /* 0x040fe20003f46270 */
[----:B-1----:R-:W-:Y:S01]  /*3810*/  FMUL.FTZ R6, R46, c[0x0][0x2ec] ;  /* 0x0000bb002e067a20 */ /* 0x002fe20000410000 */
[----:B------:R-:W-:Y:S01]  /*3820*/  ISETP.GE.AND P6, PT, R5, R25, PT ;  /* 0x000000190500720c */ /* 0x000fe20003fc6270 */
[----:B------:R-:W-:Y:S01]  /*3830*/  MUFU.TANH R13, R13 ;  /* 0x0000000d000d7308 */ /* 0x000fe20000002400 */
[----:B------:R-:W-:-:S02]  /*3840*/  IADD3 R5, R3, 0x29, RZ ;  /* 0x0000002903057810 */ /* 0x000fc40007ffe0ff */
[----:B--2---:R-:W-:Y:S02]  /*3850*/  FSEL R164, R82, -INF , !P0 ;  /* 0xff80000052a47808 */ /* 0x004fe40004000000 */
[----:B------:R-:W-:Y:S02]  /*3860*/  ISETP.GE.AND P0, PT, R5, R25, PT ;  /* 0x000000190500720c */ /* 0x000fe40003f06270 */
[----:B------:R-:W-:Y:S01]  /*3870*/  FSEL R166, R92, -INF , !P5 ;  /* 0xff8000005ca67808 */ /* 0x000fe20006800000 */
[----:B------:R1:W2:Y:S01]  /*3880*/  MUFU.TANH R21, R6 ;  /* 0x0000000600157308 */ /* 0x0002a20000002400 */
[----:B----4-:R-:W-:Y:S02]  /*3890*/  FSEL R165, R67, -INF , !P0 ;  /* 0xff80000043a57808 */ /* 0x010fe40004000000 */
[----:B------:R-:W-:Y:S02]  /*38a0*/  FSEL R169, R90, -INF , !P3 ;  /* 0xff8000005aa97808 */ /* 0x000fe40005800000 */
[----:B------:R-:W-:-:S02]  /*38b0*/  FSEL R173, R88, -INF , !P1 ;  /* 0xff80000058ad7808 */ /* 0x000fc40004800000 */
[C---:B------:R-:W-:Y:S01]  /*38c0*/  ISETP.GE.AND P5, PT, R5.reuse, R23, PT ;  /* 0x000000170500720c */ /* 0x040fe20003fa6270 */
[----:B------:R-:W-:Y:S01]  /*38d0*/  MUFU.TANH R15, R15 ;  /* 0x0000000f000f7308 */ /* 0x000fe20000002400 */
[C---:B------:R-:W-:Y:S02]  /*38e0*/  ISETP.GE.AND P3, PT, R5.reuse, R24, PT ;  /* 0x000000180500720c */ /* 0x040fe40003f66270 */
[----:B------:R-:W-:Y:S02]  /*38f0*/  ISETP.GE.AND P1, PT, R5, R26, PT ;  /* 0x0000001a0500720c */ /* 0x000fe40003f26270 */
[----:B------:R-:W-:Y:S02]  /*3900*/  IADD3 R5, R3, 0x30, RZ ;  /* 0x0000003003057810 */ /* 0x000fe40007ffe0ff */
[----:B------:R-:W-:Y:S01]  /*3910*/  FSEL R152, R81, -INF , !P4 ;  /* 0xff80000051987808 */ /* 0x000fe20006000000 */
[----:B-1----:R-:W-:Y:S01]  /*3920*/  FMUL.FTZ R6, R50, c[0x0][0x2ec] ;  /* 0x0000bb0032067a20 */ /* 0x002fe20000410000 */
[----:B------:R-:W-:Y:S01]  /*3930*/  FSEL R154, R74, -INF , !P2 ;  /* 0xff8000004a9a7808 */ /* 0x000fe20005000000 */
[----:B------:R-:W-:Y:S01]  /*3940*/  MUFU.TANH R9, R9 ;  /* 0x0000000900097308 */ /* 0x000fe20000002400 */
[----:B------:R-:W-:-:S02]  /*3950*/  FSEL R168, R70, -INF , !P6 ;  /* 0xff80000046a87808 */ /* 0x000fc40007000000 */
[----:B------:R-:W-:Y:S02]  /*3960*/  FSEL R145, R83, -INF , !P5 ;  /* 0xff80000053917808 */ /* 0x000fe40006800000 */
[C---:B------:R-:W-:Y:S02]  /*3970*/  ISETP.GE.AND P4, PT, R5.reuse, R23, PT ;  /* 0x000000170500720c */ /* 0x040fe40003f86270 */
[C---:B------:R-:W-:Y:S01]  /*3980*/  ISETP.GE.AND P2, PT, R5.reuse, R24, PT ;  /* 0x000000180500720c */ /* 0x040fe20003f46270 */
[----:B------:R1:W4:Y:S01]  /*3990*/  MUFU.TANH R20, R6 ;  /* 0x0000000600147308 */ /* 0x0003220000002400 */
[C---:B------:R-:W-:Y:S02]  /*39a0*/  ISETP.GE.AND P6, PT, R5.reuse, R26, PT ;  /* 0x0000001a0500720c */ /* 0x040fe40003fc6270 */
[----:B------:R-:W-:Y:S02]  /*39b0*/  ISETP.GE.AND P5, PT, R5, R25, PT ;  /* 0x000000190500720c */ /* 0x000fe40003fa6270 */
[----:B------:R-:W-:-:S02]  /*39c0*/  IADD3 R5, R3, 0x38, RZ ;  /* 0x0000003803057810 */ /* 0x000fc40007ffe0ff */
[----:B------:R-:W-:Y:S01]  /*39d0*/  FSEL R146, R75, -INF , !P3 ;  /* 0xff8000004b927808 */ /* 0x000fe20005800000 */
[----:B------:R-:W5:Y:S01]  /*39e0*/  MUFU.TANH R11, R11 ;  /* 0x0000000b000b7308 */ /* 0x000f620000002400 */
[----:B------:R-:W-:Y:S02]  /*39f0*/  FSEL R149, R71, -INF , !P1 ;  /* 0xff80000047957808 */ /* 0x000fe40004800000 */
[----:B---3--:R-:W-:Y:S02]  /*3a00*/  FSEL R147, R62, -INF , !P4 ;  /* 0xff8000003e937808 */ /* 0x008fe40006000000 */
[----:B--2---:R-:W-:Y:S01]  /*3a10*/  FSEL R151, R21, -INF , !P2 ;  /* 0xff80000015977808 */ /* 0x004fe20005000000 */
[----:B------:R-:W-:Y:S01]  /*3a20*/  BAR.SYNC.DEFER_BLOCKING 0x0 ;  /* 0x0000000000007b1d */ /* 0x000fe20000010000 */
[----:B------:R-:W-:Y:S02]  /*3a30*/  ISETP.GE.AND P2, PT, R5, R23, PT ;  /* 0x000000170500720c */ /* 0x000fe40003f46270 */
[----:B-1----:R-:W-:-:S02]  /*3a40*/  IADD3 R6, R3, 0x31, RZ ;  /* 0x0000003103067810 */ /* 0x002fc40007ffe0ff */
[----:B------:R-:W-:Y:S02]  /*3a50*/  FSEL R153, R48, -INF , !P6 ;  /* 0xff80000030997808 */ /* 0x000fe40007000000 */
[C---:B------:R-:W-:Y:S02]  /*3a60*/  ISETP.GE.AND P0, PT, R6.reuse, R26, PT ;  /* 0x0000001a0600720c */ /* 0x040fe40003f06270 */
[C---:B------:R-:W-:Y:S02]  /*3a70*/  ISETP.GE.AND P3, PT, R6.reuse, R23, PT ;  /* 0x000000170600720c */ /* 0x040fe40003f66270 */
[----:B------:R-:W-:Y:S02]  /*3a80*/  FSEL R148, R49, -INF , !P0 ;  /* 0xff80000031947808 */ /* 0x000fe40004000000 */
[-C--:B------:R-:W-:Y:S02]  /*3a90*/  ISETP.GE.AND P0, PT, R3, R24.reuse, PT ;  /* 0x000000180300720c */ /* 0x080fe40003f06270 */
[----:B------:R-:W-:-:S02]  /*3aa0*/  ISETP.GE.AND P1, PT, R6, R24, PT ;  /* 0x000000180600720c */ /* 0x000fc40003f26270 */
[----:B------:R-:W-:Y:S02]  /*3ab0*/  FSEL R16, R158, -INF , !P0 ;  /* 0xff8000009e107808 */ /* 0x000fe40004000000 */
[----:B------:R-:W-:Y:S02]  /*3ac0*/  PLOP3.LUT P0, PT, PT, PT, UP0, 0x80, 0x0 ;  /* 0x000000000000781c */ /* 0x000fe40003f0f008 */
[----:B------:R-:W-:Y:S02]  /*3ad0*/  ISETP.GE.AND P4, PT, R6, R25, PT ;  /* 0x000000190600720c */ /* 0x000fe40003f86270 */
[----:B------:R-:W-:Y:S02]  /*3ae0*/  ISETP.GE.AND P6, PT, R5, R24, PT ;  /* 0x000000180500720c */ /* 0x000fe40003fc6270 */
[----:B----4-:R-:W-:Y:S02]  /*3af0*/  FSEL R155, R20, -INF , !P5 ;  /* 0xff800000149b7808 */ /* 0x010fe40006800000 */
[----:B------:R-:W-:-:S02]  /*3b00*/  FSEL R141, R22, -INF , !P3 ;  /* 0xff800000168d7808 */ /* 0x000fc40005800000 */
[----:B------:R-:W-:Y:S02]  /*3b10*/  FSEL R144, R47, -INF , !P1 ;  /* 0xff8000002f907808 */ /* 0x000fe40004800000 */
[----:B------:R-:W-:Y:S02]  /*3b20*/  FSEL R150, R7, -INF , !P4 ;  /* 0xff80000007967808 */ /* 0x000fe40006000000 */
[----:B------:R-:W-:Y:S02]  /*3b30*/  FSEL R137, R12, -INF , !P2 ;  /* 0xff8000000c897808 */ /* 0x000fe40005000000 */
[C---:B------:R-:W-:Y:S02]  /*3b40*/  ISETP.GE.AND P5, PT, R5.reuse, R26, PT ;  /* 0x0000001a0500720c */ /* 0x040fe40003fa6270 */
[----:B------:R-:W-:Y:S02]  /*3b50*/  ISETP.GE.AND P3, PT, R5, R25, PT ;  /* 0x000000190500720c */ /* 0x000fe40003f66270 */
[----:B------:R-:W-:-:S02]  /*3b60*/  ISETP.GE.AND P1, PT, R3, R23, PT ;  /* 0x000000170300720c */ /* 0x000fc40003f26270 */
[C---:B------:R-:W-:Y:S02]  /*3b70*/  ISETP.GE.AND P4, PT, R3.reuse, R26, PT ;  /* 0x0000001a0300720c */ /* 0x040fe40003f86270 */
[C---:B------:R-:W-:Y:S02]  /*3b80*/  ISETP.GE.AND P2, PT, R3.reuse, R25, PT ;  /* 0x000000190300720c */ /* 0x040fe40003f46270 */
[----:B------:R-:W-:Y:S02]  /*3b90*/  IADD3 R3, R3, 0x39, RZ ;  /* 0x0000003903037810 */ /* 0x000fe40007ffe0ff */
[----:B------:R-:W-:Y:S02]  /*3ba0*/  FSEL R139, R14, -INF , !P6 ;  /* 0xff8000000e8b7808 */ /* 0x000fe40007000000 */
[----:B------:R-:W-:Y:S02]  /*3bb0*/  FSEL R142, R8, -INF , !P5 ;  /* 0xff800000088e7808 */ /* 0x000fe40006800000 */
[----:B------:R-:W-:-:S02]  /*3bc0*/  FSEL R143, R10, -INF , !P3 ;  /* 0xff8000000a8f7808 */ /* 0x000fc40005800000 */
[----:B------:R-:W-:Y:S02]  /*3bd0*/  FSEL R14, R159, -INF , !P1 ;  /* 0xff8000009f0e7808 */ /* 0x000fe40004800000 */
[C---:B------:R-:W-:Y:S02]  /*3be0*/  ISETP.GE.AND P6, PT, R3.reuse, R23, PT ;  /* 0x000000170300720c */ /* 0x040fe40003fc6270 */
[C---:B------:R-:W-:Y:S02]  /*3bf0*/  ISETP.GE.AND P5, PT, R3.reuse, R24, PT ;  /* 0x000000180300720c */ /* 0x040fe40003fa6270 */
[C---:B------:R-:W-:Y:S02]  /*3c00*/  ISETP.GE.AND P3, PT, R3.reuse, R26, PT ;  /* 0x0000001a0300720c */ /* 0x040fe40003f66270 */
[----:B------:R-:W-:Y:S02]  /*3c10*/  ISETP.GE.AND P1, PT, R3, R25, PT ;  /* 0x000000190300720c */ /* 0x000fe40003f26270 */
[----:B------:R-:W-:-:S02]  /*3c20*/  FSEL R17, R157, -INF , !P4 ;  /* 0xff8000009d117808 */ /* 0x000fc40006000000 */
[----:B------:R-:W-:Y:S02]  /*3c30*/  FSEL R18, R156, -INF , !P2 ;  /* 0xff8000009c127808 */ /* 0x000fe40005000000 */
[----:B------:R-:W-:Y:S02]  /*3c40*/  FSEL R132, R13, -INF , !P6 ;  /* 0xff8000000d847808 */ /* 0x000fe40007000000 */
[----:B------:R-:W-:Y:S02]  /*3c50*/  FSEL R133, R15, -INF , !P5 ;  /* 0xff8000000f857808 */ /* 0x000fe40006800000 */
[----:B------:R-:W-:Y:S02]  /*3c60*/  FSEL R138, R9, -INF , !P3 ;  /* 0xff800000098a7808 */ /* 0x000fe40005800000 */
[----:B-----5:R-:W-:Y:S01]  /*3c70*/  FSEL R140, R11, -INF , !P1 ;  /* 0xff8000000b8c7808 */ /* 0x020fe20004800000 */
[----:B------:R-:W-:Y:S05]  /*3c80*/  @!P0 BRA `(.L_x_76) ;  /* 0x000001d000008947 */ /* 0x000fea0003800000 */
[----:B------:R-:W-:Y:S01]  /*3c90*/  UIADD3 UR7, UR8, -0x2, URZ ;  /* 0xfffffffe08077890 */ /* 0x000fe2000fffe03f */
[----:B------:R-:W-:-:S03]  /*3ca0*/  IMAD.U32 R3, RZ, RZ, UR6 ;  /* 0x00000006ff037e24 */ /* 0x000fc6000f8e00ff */
[----:B------:R-:W-:Y:S02]  /*3cb0*/  USHF.R.S32.HI UR5, URZ, 0x1f, UR7 ;  /* 0x0000001f3f057899 */ /* 0x000fe40008011407 */
[----:B------:R-:W-:Y:S01]  /*3cc0*/  UIMAD UR20, UR20, UR7, URZ ;  /* 0x00000007141472a4 */ /* 0x000fe2000f8e023f */
[----:B------:R-:W-:Y:S01]  /*3cd0*/  IMAD.WIDE.U32 R6, R160, UR7, R162 ;  /* 0x00000007a0067c25 */ /* 0x000fe2000f8e00a2 */
[----:B------:R-:W-:Y:S01]  /*3ce0*/  USHF.L.U32 UR7, UR6, 0x5, URZ ;  /* 0x0000000506077899 */ /* 0x000fe2000800063f */
[----:B------:R-:W-:Y:S01]  /*3cf0*/  SHF.L.U64.HI R3, R3, 0x5, R161 ;  /* 0x0000000503037819 */ /* 0x000fe200000102a1 */
[----:B------:R-:W-:Y:S02]  /*3d00*/  UIMAD UR5, UR5, UR21, UR20 ;  /* 0x00000015050572a4 */ /* 0x000fe4000f8e0214 */
[----:B------:R-:W-:-:S04]  /*3d10*/  LEA R10, P2, R6, c[0x0][0x168], 0x1 ;  /* 0x00005a00060a7a11 */ /* 0x000fc800078408ff */
[----:B------:R-:W-:Y:S02]  /*3d20*/  IADD3 R5, R7, UR5, RZ ;  /* 0x0000000507057c10 */ /* 0x000fe4000fffe0ff */
[----:B------:R-:W-:Y:S02]  /*3d30*/  IADD3 R8, P1, R10, UR7, RZ ;  /* 0x000000070a087c10 */ /* 0x000fe4000ff3e0ff */
[----:B------:R-:W-:Y:S02]  /*3d40*/  LEA.HI.X R11, R6, c[0x0][0x16c], R5, 0x1, P2 ;  /* 0x00005b00060b7a11 */ /* 0x000fe400010f0c05 */
[----:B------:R-:W-:-:S03]  /*3d50*/  IADD3 R6, P2, R8, UR7, RZ ;  /* 0x0000000708067c10 */ /* 0x000fc6000ff5e0ff */
[----:B------:R-:W-:Y:S01]  /*3d60*/  IMAD.X R9, R3, 0x1, R11, P1 ;  /* 0x0000000103097824 */ /* 0x000fe200008e060b */
[----:B------:R-:W-:Y:S01]  /*3d70*/  IADD3 R12, P1, R6, UR7, RZ ;  /* 0x00000007060c7c10 */ /* 0x000fe2000ff3e0ff */
[----:B------:R-:W-:Y:S01]  /*3d80*/  @!PT LDS RZ, [RZ] ;  /* 0x00000000fffff984 */ /* 0x000fe20000000800 */
[----:B------:R-:W-:Y:S01]  /*3d90*/  @!PT LDS RZ, [RZ] ;  /* 0x00000000fffff984 */ /* 0x000fe20000000800 */
[----:B------:R-:W-:Y:S01]  /*3da0*/  @!PT LDS RZ, [RZ] ;  /* 0x00000000fffff984 */ /* 0x000fe20000000800 */
[----:B------:R1:W-:Y:S02]  /*3db0*/  LDGSTS.E.BYPASS.LTC128B.128 [R243+0x8000], [R10.64] ;  /* 0x080000000af37fae */ /* 0x0003e4000b901d50 */
[--C-:B------:R-:W-:Y:S02]  /*3dc0*/  IMAD.X R7, R9, 0x1, R3.reuse, P2 ;  /* 0x0000000109077824 */ /* 0x100fe400010e0603 */
[----:B------:R1:W-:Y:S02]  /*3dd0*/  LDGSTS.E.BYPASS.LTC128B.128 [R243+0xa000], [R10.64+0x80] ;  /* 0x0a0000800af37fae */ /* 0x0003e4000b901d50 */
[----:B------:R-:W-:Y:S02]  /*3de0*/  IMAD.X R13, R7, 0x1, R3, P1 ;  /* 0x00000001070d7824 */ /* 0x000fe400008e0603 */
[----:B------:R1:W-:Y:S04]  /*3df0*/  LDGSTS.E.BYPASS.LTC128B.128 [R243+0x8800], [R8.64] ;  /* 0x0880000008f37fae */ /* 0x0003e8000b901d50 */
[----:B------:R1:W-:Y:S04]  /*3e00*/  LDGSTS.E.BYPASS.LTC128B.128 [R243+0xa800], [R8.64+0x80] ;  /* 0x0a80008008f37fae */ /* 0x0003e8000b901d50 */
[----:B------:R1:W-:Y:S04]  /*3e10*/  LDGSTS.E.BYPASS.LTC128B.128 [R243+0x9000], [R6.64] ;  /* 0x0900000006f37fae */ /* 0x0003e8000b901d50 */
[----:B------:R1:W-:Y:S04]  /*3e20*/  LDGSTS.E.BYPASS.LTC128B.128 [R243+0xb000], [R6.64+0x80] ;  /* 0x0b00008006f37fae */ /* 0x0003e8000b901d50 */
[----:B------:R1:W-:Y:S04]  /*3e30*/  LDGSTS.E.BYPASS.LTC128B.128 [R243+0x9800], [R12.64] ;  /* 0x098000000cf37fae */ /* 0x0003e8000b901d50 */
[----:B------:R1:W-:Y:S04]  /*3e40*/  LDGSTS.E.BYPASS.LTC128B.128 [R243+0xb800], [R12.64+0x80] ;  /* 0x0b8000800cf37fae */ /* 0x0003e8000b901d50 */
[----:B------:R-:W0:Y:S02]  /*3e50*/  LDGDEPBAR ;  /* 0x00000000000079af */ /* 0x000e240000000000 */
.L_x_76:
        /* <DEDUP_REMOVED lines=33> */
[----:B------:R-:W-:Y:S01]  /*4070*/  FMNMX.FTZ R136, R137, R136, !PT ;  /* 0x0000008889887209 */ /* 0x000fe20007810000 */
[----:B------:R-:W-:Y:S02]  /*4080*/  LDSM.16.MT88.4 R48, [R225+0xc800] ;  /* 0x00c80000e130783b */ /* 0x000fe40000004200 */
[----:B------:R-:W-:Y:S01]  /*4090*/  IMAD R227, R2, 0x2, R226 ;  /* 0x0000000202e37824 */ /* 0x000fe200078e02e2 */
[----:B------:R-:W-:Y:S01]  /*40a0*/  FMNMX.FTZ R136, R132, R136, !PT ;  /* 0x0000008884887209 */ /* 0x000fe20007810000 */
        /* <DEDUP_REMOVED lines=46> */
[C---:B------:R-:W-:Y:S01]  /*4390*/  FSETP.NEU.FTZ.AND P1, PT, R135.reuse, -INF , PT ;  /* 0xff8000008700780b */ /* 0x040fe20003f3d000 */
[----:B------:R-:W-:Y:S01]  /*43a0*/  FMUL.FTZ R21, R135, c[0x0][0x23c] ;  /* 0x00008f0087157a20 */ /* 0x000fe20000410000 */
[----:B------:R-:W-:Y:S01]  /*43b0*/  FMNMX.FTZ R3, R80, R3, !PT ;  /* 0x0000000350037209 */ /* 0x000fe20007810000 */
[----:B-1----:R-:W1:Y:S03]  /*43c0*/  SHFL.BFLY PT, R6, R134, 0x2, 0x1f ;  /* 0x0c401f0086067f89 */ /* 0x002e6600000e0000 */
[----:B------:R-:W-:-:S02]  /*43d0*/  FMNMX.FTZ R3, R63, R3, !PT ;  /* 0x000000033f037209 */ /* 0x000fc40007810000 */
[----:B------:R-:W-:Y:S02]  /*43e0*/  FSEL R21, R21, RZ, P1 ;  /* 0x000000ff15157208 */ /* 0x000fe40000800000 */
[----:B--2---:R-:W-:Y:S01]  /*43f0*/  FMNMX.FTZ R5, R35, R3, !PT ;  /* 0x0000000323057209 */ /* 0x004fe20007810000 */
[----:B------:R-:W-:-:S03]  /*4400*/  FFMA.FTZ R3, R53, c[0x0][0x23c], -R22 ;  /* 0x00008f0035037a23 */ /* 0x000fc60000010816 */
[----:B------:R-:W-:Y:S01]  /*4410*/  FMNMX.FTZ R5, R172, R5, !PT ;  /* 0x00000005ac057209 */ /* 0x000fe20007810000 */
[----:B------:R2:W-:Y:S03]  /*4420*/  MUFU.EX2 R217, R3 ;  /* 0x0000000300d97308 */ /* 0x0005e60000000800 */
[----:B------:R-:W-:-:S04]  /*4430*/  FMNMX.FTZ R5, R173, R5, !PT ;  /* 0x00000005ad057209 */ /* 0x000fc80007810000 */
[----:B------:R-:W-:Y:S02]  /*4440*/  FMNMX.FTZ R5, R168, R5, !PT ;  /* 0x00000005a8057209 */ /* 0x000fe40007810000 */
[----:B-1----:R-:W-:Y:S02]  /*4450*/  FMNMX.FTZ R134, R134, R6, !PT ;  /* 0x0000000686867209 */ /* 0x002fe40007810000 */
[----:B------:R-:W-:-:S03]  /*4460*/  FMNMX.FTZ R5, R165, R5, !PT ;  /* 0x00000005a5057209 */ /* 0x000fc60007810000 */
[----:B------:R-:W1:Y:S01]  /*4470*/  SHFL.BFLY PT, R6, R134, 0x1, 0x1f ;  /* 0x0c201f0086067f89 */ /* 0x000e6200000e0000 */
[----:B------:R-:W-:Y:S01]  /*4480*/  FMNMX.FTZ R5, R155, R5, !PT ;  /* 0x000000059b057209 */ /* 0x000fe20007810000 */
[----:B--2---:R-:W-:-:S03]  /*4490*/  FFMA.FTZ R3, R52, c[0x0][0x23c], -R22 ;  /* 0x00008f0034037a23 */ /* 0x004fc60000010816 */
[----:B------:R-:W-:Y:S01]  /*44a0*/  FMNMX.FTZ R5, R150, R5, !PT ;  /* 0x0000000596057209 */ /* 0x000fe20007810000 */
[----:B------:R2:W-:Y:S02]  /*44b0*/  MUFU.EX2 R220, R3 ;  /* 0x0000000300dc7308 */ /* 0x0005e40000000800 */
[----:B--2---:R-:W-:Y:S01]  /*44c0*/  FFMA.FTZ R3, R32, c[0x0][0x23c], -R22 ;  /* 0x00008f0020037a23 */ /* 0x004fe20000010816 */
[----:B-1----:R-:W-:-:S05]  /*44d0*/  FMNMX.FTZ R134, R134, R6, !PT ;  /* 0x0000000686867209 */ /* 0x002fca0007810000 */
[----:B------:R1:W-:Y:S01]  /*44e0*/  MUFU.EX2 R214, R3 ;  /* 0x0000000300d67308 */ /* 0x0003e20000000800 */
[C---:B------:R-:W-:Y:S01]  /*44f0*/  FSETP.NEU.FTZ.AND P1, PT, R134.reuse, -INF , PT ;  /* 0xff8000008600780b */ /* 0x040fe20003f3d000 */
[----:B------:R-:W-:-:S05]  /*4500*/  FMUL.FTZ R20, R134, c[0x0][0x23c] ;  /* 0x00008f0086147a20 */ /* 0x000fca0000410000 */
[----:B------:R-:W-:Y:S01]  /*4510*/  FSEL R20, R20, RZ, P1 ;  /* 0x000000ff14147208 */ /* 0x000fe20000800000 */
[----:B-1----:R-:W-:-:S04]  /*4520*/  FFMA.FTZ R3, R27, c[0x0][0x23c], -R22 ;  /* 0x00008f001b037a23 */ /* 0x002fc80000010816 */
[----:B------:R1:W-:Y:S02]  /*4530*/  MUFU.EX2 R10, R3 ;  /* 0x00000003000a7308 */ /* 0x0003e40000000800 */
[----:B-1----:R-:W-:Y:S01]  /*4540*/  FMNMX.FTZ R3, R143, R5, !PT ;  /* 0x000000058f037209 */ /* 0x002fe20007810000 */
[--C-:B------:R-:W-:Y:S01]  /*4550*/  FFMA.FTZ R5, R16, c[0x0][0x23c], -R21.reuse ;  /* 0x00008f0010057a23 */ /* 0x100fe20000010815 */
[----:B----4-:R-:W-:Y:S02]  /*4560*/  F2FP.BF16.PACK_AB R16, R199, R200 ;  /* 0x000000c8c710723e */ /* 0x010fe400000010ff */
[----:B------:R-:W-:Y:S02]  /*4570*/  FMNMX.FTZ R3, R140, R3, !PT ;  /* 0x000000038c037209 */ /* 0x000fe40007810000 */
[----:B------:R1:W-:Y:S03]  /*4580*/  MUFU.EX2 R198, R5 ;  /* 0x0000000500c67308 */ /* 0x0003e60000000800 */
[----:B------:R-:W2:Y:S01]  /*4590*/  SHFL.BFLY PT, R7, R3, 0x2, 0x1f ;  /* 0x0c401f0003077f89 */ /* 0x000ea200000e0000 */
[----:B-1----:R-:W-:-:S04]  /*45a0*/  FFMA.FTZ R5, R65, c[0x0][0x23c], -R21 ;  /* 0x00008f0041057a23 */ /* 0x002fc80000010815 */
[----:B------:R1:W-:Y:S01]  /*45b0*/  MUFU.EX2 R197, R5 ;  /* 0x0000000500c57308 */ /* 0x0003e20000000800 */
[----:B--2---:R-:W-:-:S05]  /*45c0*/  FMNMX.FTZ R3, R3, R7, !PT ;  /* 0x0000000703037209 */ /* 0x004fca0007810000 */
[----:B------:R-:W2:Y:S01]  /*45d0*/  SHFL.BFLY PT, R6, R3, 0x1, 0x1f ;  /* 0x0c201f0003067f89 */ /* 0x000ea200000e0000 */
[----:B-1----:R-:W-:-:S04]  /*45e0*/  FFMA.FTZ R5, R64, c[0x0][0x23c], -R21 ;  /* 0x00008f0040057a23 */ /* 0x002fc80000010815 */
[----:B------:R1:W-:Y:S02]  /*45f0*/  MUFU.EX2 R24, R5 ;  /* 0x0000000500187308 */ /* 0x0003e40000000800 */
[----:B-1----:R-:W-:Y:S01]  /*4600*/  FFMA.FTZ R5, R59, c[0x0][0x23c], -R21 ;  /* 0x00008f003b057a23 */ /* 0x002fe20000010815 */
[----:B--2---:R-:W-:Y:S01]  /*4610*/  FMNMX.FTZ R3, R3, R6, !PT ;  /* 0x0000000603037209 */ /* 0x004fe20007810000 */
[----:B------:R-:W-:-:S04]  /*4620*/  FFMA.FTZ R6, R58, c[0x0][0x23c], -R20 ;  /* 0x00008f003a067a23 */ /* 0x000fc80000010814 */
[----:B------:R1:W2:Y:S01]  /*4630*/  MUFU.EX2 R212, R5 ;  /* 0x0000000500d47308 */ /* 0x0002a20000000800 */
[----:B------:R-:W-:-:S07]  /*4640*/  FSETP.NEU.FTZ.AND P1, PT, R3, -INF , PT ;  /* 0xff8000000300780b */ /* 0x000fce0003f3d000 */
[----:B------:R-:W-:Y:S01]  /*4650*/  MUFU.EX2 R222, R6 ;  /* 0x0000000600de7308 */ /* 0x000fe20000000800 */
[--C-:B-1----:R-:W-:Y:S01]  /*4660*/  FFMA.FTZ R5, R55, c[0x0][0x23c], -R21.reuse ;  /* 0x00008f0037057a23 */ /* 0x102fe20000010815 */
[----:B--2---:R-:W-:Y:S01]  /*4670*/  F2FP.BF16.PACK_AB R19, R212, R24 ;  /* 0x00000018d413723e */ /* 0x004fe200000010ff */
[----:B------:R-:W-:Y:S05]  /*4680*/  LDSM.16.MT88.4 R52, [R225+0xc000] ;  /* 0x00c00000e134783b */ /* 0x000fea0000004200 */
[----:B------:R1:W-:Y:S02]  /*4690*/  MUFU.EX2 R216, R5 ;  /* 0x0000000500d87308 */ /* 0x0003e40000000800 */
[----:B-1----:R-:W-:-:S06]  /*46a0*/  FFMA.FTZ R5, R40, c[0x0][0x23c], -R21 ;  /* 0x00008f0028057a23 */ /* 0x002fcc0000010815 */
[----:B------:R1:W-:Y:S02]  /*46b0*/  MUFU.EX2 R202, R5 ;  /* 0x0000000500ca7308 */ /* 0x0003e40000000800 */
[--C-:B-1----:R-:W-:Y:S02]  /*46c0*/  FFMA.FTZ R5, R36, c[0x0][0x23c], -R21.reuse ;  /* 0x00008f0024057a23 */ /* 0x102fe40000010815 */
[----:B------:R-:W1:Y:S04]  /*46d0*/  LDSM.16.MT88.4 R36, [R226+0xc000] ;  /* 0x00c00000e224783b */ /* 0x000e680000004200 */
[----:B------:R2:W-:Y:S02]  /*46e0*/  MUFU.EX2 R219, R5 ;  /* 0x0000000500db7308 */ /* 0x0005e40000000800 */
[----:B--2---:R-:W-:-:S06]  /*46f0*/  FFMA.FTZ R5, R33, c[0x0][0x23c], -R21 ;  /* 0x00008f0021057a23 */ /* 0x004fcc0000010815 */
[----:B------:R2:W-:Y:S02]  /*4700*/  MUFU.EX2 R9, R5 ;  /* 0x0000000500097308 */ /* 0x0005e40000000800 */
[----:B--2---:R-:W-:Y:S01]  /*4710*/  FFMA.FTZ R5, R17, c[0x0][0x23c], -R20 ;  /* 0x00008f0011057a23 */ /* 0x004fe20000010814 */
[----:B------:R-:W-:-:S05]  /*4720*/  F2FP.BF16.PACK_AB R17, R197, R198 ;  /* 0x000000c6c511723e */ /* 0x000fca00000010ff */
[----:B------:R2:W-:Y:S02]  /*4730*/  MUFU.EX2 R196, R5 ;  /* 0x0000000500c47308 */ /* 0x0005e40000000800 */
[----:B--2---:R-:W-:-:S06]  /*4740*/  FFMA.FTZ R5, R72, c[0x0][0x23c], -R20 ;  /* 0x00008f0048057a23 */ /* 0x004fcc0000010814 */
[----:B------:R2:W3:Y:S02]  /*4750*/  MUFU.EX2 R175, R5 ;  /* 0x0000000500af7308 */ /* 0x0004e40000000800 */
[----:B--2---:R-:W-:Y:S01]  /*4760*/  FFMA.FTZ R5, R68, c[0x0][0x23c], -R20 ;  /* 0x00008f0044057a23 */ /* 0x004fe20000010814 */
[----:B---3--:R-:W-:-:S05]  /*4770*/  F2FP.BF16.PACK_AB R12, R175, R196 ;  /* 0x000000c4af0c723e */ /* 0x008fca00000010ff */
[----:B------:R2:W-:Y:S02]  /*4780*/  MUFU.EX2 R23, R5 ;  /* 0x0000000500177308 */ /* 0x0005e40000000800 */
[----:B--2---:R-:W-:-:S06]  /*4790*/  FFMA.FTZ R5, R60, c[0x0][0x23c], -R20 ;  /* 0x00008f003c057a23 */ /* 0x004fcc0000010814 */
[----:B------:R2:W3:Y:S02]  /*47a0*/  MUFU.EX2 R224, R5 ;  /* 0x0000000500e07308 */ /* 0x0004e40000000800 */
[----:B--2---:R-:W-:Y:S01]  /*47b0*/  FMUL.FTZ R5, R3, c[0x0][0x23c] ;  /* 0x00008f0003057a20 */ /* 0x004fe20000410000 */
[----:B---3--:R-:W-:-:S04]  /*47c0*/  F2FP.BF16.PACK_AB R14, R224, R23 ;  /* 0x00000017e00e723e */ /* 0x008fc800000010ff */
[----:B------:R-:W-:Y:S01]  /*47d0*/  FSEL R0, R5, RZ, P1 ;  /* 0x000000ff05007208 */ /* 0x000fe20000800000 */
[----:B------:R-:W-:-:S04]  /*47e0*/  FFMA.FTZ R5, R41, c[0x0][0x23c], -R20 ;  /* 0x00008f0029057a23 */ /* 0x000fc80000010814 */
[--C-:B------:R-:W-:Y:S01]  /*47f0*/  FFMA.FTZ R4, R69, c[0x0][0x23c], -R0.reuse ;  /* 0x00008f0045047a23 */ /* 0x100fe20000010800 */
[----:B------:R2:W-:Y:S08]  /*4800*/  MUFU.EX2 R203, R5 ;  /* 0x0000000500cb7308 */ /* 0x0005f00000000800 */
[----:B------:R3:W-:Y:S01]  /*4810*/  MUFU.EX2 R215, R4 ;  /* 0x0000000400d77308 */ /* 0x0007e20000000800 */
[----:B--2---:R-:W-:Y:S01]  /*4820*/  FFMA.FTZ R5, R18, c[0x0][0x23c], -R0 ;  /* 0x00008f0012057a23 */ /* 0x004fe20000010800 */
[----:B------:R-:W-:-:S06]  /*4830*/  F2FP.BF16.PACK_AB R18, R213, R25 ;  /* 0x00000019d512723e */ /* 0x000fcc00000010ff */
[----:B------:R2:W-:Y:S01]  /*4840*/  MUFU.EX2 R221, R5 ;  /* 0x0000000500dd7308 */ /* 0x0005e20000000800 */
[--C-:B---3--:R-:W-:Y:S01]  /*4850*/  FFMA.FTZ R4, R61, c[0x0][0x23c], -R0.reuse ;  /* 0x00008f003d047a23 */ /* 0x108fe20000010800 */
[C---:B-1----:R-:W-:Y:S06]  /*4860*/  HMMA.16816.F32.BF16 R56, R16.reuse, R36, RZ ;  /* 0x000000241038723c */ /* 0x042fec00000418ff */
[----:B------:R1:W3:Y:S02]  /*4870*/  MUFU.EX2 R218, R4 ;  /* 0x0000000400da7308 */ /* 0x0002e40000000800 */
[----:B------:R-:W-:Y:S01]  /*4880*/  HMMA.16816.F32.BF16 R108, R16, R84, RZ ;  /* 0x00000054106c723c */ /* 0x000fe200000418ff */
[----:B--2---:R-:W-:-:S05]  /*4890*/  FFMA.FTZ R5, R73, c[0x0][0x23c], -R0 ;  /* 0x00008f0049057a23 */ /* 0x004fca0000010800 */
[----:B------:R-:W2:Y:S02]  /*48a0*/  MUFU.EX2 R229, R5 ;  /* 0x0000000500e57308 */ /* 0x000ea40000000800 */
[C---:B------:R-:W-:Y:S01]  /*48b0*/  HMMA.16816.F32.BF16 R72, R16.reuse, R52, RZ ;  /* 0x000000341048723c */ /* 0x040fe200000418ff */
[----:B-1----:R-:W-:Y:S01]  /*48c0*/  FFMA.FTZ R4, R44, c[0x0][0x23c], -R20 ;  /* 0x00008f002c047a23 */ /* 0x002fe20000010814 */
[----:B---3--:R-:W-:Y:S01]  /*48d0*/  F2FP.BF16.PACK_AB R15, R218, R215 ;  /* 0x000000d7da0f723e */ /* 0x008fe200000010ff */
[----:B------:R-:W1:Y:S03]  /*48e0*/  LDSM.16.MT88.4 R44, [R226+0xc800] ;  /* 0x00c80000e22c783b */ /* 0x000e660000004200 */
[----:B------:R3:W4:Y:S02]  /*48f0*/  MUFU.EX2 R8, R4 ;  /* 0x0000000400087308 */ /* 0x0007240000000800 */
[----:B------:R-:W-:Y:S01]  /*4900*/  HMMA.16816.F32.BF16 R92, R16, R112, RZ ;  /* 0x00000070105c723c */ /* 0x000fe200000418ff */
[----:B--2---:R-:W-:-:S07]  /*4910*/  F2FP.BF16.PACK_AB R13, R229, R221 ;  /* 0x000000dde50d723e */ /* 0x004fce00000010ff */
[C---:B------:R-:W-:Y:S01]  /*4920*/  HMMA.16816.F32.BF16 R68, R12.reuse, R52, RZ ;  /* 0x000000340c44723c */ /* 0x040fe200000418ff */
[----:B---3--:R-:W-:Y:S01]  /*4930*/  FFMA.FTZ R4, R34, c[0x0][0x23c], -R20 ;  /* 0x00008f0022047a23 */ /* 0x008fe20000010814 */
[----:B----4-:R-:W-:Y:S02]  /*4940*/  MOV R2, R8 ;  /* 0x0000000800027202 */ /* 0x010fe40000000f00 */
[----:B------:R-:W-:Y:S01]  /*4950*/  F2FP.BF16.PACK_AB R8, R220, R217 ;  /* 0x000000d9dc08723e */ /* 0x000fe200000010ff */
[----:B------:R2:W3:Y:S02]  /*4960*/  MUFU.EX2 R252, R4 ;  /* 0x0000000400fc7308 */ /* 0x0004e40000000800 */
[----:B------:R-:W-:Y:S01]  /*4970*/  IMAD.MOV.U32 R52, RZ, RZ, R10 ;  /* 0x000000ffff347224 */ /* 0x000fe200078e000a */
[----:B------:R-:W-:Y:S01]  /*4980*/  HMMA.16816.F32.BF16 R40, R12, R36, RZ ;  /* 0x000000240c28723c */ /* 0x000fe200000418ff */
[----:B------:R-:W-:Y:S02]  /*4990*/  MOV R53, R9 ;  /* 0x0000000900357202 */ /* 0x000fe40000000f00 */
[----:B------:R-:W-:-:S02]  /*49a0*/  F2FP.BF16.PACK_AB R9, R202, R216 ;  /* 0x000000d8ca09723e */ /* 0x000fc400000010ff */
[----:B------:R-:W-:Y:S02]  /*49b0*/  F2FP.BF16.PACK_AB R10, R52, R214 ;  /* 0x000000d6340a723e */ /* 0x000fe400000010ff */
[----:B------:R-:W-:Y:S01]  /*49c0*/  F2FP.BF16.PACK_AB R11, R53, R219 ;  /* 0x000000db350b723e */ /* 0x000fe200000010ff */
[----:B------:R-:W-:Y:S01]  /*49d0*/  HMMA.16816.F32.BF16 R88, R12, R28, RZ ;  /* 0x0000001c0c58723c */ /* 0x000fe200000418ff */
[--C-:B--2---:R-:W-:Y:S01]  /*49e0*/  FFMA.FTZ R4, R66, c[0x0][0x23c], -R0.reuse ;  /* 0x00008f0042047a23 */ /* 0x104fe20000010800 */
[----:B---3--:R-:W-:Y:S01]  /*49f0*/  F2FP.BF16.PACK_AB R6, R252, R2 ;  /* 0x00000002fc06723e */ /* 0x008fe200000010ff */
[----:B------:R-:W2:Y:S05]  /*4a00*/  LDSM.16.MT88.4 R64, [R225+0xe000] ;  /* 0x00e00000e140783b */ /* 0x000eaa0000004200 */
[C---:B------:R-:W-:Y:S01]  /*4a10*/  HMMA.16816.F32.BF16 R156, R8.reuse, R48, R72 ;  /* 0x00000030089c723c */ /* 0x040fe20000041848 */
[----:B------:R3:W-:Y:S01]  /*4a20*/  MUFU.EX2 R26, R4 ;  /* 0x00000004001a7308 */ /* 0x0007e20000000800 */
[----:B------:R-:W-:Y:S06]  /*4a30*/  LDSM.16.MT88.4 R72, [R228+0xe800] ;  /* 0x00e80000e448783b */ /* 0x000fec0000004200 */
[----:B-1----:R-:W-:Y:S01]  /*4a40*/  HMMA.16816.F32.BF16 R180, R8, R44, R56 ;  /* 0x0000002c08b4723c */ /* 0x002fe20000041838 */
[----:B------:R-:W1:Y:S07]  /*4a50*/  LDSM.16.MT88.4 R56, [R226+0xe800] ;  /* 0x00e80000e238783b */ /* 0x000e6e0000004200 */
[----:B------:R-:W-:Y:S01]  /*4a60*/  HMMA.16816.F32.BF16 R104, R12, R84, RZ ;  /* 0x000000540c68723c */ /* 0x000fe200000418ff */
[----:B---3--:R-:W-:-:S02]  /*4a70*/  FFMA.FTZ R4, R80, c[0x0][0x23c], -R0 ;  /* 0x00008f0050047a23 */ /* 0x008fc40000010800 */
[----:B------:R-:W3:Y:S02]  /*4a80*/  LDSM.16.MT88.4 R80, [R228+0xe000] ;  /* 0x00e00000e450783b */ /* 0x000ee40000004200 */
[----:B------:R4:W4:Y:S02]  /*4a90*/  MUFU.EX2 R201, R4 ;  /* 0x0000000400c97308 */ /* 0x0009240000000800 */
[----:B------:R-:W-:Y:S01]  /*4aa0*/  IMAD.MOV.U32 R85, RZ, RZ, R217 ;  /* 0x000000ffff557224 */ /* 0x000fe200078e00d9 */
[----:B------:R-:W-:Y:S01]  /*4ab0*/  MOV R84, R216 ;  /* 0x000000d800547202 */ /* 0x000fe20000000f00 */
[--C-:B----4-:R-:W-:Y:S01]  /*4ac0*/  FFMA.FTZ R4, R63, c[0x0][0x23c], -R0.reuse ;  /* 0x00008f003f047a23 */ /* 0x110fe20000010800 */
[----:B------:R-:W-:Y:S01]  /*4ad0*/  F2FP.BF16.PACK_AB R5, R201, R26 ;  /* 0x0000001ac905723e */ /* 0x000fe200000010ff */
[----:B------:R-:W4:Y:S01]  /*4ae0*/  LDSM.16.MT88.4 R60, [R227+0xc000] ;  /* 0x00c00000e33c783b */ /* 0x000f220000004200 */
[-C--:B--2---:R-:W-:Y:S01]  /*4af0*/  HMMA.16816.F32.BF16 R120, R16, R64.reuse, RZ ;  /* 0x000000401078723c */ /* 0x084fe200000418ff */
[----:B------:R2:W-:Y:S07]  /*4b00*/  MUFU.EX2 R27, R4 ;  /* 0x00000004001b7308 */ /* 0x0005ee0000000800 */
[----:B------:R-:W-:Y:S07]  /*4b10*/  HMMA.16816.F32.BF16 R116, R12, R64, RZ ;  /* 0x000000400c74723c */ /* 0x000fee00000418ff */
[----:B------:R-:W-:Y:S01]  /*4b20*/  IMAD.MOV.U32 R65, RZ, RZ, R219 ;  /* 0x000000ffff417224 */ /* 0x000fe200078e00db */
[----:B------:R-:W-:Y:S01]  /*4b30*/  MOV R64, R218 ;  /* 0x000000da00407202 */ /* 0x000fe20000000f00 */
[----:B--2---:R-:W-:Y:S01]  /*4b40*/  FFMA.FTZ R4, R35, c[0x0][0x23c], -R0 ;  /* 0x00008f0023047a23 */ /* 0x004fe20000010800 */
[----:B-1----:R-:W-:Y:S03]  /*4b50*/  HMMA.16816.F32.BF16 R216, R8, R56, R108 ;  /* 0x0000003808d8723c */ /* 0x002fe6000004186c */
[----:B------:R1:W2:Y:S05]  /*4b60*/  MUFU.EX2 R36, R4 ;  /* 0x0000000400247308 */ /* 0x0002aa0000000800 */
[C---:B------:R-:W-:Y:S07]  /*4b70*/  HMMA.16816.F32.BF16 R32, R16.reuse, R28, RZ ;  /* 0x0000001c1020723c */ /* 0x040fee00000418ff */
[----:B------:R-:W-:Y:S01]  /*4b80*/  IMAD.MOV.U32 R29, RZ, RZ, R215 ;  /* 0x000000ffff1d7224 */ /* 0x000fe200078e00d7 */
[----:B---3--:R-:W-:Y:S01]  /*4b90*/  HMMA.16816.F32.BF16 R100, R16, R80, RZ ;  /* 0x000000501064723c */ /* 0x008fe200000418ff */
[----:B------:R-:W-:-:S02]  /*4ba0*/  MOV R28, R214 ;  /* 0x000000d6001c7202 */ /* 0x000fc40000000f00 */
[----:B-1----:R-:W-:Y:S02]  /*4bb0*/  F2FP.BF16.PACK_AB R4, R203, R222 ;  /* 0x000000decb04723e */ /* 0x002fe400000010ff */
[----:B--2---:R-:W-:-:S03]  /*4bc0*/  F2FP.BF16.PACK_AB R7, R36, R27 ;  /* 0x0000001b2407723e */ /* 0x004fc600000010ff */
[----:B----4-:R-:W-:Y:S08]  /*4bd0*/  HMMA.16816.F32.BF16 R128, R16, R60, RZ ;  /* 0x0000003c1080723c */ /* 0x010ff000000418ff */
[C---:B------:R-:W-:Y:S01]  /*4be0*/  HMMA.16816.F32.BF16 R160, R4.reuse, R48, R68 ;  /* 0x0000003004a0723c */ /* 0x040fe20000041844 */
[----:B------:R-:W1:Y:S06]  /*4bf0*/  LDSM.16.MT88.4 R68, [R227+0xe800] ;  /* 0x00e80000e344783b */ /* 0x000e6c0000004200 */
[----:B------:R-:W-:Y:S01]  /*4c00*/  IMAD.MOV.U32 R49, RZ, RZ, R213 ;  /* 0x000000ffff317224 */ /* 0x000fe200078e00d5 */
[----:B------:R-:W-:Y:S01]  /*4c10*/  HMMA.16816.F32.BF16 R184, R4, R76, R88 ;  /* 0x0000004c04b8723c */ /* 0x000fe20000041858 */
[----:B------:R-:W-:-:S07]  /*4c20*/  MOV R48, R212 ;  /* 0x000000d400307202 */ /* 0x000fce0000000f00 */
[----:B------:R-:W-:Y:S07]  /*4c30*/  HMMA.16816.F32.BF16 R88, R12, R112, RZ ;  /* 0x000000700c58723c */ /* 0x000fee00000418ff */
[----:B------:R-:W-:Y:S01]  /*4c40*/  MOV R113, R222 ;  /* 0x000000de00717202 */ /* 0x000fe20000000f00 */
[----:B------:R-:W-:Y:S01]  /*4c50*/  HMMA.16816.F32.BF16 R188, R8, R76, R32 ;  /* 0x0000004c08bc723c */ /* 0x000fe20000041820 */
[----:B------:R-:W2:Y:S01]  /*4c60*/  LDSM.16.MT88.4 R32, [R225+0xe800] ;  /* 0x00e80000e120783b */ /* 0x000ea20000004200 */
[----:B------:R-:W-:-:S06]  /*4c70*/  IMAD.MOV.U32 R112, RZ, RZ, R28 ;  /* 0x000000ffff707224 */ /* 0x000fcc00078e001c */
[----:B------:R-:W-:Y:S01]  /*4c80*/  HMMA.16816.F32.BF16 R176, R4, R44, R40 ;  /* 0x0000002c04b0723c */ /* 0x000fe20000041828 */
[----:B------:R-:W3:Y:S07]  /*4c90*/  LDSM.16.MT88.4 R40, [R227+0xc800] ;  /* 0x00c80000e328783b */ /* 0x000eee0000004200 */
[----:B------:R-:W-:Y:S07]  /*4ca0*/  HMMA.16816.F32.BF16 R124, R12, R60, RZ ;  /* 0x0000003c0c7c723c */ /* 0x000fee00000418ff */
[----:B------:R-:W-:Y:S01]  /*4cb0*/  IMAD.MOV.U32 R61, RZ, RZ, R221 ;  /* 0x000000ffff3d7224 */ /* 0x000fe200078e00dd */
[----:B-1----:R-:W-:Y:S01]  /*4cc0*/  HMMA.16816.F32.BF16 R244, R4, R68, R88 ;  /* 0x0000004404f4723c */ /* 0x002fe20000041858 */
[----:B------:R-:W-:-:S07]  /*4cd0*/  MOV R60, R220 ;  /* 0x000000dc003c7202 */ /* 0x000fce0000000f00 */
[----:B------:R-:W-:Y:S07]  /*4ce0*/  HMMA.16816.F32.BF16 R96, R12, R80, RZ ;  /* 0x000000500c60723c */ /* 0x000fee00000418ff */
[----:B------:R-:W-:Y:S01]  /*4cf0*/  IMAD.MOV.U32 R80, RZ, RZ, R2 ;  /* 0x000000ffff507224 */ /* 0x000fe200078e0002 */
[----:B------:R-:W-:Y:S01]  /*4d00*/  HMMA.16816.F32.BF16 R100, R8, R72, R100 ;  /* 0x000000480864723c */ /* 0x000fe20000041864 */
[----:B------:R-:W-:Y:S01]  /*4d10*/  FFMA.FTZ R2, R174, c[0x0][0x23c], -R22 ;  /* 0x00008f00ae027a23 */ /* 0x000fe20000010816 */
[----:B------:R-:W-:-:S06]  /*4d20*/  MOV R81, R27 ;  /* 0x0000001b00517202 */ /* 0x000fcc0000000f00 */
[----:B------:R-:W-:Y:S08]  /*4d30*/  HMMA.16816.F32.BF16 R88, R12, R86, RZ ;  /* 0x000000560c58723c */ /* 0x000ff000000418ff */
[-C--:B--2---:R-:W-:Y:S08]  /*4d40*/  HMMA.16816.F32.BF16 R208, R8, R32.reuse, R120 ;  /* 0x0000002008d0723c */ /* 0x084ff00000041878 */
[----:B------:R-:W-:Y:S07]  /*4d50*/  HMMA.16816.F32.BF16 R204, R4, R32, R116 ;  /* 0x0000002004cc723c */ /* 0x000fee0000041874 */
[----:B------:R-:W-:Y:S01]  /*4d60*/  IMAD.MOV.U32 R33, RZ, RZ, R36 ;  /* 0x000000ffff217224 */ /* 0x000fe200078e0024 */
[----:B---3--:R-:W-:Y:S01]  /*4d70*/  HMMA.16816.F32.BF16 R128, R8, R40, R128 ;  /* 0x000000280880723c */ /* 0x008fe20000041880 */
[----:B------:R-:W-:Y:S01]  /*4d80*/  IMAD.MOV.U32 R36, RZ, RZ, R101 ;  /* 0x000000ffff247224 */ /* 0x000fe200078e0065 */
[----:B------:R-:W-:-:S06]  /*4d90*/  MOV R32, R102 ;  /* 0x0000006600207202 */ /* 0x000fcc0000000f00 */
[C---:B------:R-:W-:Y:S07]  /*4da0*/  HMMA.16816.F32.BF16 R192, R4.reuse, R40, R124 ;  /* 0x0000002804c0723c */ /* 0x040fee000004187c */
[----:B------:R-:W-:Y:S01]  /*4db0*/  IMAD.MOV.U32 R41, RZ, RZ, R103 ;  /* 0x000000ffff297224 */ /* 0x000fe200078e0067 */
[----:B------:R-:W-:Y:S01]  /*4dc0*/  HMMA.16816.F32.BF16 R212, R4, R56, R104 ;  /* 0x0000003804d4723c */ /* 0x000fe20000041868 */
[----:B------:R-:W-:-:S07]  /*4dd0*/  MOV R40, R100 ;  /* 0x0000006400287202 */ /* 0x000fce0000000f00 */
[----:B------:R-:W-:Y:S08]  /*4de0*/  HMMA.16816.F32.BF16 R220, R4, R72, R96 ;  /* 0x0000004804dc723c */ /* 0x000ff00000041860 */
[----:B------:R-:W-:Y:S08]  /*4df0*/  HMMA.16816.F32.BF16 R248, R8, R68, R92 ;  /* 0x0000004408f8723c */ /* 0x000ff0000004185c */
[----:B------:R-:W-:Y:S08]  /*4e00*/  HMMA.16816.F32.BF16 R116, R4, R58, R88 ;  /* 0x0000003a0474723c */ /* 0x000ff00000041858 */
[C---:B------:R-:W-:Y:S08]  /*4e10*/  HMMA.16816.F32.BF16 R108, R12.reuse, R54, RZ ;  /* 0x000000360c6c723c */ /* 0x040ff000000418ff */
        /* <DEDUP_REMOVED lines=8> */
[----:B------:R-:W-:Y:S07]  /*4ea0*/  HMMA.16816.F32.BF16 R124, R4, R70, R12 ;  /* 0x00000046047c723c */ /* 0x000fee000004180c */
[----:B------:R-:W-:Y:S01]  /*4eb0*/  IMAD.MOV.U32 R13, RZ, RZ, R36 ;  /* 0x000000ffff0d7224 */ /* 0x000fe200078e0024 */
[----:B------:R-:W-:Y:S01]  /*4ec0*/  MOV R14, R53 ;  /* 0x00000035000e7202 */ /* 0x000fe20000000f00 */
[----:B------:R-:W-:Y:S01]  /*4ed0*/  IMAD.MOV.U32 R15, RZ, RZ, R52 ;  /* 0x000000ffff0f7224 */ /* 0x000fe200078e0034 */
[----:B------:R-:W-:Y:S01]  /*4ee0*/  HMMA.16816.F32.BF16 R36, R16, R38, RZ ;  /* 0x000000261024723c */ /* 0x000fe200000418ff */
[----:B------:R-:W-:-:S02]  /*4ef0*/  MOV R12, R32 ;  /* 0x00000020000c7202 */ /* 0x000fc40000000f00 */
[----:B------:R-:W-:-:S05]  /*4f00*/  MOV R32, R29 ;  /* 0x0000001d00207202 */ /* 0x000fca0000000f00 */
[C---:B------:R-:W-:Y:S08]  /*4f10*/  HMMA.16816.F32.BF16 R100, R4.reuse, R78, R100 ;  /* 0x0000004e0464723c */ /* 0x040ff00000041864 */
[C---:B------:R-:W-:Y:S08]  /*4f20*/  HMMA.16816.F32.BF16 R96, R4.reuse, R42, R96 ;  /* 0x0000002a0460723c */ /* 0x040ff00000041860 */
[C---:B------:R-:W-:Y:S08]  /*4f30*/  HMMA.16816.F32.BF16 R92, R4.reuse, R34, R92 ;  /* 0x00000022045c723c */ /* 0x040ff0000004185c */
[----:B------:R-:W-:Y:S08]  /*4f40*/  HMMA.16816.F32.BF16 R120, R4, R74, R88 ;  /* 0x0000004a0478723c */ /* 0x000ff00000041858 */
[C---:B------:R-:W-:Y:S08]  /*4f50*/  HMMA.16816.F32.BF16 R52, R16.reuse, R54, RZ ;  /* 0x000000361034723c */ /* 0x040ff000000418ff */
[----:B------:R-:W-:Y:S07]  /*4f60*/  HMMA.16816.F32.BF16 R4, R16, R62, RZ ;  /* 0x0000003e1004723c */ /* 0x000fee00000418ff */
[----:B------:R-:W-:Y:S01]  /*4f70*/  MOV R63, R12 ;  /* 0x0000000c003f7202 */ /* 0x000fe20000000f00 */
[----:B------:R-:W-:Y:S01]  /*4f80*/  HMMA.16816.F32.BF16 R88, R8, R46, R36 ;  /* 0x0000002e0858723c */ /* 0x000fe20000041824 */
[----:B------:R-:W-:-:S06]  /*4f90*/  IMAD.MOV.U32 R62, RZ, RZ, R13 ;  /* 0x000000ffff3e7224 */ /* 0x000fcc00078e000d */
[----:B------:R-:W-:Y:S01]  /*4fa0*/  IMAD.MOV.U32 R38, RZ, RZ, R48 ;  /* 0x000000ffff267224 */ /* 0x000fe200078e0030 */
[----:B------:R-:W-:Y:S01]  /*4fb0*/  HMMA.16816.F32.BF16 R52, R8, R50, R52 ;  /* 0x000000320834723c */ /* 0x000fe20000041834 */
[----:B------:R-:W-:Y:S01]  /*4fc0*/  MOV R39, R49 ;  /* 0x0000003100277202 */ /* 0x000fe20000000f00 */
[----:B------:R-:W-:-:S06]  /*4fd0*/  FFMA.FTZ R36, R147, c[0x0][0x23c], -R22 ;  /* 0x00008f0093247a23 */ /* 0x000fcc0000010816 */
[----:B------:R-:W-:Y:S07]  /*4fe0*/  HMMA.16816.F32.BF16 R48, R8, R42, R4 ;  /* 0x0000002a0830723c */ /* 0x000fee0000041804 */
[----:B------:R-:W-:Y:S01]  /*4ff0*/  MOV R43, R14 ;  /* 0x0000000e002b7202 */ /* 0x000fe20000000f00 */
[----:B------:R-:W-:Y:S01]  /*5000*/  HMMA.16816.F32.BF16 R4, R16, R66, RZ ;  /* 0x000000421004723c */ /* 0x000fe200000418ff */
[----:B------:R-:W-:Y:S02]  /*5010*/  IMAD.MOV.U32 R42, RZ, RZ, R15 ;  /* 0x000000ffff2a7224 */ /* 0x000fe400078e000f */
[----:B------:R-:W1:Y:S01]  /*5020*/  LDSM.16.MT88.4 R12, [R225+0xd000] ;  /* 0x00d00000e10c783b */ /* 0x000e620000004200 */
[----:B------:R-:W-:-:S04]  /*5030*/  IMAD.MOV.U32 R174, RZ, RZ, R43 ;  /* 0x000000ffffae7224 */ /* 0x000fc800078e002b */
[----:B------:R-:W-:Y:S11]  /*5040*/  HMMA.16816.F32.BF16 R28, R16, R30, RZ ;  /* 0x0000001e101c723c */ /* 0x000ff600000418ff */
[----:B------:R-:W-:Y:S05]  /*5050*/  @!UPT UIADD3 URZ, URZ, URZ, URZ ;  /* 0x0000003f3f3ff290 */ /* 0x000fea000fffe03f */
[----:B------:R-:W-:Y:S07]  /*5060*/  HMMA.16816.F32.BF16 R44, R8, R34, R4 ;  /* 0x00000022082c723c */ /* 0x000fee0000041804 */
[--C-:B------:R-:W-:Y:S01]  /*5070*/  FFMA.FTZ R35, R141, c[0x0][0x23c], -R22.reuse ;  /* 0x00008f008d237a23 */ /* 0x100fe20000010816 */
[----:B------:R-:W-:Y:S01]  /*5080*/  HMMA.16816.F32.BF16 R4, R16, R86, RZ ;  /* 0x000000561004723c */ /* 0x000fe200000418ff */
[----:B------:R-:W-:-:S07]  /*5090*/  FFMA.FTZ R34, R137, c[0x0][0x23c], -R22 ;  /* 0x00008f0089227a23 */ /* 0x000fce0000010816 */
[----:B------:R-:W-:Y:S07]  /*50a0*/  HMMA.16816.F32.BF16 R76, R8, R78, R28 ;  /* 0x0000004e084c723c */ /* 0x000fee000004181c */
[--C-:B------:R-:W-:Y:S02]  /*50b0*/  FFMA.FTZ R28, R133, c[0x0][0x23c], -R21.reuse ;  /* 0x00008f00851c7a23 */ /* 0x100fe40000010815 */
[--C-:B------:R-:W-:Y:S02]  /*50c0*/  FFMA.FTZ R29, R139, c[0x0][0x23c], -R21.reuse ;  /* 0x00008f008b1d7a23 */ /* 0x100fe40000010815 */
[----:B------:R-:W-:-:S02]  /*50d0*/  FFMA.FTZ R31, R151, c[0x0][0x23c], -R21 ;  /* 0x00008f00971f7a23 */ /* 0x000fc40000010815 */
[----:B------:R-:W-:-:S03]  /*50e0*/  FFMA.FTZ R30, R144, c[0x0][0x23c], -R21 ;  /* 0x00008f00901e7a23 */ /* 0x000fc60000010815 */
[----:B------:R-:W-:Y:S08]  /*50f0*/  HMMA.16816.F32.BF16 R56, R8, R58, R4 ;  /* 0x0000003a0838723c */ /* 0x000ff00000041804 */
[C---:B------:R-:W-:Y:S07]  /*5100*/  HMMA.16816.F32.BF16 R4, R16.reuse, R82, RZ ;  /* 0x000000521004723c */ /* 0x040fee00000418ff */
[----:B------:R-:W-:Y:S01]  /*5110*/  MOV R82, R33 ;  /* 0x0000002100527202 */ /* 0x000fe20000000f00 */
[----:B------:R-:W-:Y:S01]  /*5120*/  HMMA.16816.F32.BF16 R16, R16, R114, RZ ;  /* 0x000000721010723c */ /* 0x000fe200000418ff */
[----:B------:R2:W-:Y:S01]  /*5130*/  MUFU.EX2 R114, R2 ;  /* 0x0000000200727308 */ /* 0x0005e20000000800 */
[--C-:B------:R-:W-:Y:S11]  /*5140*/  FFMA.FTZ R33, R132, c[0x0][0x23c], -R22.reuse ;  /* 0x00008f0084217a23 */ /* 0x100ff60000010816 */
[----:B------:R-:W-:Y:S03]  /*5150*/  @!UPT UIADD3 URZ, URZ, URZ, URZ ;  /* 0x0000003f3f3ff290 */ /* 0x000fe6000fffe03f */
[----:B------:R-:W-:Y:S01]  /*5160*/  HMMA.16816.F32.BF16 R72, R8, R74, R4 ;  /* 0x0000004a0848723c */ /* 0x000fe20000041804 */
[----:B--2---:R-:W-:-:S06]  /*5170*/  FFMA.FTZ R2, R167, c[0x0][0x23c], -R22 ;  /* 0x00008f00a7027a23 */ /* 0x004fcc0000010816 */
[----:B------:R-:W-:Y:S01]  /*5180*/  IMAD.MOV.U32 R4, RZ, RZ, R82 ;  /* 0x000000ffff047224 */ /* 0x000fe200078e0052 */
[----:B------:R-:W-:Y:S01]  /*5190*/  HMMA.16816.F32.BF16 R68, R8, R70, R16 ;  /* 0x000000460844723c */ /* 0x000fe20000041810 */
[----:B------:R2:W-:Y:S01]  /*51a0*/  MUFU.EX2 R18, R2 ;  /* 0x0000000200127308 */ /* 0x0005e20000000800 */
[----:B------:R-:W-:Y:S01]  /*51b0*/  IMAD.MOV.U32 R6, RZ, RZ, R38 ;  /* 0x000000ffff067224 */ /* 0x000fe200078e0026 */
[----:B------:R-:W-:Y:S01]  /*51c0*/  MOV R7, R39 ;  /* 0x0000002700077202 */ /* 0x000fe20000000f00 */
[--C-:B------:R-:W-:Y:S01]  /*51d0*/  FFMA.FTZ R38, R143, c[0x0][0x23c], -R0.reuse ;  /* 0x00008f008f267a23 */ /* 0x100fe20000010800 */
[----:B------:R-:W-:Y:S01]  /*51e0*/  MOV R82, R80 ;  /* 0x0000005000527202 */ /* 0x000fe20000000f00 */
[----:B------:R-:W-:Y:S01]  /*51f0*/  FFMA.FTZ R39, R140, c[0x0][0x23c], -R0 ;  /* 0x00008f008c277a23 */ /* 0x000fe20000010800 */
[----:B------:R-:W-:Y:S01]  /*5200*/  MOV R140, R7 ;  /* 0x00000007008c7202 */ /* 0x000fe20000000f00 */
[----:B------:R-:W-:Y:S02]  /*5210*/  IMAD.MOV.U32 R16, RZ, RZ, R40 ;  /* 0x000000ffff107224 */ /* 0x000fe400078e0028 */
[----:B------:R-:W-:-:S02]  /*5220*/  FADD.FTZ R80, R198, R197 ;  /* 0x000000c5c6507221 */ /* 0x000fc40000010000 */
[----:B--2---:R-:W-:-:S04]  /*5230*/  FFMA.FTZ R2, R164, c[0x0][0x23c], -R22 ;  /* 0x00008f00a4027a23 */ /* 0x004fc80000010816 */
[----:B------:R2:W-:Y:S02]  /*5240*/  MUFU.EX2 R86, R2 ;  /* 0x0000000200567308 */ /* 0x0005e40000000800 */
[----:B--2---:R-:W-:Y:S02]  /*5250*/  FFMA.FTZ R2, R145, c[0x0][0x23c], -R22 ;  /* 0x00008f0091027a23 */ /* 0x004fe40000010816 */
[----:B------:R-:W-:-:S04]  /*5260*/  FFMA.FTZ R22, R148, c[0x0][0x23c], -R20 ;  /* 0x00008f0094167a23 */ /* 0x000fc80000010814 */
[----:B------:R2:W3:Y:S02]  /*5270*/  MUFU.EX2 R67, R2 ;  /* 0x0000000200437308 */ /* 0x0004e40000000800 */
[----:B--2---:R-:W-:Y:S01]  /*5280*/  FFMA.FTZ R2, R170, c[0x0][0x23c], -R21 ;  /* 0x00008f00aa027a23 */ /* 0x004fe20000010815 */
[----:B---3--:R-:W-:-:S05]  /*5290*/  F2FP.BF16.PACK_AB R10, R67, R86 ;  /* 0x00000056430a723e */ /* 0x008fca00000010ff */
[----:B------:R2:W3:Y:S02]  /*52a0*/  MUFU.EX2 R37, R2 ;  /* 0x0000000200257308 */ /* 0x0004e40000000800 */
[----:B--2---:R-:W-:Y:S02]  /*52b0*/  FFMA.FTZ R2, R166, c[0x0][0x23c], -R21 ;  /* 0x00008f00a6027a23 */ /* 0x004fe40000010815 */
[----:B---3--:R-:W-:-:S04]  /*52c0*/  IMAD.MOV.U32 R141, RZ, RZ, R37 ;  /* 0x000000ffff8d7224 */ /* 0x008fc800078e0025 */
[----:B------:R2:W3:Y:S01]  /*52d0*/  MUFU.EX2 R19, R2 ;  /* 0x0000000200137308 */ /* 0x0004e20000000800 */
[----:B------:R-:W-:-:S05]  /*52e0*/  IMAD.MOV.U32 R37, RZ, RZ, R252 ;  /* 0x000000ffff257224 */ /* 0x000fca00078e00fc */
[----:B------:R-:W-:Y:S01]  /*52f0*/  MOV R5, R37 ;  /* 0x0000002500057202 */ /* 0x000fe20000000f00 */
[----:B------:R-:W-:Y:S02]  /*5300*/  FFMA.FTZ R37, R150, c[0x0][0x23c], -R0 ;  /* 0x00008f0096257a23 */ /* 0x000fe40000010800 */
[----:B--2---:R-:W-:Y:S01]  /*5310*/  FFMA.FTZ R2, R152, c[0x0][0x23c], -R21 ;  /* 0x00008f0098027a23 */ /* 0x004fe20000010815 */
[----:B---3--:R-:W-:-:S03]  /*5320*/  F2FP.BF16.PACK_AB R9, R19, R141 ;  /* 0x0000008d1309723e */ /* 0x008fc600000010ff */
[----:B------:R2:W-:Y:S02]  /*5330*/  MUFU.EX2 R87, R2 ;  /* 0x0000000200577308 */ /* 0x0005e40000000800 */
[----:B--2---:R-:W-:Y:S02]  /*5340*/  FFMA.FTZ R2, R146, c[0x0][0x23c], -R21 ;  /* 0x00008f0092027a23 */ /* 0x004fe40000010815 */
[----:B------:R-:W-:-:S04]  /*5350*/  FFMA.FTZ R21, R142, c[0x0][0x23c], -R20 ;  /* 0x00008f008e157a23 */ /* 0x000fc80000010814 */
[----:B------:R2:W-:Y:S01]  /*5360*/  MUFU.EX2 R115, R2 ;  /* 0x0000000200737308 */ /* 0x0005e20000000800 */
[----:B------:R-:W-:Y:S02]  /*5370*/  IMAD.MOV.U32 R142, RZ, RZ, R114 ;  /* 0x000000ffff8e7224 */ /* 0x000fe400078e0072 */
[----:B------:R-:W-:Y:S02]  /*5380*/  IMAD.MOV.U32 R114, RZ, RZ, R32 ;  /* 0x000000ffff727224 */ /* 0x000fe400078e0020 */
[----:B------:R-:W-:Y:S01]  /*5390*/  FFMA.FTZ R32, R155, c[0x0][0x23c], -R0 ;  /* 0x00008f009b207a23 */ /* 0x000fe20000010800 */
[----:B------:R-:W-:Y:S01]  /*53a0*/  F2FP.BF16.PACK_AB R8, R18, R142 ;  /* 0x0000008e1208723e */ /* 0x000fe200000010ff */
[----:B------:R-:W-:Y:S01]  /*53b0*/  IMAD.MOV.U32 R143, RZ, RZ, R114 ;  /* 0x000000ffff8f7224 */ /* 0x000fe200078e0072 */
[----:B------:R-:W-:Y:S01]  /*53c0*/  MOV R114, R42 ;  /* 0x0000002a00727202 */ /* 0x000fe20000000f00 */
[----:B--2---:R-:W-:-:S04]  /*53d0*/  FFMA.FTZ R2, R171, c[0x0][0x23c], -R20 ;  /* 0x00008f00ab027a23 */ /* 0x004fc80000010814 */
[----:B------:R2:W-:Y:S02]  /*53e0*/  MUFU.EX2 R17, R2 ;  /* 0x0000000200117308 */ /* 0x0005e40000000800 */
[----:B--2---:R-:W-:-:S06]  /*53f0*/  FFMA.FTZ R2, R169, c[0x0][0x23c], -R20 ;  /* 0x00008f00a9027a23 */ /* 0x004fcc0000010814 */
[----:B------:R2:W-:Y:S02]  /*5400*/  MUFU.EX2 R83, R2 ;  /* 0x0000000200537308 */ /* 0x0005e40000000800 */
[----:B--2---:R-:W-:-:S06]  /*5410*/  FFMA.FTZ R2, R154, c[0x0][0x23c], -R20 ;  /* 0x00008f009a027a23 */ /* 0x004fcc0000010814 */
[----:B------:R2:W-:Y:S02]  /*5420*/  MUFU.EX2 R66, R2 ;  /* 0x0000000200427308 */ /* 0x0005e40000000800 */
[----:B--2---:R-:W-:-:S06]  /*5430*/  FFMA.FTZ R2, R149, c[0x0][0x23c], -R20 ;  /* 0x00008f0095027a23 */ /* 0x004fcc0000010814 */
[----:B------:R2:W3:Y:S02]  /*5440*/  MUFU.EX2 R27, R2 ;  /* 0x00000002001b7308 */ /* 0x0004e40000000800 */
[----:B--2---:R-:W-:Y:S01]  /*5450*/  FFMA.FTZ R2, R172, c[0x0][0x23c], -R0 ;  /* 0x00008f00ac027a23 */ /* 0x004fe20000010800 */
[----:B---3--:R-:W-:Y:S01]  /*5460*/  MOV R139, R27 ;  /* 0x0000001b008b7202 */ /* 0x008fe20000000f00 */
[----:B------:R-:W-:Y:S01]  /*5470*/  FFMA.FTZ R27, R153, c[0x0][0x23c], -R20 ;  /* 0x00008f00991b7a23 */ /* 0x000fe20000010814 */
[----:B------:R-:W-:-:S03]  /*5480*/  MOV R172, R5 ;  /* 0x0000000500ac7202 */ /* 0x000fc60000000f00 */
[----:B------:R2:W-:Y:S01]  /*5490*/  MUFU.EX2 R252, R2 ;  /* 0x0000000200fc7308 */ /* 0x0005e20000000800 */
[----:B------:R-:W-:Y:S01]  /*54a0*/  FFMA.FTZ R20, R138, c[0x0][0x23c], -R20 ;  /* 0x00008f008a147a23 */ /* 0x000fe20000010814 */
[----:B------:R-:W-:Y:S01]  /*54b0*/  MOV R138, R115 ;  /* 0x00000073008a7202 */ /* 0x000fe20000000f00 */
[----:B------:R-:W-:Y:S02]  /*54c0*/  IMAD.MOV.U32 R115, RZ, RZ, R81 ;  /* 0x000000ffff737224 */ /* 0x000fe400078e0051 */
[----:B------:R-:W-:Y:S01]  /*54d0*/  FADD.FTZ R81, R196, R175 ;  /* 0x000000afc4517221 */ /* 0x000fe20000010000 */
[----:B------:R-:W-:Y:S01]  /*54e0*/  F2FP.BF16.PACK_AB R11, R138, R87 ;  /* 0x000000578a0b723e */ /* 0x000fe200000010ff */
[----:B------:R-:W-:-:S06]  /*54f0*/  IMAD.MOV.U32 R175, RZ, RZ, R142 ;  /* 0x000000ffffaf7224 */ /* 0x000fcc00078e008e */
[----:B-1----:R-:W-:Y:S01]  /*5500*/  HMMA.16816.F32.BF16 R148, R8, R12, R156 ;  /* 0x0000000c0894723c */ /* 0x002fe2000004189c */
[----:B--2---:R-:W-:Y:S02]  /*5510*/  FFMA.FTZ R2, R173, c[0x0][0x23c], -R0 ;  /* 0x00008f00ad027a23 */ /* 0x004fe40000010800 */
[----:B------:R-:W-:Y:S02]  /*5520*/  IMAD.MOV.U32 R173, RZ, RZ, R4 ;  /* 0x000000ffffad7224 */ /* 0x000fe400078e0004 */
[----:B------:R1:W2:Y:S02]  /*5530*/  MUFU.EX2 R137, R2 ;  /* 0x0000000200897308 */ /* 0x0002a40000000800 */
[----:B------:R-:W-:Y:S01]  /*5540*/  MOV R158, R17 ;  /* 0x00000011009e7202 */ /* 0x000fe20000000f00 */
[----:B------:R-:W-:Y:S01]  /*5550*/  IMAD.MOV.U32 R157, RZ, RZ, R16 ;  /* 0x000000ffff9d7224 */ /* 0x000fe200078e0010 */
[----:B------:R-:W-:Y:S01]  /*5560*/  MOV R17, R62 ;  /* 0x0000003e00117202 */ /* 0x000fe20000000f00 */
[----:B------:R-:W-:Y:S01]  /*5570*/  IMAD.MOV.U32 R62, RZ, RZ, R63 ;  /* 0x000000ffff3e7224 */ /* 0x000fe200078e003f */
[----:B------:R-:W-:-:S02]  /*5580*/  F2FP.BF16.PACK_AB R4, R83, R158 ;  /* 0x0000009e5304723e */ /* 0x000fc400000010ff */
[----:B------:R-:W-:Y:S01]  /*5590*/  MOV R63, R41 ;  /* 0x00000029003f7202 */ /* 0x000fe20000000f00 */
[----:B------:R-:W-:Y:S01]  /*55a0*/  IMAD.MOV.U32 R16, RZ, RZ, R62 ;  /* 0x000000ffff107224 */ /* 0x000fe200078e003e */
[----:B------:R-:W-:Y:S01]  /*55b0*/  HMMA.16816.F32.BF16 R40, R8, R14, R52 ;  /* 0x0000000e0828723c */ /* 0x000fe20000041834 */
[----:B------:R-:W-:Y:S02]  /*55c0*/  MOV R156, R143 ;  /* 0x0000008f009c7202 */ /* 0x000fe40000000f00 */
[----:B------:R-:W-:Y:S02]  /*55d0*/  MOV R159, R141 ;  /* 0x0000008d009f7202 */ /* 0x000fe40000000f00 */
[----:B------:R-:W-:Y:S01]  /*55e0*/  MOV R62, R203 ;  /* 0x000000cb003e7202 */ /* 0x000fe20000000f00 */
[----:B-1----:R-:W-:Y:S01]  /*55f0*/  FFMA.FTZ R2, R168, c[0x0][0x23c], -R0 ;  /* 0x00008f00a8027a23 */ /* 0x002fe20000010800 */
[----:B--2---:R-:W-:-:S03]  /*5600*/  F2FP.BF16.PACK_AB R5, R137, R252 ;  /* 0x000000fc8905723e */ /* 0x004fc600000010ff */
[----:B------:R1:W-:Y:S02]  /*5610*/  MUFU.EX2 R133, R2 ;  /* 0x0000000200857308 */ /* 0x0003e40000000800 */
[----:B-1----:R-:W-:Y:S02]  /*5620*/  FFMA.FTZ R2, R165, c[0x0][0x23c], -R0 ;  /* 0x00008f00a5027a23 */ /* 0x002fe40000010800 */
[----:B------:R-:W-:-:S04]  /*5630*/  FADD.FTZ R0, R200, R199 ;  /* 0x000000c7c8007221 */ /* 0x000fc80000010000 */
[----:B------:R-:W1:Y:S01]  /*5640*/  MUFU.EX2 R132, R2 ;  /* 0x0000000200847308 */ /* 0x000e620000000800 */
[----:B------:R-:W-:Y:S01]  /*5650*/  IMAD.MOV.U32 R200, RZ, RZ, R6 ;  /* 0x000000ffffc87224 */ /* 0x000fe200078e0006 */
[----:B------:R-:W-:Y:S02]  /*5660*/  F2FP.BF16.PACK_AB R6, R139, R66 ;  /* 0x000000428b06723e */ /* 0x000fe400000010ff */
[----:B-1----:R-:W-:Y:S02]  /*5670*/  F2FP.BF16.PACK_AB R7, R132, R133 ;  /* 0x000000858407723e */ /* 0x002fe400000010ff */
[----:B------:R-:W-:Y:S02]  /*5680*/  MOV R2, R17 ;  /* 0x0000001100027202 */ /* 0x000fe40000000f00 */
[----:B------:R-:W-:Y:S01]  /*5690*/  MOV R17, R63 ;  /* 0x0000003f00117202 */ /* 0x000fe20000000f00 */
[----:B------:R-:W-:Y:S02]  /*56a0*/  IMAD.MOV.U32 R63, RZ, RZ, R202 ;  /* 0x000000ffff3f7224 */ /* 0x000fe400078e00ca */
[C---:B------:R-:W-:Y:S08]  /*56b0*/  HMMA.16816.F32.BF16 R144, R4.reuse, R12, R160 ;  /* 0x0000000c0490723c */ /* 0x040ff000000418a0 */
[----:B------:R-:W-:Y:S01]  /*56c0*/  HMMA.16816.F32.BF16 R152, R4, R14, R108 ;  /* 0x0000000e0498723c */ /* 0x000fe2000004186c */
[----:B------:R-:W1:Y:S06]  /*56d0*/  LDSM.16.MT88.4 R12, [R226+0xd000] ;  /* 0x00d00000e20c783b */ /* 0x000e6c0000004200 */
[----:B------:R-:W-:Y:S01]  /*56e0*/  IMAD.MOV.U32 R111, RZ, RZ, R140 ;  /* 0x000000ffff6f7224 */ /* 0x000fe200078e008c */
[-C--:B-1----:R-:W-:Y:S08]  /*56f0*/  HMMA.16816.F32.BF16 R164, R8, R12.reuse, R180 ;  /* 0x0000000c08a4723c */ /* 0x082ff000000418b4 */
[C---:B------:R-:W-:Y:S08]  /*5700*/  HMMA.16816.F32.BF16 R160, R4.reuse, R12, R176 ;  /* 0x0000000c04a0723c */ /* 0x040ff000000418b0 */
[-C--:B------:R-:W-:Y:S08]  /*5710*/  HMMA.16816.F32.BF16 R168, R4, R14.reuse, R104 ;  /* 0x0000000e04a8723c */ /* 0x080ff00000041868 */
[----:B------:R-:W-:Y:S01]  /*5720*/  HMMA.16816.F32.BF16 R52, R8, R14, R88 ;  /* 0x0000000e0834723c */ /* 0x000fe20000041858 */
[----:B------:R-:W1:Y:S07]  /*5730*/  LDSM.16.MT88.4 R12, [R228+0xd000] ;  /* 0x00d00000e40c783b */ /* 0x000e6e0000004200 */
[-C--:B-1----:R-:W-:Y:S08]  /*5740*/  HMMA.16816.F32.BF16 R176, R4, R12.reuse, R184 ;  /* 0x0000000c04b0723c */ /* 0x082ff000000418b8 */
[----:B------:R-:W-:Y:S07]  /*5750*/  HMMA.16816.F32.BF16 R180, R8, R12, R188 ;  /* 0x0000000c08b4723c */ /* 0x000fee00000418bc */
[----:B------:R-:W-:Y:S01]  /*5760*/  IMAD.MOV.U32 R191, RZ, RZ, R113 ;  /* 0x000000ffffbf7224 */ /* 0x000fe200078e0071 */
[----:B------:R-:W-:Y:S01]  /*5770*/  HMMA.16816.F32.BF16 R184, R4, R14, R100 ;  /* 0x0000000e04b8723c */ /* 0x000fe20000041864 */
[----:B------:R-:W-:Y:S01]  /*5780*/  MOV R113, R201 ;  /* 0x000000c900717202 */ /* 0x000fe20000000f00 */
[----:B------:R-:W-:Y:S01]  /*5790*/  IMAD.MOV.U32 R190, RZ, RZ, R83 ;  /* 0x000000ffffbe7224 */ /* 0x000fe200078e0053 */
[----:B------:R-:W-:Y:S01]  /*57a0*/  MOV R83, R65 ;  /* 0x0000004100537202 */ /* 0x000fe20000000f00 */
[----:B------:R-:W-:Y:S01]  /*57b0*/  IMAD.MOV.U32 R188, RZ, RZ, R87 ;  /* 0x000000ffffbc7224 */ /* 0x000fe200078e0057 */
[----:B------:R-:W-:-:S02]  /*57c0*/  MOV R189, R86 ;  /* 0x0000005600bd7202 */ /* 0x000fc40000000f00 */
[----:B------:R-:W-:Y:S01]  /*57d0*/  MOV R101, R2 ;  /* 0x0000000200657202 */ /* 0x000fe20000000f00 */
[C---:B------:R-:W-:Y:S01]  /*57e0*/  HMMA.16816.F32.BF16 R76, R8.reuse, R14, R76 ;  /* 0x0000000e084c723c */ /* 0x040fe2000004184c */
[----:B------:R-:W1:Y:S01]  /*57f0*/  LDSM.16.MT88.4 R12, [R227+0xd000] ;  /* 0x00d00000e30c783b */ /* 0x000e620000004200 */
[----:B------:R-:W-:Y:S01]  /*5800*/  IMAD.MOV.U32 R2, RZ, RZ, R61 ;  /* 0x000000ffff027224 */ /* 0x000fe200078e003d */
[----:B------:R-:W-:Y:S01]  /*5810*/  MOV R103, R17 ;  /* 0x0000001100677202 */ /* 0x000fe20000000f00 */
[----:B------:R-:W-:Y:S02]  /*5820*/  IMAD.MOV.U32 R100, RZ, RZ, R157 ;  /* 0x000000ffff647224 */ /* 0x000fe400078e009d */
[----:B------:R-:W-:Y:S02]  /*5830*/  IMAD.MOV.U32 R102, RZ, RZ, R16 ;  /* 0x000000ffff667224 */ /* 0x000fe400078e0010 */
[----:B------:R-:W-:Y:S01]  /*5840*/  IMAD.MOV.U32 R157, RZ, RZ, R18 ;  /* 0x000000ffff9d7224 */ /* 0x000fe200078e0012 */
[-C--:B-1----:R-:W-:Y:S07]  /*5850*/  HMMA.16816.F32.BF16 R196, R8, R12.reuse, R128 ;  /* 0x0000000c08c4723c */ /* 0x082fee0000041880 */
[----:B------:R-:W-:Y:S01]  /*5860*/  MOV R130, R200 ;  /* 0x000000c800827202 */ /* 0x000fe20000000f00 */
[----:B------:R-:W-:Y:S01]  /*5870*/  HMMA.16816.F32.BF16 R192, R4, R12, R192 ;  /* 0x0000000c04c0723c */ /* 0x000fe200000418c0 */
[----:B------:R-:W-:Y:S01]  /*5880*/  MOV R129, R66 ;  /* 0x0000004200817202 */ /* 0x000fe20000000f00 */
[----:B------:R-:W-:Y:S01]  /*5890*/  IMAD.MOV.U32 R128, RZ, RZ, R67 ;  /* 0x000000ffff807224 */ /* 0x000fe200078e0043 */
[----:B------:R-:W-:-:S05]  /*58a0*/  MOV R131, R60 ;  /* 0x0000003c00837202 */ /* 0x000fca0000000f00 */
[-C--:B------:R-:W-:Y:S07]  /*58b0*/  HMMA.16816.F32.BF16 R200, R4, R14.reuse, R96 ;  /* 0x0000000e04c8723c */ /* 0x080fee0000041860 */
[----:B------:R-:W-:Y:S01]  /*58c0*/  MOV R99, R62 ;  /* 0x0000003e00637202 */ /* 0x000fe20000000f00 */
[----:B------:R-:W-:Y:S01]  /*58d0*/  HMMA.16816.F32.BF16 R140, R8, R14, R48 ;  /* 0x0000000e088c723c */ /* 0x000fe20000041830 */
[----:B------:R-:W1:Y:S01]  /*58e0*/  LDSM.16.MT88.4 R12, [R225+0xf000] ;  /* 0x00f00000e10c783b */ /* 0x000e620000004200 */
[----:B------:R-:W-:Y:S01]  /*58f0*/  IMAD.MOV.U32 R98, RZ, RZ, R63 ;  /* 0x000000ffff627224 */ /* 0x000fe200078e003f */
[----:B------:R-:W-:-:S02]  /*5900*/  MOV R97, R84 ;  /* 0x0000005400617202 */ /* 0x000fc40000000f00 */
[----:B------:R-:W-:-:S03]  /*5910*/  MOV R96, R85 ;  /* 0x0000005500607202 */ /* 0x000fc60000000f00 */
[-C--:B-1----:R-:W-:Y:S07]  /*5920*/  HMMA.16816.F32.BF16 R48, R4, R12.reuse, R204 ;  /* 0x0000000c0430723c */ /* 0x082fee00000418cc */
[----:B------:R-:W-:Y:S01]  /*5930*/  IMAD.MOV.U32 R207, RZ, RZ, R64 ;  /* 0x000000ffffcf7224 */ /* 0x000fe200078e0040 */
[----:B------:R-:W-:Y:S01]  /*5940*/  HMMA.16816.F32.BF16 R208, R8, R12, R208 ;  /* 0x0000000c08d0723c */ /* 0x000fe200000418d0 */
[----:B------:R-:W-:Y:S01]  /*5950*/  MOV R205, R156 ;  /* 0x0000009c00cd7202 */ /* 0x000fe20000000f00 */
[----:B------:R-:W-:Y:S01]  /*5960*/  IMAD.MOV.U32 R206, RZ, RZ, R111 ;  /* 0x000000ffffce7224 */ /* 0x000fe200078e006f */
[----:B------:R-:W-:-:S02]  /*5970*/  MOV R156, R19 ;  /* 0x00000013009c7202 */ /* 0x000fc40000000f00 */
[----:B------:R-:W1:Y:S01]  /*5980*/  LDSM.16.MT88.4 R16, [R228+0xf000] ;  /* 0x00f00000e410783b */ /* 0x000e620000004200 */
[----:B------:R-:W-:Y:S02]  /*5990*/  MOV R204, R229 ;  /* 0x000000e500cc7202 */ /* 0x000fe40000000f00 */
[-C--:B------:R-:W-:Y:S01]  /*59a0*/  HMMA.16816.F32.BF16 R60, R4, R14.reuse, R92 ;  /* 0x0000000e043c723c */ /* 0x080fe2000004185c */
[----:B------:R-:W-:Y:S01]  /*59b0*/  FADD.FTZ R0, R25, R0 ;  /* 0x0000000019007221 */ /* 0x000fe20000010000 */
[----:B------:R-:W-:Y:S01]  /*59c0*/  MUFU.EX2 R36, R36 ;  /* 0x0000002400247308 */ /* 0x000fe20000000800 */
[----:B------:R2:W5:Y:S05]  /*59d0*/  LDL.LU R229, [R1+0x104] ;  /* 0x0001040001e57983 */ /* 0x00056a0000300800 */
[----:B------:R-:W-:Y:S01]  /*59e0*/  HMMA.16816.F32.BF16 R64, R8, R14, R44 ;  /* 0x0000000e0840723c */ /* 0x000fe2000004182c */
[----:B------:R-:W3:Y:S07]  /*59f0*/  LDSM.16.MT88.4 R12, [R226+0xf000] ;  /* 0x00f00000e20c783b */ /* 0x000eee0000004200 */
[C---:B-1----:R-:W-:Y:S08]  /*5a00*/  HMMA.16816.F32.BF16 R108, R4.reuse, R18, R120 ;  /* 0x00000012046c723c */ /* 0x042ff00000041878 */
[----:B------:R-:W-:Y:S08]  /*5a10*/  HMMA.16816.F32.BF16 R104, R4, R16, R220 ;  /* 0x000000100468723c */ /* 0x000ff000000418dc */
[-C--:B---3--:R-:W-:Y:S07]  /*5a20*/  HMMA.16816.F32.BF16 R84, R8, R12.reuse, R216 ;  /* 0x0000000c0854723c */ /* 0x088fee00000418d8 */
[----:B------:R-:W-:Y:S01]  /*5a30*/  MOV R218, R204 ;  /* 0x000000cc00da7202 */ /* 0x000fe20000000f00 */
[----:B------:R-:W-:Y:S01]  /*5a40*/  HMMA.16816.F32.BF16 R88, R4, R12, R212 ;  /* 0x0000000c0458723c */ /* 0x000fe200000418d4 */
[----:B------:R-:W-:Y:S01]  /*5a50*/  IMAD.MOV.U32 R219, RZ, RZ, R205 ;  /* 0x000000ffffdb7224 */ /* 0x000fe200078e00cd */
[----:B------:R-:W-:Y:S01]  /*5a60*/  MOV R204, R206 ;  /* 0x000000ce00cc7202 */ /* 0x000fe20000000f00 */
[----:B------:R-:W-:Y:S01]  /*5a70*/  IMAD.MOV.U32 R206, RZ, RZ, R224 ;  /* 0x000000ffffce7224 */ /* 0x000fe200078e00e0 */
[----:B------:R-:W-:-:S04]  /*5a80*/  MOV R205, R130 ;  /* 0x0000008200cd7202 */ /* 0x000fc80000000f00 */
[-C--:B------:R-:W-:Y:S08]  /*5a90*/  HMMA.16816.F32.BF16 R92, R4, R14.reuse, R116 ;  /* 0x0000000e045c723c */ /* 0x080ff00000041874 */
[C---:B------:R-:W-:Y:S01]  /*5aa0*/  HMMA.16816.F32.BF16 R56, R8.reuse, R14, R56 ;  /* 0x0000000e0838723c */ /* 0x040fe20000041838 */
[----:B------:R-:W1:Y:S01]  /*5ab0*/  LDSM.16.MT88.4 R12, [R227+0xf000] ;  /* 0x00f00000e30c783b */ /* 0x000e620000004200 */
[----:B------:R-:W-:Y:S01]  /*5ac0*/  FADD.FTZ R2, R2, R218 ;  /* 0x000000da02027221 */ /* 0x000fe20000010000 */
[----:B------:R-:W-:Y:S01]  /*5ad0*/  MOV R216, R204 ;  /* 0x000000cc00d87202 */ /* 0x000fe20000000f00 */
[----:B------:R-:W-:Y:S01]  /*5ae0*/  IMAD.MOV.U32 R217, RZ, RZ, R205 ;  /* 0x000000ffffd97224 */ /* 0x000fe200078e00cd */
[----:B------:R-:W-:Y:S01]  /*5af0*/  MOV R218, R206 ;  /* 0x000000ce00da7202 */ /* 0x000fe20000000f00 */
[----:B------:R-:W-:Y:S01]  /*5b00*/  IMAD.MOV.U32 R204, RZ, RZ, R96 ;  /* 0x000000ffffcc7224 */ /* 0x000fe200078e0060 */
[----:B------:R-:W-:Y:S01]  /*5b10*/  MOV R205, R97 ;  /* 0x0000006100cd7202 */ /* 0x000fe20000000f00 */
[C---:B------:R-:W-:Y:S01]  /*5b20*/  HMMA.16816.F32.BF16 R100, R8.reuse, R16, R100 ;  /* 0x000000100864723c */ /* 0x040fe20000041864 */
        /* <DEDUP_REMOVED lines=9> */
[----:B------:R-:W-:Y:S01]  /*5bc0*/  FADD.FTZ R0, R204, R0 ;  /* 0x00000000cc007221 */ /* 0x000fe20000010000 */
[----:B------:R-:W-:Y:S01]  /*5bd0*/  MOV R213, R206 ;  /* 0x000000ce00d57202 */ /* 0x000fe20000000f00 */
[----:B------:R-:W3:Y:S01]  /*5be0*/  MUFU.EX2 R35, R35 ;  /* 0x0000002300237308 */ /* 0x000ee20000000800 */
[----:B------:R-:W-:Y:S01]  /*5bf0*/  MOV R204, R129 ;  /* 0x0000008100cc7202 */ /* 0x000fe20000000f00 */
[----:B------:R2:W5:Y:S01]  /*5c00*/  LDL.LU R224, [R1+0x100] ;  /* 0x0001000001e07983 */ /* 0x0005620000300800 */
[----:B------:R-:W-:Y:S01]  /*5c10*/  MOV R130, R26 ;  /* 0x0000001a00827202 */ /* 0x000fe20000000f00 */
[----:B------:R-:W-:Y:S08]  /*5c20*/  HMMA.16816.F32.BF16 R16, R8, R18, R72 ;  /* 0x000000120810723c */ /* 0x000ff00000041848 */
[C---:B-1----:R-:W-:Y:S08]  /*5c30*/  HMMA.16816.F32.BF16 R120, R4.reuse, R12, R244 ;  /* 0x0000000c0478723c */ /* 0x042ff000000418f4 */
[----:B------:R-:W-:Y:S08]  /*5c40*/  HMMA.16816.F32.BF16 R44, R4, R14, R124 ;  /* 0x0000000e042c723c */ /* 0x000ff0000004187c */
[----:B------:R-:W-:Y:S01]  /*5c50*/  HMMA.16816.F32.BF16 R116, R8, R12, R248 ;  /* 0x0000000c0874723c */ /* 0x000fe200000418f8 */
[----:B------:R-:W-:Y:S01]  /*5c60*/  FADD.FTZ R5, R24, R80 ;  /* 0x0000005018057221 */ /* 0x000fe20000010000 */
[----:B------:R-:W-:Y:S01]  /*5c70*/  MUFU.EX2 R34, R34 ;  /* 0x0000002200227308 */ /* 0x000fe20000000800 */
[----:B------:R-:W-:Y:S01]  /*5c80*/  FADD.FTZ R4, R219, R2 ;  /* 0x00000002db047221 */ /* 0x000fe20000010000 */
[----:B------:R-:W-:Y:S01]  /*5c90*/  MOV R219, R207 ;  /* 0x000000cf00db7202 */ /* 0x000fe20000000f00 */
[----:B------:R-:W-:-:S05]  /*5ca0*/  FADD.FTZ R6, R23, R81 ;  /* 0x0000005117067221 */ /* 0x000fca0000010000 */
[----:B------:R-:W-:Y:S01]  /*5cb0*/  MUFU.EX2 R33, R33 ;  /* 0x0000002100217308 */ /* 0x000fe20000000800 */
[----:B------:R-:W-:Y:S01]  /*5cc0*/  IMAD.MOV.U32 R207, RZ, RZ, R99 ;  /* 0x000000ffffcf7224 */ /* 0x000fe200078e0063 */
        /* <DEDUP_REMOVED lines=18> */
[----:B------:R-:W-:Y:S01]  /*5df0*/  HMMA.16816.F32.BF16 R12, R8, R14, R68 ;  /* 0x0000000e080c723c */ /* 0x000fe20000041844 */
[----:B------:R-:W-:Y:S01]  /*5e00*/  FADD.FTZ R2, R191, R6 ;  /* 0x00000006bf027221 */ /* 0x000fe20000010000 */
[----:B------:R-:W-:Y:S01]  /*5e10*/  MOV R223, R207 ;  /* 0x000000cf00df7202 */ /* 0x000fe20000000f00 */
[----:B------:R-:W1:Y:S01]  /*5e20*/  LDSM.16.MT88.4 R188, [R228+0xd800] ;  /* 0x00d80000e4bc783b */ /* 0x000e620000004200 */
[----:B------:R-:W-:Y:S01]  /*5e30*/  IMAD.MOV.U32 R212, RZ, RZ, R206 ;  /* 0x000000ffffd47224 */ /* 0x000fe200078e00ce */
[----:B------:R-:W-:Y:S01]  /*5e40*/  MOV R222, R96 ;  /* 0x0000006000de7202 */ /* 0x000fe20000000f00 */
[----:B------:R-:W-:Y:S01]  /*5e50*/  IMAD.MOV.U32 R221, RZ, RZ, R97 ;  /* 0x000000ffffdd7224 */ /* 0x000fe200078e0061 */
        /* <DEDUP_REMOVED lines=9> */
[----:B------:R-:W4:Y:S01]  /*5ef0*/  LDSM.16.MT88.4 R156, [R225+0xd800] ;  /* 0x00d80000e19c783b */ /* 0x000f220000004200 */
[----:B------:R-:W-:Y:S01]  /*5f00*/  MOV R244, R82 ;  /* 0x0000005200f47202 */ /* 0x000fe20000000f00 */
[----:B------:R-:W-:Y:S01]  /*5f10*/  FADD.FTZ R11, R130, R5 ;  /* 0x00000005820b7221 */ /* 0x000fe20000010000 */
[----:B------:R-:W-:Y:S01]  /*5f20*/  MOV R250, R112 ;  /* 0x0000007000fa7202 */ /* 0x000fe20000000f00 */
[----:B------:R-:W1:Y:S01]  /*5f30*/  LDSM.16.MT88.4 R172, [R226+0xd800] ;  /* 0x00d80000e2ac783b */ /* 0x000e620000004200 */
[----:B------:R-:W-:-:S03]  /*5f40*/  MOV R249, R113 ;  /* 0x0000007100f97202 */ /* 0x000fc60000000f00 */
[----:B------:R-:W1:Y:S04]  /*5f50*/  LDSM.16.MT88.4 R204, [R227+0xd800] ;  /* 0x00d80000e3cc783b */ /* 0x000e680000004200 */
[----:B------:R-:W1:Y:S04]  /*5f60*/  LDSM.16.MT88.4 R80, [R225+0xf800] ;  /* 0x00f80000e150783b */ /* 0x000e680000004200 */
[----:B------:R-:W1:Y:S04]  /*5f70*/  LDSM.16.MT88.4 R96, [R226+0xf800] ;  /* 0x00f80000e260783b */ /* 0x000e680000004200 */
[----:B------:R-:W1:Y:S04]  /*5f80*/  LDSM.16.MT88.4 R112, [R228+0xf800] ;  /* 0x00f80000e470783b */ /* 0x000e680000004200 */
[----:B------:R-:W1:Y:S01]  /*5f90*/  LDSM.16.MT88.4 R4, [R227+0xf800] ;  /* 0x00f80000e304783b */ /* 0x000e620000004200 */
        /* <DEDUP_REMOVED lines=8> */
[----:B------:R-:W-:Y:S08]  /*6020*/  MUFU.EX2 R32, R32 ;  /* 0x0000002000207308 */ /* 0x000ff00000000800 */
[----:B------:R-:W1:Y:S08]  /*6030*/  MUFU.EX2 R37, R37 ;  /* 0x0000002500257308 */ /* 0x000e700000000800 */
[----:B------:R-:W-:Y:S08]  /*6040*/  MUFU.EX2 R38, R38 ;  /* 0x0000002600267308 */ /* 0x000ff00000000800 */
[----:B------:R-:W2:Y:S01]  /*6050*/  MUFU.EX2 R39, R39 ;  /* 0x0000002700277308 */ /* 0x000ea20000000800 */
[----:B------:R-:W-:Y:S01]  /*6060*/  MOV R215, R128 ;  /* 0x0000008000d77202 */ /* 0x000fe20000000f00 */
[----:B------:R-:W-:Y:S01]  /*6070*/  FADD.FTZ R10, R131, R0 ;  /* 0x00000000830a7221 */ /* 0x000fe20000010000 */
[----:B---3--:R-:W-:Y:S01]  /*6080*/  F2FP.BF16.PACK_AB R128, R35, R36 ;  /* 0x000000242380723e */ /* 0x008fe200000010ff */
[----:B------:R3:W5:Y:S01]  /*6090*/  LDL.LU R26, [R1+0xfc] ;  /* 0x0000fc00011a7983 */ /* 0x0007620000300800 */
[----:B-1----:R-:W-:-:S02]  /*60a0*/  F2FP.BF16.PACK_AB R129, R30, R31 ;  /* 0x0000001f1e81723e */ /* 0x002fc400000010ff */
[----:B------:R-:W-:Y:S02]  /*60b0*/  F2FP.BF16.PACK_AB R130, R33, R34 ;  /* 0x000000222182723e */ /* 0x000fe400000010ff */
[----:B------:R-:W-:Y:S02]  /*60c0*/  F2FP.BF16.PACK_AB R131, R28, R29 ;  /* 0x0000001d1c83723e */ /* 0x000fe400000010ff */
[----:B------:R-:W-:Y:S02]  /*60d0*/  F2FP.BF16.PACK_AB R124, R22, R27 ;  /* 0x0000001b167c723e */ /* 0x000fe400000010ff */
[----:B------:R-:W-:Y:S02]  /*60e0*/  F2FP.BF16.PACK_AB R125, R37, R32 ;  /* 0x00000020257d723e */ /* 0x000fe400000010ff */
[----:B------:R-:W-:Y:S02]  /*60f0*/  F2FP.BF16.PACK_AB R126, R20, R21 ;  /* 0x00000015147e723e */ /* 0x000fe400000010ff */
[----:B--2---:R-:W-:Y:S01]  /*6100*/  F2FP.BF16.PACK_AB R127, R39, R38 ;  /* 0x00000026277f723e */ /* 0x004fe200000010ff */
[----:B------:R-:W-:Y:S01]  /*6110*/  HMMA.16816.F32.BF16 R180, R128, R188, R180 ;  /* 0x000000bc80b4723c */ /* 0x000fe200000418b4 */
[----:B------:R-:W-:Y:S01]  /*6120*/  FADD.FTZ R0, R249, R11 ;  /* 0x0000000bf9007221 */ /* 0x000fe20000010000 */
[----:B------:R3:W5:Y:S01]  /*6130*/  LDL.LU R25, [R1+0xf8] ;  /* 0x0000f80001197983 */ /* 0x0007620000300800 */
[----:B------:R-:W-:-:S03]  /*6140*/  FADD.FTZ R2, R251, R9 ;  /* 0x00000009fb027221 */ /* 0x000fc60000010000 */
[----:B------:R3:W5:Y:S02]  /*6150*/  LDL.LU R24, [R1+0xf4] ;  /* 0x0000f40001187983 */ /* 0x0007640000300800 */
[C---:B------:R-:W-:Y:S08]  /*6160*/  HMMA.16816.F32.BF16 R176, R124.reuse, R188, R176 ;  /* 0x000000bc7cb0723c */ /* 0x040ff000000418b0 */
[-C--:B------:R-:W-:Y:S01]  /*6170*/  HMMA.16816.F32.BF16 R184, R124, R190.reuse, R184 ;  /* 0x000000be7cb8723c */ /* 0x080fe200000418b8 */
[----:B------:R-:W-:Y:S01]  /*6180*/  FADD.FTZ R2, R247, R2 ;  /* 0x00000002f7027221 */ /* 0x000fe20000010000 */
[----:B------:R3:W5:Y:S06]  /*6190*/  LDL.LU R23, [R1+0xf0] ;  /* 0x0000f00001177983 */ /* 0x00076c0000300800 */
[C---:B------:R-:W-:Y:S08]  /*61a0*/  HMMA.16816.F32.BF16 R188, R128.reuse, R190, R76 ;  /* 0x000000be80bc723c */ /* 0x040ff0000004184c */
[-C--:B----4-:R-:W-:Y:S08]  /*61b0*/  HMMA.16816.F32.BF16 R148, R128, R156.reuse, R148 ;  /* 0x0000009c8094723c */ /* 0x090ff00000041894 */
[C---:B------:R-:W-:Y:S08]  /*61c0*/  HMMA.16816.F32.BF16 R144, R124.reuse, R156, R144 ;  /* 0x0000009c7c90723c */ /* 0x040ff00000041890 */
[----:B------:R-:W-:Y:S08]  /*61d0*/  HMMA.16816.F32.BF16 R152, R124, R158, R152 ;  /* 0x0000009e7c98723c */ /* 0x000ff00000041898 */
        /* <DEDUP_REMOVED lines=74> */
[----:B------:R-:W-:Y:S01]  /*6680*/  IMAD.U32 R0, RZ, RZ, UR4 ;  /* 0x00000004ff007e24 */ /* 0x000fe2000f8e00ff */
[----:B------:R-:W-:Y:S02]  /*6690*/  UISETP.NE.AND UP0, UPT, UR8, 0x2, UPT ;  /* 0x000000020800788c */ /* 0x000fe4000bf05270 */
[----:B------:R-:W-:Y:S02]  /*66a0*/  UIMAD UR5, UR5, UR19, UR6 ;  /* 0x00000013050572a4 */ /* 0x000fe4000f8e0206 */
[----:B------:R-:W-:Y:S01]  /*66b0*/  USHF.L.U32 UR6, UR4, 0x5, URZ ;  /* 0x0000000504067899 */ /* 0x000fe2000800063f */
[----:B------:R-:W-:Y:S01]  /*66c0*/  BAR.SYNC.DEFER_BLOCKING 0x0 ;  /* 0x0000000000007b1d */ /* 0x000fe20000010000 */
[----:B--2---:R-:W-:-:S04]  /*66d0*/  IMAD.WIDE.U32 R4, R4, UR19, R138 ;  /* 0x0000001304047c25 */ /* 0x004fc8000f8e008a */
[----:B------:R-:W-:Y:S01]  /*66e0*/  IMAD.MOV.U32 R139, RZ, RZ, c[0x0][0x1a4] ;  /* 0x00006900ff8b7624 */ /* 0x000fe200078e00ff */
[----:B------:R-:W-:Y:S02]  /*66f0*/  IADD3 R2, R5, UR5, RZ ;  /* 0x0000000505027c10 */ /* 0x000fe4000fffe0ff */
[----:B------:R-:W-:Y:S02]  /*6700*/  LEA R8, P0, R4, c[0x0][0x170], 0x1 ;  /* 0x00005c0004087a11 */ /* 0x000fe400078008ff */
[----:B------:R-:W-:Y:S02]  /*6710*/  SHF.L.U64.HI R0, R0, 0x5, R139 ;  /* 0x0000000500007819 */ /* 0x000fe4000001028b */
[----:B------:R-:W-:Y:S01]  /*6720*/  LEA.HI.X R9, R4, c[0x0][0x174], R2, 0x1, P0 ;  /* 0x00005d0004097a11 */ /* 0x000fe200000f0c02 */
[----:B------:R-:W1:Y:S01]  /*6730*/  S2R R139, SR_TID.X ;  /* 0x00000000008b7919 */ /* 0x000e620000002100 */
[----:B------:R-:W-:-:S03]  /*6740*/  IADD3 R6, P0, R8, UR6, RZ ;  /* 0x0000000608067c10 */ /* 0x000fc6000ff1e0ff */
[----:B------:R-:W-:Y:S01]  /*6750*/  @!PT LDS RZ, [RZ] ;  /* 0x00000000fffff984 */ /* 0x000fe20000000800 */
[----:B------:R-:W-:Y:S01]  /*6760*/  @!PT LDS RZ, [RZ] ;  /* 0x00000000fffff984 */ /* 0x000fe20000000800 */
[----:B------:R-:W-:Y:S01]  /*6770*/  @!PT LDS RZ, [RZ] ;  /* 0x00000000fffff984 */ /* 0x000fe20000000800 */
[----:B------:R2:W-:Y:S02]  /*6780*/  LDGSTS.E.BYPASS.LTC128B.128 [R243+0xc000], [R8.64] ;  /* 0x0c00000008f37fae */ /* 0x0005e4000b901d50 */
[----:B------:R-:W-:Y:S01]  /*6790*/  IMAD.X R7, R0, 0x1, R9, P0 ;  /* 0x0000000100077824 */ /* 0x000fe200000e0609 */
[----:B------:R-:W-:Y:S01]  /*67a0*/  IADD3 R4, P0, R6, UR6, RZ ;  /* 0x0000000606047c10 */ /* 0x000fe2000ff1e0ff */
[----:B------:R2:W-:Y:S03]  /*67b0*/  LDGSTS.E.BYPASS.LTC128B.128 [R243+0xe000], [R8.64+0x80] ;  /* 0x0e00008008f37fae */ /* 0x0005e6000b901d50 */
[----:B------:R-:W-:Y:S01]  /*67c0*/  IADD3.X R5, R7, R0, RZ, P0, !PT ;  /* 0x0000000007057210 */ /* 0x000fe200007fe4ff */
[----:B------:R3:W-:Y:S01]  /*67d0*/  LDGSTS.E.BYPASS.LTC128B.128 [R243+0xc800], [R6.64] ;  /* 0x0c80000006f37fae */ /* 0x0007e2000b901d50 */
[----:B------:R-:W-:-:S03]  /*67e0*/  IADD3 R10, P0, R4, UR6, RZ ;  /* 0x00000006040a7c10 */ /* 0x000fc6000ff1e0ff */
[----:B------:R3:W-:Y:S02]  /*67f0*/  LDGSTS.E.BYPASS.LTC128B.128 [R243+0xe800], [R6.64+0x80] ;  /* 0x0e80008006f37fae */ /* 0x0007e4000b901d50 */
[----:B------:R-:W-:Y:S02]  /*6800*/  IMAD.X R11, R5, 0x1, R0, P0 ;  /* 0x00000001050b7824 */ /* 0x000fe400000e0600 */
[----:B------:R3:W-:Y:S04]  /*6810*/  LDGSTS.E.BYPASS.LTC128B.128 [R243+0xd000], [R4.64] ;  /* 0x0d00000004f37fae */ /* 0x0007e8000b901d50 */
[----:B------:R3:W-:Y:S01]  /*6820*/  LDGSTS.E.BYPASS.LTC128B.128 [R243+0xf000], [R4.64+0x80] ;  /* 0x0f00008004f37fae */ /* 0x0007e2000b901d50 */
[----:B-1----:R-:W-:-:S03]  /*6830*/  SHF.L.U32 R139, R139, 0x1, RZ ;  /* 0x000000018b8b7819 */ /* 0x002fc600000006ff */
[----:B------:R2:W-:Y:S01]  /*6840*/  LDGSTS.E.BYPASS.LTC128B.128 [R243+0xd800], [R10.64] ;  /* 0x0d8000000af37fae */ /* 0x0005e2000b901d50 */
[----:B------:R-:W-:-:S03]  /*6850*/  LOP3.LUT R139, R139, 0x6, RZ, 0xc0, !PT ;  /* 0x000000068b8b7812 */ /* 0x000fc600078ec0ff */
[----:B------:R2:W-:Y:S04]  /*6860*/  LDGSTS.E.BYPASS.LTC128B.128 [R243+0xf800], [R10.64+0x80] ;  /* 0x0f8000800af37fae */ /* 0x0005e8000b901d50 */
[----:B------:R-:W-:Y:S04]  /*6870*/  LDSM.16.M88.4 R16, [R231] ;  /* 0x00000000e710783b */ /* 0x000fe80000000200 */
[----:B------:R-:W-:Y:S04]  /*6880*/  LDSM.16.M88.4 R12, [R231+0x2000] ;  /* 0x00200000e70c783b */ /* 0x000fe80000000200 */
[----:B-----5:R-:W1:Y:S04]  /*6890*/  LDSM.16.M88.4 R48, [R224+0x9000] ;  /* 0x00900000e030783b */ /* 0x020e680000000200 */
[----:B------:R-:W4:Y:S04]  /*68a0*/  LDSM.16.M88.4 R44, [R224+0x9800] ;  /* 0x00980000e02c783b */ /* 0x000f280000000200 */
[----:B------:R-:W4:Y:S04]  /*68b0*/  LDSM.16.M88.4 R56, [R224+0x8000] ;  /* 0x00800000e038783b */ /* 0x000f280000000200 */
[----:B------:R-:W4:Y:S04]  /*68c0*/  LDSM.16.M88.4 R52, [R224+0x8800] ;  /* 0x00880000e034783b */ /* 0x000f280000000200 */
[----:B--2---:R-:W-:Y:S04]  /*68d0*/  LDSM.16.M88.4 R8, [R232] ;  /* 0x00000000e808783b */ /* 0x004fe80000000200 */
[----:B---3--:R-:W-:Y:S04]  /*68e0*/  LDSM.16.M88.4 R4, [R232+0x2000] ;  /* 0x00200000e804783b */ /* 0x008fe80000000200 */
[----:B------:R-:W2:Y:S04]  /*68f0*/  LDSM.16.M88.4 R32, [R241] ;  /* 0x00000000f120783b */ /* 0x000ea80000000200 */
[----:B------:R-:W3:Y:S04]  /*6900*/  LDSM.16.M88.4 R28, [R240] ;  /* 0x00000000f01c783b */ /* 0x000ee80000000200 */
[----:B------:R-:W2:Y:S04]  /*6910*/  LDSM.16.M88.4 R40, [R235] ;  /* 0x00000000eb28783b */ /* 0x000ea80000000200 */
[----:B------:R-:W2:Y:S01]  /*6920*/  LDSM.16.M88.4 R36, [R242] ;  /* 0x00000000f224783b */ /* 0x000ea20000000200 */
[----:B-1----:R-:W-:Y:S03]  /*6930*/  HMMA.16816.F32.BF16 R140, R12, R48, RZ ;  /* 0x000000300c8c723c */ /* 0x002fe600000418ff */
        /* <DEDUP_REMOVED lines=8> */
[----:B--2---:R-:W-:Y:S08]  /*69c0*/  HMMA.16816.F32.BF16 R140, R4, R32, R140 ;  /* 0x00000020048c723c */ /* 0x004ff0000004188c */
[-C--:B---3--:R-:W-:Y:S08]  /*69d0*/  HMMA.16816.F32.BF16 R64, R8, R28.reuse, R64 ;  /* 0x0000001c0840723c */ /* 0x088ff00000041840 */
        /* <DEDUP_REMOVED lines=16> */
[----:B------:R-:W-:Y:S01]  /*6ae0*/  MOV R33, R64 ;  /* 0x0000004000217202 */ /* 0x000fe20000000f00 */
[----:B------:R-:W-:Y:S01]  /*6af0*/  IMAD.MOV.U32 R32, RZ, RZ, R65 ;  /* 0x000000ffff207224 */ /* 0x000fe200078e0041 */
[C---:B------:R-:W-:Y:S08]  /*6b00*/  HMMA.16816.F32.BF16 R140, R12.reuse, R58, RZ ;  /* 0x0000003a0c8c723c */ /* 0x040ff000000418ff */
[C---:B------:R-:W-:Y:S07]  /*6b10*/  HMMA.16816.F32.BF16 R64, R12.reuse, R54, RZ ;  /* 0x000000360c40723c */ /* 0x040fee00000418ff */
[----:B------:R-:W-:Y:S01]  /*6b20*/  IMAD.MOV.U32 R21, RZ, RZ, R208 ;  /* 0x000000ffff157224 */ /* 0x000fe200078e00d0 */
[----:B------:R-:W-:Y:S01]  /*6b30*/  HMMA.16816.F32.BF16 R60, R12, R50, RZ ;  /* 0x000000320c3c723c */ /* 0x000fe200000418ff */
[----:B------:R-:W-:Y:S01]  /*6b40*/  IMAD.MOV.U32 R20, RZ, RZ, R209 ;  /* 0x000000ffff147224 */ /* 0x000fe200078e00d1 */
[----:B------:R-:W-:Y:S01]  /*6b50*/  MOV R0, R211 ;  /* 0x000000d300007202 */ /* 0x000fe20000000f00 */
[----:B------:R-:W-:-:S05]  /*6b60*/  IMAD.MOV.U32 R2, RZ, RZ, R210 ;  /* 0x000000ffff027224 */ /* 0x000fca00078e00d2 */
        /* <DEDUP_REMOVED lines=8> */
[----:B------:R-:W-:Y:S01]  /*6bf0*/  MOV R133, R14 ;  /* 0x0000000e00857202 */ /* 0x000fe20000000f00 */
[----:B------:R-:W-:Y:S01]  /*6c00*/  IMAD.MOV.U32 R137, RZ, RZ, R13 ;  /* 0x000000ffff897224 */ /* 0x000fe200078e000d */
[----:B------:R-:W-:Y:S01]  /*6c10*/  HMMA.16816.F32.BF16 R56, R8, R42, R56 ;  /* 0x0000002a0838723c */ /* 0x000fe20000041838 */
[----:B------:R-:W-:-:S02]  /*6c20*/  IMAD.MOV.U32 R132, RZ, RZ, R15 ;  /* 0x000000ffff847224 */ /* 0x000fc400078e000f */
[----:B------:R-:W-:Y:S05]  /*6c30*/  LDSM.16.M88.4 R12, [R230+0x8000] ;  /* 0x00800000e60c783b */ /* 0x000fea0000000200 */
        /* <DEDUP_REMOVED lines=20> */
[----:B------:R-:W-:Y:S01]  /*6d80*/  MOV R140, R41 ;  /* 0x00000029008c7202 */ /* 0x000fe20000000f00 */
[----:B------:R-:W-:Y:S02]  /*6d90*/  IMAD.MOV.U32 R141, RZ, RZ, R40 ;  /* 0x000000ffff8d7224 */ /* 0x000fe400078e0028 */
[----:B------:R-:W-:Y:S02]  /*6da0*/  IMAD.MOV.U32 R142, RZ, RZ, R37 ;  /* 0x000000ffff8e7224 */ /* 0x000fe400078e0025 */
[----:B------:R-:W-:Y:S01]  /*6db0*/  IMAD.MOV.U32 R143, RZ, RZ, R36 ;  /* 0x000000ffff8f7224 */ /* 0x000fe200078e0024 */
[-C--:B-1----:R-:W-:Y:S07]  /*6dc0*/  HMMA.16816.F32.BF16 R40, R8, R12.reuse, R248 ;  /* 0x0000000c0828723c */ /* 0x082fee00000418f8 */
[----:B------:R-:W-:Y:S01]  /*6dd0*/  MOV R248, R33 ;  /* 0x0000002100f87202 */ /* 0x000fe20000000f00 */
[----:B------:R-:W-:Y:S01]  /*6de0*/  IMAD.MOV.U32 R249, RZ, RZ, R32 ;  /* 0x000000fffff97224 */ /* 0x000fe200078e0020 */
[----:B------:R-:W-:Y:S01]  /*6df0*/  HMMA.16816.F32.BF16 R36, R4, R12, R212 ;  /* 0x0000000c0424723c */ /* 0x000fe200000418d4 */
[----:B------:R-:W-:-:S02]  /*6e00*/  IMAD.MOV.U32 R250, RZ, RZ, R27 ;  /* 0x000000fffffa7224 */ /* 0x000fc400078e001b */
[----:B------:R-:W-:-:S04]  /*6e10*/  IMAD.MOV.U32 R251, RZ, RZ, R22 ;  /* 0x000000fffffb7224 */ /* 0x000fc800078e0016 */
[----:B------:R-:W-:Y:S01]  /*6e20*/  MOV R212, R21 ;  /* 0x0000001500d47202 */ /* 0x000fe20000000f00 */
        /* <DEDUP_REMOVED lines=16> */
[----:B------:R-:W-:Y:S01]  /*6f30*/  MOV R49, R208 ;  /* 0x000000d000317202 */ /* 0x000fe20000000f00 */
[----:B------:R-:W-:-:S02]  /*6f40*/  IMAD.MOV.U32 R48, RZ, RZ, R209 ;  /* 0x000000ffff307224 */ /* 0x000fc400078e00d1 */
[----:B------:R-:W1:Y:S01]  /*6f50*/  LDSM.16.M88.4 R8, [R233] ;  /* 0x00000000e908783b */ /* 0x000e620000000200 */
[----:B------:R-:W-:Y:S02]  /*6f60*/  IMAD.MOV.U32 R27, RZ, RZ, R210 ;  /* 0x000000ffff1b7224 */ /* 0x000fe400078e00d2 */
[----:B------:R-:W-:Y:S01]  /*6f70*/  MOV R133, R4 ;  /* 0x0000000400857202 */ /* 0x000fe20000000f00 */
[----:B------:R-:W-:Y:S02]  /*6f80*/  IMAD.MOV.U32 R132, RZ, RZ, R5 ;  /* 0x000000ffff847224 */ /* 0x000fe400078e0005 */
[----:B------:R-:W-:Y:S02]  /*6f90*/  IMAD.MOV.U32 R51, RZ, RZ, R6 ;  /* 0x000000ffff337224 */ /* 0x000fe400078e0006 */
[----:B------:R-:W-:Y:S02]  /*6fa0*/  IMAD.MOV.U32 R50, RZ, RZ, R7 ;  /* 0x000000ffff327224 */ /* 0x000fe400078e0007 */
[----:B------:R-:W2:Y:S01]  /*6fb0*/  LDSM.16.M88.4 R4, [R233+0x2000] ;  /* 0x00200000e904783b */ /* 0x000ea20000000200 */
[----:B------:R-:W-:Y:S01]  /*6fc0*/  IMAD.MOV.U32 R22, RZ, RZ, R211 ;  /* 0x000000ffff167224 */ /* 0x000fe200078e00d3 */
[C---:B-1----:R-:W-:Y:S08]  /*6fd0*/  HMMA.16816.F32.BF16 R52, R8.reuse, R12, R52 ;  /* 0x0000000c0834723c */ /* 0x042ff00000041834 */
[----:B------:R-:W-:Y:S08]  /*6fe0*/  HMMA.16816.F32.BF16 R208, R8, R14, R28 ;  /* 0x0000000e08d0723c */ /* 0x000ff0000004181c */
[C---:B--2---:R-:W-:Y:S08]  /*6ff0*/  HMMA.16816.F32.BF16 R60, R4.reuse, R12, R60 ;  /* 0x0000000c043c723c */ /* 0x044ff0000004183c */
[----:B------:R-:W-:Y:S01]  /*7000*/  HMMA.16816.F32.BF16 R244, R4, R14, R44 ;  /* 0x0000000e04f4723c */ /* 0x000fe2000004182c */
[----:B------:R-:W1:Y:S01]  /*7010*/  LDSM.16.M88.4 R12, [R229+0x800] ;  /* 0x00080000e50c783b */ /* 0x000e620000000200 */
[----:B------:R-:W-:Y:S01]  /*7020*/  IMAD.MOV.U32 R17, RZ, RZ, R54 ;  /* 0x000000ffff117224 */ /* 0x000fe200078e0036 */
[----:B------:R-:W-:Y:S01]  /*7030*/  MOV R19, R52 ;  /* 0x0000003400137202 */ /* 0x000fe20000000f00 */
[----:B------:R-:W-:Y:S01]  /*7040*/  IMAD.MOV.U32 R16, RZ, RZ, R55 ;  /* 0x000000ffff107224 */ /* 0x000fe200078e0037 */
[----:B------:R-:W-:Y:S01]  /*7050*/  MOV R52, R49 ;  /* 0x0000003100347202 */ /* 0x000fe20000000f00 */
[----:B------:R-:W-:-:S02]  /*7060*/  IMAD.MOV.U32 R18, RZ, RZ, R53 ;  /* 0x000000ffff127224 */ /* 0x000fc400078e0035 */
[----:B------:R-:W-:Y:S02]  /*7070*/  IMAD.MOV.U32 R54, RZ, RZ, R27 ;  /* 0x000000ffff367224 */ /* 0x000fe400078e001b */
[----:B------:R-:W-:Y:S02]  /*7080*/  IMAD.MOV.U32 R55, RZ, RZ, R22 ;  /* 0x000000ffff377224 */ /* 0x000fe400078e0016 */
[----:B------:R-:W-:-:S04]  /*7090*/  IMAD.MOV.U32 R53, RZ, RZ, R48 ;  /* 0x000000ffff357224 */ /* 0x000fc800078e0030 */
[----:B------:R-:W-:Y:S01]  /*70a0*/  MOV R21, R60 ;  /* 0x0000003c00157202 */ /* 0x000fe20000000f00 */
[----:B------:R-:W-:Y:S01]  /*70b0*/  IMAD.MOV.U32 R20, RZ, RZ, R61 ;  /* 0x000000ffff147224 */ /* 0x000fe200078e003d */
[----:B------:R-:W-:Y:S01]  /*70c0*/  MOV R60, R133 ;  /* 0x00000085003c7202 */ /* 0x000fe20000000f00 */
[----:B------:R-:W-:Y:S02]  /*70d0*/  IMAD.MOV.U32 R2, RZ, RZ, R62 ;  /* 0x000000ffff027224 */ /* 0x000fe400078e003e */
[----:B------:R-:W-:Y:S02]  /*70e0*/  IMAD.MOV.U32 R0, RZ, RZ, R63 ;  /* 0x000000ffff007224 */ /* 0x000fe400078e003f */
[----:B------:R-:W-:Y:S02]  /*70f0*/  IMAD.MOV.U32 R61, RZ, RZ, R132 ;  /* 0x000000ffff3d7224 */ /* 0x000fe400078e0084 */
[----:B------:R-:W-:Y:S02]  /*7100*/  IMAD.MOV.U32 R62, RZ, RZ, R51 ;  /* 0x000000ffff3e7224 */ /* 0x000fe400078e0033 */
[----:B------:R-:W-:Y:S01]  /*7110*/  IMAD.MOV.U32 R63, RZ, RZ, R50 ;  /* 0x000000ffff3f7224 */ /* 0x000fe200078e0032 */
[-C--:B-1----:R-:W-:Y:S08]  /*7120*/  HMMA.16816.F32.BF16 R40, R8, R12.reuse, R40 ;  /* 0x0000000c0828723c */ /* 0x082ff00000041828 */
[----:B------:R-:W-:Y:S08]  /*7130*/  HMMA.16816.F32.BF16 R48, R4, R12, R36 ;  /* 0x0000000c0430723c */ /* 0x000ff00000041824 */
[----:B------:R-:W-:Y:S08]  /*7140*/  HMMA.16816.F32.BF16 R28, R8, R14, R56 ;  /* 0x0000000e081c723c */ /* 0x000ff00000041838 */
[----:B------:R-:W-:Y:S01]  /*7150*/  MOV R133, R40 ;  /* 0x0000002800857202 */ /* 0x000fe20000000f00 */
[----:B------:R-:W-:-:S02]  /*7160*/  IMAD.MOV.U32 R132, RZ, RZ, R41 ;  /* 0x000000ffff847224 */ /* 0x000fc400078e0029 */
[----:B------:R-:W-:Y:S02]  /*7170*/  IMAD.MOV.U32 R27, RZ, RZ, R42 ;  /* 0x000000ffff1b7224 */ /* 0x000fe400078e002a */
[----:B------:R-:W-:Y:S02]  /*7180*/  IMAD.MOV.U32 R22, RZ, RZ, R43 ;  /* 0x000000ffff167224 */ /* 0x000fe400078e002b */
[C---:B------:R-:W-:Y:S01]  /*7190*/  HMMA.16816.F32.BF16 R40, R4.reuse, R14, R32 ;  /* 0x0000000e0428723c */ /* 0x040fe20000041820 */
[----:B------:R-:W1:Y:S07]  /*71a0*/  LDSM.16.M88.4 R12, [R229+0x1000] ;  /* 0x00100000e50c783b */ /* 0x000e6e0000000200 */
[----:B-1----:R-:W-:Y:S07]  /*71b0*/  HMMA.16816.F32.BF16 R32, R4, R14, R216 ;  /* 0x0000000e0420723c */ /* 0x002fee00000418d8 */
[----:B------:R-:W-:Y:S01]  /*71c0*/  MOV R216, R19 ;  /* 0x0000001300d87202 */ /* 0x000fe20000000f00 */
[----:B------:R-:W-:Y:S01]  /*71d0*/  IMAD.MOV.U32 R217, RZ, RZ, R18 ;  /* 0x000000ffffd97224 */ /* 0x000fe200078e0012 */
[----:B------:R-:W-:Y:S01]  /*71e0*/  HMMA.16816.F32.BF16 R44, R8, R12, R64 ;  /* 0x0000000c082c723c */ /* 0x000fe20000041840 */
[----:B------:R-:W-:-:S02]  /*71f0*/  IMAD.MOV.U32 R218, RZ, RZ, R17 ;  /* 0x000000ffffda7224 */ /* 0x000fc400078e0011 */
[----:B------:R-:W-:-:S05]  /*7200*/  IMAD.MOV.U32 R219, RZ, RZ, R16 ;  /* 0x000000ffffdb7224 */ /* 0x000fca00078e0010 */
[----:B------:R-:W-:Y:S07]  /*7210*/  HMMA.16816.F32.BF16 R36, R4, R12, R140 ;  /* 0x0000000c0424723c */ /* 0x000fee000004188c */
[----:B------:R-:W-:Y:S01]  /*7220*/  MOV R140, R133 ;  /* 0x00000085008c7202 */ /* 0x000fe20000000f00 */
[----:B------:R-:W-:Y:S01]  /*7230*/  HMMA.16816.F32.BF16 R16, R8, R14, R212 ;  /* 0x0000000e0810723c */ /* 0x000fe200000418d4 */
[----:B------:R-:W1:Y:S01]  /*7240*/  LDSM.16.M88.4 R12, [R229+0x1800] ;  /* 0x00180000e50c783b */ /* 0x000e620000000200 */
        /* <DEDUP_REMOVED lines=17> */
[C---:B------:R-:W-:Y:S01]  /*7360*/  HMMA.16816.F32.BF16 R212, R8.reuse, R14, R208 ;  /* 0x0000000e08d4723c */ /* 0x040fe200000418d0 */
[----:B------:R-:W1:Y:S07]  /*7370*/  LDSM.16.M88.4 R12, [R224+0xa800] ;  /* 0x00a80000e00c783b */ /* 0x000e6e0000000200 */
[-C--:B-1----:R-:W-:Y:S08]  /*7380*/  HMMA.16816.F32.BF16 R140, R8, R12.reuse, R140 ;  /* 0x0000000c088c723c */ /* 0x082ff0000004188c */
[C---:B------:R-:W-:Y:S08]  /*7390*/  HMMA.16816.F32.BF16 R216, R4.reuse, R12, R48 ;  /* 0x0000000c04d8723c */ /* 0x040ff00000041830 */
[----:B------:R-:W-:Y:S08]  /*73a0*/  HMMA.16816.F32.BF16 R208, R4, R14, R40 ;  /* 0x0000000e04d0723c */ /* 0x000ff00000041828 */
[----:B------:R-:W-:Y:S01]  /*73b0*/  MOV R133, R140 ;  /* 0x0000008c00857202 */ /* 0x000fe20000000f00 */
[----:B------:R-:W-:-:S02]  /*73c0*/  IMAD.MOV.U32 R132, RZ, RZ, R141 ;  /* 0x000000ffff847224 */ /* 0x000fc400078e008d */
[----:B------:R-:W-:Y:S02]  /*73d0*/  IMAD.MOV.U32 R27, RZ, RZ, R142 ;  /* 0x000000ffff1b7224 */ /* 0x000fe400078e008e */
[----:B------:R-:W-:Y:S02]  /*73e0*/  IMAD.MOV.U32 R22, RZ, RZ, R143 ;  /* 0x000000ffff167224 */ /* 0x000fe400078e008f */
[C---:B------:R-:W-:Y:S01]  /*73f0*/  HMMA.16816.F32.BF16 R140, R8.reuse, R14, R28 ;  /* 0x0000000e088c723c */ /* 0x040fe2000004181c */
[----:B------:R-:W1:Y:S07]  /*7400*/  LDSM.16.M88.4 R12, [R224+0xb000] ;  /* 0x00b00000e00c783b */ /* 0x000e6e0000000200 */
[-C--:B-1----:R-:W-:Y:S08]  /*7410*/  HMMA.16816.F32.BF16 R44, R8, R12.reuse, R44 ;  /* 0x0000000c082c723c */ /* 0x082ff0000004182c */
[C---:B------:R-:W-:Y:S11]  /*7420*/  HMMA.16816.F32.BF16 R48, R4.reuse, R12, R36 ;  /* 0x0000000c0430723c */ /* 0x040ff60000041824 */
[----:B------:R-:W-:Y:S05]  /*7430*/  @!UPT UIADD3 URZ, URZ, URZ, URZ ;  /* 0x0000003f3f3ff290 */ /* 0x000fea000fffe03f */
[----:B------:R-:W-:Y:S01]  /*7440*/  MOV R21, R44 ;  /* 0x0000002c00157202 */ /* 0x000fe20000000f00 */
[----:B------:R-:W-:Y:S02]  /*7450*/  IMAD.MOV.U32 R20, RZ, RZ, R45 ;  /* 0x000000ffff147224 */ /* 0x000fe400078e002d */
[----:B------:R-:W-:Y:S02]  /*7460*/  IMAD.MOV.U32 R2, RZ, RZ, R46 ;  /* 0x000000ffff027224 */ /* 0x000fe400078e002e */
[----:B------:R-:W-:Y:S02]  /*7470*/  IMAD.MOV.U32 R0, RZ, RZ, R47 ;  /* 0x000000ffff007224 */ /* 0x000fe400078e002f */
[-C--:B------:R-:W-:Y:S08]  /*7480*/  HMMA.16816.F32.BF16 R44, R4, R14.reuse, R32 ;  /* 0x0000000e042c723c */ /* 0x080ff00000041820 */
[C---:B------:R-:W-:Y:S01]  /*7490*/  HMMA.16816.F32.BF16 R32, R8.reuse, R14, R16 ;  /* 0x0000000e0820723c */ /* 0x040fe20000041810 */
[----:B------:R-:W1:Y:S07]  /*74a0*/  LDSM.16.M88.4 R12, [R224+0xb800] ;  /* 0x00b80000e00c783b */ /* 0x000e6e0000000200 */
[-C--:B-1----:R-:W-:Y:S08]  /*74b0*/  HMMA.16816.F32.BF16 R40, R8, R12.reuse, R56 ;  /* 0x0000000c0828723c */ /* 0x082ff00000041838 */
[C---:B------:R-:W-:Y:S07]  /*74c0*/  HMMA.16816.F32.BF16 R36, R4.reuse, R12, R64 ;  /* 0x0000000c0424723c */ /* 0x040fee0000041840 */
[----:B------:R-:W-:Y:S01]  /*74d0*/  IMAD.MOV.U32 R66, RZ, RZ, R27 ;  /* 0x000000ffff427224 */ /* 0x000fe200078e001b */
[----:B------:R-:W-:Y:S01]  /*74e0*/  HMMA.16816.F32.BF16 R28, R4, R14, R60 ;  /* 0x0000000e041c723c */ /* 0x000fe2000004183c */
[----:B------:R-:W-:Y:S01]  /*74f0*/  LDSM.16.M88.4 R4, [R232+0x6000] ;  /* 0x00600000e804783b */ /* 0x000fe20000000200 */
[----:B------:R-:W-:Y:S01]  /*7500*/  IMAD.MOV.U32 R67, RZ, RZ, R22 ;  /* 0x000000ffff437224 */ /* 0x000fe200078e0016 */
[----:B------:R-:W-:Y:S01]  /*7510*/  MOV R64, R133 ;  /* 0x0000008500407202 */ /* 0x000fe20000000f00 */
[----:B------:R-:W-:-:S04]  /*7520*/  IMAD.MOV.U32 R65, RZ, RZ, R132 ;  /* 0x000000ffff417224 */ /* 0x000fc800078e0084 */
        /* <DEDUP_REMOVED lines=10> */
[C---:B------:R-:W-:Y:S01]  /*75d0*/  HMMA.16816.F32.BF16 R56, R8.reuse, R12, R220 ;  /* 0x0000000c0838723c */ /* 0x040fe200000418dc */
[----:B------:R-:W1:Y:S07]  /*75e0*/  LDSM.16.M88.4 R12, [R238] ;  /* 0x00000000ee0c783b */ /* 0x000e6e0000000200 */
[-C--:B-1----:R-:W-:Y:S08]  /*75f0*/  HMMA.16816.F32.BF16 R220, R8, R12.reuse, R64 ;  /* 0x0000000c08dc723c */ /* 0x082ff00000041840 */
[----:B------:R-:W-:Y:S07]  /*7600*/  HMMA.16816.F32.BF16 R244, R4, R12, R216 ;  /* 0x0000000c04f4723c */ /* 0x000fee00000418d8 */
[----:B------:R-:W-:Y:S01]  /*7610*/  MOV R216, R21 ;  /* 0x0000001500d87202 */ /* 0x000fe20000000f00 */
[----:B------:R-:W-:Y:S01]  /*7620*/  HMMA.16816.F32.BF16 R212, R8, R14, R140 ;  /* 0x0000000e08d4723c */ /* 0x000fe2000004188c */
[----:B------:R-:W-:-:S02]  /*7630*/  IMAD.MOV.U32 R217, RZ, RZ, R20 ;  /* 0x000000ffffd97224 */ /* 0x000fc400078e0014 */
[----:B------:R-:W-:Y:S02]  /*7640*/  IMAD.MOV.U32 R218, RZ, RZ, R2 ;  /* 0x000000ffffda7224 */ /* 0x000fe400078e0002 */
[----:B------:R-:W-:-:S03]  /*7650*/  IMAD.MOV.U32 R219, RZ, RZ, R0 ;  /* 0x000000ffffdb7224 */ /* 0x000fc600078e0000 */
[----:B------:R-:W-:Y:S01]  /*7660*/  MOV R65, R220 ;  /* 0x000000dc00417202 */ /* 0x000fe20000000f00 */
[----:B------:R-:W-:Y:S02]  /*7670*/  IMAD.MOV.U32 R64, RZ, RZ, R221 ;  /* 0x000000ffff407224 */ /* 0x000fe400078e00dd */
[----:B------:R-:W-:Y:S02]  /*7680*/  IMAD.MOV.U32 R55, RZ, RZ, R222 ;  /* 0x000000ffff377224 */ /* 0x000fe400078e00de */
[----:B------:R-:W-:Y:S02]  /*7690*/  IMAD.MOV.U32 R54, RZ, RZ, R223 ;  /* 0x000000ffff367224 */ /* 0x000fe400078e00df */
[----:B------:R-:W-:Y:S01]  /*76a0*/  HMMA.16816.F32.BF16 R220, R4, R14, R208 ;  /* 0x0000000e04dc723c */ /* 0x000fe200000418d0 */
[----:B------:R-:W1:Y:S07]  /*76b0*/  LDSM.16.M88.4 R12, [R237] ;  /* 0x00000000ed0c783b */ /* 0x000e6e0000000200 */
[----:B-1----:R-:W-:Y:S08]  /*76c0*/  HMMA.16816.F32.BF16 R216, R8, R12, R216 ;  /* 0x0000000c08d8723c */ /* 0x002ff000000418d8 */
[-C--:B------:R-:W-:Y:S08]  /*76d0*/  HMMA.16816.F32.BF16 R208, R4, R14.reuse, R44 ;  /* 0x0000000e04d0723c */ /* 0x080ff0000004182c */
[----:B------:R-:W-:Y:S07]  /*76e0*/  HMMA.16816.F32.BF16 R140, R8, R14, R32 ;  /* 0x0000000e088c723c */ /* 0x000fee0000041820 */
[----:B------:R-:W-:Y:S01]  /*76f0*/  MOV R32, R53 ;  /* 0x0000003500207202 */ /* 0x000fe20000000f00 */
[----:B------:R-:W-:Y:S01]  /*7700*/  IMAD.MOV.U32 R20, RZ, RZ, R217 ;  /* 0x000000ffff147224 */ /* 0x000fe200078e00d9 */
[----:B------:R-:W-:Y:S01]  /*7710*/  MOV R21, R216 ;  /* 0x000000d800157202 */ /* 0x000fe20000000f00 */
[----:B------:R-:W-:-:S02]  /*7720*/  IMAD.MOV.U32 R2, RZ, RZ, R218 ;  /* 0x000000ffff027224 */ /* 0x000fc400078e00da */
[----:B------:R-:W-:Y:S02]  /*7730*/  IMAD.MOV.U32 R0, RZ, RZ, R219 ;  /* 0x000000ffff007224 */ /* 0x000fe400078e00db */
[----:B------:R-:W-:Y:S01]  /*7740*/  HMMA.16816.F32.BF16 R216, R4, R12, R48 ;  /* 0x0000000c04d8723c */ /* 0x000fe20000041830 */
[----:B------:R-:W1:Y:S01]  /*7750*/  LDSM.16.M88.4 R12, [R236] ;  /* 0x00000000ec0c783b */ /* 0x000e620000000200 */
[----:B------:R-:W-:Y:S02]  /*7760*/  IMAD.MOV.U32 R33, RZ, RZ, R52 ;  /* 0x000000ffff217224 */ /* 0x000fe400078e0034 */
[----:B------:R-:W-:Y:S02]  /*7770*/  IMAD.MOV.U32 R34, RZ, RZ, R27 ;  /* 0x000000ffff227224 */ /* 0x000fe400078e001b */
[----:B------:R-:W-:Y:S01]  /*7780*/  IMAD.MOV.U32 R35, RZ, RZ, R22 ;  /* 0x000000ffff237224 */ /* 0x000fe200078e0016 */
[----:B------:R-:W-:Y:S01]  /*7790*/  MOV R48, R65 ;  /* 0x0000004100307202 */ /* 0x000fe20000000f00 */
[----:B------:R-:W-:-:S02]  /*77a0*/  IMAD.MOV.U32 R49, RZ, RZ, R64 ;  /* 0x000000ffff317224 */ /* 0x000fc400078e0040 */
[----:B------:R-:W-:Y:S02]  /*77b0*/  IMAD.MOV.U32 R50, RZ, RZ, R55 ;  /* 0x000000ffff327224 */ /* 0x000fe400078e0037 */
[----:B------:R-:W-:Y:S01]  /*77c0*/  IMAD.MOV.U32 R51, RZ, RZ, R54 ;  /* 0x000000ffff337224 */ /* 0x000fe200078e0036 */
[-C--:B-1----:R-:W-:Y:S08]  /*77d0*/  HMMA.16816.F32.BF16 R64, R8, R12.reuse, R40 ;  /* 0x0000000c0840723c */ /* 0x082ff00000041828 */
[C---:B------:R-:W-:Y:S08]  /*77e0*/  HMMA.16816.F32.BF16 R52, R4.reuse, R12, R36 ;  /* 0x0000000c0434723c */ /* 0x040ff00000041824 */
[-C--:B------:R-:W-:Y:S01]  /*77f0*/  HMMA.16816.F32.BF16 R44, R4, R14.reuse, R28 ;  /* 0x0000000e042c723c */ /* 0x080fe2000004181c */
[----:B------:R-:W-:Y:S07]  /*7800*/  LDSM.16.M88.4 R4, [R234+0x6000] ;  /* 0x00600000ea04783b */ /* 0x000fee0000000200 */
[----:B------:R-:W-:Y:S01]  /*7810*/  HMMA.16816.F32.BF16 R16, R8, R14, R16 ;  /* 0x0000000e0810723c */ /* 0x000fe20000041810 */
[----:B------:R-:W1:Y:S04]  /*7820*/  LDSM.16.M88.4 R12, [R230+0xa000] ;  /* 0x00a00000e60c783b */ /* 0x000e680000000200 */
[----:B------:R-:W2:Y:S03]  /*7830*/  LDSM.16.M88.4 R8, [R234+0x4000] ;  /* 0x00400000ea08783b */ /* 0x000ea60000000200 */
[-C--:B-1----:R-:W-:Y:S08]  /*7840*/  HMMA.16816.F32.BF16 R32, R4, R12.reuse, R32 ;  /* 0x0000000c0420723c */ /* 0x082ff00000041820 */
[C---:B--2---:R-:W-:Y:S08]  /*7850*/  HMMA.16816.F32.BF16 R36, R8.reuse, R12, R56 ;  /* 0x0000000c0824723c */ /* 0x044ff00000041838 */
[----:B------:R-:W-:Y:S08]  /*7860*/  HMMA.16816.F32.BF16 R28, R8, R14, R60 ;  /* 0x0000000e081c723c */ /* 0x000ff0000004183c */
[----:B------:R-:W-:Y:S01]  /*7870*/  MOV R133, R32 ;  /* 0x0000002000857202 */ /* 0x000fe20000000f00 */
[----:B------:R-:W-:-:S02]  /*7880*/  IMAD.MOV.U32 R132, RZ, RZ, R33 ;  /* 0x000000ffff847224 */ /* 0x000fc400078e0021 */
        /* <DEDUP_REMOVED lines=8> */
[----:B-1----:R-:W-:Y:S08]  /*7910*/  HMMA.16816.F32.BF16 R40, R8, R12, R48 ;  /* 0x0000000c0828723c */ /* 0x002ff00000041830 */
[-C--:B------:R-:W-:Y:S07]  /*7920*/  HMMA.16816.F32.BF16 R48, R4, R14.reuse, R220 ;  /* 0x0000000e0430723c */ /* 0x080fee00000418dc */
        /* <DEDUP_REMOVED lines=10> */
[----:B------:R-:W1:Y:S07]  /*79d0*/  LDSM.16.M88.4 R12, [R230+0xb000] ;  /* 0x00b00000e60c783b */ /* 0x000e6e0000000200 */
[-C--:B-1----:R-:W-:Y:S08]  /*79e0*/  HMMA.16816.F32.BF16 R60, R8, R12.reuse, R248 ;  /* 0x0000000c083c723c */ /* 0x082ff000000418f8 */
[----:B------:R-:W-:Y:S08]  /*79f0*/  HMMA.16816.F32.BF16 R248, R4, R12, R216 ;  /* 0x0000000c04f8723c */ /* 0x000ff000000418d8 */
[----:B------:R-:W-:Y:S07]  /*7a00*/  HMMA.16816.F32.BF16 R244, R8, R14, R140 ;  /* 0x0000000e08f4723c */ /* 0x000fee000004188c */
[----:B------:R-:W-:Y:S01]  /*7a10*/  MOV R140, R21 ;  /* 0x00000015008c7202 */ /* 0x000fe20000000f00 */
[----:B------:R-:W-:Y:S01]  /*7a20*/  IMAD.MOV.U32 R132, RZ, RZ, R61 ;  /* 0x000000ffff847224 */ /* 0x000fe200078e003d */
[----:B------:R-:W-:Y:S01]  /*7a30*/  MOV R133, R60 ;  /* 0x0000003c00857202 */ /* 0x000fe20000000f00 */
[----:B------:R-:W-:-:S02]  /*7a40*/  IMAD.MOV.U32 R27, RZ, RZ, R62 ;  /* 0x000000ffff1b7224 */ /* 0x000fc400078e003e */
[----:B------:R-:W-:Y:S02]  /*7a50*/  IMAD.MOV.U32 R22, RZ, RZ, R63 ;  /* 0x000000ffff167224 */ /* 0x000fe400078e003f */
[----:B------:R-:W-:Y:S01]  /*7a60*/  HMMA.16816.F32.BF16 R60, R4, R14, R208 ;  /* 0x0000000e043c723c */ /* 0x000fe200000418d0 */
[----:B------:R-:W1:Y:S01]  /*7a70*/  LDSM.16.M88.4 R12, [R230+0xb800] ;  /* 0x00b80000e60c783b */ /* 0x000e620000000200 */
[----:B------:R-:W-:Y:S02]  /*7a80*/  IMAD.MOV.U32 R141, RZ, RZ, R20 ;  /* 0x000000ffff8d7224 */ /* 0x000fe400078e0014 */
[----:B------:R-:W-:Y:S02]  /*7a90*/  IMAD.MOV.U32 R142, RZ, RZ, R2 ;  /* 0x000000ffff8e7224 */ /* 0x000fe400078e0002 */
[----:B------:R-:W-:Y:S02]  /*7aa0*/  IMAD.MOV.U32 R143, RZ, RZ, R0 ;  /* 0x000000ffff8f7224 */ /* 0x000fe400078e0000 */
[-C--:B-1----:R-:W-:Y:S08]  /*7ab0*/  HMMA.16816.F32.BF16 R64, R8, R12.reuse, R64 ;  /* 0x0000000c0840723c */ /* 0x082ff00000041840 */
[C---:B------:R-:W-:Y:S11]  /*7ac0*/  HMMA.16816.F32.BF16 R52, R4.reuse, R12, R52 ;  /* 0x0000000c0434723c */ /* 0x040ff60000041834 */
[----:B------:R-:W-:Y:S05]  /*7ad0*/  @!UPT UIADD3 URZ, URZ, URZ, URZ ;  /* 0x0000003f3f3ff290 */ /* 0x000fea000fffe03f */
[----:B------:R-:W-:Y:S01]  /*7ae0*/  MOV R21, R64 ;  /* 0x0000004000157202 */ /* 0x000fe20000000f00 */
[----:B------:R-:W-:Y:S02]  /*7af0*/  IMAD.MOV.U32 R20, RZ, RZ, R65 ;  /* 0x000000ffff147224 */ /* 0x000fe400078e0041 */
[----:B------:R-:W-:Y:S02]  /*7b00*/  IMAD.MOV.U32 R2, RZ, RZ, R66 ;  /* 0x000000ffff027224 */ /* 0x000fe400078e0042 */
[----:B------:R-:W-:Y:S02]  /*7b10*/  IMAD.MOV.U32 R0, RZ, RZ, R67 ;  /* 0x000000ffff007224 */ /* 0x000fe400078e0043 */
[-C--:B------:R-:W-:Y:S01]  /*7b20*/  HMMA.16816.F32.BF16 R64, R4, R14.reuse, R44 ;  /* 0x0000000e0440723c */ /* 0x080fe2000004182c */
[----:B------:R-:W-:Y:S07]  /*7b30*/  LDSM.16.M88.4 R4, [R233+0x6000] ;  /* 0x00600000e904783b */ /* 0x000fee0000000200 */
[----:B------:R-:W-:Y:S01]  /*7b40*/  HMMA.16816.F32.BF16 R44, R8, R14, R16 ;  /* 0x0000000e082c723c */ /* 0x000fe20000041810 */
[----:B------:R-:W1:Y:S04]  /*7b50*/  LDSM.16.M88.4 R12, [R229+0x2000] ;  /* 0x00200000e50c783b */ /* 0x000e680000000200 */
[----:B------:R-:W2:Y:S02]  /*7b60*/  LDSM.16.M88.4 R8, [R233+0x4000] ;  /* 0x00400000e908783b */ /* 0x000ea40000000200 */
[----:B------:R-:W-:Y:S01]  /*7b70*/  MOV R16, R133 ;  /* 0x0000008500107202 */ /* 0x000fe20000000f00 */
[----:B------:R-:W-:-:S02]  /*7b80*/  IMAD.MOV.U32 R17, RZ, RZ, R132 ;  /* 0x000000ffff117224 */ /* 0x000fc400078e0084 */
[----:B------:R-:W-:Y:S02]  /*7b90*/  IMAD.MOV.U32 R18, RZ, RZ, R27 ;  /* 0x000000ffff127224 */ /* 0x000fe400078e001b */
[----:B------:R-:W-:Y:S01]  /*7ba0*/  IMAD.MOV.U32 R19, RZ, RZ, R22 ;  /* 0x000000ffff137224 */ /* 0x000fe200078e0016 */
[-C--:B-1----:R-:W-:Y:S08]  /*7bb0*/  HMMA.16816.F32.BF16 R220, R4, R12.reuse, R220 ;  /* 0x0000000c04dc723c */ /* 0x082ff000000418dc */
[----:B--2---:R-:W-:Y:S08]  /*7bc0*/  HMMA.16816.F32.BF16 R216, R8, R12, R36 ;  /* 0x0000000c08d8723c */ /* 0x004ff00000041824 */
[-C--:B------:R-:W-:Y:S08]  /*7bd0*/  HMMA.16816.F32.BF16 R212, R4, R14.reuse, R32 ;  /* 0x0000000e04d4723c */ /* 0x080ff00000041820 */
[----:B------:R-:W-:Y:S01]  /*7be0*/  HMMA.16816.F32.BF16 R208, R8, R14, R28 ;  /* 0x0000000e08d0723c */ /* 0x000fe2000004181c */
[----:B------:R-:W1:Y:S01]  /*7bf0*/  LDSM.16.M88.4 R12, [R229+0x2800] ;  /* 0x00280000e50c783b */ /* 0x000e620000000200 */
[----:B------:R-:W-:-:S02]  /*7c00*/  FMUL.FTZ R221, R221, c[0x0][0x2ec] ;  /* 0x0000bb00dddd7a20 */ /* 0x000fc40000410000 */
[----:B------:R-:W-:Y:S02]  /*7c10*/  FMUL.FTZ R223, R223, c[0x0][0x2ec] ;  /* 0x0000bb00dfdf7a20 */ /* 0x000fe40000410000 */
[----:B------:R-:W-:Y:S02]  /*7c20*/  FMUL.FTZ R220, R220, c[0x0][0x2ec] ;  /* 0x0000bb00dcdc7a20 */ /* 0x000fe40000410000 */
[----:B------:R-:W-:Y:S01]  /*7c30*/  FMUL.FTZ R217, R217, c[0x0][0x2ec] ;  /* 0x0000bb00d9d97a20 */ /* 0x000fe20000410000 */
[----:B------:R-:W-:Y:S01]  /*7c40*/  MUFU.TANH R221, R221 ;  /* 0x000000dd00dd7308 */ /* 0x000fe20000002400 */
[----:B------:R-:W-:Y:S02]  /*7c50*/  FMUL.FTZ R219, R219, c[0x0][0x2ec] ;  /* 0x0000bb00dbdb7a20 */ /* 0x000fe40000410000 */
[----:B------:R-:W-:Y:S02]  /*7c60*/  FMUL.FTZ R218, R218, c[0x0][0x2ec] ;  /* 0x0000bb00dada7a20 */ /* 0x000fe40000410000 */
[----:B------:R-:W-:-:S02]  /*7c70*/  FMUL.FTZ R222, R222, c[0x0][0x2ec] ;  /* 0x0000bb00dede7a20 */ /* 0x000fc40000410000 */
[----:B------:R-:W-:Y:S01]  /*7c80*/  FMUL.FTZ R214, R214, c[0x0][0x2ec] ;  /* 0x0000bb00d6d67a20 */ /* 0x000fe20000410000 */
[----:B------:R-:W2:Y:S01]  /*7c90*/  MUFU.TANH R27, R223 ;  /* 0x000000df001b7308 */ /* 0x000ea20000002400 */
[----:B------:R-:W-:Y:S02]  /*7ca0*/  FMUL.FTZ R212, R212, c[0x0][0x2ec] ;  /* 0x0000bb00d4d47a20 */ /* 0x000fe40000410000 */
[----:B------:R-:W-:Y:S02]  /*7cb0*/  FMUL.FTZ R213, R213, c[0x0][0x2ec] ;  /* 0x0000bb00d5d57a20 */ /* 0x000fe40000410000 */
[----:B------:R-:W-:Y:S02]  /*7cc0*/  FMUL.FTZ R215, R215, c[0x0][0x2ec] ;  /* 0x0000bb00d7d77a20 */ /* 0x000fe40000410000 */
[----:B------:R-:W-:Y:S01]  /*7cd0*/  FMUL.FTZ R208, R208, c[0x0][0x2ec] ;  /* 0x0000bb00d0d07a20 */ /* 0x000fe20000410000 */
[----:B------:R-:W-:Y:S01]  /*7ce0*/  MUFU.TANH R22, R214 ;  /* 0x000000d600167308 */ /* 0x000fe20000002400 */
[----:B------:R-:W-:-:S02]  /*7cf0*/  FMUL.FTZ R210, R210, c[0x0][0x2ec] ;  /* 0x0000bb00d2d27a20 */ /* 0x000fc40000410000 */
[----:B------:R-:W-:Y:S02]  /*7d00*/  FMUL.FTZ R209, R209, c[0x0][0x2ec] ;  /* 0x0000bb00d1d17a20 */ /* 0x000fe40000410000 */
[----:B------:R-:W-:Y:S02]  /*7d10*/  FMUL.FTZ R211, R211, c[0x0][0x2ec] ;  /* 0x0000bb00d3d37a20 */ /* 0x000fe40000410000 */
[----:B------:R-:W-:Y:S01]  /*7d20*/  FMUL.FTZ R216, R216, c[0x0][0x2ec] ;  /* 0x0000bb00d8d87a20 */ /* 0x000fe20000410000 */
[----:B------:R-:W-:Y:S01]  /*7d30*/  MUFU.TANH R210, R210 ;  /* 0x000000d200d27308 */ /* 0x000fe20000002400 */
[-C--:B-1----:R-:W-:Y:S07]  /*7d40*/  HMMA.16816.F32.BF16 R140, R8, R12.reuse, R140 ;  /* 0x0000000c088c723c */ /* 0x082fee000004188c */
[----:B------:R-:W-:Y:S01]  /*7d50*/  MUFU.TANH R211, R211 ;  /* 0x000000d300d37308 */ /* 0x000fe20000002400 */
[C---:B------:R-:W-:Y:S07]  /*7d60*/  HMMA.16816.F32.BF16 R40, R4.reuse, R12, R40 ;  /* 0x0000000c0428723c */ /* 0x040fee0000041828 */
[----:B------:R-:W-:Y:S01]  /*7d70*/  MUFU.TANH R213, R213 ;  /* 0x000000d500d57308 */ /* 0x000fe20000002400 */
[-C--:B------:R-:W-:Y:S08]  /*7d80*/  HMMA.16816.F32.BF16 R36, R4, R14.reuse, R48 ;  /* 0x0000000e0424723c */ /* 0x080ff00000041830 */
[----:B------:R-:W-:Y:S01]  /*7d90*/  HMMA.16816.F32.BF16 R28, R8, R14, R56 ;  /* 0x0000000e081c723c */ /* 0x000fe20000041838 */
[----:B------:R-:W1:Y:S01]  /*7da0*/  LDSM.16.M88.4 R12, [R229+0x3000] ;  /* 0x00300000e50c783b */ /* 0x000e620000000200 */
[----:B------:R-:W-:-:S02]  /*7db0*/  FMUL.FTZ R140, R140, c[0x0][0x2ec] ;  /* 0x0000bb008c8c7a20 */ /* 0x000fc40000410000 */
[----:B------:R-:W-:Y:S02]  /*7dc0*/  FMUL.FTZ R141, R141, c[0x0][0x2ec] ;  /* 0x0000bb008d8d7a20 */ /* 0x000fe40000410000 */
[----:B------:R-:W-:Y:S01]  /*7dd0*/  FMUL.FTZ R142, R142, c[0x0][0x2ec] ;  /* 0x0000bb008e8e7a20 */ /* 0x000fe20000410000 */
[----:B------:R-:W-:Y:S01]  /*7de0*/  MOV R56, R21 ;  /* 0x0000001500387202 */ /* 0x000fe20000000f00 */
[----:B------:R-:W-:Y:S01]  /*7df0*/  IMAD.MOV.U32 R57, RZ, RZ, R20 ;  /* 0x000000ffff397224 */ /* 0x000fe200078e0014 */
[----:B------:R-:W-:Y:S01]  /*7e00*/  MUFU.TANH R140, R140 ;  /* 0x0000008c008c7308 */ /* 0x000fe20000002400 */
[----:B------:R-:W-:Y:S02]  /*7e10*/  IMAD.MOV.U32 R58, RZ, RZ, R2 ;  /* 0x000000ffff3a7224 */ /* 0x000fe400078e0002 */
[----:B------:R-:W-:Y:S02]  /*7e20*/  IMAD.MOV.U32 R59, RZ, RZ, R0 ;  /* 0x000000ffff3b7224 */ /* 0x000fe400078e0000 */
[----:B------:R-:W-:-:S02]  /*7e30*/  IMAD.U32 R0, RZ, RZ, UR14 ;  /* 0x0000000eff007e24 */ /* 0x000fc4000f8e00ff */
[----:B------:R-:W-:Y:S01]  /*7e40*/  FMUL.FTZ R40, R40, c[0x0][0x2ec] ;  /* 0x0000bb0028287a20 */ /* 0x000fe20000410000 */
[----:B------:R-:W3:Y:S01]  /*7e50*/  MUFU.TANH R20, R212 ;  /* 0x000000d400147308 */ /* 0x000ee20000002400 */
[----:B------:R-:W-:Y:S02]  /*7e60*/  IMAD R0, R0, 0x40, R139 ;  /* 0x0000004000007824 */ /* 0x000fe400078e028b */
[----:B------:R-:W-:Y:S02]  /*7e70*/  FMUL.FTZ R41, R41, c[0x0][0x2ec] ;  /* 0x0000bb0029297a20 */ /* 0x000fe40000410000 */
[----:B------:R-:W-:Y:S01]  /*7e80*/  FMUL.FTZ R42, R42, c[0x0][0x2ec] ;  /* 0x0000bb002a2a7a20 */ /* 0x000fe20000410000 */
[----:B------:R-:W-:Y:S01]  /*7e90*/  IADD3 R2, R0, 0x1, RZ ;  /* 0x0000000100027810 */ /* 0x000fe20007ffe0ff */
[----:B------:R-:W-:Y:S01]  /*7ea0*/  FMUL.FTZ R143, R143, c[0x0][0x2ec] ;  /* 0x0000bb008f8f7a20 */ /* 0x000fe20000410000 */
[----:B------:R-:W-:Y:S01]  /*7eb0*/  MUFU.TANH R40, R40 ;  /* 0x0000002800287308 */ /* 0x000fe20000002400 */
[----:B------:R-:W-:Y:S01]  /*7ec0*/  FMUL.FTZ R43, R43, c[0x0][0x2ec] ;  /* 0x0000bb002b2b7a20 */ /* 0x000fe20000410000 */
[----:B------:R-:W-:Y:S01]  /*7ed0*/  ISETP.GE.AND P1, PT, R2, R23, PT ;  /* 0x000000170200720c */ /* 0x000fe20003f26270 */
[----:B------:R-:W-:Y:S01]  /*7ee0*/  FMUL.FTZ R28, R28, c[0x0][0x2ec] ;  /* 0x0000bb001c1c7a20 */ /* 0x000fe20000410000 */
[C---:B------:R-:W-:Y:S01]  /*7ef0*/  ISETP.GE.AND P0, PT, R2.reuse, R24, PT ;  /* 0x000000180200720c */ /* 0x040fe20003f06270 */
[----:B------:R-:W-:Y:S01]  /*7f00*/  FMUL.FTZ R29, R29, c[0x0][0x2ec] ;  /* 0x0000bb001d1d7a20 */ /* 0x000fe20000410000 */
[----:B------:R-:W-:Y:S01]  /*7f10*/  ISETP.GE.AND P4, PT, R2, R26, PT ;  /* 0x0000001a0200720c */ /* 0x000fe20003f86270 */
[----:B------:R-:W-:Y:S01]  /*7f20*/  FMUL.FTZ R30, R30, c[0x0][0x2ec] ;  /* 0x0000bb001e1e7a20 */ /* 0x000fe20000410000 */
[----:B------:R-:W-:Y:S01]  /*7f30*/  ISETP.GE.AND P2, PT, R2, R25, PT ;  /* 0x000000190200720c */ /* 0x000fe20003f46270 */
[----:B------:R-:W-:Y:S01]  /*7f40*/  MUFU.TANH R141, R141 ;  /* 0x0000008d008d7308 */ /* 0x000fe20000002400 */
[----:B------:R-:W-:Y:S01]  /*7f50*/  IADD3 R2, R0, 0x8, RZ ;  /* 0x0000000800027810 */ /* 0x000fe20007ffe0ff */
[----:B------:R-:W-:Y:S01]  /*7f60*/  FMUL.FTZ R36, R36, c[0x0][0x2ec] ;  /* 0x0000bb0024247a20 */ /* 0x000fe20000410000 */
[----:B--2---:R-:W-:Y:S01]  /*7f70*/  FSEL R27, R27, -INF , !P2 ;  /* 0xff8000001b1b7808 */ /* 0x004fe20005000000 */
[----:B------:R-:W-:Y:S01]  /*7f80*/  FMUL.FTZ R38, R38, c[0x0][0x2ec] ;  /* 0x0000bb0026267a20 */ /* 0x000fe20000410000 */
[C---:B------:R-:W-:Y:S01]  /*7f90*/  ISETP.GE.AND P6, PT, R2.reuse, R23, PT ;  /* 0x000000170200720c */ /* 0x040fe20003fc6270 */
[----:B------:R-:W-:Y:S01]  /*7fa0*/  FMUL.FTZ R31, R31, c[0x0][0x2ec] ;  /* 0x0000bb001f1f7a20 */ /* 0x000fe20000410000 */
[----:B-1----:R-:W-:Y:S01]  /*7fb0*/  HMMA.16816.F32.BF16 R16, R8, R12, R16 ;  /* 0x0000000c0810723c */ /* 0x002fe20000041810 */
[C---:B------:R-:W-:Y:S01]  /*7fc0*/  ISETP.GE.AND P5, PT, R2.reuse, R24, PT ;  /* 0x000000180200720c */ /* 0x040fe20003fa6270 */
[----:B------:R-:W-:Y:S01]  /*7fd0*/  MUFU.TANH R21, R215 ;  /* 0x000000d700157308 */ /* 0x000fe20000002400 */
[----:B------:R-:W-:Y:S01]  /*7fe0*/  ISETP.GE.AND P3, PT, R2, R26, PT ;  /* 0x0000001a0200720c */ /* 0x000fe20003f66270 */
[----:B------:R-:W-:-:S02]  /*7ff0*/  FMUL.FTZ R37, R37, c[0x0][0x2ec] ;  /* 0x0000bb0025257a20 */ /* 0x000fc40000410000 */
[----:B------:R-:W-:Y:S01]  /*8000*/  FMUL.FTZ R39, R39, c[0x0][0x2ec] ;  /* 0x0000bb0027277a20 */ /* 0x000fe20000410000 */
[----:B---3--:R-:W-:Y:S01]  /*8010*/  FSEL R20, R20, -INF , !P3 ;  /* 0xff80000014147808 */ /* 0x008fe20005800000 */
[C---:B------:R-:W-:Y:S02]  /*8020*/  HMMA.16816.F32.BF16 R32, R4.reuse, R12, R248 ;  /* 0x0000000c0420723c */ /* 0x040fe400000418f8 */
[----:B------:R-:W-:Y:S06]  /*8030*/  MUFU.TANH R41, R41 ;  /* 0x0000002900297308 */ /* 0x000fec0000002400 */
[-C--:B------:R-:W-:Y:S02]  /*8040*/  HMMA.16816.F32.BF16 R60, R4, R14.reuse, R60 ;  /* 0x0000000e043c723c */ /* 0x080fe4000004183c */
[----:B------:R-:W-:Y:S06]  /*8050*/  MUFU.TANH R142, R142 ;  /* 0x0000008e008e7308 */ /* 0x000fec0000002400 */
[----:B------:R-:W-:Y:S01]  /*8060*/  HMMA.16816.F32.BF16 R48, R8, R14, R244 ;  /* 0x0000000e0830723c */ /* 0x000fe200000418f4 */
[----:B------:R-:W1:Y:S01]  /*8070*/  LDSM.16.M88.4 R12, [R229+0x3800] ;  /* 0x00380000e50c783b */ /* 0x000e620000000200 */
[----:B------:R-:W-:Y:S01]  /*8080*/  FMUL.FTZ R18, R18, c[0x0][0x2ec] ;  /* 0x0000bb0012127a20 */ /* 0x000fe20000410000 */
[----:B------:R-:W-:Y:S01]  /*8090*/  MUFU.TANH R42, R42 ;  /* 0x0000002a002a7308 */ /* 0x000fe20000002400 */
[----:B------:R-:W-:Y:S01]  /*80a0*/  FMUL.FTZ R16, R16, c[0x0][0x2ec] ;  /* 0x0000bb0010107a20 */ /* 0x000fe20000410000 */
[----:B------:R-:W-:-:S04]  /*80b0*/  DEPBAR.LE SB0, 0x0 ;  /* 0x000080000000791a */ /* 0x000fc80000000000 */
[----:B------:R-:W-:Y:S02]  /*80c0*/  FMUL.FTZ R17, R17, c[0x0][0x2ec] ;  /* 0x0000bb0011117a20 */ /* 0x000fe40000410000 */
[----:B------:R-:W-:Y:S01]  /*80d0*/  MUFU.TANH R143, R143 ;  /* 0x0000008f008f7308 */ /* 0x000fe20000002400 */
        /* <DEDUP_REMOVED lines=14> */
[----:B------:R-:W-:Y:S01]  /*81c0*/  MUFU.TANH R28, R28 ;  /* 0x0000001c001c7308 */ /* 0x000fe20000002400 */
[----:B------:R-:W-:Y:S01]  /*81d0*/  FMUL.FTZ R63, R63, c[0x0][0x2ec] ;  /* 0x0000bb003f3f7a20 */ /* 0x000fe20000410000 */
[C---:B-1----:R-:W-:Y:S06]  /*81e0*/  HMMA.16816.F32.BF16 R52, R4.reuse, R12, R52 ;  /* 0x0000000c0434723c */ /* 0x042fec0000041834 */
[----:B------:R-:W-:Y:S02]  /*81f0*/  MUFU.TANH R29, R29 ;  /* 0x0000001d001d7308 */ /* 0x000fe40000002400 */
[----:B------:R-:W-:Y:S06]  /*8200*/  HMMA.16816.F32.BF16 R64, R4, R14, R64 ;  /* 0x0000000e0440723c */ /* 0x000fec0000041840 */
[----:B------:R-:W1:Y:S02]  /*8210*/  MUFU.TANH R7, R217 ;  /* 0x000000d900077308 */ /* 0x000e640000002400 */
[C---:B------:R-:W-:Y:S06]  /*8220*/  HMMA.16816.F32.BF16 R56, R8.reuse, R12, R56 ;  /* 0x0000000c0838723c */ /* 0x040fec0000041838 */
[----:B------:R2:W-:Y:S02]  /*8230*/  MUFU.TANH R4, R18 ;  /* 0x0000001200047308 */ /* 0x0005e40000002400 */
[----:B------:R-:W-:Y:S01]  /*8240*/  HMMA.16816.F32.BF16 R44, R8, R14, R44 ;  /* 0x0000000e082c723c */ /* 0x000fe2000004182c */
[----:B------:R-:W-:-:S05]  /*8250*/  FMUL.FTZ R52, R52, c[0x0][0x2ec] ;  /* 0x0000bb0034347a20 */ /* 0x000fca0000410000 */
[----:B------:R-:W3:Y:S01]  /*8260*/  MUFU.TANH R15, R219 ;  /* 0x000000db000f7308 */ /* 0x000ee20000002400 */
[----:B-1----:R-:W-:Y:S01]  /*8270*/  FSEL R7, R7, -INF , !P1 ;  /* 0xff80000007077808 */ /* 0x002fe20004800000 */
[----:B------:R-:W-:Y:S01]  /*8280*/  FMUL.FTZ R54, R54, c[0x0][0x2ec] ;  /* 0x0000bb0036367a20 */ /* 0x000fe20000410000 */
[----:B------:R-:W-:Y:S01]  /*8290*/  ISETP.GE.AND P1, PT, R2, R25, PT ;  /* 0x000000190200720c */ /* 0x000fe20003f26270 */
[----:B------:R-:W-:Y:S01]  /*82a0*/  FMUL.FTZ R53, R53, c[0x0][0x2ec] ;  /* 0x0000bb0035357a20 */ /* 0x000fe20000410000 */
[----:B------:R-:W-:Y:S01]  /*82b0*/  IADD3 R2, R0, 0x9, RZ ;  /* 0x0000000900027810 */ /* 0x000fe20007ffe0ff */
[----:B------:R-:W-:Y:S01]  /*82c0*/  FMUL.FTZ R55, R55, c[0x0][0x2ec] ;  /* 0x0000bb0037377a20 */ /* 0x000fe20000410000 */
[----:B------:R-:W-:Y:S01]  /*82d0*/  FSEL R22, R22, -INF , !P1 ;  /* 0xff80000016167808 */ /* 0x000fe20004800000 */
[----:B------:R-:W1:Y:S01]  /*82e0*/  MUFU.TANH R8, R208 ;  /* 0x000000d000087308 */ /* 0x000e620000002400 */
[----:B--2---:R-:W-:Y:S02]  /*82f0*/  FSEL R18, R221, -INF , !P4 ;  /* 0xff800000dd127808 */ /* 0x004fe40006000000 */
[----:B------:R-:W-:-:S02]  /*8300*/  ISETP.GE.AND P4, PT, R2, R24, PT ;  /* 0x000000180200720c */ /* 0x000fc40003f86270 */
[-C--:B------:R-:W-:Y:S01]  /*8310*/  ISETP.GE.AND P2, PT, R2, R26.reuse, PT ;  /* 0x0000001a0200720c */ /* 0x080fe20003f46270 */
[----:B------:R-:W-:Y:S01]  /*8320*/  FMUL.FTZ R56, R56, c[0x0][0x2ec] ;  /* 0x0000bb0038387a20 */ /* 0x000fe20000410000 */
[----:B------:R-:W-:Y:S01]  /*8330*/  FSEL R17, R211, -INF , !P4 ;  /* 0xff800000d3117808 */ /* 0x000fe20006000000 */
[----:B------:R-:W2:Y:S01]  /*8340*/  MUFU.TANH R11, R209 ;  /* 0x000000d1000b7308 */ /* 0x000ea20000002400 */
[----:B---3--:R-:W-:Y:S01]  /*8350*/  FSEL R15, R15, -INF , !P0 ;  /* 0xff8000000f0f7808 */ /* 0x008fe20004000000 */
[----:B------:R-:W-:Y:S01]  /*8360*/  FMUL.FTZ R57, R57, c[0x0][0x2ec] ;  /* 0x0000bb0039397a20 */ /* 0x000fe20000410000 */
[----:B------:R-:W-:Y:S01]  /*8370*/  ISETP.GE.AND P0, PT, R2, R23, PT ;  /* 0x000000170200720c */ /* 0x000fe20003f06270 */
[----:B------:R-:W-:Y:S02]  /*8380*/  FMUL.FTZ R58, R58, c[0x0][0x2ec] ;  /* 0x0000bb003a3a7a20 */ /* 0x000fe40000410000 */
[----:B------:R-:W-:Y:S01]  /*8390*/  FMUL.FTZ R9, R46, c[0x0][0x2ec] ;  /* 0x0000bb002e097a20 */ /* 0x000fe20000410000 */
[----:B-1----:R-:W-:Y:S01]  /*83a0*/  FSEL R8, R8, -INF , !P6 ;  /* 0xff80000008087808 */ /* 0x002fe20007000000 */
[----:B------:R1:W-:Y:S01]  /*83b0*/  MUFU.TANH R5, R16 ;  /* 0x0000001000057308 */ /* 0x0003e20000002400 */
[----:B------:R-:W-:Y:S01]  /*83c0*/  ISETP.GE.AND P6, PT, R2, R25, PT ;  /* 0x000000190200720c */ /* 0x000fe20003fc6270 */
[----:B------:R-:W-:Y:S01]  /*83d0*/  FMUL.FTZ R59, R59, c[0x0][0x2ec] ;  /* 0x0000bb003b3b7a20 */ /* 0x000fe20000410000 */
[----:B------:R-:W-:Y:S01]  /*83e0*/  IADD3 R2, R0, 0x10, RZ ;  /* 0x0000001000027810 */ /* 0x000fe20007ffe0ff */
[----:B------:R-:W-:Y:S01]  /*83f0*/  FMUL.FTZ R44, R44, c[0x0][0x2ec] ;  /* 0x0000bb002c2c7a20 */ /* 0x000fe20000410000 */
[----:B------:R-:W-:Y:S01]  /*8400*/  FSEL R21, R21, -INF , !P6 ;  /* 0xff80000015157808 */ /* 0x000fe20007000000 */
[----:B------:R-:W-:Y:S01]  /*8410*/  FMUL.FTZ R45, R45, c[0x0][0x2ec] ;  /* 0x0000bb002d2d7a20 */ /* 0x000fe20000410000 */
[C---:B------:R-:W-:Y:S01]  /*8420*/  ISETP.GE.AND P1, PT, R2.reuse, R26, PT ;  /* 0x0000001a0200720c */ /* 0x040fe20003f26270 */
[----:B------:R-:W3:Y:S01]  /*8430*/  MUFU.TANH R30, R30 ;  /* 0x0000001e001e7308 */ /* 0x000ee20000002400 */
[----:B--2---:R-:W-:Y:S01]  /*8440*/  FSEL R11, R11, -INF , !P0 ;  /* 0xff8000000b0b7808 */ /* 0x004fe20004000000 */
[----:B------:R-:W-:Y:S01]  /*8450*/  FMUL.FTZ R47, R47, c[0x0][0x2ec] ;  /* 0x0000bb002f2f7a20 */ /* 0x000fe20000410000 */
[----:B------:R-:W-:-:S02]  /*8460*/  ISETP.GE.AND P3, PT, R2, R24, PT ;  /* 0x000000180200720c */ /* 0x000fc40003f66270 */
[----:B------:R-:W-:Y:S02]  /*8470*/  ISETP.GE.AND P0, PT, R2, R25, PT ;  /* 0x000000190200720c */ /* 0x000fe40003f06270 */
[----:B------:R-:W-:Y:S01]  /*8480*/  FSEL R142, R142, -INF , !P3 ;  /* 0xff8000008e8e7808 */ /* 0x000fe20005800000 */
[----:B------:R-:W2:Y:S01]  /*8490*/  MUFU.TANH R36, R36 ;  /* 0x0000002400247308 */ /* 0x000ea20000002400 */
[----:B-1----:R-:W-:Y:S02]  /*84a0*/  FSEL R16, R210, -INF , !P5 ;  /* 0xff800000d2107808 */ /* 0x002fe40006800000 */
[-C--:B------:R-:W-:Y:S02]  /*84b0*/  ISETP.GE.AND P5, PT, R2, R23.reuse, PT ;  /* 0x000000170200720c */ /* 0x080fe40003fa6270 */
[----:B------:R-:W-:Y:S02]  /*84c0*/  IADD3 R2, R0, 0x11, RZ ;  /* 0x0000001100027810 */ /* 0x000fe40007ffe0ff */
[----:B------:R-:W-:Y:S01]  /*84d0*/  FSEL R6, R140, -INF , !P5 ;  /* 0xff8000008c067808 */ /* 0x000fe20006800000 */
[----:B------:R-:W-:Y:S01]  /*84e0*/  MUFU.TANH R38, R38 ;  /* 0x0000002600267308 */ /* 0x000fe20000002400 */
[----:B------:R-:W-:-:S02]  /*84f0*/  ISETP.GE.AND P4, PT, R2, R23, PT ;  /* 0x000000170200720c */ /* 0x000fc40003f86270 */
[C---:B------:R-:W-:Y:S01]  /*8500*/  ISETP.GE.AND P6, PT, R2.reuse, R26, PT ;  /* 0x0000001a0200720c */ /* 0x040fe20003fc6270 */
[----:B------:R1:W-:Y:S01]  /*8510*/  STL [R1+0x30], R6 ;  /* 0x0000300601007387 */ /* 0x0003e20000100800 */
[----:B------:R-:W-:Y:S02]  /*8520*/  ISETP.GE.AND P5, PT, R2, R25, PT ;  /* 0x000000190200720c */ /* 0x000fe40003fa6270 */
[----:B------:R-:W-:Y:S01]  /*8530*/  FSEL R42, R42, -INF , !P0 ;  /* 0xff8000002a2a7808 */ /* 0x000fe20004000000 */
[----:B------:R4:W-:Y:S08]  /*8540*/  MUFU.TANH R247, R19 ;  /* 0x0000001300f77308 */ /* 0x0009f00000002400 */
[----:B------:R-:W-:Y:S01]  /*8550*/  MUFU.TANH R31, R31 ;  /* 0x0000001f001f7308 */ /* 0x000fe20000002400 */
[----:B----4-:R-:W-:-:S07]  /*8560*/  FSEL R19, R213, -INF , !P2 ;  /* 0xff800000d5137808 */ /* 0x010fce0005000000 */
[----:B------:R-:W4:Y:S01]  /*8570*/  MUFU.TANH R37, R37 ;  /* 0x0000002500257308 */ /* 0x000f220000002400 */
[-C--:B------:R-:W-:Y:S02]  /*8580*/  ISETP.GE.AND P2, PT, R2, R24.reuse, PT ;  /* 0x000000180200720c */ /* 0x080fe40003f46270 */
[----:B------:R-:W-:Y:S02]  /*8590*/  IADD3 R2, R0, 0x18, RZ ;  /* 0x0000001800027810 */ /* 0x000fe40007ffe0ff */
[----:B-1----:R-:W-:Y:S02]  /*85a0*/  FSEL R6, R40, -INF , !P1 ;  /* 0xff80000028067808 */ /* 0x002fe40004800000 */
[C---:B------:R-:W-:Y:S01]  /*85b0*/  ISETP.GE.AND P3, PT, R2.reuse, R23, PT ;  /* 0x000000170200720c */ /* 0x040fe20003f66270 */
[----:B------:R-:W1:Y:S01]  /*85c0*/  MUFU.TANH R39, R39 ;  /* 0x0000002700277308 */ /* 0x000e620000002400 */
[C---:B------:R-:W-:Y:S01]  /*85d0*/  ISETP.GE.AND P1, PT, R2.reuse, R24, PT ;  /* 0x000000180200720c */ /* 0x040fe20003f26270 */
[----:B------:R1:W-:Y:S01]  /*85e0*/  STL [R1+0x34], R6 ;  /* 0x0000340601007387 */ /* 0x0003e20000100800 */
[----:B------:R-:W-:-:S02]  /*85f0*/  ISETP.GE.AND P0, PT, R2, R26, PT ;  /* 0x0000001a0200720c */ /* 0x000fc40003f06270 */
[----:B------:R-:W-:Y:S02]  /*8600*/  FSEL R143, R143, -INF , !P2 ;  /* 0xff8000008f8f7808 */ /* 0x000fe40005000000 */
[----:B---3--:R-:W-:Y:S01]  /*8610*/  FSEL R30, R30, -INF , !P1 ;  /* 0xff8000001e1e7808 */ /* 0x008fe20004800000 */
[----:B------:R-:W3:Y:S01]  /*8620*/  MUFU.TANH R32, R32 ;  /* 0x0000002000207308 */ /* 0x000ee20000002400 */
[----:B--2---:R-:W-:-:S07]  /*8630*/  FSEL R36, R36, -INF , !P0 ;  /* 0xff80000024247808 */ /* 0x004fce0004000000 */
[----:B------:R-:W2:Y:S08]  /*8640*/  MUFU.TANH R34, R34 ;  /* 0x0000002200227308 */ /* 0x000eb00000002400 */
[----:B------:R-:W2:Y:S01]  /*8650*/  MUFU.TANH R33, R33 ;  /* 0x0000002100217308 */ /* 0x000ea20000002400 */
[----:B-1----:R-:W-:Y:S02]  /*8660*/  FSEL R6, R141, -INF , !P4 ;  /* 0xff8000008d067808 */ /* 0x002fe40006000000 */
[----:B------:R-:W-:-:S02]  /*8670*/  ISETP.GE.AND P4, PT, R2, R25, PT ;  /* 0x000000190200720c */ /* 0x000fc40003f86270 */
[----:B------:R-:W-:Y:S01]  /*8680*/  IADD3 R2, R0, 0x19, RZ ;  /* 0x0000001900027810 */ /* 0x000fe20007ffe0ff */
[----:B------:R1:W-:Y:S01]  /*8690*/  STL [R1+0x20], R6 ;  /* 0x0000200601007387 */ /* 0x0003e20000100800 */
[----:B------:R-:W-:Y:S01]  /*86a0*/  FSEL R141, R43, -INF , !P5 ;  /* 0xff8000002b8d7808 */ /* 0x000fe20006800000 */
[----:B------:R-:W1:Y:S01]  /*86b0*/  MUFU.TANH R35, R35 ;  /* 0x0000002300237308 */ /* 0x000e620000002400 */
[C---:B------:R-:W-:Y:S02]  /*86c0*/  ISETP.GE.AND P2, PT, R2.reuse, R23, PT ;  /* 0x000000170200720c */ /* 0x040fe40003f46270 */
[----:B------:R-:W-:Y:S02]  /*86d0*/  ISETP.GE.AND P5, PT, R2, R26, PT ;  /* 0x0000001a0200720c */ /* 0x000fe40003fa6270 */
[----:B------:R-:W-:Y:S02]  /*86e0*/  FSEL R140, R29, -INF , !P2 ;  /* 0xff8000001d8c7808 */ /* 0x000fe40005000000 */
[----:B----4-:R-:W-:Y:S01]  /*86f0*/  FSEL R37, R37, -INF , !P5 ;  /* 0xff80000025257808 */ /* 0x010fe20006800000 */
[----:B------:R-:W4:Y:S08]  /*8700*/  MUFU.TANH R48, R48 ;  /* 0x0000003000307308 */ /* 0x000f300000002400 */
[----:B------:R-:W-:Y:S01]  /*8710*/  MUFU.TANH R49, R49 ;  /* 0x0000003100317308 */ /* 0x000fe20000002400 */
[----:B-1----:R-:W-:-:S07]  /*8720*/  FSEL R6, R41, -INF , !P6 ;  /* 0xff80000029067808 */ /* 0x002fce0007000000 */
[----:B------:R-:W1:Y:S01]  /*8730*/  MUFU.TANH R50, R50 ;  /* 0x0000003200327308 */ /* 0x000e620000002400 */
[----:B------:R-:W-:Y:S01]  /*8740*/  ISETP.GE.AND P6, PT, R2, R24, PT ;  /* 0x000000180200720c */ /* 0x000fe20003fc6270 */
[----:B------:R1:W-:Y:S03]  /*8750*/  STL [R1+0x28], R6 ;  /* 0x0000280601007387 */ /* 0x0003e60000100800 */
[----:B------:R-:W-:-:S03]  /*8760*/  FSEL R252, R31, -INF , !P6 ;  /* 0xff8000001ffc7808 */ /* 0x000fc60007000000 */
[----:B------:R-:W1:Y:S08]  /*8770*/  MUFU.TANH R60, R60 ;  /* 0x0000003c003c7308 */ /* 0x000e700000002400 */
[----:B------:R-:W2:Y:S08]  /*8780*/  MUFU.TANH R62, R62 ;  /* 0x0000003e003e7308 */ /* 0x000eb00000002400 */
[----:B------:R-:W-:Y:S01]  /*8790*/  MUFU.TANH R51, R51 ;  /* 0x0000003300337308 */ /* 0x000fe20000002400 */
[----:B-1----:R-:W-:-:S02]  /*87a0*/  FSEL R6, R28, -INF , !P3 ;  /* 0xff8000001c067808 */ /* 0x002fc40005800000 */
[----:B------:R-:W-:-:S05]  /*87b0*/  ISETP.GE.AND P3, PT, R2, R25, PT ;  /* 0x000000190200720c */ /* 0x000fca0003f66270 */
[----:B------:R-:W-:Y:S01]  /*87c0*/  MUFU.TANH R61, R61 ;  /* 0x0000003d003d7308 */ /* 0x000fe20000002400 */
[----:B------:R-:W-:Y:S01]  /*87d0*/  IADD3 R2, R0, 0x20, RZ ;  /* 0x0000002000027810 */ /* 0x000fe20007ffe0ff */
[----:B------:R1:W-:Y:S01]  /*87e0*/  STL [R1+0x14], R6 ;  /* 0x0000140601007387 */ /* 0x0003e20000100800 */
[----:B------:R-:W-:Y:S02]  /*87f0*/  FSEL R28, R38, -INF , !P4 ;  /* 0xff800000261c7808 */ /* 0x000fe40006000000 */
[C---:B------:R-:W-:Y:S02]  /*8800*/  ISETP.GE.AND P1, PT, R2.reuse, R23, PT ;  /* 0x000000170200720c */ /* 0x040fe40003f26270 */
[C---:B------:R-:W-:Y:S01]  /*8810*/  ISETP.GE.AND P0, PT, R2.reuse, R24, PT ;  /* 0x000000180200720c */ /* 0x040fe20003f06270 */
[----:B------:R-:W1:Y:S01]  /*8820*/  MUFU.TANH R63, R63 ;  /* 0x0000003f003f7308 */ /* 0x000e620000002400 */
[C---:B------:R-:W-:Y:S02]  /*8830*/  ISETP.GE.AND P4, PT, R2.reuse, R26, PT ;  /* 0x0000001a0200720c */ /* 0x040fe40003f86270 */
[----:B------:R-:W-:-:S02]  /*8840*/  ISETP.GE.AND P2, PT, R2, R25, PT ;  /* 0x000000190200720c */ /* 0x000fc40003f46270 */
[----:B------:R-:W-:Y:S02]  /*8850*/  IADD3 R2, R0, 0x21, RZ ;  /* 0x0000002100027810 */ /* 0x000fe40007ffe0ff */
[----:B------:R-:W-:Y:S01]  /*8860*/  FSEL R40, R39, -INF , !P3 ;  /* 0xff80000027287808 */ /* 0x000fe20005800000 */
[----:B------:R-:W2:Y:S01]  /*8870*/  MUFU.TANH R56, R56 ;  /* 0x0000003800387308 */ /* 0x000ea20000002400 */
[----:B------:R-:W-:Y:S01]  /*8880*/  FSEL R249, R5, -INF , !P1 ;  /* 0xff80000005f97808 */ /* 0x000fe20004800000 */
[----:B------:R-:W-:Y:S01]  /*8890*/  FMUL.FTZ R5, R65, c[0x0][0x2ec] ;  /* 0x0000bb0041057a20 */ /* 0x000fe20000410000 */
[C---:B------:R-:W-:Y:S02]  /*88a0*/  ISETP.GE.AND P6, PT, R2.reuse, R23, PT ;  /* 0x000000170200720c */ /* 0x040fe40003fc6270 */
[C---:B------:R-:W-:Y:S02]  /*88b0*/  ISETP.GE.AND P5, PT, R2.reuse, R24, PT ;  /* 0x000000180200720c */ /* 0x040fe40003fa6270 */
[C---:B------:R-:W-:Y:S01]  /*88c0*/  ISETP.GE.AND P3, PT, R2.reuse, R26, PT ;  /* 0x0000001a0200720c */ /* 0x040fe20003f66270 */
[----:B------:R4:W-:Y:S01]  /*88d0*/  MUFU.TANH R10, R220 ;  /* 0x000000dc000a7308 */ /* 0x0009e20000002400 */
[----:B------:R-:W-:-:S02]  /*88e0*/  ISETP.GE.AND P1, PT, R2, R25, PT ;  /* 0x000000190200720c */ /* 0x000fc40003f26270 */
[----:B------:R-:W-:Y:S01]  /*88f0*/  IADD3 R2, R0, 0x28, RZ ;  /* 0x0000002800027810 */ /* 0x000fe20007ffe0ff */
[----:B-1----:R-:W-:Y:S01]  /*8900*/  FMUL.FTZ R6, R64, c[0x0][0x2ec] ;  /* 0x0000bb0040067a20 */ /* 0x002fe20000410000 */
[----:B------:R-:W-:Y:S01]  /*8910*/  FSEL R251, R4, -INF , !P0 ;  /* 0xff80000004fb7808 */ /* 0x000fe20004000000 */
[----:B------:R-:W-:Y:S01]  /*8920*/  FMUL.FTZ R4, R67, c[0x0][0x2ec] ;  /* 0x0000bb0043047a20 */ /* 0x000fe20000410000 */
[----:B---3--:R-:W-:Y:S01]  /*8930*/  FSEL R41, R32, -INF , !P4 ;  /* 0xff80000020297808 */ /* 0x008fe20006000000 */
[----:B------:R-:W-:Y:S01]  /*8940*/  MUFU.TANH R57, R57 ;  /* 0x0000003900397308 */ /* 0x000fe20000002400 */
[----:B--2---:R-:W-:Y:S02]  /*8950*/  FSEL R43, R34, -INF , !P2 ;  /* 0xff800000222b7808 */ /* 0x004fe40005000000 */
[----:B------:R-:W-:Y:S02]  /*8960*/  FSEL R245, R245, -INF , !P6 ;  /* 0xff800000f5f57808 */ /* 0x000fe40007000000 */
[----:B------:R-:W-:-:S02]  /*8970*/  ISETP.GE.AND P0, PT, R2, R23, PT ;  /* 0x000000170200720c */ /* 0x000fc40003f06270 */
[C---:B------:R-:W-:Y:S01]  /*8980*/  ISETP.GE.AND P4, PT, R2.reuse, R24, PT ;  /* 0x000000180200720c */ /* 0x040fe20003f86270 */
[----:B------:R-:W1:Y:S01]  /*8990*/  MUFU.TANH R58, R58 ;  /* 0x0000003a003a7308 */ /* 0x000e620000002400 */
[C---:B------:R-:W-:Y:S02]  /*89a0*/  ISETP.GE.AND P2, PT, R2.reuse, R26, PT ;  /* 0x0000001a0200720c */ /* 0x040fe40003f46270 */
[----:B------:R-:W-:Y:S02]  /*89b0*/  ISETP.GE.AND P6, PT, R2, R25, PT ;  /* 0x000000190200720c */ /* 0x000fe40003fc6270 */
[----:B------:R-:W-:Y:S02]  /*89c0*/  IADD3 R2, R0, 0x29, RZ ;  /* 0x0000002900027810 */ /* 0x000fe40007ffe0ff */
[----:B------:R-:W-:Y:S01]  /*89d0*/  FSEL R247, R247, -INF , !P5 ;  /* 0xff800000f7f77808 */ /* 0x000fe20006800000 */
[----:B------:R-:W2:Y:S01]  /*89e0*/  MUFU.TANH R52, R52 ;  /* 0x0000003400347308 */ /* 0x000ea20000002400 */
[----:B------:R-:W-:-:S02]  /*89f0*/  FSEL R248, R33, -INF , !P3 ;  /* 0xff80000021f87808 */ /* 0x000fc40005800000 */
[----:B------:R-:W-:Y:S02]  /*8a00*/  FSEL R35, R35, -INF , !P1 ;  /* 0xff80000023237808 */ /* 0x000fe40004800000 */
[----:B----4-:R-:W-:Y:S02]  /*8a10*/  FSEL R220, R48, -INF , !P0 ;  /* 0xff80000030dc7808 */ /* 0x010fe40004000000 */
[C---:B------:R-:W-:Y:S01]  /*8a20*/  ISETP.GE.AND P5, PT, R2.reuse, R23, PT ;  /* 0x000000170200720c */ /* 0x040fe20003fa6270 */
[----:B------:R-:W3:Y:S01]  /*8a30*/  MUFU.TANH R54, R54 ;  /* 0x0000003600367308 */ /* 0x000ee20000002400 */
[C---:B------:R-:W-:Y:S02]  /*8a40*/  ISETP.GE.AND P3, PT, R2.reuse, R24, PT ;  /* 0x000000180200720c */ /* 0x040fe40003f66270 */
[C---:B------:R-:W-:Y:S02]  /*8a50*/  ISETP.GE.AND P1, PT, R2.reuse, R26, PT ;  /* 0x0000001a0200720c */ /* 0x040fe40003f26270 */
[----:B------:R-:W-:-:S02]  /*8a60*/  ISETP.GE.AND P0, PT, R2, R25, PT ;  /* 0x000000190200720c */ /* 0x000fc40003f06270 */
[----:B------:R-:W-:Y:S01]  /*8a70*/  IADD3 R2, R0, 0x30, RZ ;  /* 0x0000003000027810 */ /* 0x000fe20007ffe0ff */
[----:B------:R-:W4:Y:S01]  /*8a80*/  MUFU.TANH R53, R53 ;  /* 0x0000003500357308 */ /* 0x000f220000002400 */
[----:B------:R-:W-:Y:S02]  /*8a90*/  FSEL R223, R50, -INF , !P4 ;  /* 0xff80000032df7808 */ /* 0x000fe40006000000 */
[----:B------:R-:W-:Y:S02]  /*8aa0*/  FSEL R244, R60, -INF , !P2 ;  /* 0xff8000003cf47808 */ /* 0x000fe40005000000 */
[----:B------:R-:W-:Y:S02]  /*8ab0*/  FSEL R250, R62, -INF , !P6 ;  /* 0xff8000003efa7808 */ /* 0x000fe40007000000 */
[----:B------:R-:W-:Y:S01]  /*8ac0*/  FSEL R217, R49, -INF , !P5 ;  /* 0xff80000031d97808 */ /* 0x000fe20006800000 */
[----:B------:R1:W-:Y:S01]  /*8ad0*/  MUFU.TANH R12, R218 ;  /* 0x000000da000c7308 */ /* 0x0003e20000002400 */
        /* <DEDUP_REMOVED lines=8> */
[C---:B------:R-:W-:Y:S01]  /*8b60*/  ISETP.GE.AND P0, PT, R2.reuse, R26, PT ;  /* 0x0000001a0200720c */ /* 0x040fe20003f06270 */
[----:B------:R-:W3:Y:S01]  /*8b70*/  MUFU.TANH R9, R9 ;  /* 0x0000000900097308 */ /* 0x000ee20000002400 */
[----:B-1----:R-:W-:Y:S02]  /*8b80*/  FSEL R218, R51, -INF , !P3 ;  /* 0xff80000033da7808 */ /* 0x002fe40005800000 */
[C---:B------:R-:W-:Y:S02]  /*8b90*/  ISETP.GE.AND P3, PT, R2.reuse, R23, PT ;  /* 0x000000170200720c */ /* 0x040fe40003f66270 */
[----:B------:R-:W-:Y:S02]  /*8ba0*/  ISETP.GE.AND P4, PT, R2, R25, PT ;  /* 0x000000190200720c */ /* 0x000fe40003f86270 */
[----:B------:R-:W-:Y:S01]  /*8bb0*/  FSEL R215, R58, -INF , !P2 ;  /* 0xff8000003ad77808 */ /* 0x000fe20005000000 */
[----:B------:R-:W1:Y:S01]  /*8bc0*/  MUFU.TANH R59, R59 ;  /* 0x0000003b003b7308 */ /* 0x000e620000002400 */
[----:B--2---:R-:W-:-:S02]  /*8bd0*/  FSEL R222, R61, -INF , !P1 ;  /* 0xff8000003dde7808 */ /* 0x004fc40004800000 */
[----:B------:R-:W-:Y:S02]  /*8be0*/  ISETP.GE.AND P1, PT, R2, R24, PT ;  /* 0x000000180200720c */ /* 0x000fe40003f26270 */
[----:B------:R-:W-:Y:S02]  /*8bf0*/  IADD3 R2, R0, 0x38, RZ ;  /* 0x0000003800027810 */ /* 0x000fe40007ffe0ff */
[----:B------:R-:W-:Y:S01]  /*8c00*/  FSEL R219, R52, -INF , !P6 ;  /* 0xff80000034db7808 */ /* 0x000fe20007000000 */
[----:B------:R-:W-:Y:S01]  /*8c10*/  MUFU.TANH R55, R55 ;  /* 0x0000003700377308 */ /* 0x000fe20000002400 */
[----:B---3--:R-:W-:Y:S02]  /*8c20*/  FSEL R221, R54, -INF , !P5 ;  /* 0xff80000036dd7808 */ /* 0x008fe40006800000 */
[----:B------:R-:W-:Y:S02]  /*8c30*/  FSEL R209, R57, -INF , !P3 ;  /* 0xff80000039d17808 */ /* 0x000fe40005800000 */
[----:B------:R-:W-:-:S02]  /*8c40*/  ISETP.GE.AND P2, PT, R2, R23, PT ;  /* 0x000000170200720c */ /* 0x000fc40003f46270 */
[C---:B------:R-:W-:Y:S01]  /*8c50*/  ISETP.GE.AND P6, PT, R2.reuse, R24, PT ;  /* 0x000000180200720c */ /* 0x040fe20003fc6270 */
[----:B------:R-:W2:Y:S01]  /*8c60*/  MUFU.TANH R44, R44 ;  /* 0x0000002c002c7308 */ /* 0x000ea20000002400 */
[C---:B------:R-:W-:Y:S02]  /*8c70*/  ISETP.GE.AND P5, PT, R2.reuse, R26, PT ;  /* 0x0000001a0200720c */ /* 0x040fe40003fa6270 */
[----:B------:R-:W-:Y:S01]  /*8c80*/  ISETP.GE.AND P3, PT, R2, R25, PT ;  /* 0x000000190200720c */ /* 0x000fe20003f66270 */
[----:B------:R-:W-:Y:S01]  /*8c90*/  FMUL.FTZ R2, R66, c[0x0][0x2ec] ;  /* 0x0000bb0042027a20 */ /* 0x000fe20000410000 */
[----:B----4-:R-:W-:Y:S02]  /*8ca0*/  FSEL R214, R53, -INF , !P0 ;  /* 0xff80000035d67808 */ /* 0x010fe40004000000 */
[----:B------:R-:W-:Y:S01]  /*8cb0*/  ISETP.GE.AND P0, PT, R0, R24, PT ;  /* 0x000000180000720c */ /* 0x000fe20003f06270 */
[----:B------:R-:W3:Y:S01]  /*8cc0*/  MUFU.TANH R6, R6 ;  /* 0x0000000600067308 */ /* 0x000ee20000002400 */
[----:B------:R-:W-:-:S02]  /*8cd0*/  FSEL R138, R9, -INF , !P6 ;  /* 0xff800000098a7808 */ /* 0x000fc40007000000 */
[----:B------:R-:W-:Y:S02]  /*8ce0*/  FSEL R9, R12, -INF , !P0 ;  /* 0xff8000000c097808 */ /* 0x000fe40004000000 */
[----:B------:R-:W-:Y:S02]  /*8cf0*/  PLOP3.LUT P0, PT, PT, PT, UP0, 0x80, 0x0 ;  /* 0x000000000000781c */ /* 0x000fe40003f0f008 */
[----:B-1----:R-:W-:Y:S01]  /*8d00*/  FSEL R208, R59, -INF , !P1 ;  /* 0xff8000003bd07808 */ /* 0x002fe20004800000 */
[----:B------:R1:W4:Y:S01]  /*8d10*/  MUFU.TANH R13, R216 ;  /* 0x000000d8000d7308 */ /* 0x0003220000002400 */
[----:B--2---:R-:W-:Y:S02]  /*8d20*/  FSEL R137, R44, -INF , !P2 ;  /* 0xff8000002c897808 */ /* 0x004fe40005000000 */
[C---:B------:R-:W-:Y:S02]  /*8d30*/  ISETP.GE.AND P1, PT, R0.reuse, R23, PT ;  /* 0x000000170000720c */ /* 0x040fe40003f26270 */
[----:B------:R-:W-:-:S03]  /*8d40*/  ISETP.GE.AND P2, PT, R0, R25, PT ;  /* 0x000000190000720c */ /* 0x000fc60003f46270 */
[----:B------:R-:W2:Y:S01]  /*8d50*/  MUFU.TANH R2, R2 ;  /* 0x0000000200027308 */ /* 0x000ea20000002400 */
[----:B---3--:R-:W-:Y:S02]  /*8d60*/  FSEL R211, R6, -INF , !P5 ;  /* 0xff80000006d37808 */ /* 0x008fe40006800000 */
[----:B------:R-:W-:-:S05]  /*8d70*/  FSEL R14, R14, -INF , !P2 ;  /* 0xff8000000e0e7808 */ /* 0x000fca0005000000 */
[----:B------:R-:W3:Y:S01]  /*8d80*/  MUFU.TANH R45, R45 ;  /* 0x0000002d002d7308 */ /* 0x000ee20000002400 */
[----:B-1----:R-:W-:Y:S01]  /*8d90*/  FSEL R216, R55, -INF , !P4 ;  /* 0xff80000037d87808 */ /* 0x002fe20006000000 */
[----:B------:R-:W-:Y:S01]  /*8da0*/  BAR.SYNC.DEFER_BLOCKING 0x0 ;  /* 0x0000000000007b1d */ /* 0x000fe20000010000 */
[C---:B------:R-:W-:Y:S02]  /*8db0*/  ISETP.GE.AND P4, PT, R0.reuse, R26, PT ;  /* 0x0000001a0000720c */ /* 0x040fe40003f86270 */
[----:B------:R-:W-:Y:S02]  /*8dc0*/  IADD3 R0, R0, 0x39, RZ ;  /* 0x0000003900007810 */ /* 0x000fe40007ffe0ff */
[----:B----4-:R-:W-:Y:S01]  /*8dd0*/  FSEL R6, R13, -INF , !P1 ;  /* 0xff8000000d067808 */ /* 0x010fe20004800000 */
[----:B------:R-:W1:Y:S01]  /*8de0*/  MUFU.TANH R47, R47 ;  /* 0x0000002f002f7308 */ /* 0x000e620000002400 */
[----:B--2---:R-:W-:Y:S02]  /*8df0*/  FSEL R212, R2, -INF , !P3 ;  /* 0xff80000002d47808 */ /* 0x004fe40005800000 */
[----:B------:R-:W-:-:S02]  /*8e00*/  ISETP.GE.AND P6, PT, R0, R23, PT ;  /* 0x000000170000720c */ /* 0x000fc40003fc6270 */
[C---:B------:R-:W-:Y:S02]  /*8e10*/  ISETP.GE.AND P5, PT, R0.reuse, R24, PT ;  /* 0x000000180000720c */ /* 0x040fe40003fa6270 */
[C---:B------:R-:W-:Y:S01]  /*8e20*/  ISETP.GE.AND P3, PT, R0.reuse, R26, PT ;  /* 0x0000001a0000720c */ /* 0x040fe20003f66270 */
[----:B------:R-:W2:Y:S01]  /*8e30*/  MUFU.TANH R5, R5 ;  /* 0x0000000500057308 */ /* 0x000ea20000002400 */
[----:B------:R-:W-:Y:S02]  /*8e40*/  ISETP.GE.AND P1, PT, R0, R25, PT ;  /* 0x000000190000720c */ /* 0x000fe40003f26270 */
[----:B------:R-:W-:Y:S02]  /*8e50*/  FSEL R10, R10, -INF , !P4 ;  /* 0xff8000000a0a7808 */ /* 0x000fe40006000000 */
[----:B---3--:R-:W-:-:S03]  /*8e60*/  FSEL R132, R45, -INF , !P6 ;  /* 0xff8000002d847808 */ /* 0x008fc60007000000 */
[----:B------:R-:W3:Y:S01]  /*8e70*/  MUFU.TANH R4, R4 ;  /* 0x0000000400047308 */ /* 0x000ee20000002400 */
[----:B-1----:R-:W-:Y:S02]  /*8e80*/  FSEL R133, R47, -INF , !P5 ;  /* 0xff8000002f857808 */ /* 0x002fe40006800000 */
[----:B--2---:R-:W-:Y:S02]  /*8e90*/  FSEL R139, R5, -INF , !P3 ;  /* 0xff800000058b7808 */ /* 0x004fe40005800000 */
[----:B---3--:R-:W-:Y:S01]  /*8ea0*/  FSEL R210, R4, -INF , !P1 ;  /* 0xff80000004d27808 */ /* 0x008fe20004800000 */
[----:B------:R-:W-:Y:S05]  /*8eb0*/  @!P0 BRA `(.L_x_78) ;  /* 0x0000024000008947 */ /* 0x000fea0003800000 */
[----:B------:R-:W2:Y:S04]  /*8ec0*/  LDL.64 R32, [R1+0xb8] ;  /* 0x0000b80001207983 */ /* 0x000ea80000100a00 */
[----:B------:R-:W3:Y:S01]  /*8ed0*/  LDL.64 R38, [R1+0xb0] ;  /* 0x0000b00001267983 */ /* 0x000ee20000100a00 */
[----:B------:R-:W-:-:S02]  /*8ee0*/  UIADD3 UR7, UR8, -0x3, URZ ;  /* 0xfffffffd08077890 */ /* 0x000fc4000fffe03f */
[----:B------:R-:W-:Y:S02]  /*8ef0*/  ULDC.64 UR4, c[0x0][0x198] ;  /* 0x0000660000047ab9 */ /* 0x000fe40000000a00 */
[----:B------:R-:W-:Y:S02]  /*8f00*/  USHF.R.S32.HI UR6, URZ, 0x1f, UR7 ;  /* 0x0000001f3f067899 */ /* 0x000fe40008011407 */
[----:B------:R-:W-:Y:S02]  /*8f10*/  UIMAD.WIDE.U32 UR12, UR7, UR4, URZ ;  /* 0x00000004070c72a5 */ /* 0x000fe4000f8e003f */
[----:B------:R-:W-:-:S04]  /*8f20*/  UIMAD UR6, UR6, UR4, URZ ;  /* 0x00000004060672a4 */ /* 0x000fc8000f8e023f */
[----:B------:R-:W-:Y:S01]  /*8f30*/  UIMAD UR6, UR7, UR5, UR6 ;  /* 0x00000005070672a4 */ /* 0x000fe2000f8e0206 */
[----:B------:R-:W-:Y:S02]  /*8f40*/  IMAD.U32 R0, RZ, RZ, UR12 ;  /* 0x0000000cff007e24 */ /* 0x000fe4000f8e00ff */
[----:B------:R-:W-:Y:S01]  /*8f50*/  IMAD.U32 R4, RZ, RZ, UR12 ;  /* 0x0000000cff047e24 */ /* 0x000fe2000f8e00ff */
[----:B------:R-:W-:-:S06]  /*8f60*/  UIADD3 UR6, UR13, UR6, URZ ;  /* 0x000000060d067290 */ /* 0x000fcc000fffe03f */
[----:B------:R-:W-:Y:S01]  /*8f70*/  IMAD.U32 R2, RZ, RZ, UR6 ;  /* 0x00000006ff027e24 */ /* 0x000fe2000f8e00ff */
[----:B------:R-:W-:Y:S02]  /*8f80*/  USHF.L.U32 UR6, UR4, 0x5, URZ ;  /* 0x0000000504067899 */ /* 0x000fe4000800063f */
[----:B------:R-:W-:Y:S01]  /*8f90*/  USHF.L.U64.HI UR4, UR4, 0x5, UR5 ;  /* 0x0000000504047899 */ /* 0x000fe20008010205 */
[----:B--2---:R-:W-:-:S04]  /*8fa0*/  LEA R0, P0, R0, R32, 0x6 ;  /* 0x0000002000007211 */ /* 0x004fc800078030ff */
        /* <DEDUP_REMOVED lines=21> */
.L_x_78:
[----:B------:R-:W2:Y:S04]  /*9100*/  LDL.LU R44, [R1+0x14] ;  /* 0x00001400012c7983 */ /* 0x000ea80000300800 */
[----:B------:R-:W3:Y:S01]  /*9110*/  LDL.LU R51, [R1+0x20] ;  /* 0x0000200001337983 */ /* 0x000ee20000300800 */
[----:B------:R-:W-:-:S03]  /*9120*/  MOV R39, R30 ;  /* 0x0000001e00277202 */ /* 0x000fc60000000f00 */
[----:B------:R-:W4:Y:S01]  /*9130*/  LDL.LU R38, [R1+0x30] ;  /* 0x0000300001267983 */ /* 0x000f220000300800 */
[----:B------:R-:W-:Y:S02]  /*9140*/  MOV R45, R28 ;  /* 0x0000001c002d7202 */ /* 0x000fe40000000f00 */
[----:B------:R-:W-:Y:S01]  /*9150*/  MOV R50, R35 ;  /* 0x0000002300327202 */ /* 0x000fe20000000f00 */
[----:B------:R-:W5:Y:S01]  /*9160*/  LDL.LU R46, [R1+0x28] ;  /* 0x00002800012e7983 */ /* 0x000f620000300800 */
[----:B------:R-:W-:-:S03]  /*9170*/  MOV R47, R141 ;  /* 0x0000008d002f7202 */ /* 0x000fc60000000f00 */
[----:B------:R-:W2:Y:S01]  /*9180*/  LDL.LU R48, [R1+0x34] ;  /* 0x0000340001307983 */ /* 0x000ea20000300800 */
[----:B------:R-:W-:Y:S02]  /*9190*/  FMNMX.FTZ R0, R136, R6, !PT ;  /* 0x0000000688007209 */ /* 0x000fe40007810000 */
[----:B------:R-:W-:Y:S01]  /*91a0*/  MOV R49, R37 ;  /* 0x0000002500317202 */ /* 0x000fe20000000f00 */
[----:B------:R-:W5:Y:S01]  /*91b0*/  LDL.LU R30, [R1+0x9c] ;  /* 0x00009c00011e7983 */ /* 0x000f620000300800 */
[----:B------:R-:W-:Y:S02]  /*91c0*/  FMNMX.FTZ R2, R7, R0, !PT ;  /* 0x0000000007027209 */ /* 0x000fe40007810000 */
[----:B------:R-:W-:Y:S01]  /*91d0*/  FMNMX.FTZ R0, R135, R9, !PT ;  /* 0x0000000987007209 */ /* 0x000fe20007810000 */
[----:B------:R-:W5:Y:S01]  /*91e0*/  LDL.LU R28, [R1+0x7c] ;  /* 0x00007c00011c7983 */ /* 0x000f620000300800 */
[----:B------:R-:W-:Y:S02]  /*91f0*/  FMNMX.FTZ R2, R8, R2, !PT ;  /* 0x0000000208027209 */ /* 0x000fe40007810000 */
[----:B------:R-:W-:-:S02]  /*9200*/  FMNMX.FTZ R0, R15, R0, !PT ;  /* 0x000000000f007209 */ /* 0x000fc40007810000 */
[----:B------:R-:W-:Y:S02]  /*9210*/  FMNMX.FTZ R2, R11, R2, !PT ;  /* 0x000000020b027209 */ /* 0x000fe40007810000 */
        /* <DEDUP_REMOVED lines=12> */
[----:B-1----:R-:W-:-:S04]  /*92e0*/  FMNMX.FTZ R4, R138, R0, !PT ;  /* 0x000000008a047209 */ /* 0x002fc80007810000 */
[----:B------:R-:W-:-:S05]  /*92f0*/  FMNMX.FTZ R4, R133, R4, !PT ;  /* 0x0000000485047209 */ /* 0x000fca0007810000 */
[----:B------:R-:W-:Y:S01]  /*9300*/  SHFL.BFLY PT, R5, R4, 0x2, 0x1f ;  /* 0x0c401f0004057f89 */ /* 0x000fe200000e0000 */
[----:B----4-:R-:W-:-:S04]  /*9310*/  FMNMX.FTZ R2, R38, R2, !PT ;  /* 0x0000000226027209 */ /* 0x010fc80007810000 */
[----:B---3--:R-:W-:-:S04]  /*9320*/  FMNMX.FTZ R2, R51, R2, !PT ;  /* 0x0000000233027209 */ /* 0x008fc80007810000 */
[----:B--2---:R-:W-:-:S04]  /*9330*/  FMNMX.FTZ R2, R44, R2, !PT ;  /* 0x000000022c027209 */ /* 0x004fc80007810000 */
        /* <DEDUP_REMOVED lines=8> */
[----:B------:R-:W-:-:S05]  /*93c0*/  FMNMX.FTZ R0, R132, R2, !PT ;  /* 0x0000000284007209 */ /* 0x000fca0007810000 */
[----:B------:R-:W1:Y:S02]  /*93d0*/  SHFL.BFLY PT, R2, R0, 0x2, 0x1f ;  /* 0x0c401f0000027f89 */ /* 0x000e6400000e0000 */
[----:B-1----:R-:W-:Y:S02]  /*93e0*/  FMNMX.FTZ R2, R0, R2, !PT ;  /* 0x0000000200027209 */ /* 0x002fe40007810000 */
[----:B------:R-:W-:-:S03]  /*93f0*/  FMNMX.FTZ R0, R4, R5, !PT ;  /* 0x0000000504007209 */ /* 0x000fc60007810000 */
[----:B------:R-:W1:Y:S04]  /*9400*/  SHFL.BFLY PT, R5, R2, 0x1, 0x1f ;  /* 0x0c201f0002057f89 */ /* 0x000e6800000e0000 */
[----:B------:R-:W2:Y:S01]  /*9410*/  SHFL.BFLY PT, R4, R0, 0x1, 0x1f ;  /* 0x0c201f0000047f89 */ /* 0x000ea200000e0000 */
[----:B-1----:R-:W-:Y:S02]  /*9420*/  FMNMX.FTZ R33, R2, R5, !PT ;  /* 0x0000000502217209 */ /* 0x002fe40007810000 */
[----:B------:R-:W-:Y:S02]  /*9430*/  FMNMX.FTZ R2, R134, R10, !PT ;  /* 0x0000000a86027209 */ /* 0x000fe40007810000 */
[----:B--2---:R-:W-:Y:S01]  /*9440*/  FMNMX.FTZ R37, R0, R4, !PT ;  /* 0x0000000400257209 */ /* 0x004fe20007810000 */
[----:B------:R-:W-:Y:S01]  /*9450*/  STL [R1+0x6c], R33 ;  /* 0x00006c2101007387 */ /* 0x000fe20000100800 */
[----:B------:R-:W-:Y:S01]  /*9460*/  FMNMX.FTZ R0, R3, R14, !PT ;  /* 0x0000000e03007209 */ /* 0x000fe20007810000 */
[----:B------:R-:W-:Y:S01]  /*9470*/  FMUL.FTZ R13, R33, c[0x0][0x23c] ;  /* 0x00008f00210d7a20 */ /* 0x000fe20000410000 */
        /* <DEDUP_REMOVED lines=9> */
[----:B-----5:R-:W-:Y:S02]  /*9510*/  FMNMX.FTZ R2, R46, R2, !PT ;  /* 0x000000022e027209 */ /* 0x020fe40007810000 */
[----:B------:R-:W-:Y:S02]  /*9520*/  FMNMX.FTZ R0, R47, R0, !PT ;  /* 0x000000002f007209 */ /* 0x000fe40007810000 */
[----:B------:R-:W-:Y:S02]  /*9530*/  FMNMX.FTZ R2, R36, R2, !PT ;  /* 0x0000000224027209 */ /* 0x000fe40007810000 */
[----:B------:R-:W-:Y:S02]  /*9540*/  FMNMX.FTZ R0, R45, R0, !PT ;  /* 0x000000002d007209 */ /* 0x000fe40007810000 */
[----:B------:R-:W-:Y:S02]  /*9550*/  FSETP.NEU.FTZ.AND P1, PT, R33, -INF , PT ;  /* 0xff8000002100780b */ /* 0x000fe40003f3d000 */
[----:B------:R-:W-:-:S02]  /*9560*/  FMNMX.FTZ R2, R49, R2, !PT ;  /* 0x0000000231027209 */ /* 0x000fc40007810000 */
[----:B------:R-:W-:Y:S02]  /*9570*/  FMNMX.FTZ R0, R40, R0, !PT ;  /* 0x0000000028007209 */ /* 0x000fe40007810000 */
[----:B------:R-:W-:Y:S02]  /*9580*/  FSEL R4, R33, RZ, P1 ;  /* 0x000000ff21047208 */ /* 0x000fe40000800000 */
[----:B------:R-:W-:Y:S02]  /*9590*/  FMNMX.FTZ R2, R41, R2, !PT ;  /* 0x0000000229027209 */ /* 0x000fe40007810000 */
[----:B------:R-:W-:Y:S01]  /*95a0*/  FMNMX.FTZ R0, R43, R0, !PT ;  /* 0x000000002b007209 */ /* 0x000fe20007810000 */
[----:B------:R-:W-:Y:S01]  /*95b0*/  FADD.FTZ R5, R136, -R4 ;  /* 0x8000000488057221 */ /* 0x000fe20000010000 */
[----:B------:R-:W-:Y:S02]  /*95c0*/  FSETP.NEU.FTZ.AND P0, PT, R37, -INF , PT ;  /* 0xff8000002500780b */ /* 0x000fe40003f1d000 */
[----:B------:R-:W-:Y:S01]  /*95d0*/  FMNMX.FTZ R2, R248, R2, !PT ;  /* 0x00000002f8027209 */ /* 0x000fe20007810000 */
[----:B------:R-:W-:Y:S01]  /*95e0*/  FMUL.FTZ R5, R5, c[0x0][0x23c] ;  /* 0x00008f0005057a20 */ /* 0x000fe20000410000 */
[----:B------:R-:W-:-:S02]  /*95f0*/  FMNMX.FTZ R0, R50, R0, !PT ;  /* 0x0000000032007209 */ /* 0x000fc40007810000 */
[----:B------:R-:W-:Y:S02]  /*9600*/  FSEL R4, R37, RZ, P0 ;  /* 0x000000ff25047208 */ /* 0x000fe40000000000 */
[----:B------:R-:W-:Y:S02]  /*9610*/  FMNMX.FTZ R2, R244, R2, !PT ;  /* 0x00000002f4027209 */ /* 0x000fe40007810000 */
[----:B------:R-:W-:Y:S01]  /*9620*/  FMNMX.FTZ R0, R250, R0, !PT ;  /* 0x00000000fa007209 */ /* 0x000fe20007810000 */
[----:B------:R-:W-:Y:S01]  /*9630*/  FADD.FTZ R12, R135, -R4 ;  /* 0x80000004870c7221 */ /* 0x000fe20000010000 */
[----:B------:R-:W-:Y:S02]  /*9640*/  FMNMX.FTZ R4, R222, R2, !PT ;  /* 0x00000002de047209 */ /* 0x000fe40007810000 */
[----:B------:R-:W-:Y:S02]  /*9650*/  FMNMX.FTZ R2, R246, R0, !PT ;  /* 0x00000000f6027209 */ /* 0x000fe40007810000 */
[----:B------:R-:W1:Y:S01]  /*9660*/  MUFU.EX2 R0, R5 ;  /* 0x0000000500007308 */ /* 0x000e620000000800 */
[----:B------:R-:W-:-:S02]  /*9670*/  FSEL R13, R13, RZ, P1 ;  /* 0x000000ff0d0d7208 */ /* 0x000fc40000800000 */
[----:B------:R-:W-:Y:S02]  /*9680*/  FMNMX.FTZ R4, R219, R4, !PT ;  /* 0x00000004db047209 */ /* 0x000fe40007810000 */
[----:B------:R-:W-:Y:S01]  /*9690*/  FMNMX.FTZ R2, R221, R2, !PT ;  /* 0x00000002dd027209 */ /* 0x000fe20007810000 */
[----:B------:R-:W-:Y:S01]  /*96a0*/  FFMA.FTZ R6, R6, c[0x0][0x23c], -R13 ;  /* 0x00008f0006067a23 */ /* 0x000fe2000001080d */
[----:B------:R-:W-:Y:S02]  /*96b0*/  FMNMX.FTZ R4, R214, R4, !PT ;  /* 0x00000004d6047209 */ /* 0x000fe40007810000 */
[----:B------:R-:W-:Y:S01]  /*96c0*/  FMNMX.FTZ R2, R216, R2, !PT ;  /* 0x00000002d8027209 */ /* 0x000fe20007810000 */
[----:B------:R-:W2:Y:S01]  /*96d0*/  MUFU.EX2 R136, R6 ;  /* 0x0000000600887308 */ /* 0x000ea20000000800 */
[----:B------:R-:W-:Y:S01]  /*96e0*/  FMNMX.FTZ R4, R211, R4, !PT ;  /* 0x00000004d3047209 */ /* 0x000fe20007810000 */
[-C--:B-1----:R-:W-:Y:S02]  /*96f0*/  FMUL.FTZ R60, R172, R0.reuse ;  /* 0x00000000ac3c7220 */ /* 0x082fe40000410000 */
[----:B------:R-:W-:-:S02]  /*9700*/  FMUL.FTZ R172, R96, R0 ;  /* 0x0000000060ac7220 */ /* 0x000fc40000410000 */
[----:B------:R-:W3:Y:S01]  /*9710*/  LDL.LU R96, [R1+0x80] ;  /* 0x0000800001607983 */ /* 0x000ee20000300800 */
[----:B------:R-:W-:Y:S02]  /*9720*/  FFMA.FTZ R5, R7, c[0x0][0x23c], -R13 ;  /* 0x00008f0007057a23 */ /* 0x000fe4000001080d */
[-C--:B------:R-:W-:Y:S02]  /*9730*/  FMUL.FTZ R53, R189, R0.reuse ;  /* 0x00000000bd357220 */ /* 0x080fe40000410000 */
[----:B------:R1:W-:Y:S01]  /*9740*/  MUFU.EX2 R34, R5 ;  /* 0x0000000500227308 */ /* 0x0003e20000000800 */
[-C--:B------:R-:W-:Y:S02]  /*9750*/  FMUL.FTZ R64, R156, R0.reuse ;  /* 0x000000009c407220 */ /* 0x080fe40000410000 */
[-C--:B------:R-:W-:Y:S02]  /*9760*/  FMUL.FTZ R65, R157, R0.reuse ;  /* 0x000000009d417220 */ /* 0x080fe40000410000 */
[----:B------:R-:W-:Y:S01]  /*9770*/  FMUL.FTZ R189, R85, R0 ;  /* 0x0000000055bd7220 */ /* 0x000fe20000410000 */
[----:B------:R-:W-:Y:S01]  /*9780*/  MOV R85, R140 ;  /* 0x0000008c00557202 */ /* 0x000fe20000000f00 */
[----:B--2---:R-:W-:-:S02]  /*9790*/  FFMA.FTZ R135, R28, R0, R136 ;  /* 0x000000001c877223 */ /* 0x004fc40000010088 */
[-C--:B------:R-:W-:Y:S02]  /*97a0*/  FMUL.FTZ R61, R173, R0.reuse ;  /* 0x00000000ad3d7220 */ /* 0x080fe40000410000 */
[-C--:B------:R-:W-:Y:S02]  /*97b0*/  FMUL.FTZ R56, R180, R0.reuse ;  /* 0x00000000b4387220 */ /* 0x080fe40000410000 */
[-C--:B------:R-:W-:Y:S02]  /*97c0*/  FMUL.FTZ R57, R181, R0.reuse ;  /* 0x00000000b5397220 */ /* 0x080fe40000410000 */
[----:B------:R-:W-:Y:S01]  /*97d0*/  FMUL.FTZ R52, R188, R0 ;  /* 0x00000000bc347220 */ /* 0x000fe20000410000 */
[----:B-1----:R-:W-:Y:S01]  /*97e0*/  FMNMX.FTZ R5, R212, R2, !PT ;  /* 0x00000002d4057209 */ /* 0x002fe20007810000 */
[----:B------:R-:W-:Y:S01]  /*97f0*/  FMUL.FTZ R156, R116, R0 ;  /* 0x00000000749c7220 */ /* 0x000fe20000410000 */
[----:B------:R-:W-:Y:S01]  /*9800*/  FMNMX.FTZ R2, R139, R4, !PT ;  /* 0x000000048b027209 */ /* 0x000fe20007810000 */
[----:B------:R-:W-:Y:S01]  /*9810*/  FMUL.FTZ R4, R12, c[0x0][0x23c] ;  /* 0x00008f000c047a20 */ /* 0x000fe20000410000 */
[----:B------:R-:W-:Y:S01]  /*9820*/  FMNMX.FTZ R5, R210, R5, !PT ;  /* 0x00000005d2057209 */ /* 0x000fe20007810000 */
[----:B------:R-:W-:-:S02]  /*9830*/  FMUL.FTZ R157, R117, R0 ;  /* 0x00000000759d7220 */ /* 0x000fc40000410000 */
[-C--:B------:R-:W-:Y:S01]  /*9840*/  FMUL.FTZ R148, R148, R0.reuse ;  /* 0x0000000094947220 */ /* 0x080fe20000410000 */
[----:B------:R-:W1:Y:S01]  /*9850*/  SHFL.BFLY PT, R7, R2, 0x2, 0x1f ;  /* 0x0c401f0002077f89 */ /* 0x000e6200000e0000 */
[-C--:B------:R-:W-:Y:S02]  /*9860*/  FMUL.FTZ R149, R149, R0.reuse ;  /* 0x0000000095957220 */ /* 0x080fe40000410000 */
[-C--:B------:R-:W-:Y:S02]  /*9870*/  FMUL.FTZ R164, R164, R0.reuse ;  /* 0x00000000a4a47220 */ /* 0x080fe40000410000 */
[-C--:B------:R-:W-:Y:S02]  /*9880*/  FMUL.FTZ R165, R165, R0.reuse ;  /* 0x00000000a5a57220 */ /* 0x080fe40000410000 */
[-C--:B------:R-:W-:Y:S02]  /*9890*/  FMUL.FTZ R196, R196, R0.reuse ;  /* 0x00000000c4c47220 */ /* 0x080fe40000410000 */
[----:B------:R-:W-:-:S02]  /*98a0*/  FMUL.FTZ R197, R197, R0 ;  /* 0x00000000c5c57220 */ /* 0x000fc40000410000 */
[-C--:B------:R-:W-:Y:S02]  /*98b0*/  FMUL.FTZ R204, R204, R0.reuse ;  /* 0x00000000cccc7220 */ /* 0x080fe40000410000 */
[-C--:B------:R-:W-:Y:S02]  /*98c0*/  FMUL.FTZ R205, R205, R0.reuse ;  /* 0x00000000cdcd7220 */ /* 0x080fe40000410000 */
[----:B------:R-:W-:Y:S01]  /*98d0*/  FMUL.FTZ R28, R68, R0 ;  /* 0x00000000441c7220 */ /* 0x000fe20000410000 */
[----:B------:R-:W-:Y:S01]  /*98e0*/  MOV R68, R142 ;  /* 0x0000008e00447202 */ /* 0x000fe20000000f00 */
[-C--:B------:R-:W-:Y:S02]  /*98f0*/  FMUL.FTZ R29, R69, R0.reuse ;  /* 0x00000000451d7220 */ /* 0x080fe40000410000 */
[-C--:B------:R-:W-:Y:S02]  /*9900*/  FMUL.FTZ R80, R80, R0.reuse ;  /* 0x0000000050507220 */ /* 0x080fe40000410000 */
[----:B------:R-:W-:-:S02]  /*9910*/  FMUL.FTZ R81, R81, R0 ;  /* 0x0000000051517220 */ /* 0x000fc40000410000 */
[----:B------:R-:W-:Y:S01]  /*9920*/  FMUL.FTZ R188, R84, R0 ;  /* 0x0000000054bc7220 */ /* 0x000fe20000410000 */
[----:B------:R-:W-:Y:S01]  /*9930*/  MOV R84, R30 ;  /* 0x0000001e00547202 */ /* 0x000fe20000000f00 */
[-C--:B------:R-:W-:Y:S02]  /*9940*/  FMUL.FTZ R173, R97, R0.reuse ;  /* 0x0000000061ad7220 */ /* 0x080fe40000410000 */
[-C--:B------:R-:W-:Y:S02]  /*9950*/  FMUL.FTZ R180, R100, R0.reuse ;  /* 0x0000000064b47220 */ /* 0x080fe40000410000 */
[-C--:B------:R-:W-:Y:S02]  /*9960*/  FMUL.FTZ R181, R101, R0.reuse ;  /* 0x0000000065b57220 */ /* 0x080fe40000410000 */
[-C--:B------:R-:W-:Y:S02]  /*9970*/  FMUL.FTZ R140, R112, R0.reuse ;  /* 0x00000000708c7220 */ /* 0x080fe40000410000 */
[----:B------:R-:W-:-:S02]  /*9980*/  FMUL.FTZ R141, R113, R0 ;  /* 0x00000000718d7220 */ /* 0x000fc40000410000 */
[-C--:B------:R-:W-:Y:S02]  /*9990*/  FMUL.FTZ R116, R128, R0.reuse ;  /* 0x0000000080747220 */ /* 0x080fe40000410000 */
[----:B------:R-:W-:Y:S02]  /*99a0*/  FMUL.FTZ R117, R129, R0 ;  /* 0x0000000081757220 */ /* 0x000fe40000410000 */
[----:B------:R2:W4:Y:S01]  /*99b0*/  MUFU.EX2 R0, R4 ;  /* 0x0000000400007308 */ /* 0x0005220000000800 */
[----:B------:R-:W-:Y:S02]  /*99c0*/  FFMA.FTZ R6, R8, c[0x0][0x23c], -R13 ;  /* 0x00008f0008067a23 */ /* 0x000fe4000001080d */
[----:B------:R-:W-:-:S05]  /*99d0*/  IMAD.MOV.U32 R69, RZ, RZ, R143 ;  /* 0x000000ffff457224 */ /* 0x000fca00078e008f */
[----:B------:R5:W-:Y:S01]  /*99e0*/  MUFU.EX2 R35, R6 ;  /* 0x0000000600237308 */ /* 0x000be20000000800 */
[----:B--2---:R-:W-:-:S05]  /*99f0*/  FMUL.FTZ R4, R37, c[0x0][0x23c] ;  /* 0x00008f0025047a20 */ /* 0x004fca0000410000 */
[----:B------:R-:W-:Y:S01]  /*9a00*/  FSEL R12, R4, RZ, P0 ;  /* 0x000000ff040c7208 */ /* 0x000fe20000000000 */
[----:B-----5:R-:W-:-:S04]  /*9a10*/  FFMA.FTZ R6, R11, c[0x0][0x23c], -R13 ;  /* 0x00008f000b067a23 */ /* 0x020fc8000001080d */
[----:B------:R2:W-:Y:S02]  /*9a20*/  MUFU.EX2 R32, R6 ;  /* 0x0000000600207308 */ /* 0x0005e40000000800 */
[----:B--2---:R-:W-:-:S06]  /*9a30*/  FFMA.FTZ R6, R9, c[0x0][0x23c], -R12 ;  /* 0x00008f0009067a23 */ /* 0x004fcc000001080c */
[----:B------:R-:W3:Y:S01]  /*9a40*/  MUFU.EX2 R9, R6 ;  /* 0x0000000600097308 */ /* 0x000ee20000000800 */
[-C--:B----4-:R-:W-:Y:S02]  /*9a50*/  FMUL.FTZ R142, R114, R0.reuse ;  /* 0x00000000728e7220 */ /* 0x090fe40000410000 */
[----:B---3--:R-:W-:Y:S02]  /*9a60*/  FFMA.FTZ R114, R96, R0, R9 ;  /* 0x0000000060727223 */ /* 0x008fe40000010009 */
[----:B------:R-:W2:Y:S04]  /*9a70*/  LDL.LU R96, [R1+0x84] ;  /* 0x0000840001607983 */ /* 0x000ea80000300800 */
[----:B------:R-:W3:Y:S01]  /*9a80*/  SHFL.BFLY PT, R8, R5, 0x2, 0x1f ;  /* 0x0c401f0005087f89 */ /* 0x000ee200000e0000 */
[----:B-1----:R-:W-:-:S05]  /*9a90*/  FMNMX.FTZ R4, R2, R7, !PT ;  /* 0x0000000702047209 */ /* 0x002fca0007810000 */
[----:B------:R-:W1:Y:S01]  /*9aa0*/  SHFL.BFLY PT, R6, R4, 0x1, 0x1f ;  /* 0x0c201f0004067f89 */ /* 0x000e6200000e0000 */
[----:B---3--:R-:W-:-:S05]  /*9ab0*/  FMNMX.FTZ R2, R5, R8, !PT ;  /* 0x0000000805027209 */ /* 0x008fca0007810000 */
[----:B------:R-:W3:Y:S01]  /*9ac0*/  SHFL.BFLY PT, R5, R2, 0x1, 0x1f ;  /* 0x0c201f0002057f89 */ /* 0x000ee200000e0000 */
        /* <DEDUP_REMOVED lines=10> */
[----:B------:R-:W-:Y:S01]  /*9b70*/  FMUL.FTZ R119, R131, R0 ;  /* 0x0000000083777220 */ /* 0x000fe20000410000 */
[----:B-1----:R-:W-:Y:S01]  /*9b80*/  FMNMX.FTZ R131, R4, R6, !PT ;  /* 0x0000000604837209 */ /* 0x002fe20007810000 */
        /* <DEDUP_REMOVED lines=19> */
[----:B------:R-:W-:Y:S02]  /*9cc0*/  FMUL.FTZ R118, R130, R0 ;  /* 0x0000000082767220 */ /* 0x000fe40000410000 */
[--C-:B------:R-:W-:Y:S01]  /*9cd0*/  FFMA.FTZ R0, R16, c[0x0][0x23c], -R12.reuse ;  /* 0x00008f0010007a23 */ /* 0x100fe2000001080c */
[----:B---3--:R-:W-:Y:S01]  /*9ce0*/  FMNMX.FTZ R70, R2, R5, !PT ;  /* 0x0000000502467209 */ /* 0x008fe20007810000 */
[C---:B------:R-:W-:Y:S01]  /*9cf0*/  FMUL.FTZ R2, R131.reuse, c[0x0][0x23c] ;  /* 0x00008f0083027a20 */ /* 0x040fe20000410000 */
[----:B------:R-:W-:Y:S01]  /*9d00*/  FSETP.NEU.FTZ.AND P0, PT, R131, -INF , PT ;  /* 0xff8000008300780b */ /* 0x000fe20003f1d000 */
[----:B------:R1:W-:Y:S03]  /*9d10*/  MUFU.EX2 R130, R0 ;  /* 0x0000000000827308 */ /* 0x0003e60000000800 */
[----:B------:R-:W-:Y:S01]  /*9d20*/  FSEL R2, R2, RZ, P0 ;  /* 0x000000ff02027208 */ /* 0x000fe20000000000 */
[----:B-1----:R-:W-:-:S04]  /*9d30*/  FFMA.FTZ R0, R17, c[0x0][0x23c], -R12 ;  /* 0x00008f0011007a23 */ /* 0x002fc8000001080c */
[----:B------:R1:W-:Y:S01]  /*9d40*/  MUFU.EX2 R11, R0 ;  /* 0x00000000000b7308 */ /* 0x0003e20000000800 */
[----:B------:R-:W-:-:S07]  /*9d50*/  FFMA.FTZ R4, R10, c[0x0][0x23c], -R2 ;  /* 0x00008f000a047a23 */ /* 0x000fce0000010802 */
[----:B------:R3:W-:Y:S01]  /*9d60*/  MUFU.EX2 R6, R4 ;  /* 0x0000000400067308 */ /* 0x0007e20000000800 */
[----:B-1----:R-:W-:Y:S02]  /*9d70*/  FSEL R0, R131, RZ, P0 ;  /* 0x000000ff83007208 */ /* 0x002fe40000000000 */
[----:B------:R-:W-:-:S03]  /*9d80*/  FSETP.NEU.FTZ.AND P0, PT, R70, -INF , PT ;  /* 0xff8000004600780b */ /* 0x000fc60003f1d000 */
[----:B------:R-:W-:-:S04]  /*9d90*/  FADD.FTZ R0, R134, -R0 ;  /* 0x8000000086007221 */ /* 0x000fc80000010000 */
[----:B---3--:R-:W-:Y:S01]  /*9da0*/  FMUL.FTZ R4, R0, c[0x0][0x23c] ;  /* 0x00008f0000047a20 */ /* 0x008fe20000410000 */
[----:B------:R-:W-:-:S05]  /*9db0*/  FSEL R0, R70, RZ, P0 ;  /* 0x000000ff46007208 */ /* 0x000fca0000000000 */
[----:B------:R-:W-:Y:S02]  /*9dc0*/  FADD.FTZ R5, R3, -R0 ;  /* 0x8000000003057221 */ /* 0x000fe40000010000 */
[----:B------:R-:W-:Y:S02]  /*9dd0*/  FFMA.FTZ R3, R18, c[0x0][0x23c], -R2 ;  /* 0x00008f0012037a23 */ /* 0x000fe40000010802 */
[----:B------:R-:W-:Y:S02]  /*9de0*/  FMUL.FTZ R0, R70, c[0x0][0x23c] ;  /* 0x00008f0046007a20 */ /* 0x000fe40000410000 */
[----:B------:R1:W-:Y:S03]  /*9df0*/  MUFU.EX2 R134, R3 ;  /* 0x0000000300867308 */ /* 0x0003e60000000800 */
[----:B------:R-:W-:-:S05]  /*9e00*/  FSEL R0, R0, RZ, P0 ;  /* 0x000000ff00007208 */ /* 0x000fca0000000000 */
[----:B------:R-:W3:Y:S01]  /*9e10*/  MUFU.EX2 R4, R4 ;  /* 0x0000000400047308 */ /* 0x000ee20000000800 */
[----:B-1----:R-:W-:Y:S02]  /*9e20*/  FMUL.FTZ R3, R5, c[0x0][0x23c] ;  /* 0x00008f0005037a20 */ /* 0x002fe40000410000 */
[----:B------:R-:W-:-:S05]  /*9e30*/  FFMA.FTZ R5, R14, c[0x0][0x23c], -R0 ;  /* 0x00008f000e057a23 */ /* 0x000fca0000010800 */
[----:B------:R-:W1:Y:S01]  /*9e40*/  MUFU.EX2 R3, R3 ;  /* 0x0000000300037308 */ /* 0x000e620000000800 */
[----:B------:R-:W-:Y:S01]  /*9e50*/  FFMA.FTZ R7, R15, c[0x0][0x23c], -R12 ;  /* 0x00008f000f077a23 */ /* 0x000fe2000001080c */
[----:B------:R-:W-:Y:S01]  /*9e60*/  MOV R128, R85 ;  /* 0x0000005500807202 */ /* 0x000fe20000000f00 */
[----:B------:R-:W-:Y:S01]  /*9e70*/  IMAD.MOV.U32 R101, RZ, RZ, R49 ;  /* 0x000000ffff657224 */ /* 0x000fe200078e0031 */
[----:B------:R-:W-:-:S04]  /*9e80*/  MOV R112, R84 ;  /* 0x0000005400707202 */ /* 0x000fc80000000f00 */
[----:B------:R-:W4:Y:S01]  /*9e90*/  MUFU.EX2 R5, R5 ;  /* 0x0000000500057308 */ /* 0x000f220000000800 */
[----:B------:R-:W-:Y:S01]  /*9ea0*/  MOV R100, R48 ;  /* 0x0000003000647202 */ /* 0x000fe20000000f00 */
[----:B------:R-:W-:Y:S01]  /*9eb0*/  IMAD.MOV.U32 R129, RZ, RZ, R36 ;  /* 0x000000ffff817224 */ /* 0x000fe200078e0024 */
[----:B------:R-:W-:Y:S01]  /*9ec0*/  MOV R85, R45 ;  /* 0x0000002d00557202 */ /* 0x000fe20000000f00 */
[----:B---3--:R-:W-:Y:S01]  /*9ed0*/  FMUL.FTZ R144, R144, R4 ;  /* 0x0000000490907220 */ /* 0x008fe20000410000 */
[----:B------:R-:W-:Y:S01]  /*9ee0*/  MOV R84, R44 ;  /* 0x0000002c00547202 */ /* 0x000fe20000000f00 */
[-C--:B------:R-:W-:Y:S01]  /*9ef0*/  FMUL.FTZ R145, R145, R4.reuse ;  /* 0x0000000491917220 */ /* 0x080fe20000410000 */
[----:B------:R-:W-:Y:S01]  /*9f00*/  MOV R86, R37 ;  /* 0x0000002500567202 */ /* 0x000fe20000000f00 */
[-C--:B------:R-:W-:Y:S01]  /*9f10*/  FMUL.FTZ R152, R152, R4.reuse ;  /* 0x0000000498987220 */ /* 0x080fe20000410000 */
[----:B------:R-:W-:Y:S01]  /*9f20*/  MOV R15, R33 ;  /* 0x00000021000f7202 */ /* 0x000fe20000000f00 */
[-C--:B------:R-:W-:Y:S01]  /*9f30*/  FMUL.FTZ R153, R153, R4.reuse ;  /* 0x0000000499997220 */ /* 0x080fe20000410000 */
[----:B------:R-:W-:Y:S01]  /*9f40*/  MOV R87, R41 ;  /* 0x0000002900577202 */ /* 0x000fe20000000f00 */
[----:B------:R-:W-:Y:S01]  /*9f50*/  FMUL.FTZ R160, R160, R4 ;  /* 0x00000004a0a07220 */ /* 0x000fe20000410000 */
        /* <DEDUP_REMOVED lines=29> */
[----:B------:R-:W-:Y:S01]  /*a130*/  MOV R98, R42 ;  /* 0x0000002a00627202 */ /* 0x000fe20000000f00 */
[----:B------:R-:W-:Y:S02]  /*a140*/  IMAD.MOV.U32 R8, RZ, RZ, R43 ;  /* 0x000000ffff087224 */ /* 0x000fe400078e002b */
[----:B-1----:R-:W-:Y:S01]  /*a150*/  FMUL.FTZ R43, R107, R3 ;  /* 0x000000036b2b7220 */ /* 0x002fe20000410000 */
[----:B------:R-:W-:Y:S01]  /*a160*/  MOV R107, R99 ;  /* 0x00000063006b7202 */ /* 0x000fe20000000f00 */
[----:B------:R-:W-:Y:S01]  /*a170*/  IMAD.MOV.U32 R99, RZ, RZ, R8 ;  /* 0x000000ffff637224 */ /* 0x000fe200078e0008 */
[----:B------:R-:W-:Y:S02]  /*a180*/  MOV R103, R98 ;  /* 0x0000006200677202 */ /* 0x000fe40000000f00 */
[----:B------:R-:W-:Y:S01]  /*a190*/  MOV R98, R39 ;  /* 0x0000002700627202 */ /* 0x000fe20000000f00 */
[-C--:B------:R-:W-:Y:S01]  /*a1a0*/  FMUL.FTZ R39, R111, R3.reuse ;  /* 0x000000036f277220 */ /* 0x080fe20000410000 */
[----:B------:R-:W-:Y:S01]  /*a1b0*/  MOV R8, R38 ;  /* 0x0000002600087202 */ /* 0x000fe20000000f00 */
[----:B------:R-:W-:Y:S01]  /*a1c0*/  FMUL.FTZ R38, R110, R3 ;  /* 0x000000036e267220 */ /* 0x000fe20000410000 */
[----:B------:R-:W-:Y:S01]  /*a1d0*/  MOV R115, R87 ;  /* 0x0000005700737202 */ /* 0x000fe20000000f00 */
[----:B------:R-:W1:Y:S01]  /*a1e0*/  MUFU.EX2 R7, R7 ;  /* 0x0000000700077308 */ /* 0x000e620000000800 */
[----:B------:R-:W-:Y:S01]  /*a1f0*/  MOV R102, R86 ;  /* 0x0000005600667202 */ /* 0x000fe20000000f00 */
[----:B------:R-:W-:Y:S01]  /*a200*/  IMAD.MOV.U32 R111, RZ, RZ, R34 ;  /* 0x000000ffff6f7224 */ /* 0x000fe200078e0022 */
[----:B------:R-:W-:Y:S01]  /*a210*/  MOV R97, R47 ;  /* 0x0000002f00617202 */ /* 0x000fe20000000f00 */
[----:B------:R-:W-:Y:S01]  /*a220*/  FMUL.FTZ R146, R146, R3 ;  /* 0x0000000392927220 */ /* 0x000fe20000410000 */
        /* <DEDUP_REMOVED lines=12> */
[----:B--2---:R-:W-:Y:S02]  /*a2f0*/  FFMA.FTZ R113, R96, R4, R6 ;  /* 0x0000000460717223 */ /* 0x004fe40000010006 */
[----:B------:R-:W-:Y:S02]  /*a300*/  FFMA.FTZ R4, R19, c[0x0][0x23c], -R2 ;  /* 0x00008f0013047a23 */ /* 0x000fe40000010802 */
[----:B------:R-:W2:Y:S01]  /*a310*/  LDSM.16.MT88.4 R16, [R225+0xc000] ;  /* 0x00c00000e110783b */ /* 0x000ea20000004200 */
[----:B------:R-:W-:Y:S01]  /*a320*/  MOV R96, R46 ;  /* 0x0000002e00607202 */ /* 0x000fe20000000f00 */
        /* <DEDUP_REMOVED lines=19> */
[----:B----4-:R-:W-:Y:S02]  /*a460*/  FFMA.FTZ R112, R112, R3, R5 ;  /* 0x0000000370707223 */ /* 0x010fe40000010005 */
[----:B------:R-:W-:Y:S01]  /*a470*/  FFMA.FTZ R3, R20, c[0x0][0x23c], -R2 ;  /* 0x00008f0014037a23 */ /* 0x000fe20000010802 */
[----:B------:R-:W-:-:S03]  /*a480*/  MOV R127, R130 ;  /* 0x00000082007f7202 */ /* 0x000fc60000000f00 */
[----:B------:R3:W-:Y:S01]  /*a490*/  MUFU.EX2 R14, R3 ;  /* 0x00000003000e7308 */ /* 0x0007e20000000800 */
[----:B------:R-:W-:Y:S02]  /*a4a0*/  MOV R130, R115 ;  /* 0x0000007300827202 */ /* 0x000fe40000000f00 */
[----:B-1----:R-:W-:Y:S02]  /*a4b0*/  MOV R104, R7 ;  /* 0x0000000700687202 */ /* 0x002fe40000000f00 */
[----:B------:R-:W-:Y:S01]  /*a4c0*/  MOV R7, R102 ;  /* 0x0000006600077202 */ /* 0x000fe20000000f00 */
[----:B---3--:R-:W-:-:S04]  /*a4d0*/  FFMA.FTZ R3, R27, c[0x0][0x23c], -R0 ;  /* 0x00008f001b037a23 */ /* 0x008fc80000010800 */
[----:B------:R1:W3:Y:S01]  /*a4e0*/  MUFU.EX2 R115, R3 ;  /* 0x0000000300737308 */ /* 0x0002e20000000800 */
[----:B------:R-:W-:Y:S01]  /*a4f0*/  MOV R102, R99 ;  /* 0x0000006300667202 */ /* 0x000fe20000000f00 */
[----:B------:R-:W-:Y:S01]  /*a500*/  IMAD.MOV.U32 R99, RZ, RZ, R8 ;  /* 0x000000ffff637224 */ /* 0x000fe200078e0008 */
[----:B------:R-:W-:Y:S02]  /*a510*/  F2FP.BF16.PACK_AB R8, R111, R136 ;  /* 0x000000886f08723e */ /* 0x000fe400000010ff */
[----:B------:R-:W-:Y:S01]  /*a520*/  MOV R136, R11 ;  /* 0x0000000b00887202 */ /* 0x000fe20000000f00 */
[----:B-1----:R-:W-:-:S04]  /*a530*/  FFMA.FTZ R3, R22, c[0x0][0x23c], -R0 ;  /* 0x00008f0016037a23 */ /* 0x002fc80000010800 */
[----:B------:R1:W4:Y:S01]  /*a540*/  MUFU.EX2 R105, R3 ;  /* 0x0000000300697308 */ /* 0x0003220000000800 */
[----:B------:R-:W-:Y:S02]  /*a550*/  F2FP.BF16.PACK_AB R9, R104, R9 ;  /* 0x000000096809723e */ /* 0x000fe400000010ff */
[----:B------:R-:W-:-:S05]  /*a560*/  F2FP.BF16.PACK_AB R10, R107, R110 ;  /* 0x0000006e6b0a723e */ /* 0x000fca00000010ff */
[----:B------:R5:W2:Y:S01]  /*a570*/  MUFU.EX2 R126, R4 ;  /* 0x00000004007e7308 */ /* 0x000aa20000000800 */
[----:B-1----:R-:W-:-:S07]  /*a580*/  FFMA.FTZ R3, R21, c[0x0][0x23c], -R0 ;  /* 0x00008f0015037a23 */ /* 0x002fce0000010800 */
[----:B------:R-:W1:Y:S01]  /*a590*/  MUFU.EX2 R20, R3 ;  /* 0x0000000300147308 */ /* 0x000e620000000800 */
[----:B------:R-:W-:Y:S02]  /*a5a0*/  F2FP.BF16.PACK_AB R11, R136, R127 ;  /* 0x0000007f880b723e */ /* 0x000fe400000010ff */
[----:B------:R-:W-:-:S05]  /*a5b0*/  MOV R106, R7 ;  /* 0x00000007006a7202 */ /* 0x000fca0000000f00 */
[----:B--2---:R-:W-:Y:S01]  /*a5c0*/  HMMA.16816.F32.BF16 R76, R8, R16, R148 ;  /* 0x00000010084c723c */ /* 0x004fe20000041894 */
[----:B-----5:R-:W-:Y:S02]  /*a5d0*/  F2FP.BF16.PACK_AB R4, R134, R6 ;  /* 0x000000068604723e */ /* 0x020fe400000010ff */
[----:B---3--:R-:W-:-:S04]  /*a5e0*/  F2FP.BF16.PACK_AB R5, R115, R5 ;  /* 0x000000057305723e */ /* 0x008fc800000010ff */
[----:B----4-:R-:W-:Y:S02]  /*a5f0*/  MOV R150, R105 ;  /* 0x0000006900967202 */ /* 0x010fe40000000f00 */
[----:B------:R-:W-:Y:S02]  /*a600*/  F2FP.BF16.PACK_AB R6, R126, R14 ;  /* 0x0000000e7e06723e */ /* 0x000fe400000010ff */
[----:B-1----:R-:W-:Y:S01]  /*a610*/  F2FP.BF16.PACK_AB R7, R20, R150 ;  /* 0x000000961407723e */ /* 0x002fe200000010ff */
[----:B------:R-:W-:Y:S08]  /*a620*/  HMMA.16816.F32.BF16 R64, R8, R18, R64 ;  /* 0x000000120840723c */ /* 0x000ff00000041840 */
[C---:B------:R-:W-:Y:S08]  /*a630*/  HMMA.16816.F32.BF16 R144, R4.reuse, R16, R144 ;  /* 0x000000100490723c */ /* 0x040ff00000041890 */
[----:B------:R-:W-:Y:S01]  /*a640*/  HMMA.16816.F32.BF16 R152, R4, R18, R152 ;  /* 0x000000120498723c */ /* 0x000fe20000041898 */
[----:B------:R-:W1:Y:S01]  /*a650*/  LDSM.16.MT88.4 R16, [R226+0xc000] ;  /* 0x00c00000e210783b */ /* 0x000e620000004200 */
[----:B------:R-:W-:Y:S01]  /*a660*/  MOV R148, R104 ;  /* 0x0000006800947202 */ /* 0x000fe20000000f00 */
[----:B------:R-:W-:Y:S01]  /*a670*/  IMAD.MOV.U32 R125, RZ, RZ, R69 ;  /* 0x000000ffff7d7224 */ /* 0x000fe200078e0045 */
[----:B------:R-:W-:Y:S01]  /*a680*/  MOV R108, R103 ;  /* 0x00000067006c7202 */ /* 0x000fe20000000f00 */
[----:B------:R-:W-:Y:S01]  /*a690*/  STL [R1+0x68], R131 ;  /* 0x0000688301007387 */ /* 0x000fe20000100800 */
[----:B------:R-:W-:-:S02]  /*a6a0*/  MOV R103, R71 ;  /* 0x0000004700677202 */ /* 0x000fc40000000f00 */
[----:B------:R-:W-:Y:S01]  /*a6b0*/  MOV R104, R70 ;  /* 0x0000004600687202 */ /* 0x000fe20000000f00 */
[----:B------:R1:W-:Y:S01]  /*a6c0*/  STL [R1+0x64], R70 ;  /* 0x0000644601007387 */ /* 0x0003e20000100800 */
[----:B------:R-:W-:Y:S02]  /*a6d0*/  MOV R124, R68 ;  /* 0x00000044007c7202 */ /* 0x000fe40000000f00 */
[-C--:B-1----:R-:W-:Y:S08]  /*a6e0*/  HMMA.16816.F32.BF16 R68, R8, R16.reuse, R164 ;  /* 0x000000100844723c */ /* 0x082ff000000418a4 */
[C---:B------:R-:W-:Y:S08]  /*a6f0*/  HMMA.16816.F32.BF16 R160, R4.reuse, R16, R160 ;  /* 0x0000001004a0723c */ /* 0x040ff000000418a0 */
[-C--:B------:R-:W-:Y:S08]  /*a700*/  HMMA.16816.F32.BF16 R168, R4, R18.reuse, R168 ;  /* 0x0000001204a8723c */ /* 0x080ff000000418a8 */
[----:B------:R-:W-:Y:S01]  /*a710*/  HMMA.16816.F32.BF16 R60, R8, R18, R60 ;  /* 0x00000012083c723c */ /* 0x000fe2000004183c */
[----:B------:R-:W1:Y:S01]  /*a720*/  LDSM.16.MT88.4 R16, [R228+0xc000] ;  /* 0x00c00000e410783b */ /* 0x000e620000004200 */
[----:B------:R-:W-:-:S06]  /*a730*/  IMAD.MOV.U32 R109, RZ, RZ, R130 ;  /* 0x000000ffff6d7224 */ /* 0x000fcc00078e0082 */
        /* <DEDUP_REMOVED lines=8> */
[----:B------:R-:W-:Y:S01]  /*a7c0*/  IMAD.MOV.U32 R27, RZ, RZ, R109 ;  /* 0x000000ffff1b7224 */ /* 0x000fe200078e006d */
[----:B------:R-:W-:Y:S02]  /*a7d0*/  MOV R149, R110 ;  /* 0x0000006e00957202 */ /* 0x000fe40000000f00 */
[----:B------:R-:W-:Y:S02]  /*a7e0*/  MOV R22, R120 ;  /* 0x0000007800167202 */ /* 0x000fe40000000f00 */
[----:B------:R-:W-:Y:S02]  /*a7f0*/  MOV R151, R107 ;  /* 0x0000006b00977202 */ /* 0x000fe40000000f00 */
[----:B------:R-:W-:-:S02]  /*a800*/  MOV R21, R106 ;  /* 0x0000006a00157202 */ /* 0x000fc40000000f00 */
[----:B------:R-:W-:Y:S02]  /*a810*/  MOV R120, R104 ;  /* 0x0000006800787202 */ /* 0x000fe40000000f00 */
[----:B------:R-:W-:Y:S01]  /*a820*/  MOV R122, R102 ;  /* 0x00000066007a7202 */ /* 0x000fe20000000f00 */
[----:B-1----:R-:W-:Y:S07]  /*a830*/  HMMA.16816.F32.BF16 R128, R8, R16, R196 ;  /* 0x000000100880723c */ /* 0x002fee00000418c4 */
[----:B------:R-:W-:-:S02]  /*a840*/  MOV R199, R111 ;  /* 0x0000006f00c77202 */ /* 0x000fc40000000f00 */
[----:B------:R-:W-:Y:S02]  /*a850*/  MOV R196, R108 ;  /* 0x0000006c00c47202 */ /* 0x000fe40000000f00 */
[----:B------:R-:W-:Y:S01]  /*a860*/  HMMA.16816.F32.BF16 R108, R4, R16, R192 ;  /* 0x00000010046c723c */ /* 0x000fe200000418c0 */
[----:B------:R-:W-:Y:S01]  /*a870*/  MOV R198, R101 ;  /* 0x0000006500c67202 */ /* 0x000fe20000000f00 */
[----:B------:R-:W-:-:S05]  /*a880*/  IMAD.MOV.U32 R197, RZ, RZ, R100 ;  /* 0x000000ffffc57224 */ /* 0x000fca00078e0064 */
[----:B------:R-:W-:Y:S02]  /*a890*/  MOV R193, R105 ;  /* 0x0000006900c17202 */ /* 0x000fe40000000f00 */
[----:B------:R-:W-:Y:S07]  /*a8a0*/  HMMA.16816.F32.BF16 R104, R4, R18, R200 ;  /* 0x000000120468723c */ /* 0x000fee00000418c8 */
[----:B------:R-:W-:Y:S01]  /*a8b0*/  MOV R201, R125 ;  /* 0x0000007d00c97202 */ /* 0x000fe20000000f00 */
[----:B------:R-:W-:-:S02]  /*a8c0*/  IMAD.MOV.U32 R125, RZ, RZ, R103 ;  /* 0x000000ffff7d7224 */ /* 0x000fc400078e0067 */
[C---:B------:R-:W-:Y:S01]  /*a8d0*/  HMMA.16816.F32.BF16 R100, R8.reuse, R18, R204 ;  /* 0x000000120864723c */ /* 0x040fe200000418cc */
[----:B------:R-:W1:Y:S01]  /*a8e0*/  LDSM.16.MT88.4 R16, [R225+0xe000] ;  /* 0x00e00000e110783b */ /* 0x000e620000004200 */
[----:B------:R-:W-:Y:S02]  /*a8f0*/  MOV R3, R99 ;  /* 0x0000006300037202 */ /* 0x000fe40000000f00 */
        /* <DEDUP_REMOVED lines=19> */
[----:B------:R-:W-:-:S04]  /*aa30*/  FFMA.FTZ R3, R3, c[0x0][0x23c], -R13 ;  /* 0x00008f0003037a23 */ /* 0x000fc8000001080d */
[----:B------:R2:W-:Y:S02]  /*aa40*/  MUFU.EX2 R203, R3 ;  /* 0x0000000300cb7308 */ /* 0x0005e40000000800 */
[-C--:B-1----:R-:W-:Y:S08]  /*aa50*/  HMMA.16816.F32.BF16 R180, R8, R16.reuse, R180 ;  /* 0x0000001008b4723c */ /* 0x082ff000000418b4 */
[C---:B------:R-:W-:Y:S08]  /*aa60*/  HMMA.16816.F32.BF16 R40, R4.reuse, R16, R40 ;  /* 0x000000100428723c */ /* 0x040ff00000041828 */
[-C--:B------:R-:W-:Y:S08]  /*aa70*/  HMMA.16816.F32.BF16 R36, R4, R18.reuse, R36 ;  /* 0x000000120424723c */ /* 0x080ff00000041824 */
[----:B------:R-:W-:Y:S01]  /*aa80*/  HMMA.16816.F32.BF16 R164, R8, R18, R140 ;  /* 0x0000001208a4723c */ /* 0x000fe2000004188c */
[----:B------:R-:W1:Y:S01]  /*aa90*/  LDSM.16.MT88.4 R16, [R227+0xe000] ;  /* 0x00e00000e310783b */ /* 0x000e620000004200 */
[----:B--2---:R-:W-:Y:S01]  /*aaa0*/  FFMA.FTZ R3, R202, c[0x0][0x23c], -R13 ;  /* 0x00008f00ca037a23 */ /* 0x004fe2000001080d */
[----:B------:R-:W-:-:S03]  /*aab0*/  MOV R202, R197 ;  /* 0x000000c500ca7202 */ /* 0x000fc60000000f00 */
[----:B------:R2:W-:Y:S02]  /*aac0*/  MUFU.EX2 R197, R3 ;  /* 0x0000000300c57308 */ /* 0x0005e40000000800 */
[--C-:B--2---:R-:W-:Y:S01]  /*aad0*/  FFMA.FTZ R3, R207, c[0x0][0x23c], -R13.reuse ;  /* 0x00008f00cf037a23 */ /* 0x104fe2000001080d */
[C---:B-1----:R-:W-:Y:S08]  /*aae0*/  HMMA.16816.F32.BF16 R48, R4.reuse, R16, R48 ;  /* 0x000000100430723c */ /* 0x042ff00000041830 */
[----:B------:R-:W-:Y:S01]  /*aaf0*/  HMMA.16816.F32.BF16 R32, R4, R18, R32 ;  /* 0x000000120420723c */ /* 0x000fe20000041820 */
[----:B------:R1:W2:Y:S02]  /*ab00*/  MUFU.EX2 R4, R3 ;  /* 0x0000000300047308 */ /* 0x0002a40000000800 */
[----:B-1----:R-:W-:-:S06]  /*ab10*/  FFMA.FTZ R3, R195, c[0x0][0x23c], -R13 ;  /* 0x00008f00c3037a23 */ /* 0x002fcc000001080d */
[----:B------:R1:W-:Y:S01]  /*ab20*/  MUFU.EX2 R195, R3 ;  /* 0x0000000300c37308 */ /* 0x0003e20000000800 */
[----:B------:R-:W-:Y:S01]  /*ab30*/  HMMA.16816.F32.BF16 R156, R8, R16, R156 ;  /* 0x00000010089c723c */ /* 0x000fe2000004189c */
[----:B-1----:R-:W-:-:S06]  /*ab40*/  FFMA.FTZ R3, R200, c[0x0][0x23c], -R12 ;  /* 0x00008f00c8037a23 */ /* 0x002fcc000001080c */
[----:B------:R1:W-:Y:S02]  /*ab50*/  MUFU.EX2 R204, R3 ;  /* 0x0000000300cc7308 */ /* 0x0003e40000000800 */
[----:B-1----:R-:W-:-:S06]  /*ab60*/  FFMA.FTZ R3, R201, c[0x0][0x23c], -R12 ;  /* 0x00008f00c9037a23 */ /* 0x002fcc000001080c */
[----:B------:R1:W3:Y:S01]  /*ab70*/  MUFU.EX2 R7, R3 ;  /* 0x0000000300077308 */ /* 0x0002e20000000800 */
[----:B------:R-:W-:Y:S01]  /*ab80*/  MOV R206, R198 ;  /* 0x000000c600ce7202 */ /* 0x000fe20000000f00 */
[----:B-1----:R-:W-:-:S06]  /*ab90*/  FFMA.FTZ R3, R194, c[0x0][0x23c], -R12 ;  /* 0x00008f00c2037a23 */ /* 0x002fcc000001080c */
[----:B------:R1:W-:Y:S02]  /*aba0*/  MUFU.EX2 R16, R3 ;  /* 0x0000000300107308 */ /* 0x0003e40000000800 */
[----:B-1----:R-:W-:-:S06]  /*abb0*/  FFMA.FTZ R3, R252, c[0x0][0x23c], -R12 ;  /* 0x00008f00fc037a23 */ /* 0x002fcc000001080c */
[----:B------:R1:W4:Y:S01]  /*abc0*/  MUFU.EX2 R194, R3 ;  /* 0x0000000300c27308 */ /* 0x0003220000000800 */
[----:B------:R-:W-:Y:S01]  /*abd0*/  MOV R201, R123 ;  /* 0x0000007b00c97202 */ /* 0x000fe20000000f00 */
[----:B-1----:R-:W-:-:S06]  /*abe0*/  FFMA.FTZ R3, R202, c[0x0][0x23c], -R2 ;  /* 0x00008f00ca037a23 */ /* 0x002fcc0000010802 */
[----:B------:R1:W-:Y:S01]  /*abf0*/  MUFU.EX2 R198, R3 ;  /* 0x0000000300c67308 */ /* 0x0003e20000000800 */
[----:B------:R-:W-:Y:S01]  /*ac00*/  IMAD.MOV.U32 R207, RZ, RZ, R20 ;  /* 0x000000ffffcf7224 */ /* 0x000fe200078e0014 */
[----:B------:R-:W-:Y:S01]  /*ac10*/  MOV R92, R201 ;  /* 0x000000c9005c7202 */ /* 0x000fe20000000f00 */
[----:B-1----:R-:W-:-:S05]  /*ac20*/  FFMA.FTZ R3, R192, c[0x0][0x23c], -R2 ;  /* 0x00008f00c0037a23 */ /* 0x002fca0000010802 */
[----:B------:R1:W5:Y:S01]  /*ac30*/  MUFU.EX2 R6, R3 ;  /* 0x0000000300067308 */ /* 0x0003620000000800 */
[----:B------:R-:W-:Y:S01]  /*ac40*/  MOV R192, R124 ;  /* 0x0000007c00c07202 */ /* 0x000fe20000000f00 */
[--C-:B------:R-:W-:Y:S01]  /*ac50*/  FFMA.FTZ R124, R245, c[0x0][0x23c], -R13.reuse ;  /* 0x00008f00f57c7a23 */ /* 0x100fe2000001080d */
[----:B------:R-:W-:Y:S01]  /*ac60*/  MOV R202, R125 ;  /* 0x0000007d00ca7202 */ /* 0x000fe20000000f00 */
[--C-:B------:R-:W-:Y:S01]  /*ac70*/  FFMA.FTZ R125, R249, c[0x0][0x23c], -R13.reuse ;  /* 0x00008f00f97d7a23 */ /* 0x100fe2000001080d */
[----:B------:R-:W-:Y:S01]  /*ac80*/  MOV R95, R207 ;  /* 0x000000cf005f7202 */ /* 0x000fe20000000f00 */
[----:B-1----:R-:W-:Y:S01]  /*ac90*/  FFMA.FTZ R3, R193, c[0x0][0x23c], -R2 ;  /* 0x00008f00c1037a23 */ /* 0x002fe20000010802 */
[----:B------:R-:W-:Y:S02]  /*aca0*/  MOV R193, R196 ;  /* 0x000000c400c17202 */ /* 0x000fe40000000f00 */
[----:B------:R-:W-:Y:S01]  /*acb0*/  MOV R196, R199 ;  /* 0x000000c700c47202 */ /* 0x000fe20000000f00 */
[----:B------:R1:W1:Y:S01]  /*acc0*/  MUFU.EX2 R5, R3 ;  /* 0x0000000300057308 */ /* 0x0002620000000800 */
[----:B------:R-:W-:Y:S01]  /*acd0*/  IMAD.MOV.U32 R199, RZ, RZ, R148 ;  /* 0x000000ffffc77224 */ /* 0x000fe200078e0094 */
[----:B------:R-:W-:Y:S01]  /*ace0*/  MOV R148, R120 ;  /* 0x0000007800947202 */ /* 0x000fe20000000f00 */
[--C-:B------:R-:W-:Y:S01]  /*acf0*/  FFMA.FTZ R82, R223, c[0x0][0x23c], -R12.reuse ;  /* 0x00008f00df527a23 */ /* 0x100fe2000001080c */
[----:B------:R-:W-:Y:S01]  /*ad00*/  MOV R20, R122 ;  /* 0x0000007a00147202 */ /* 0x000fe20000000f00 */
[--C-:B------:R-:W-:Y:S01]  /*ad10*/  FFMA.FTZ R81, R218, c[0x0][0x23c], -R12.reuse ;  /* 0x00008f00da517a23 */ /* 0x100fe2000001080c */
[----:B------:R-:W-:Y:S01]  /*ad20*/  MOV R207, R148 ;  /* 0x0000009400cf7202 */ /* 0x000fe20000000f00 */
[----:B------:R-:W-:Y:S01]  /*ad30*/  FFMA.FTZ R245, R215, c[0x0][0x23c], -R12 ;  /* 0x00008f00d7f57a23 */ /* 0x000fe2000001080c */
[----:B------:R-:W-:Y:S01]  /*ad40*/  MOV R148, R15 ;  /* 0x0000000f00947202 */ /* 0x000fe20000000f00 */
[----:B------:R-:W-:-:S02]  /*ad50*/  FFMA.FTZ R123, R220, c[0x0][0x23c], -R13 ;  /* 0x00008f00dc7b7a23 */ /* 0x000fc4000001080d */
[----:B-1----:R-:W-:-:S04]  /*ad60*/  FFMA.FTZ R3, R206, c[0x0][0x23c], -R2 ;  /* 0x00008f00ce037a23 */ /* 0x002fc80000010802 */
[----:B------:R1:W-:Y:S01]  /*ad70*/  MUFU.EX2 R201, R3 ;  /* 0x0000000300c97308 */ /* 0x0003e20000000800 */
[--C-:B------:R-:W-:Y:S02]  /*ad80*/  FFMA.FTZ R122, R217, c[0x0][0x23c], -R13.reuse ;  /* 0x00008f00d97a7a23 */ /* 0x100fe4000001080d */
[--C-:B------:R-:W-:Y:S02]  /*ad90*/  FFMA.FTZ R205, R213, c[0x0][0x23c], -R13.reuse ;  /* 0x00008f00d5cd7a23 */ /* 0x100fe4000001080d */
[--C-:B------:R-:W-:Y:S02]  /*ada0*/  FFMA.FTZ R252, R209, c[0x0][0x23c], -R13.reuse ;  /* 0x00008f00d1fc7a23 */ /* 0x100fe4000001080d */
[--C-:B------:R-:W-:Y:S02]  /*adb0*/  FFMA.FTZ R249, R137, c[0x0][0x23c], -R13.reuse ;  /* 0x00008f0089f97a23 */ /* 0x100fe4000001080d */
[----:B------:R-:W-:Y:S02]  /*adc0*/  FFMA.FTZ R200, R132, c[0x0][0x23c], -R13 ;  /* 0x00008f0084c87a23 */ /* 0x000fe4000001080d */
[----:B------:R-:W-:-:S02]  /*add0*/  FFMA.FTZ R120, R251, c[0x0][0x23c], -R12 ;  /* 0x00008f00fb787a23 */ /* 0x000fc4000001080c */
[----:B------:R-:W-:Y:S02]  /*ade0*/  FFMA.FTZ R83, R247, c[0x0][0x23c], -R12 ;  /* 0x00008f00f7537a23 */ /* 0x000fe4000001080c */
[----:B-1----:R-:W-:Y:S01]  /*adf0*/  FFMA.FTZ R3, R193, c[0x0][0x23c], -R0 ;  /* 0x00008f00c1037a23 */ /* 0x002fe20000010800 */
[----:B------:R-:W-:Y:S01]  /*ae00*/  MOV R193, R199 ;  /* 0x000000c700c17202 */ /* 0x000fe20000000f00 */
[--C-:B------:R-:W-:Y:S02]  /*ae10*/  FFMA.FTZ R223, R208, c[0x0][0x23c], -R12.reuse ;  /* 0x00008f00d0df7a23 */ /* 0x100fe4000001080c */
[--C-:B------:R-:W-:Y:S02]  /*ae20*/  FFMA.FTZ R218, R138, c[0x0][0x23c], -R12.reuse ;  /* 0x00008f008ada7a23 */ /* 0x100fe4000001080c */
[----:B------:R-:W-:Y:S02]  /*ae30*/  FFMA.FTZ R215, R133, c[0x0][0x23c], -R12 ;  /* 0x00008f0085d77a23 */ /* 0x000fe4000001080c */
[----:B------:R-:W-:-:S02]  /*ae40*/  IMAD.MOV.U32 R199, RZ, RZ, R14 ;  /* 0x000000ffffc77224 */ /* 0x000fc400078e000e */
[----:B------:R-:W1:Y:S01]  /*ae50*/  LDSM.16.MT88.4 R12, [R225+0xc800] ;  /* 0x00c80000e10c783b */ /* 0x000e620000004200 */
[----:B------:R-:W-:Y:S02]  /*ae60*/  MOV R206, R196 ;  /* 0x000000c400ce7202 */ /* 0x000fe40000000f00 */
[----:B------:R2:W-:Y:S01]  /*ae70*/  MUFU.EX2 R196, R3 ;  /* 0x0000000300c47308 */ /* 0x0005e20000000800 */
[----:B------:R-:W-:Y:S02]  /*ae80*/  MOV R93, R192 ;  /* 0x000000c0005d7202 */ /* 0x000fe40000000f00 */
[----:B------:R-:W-:Y:S02]  /*ae90*/  MOV R94, R202 ;  /* 0x000000ca005e7202 */ /* 0x000fe40000000f00 */
[----:B------:R-:W-:Y:S01]  /*aea0*/  MOV R202, R21 ;  /* 0x0000001500ca7202 */ /* 0x000fe20000000f00 */
[--C-:B------:R-:W-:Y:S01]  /*aeb0*/  FFMA.FTZ R21, R222, c[0x0][0x23c], -R2.reuse ;  /* 0x00008f00de157a23 */ /* 0x100fe20000010802 */
[----:B------:R-:W-:Y:S01]  /*aec0*/  MOV R192, R22 ;  /* 0x0000001600c07202 */ /* 0x000fe20000000f00 */
[----:B------:R-:W-:-:S02]  /*aed0*/  FFMA.FTZ R80, R27, c[0x0][0x23c], -R2 ;  /* 0x00008f001b507a23 */ /* 0x000fc40000010802 */
[----:B--2---:R-:W-:-:S04]  /*aee0*/  FFMA.FTZ R3, R92, c[0x0][0x23c], -R0 ;  /* 0x00008f005c037a23 */ /* 0x004fc80000010800 */
[----:B------:R2:W-:Y:S01]  /*aef0*/  MUFU.EX2 R222, R3 ;  /* 0x0000000300de7308 */ /* 0x0005e20000000800 */
[--C-:B------:R-:W-:Y:S01]  /*af00*/  FFMA.FTZ R27, R248, c[0x0][0x23c], -R2.reuse ;  /* 0x00008f00f81b7a23 */ /* 0x100fe20000010802 */
[----:B------:R-:W-:Y:S01]  /*af10*/  MOV R248, R4 ;  /* 0x0000000400f87202 */ /* 0x000fe20000000f00 */
[--C-:B------:R-:W-:Y:S02]  /*af20*/  FFMA.FTZ R220, R214, c[0x0][0x23c], -R2.reuse ;  /* 0x00008f00d6dc7a23 */ /* 0x100fe40000010802 */
[--C-:B------:R-:W-:Y:S02]  /*af30*/  FFMA.FTZ R22, R244, c[0x0][0x23c], -R2.reuse ;  /* 0x00008f00f4167a23 */ /* 0x100fe40000010802 */
[--C-:B------:R-:W-:Y:S02]  /*af40*/  FFMA.FTZ R219, R219, c[0x0][0x23c], -R2.reuse ;  /* 0x00008f00dbdb7a23 */ /* 0x100fe40000010802 */
[--C-:B------:R-:W-:Y:S02]  /*af50*/  FFMA.FTZ R217, R211, c[0x0][0x23c], -R2.reuse ;  /* 0x00008f00d3d97a23 */ /* 0x100fe40000010802 */
[----:B------:R-:W-:-:S02]  /*af60*/  FFMA.FTZ R214, R139, c[0x0][0x23c], -R2 ;  /* 0x00008f008bd67a23 */ /* 0x000fc40000010802 */
[--C-:B--2---:R-:W-:Y:S01]  /*af70*/  FFMA.FTZ R3, R93, c[0x0][0x23c], -R0.reuse ;  /* 0x00008f005d037a23 */ /* 0x104fe20000010800 */
[----:B------:R-:W-:Y:S01]  /*af80*/  MOV R17, R126 ;  /* 0x0000007e00117202 */ /* 0x000fe20000000f00 */
[--C-:B------:R-:W-:Y:S02]  /*af90*/  FFMA.FTZ R2, R94, c[0x0][0x23c], -R0.reuse ;  /* 0x00008f005e027a23 */ /* 0x100fe40000010800 */
[----:B------:R-:W2:Y:S01]  /*afa0*/  MUFU.EX2 R4, R3 ;  /* 0x0000000300047308 */ /* 0x000ea20000000800 */
[----:B------:R-:W-:Y:S01]  /*afb0*/  FFMA.FTZ R126, R250, c[0x0][0x23c], -R0 ;  /* 0x00008f00fa7e7a23 */ /* 0x000fe20000010800 */
[----:B---3--:R-:W-:Y:S02]  /*afc0*/  MOV R251, R7 ;  /* 0x0000000700fb7202 */ /* 0x008fe40000000f00 */
[----:B------:R-:W-:Y:S01]  /*afd0*/  MOV R250, R202 ;  /* 0x000000ca00fa7202 */ /* 0x000fe20000000f00 */
[----:B------:R-:W-:Y:S03]  /*afe0*/  HMMA.16816.F32.BF16 R140, R8, R18, R116 ;  /* 0x00000012088c723c */ /* 0x000fe60000041874 */
[----:B------:R3:W1:Y:S04]  /*aff0*/  MUFU.EX2 R202, R2 ;  /* 0x0000000200ca7308 */ /* 0x0006680000000800 */
[----:B------:R-:W-:-:S02]  /*b000*/  F2FP.BF16.PACK_AB R8, R197, R203 ;  /* 0x000000cbc508723e */ /* 0x000fc400000010ff */
[----:B------:R-:W-:Y:S02]  /*b010*/  F2FP.BF16.PACK_AB R9, R251, R204 ;  /* 0x000000ccfb09723e */ /* 0x000fe400000010ff */
[----:B------:R-:W-:Y:S02]  /*b020*/  F2FP.BF16.PACK_AB R10, R195, R248 ;  /* 0x000000f8c30a723e */ /* 0x000fe400000010ff */
[----:B----4-:R-:W-:Y:S02]  /*b030*/  F2FP.BF16.PACK_AB R11, R194, R16 ;  /* 0x00000010c20b723e */ /* 0x010fe400000010ff */
[----:B------:R-:W-:Y:S02]  /*b040*/  MOV R93, R95 ;  /* 0x0000005f005d7202 */ /* 0x000fe40000000f00 */
[----:B------:R-:W-:Y:S01]  /*b050*/  MOV R92, R127 ;  /* 0x0000007f005c7202 */ /* 0x000fe20000000f00 */
[----:B------:R-:W-:Y:S01]  /*b060*/  FFMA.FTZ R127, R246, c[0x0][0x23c], -R0 ;  /* 0x00008f00f67f7a23 */ /* 0x000fe20000010800 */
[----:B------:R-:W-:-:S02]  /*b070*/  MOV R244, R207 ;  /* 0x000000cf00f47202 */ /* 0x000fc40000000f00 */
[----:B------:R-:W-:Y:S02]  /*b080*/  MOV R95, R199 ;  /* 0x000000c7005f7202 */ /* 0x000fe40000000f00 */
[----:B------:R-:W-:Y:S02]  /*b090*/  MOV R246, R148 ;  /* 0x0000009400f67202 */ /* 0x000fe40000000f00 */
[----:B---3--:R-:W-:Y:S02]  /*b0a0*/  MOV R2, R149 ;  /* 0x0000009500027202 */ /* 0x008fe40000000f00 */
[----:B------:R-:W-:Y:S02]  /*b0b0*/  MOV R199, R150 ;  /* 0x0000009600c77202 */ /* 0x000fe40000000f00 */
[----:B------:R-:W-:Y:S01]  /*b0c0*/  MOV R207, R151 ;  /* 0x0000009700cf7202 */ /* 0x000fe20000000f00 */
[----:B-----5:R-:W-:Y:S01]  /*b0d0*/  IMAD.MOV.U32 R247, RZ, RZ, R6 ;  /* 0x000000fffff77224 */ /* 0x020fe200078e0006 */
[----:B-1----:R-:W-:Y:S01]  /*b0e0*/  HMMA.16816.F32.BF16 R148, R8, R12, R76 ;  /* 0x0000000c0894723c */ /* 0x002fe2000004184c */
[----:B------:R-:W-:-:S06]  /*b0f0*/  FFMA.FTZ R20, R20, c[0x0][0x23c], -R0 ;  /* 0x00008f0014147a23 */ /* 0x000fcc0000010800 */
[----:B------:R-:W-:Y:S01]  /*b100*/  IMAD.MOV.U32 R77, RZ, RZ, R5 ;  /* 0x000000ffff4d7224 */ /* 0x000fe200078e0005 */
[----:B--2---:R-:W-:Y:S01]  /*b110*/  MOV R79, R4 ;  /* 0x00000004004f7202 */ /* 0x004fe20000000f00 */
[--C-:B------:R-:W-:Y:S01]  /*b120*/  FFMA.FTZ R121, R121, c[0x0][0x23c], -R0.reuse ;  /* 0x00008f0079797a23 */ /* 0x100fe20000010800 */
[----:B------:R-:W-:Y:S01]  /*b130*/  F2FP.BF16.PACK_AB R4, R247, R198 ;  /* 0x000000c6f704723e */ /* 0x000fe200000010ff */
[--C-:B------:R-:W-:Y:S01]  /*b140*/  FFMA.FTZ R221, R221, c[0x0][0x23c], -R0.reuse ;  /* 0x00008f00dddd7a23 */ /* 0x100fe20000010800 */
[----:B------:R-:W-:Y:S01]  /*b150*/  F2FP.BF16.PACK_AB R5, R222, R196 ;  /* 0x000000c4de05723e */ /* 0x000fe200000010ff */
[--C-:B------:R-:W-:Y:S01]  /*b160*/  FFMA.FTZ R216, R216, c[0x0][0x23c], -R0.reuse ;  /* 0x00008f00d8d87a23 */ /* 0x100fe20000010800 */
[----:B------:R-:W-:Y:S01]  /*b170*/  F2FP.BF16.PACK_AB R6, R201, R77 ;  /* 0x0000004dc906723e */ /* 0x000fe200000010ff */
[--C-:B------:R-:W-:Y:S01]  /*b180*/  FFMA.FTZ R212, R212, c[0x0][0x23c], -R0.reuse ;  /* 0x00008f00d4d47a23 */ /* 0x100fe20000010800 */
[----:B------:R-:W-:Y:S01]  /*b190*/  F2FP.BF16.PACK_AB R7, R202, R79 ;  /* 0x0000004fca07723e */ /* 0x000fe200000010ff */
[----:B------:R-:W-:-:S02]  /*b1a0*/  FFMA.FTZ R213, R210, c[0x0][0x23c], -R0 ;  /* 0x00008f00d2d57a23 */ /* 0x000fc40000010800 */
[----:B------:R-:W-:Y:S01]  /*b1b0*/  FADD.FTZ R0, R206, R135 ;  /* 0x00000087ce007221 */ /* 0x000fe20000010000 */
[----:B------:R-:W-:Y:S02]  /*b1c0*/  MOV R206, R136 ;  /* 0x0000008800ce7202 */ /* 0x000fe40000000f00 */
[----:B------:R-:W-:Y:S01]  /*b1d0*/  HMMA.16816.F32.BF16 R136, R8, R14, R64 ;  /* 0x0000000e0888723c */ /* 0x000fe20000041840 */
[----:B------:R-:W-:-:S06]  /*b1e0*/  MOV R78, R16 ;  /* 0x00000010004e7202 */ /* 0x000fcc0000000f00 */
[----:B------:R-:W-:Y:S01]  /*b1f0*/  MOV R65, R17 ;  /* 0x0000001100417202 */ /* 0x000fe20000000f00 */
[C---:B------:R-:W-:Y:S01]  /*b200*/  HMMA.16816.F32.BF16 R144, R4.reuse, R12, R144 ;  /* 0x0000000c0490723c */ /* 0x040fe20000041890 */
[----:B------:R-:W1:Y:S07]  /*b210*/  LDSM.16.MT88.4 R16, [R226+0xc800] ;  /* 0x00c80000e210783b */ /* 0x000e6e0000004200 */
[----:B------:R-:W-:Y:S01]  /*b220*/  HMMA.16816.F32.BF16 R152, R4, R14, R152 ;  /* 0x0000000e0498723c */ /* 0x000fe20000041898 */
[----:B------:R-:W2:Y:S01]  /*b230*/  LDSM.16.MT88.4 R12, [R228+0xc800] ;  /* 0x00c80000e40c783b */ /* 0x000ea20000004200 */
[----:B------:R-:W-:-:S02]  /*b240*/  IMAD.MOV.U32 R94, RZ, RZ, R192 ;  /* 0x000000ffff5e7224 */ /* 0x000fc400078e00c0 */
[----:B------:R-:W-:Y:S01]  /*b250*/  FADD.FTZ R192, R134, R113 ;  /* 0x0000007186c07221 */ /* 0x000fe20000010000 */
[----:B------:R-:W-:Y:S01]  /*b260*/  MOV R64, R92 ;  /* 0x0000005c00407202 */ /* 0x000fe20000000f00 */
[----:B------:R-:W-:Y:S01]  /*b270*/  FADD.FTZ R193, R193, R114 ;  /* 0x00000072c1c17221 */ /* 0x000fe20000010000 */
[----:B------:R-:W-:Y:S01]  /*b280*/  MOV R76, R93 ;  /* 0x0000005d004c7202 */ /* 0x000fe20000000f00 */
[----:B------:R-:W-:Y:S01]  /*b290*/  FADD.FTZ R3, R115, R112 ;  /* 0x0000007073037221 */ /* 0x000fe20000010000 */
[-C--:B-1----:R-:W-:Y:S07]  /*b2a0*/  HMMA.16816.F32.BF16 R132, R8, R16.reuse, R68 ;  /* 0x000000100884723c */ /* 0x082fee0000041844 */
[----:B------:R-:W-:Y:S01]  /*b2b0*/  MOV R71, R94 ;  /* 0x0000005e00477202 */ /* 0x000fe20000000f00 */
[----:B------:R-:W-:Y:S01]  /*b2c0*/  IMAD.MOV.U32 R70, RZ, RZ, R95 ;  /* 0x000000ffff467224 */ /* 0x000fe200078e005f */
[C---:B------:R-:W-:Y:S08]  /*b2d0*/  HMMA.16816.F32.BF16 R160, R4.reuse, R16, R160 ;  /* 0x0000001004a0723c */ /* 0x040ff000000418a0 */
        /* <DEDUP_REMOVED lines=11> */
[----:B------:R-:W-:Y:S02]  /*b390*/  MOV R60, R196 ;  /* 0x000000c4003c7202 */ /* 0x000fe40000000f00 */
[----:B------:R-:W-:Y:S01]  /*b3a0*/  MOV R55, R206 ;  /* 0x000000ce00377202 */ /* 0x000fe20000000f00 */
[----:B-1----:R-:W-:Y:S01]  /*b3b0*/  HMMA.16816.F32.BF16 R196, R8, R16, R128 ;  /* 0x0000001008c4723c */ /* 0x002fe20000041880 */
[----:B------:R-:W-:Y:S02]  /*b3c0*/  MOV R63, R205 ;  /* 0x000000cd003f7202 */ /* 0x000fe40000000f00 */
[----:B------:R-:W-:Y:S02]  /*b3d0*/  MOV R62, R204 ;  /* 0x000000cc003e7202 */ /* 0x000fe40000000f00 */
[----:B------:R-:W-:-:S03]  /*b3e0*/  MOV R66, R207 ;  /* 0x000000cf00427202 */ /* 0x000fc60000000f00 */
        /* <DEDUP_REMOVED lines=8> */
[----:B------:R-:W2:Y:S04]  /*b470*/  LDSM.16.MT88.4 R12, [R227+0xe800] ;  /* 0x00e80000e30c783b */ /* 0x000ea80000004200 */
[----:B------:R-:W3:Y:S01]  /*b480*/  LDSM.16.MT88.4 R28, [R226+0xe800] ;  /* 0x00e80000e21c783b */ /* 0x000ee20000004200 */
[----:B------:R-:W-:-:S02]  /*b490*/  MOV R44, R76 ;  /* 0x0000004c002c7202 */ /* 0x000fc40000000f00 */
[----:B------:R-:W-:Y:S02]  /*b4a0*/  MOV R45, R77 ;  /* 0x0000004d002d7202 */ /* 0x000fe40000000f00 */
[----:B------:R-:W-:Y:S02]  /*b4b0*/  MOV R46, R78 ;  /* 0x0000004e002e7202 */ /* 0x000fe40000000f00 */
[----:B------:R-:W-:Y:S02]  /*b4c0*/  MOV R47, R79 ;  /* 0x0000004f002f7202 */ /* 0x000fe40000000f00 */
[----:B-1----:R-:W-:Y:S07]  /*b4d0*/  HMMA.16816.F32.BF16 R76, R4, R16, R40 ;  /* 0x00000010044c723c */ /* 0x002fee0000041828 */
[----:B------:R-:W-:Y:S01]  /*b4e0*/  MOV R40, R70 ;  /* 0x0000004600287202 */ /* 0x000fe20000000f00 */
[----:B------:R-:W-:Y:S01]  /*b4f0*/  IMAD.MOV.U32 R41, RZ, RZ, R71 ;  /* 0x000000ffff297224 */ /* 0x000fe200078e0047 */
[----:B------:R-:W-:-:S02]  /*b500*/  MOV R42, R64 ;  /* 0x00000040002a7202 */ /* 0x000fc40000000f00 */
[----:B------:R-:W-:Y:S01]  /*b510*/  MOV R43, R65 ;  /* 0x00000041002b7202 */ /* 0x000fe20000000f00 */
[C---:B------:R-:W-:Y:S07]  /*b520*/  HMMA.16816.F32.BF16 R72, R4.reuse, R18, R36 ;  /* 0x000000120448723c */ /* 0x040fee0000041824 */
[----:B------:R-:W-:Y:S01]  /*b530*/  MOV R36, R60 ;  /* 0x0000003c00247202 */ /* 0x000fe20000000f00 */
[----:B------:R-:W-:Y:S01]  /*b540*/  IMAD.MOV.U32 R37, RZ, RZ, R61 ;  /* 0x000000ffff257224 */ /* 0x000fe200078e003d */
[----:B--2---:R-:W-:Y:S01]  /*b550*/  HMMA.16816.F32.BF16 R68, R4, R12, R48 ;  /* 0x0000000c0444723c */ /* 0x004fe20000041830 */
[----:B------:R-:W-:-:S06]  /*b560*/  MOV R38, R62 ;  /* 0x0000003e00267202 */ /* 0x000fcc0000000f00 */
[----:B------:R-:W-:Y:S02]  /*b570*/  MOV R50, R66 ;  /* 0x0000004200327202 */ /* 0x000fe40000000f00 */
[----:B------:R-:W-:Y:S02]  /*b580*/  MOV R51, R67 ;  /* 0x0000004300337202 */ /* 0x000fe40000000f00 */
[----:B------:R-:W-:Y:S01]  /*b590*/  HMMA.16816.F32.BF16 R64, R4, R14, R32 ;  /* 0x0000000e0440723c */ /* 0x000fe20000041820 */
[----:B------:R-:W-:-:S06]  /*b5a0*/  MOV R39, R63 ;  /* 0x0000003f00277202 */ /* 0x000fcc0000000f00 */
[----:B------:R-:W-:Y:S02]  /*b5b0*/  MOV R35, R59 ;  /* 0x0000003b00237202 */ /* 0x000fe40000000f00 */
[----:B---3--:R-:W-:Y:S01]  /*b5c0*/  HMMA.16816.F32.BF16 R56, R8, R30, R172 ;  /* 0x0000001e0838723c */ /* 0x008fe200000418ac */
[----:B------:R-:W-:-:S06]  /*b5d0*/  IMAD.MOV.U32 R34, RZ, RZ, R41 ;  /* 0x000000ffff227224 */ /* 0x000fcc00078e0029 */
[----:B------:R-:W-:Y:S01]  /*b5e0*/  MOV R172, R55 ;  /* 0x0000003700ac7202 */ /* 0x000fe20000000f00 */
[----:B------:R-:W-:Y:S01]  /*b5f0*/  HMMA.16816.F32.BF16 R88, R4, R28, R88 ;  /* 0x0000001c0458723c */ /* 0x000fe20000041858 */
[----:B------:R-:W-:Y:S02]  /*b600*/  MOV R173, R43 ;  /* 0x0000002b00ad7202 */ /* 0x000fe40000000f00 */
[----:B------:R-:W-:Y:S02]  /*b610*/  MOV R174, R44 ;  /* 0x0000002c00ae7202 */ /* 0x000fe40000000f00 */
[----:B------:R-:W-:-:S03]  /*b620*/  MOV R175, R45 ;  /* 0x0000002d00af7202 */ /* 0x000fc60000000f00 */
[----:B------:R-:W-:Y:S07]  /*b630*/  HMMA.16816.F32.BF16 R84, R4, R30, R84 ;  /* 0x0000001e0454723c */ /* 0x000fee0000041854 */
[----:B------:R-:W-:Y:S01]  /*b640*/  MOV R4, R40 ;  /* 0x0000002800047202 */ /* 0x000fe20000000f00 */
[C---:B------:R-:W-:Y:S07]  /*b650*/  HMMA.16816.F32.BF16 R52, R8.reuse, R16, R180 ;  /* 0x000000100834723c */ /* 0x040fee00000418b4 */
[----:B------:R-:W-:Y:S01]  /*b660*/  MOV R183, R50 ;  /* 0x0000003200b77202 */ /* 0x000fe20000000f00 */
[----:B------:R-:W-:Y:S01]  /*b670*/  HMMA.16816.F32.BF16 R60, R8, R28, R188 ;  /* 0x0000001c083c723c */ /* 0x000fe200000418bc */
[----:B------:R-:W-:Y:S01]  /*b680*/  MOV R182, R51 ;  /* 0x0000003300b67202 */ /* 0x000fe20000000f00 */
[----:B------:R-:W1:Y:S01]  /*b690*/  LDSM.16.MT88.4 R28, [R225+0xd000] ;  /* 0x00d00000e11c783b */ /* 0x000e620000004200 */
[----:B------:R-:W-:-:S04]  /*b6a0*/  MOV R181, R42 ;  /* 0x0000002a00b57202 */ /* 0x000fc80000000f00 */
[----:B------:R-:W-:Y:S01]  /*b6b0*/  MOV R188, R46 ;  /* 0x0000002e00bc7202 */ /* 0x000fe20000000f00 */
[----:B------:R-:W-:Y:S01]  /*b6c0*/  HMMA.16816.F32.BF16 R48, R8, R12, R156 ;  /* 0x0000000c0830723c */ /* 0x000fe2000004189c */
[----:B------:R-:W-:-:S07]  /*b6d0*/  MOV R189, R47 ;  /* 0x0000002f00bd7202 */ /* 0x000fce0000000f00 */
[C---:B------:R-:W-:Y:S01]  /*b6e0*/  HMMA.16816.F32.BF16 R40, R8.reuse, R14, R140 ;  /* 0x0000000e0828723c */ /* 0x040fe2000004188c */
[----:B------:R-:W2:Y:S07]  /*b6f0*/  LDSM.16.MT88.4 R12, [R228+0xd000] ;  /* 0x00d00000e40c783b */ /* 0x000eae0000004200 */
[----:B------:R-:W-:Y:S01]  /*b700*/  HMMA.16816.F32.BF16 R44, R8, R18, R164 ;  /* 0x00000012082c723c */ /* 0x000fe200000418a4 */
[----:B------:R-:W3:Y:S01]  /*b710*/  LDSM.16.MT88.4 R16, [R226+0xd000] ;  /* 0x00d00000e210783b */ /* 0x000ee20000004200 */
[----:B------:R-:W-:Y:S01]  /*b720*/  IMAD.MOV.U32 R190, RZ, RZ, R246 ;  /* 0x000000ffffbe7224 */ /* 0x000fe200078e00f6 */
[----:B------:R-:W-:Y:S01]  /*b730*/  MOV R191, R250 ;  /* 0x000000fa00bf7202 */ /* 0x000fe20000000f00 */
[----:B------:R-:W-:Y:S01]  /*b740*/  MUFU.EX2 R246, R120 ;  /* 0x0000007800f67308 */ /* 0x000fe20000000800 */
[----:B------:R-:W-:-:S02]  /*b750*/  MOV R6, R248 ;  /* 0x000000f800067202 */ /* 0x000fc40000000f00 */
[----:B------:R-:W-:Y:S02]  /*b760*/  MOV R5, R244 ;  /* 0x000000f400057202 */ /* 0x000fe40000000f00 */
[----:B------:R-:W-:-:S03]  /*b770*/  MOV R7, R222 ;  /* 0x000000de00077202 */ /* 0x000fc60000000f00 */
[----:B------:R-:W-:Y:S01]  /*b780*/  MUFU.EX2 R250, R125 ;  /* 0x0000007d00fa7308 */ /* 0x000fe20000000800 */
[----:B------:R-:W-:Y:S02]  /*b790*/  MOV R32, R247 ;  /* 0x000000f700207202 */ /* 0x000fe40000000f00 */
[----:B------:R-:W-:-:S05]  /*b7a0*/  MOV R33, R251 ;  /* 0x000000fb00217202 */ /* 0x000fca0000000f00 */
[----:B------:R-:W4:Y:S08]  /*b7b0*/  MUFU.EX2 R124, R124 ;  /* 0x0000007c007c7308 */ /* 0x000f300000000800 */
[----:B------:R-:W-:Y:S08]  /*b7c0*/  MUFU.EX2 R123, R123 ;  /* 0x0000007b007b7308 */ /* 0x000ff00000000800 */
[----:B------:R-:W-:Y:S08]  /*b7d0*/  MUFU.EX2 R122, R122 ;  /* 0x0000007a007a7308 */ /* 0x000ff00000000800 */
[----:B------:R-:W5:Y:S08]  /*b7e0*/  MUFU.EX2 R248, R83 ;  /* 0x0000005300f87308 */ /* 0x000f700000000800 */
[----:B------:R-:W-:Y:S08]  /*b7f0*/  MUFU.EX2 R125, R82 ;  /* 0x00000052007d7308 */ /* 0x000ff00000000800 */
[----:B------:R-:W1:Y:S08]  /*b800*/  MUFU.EX2 R120, R81 ;  /* 0x0000005100787308 */ /* 0x000e700000000800 */
[----:B------:R-:W-:Y:S08]  /*b810*/  MUFU.EX2 R222, R80 ;  /* 0x0000005000de7308 */ /* 0x000ff00000000800 */
[----:B------:R-:W1:Y:S08]  /*b820*/  MUFU.EX2 R244, R27 ;  /* 0x0000001b00f47308 */ /* 0x000e700000000800 */
[----:B------:R1:W-:Y:S08]  /*b830*/  MUFU.EX2 R247, R22 ;  /* 0x0000001600f77308 */ /* 0x0003f00000000800 */
[----:B------:R-:W-:Y:S08]  /*b840*/  MUFU.EX2 R251, R21 ;  /* 0x0000001500fb7308 */ /* 0x000ff00000000800 */
[----:B------:R1:W-:Y:S08]  /*b850*/  MUFU.EX2 R140, R20 ;  /* 0x00000014008c7308 */ /* 0x0003f00000000800 */
[----:B------:R1:W1:Y:S08]  /*b860*/  MUFU.EX2 R142, R121 ;  /* 0x00000079008e7308 */ /* 0x0002700000000800 */
[----:B------:R-:W-:Y:S08]  /*b870*/  MUFU.EX2 R141, R126 ;  /* 0x0000007e008d7308 */ /* 0x000ff00000000800 */
[----:B------:R-:W2:Y:S01]  /*b880*/  MUFU.EX2 R143, R127 ;  /* 0x0000007f008f7308 */ /* 0x000ea20000000800 */
[----:B------:R-:W-:-:S02]  /*b890*/  FADD.FTZ R2, R2, R0 ;  /* 0x0000000002027221 */ /* 0x000fc40000010000 */
[----:B------:R-:W-:Y:S02]  /*b8a0*/  FADD.FTZ R3, R182, R3 ;  /* 0x00000003b6037221 */ /* 0x000fe40000010000 */
[----:B------:R-:W-:Y:S01]  /*b8b0*/  FADD.FTZ R4, R4, R192 ;  /* 0x000000c004047221 */ /* 0x000fe20000010000 */
[----:B----4-:R-:W-:Y:S01]  /*b8c0*/  F2FP.BF16.PACK_AB R8, R124, R250 ;  /* 0x000000fa7c08723e */ /* 0x010fe200000010ff */
[----:B-1----:R-:W-:Y:S01]  /*b8d0*/  FADD.FTZ R22, R183, R2 ;  /* 0x00000002b7167221 */ /* 0x002fe20000010000 */
[----:B-----5:R-:W-:Y:S01]  /*b8e0*/  F2FP.BF16.PACK_AB R9, R248, R246 ;  /* 0x000000f6f809723e */ /* 0x020fe200000010ff */
[----:B------:R-:W-:Y:S01]  /*b8f0*/  FADD.FTZ R20, R174, R3 ;  /* 0x00000003ae147221 */ /* 0x000fe20000010000 */
[----:B------:R-:W-:Y:S01]  /*b900*/  F2FP.BF16.PACK_AB R10, R122, R123 ;  /* 0x0000007b7a0a723e */ /* 0x000fe200000010ff */
[----:B------:R-:W-:Y:S01]  /*b910*/  FADD.FTZ R2, R173, R4 ;  /* 0x00000004ad027221 */ /* 0x000fe20000010000 */
[----:B------:R-:W-:Y:S01]  /*b920*/  F2FP.BF16.PACK_AB R11, R120, R125 ;  /* 0x0000007d780b723e */ /* 0x000fe200000010ff */
[----:B------:R-:W-:Y:S01]  /*b930*/  IMAD.MOV.U32 R121, RZ, RZ, R7 ;  /* 0x000000ffff797224 */ /* 0x000fe200078e0007 */
[----:B------:R-:W-:-:S02]  /*b940*/  MOV R174, R5 ;  /* 0x0000000500ae7202 */ /* 0x000fc40000000f00 */
[----:B------:R-:W-:Y:S02]  /*b950*/  MOV R156, R6 ;  /* 0x00000006009c7202 */ /* 0x000fe40000000f00 */
[----:B------:R-:W-:Y:S02]  /*b960*/  F2FP.BF16.PACK_AB R4, R244, R222 ;  /* 0x000000def404723e */ /* 0x000fe400000010ff */
[----:B------:R-:W-:Y:S02]  /*b970*/  F2FP.BF16.PACK_AB R5, R142, R140 ;  /* 0x0000008c8e05723e */ /* 0x000fe400000010ff */
[----:B------:R-:W-:Y:S02]  /*b980*/  F2FP.BF16.PACK_AB R6, R251, R247 ;  /* 0x000000f7fb06723e */ /* 0x000fe400000010ff */
[----:B--2---:R-:W-:Y:S01]  /*b990*/  F2FP.BF16.PACK_AB R7, R143, R141 ;  /* 0x0000008d8f07723e */ /* 0x004fe200000010ff */
[----:B------:R-:W-:Y:S01]  /*b9a0*/  FADD.FTZ R0, R181, R193 ;  /* 0x000000c1b5007221 */ /* 0x000fe20000010000 */
[----:B------:R-:W-:Y:S01]  /*b9b0*/  HMMA.16816.F32.BF16 R80, R8, R30, R136 ;  /* 0x0000001e0850723c */ /* 0x000fe20000041888 */
[----:B------:R-:W-:Y:S01]  /*b9c0*/  IMAD.MOV.U32 R159, RZ, RZ, R175 ;  /* 0x000000ffff9f7224 */ /* 0x000fe200078e00af */
[----:B------:R-:W-:Y:S01]  /*b9d0*/  MOV R27, R39 ;  /* 0x00000027001b7202 */ /* 0x000fe20000000f00 */
[----:B------:R-:W-:Y:S01]  /*b9e0*/  IMAD.MOV.U32 R3, RZ, RZ, R38 ;  /* 0x000000ffff037224 */ /* 0x000fe200078e0026 */
[----:B------:R-:W-:-:S02]  /*b9f0*/  MOV R126, R32 ;  /* 0x00000020007e7202 */ /* 0x000fc40000000f00 */
[----:B------:R-:W-:Y:S02]  /*ba00*/  MOV R127, R33 ;  /* 0x00000021007f7202 */ /* 0x000fe40000000f00 */
[----:B------:R-:W-:Y:S01]  /*ba10*/  HMMA.16816.F32.BF16 R180, R8, R12, R112 ;  /* 0x0000000c08b4723c */ /* 0x000fe20000041870 */
[----:B------:R-:W-:-:S06]  /*ba20*/  MOV R175, R34 ;  /* 0x0000002200af7202 */ /* 0x000fcc0000000f00 */
[----:B------:R-:W-:Y:S01]  /*ba30*/  MOV R114, R36 ;  /* 0x0000002400727202 */ /* 0x000fe20000000f00 */
[-C--:B---3--:R-:W-:Y:S01]  /*ba40*/  HMMA.16816.F32.BF16 R164, R8, R16.reuse, R132 ;  /* 0x0000001008a4723c */ /* 0x088fe20000041884 */
[----:B------:R-:W-:Y:S02]  /*ba50*/  MOV R113, R37 ;  /* 0x0000002500717202 */ /* 0x000fe40000000f00 */
[----:B------:R-:W-:Y:S01]  /*ba60*/  MOV R115, R35 ;  /* 0x0000002300737202 */ /* 0x000fe20000000f00 */
[----:B------:R-:W-:Y:S04]  /*ba70*/  LDSM.16.MT88.4 R36, [R227+0xd000] ;  /* 0x00d00000e324783b */ /* 0x000fe80000004200 */
[C---:B------:R-:W-:Y:S01]  /*ba80*/  HMMA.16816.F32.BF16 R160, R4.reuse, R16, R160 ;  /* 0x0000001004a0723c */ /* 0x040fe200000418a0 */
[----:B------:R-:W1:Y:S07]  /*ba90*/  LDSM.16.MT88.4 R32, [R225+0xf000] ;  /* 0x00f00000e120783b */ /* 0x000e6e0000004200 */
[-C--:B------:R-:W-:Y:S08]  /*baa0*/  HMMA.16816.F32.BF16 R168, R4, R18.reuse, R168 ;  /* 0x0000001204a8723c */ /* 0x080ff000000418a8 */
[C---:B------:R-:W-:Y:S01]  /*bab0*/  HMMA.16816.F32.BF16 R136, R8.reuse, R18, R116 ;  /* 0x000000120888723c */ /* 0x040fe20000041874 */
[----:B------:R-:W2:Y:S07]  /*bac0*/  LDSM.16.MT88.4 R16, [R228+0xf000] ;  /* 0x00f00000e410783b */ /* 0x000eae0000004200 */
[-C--:B------:R-:W-:Y:S08]  /*bad0*/  HMMA.16816.F32.BF16 R148, R8, R28.reuse, R148 ;  /* 0x0000001c0894723c */ /* 0x080ff00000041894 */
[C---:B------:R-:W-:Y:S08]  /*bae0*/  HMMA.16816.F32.BF16 R144, R4.reuse, R28, R144 ;  /* 0x0000001c0490723c */ /* 0x040ff00000041890 */
[C---:B------:R-:W-:Y:S01]  /*baf0*/  HMMA.16816.F32.BF16 R152, R4.reuse, R30, R152 ;  /* 0x0000001e0498723c */ /* 0x040fe20000041898 */
[----:B------:R-:W3:Y:S07]  /*bb00*/  LDSM.16.MT88.4 R28, [R226+0xf000] ;  /* 0x00f00000e21c783b */ /* 0x000eee0000004200 */
[C---:B------:R-:W-:Y:S08]  /*bb10*/  HMMA.16816.F32.BF16 R176, R4.reuse, R12, R176 ;  /* 0x0000000c04b0723c */ /* 0x040ff000000418b0 */
[-C--:B------:R-:W-:Y:S08]  /*bb20*/  HMMA.16816.F32.BF16 R184, R4, R14.reuse, R184 ;  /* 0x0000000e04b8723c */ /* 0x080ff000000418b8 */
[----:B------:R-:W-:Y:S01]  /*bb30*/  HMMA.16816.F32.BF16 R132, R8, R14, R92 ;  /* 0x0000000e0884723c */ /* 0x000fe2000004185c */
[----:B------:R-:W4:Y:S01]  /*bb40*/  LDSM.16.MT88.4 R12, [R227+0xf000] ;  /* 0x00f00000e30c783b */ /* 0x000f220000004200 */
[----:B------:R-:W-:Y:S01]  /*bb50*/  FADD.FTZ R21, R172, R0 ;  /* 0x00000000ac157221 */ /* 0x000fe20000010000 */
[----:B------:R-:W-:-:S02]  /*bb60*/  MOV R158, R188 ;  /* 0x000000bc009e7202 */ /* 0x000fc40000000f00 */
[----:B------:R-:W-:Y:S02]  /*bb70*/  MOV R157, R189 ;  /* 0x000000bd009d7202 */ /* 0x000fe40000000f00 */
[----:B------:R-:W-:Y:S02]  /*bb80*/  MOV R112, R200 ;  /* 0x000000c800707202 */ /* 0x000fe40000000f00 */
[----:B------:R-:W-:Y:S02]  /*bb90*/  MOV R0, R203 ;  /* 0x000000cb00007202 */ /* 0x000fe40000000f00 */
[----:B------:R-:W-:Y:S02]  /*bba0*/  MOV R188, R202 ;  /* 0x000000ca00bc7202 */ /* 0x000fe40000000f00 */
[----:B------:R-:W-:Y:S01]  /*bbb0*/  MOV R189, R201 ;  /* 0x000000c900bd7202 */ /* 0x000fe20000000f00 */
[C---:B-1----:R-:W-:Y:S08]  /*bbc0*/  HMMA.16816.F32.BF16 R92, R4.reuse, R34, R96 ;  /* 0x00000022045c723c */ /* 0x042ff00000041860 */
[----:B------:R-:W-:Y:S01]  /*bbd0*/  HMMA.16816.F32.BF16 R200, R4, R38, R104 ;  /* 0x0000002604c8723c */ /* 0x000fe20000041868 */
[----:B------:R-:W-:-:S02]  /*bbe0*/  MOV R97, R113 ;  /* 0x0000007100617202 */ /* 0x000fc40000000f00 */
[----:B------:R-:W-:Y:S02]  /*bbf0*/  MOV R98, R114 ;  /* 0x0000007200627202 */ /* 0x000fe40000000f00 */
[----:B------:R-:W-:-:S03]  /*bc00*/  MOV R99, R115 ;  /* 0x0000007300637202 */ /* 0x000fc60000000f00 */
[----:B--2---:R-:W-:Y:S01]  /*bc10*/  HMMA.16816.F32.BF16 R104, R4, R16, R76 ;  /* 0x000000100468723c */ /* 0x004fe2000004184c */
[----:B------:R-:W-:Y:S01]  /*bc20*/  MOV R113, R126 ;  /* 0x0000007e00717202 */ /* 0x000fe20000000f00 */
[----:B------:R-:W-:Y:S01]  /*bc30*/  IMAD.MOV.U32 R115, RZ, RZ, R156 ;  /* 0x000000ffff737224 */ /* 0x000fe200078e009c */
[----:B------:R-:W-:Y:S02]  /*bc40*/  MOV R114, R121 ;  /* 0x0000007900727202 */ /* 0x000fe40000000f00 */
[----:B------:R-:W-:-:S03]  /*bc50*/  MOV R121, R157 ;  /* 0x0000009d00797202 */ /* 0x000fc60000000f00 */
[----:B------:R-:W-:Y:S01]  /*bc60*/  HMMA.16816.F32.BF16 R52, R8, R16, R52 ;  /* 0x000000100834723c */ /* 0x000fe20000041834 */
[----:B------:R1:W-:Y:S01]  /*bc70*/  MUFU.EX2 R16, R112 ;  /* 0x0000007000107308 */ /* 0x0003e20000000800 */
[----:B------:R-:W-:Y:S02]  /*bc80*/  MOV R126, R159 ;  /* 0x0000009f007e7202 */ /* 0x000fe40000000f00 */
[----:B-1----:R-:W-:Y:S02]  /*bc90*/  MOV R112, R127 ;  /* 0x0000007f00707202 */ /* 0x002fe40000000f00 */
[----:B------:R-:W-:Y:S02]  /*bca0*/  MOV R127, R158 ;  /* 0x0000009e007f7202 */ /* 0x000fe40000000f00 */
[----:B------:R-:W1:Y:S01]  /*bcb0*/  LDSM.16.MT88.4 R156, [R225+0xd800] ;  /* 0x00d80000e19c783b */ /* 0x000e620000004200 */
[----:B------:R-:W-:Y:S01]  /*bcc0*/  MUFU.EX2 R27, R27 ;  /* 0x0000001b001b7308 */ /* 0x000fe20000000800 */
[----:B------:R-:W-:Y:S01]  /*bcd0*/  MOV R172, R190 ;  /* 0x000000be00ac7202 */ /* 0x000fe20000000f00 */
[----:B------:R-:W-:-:S06]  /*bce0*/  FADD.FTZ R0, R0, R22 ;  /* 0x0000001600007221 */ /* 0x000fcc0000010000 */
[----:B------:R-:W-:Y:S01]  /*bcf0*/  MUFU.EX2 R252, R252 ;  /* 0x000000fc00fc7308 */ /* 0x000fe20000000800 */
[----:B------:R-:W-:Y:S01]  /*bd00*/  MOV R173, R191 ;  /* 0x000000bf00ad7202 */ /* 0x000fe20000000f00 */
[----:B------:R-:W-:-:S06]  /*bd10*/  FADD.FTZ R3, R3, R21 ;  /* 0x0000001503037221 */ /* 0x000fcc0000010000 */
[----:B------:R-:W-:Y:S01]  /*bd20*/  MUFU.EX2 R249, R249 ;  /* 0x000000f900f97308 */ /* 0x000fe20000000800 */
[----:B------:R-:W-:-:S07]  /*bd30*/  MOV R191, R195 ;  /* 0x000000c300bf7202 */ /* 0x000fce0000000f00 */
[----:B------:R-:W-:Y:S01]  /*bd40*/  MUFU.EX2 R245, R245 ;  /* 0x000000f500f57308 */ /* 0x000fe20000000800 */
[----:B------:R-:W-:-:S07]  /*bd50*/  IMAD.MOV.U32 R190, RZ, RZ, R194 ;  /* 0x000000ffffbe7224 */ /* 0x000fce00078e00c2 */
[----:B------:R-:W-:Y:S01]  /*bd60*/  MUFU.EX2 R223, R223 ;  /* 0x000000df00df7308 */ /* 0x000fe20000000800 */
[----:B------:R-:W-:-:S07]  /*bd70*/  FADD.FTZ R2, R97, R2 ;  /* 0x0000000261027221 */ /* 0x000fce0000010000 */
[----:B------:R-:W-:Y:S08]  /*bd80*/  MUFU.EX2 R218, R218 ;  /* 0x000000da00da7308 */ /* 0x000ff00000000800 */
[----:B------:R-:W-:Y:S08]  /*bd90*/  MUFU.EX2 R215, R215 ;  /* 0x000000d700d77308 */ /* 0x000ff00000000800 */
[----:B------:R-:W-:Y:S08]  /*bda0*/  MUFU.EX2 R219, R219 ;  /* 0x000000db00db7308 */ /* 0x000ff00000000800 */
[----:B------:R-:W2:Y:S08]  /*bdb0*/  MUFU.EX2 R220, R220 ;  /* 0x000000dc00dc7308 */ /* 0x000eb00000000800 */
[----:B------:R-:W-:Y:S08]  /*bdc0*/  MUFU.EX2 R217, R217 ;  /* 0x000000d900d97308 */ /* 0x000ff00000000800 */
[----:B------:R-:W-:Y:S08]  /*bdd0*/  MUFU.EX2 R214, R214 ;  /* 0x000000d600d67308 */ /* 0x000ff00000000800 */
[----:B------:R-:W-:Y:S08]  /*bde0*/  MUFU.EX2 R221, R221 ;  /* 0x000000dd00dd7308 */ /* 0x000ff00000000800 */
[----:B------:R-:W5:Y:S08]  /*bdf0*/  MUFU.EX2 R216, R216 ;  /* 0x000000d800d87308 */ /* 0x000f700000000800 */
[----:B------:R-:W-:Y:S08]  /*be00*/  MUFU.EX2 R212, R212 ;  /* 0x000000d400d47308 */ /* 0x000ff00000000800 */
[----:B------:R-:W1:Y:S01]  /*be10*/  MUFU.EX2 R213, R213 ;  /* 0x000000d500d57308 */ /* 0x000e620000000800 */
[----:B------:R-:W-:Y:S01]  /*be20*/  HMMA.16816.F32.BF16 R192, R4, R36, R108 ;  /* 0x0000002404c0723c */ /* 0x000fe2000004186c */
[----:B------:R-:W-:Y:S01]  /*be30*/  FADD.FTZ R0, R99, R0 ;  /* 0x0000000063007221 */ /* 0x000fe20000010000 */
[----:B------:R-:W-:-:S06]  /*be40*/  MOV R17, R124 ;  /* 0x0000007c00117202 */ /* 0x000fcc0000000f00 */
[----:B------:R-:W-:Y:S01]  /*be50*/  HMMA.16816.F32.BF16 R100, R4, R32, R100 ;  /* 0x000000200464723c */ /* 0x000fe20000041864 */
[----:B--2---:R-:W-:-:S07]  /*be60*/  F2FP.BF16.PACK_AB R124, R220, R219 ;  /* 0x000000dbdc7c723e */ /* 0x004fce00000010ff */
[C---:B---3--:R-:W-:Y:S08]  /*be70*/  HMMA.16816.F32.BF16 R88, R4.reuse, R28, R88 ;  /* 0x0000001c0458723c */ /* 0x048ff00000041858 */
[C---:B------:R-:W-:Y:S08]  /*be80*/  HMMA.16816.F32.BF16 R84, R4.reuse, R30, R84 ;  /* 0x0000001e0454723c */ /* 0x040ff00000041854 */
[C---:B------:R-:W-:Y:S08]  /*be90*/  HMMA.16816.F32.BF16 R108, R4.reuse, R18, R72 ;  /* 0x00000012046c723c */ /* 0x040ff00000041848 */
[C---:B----4-:R-:W-:Y:S08]  /*bea0*/  HMMA.16816.F32.BF16 R68, R4.reuse, R12, R68 ;  /* 0x0000000c0444723c */ /* 0x050ff00000041844 */
[----:B------:R-:W-:Y:S07]  /*beb0*/  HMMA.16816.F32.BF16 R64, R4, R14, R64 ;  /* 0x0000000e0440723c */ /* 0x000fee0000041840 */
[----:B------:R-:W-:Y:S01]  /*bec0*/  FADD.FTZ R5, R112, R3 ;  /* 0x0000000370057221 */ /* 0x000fe20000010000 */
[----:B------:R-:W-:Y:S01]  /*bed0*/  HMMA.16816.F32.BF16 R196, R8, R36, R196 ;  /* 0x0000002408c4723c */ /* 0x000fe200000418c4 */
[----:B------:R-:W-:-:S07]  /*bee0*/  FADD.FTZ R3, R113, R2 ;  /* 0x0000000271037221 */ /* 0x000fce0000010000 */
[C---:B------:R-:W-:Y:S01]  /*bef0*/  HMMA.16816.F32.BF16 R116, R8.reuse, R32, R204 ;  /* 0x000000200874723c */ /* 0x040fe200000418cc */
[----:B------:R-:W-:Y:S01]  /*bf00*/  FADD.FTZ R4, R98, R20 ;  /* 0x0000001462047221 */ /* 0x000fe20000010000 */
[----:B------:R-:W-:Y:S06]  /*bf10*/  LDSM.16.MT88.4 R204, [R227+0xd800] ;  /* 0x00d80000e3cc783b */ /* 0x000fec0000004200 */
[C---:B------:R-:W-:Y:S08]  /*bf20*/  HMMA.16816.F32.BF16 R36, R8.reuse, R38, R208 ;  /* 0x000000260824723c */ /* 0x040ff000000418d0 */
[C---:B------:R-:W-:Y:S01]  /*bf30*/  HMMA.16816.F32.BF16 R32, R8.reuse, R34, R128 ;  /* 0x000000220820723c */ /* 0x040fe20000041880 */
[----:B------:R-:W-:Y:S07]  /*bf40*/  LDSM.16.MT88.4 R96, [R226+0xf800] ;  /* 0x00f80000e260783b */ /* 0x000fee0000004200 */
[----:B------:R-:W-:Y:S01]  /*bf50*/  HMMA.16816.F32.BF16 R60, R8, R28, R60 ;  /* 0x0000001c083c723c */ /* 0x000fe2000004183c */
[----:B------:R-:W-:-:S02]  /*bf60*/  F2FP.BF16.PACK_AB R128, R252, R27 ;  /* 0x0000001bfc80723e */ /* 0x000fc400000010ff */
[----:B------:R-:W-:Y:S02]  /*bf70*/  F2FP.BF16.PACK_AB R129, R223, R245 ;  /* 0x000000f5df81723e */ /* 0x000fe400000010ff */
[----:B------:R-:W-:-:S03]  /*bf80*/  F2FP.BF16.PACK_AB R130, R16, R249 ;  /* 0x000000f91082723e */ /* 0x000fc600000010ff */
[----:B------:R-:W-:Y:S01]  /*bf90*/  HMMA.16816.F32.BF16 R56, R8, R30, R56 ;  /* 0x0000001e0838723c */ /* 0x000fe20000041838 */
[----:B------:R-:W-:-:S07]  /*bfa0*/  F2FP.BF16.PACK_AB R131, R215, R218 ;  /* 0x000000dad783723e */ /* 0x000fce00000010ff */
[----:B------:R-:W-:Y:S01]  /*bfb0*/  HMMA.16816.F32.BF16 R44, R8, R18, R44 ;  /* 0x00000012082c723c */ /* 0x000fe2000004182c */
[----:B------:R-:W-:Y:S02]  /*bfc0*/  MOV R31, R125 ;  /* 0x0000007d001f7202 */ /* 0x000fe40000000f00 */
[----:B-----5:R-:W-:-:S05]  /*bfd0*/  F2FP.BF16.PACK_AB R125, R216, R221 ;  /* 0x000000ddd87d723e */ /* 0x020fca00000010ff */
[C---:B------:R-:W-:Y:S08]  /*bfe0*/  HMMA.16816.F32.BF16 R48, R8.reuse, R12, R48 ;  /* 0x0000000c0830723c */ /* 0x040ff00000041830 */
[----:B------:R-:W-:Y:S07]  /*bff0*/  HMMA.16816.F32.BF16 R40, R8, R14, R40 ;  /* 0x0000000e0828723c */ /* 0x000fee0000041828 */
[----:B------:R-:W-:-:S02]  /*c000*/  FADD.FTZ R10, R115, R0 ;  /* 0x00000000730a7221 */ /* 0x000fc40000010000 */
[----:B------:R-:W-:Y:S01]  /*c010*/  FADD.FTZ R9, R127, R5 ;  /* 0x000000057f097221 */ /* 0x000fe20000010000 */
[----:B-1----:R-:W-:Y:S01]  /*c020*/  F2FP.BF16.PACK_AB R127, R213, R212 ;  /* 0x000000d4d57f723e */ /* 0x002fe200000010ff */
[----:B------:R-:W-:Y:S01]  /*c030*/  FADD.FTZ R0, R126, R3 ;  /* 0x000000037e007221 */ /* 0x000fe20000010000 */
[----:B------:R-:W-:Y:S01]  /*c040*/  F2FP.BF16.PACK_AB R126, R214, R217 ;  /* 0x000000d9d67e723e */ /* 0x000fe200000010ff */
[----:B------:R-:W-:Y:S01]  /*c050*/  FADD.FTZ R2, R114, R4 ;  /* 0x0000000472027221 */ /* 0x000fe20000010000 */
[-C--:B------:R-:W-:Y:S01]  /*c060*/  HMMA.16816.F32.BF16 R148, R128, R156.reuse, R148 ;  /* 0x0000009c8094723c */ /* 0x080fe20000041894 */
[----:B------:R-:W1:Y:S07]  /*c070*/  LDSM.16.MT88.4 R4, [R227+0xf800] ;  /* 0x00f80000e304783b */ /* 0x000e6e0000004200 */
[C---:B------:R-:W-:Y:S08]  /*c080*/  HMMA.16816.F32.BF16 R144, R124.reuse, R156, R144 ;  /* 0x0000009c7c90723c */ /* 0x040ff00000041890 */
[-C--:B------:R-:W-:Y:S01]  /*c090*/  HMMA.16816.F32.BF16 R152, R124, R158.reuse, R152 ;  /* 0x0000009e7c98723c */ /* 0x080fe20000041898 */
[----:B------:R-:W-:Y:S01]  /*c0a0*/  MOV R12, R191 ;  /* 0x000000bf000c7202 */ /* 0x000fe20000000f00 */
[----:B------:R-:W-:Y:S01]  /*c0b0*/  IMAD.MOV.U32 R18, RZ, RZ, R189 ;  /* 0x000000ffff127224 */ /* 0x000fe200078e00bd */
[----:B------:R-:W-:Y:S01]  /*c0c0*/  MOV R13, R190 ;  /* 0x000000be000d7202 */ /* 0x000fe20000000f00 */
[----:B------:R-:W-:Y:S01]  /*c0d0*/  IMAD.MOV.U32 R30, RZ, RZ, R123 ;  /* 0x000000ffff1e7224 */ /* 0x000fe200078e007b */
[----:B------:R-:W-:Y:S01]  /*c0e0*/  MOV R19, R188 ;  /* 0x000000bc00137202 */ /* 0x000fe20000000f00 */
[----:B------:R-:W-:Y:S02]  /*c0f0*/  LDSM.16.MT88.4 R112, [R228+0xf800] ;  /* 0x00f80000e470783b */ /* 0x000fe40000004200 */
[----:B------:R-:W-:Y:S02]  /*c100*/  HMMA.16816.F32.BF16 R156, R128, R158, R80 ;  /* 0x0000009e809c723c */ /* 0x000fe40000041850 */
[----:B------:R-:W2:Y:S01]  /*c110*/  LDSM.16.MT88.4 R80, [R225+0xf800] ;  /* 0x00f80000e150783b */ /* 0x000ea20000004200 */
        /* <DEDUP_REMOVED lines=8> */
[----:B------:R-:W-:Y:S01]  /*c1a0*/  LDSM.16.MT88.4 R188, [R228+0xd800] ;  /* 0x00d80000e4bc783b */ /* 0x000fe20000004200 */
[----:B-1----:R-:W-:Y:S01]  /*c1b0*/  HMMA.16816.F32.BF16 R120, R124, R4, R68 ;  /* 0x000000047c78723c */ /* 0x002fe20000041844 */
[----:B------:R-:W-:-:S02]  /*c1c0*/  MOV R210, R174 ;  /* 0x000000ae00d27202 */ /* 0x000fc40000000f00 */
[----:B------:R-:W-:Y:S02]  /*c1d0*/  MOV R211, R175 ;  /* 0x000000af00d37202 */ /* 0x000fe40000000f00 */
[----:B------:R-:W1:Y:S03]  /*c1e0*/  LDSM.16.MT88.4 R172, [R226+0xd800] ;  /* 0x00d80000e2ac783b */ /* 0x000e660000004200 */
[C---:B--2---:R-:W-:Y:S08]  /*c1f0*/  HMMA.16816.F32.BF16 R68, R128.reuse, R80, R116 ;  /* 0x000000508044723c */ /* 0x044ff00000041874 */
        /* <DEDUP_REMOVED lines=40> */
[C---:B------:R-:W-:Y:S08]  /*c480*/  HMMA.16816.F32.BF16 R76, R124.reuse, R82, R92 ;  /* 0x000000527c4c723c */ /* 0x040ff0000004185c */
[C---:B------:R-:W-:Y:S08]  /*c490*/  HMMA.16816.F32.BF16 R72, R124.reuse, R80, R100 ;  /* 0x000000507c48723c */ /* 0x040ff00000041864 */
[----:B------:R-:W-:Y:S01]  /*c4a0*/  HMMA.16816.F32.BF16 R92, R124, R98, R84 ;  /* 0x000000627c5c723c */ /* 0x000fe20000041854 */
[----:B--2---:R-:W-:-:S07]  /*c4b0*/  MOV R3, R210 ;  /* 0x000000d200037202 */ /* 0x004fce0000000f00 */
[C---:B-1----:R-:W-:Y:S08]  /*c4c0*/  HMMA.16816.F32.BF16 R160, R124.reuse, R172, R160 ;  /* 0x000000ac7ca0723c */ /* 0x042ff000000418a0 */
        /* <DEDUP_REMOVED lines=14> */
[----:B------:R-:W-:Y:S01]  /*c5b0*/  HMMA.16816.F32.BF16 R188, R128, R190, R132 ;  /* 0x000000be80bc723c */ /* 0x000fe20000041884 */
[----:B------:R-:W-:-:S07]  /*c5c0*/  MOV R136, R209 ;  /* 0x000000d100887202 */ /* 0x000fce0000000f00 */
[----:B------:R-:W-:Y:S01]  /*c5d0*/  HMMA.16816.F32.BF16 R204, R128, R206, R36 ;  /* 0x000000ce80cc723c */ /* 0x000fe20000041824 */
[----:B------:R-:W-:Y:S02]  /*c5e0*/  MOV R135, R208 ;  /* 0x000000d000877202 */ /* 0x000fe40000000f00 */
[----:B------:R-:W-:-:S05]  /*c5f0*/  MOV R134, R211 ;  /* 0x000000d300867202 */ /* 0x000fca0000000f00 */
[C---:B------:R-:W-:Y:S08]  /*c600*/  HMMA.16816.F32.BF16 R80, R128.reuse, R82, R32 ;  /* 0x000000528050723c */ /* 0x040ff00000041820 */
[C---:B------:R-:W-:Y:S08]  /*c610*/  HMMA.16816.F32.BF16 R96, R128.reuse, R98, R56 ;  /* 0x000000628060723c */ /* 0x040ff00000041838 */
[----:B------:R-:W-:Y:S08]  /*c620*/  HMMA.16816.F32.BF16 R112, R128, R114, R44 ;  /* 0x000000728070723c */ /* 0x000ff0000004182c */
[-C--:B------:R-:W-:Y:S08]  /*c630*/  HMMA.16816.F32.BF16 R124, R124, R6.reuse, R64 ;  /* 0x000000067c7c723c */ /* 0x080ff00000041840 */
[----:B------:R-:W-:Y:S01]  /*c640*/  HMMA.16816.F32.BF16 R128, R128, R6, R40 ;  /* 0x000000068080723c */ /* 0x000fe20000041828 */
[----:B------:R-:W-:Y:S11]  /*c650*/  @!P0 BRA `(.L_x_77) ;  /* 0x00005cb000008947 */ /* 0x000ff60003800000 */
[----:B---3--:R-:W2:Y:S04]  /*c660*/  LDL.64 R208, [R1+0xd0] ;  /* 0x0000d00001d07983 */ /* 0x008ea80000100a00 */
        /* <DEDUP_REMOVED lines=60> */
[----:B------:R-:W4:Y:S04]  /*ca30*/  LDSM.16.M88.4 R132, [R231+0x2000] ;  /* 0x00200000e784783b */ /* 0x000f280000000200 */
[----:B------:R-:W2:Y:S04]  /*ca40*/  LDSM.16.M88.4 R136, [R231] ;  /* 0x00000000e788783b */ /* 0x000ea80000000200 */
[----:B-1----:R-:W-:Y:S04]  /*ca50*/  LDSM.16.M88.4 R4, [R235] ;  /* 0x00000000eb04783b */ /* 0x002fe80000000200 */
[----:B------:R-:W-:Y:S04]  /*ca60*/  LDSM.16.M88.4 R60, [R232+0x2000] ;  /* 0x00200000e83c783b */ /* 0x000fe80000000200 */
[----:B------:R-:W-:Y:S04]  /*ca70*/  LDSM.16.M88.4 R64, [R232] ;  /* 0x00000000e840783b */ /* 0x000fe80000000200 */
[----:B---3--:R-:W1:Y:S04]  /*ca80*/  LDSM.16.M88.4 R8, [R224+0x8800] ;  /* 0x00880000e008783b */ /* 0x008e680000000200 */
[----:B------:R-:W3:Y:S04]  /*ca90*/  LDSM.16.M88.4 R16, [R242] ;  /* 0x00000000f210783b */ /* 0x000ee80000000200 */
[----:B------:R-:W-:Y:S04]  /*caa0*/  LDSM.16.M88.4 R52, [R234+0x2000] ;  /* 0x00200000ea34783b */ /* 0x000fe80000000200 */
[----:B------:R-:W-:Y:S04]  /*cab0*/  LDSM.16.M88.4 R56, [R234] ;  /* 0x00000000ea38783b */ /* 0x000fe80000000200 */
[----:B------:R-:W-:Y:S01]  /*cac0*/  LDSM.16.M88.4 R48, [R233] ;  /* 0x00000000e930783b */ /* 0x000fe20000000200 */
[----:B----4-:R-:W-:Y:S01]  /*cad0*/  HMMA.16816.F32.BF16 R28, R132, R12, RZ ;  /* 0x0000000c841c723c */ /* 0x010fe200000418ff */
[----:B------:R-:W-:-:S02]  /*cae0*/  UIADD3 UR4, UR8, -0x3, URZ ;  /* 0xfffffffd08047890 */ /* 0x000fc4000fffe03f */
[----:B------:R-:W0:Y:S05]  /*caf0*/  LDGDEPBAR ;  /* 0x00000000000079af */ /* 0x000e2a0000000000 */
[----:B--2---:R-:W-:Y:S08]  /*cb00*/  HMMA.16816.F32.BF16 R32, R136, R12, RZ ;  /* 0x0000000c8820723c */ /* 0x004ff000000418ff */
[-C--:B------:R-:W-:Y:S08]  /*cb10*/  HMMA.16816.F32.BF16 R36, R132, R14.reuse, RZ ;  /* 0x0000000e8424723c */ /* 0x080ff000000418ff */
[C---:B------:R-:W-:Y:S01]  /*cb20*/  HMMA.16816.F32.BF16 R44, R136.reuse, R14, RZ ;  /* 0x0000000e882c723c */ /* 0x040fe200000418ff */
[----:B------:R-:W2:Y:S07]  /*cb30*/  LDSM.16.M88.4 R12, [R230+0x8000] ;  /* 0x00800000e60c783b */ /* 0x000eae0000000200 */
[-C--:B-1----:R-:W-:Y:S08]  /*cb40*/  HMMA.16816.F32.BF16 R208, R136, R8.reuse, RZ ;  /* 0x0000000888d0723c */ /* 0x082ff000000418ff */
[C---:B------:R-:W-:Y:S08]  /*cb50*/  HMMA.16816.F32.BF16 R140, R132.reuse, R8, RZ ;  /* 0x00000008848c723c */ /* 0x040ff000000418ff */
[----:B------:R-:W-:Y:S08]  /*cb60*/  HMMA.16816.F32.BF16 R40, R132, R10, RZ ;  /* 0x0000000a8428723c */ /* 0x000ff000000418ff */
[-C--:B------:R-:W-:Y:S01]  /*cb70*/  HMMA.16816.F32.BF16 R216, R60, R4.reuse, R28 ;  /* 0x000000043cd8723c */ /* 0x080fe2000004181c */
[----:B------:R-:W1:Y:S07]  /*cb80*/  LDSM.16.M88.4 R28, [R230+0x8800] ;  /* 0x00880000e61c783b */ /* 0x000e6e0000000200 */
[----:B------:R-:W-:Y:S08]  /*cb90*/  HMMA.16816.F32.BF16 R72, R64, R4, R32 ;  /* 0x000000044048723c */ /* 0x000ff00000041820 */
[----:B------:R-:W-:Y:S01]  /*cba0*/  HMMA.16816.F32.BF16 R32, R136, R10, RZ ;  /* 0x0000000a8820723c */ /* 0x000fe200000418ff */
[----:B------:R-:W-:Y:S07]  /*cbb0*/  LDSM.16.M88.4 R8, [R229] ;  /* 0x00000000e508783b */ /* 0x000fee0000000200 */
[-C--:B------:R-:W-:Y:S08]  /*cbc0*/  HMMA.16816.F32.BF16 R36, R60, R6.reuse, R36 ;  /* 0x000000063c24723c */ /* 0x080ff00000041824 */
[C---:B------:R-:W-:Y:S01]  /*cbd0*/  HMMA.16816.F32.BF16 R220, R64.reuse, R6, R44 ;  /* 0x0000000640dc723c */ /* 0x040fe2000004182c */
[----:B------:R-:W4:Y:S04]  /*cbe0*/  LDSM.16.M88.4 R44, [R233+0x2000] ;  /* 0x00200000e92c783b */ /* 0x000f280000000200 */
[----:B------:R-:W-:Y:S03]  /*cbf0*/  LDSM.16.M88.4 R4, [R224+0xa000] ;  /* 0x00a00000e004783b */ /* 0x000fe60000000200 */
[-C--:B---3--:R-:W-:Y:S08]  /*cc00*/  HMMA.16816.F32.BF16 R68, R64, R16.reuse, R208 ;  /* 0x000000104044723c */ /* 0x088ff000000418d0 */
[C---:B------:R-:W-:Y:S08]  /*cc10*/  HMMA.16816.F32.BF16 R248, R60.reuse, R16, R140 ;  /* 0x000000103cf8723c */ /* 0x040ff0000004188c */
[----:B------:R-:W-:Y:S01]  /*cc20*/  HMMA.16816.F32.BF16 R244, R60, R18, R40 ;  /* 0x000000123cf4723c */ /* 0x000fe20000041828 */
[----:B------:R-:W-:Y:S07]  /*cc30*/  LDSM.16.M88.4 R40, [R231+0x4000] ;  /* 0x00400000e728783b */ /* 0x000fee0000000200 */
[----:B--2---:R-:W-:Y:S08]  /*cc40*/  HMMA.16816.F32.BF16 R208, R52, R12, R216 ;  /* 0x0000000c34d0723c */ /* 0x004ff000000418d8 */
[----:B------:R-:W-:Y:S01]  /*cc50*/  HMMA.16816.F32.BF16 R212, R64, R18, R32 ;  /* 0x0000001240d4723c */ /* 0x000fe20000041820 */
[----:B------:R-:W2:Y:S07]  /*cc60*/  LDSM.16.M88.4 R16, [R229+0x800] ;  /* 0x00080000e510783b */ /* 0x000eae0000000200 */
[----:B------:R-:W-:Y:S08]  /*cc70*/  HMMA.16816.F32.BF16 R140, R56, R12, R72 ;  /* 0x0000000c388c723c */ /* 0x000ff00000041848 */
[-C--:B------:R-:W-:Y:S01]  /*cc80*/  HMMA.16816.F32.BF16 R32, R52, R14.reuse, R36 ;  /* 0x0000000e3420723c */ /* 0x080fe20000041824 */
[----:B------:R-:W3:Y:S07]  /*cc90*/  LDSM.16.M88.4 R36, [R231+0x6000] ;  /* 0x00600000e724783b */ /* 0x000eee0000000200 */
[C---:B------:R-:W-:Y:S08]  /*cca0*/  HMMA.16816.F32.BF16 R220, R56.reuse, R14, R220 ;  /* 0x0000000e38dc723c */ /* 0x040ff000000418dc */
[-C--:B-1----:R-:W-:Y:S08]  /*ccb0*/  HMMA.16816.F32.BF16 R76, R56, R28.reuse, R68 ;  /* 0x0000001c384c723c */ /* 0x082ff00000041844 */
[C---:B------:R-:W-:Y:S08]  /*ccc0*/  HMMA.16816.F32.BF16 R72, R52.reuse, R28, R248 ;  /* 0x0000001c3448723c */ /* 0x040ff000000418f8 */
[----:B------:R-:W-:Y:S08]  /*ccd0*/  HMMA.16816.F32.BF16 R68, R52, R30, R244 ;  /* 0x0000001e3444723c */ /* 0x000ff000000418f4 */
[----:B----4-:R-:W-:Y:S01]  /*cce0*/  HMMA.16816.F32.BF16 R244, R44, R8, R208 ;  /* 0x000000082cf4723c */ /* 0x010fe200000418d0 */
[----:B------:R-:W-:Y:S07]  /*ccf0*/  LDSM.16.M88.4 R208, [R239] ;  /* 0x00000000efd0783b */ /* 0x000fee0000000200 */
[----:B------:R-:W-:Y:S01]  /*cd00*/  HMMA.16816.F32.BF16 R248, R56, R30, R212 ;  /* 0x0000001e38f8723c */ /* 0x000fe200000418d4 */
[----:B------:R-:W-:Y:S07]  /*cd10*/  LDSM.16.M88.4 R28, [R232+0x6000] ;  /* 0x00600000e81c783b */ /* 0x000fee0000000200 */
[----:B------:R-:W-:Y:S01]  /*cd20*/  HMMA.16816.F32.BF16 R216, R48, R8, R140 ;  /* 0x0000000830d8723c */ /* 0x000fe2000004188c */
[----:B------:R-:W1:Y:S07]  /*cd30*/  LDSM.16.M88.4 R140, [R224+0xa800] ;  /* 0x00a80000e08c783b */ /* 0x000e6e0000000200 */
[-C--:B------:R-:W-:Y:S01]  /*cd40*/  HMMA.16816.F32.BF16 R12, R44, R10.reuse, R32 ;  /* 0x0000000a2c0c723c */ /* 0x080fe20000041820 */
[----:B------:R-:W-:Y:S07]  /*cd50*/  LDSM.16.M88.4 R32, [R232+0x4000] ;  /* 0x00400000e820783b */ /* 0x000fee0000000200 */
[C---:B------:R-:W-:Y:S01]  /*cd60*/  HMMA.16816.F32.BF16 R212, R48.reuse, R10, R220 ;  /* 0x0000000a30d4723c */ /* 0x040fe200000418dc */
[----:B------:R-:W-:Y:S07]  /*cd70*/  LDSM.16.M88.4 R8, [R238] ;  /* 0x00000000ee08783b */ /* 0x000fee0000000200 */
[-C--:B--2---:R-:W-:Y:S08]  /*cd80*/  HMMA.16816.F32.BF16 R88, R48, R16.reuse, R76 ;  /* 0x000000103058723c */ /* 0x084ff0000004184c */
[C---:B------:R-:W-:Y:S08]  /*cd90*/  HMMA.16816.F32.BF16 R80, R44.reuse, R16, R72 ;  /* 0x000000102c50723c */ /* 0x040ff00000041848 */
[----:B------:R-:W-:Y:S08]  /*cda0*/  HMMA.16816.F32.BF16 R76, R44, R18, R68 ;  /* 0x000000122c4c723c */ /* 0x000ff00000041844 */
[----:B---3--:R-:W-:Y:S08]  /*cdb0*/  HMMA.16816.F32.BF16 R68, R36, R4, R244 ;  /* 0x000000042444723c */ /* 0x008ff000000418f4 */
[----:B------:R-:W-:Y:S01]  /*cdc0*/  HMMA.16816.F32.BF16 R72, R48, R18, R248 ;  /* 0x000000123048723c */ /* 0x000fe200000418f8 */
[----:B------:R-:W-:Y:S07]  /*cdd0*/  LDSM.16.M88.4 R16, [R234+0x4000] ;  /* 0x00400000ea10783b */ /* 0x000fee0000000200 */
[----:B------:R-:W-:Y:S08]  /*cde0*/  HMMA.16816.F32.BF16 R248, R40, R4, R216 ;  /* 0x0000000428f8723c */ /* 0x000ff000000418d8 */
[-C--:B------:R-:W-:Y:S01]  /*cdf0*/  HMMA.16816.F32.BF16 R244, R36, R6.reuse, R12 ;  /* 0x0000000624f4723c */ /* 0x080fe2000004180c */
[----:B------:R-:W-:Y:S07]  /*ce00*/  LDSM.16.M88.4 R12, [R234+0x6000] ;  /* 0x00600000ea0c783b */ /* 0x000fee0000000200 */
[----:B------:R-:W-:Y:S01]  /*ce10*/  HMMA.16816.F32.BF16 R220, R40, R6, R212 ;  /* 0x0000000628dc723c */ /* 0x000fe200000418d4 */
[----:B------:R-:W2:Y:S07]  /*ce20*/  LDSM.16.M88.4 R4, [R230+0xa000] ;  /* 0x00a00000e604783b */ /* 0x000eae0000000200 */
[----:B-1----:R-:W-:Y:S08]  /*ce30*/  HMMA.16816.F32.BF16 R212, R36, R140, R80 ;  /* 0x0000008c24d4723c */ /* 0x002ff00000041850 */
[----:B------:R-:W-:Y:S08]  /*ce40*/  HMMA.16816.F32.BF16 R80, R28, R208, R68 ;  /* 0x000000d01c50723c */ /* 0x000ff00000041844 */
[C---:B------:R-:W-:Y:S08]  /*ce50*/  HMMA.16816.F32.BF16 R216, R40.reuse, R140, R88 ;  /* 0x0000008c28d8723c */ /* 0x040ff00000041858 */
[----:B------:R-:W-:Y:S08]  /*ce60*/  HMMA.16816.F32.BF16 R88, R40, R142, R72 ;  /* 0x0000008e2858723c */ /* 0x000ff00000041848 */
[----:B------:R-:W-:Y:S08]  /*ce70*/  HMMA.16816.F32.BF16 R72, R28, R210, R244 ;  /* 0x000000d21c48723c */ /* 0x000ff000000418f4 */
[----:B--2---:R-:W-:Y:S08]  /*ce80*/  HMMA.16816.F32.BF16 R80, R12, R4, R80 ;  /* 0x000000040c50723c */ /* 0x004ff00000041850 */
[----:B------:R-:W-:Y:S01]  /*ce90*/  HMMA.16816.F32.BF16 R92, R36, R142, R76 ;  /* 0x0000008e245c723c */ /* 0x000fe2000004184c */
[----:B------:R-:W1:Y:S07]  /*cea0*/  LDSM.16.M88.4 R140, [R230+0xa800] ;  /* 0x00a80000e68c783b */ /* 0x000e6e0000000200 */
[C---:B------:R-:W-:Y:S08]  /*ceb0*/  HMMA.16816.F32.BF16 R248, R32.reuse, R208, R248 ;  /* 0x000000d020f8723c */ /* 0x040ff000000418f8 */
[----:B------:R-:W-:Y:S01]  /*cec0*/  IMAD.MOV.U32 R27, RZ, RZ, R80 ;  /* 0x000000ffff1b7224 */ /* 0x000fe200078e0050 */
[----:B------:R-:W-:Y:S01]  /*ced0*/  HMMA.16816.F32.BF16 R76, R32, R210, R220 ;  /* 0x000000d2204c723c */ /* 0x000fe200000418dc */
[----:B------:R-:W-:Y:S01]  /*cee0*/  IMAD.MOV.U32 R22, RZ, RZ, R81 ;  /* 0x000000ffff167224 */ /* 0x000fe200078e0051 */
[----:B------:R-:W-:Y:S01]  /*cef0*/  LDSM.16.M88.4 R208, [R229+0x2000] ;  /* 0x00200000e5d0783b */ /* 0x000fe20000000200 */
[----:B------:R-:W-:-:S02]  /*cf00*/  IMAD.MOV.U32 R21, RZ, RZ, R82 ;  /* 0x000000ffff157224 */ /* 0x000fc400078e0052 */
[----:B------:R-:W-:-:S03]  /*cf10*/  IMAD.MOV.U32 R0, RZ, RZ, R83 ;  /* 0x000000ffff007224 */ /* 0x000fc600078e0053 */
[----:B------:R-:W-:Y:S08]  /*cf20*/  HMMA.16816.F32.BF16 R80, R12, R6, R72 ;  /* 0x000000060c50723c */ /* 0x000ff00000041848 */
[-C--:B------:R-:W-:Y:S01]  /*cf30*/  HMMA.16816.F32.BF16 R68, R32, R8.reuse, R216 ;  /* 0x000000082044723c */ /* 0x080fe200000418d8 */
[----:B------:R-:W-:Y:S07]  /*cf40*/  LDSM.16.M88.4 R216, [R224+0x9800] ;  /* 0x00980000e0d8783b */ /* 0x000fee0000000200 */
[C---:B------:R-:W-:Y:S08]  /*cf50*/  HMMA.16816.F32.BF16 R244, R28.reuse, R8, R212 ;  /* 0x000000081cf4723c */ /* 0x040ff000000418d4 */
[----:B------:R-:W-:Y:S01]  /*cf60*/  HMMA.16816.F32.BF16 R220, R28, R10, R92 ;  /* 0x0000000a1cdc723c */ /* 0x000fe2000004185c */
[----:B------:R-:W-:-:S02]  /*cf70*/  IMAD.MOV.U32 R72, RZ, RZ, R80 ;  /* 0x000000ffff487224 */ /* 0x000fc400078e0050 */
[----:B------:R-:W-:Y:S02]  /*cf80*/  IMAD.MOV.U32 R20, RZ, RZ, R81 ;  /* 0x000000ffff147224 */ /* 0x000fe400078e0051 */
[----:B------:R-:W-:Y:S02]  /*cf90*/  IMAD.MOV.U32 R3, RZ, RZ, R82 ;  /* 0x000000ffff037224 */ /* 0x000fe400078e0052 */
[----:B------:R-:W-:Y:S01]  /*cfa0*/  IMAD.MOV.U32 R2, RZ, RZ, R83 ;  /* 0x000000ffff027224 */ /* 0x000fe200078e0053 */
[----:B------:R-:W-:Y:S01]  /*cfb0*/  HMMA.16816.F32.BF16 R212, R32, R10, R88 ;  /* 0x0000000a20d4723c */ /* 0x000fe20000041858 */
[----:B------:R-:W2:Y:S07]  /*cfc0*/  LDSM.16.M88.4 R8, [R233+0x4000] ;  /* 0x00400000e908783b */ /* 0x000eae0000000200 */
[C---:B------:R-:W-:Y:S08]  /*cfd0*/  HMMA.16816.F32.BF16 R248, R16.reuse, R4, R248 ;  /* 0x0000000410f8723c */ /* 0x040ff000000418f8 */
[C---:B------:R-:W-:Y:S01]  /*cfe0*/  HMMA.16816.F32.BF16 R92, R16.reuse, R6, R76 ;  /* 0x00000006105c723c */ /* 0x040fe2000004184c */
[----:B------:R-:W3:Y:S07]  /*cff0*/  LDSM.16.M88.4 R4, [R233+0x6000] ;  /* 0x00600000e904783b */ /* 0x000eee0000000200 */
[----:B-1----:R-:W-:Y:S08]  /*d000*/  HMMA.16816.F32.BF16 R80, R16, R140, R68 ;  /* 0x0000008c1050723c */ /* 0x002ff00000041844 */
[C---:B------:R-:W-:Y:S08]  /*d010*/  HMMA.16816.F32.BF16 R88, R12.reuse, R142, R220 ;  /* 0x0000008e0c58723c */ /* 0x040ff000000418dc */
[----:B------:R-:W-:Y:S07]  /*d020*/  HMMA.16816.F32.BF16 R68, R12, R140, R244 ;  /* 0x0000008c0c44723c */ /* 0x000fee00000418f4 */
[----:B------:R-:W-:Y:S01]  /*d030*/  IMAD.MOV.U32 R244, RZ, RZ, R27 ;  /* 0x000000fffff47224 */ /* 0x000fe200078e001b */
[----:B------:R-:W-:Y:S01]  /*d040*/  HMMA.16816.F32.BF16 R220, R16, R142, R212 ;  /* 0x0000008e10dc723c */ /* 0x000fe200000418d4 */
[----:B------:R-:W1:Y:S01]  /*d050*/  LDSM.16.M88.4 R140, [R229+0x2800] ;  /* 0x00280000e58c783b */ /* 0x000e620000000200 */
[----:B------:R-:W-:-:S02]  /*d060*/  IMAD.MOV.U32 R245, RZ, RZ, R22 ;  /* 0x000000fffff57224 */ /* 0x000fc400078e0016 */
[----:B------:R-:W-:Y:S01]  /*d070*/  IMAD.MOV.U32 R246, RZ, RZ, R21 ;  /* 0x000000fffff67224 */ /* 0x000fe200078e0015 */
[----:B------:R-:W4:Y:S01]  /*d080*/  LDSM.16.M88.4 R212, [R240] ;  /* 0x00000000f0d4783b */ /* 0x000f220000000200 */
[----:B------:R-:W-:Y:S02]  /*d090*/  IMAD.MOV.U32 R247, RZ, RZ, R0 ;  /* 0x000000fffff77224 */ /* 0x000fe400078e0000 */
[----:B--2---:R-:W-:Y:S07]  /*d0a0*/  HMMA.16816.F32.BF16 R76, R8, R208, R248 ;  /* 0x000000d0084c723c */ /* 0x004fee00000418f8 */
[----:B------:R-:W-:Y:S01]  /*d0b0*/  IMAD.MOV.U32 R248, RZ, RZ, R72 ;  /* 0x000000fffff87224 */ /* 0x000fe200078e0048 */
[----:B------:R-:W-:Y:S01]  /*d0c0*/  HMMA.16816.F32.BF16 R96, R132, R216, RZ ;  /* 0x000000d88460723c */ /* 0x000fe200000418ff */
[----:B------:R-:W-:-:S02]  /*d0d0*/  IMAD.MOV.U32 R249, RZ, RZ, R20 ;  /* 0x000000fffff97224 */ /* 0x000fc400078e0014 */
[----:B------:R-:W-:Y:S02]  /*d0e0*/  IMAD.MOV.U32 R250, RZ, RZ, R3 ;  /* 0x000000fffffa7224 */ /* 0x000fe400078e0003 */
[----:B------:R-:W-:-:S03]  /*d0f0*/  IMAD.MOV.U32 R251, RZ, RZ, R2 ;  /* 0x000000fffffb7224 */ /* 0x000fc600078e0002 */
[C---:B---3--:R-:W-:Y:S08]  /*d100*/  HMMA.16816.F32.BF16 R244, R4.reuse, R208, R244 ;  /* 0x000000d004f4723c */ /* 0x048ff000000418f4 */
[----:B------:R-:W-:Y:S01]  /*d110*/  HMMA.16816.F32.BF16 R248, R4, R210, R248 ;  /* 0x000000d204f8723c */ /* 0x000fe200000418f8 */
[----:B------:R-:W-:Y:S02]  /*d120*/  IMAD.MOV.U32 R0, RZ, RZ, R76 ;  /* 0x000000ffff007224 */ /* 0x000fe400078e004c */
[----:B------:R-:W-:-:S02]  /*d130*/  IMAD.MOV.U32 R27, RZ, RZ, R77 ;  /* 0x000000ffff1b7224 */ /* 0x000fc400078e004d */
[----:B------:R-:W-:Y:S02]  /*d140*/  IMAD.MOV.U32 R22, RZ, RZ, R78 ;  /* 0x000000ffff167224 */ /* 0x000fe400078e004e */
[----:B------:R-:W-:Y:S01]  /*d150*/  IMAD.MOV.U32 R21, RZ, RZ, R79 ;  /* 0x000000ffff157224 */ /* 0x000fe200078e004f */
[C---:B------:R-:W-:Y:S01]  /*d160*/  HMMA.16816.F32.BF16 R208, R8.reuse, R210, R92 ;  /* 0x000000d208d0723c */ /* 0x040fe2000004185c */
[----:B------:R-:W-:Y:S02]  /*d170*/  IMAD.MOV.U32 R75, RZ, RZ, R96 ;  /* 0x000000ffff4b7224 */ /* 0x000fe400078e0060 */
[----:B------:R-:W-:Y:S02]  /*d180*/  IMAD.MOV.U32 R20, RZ, RZ, R97 ;  /* 0x000000ffff147224 */ /* 0x000fe400078e0061 */
[----:B------:R-:W-:Y:S02]  /*d190*/  IMAD.MOV.U32 R3, RZ, RZ, R98 ;  /* 0x000000ffff037224 */ /* 0x000fe400078e0062 */
[----:B------:R-:W-:Y:S01]  /*d1a0*/  IMAD.MOV.U32 R2, RZ, RZ, R99 ;  /* 0x000000ffff027224 */ /* 0x000fe200078e0063 */
[----:B-1----:R-:W-:Y:S08]  /*d1b0*/  HMMA.16816.F32.BF16 R92, R8, R140, R80 ;  /* 0x0000008c085c723c */ /* 0x002ff00000041850 */
[-C--:B------:R-:W-:Y:S08]  /*d1c0*/  HMMA.16816.F32.BF16 R88, R4, R142.reuse, R88 ;  /* 0x0000008e0458723c */ /* 0x080ff00000041858 */
[----:B------:R-:W-:Y:S01]  /*d1d0*/  HMMA.16816.F32.BF16 R220, R8, R142, R220 ;  /* 0x0000008e08dc723c */ /* 0x000fe200000418dc */
[----:B------:R-:W-:Y:S01]  /*d1e0*/  FMUL.FTZ R0, R0, c[0x0][0x2ec] ;  /* 0x0000bb0000007a20 */ /* 0x000fe20000410000 */
[----:B------:R1:W5:Y:S04]  /*d1f0*/  LDL.LU.64 R98, [R1+0x160] ;  /* 0x0001600001627983 */ /* 0x0003680000300a00 */
[----:B------:R1:W5:Y:S02]  /*d200*/  LDL.LU.64 R96, [R1+0x158] ;  /* 0x0001580001607983 */ /* 0x0003640000300a00 */
[----:B------:R-:W-:Y:S01]  /*d210*/  IMAD.MOV.U32 R84, RZ, RZ, R92 ;  /* 0x000000ffff547224 */ /* 0x000fe200078e005c */
[----:B------:R-:W-:Y:S01]  /*d220*/  HMMA.16816.F32.BF16 R76, R136, R216, RZ ;  /* 0x000000d8884c723c */ /* 0x000fe200000418ff */
[----:B------:R-:W-:-:S02]  /*d230*/  IMAD.MOV.U32 R83, RZ, RZ, R93 ;  /* 0x000000ffff537224 */ /* 0x000fc400078e005d */
[----:B------:R-:W-:Y:S02]  /*d240*/  IMAD.MOV.U32 R82, RZ, RZ, R94 ;  /* 0x000000ffff527224 */ /* 0x000fe400078e005e */
[----:B------:R-:W-:Y:S02]  /*d250*/  IMAD.MOV.U32 R81, RZ, RZ, R95 ;  /* 0x000000ffff517224 */ /* 0x000fe400078e005f */
[----:B------:R-:W-:Y:S01]  /*d260*/  IMAD.MOV.U32 R142, RZ, RZ, R3 ;  /* 0x000000ffff8e7224 */ /* 0x000fe200078e0003 */
[----:B------:R-:W-:Y:S01]  /*d270*/  HMMA.16816.F32.BF16 R92, R4, R140, R68 ;  /* 0x0000008c045c723c */ /* 0x000fe20000041844 */
[----:B------:R-:W-:-:S06]  /*d280*/  IMAD.MOV.U32 R143, RZ, RZ, R2 ;  /* 0x000000ffff8f7224 */ /* 0x000fcc00078e0002 */
[----:B------:R-:W-:Y:S02]  /*d290*/  IMAD.MOV.U32 R140, RZ, RZ, R75 ;  /* 0x000000ffff8c7224 */ /* 0x000fe400078e004b */
[----:B------:R-:W-:-:S07]  /*d2a0*/  IMAD.MOV.U32 R141, RZ, RZ, R20 ;  /* 0x000000ffff8d7224 */ /* 0x000fce00078e0014 */
[-C--:B----4-:R-:W-:Y:S01]  /*d2b0*/  HMMA.16816.F32.BF16 R140, R60, R212.reuse, R140 ;  /* 0x000000d43c8c723c */ /* 0x090fe2000004188c */
[----:B------:R2:W3:Y:S01]  /*d2c0*/  MUFU.TANH R216, R0 ;  /* 0x0000000000d87308 */ /* 0x0004e20000002400 */
[----:B------:R-:W-:Y:S02]  /*d2d0*/  IMAD.MOV.U32 R73, RZ, RZ, R88 ;  /* 0x000000ffff497224 */ /* 0x000fe400078e0058 */
[----:B------:R-:W-:Y:S02]  /*d2e0*/  IMAD.MOV.U32 R72, RZ, RZ, R89 ;  /* 0x000000ffff487224 */ /* 0x000fe400078e0059 */
[----:B--2---:R-:W-:Y:S11]  /*d2f0*/  FMUL.FTZ R0, R27, c[0x0][0x2ec] ;  /* 0x0000bb001b007a20 */ /* 0x004ff60000410000 */
[----:B------:R-:W-:Y:S07]  /*d300*/  @!UPT UIADD3 URZ, URZ, URZ, URZ ;  /* 0x0000003f3f3ff290 */ /* 0x000fee000fffe03f */
[----:B------:R-:W-:Y:S02]  /*d310*/  IMAD.MOV.U32 R3, RZ, RZ, R142 ;  /* 0x000000ffff037224 */ /* 0x000fe400078e008e */
[----:B------:R2:W4:Y:S01]  /*d320*/  MUFU.TANH R142, R0 ;  /* 0x00000000008e7308 */ /* 0x0005220000002400 */
[----:B------:R-:W-:Y:S02]  /*d330*/  IMAD.MOV.U32 R69, RZ, RZ, R90 ;  /* 0x000000ffff457224 */ /* 0x000fe400078e005a */
[----:B------:R-:W-:Y:S02]  /*d340*/  IMAD.MOV.U32 R68, RZ, RZ, R91 ;  /* 0x000000ffff447224 */ /* 0x000fe400078e005b */
[----:B------:R-:W-:Y:S01]  /*d350*/  HMMA.16816.F32.BF16 R88, R64, R212, R76 ;  /* 0x000000d44058723c */ /* 0x000fe2000004184c */
[----:B--2---:R-:W-:-:S04]  /*d360*/  FMUL.FTZ R0, R22, c[0x0][0x2ec] ;  /* 0x0000bb0016007a20 */ /* 0x004fc80000410000 */
[----:B------:R2:W-:Y:S01]  /*d370*/  MUFU.TANH R252, R0 ;  /* 0x0000000000fc7308 */ /* 0x0005e20000002400 */
[----:B------:R-:W-:Y:S02]  /*d380*/  IMAD.MOV.U32 R20, RZ, RZ, R140 ;  /* 0x000000ffff147224 */ /* 0x000fe400078e008c */
[----:B--2---:R-:W-:-:S05]  /*d390*/  FMUL.FTZ R0, R21, c[0x0][0x2ec] ;  /* 0x0000bb0015007a20 */ /* 0x004fca0000410000 */
[----:B------:R2:W-:Y:S01]  /*d3a0*/  MUFU.TANH R213, R0 ;  /* 0x0000000000d57308 */ /* 0x0005e20000002400 */
[----:B------:R-:W1:Y:S01]  /*d3b0*/  S2R R140, SR_TID.X ;  /* 0x00000000008c7919 */ /* 0x000e620000002100 */
[----:B------:R-:W-:Y:S02]  /*d3c0*/  IMAD.MOV.U32 R79, RZ, RZ, R143 ;  /* 0x000000ffff4f7224 */ /* 0x000fe400078e008f */
[----:B--2---:R-:W-:-:S04]  /*d3d0*/  FMUL.FTZ R0, R244, c[0x0][0x2ec] ;  /* 0x0000bb00f4007a20 */ /* 0x004fc80000410000 */
[----:B------:R2:W-:Y:S01]  /*d3e0*/  MUFU.TANH R217, R0 ;  /* 0x0000000000d97308 */ /* 0x0005e20000002400 */
[----:B------:R-:W-:Y:S02]  /*d3f0*/  IMAD.MOV.U32 R2, RZ, RZ, R141 ;  /* 0x000000ffff027224 */ /* 0x000fe400078e008d */
[----:B--2---:R-:W-:-:S05]  /*d400*/  FMUL.FTZ R0, R245, c[0x0][0x2ec] ;  /* 0x0000bb00f5007a20 */ /* 0x004fca0000410000 */
[----:B------:R2:W-:Y:S02]  /*d410*/  MUFU.TANH R212, R0 ;  /* 0x0000000000d47308 */ /* 0x0005e40000002400 */
[----:B--2---:R-:W-:-:S06]  /*d420*/  FMUL.FTZ R0, R246, c[0x0][0x2ec] ;  /* 0x0000bb00f6007a20 */ /* 0x004fcc0000410000 */
[----:B------:R2:W-:Y:S02]  /*d430*/  MUFU.TANH R143, R0 ;  /* 0x00000000008f7308 */ /* 0x0005e40000002400 */
[----:B--2---:R-:W-:-:S06]  /*d440*/  FMUL.FTZ R0, R208, c[0x0][0x2ec] ;  /* 0x0000bb00d0007a20 */ /* 0x004fcc0000410000 */
[----:B------:R2:W1:Y:S01]  /*d450*/  MUFU.TANH R141, R0 ;  /* 0x00000000008d7308 */ /* 0x0004620000002400 */
[----:B------:R-:W-:Y:S02]  /*d460*/  IMAD.MOV.U32 R244, RZ, RZ, R20 ;  /* 0x000000fffff47224 */ /* 0x000fe400078e0014 */
[----:B--2---:R-:W-:-:S05]  /*d470*/  FMUL.FTZ R0, R209, c[0x0][0x2ec] ;  /* 0x0000bb00d1007a20 */ /* 0x004fca0000410000 */
[----:B------:R2:W-:Y:S01]  /*d480*/  MUFU.TANH R22, R0 ;  /* 0x0000000000167308 */ /* 0x0005e20000002400 */
[----:B-1----:R-:W-:Y:S02]  /*d490*/  IMAD.SHL.U32 R140, R140, 0x2, RZ ;  /* 0x000000028c8c7824 */ /* 0x002fe400078e00ff */
[----:B--2---:R-:W-:-:S05]  /*d4a0*/  FMUL.FTZ R0, R210, c[0x0][0x2ec] ;  /* 0x0000bb00d2007a20 */ /* 0x004fca0000410000 */
[----:B------:R1:W2:Y:S01]  /*d4b0*/  MUFU.TANH R21, R0 ;  /* 0x0000000000157308 */ /* 0x0002a20000002400 */
[----:B------:R-:W-:Y:S01]  /*d4c0*/  LOP3.LUT R140, R140, 0x6, RZ, 0xc0, !PT ;  /* 0x000000068c8c7812 */ /* 0x000fe200078ec0ff */
[----:B------:R-:W-:Y:S02]  /*d4d0*/  IMAD.MOV.U32 R245, RZ, RZ, R2 ;  /* 0x000000fffff57224 */ /* 0x000fe400078e0002 */
[----:B-1----:R-:W-:-:S04]  /*d4e0*/  FMUL.FTZ R0, R211, c[0x0][0x2ec] ;  /* 0x0000bb00d3007a20 */ /* 0x002fc80000410000 */
[----:B------:R1:W-:Y:S01]  /*d4f0*/  MUFU.TANH R20, R0 ;  /* 0x0000000000147308 */ /* 0x0003e20000002400 */
[----:B------:R-:W-:Y:S02]  /*d500*/  FMUL.FTZ R2, R249, c[0x0][0x2ec] ;  /* 0x0000bb00f9027a20 */ /* 0x000fe40000410000 */
[----:B-1----:R-:W-:-:S05]  /*d510*/  FMUL.FTZ R0, R248, c[0x0][0x2ec] ;  /* 0x0000bb00f8007a20 */ /* 0x002fca0000410000 */
[----:B------:R1:W1:Y:S01]  /*d520*/  MUFU.TANH R27, R0 ;  /* 0x00000000001b7308 */ /* 0x0002620000002400 */
[----:B------:R-:W-:Y:S02]  /*d530*/  IMAD.MOV.U32 R246, RZ, RZ, R3 ;  /* 0x000000fffff67224 */ /* 0x000fe400078e0003 */
[----:B------:R-:W-:Y:S02]  /*d540*/  FMUL.FTZ R3, R247, c[0x0][0x2ec] ;  /* 0x0000bb00f7037a20 */ /* 0x000fe40000410000 */
[----:B-1----:R-:W-:-:S04]  /*d550*/  IMAD.U32 R0, RZ, RZ, UR4 ;  /* 0x00000004ff007e24 */ /* 0x002fc8000f8e00ff */
[----:B------:R-:W-:Y:S02]  /*d560*/  IMAD R0, R0, 0x40, R140 ;  /* 0x0000004000007824 */ /* 0x000fe400078e028c */
[----:B------:R1:W1:Y:S03]  /*d570*/  MUFU.TANH R140, R2 ;  /* 0x00000002008c7308 */ /* 0x0002660000002400 */
[----:B------:R-:W-:Y:S01]  /*d580*/  ISETP.GE.AND P1, PT, R0, R23, PT ;  /* 0x000000170000720c */ /* 0x000fe20003f26270 */
[----:B------:R-:W-:-:S04]  /*d590*/  IMAD.MOV.U32 R71, RZ, RZ, R94 ;  /* 0x000000ffff477224 */ /* 0x000fc800078e005e */
[----:B------:R2:W2:Y:S01]  /*d5a0*/  MUFU.TANH R209, R3 ;  /* 0x0000000300d17308 */ /* 0x0004a20000002400 */
[----:B-1----:R-:W-:-:S04]  /*d5b0*/  IADD3 R2, R0, 0x1, RZ ;  /* 0x0000000100027810 */ /* 0x002fc80007ffe0ff */
[C---:B------:R-:W-:Y:S02]  /*d5c0*/  ISETP.GE.AND P4, PT, R2.reuse, R23, PT ;  /* 0x000000170200720c */ /* 0x040fe40003f86270 */
[C---:B------:R-:W-:Y:S02]  /*d5d0*/  ISETP.GE.AND P2, PT, R2.reuse, R24, PT ;  /* 0x000000180200720c */ /* 0x040fe40003f46270 */
[C---:B------:R-:W-:Y:S02]  /*d5e0*/  ISETP.GE.AND P6, PT, R2.reuse, R26, PT ;  /* 0x0000001a0200720c */ /* 0x040fe40003fc6270 */
[----:B------:R-:W-:Y:S01]  /*d5f0*/  ISETP.GE.AND P5, PT, R2, R25, PT ;  /* 0x000000190200720c */ /* 0x000fe20003fa6270 */
[----:B--2---:R-:W-:Y:S01]  /*d600*/  FMUL.FTZ R3, R250, c[0x0][0x2ec] ;  /* 0x0000bb00fa037a20 */ /* 0x004fe20000410000 */
[----:B------:R-:W-:Y:S01]  /*d610*/  IADD3 R2, R0, 0x8, RZ ;  /* 0x0000000800027810 */ /* 0x000fe20007ffe0ff */
[----:B------:R-:W-:Y:S01]  /*d620*/  IMAD.MOV.U32 R70, RZ, RZ, R95 ;  /* 0x000000ffff467224 */ /* 0x000fe200078e005f */
[----:B---3--:R-:W-:Y:S01]  /*d630*/  FSEL R208, R216, -INF , !P1 ;  /* 0xff800000d8d07808 */ /* 0x008fe20004800000 */
[----:B------:R-:W-:Y:S01]  /*d640*/  IMAD.MOV.U32 R80, RZ, RZ, R92 ;  /* 0x000000ffff507224 */ /* 0x000fe200078e005c */
[----:B------:R-:W-:Y:S01]  /*d650*/  ISETP.GE.AND P0, PT, R2, R23, PT ;  /* 0x000000170200720c */ /* 0x000fe20003f06270 */
[----:B------:R-:W-:Y:S01]  /*d660*/  IMAD.MOV.U32 R74, RZ, RZ, R93 ;  /* 0x000000ffff4a7224 */ /* 0x000fe200078e005d */
[----:B----4-:R-:W-:Y:S01]  /*d670*/  FSEL R142, R142, -INF , !P4 ;  /* 0xff8000008e8e7808 */ /* 0x010fe20006000000 */
[----:B------:R1:W5:Y:S01]  /*d680*/  LDL.LU.64 R94, [R1+0x150] ;  /* 0x00015000015e7983 */ /* 0x0003620000300a00 */
[----:B------:R2:W3:Y:S01]  /*d690*/  MUFU.TANH R211, R3 ;  /* 0x0000000300d37308 */ /* 0x0004e20000002400 */
[C---:B------:R-:W-:Y:S01]  /*d6a0*/  ISETP.GE.AND P3, PT, R2.reuse, R24, PT ;  /* 0x000000180200720c */ /* 0x040fe20003f66270 */
[----:B------:R-:W-:Y:S01]  /*d6b0*/  IMAD.MOV.U32 R76, RZ, RZ, R90 ;  /* 0x000000ffff4c7224 */ /* 0x000fe200078e005a */
[C---:B------:R-:W-:Y:S01]  /*d6c0*/  ISETP.GE.AND P1, PT, R2.reuse, R26, PT ;  /* 0x0000001a0200720c */ /* 0x040fe20003f26270 */
[----:B------:R1:W5:Y:S01]  /*d6d0*/  LDL.LU.64 R92, [R1+0x148] ;  /* 0x00014800015c7983 */ /* 0x0003620000300a00 */
[----:B------:R-:W-:Y:S01]  /*d6e0*/  ISETP.GE.AND P4, PT, R2, R25, PT ;  /* 0x000000190200720c */ /* 0x000fe20003f86270 */
[----:B------:R-:W-:Y:S01]  /*d6f0*/  IMAD.MOV.U32 R75, RZ, RZ, R91 ;  /* 0x000000ffff4b7224 */ /* 0x000fe200078e005b */
[----:B------:R-:W-:Y:S01]  /*d700*/  IADD3 R2, R0, 0x9, RZ ;  /* 0x0000000900027810 */ /* 0x000fe20007ffe0ff */
[----:B------:R-:W-:Y:S01]  /*d710*/  IMAD.MOV.U32 R78, RZ, RZ, R88 ;  /* 0x000000ffff4e7224 */ /* 0x000fe200078e0058 */
[----:B------:R1:W5:Y:S01]  /*d720*/  LDL.LU.64 R90, [R1+0x140] ;  /* 0x00014000015a7983 */ /* 0x0003620000300a00 */
[----:B------:R-:W-:Y:S01]  /*d730*/  IMAD.MOV.U32 R77, RZ, RZ, R89 ;  /* 0x000000ffff4d7224 */ /* 0x000fe200078e0059 */
[----:B------:R-:W-:-:S02]  /*d740*/  FSEL R141, R141, -INF , !P0 ;  /* 0xff8000008d8d7808 */ /* 0x000fc40004000000 */
[----:B------:R1:W5:Y:S01]  /*d750*/  LDL.LU.64 R88, [R1+0x138] ;  /* 0x0001380001587983 */ /* 0x0003620000300a00 */
[----:B--2---:R-:W-:-:S03]  /*d760*/  FMUL.FTZ R3, R251, c[0x0][0x2ec] ;  /* 0x0000bb00fb037a20 */ /* 0x004fc60000410000 */
[----:B------:R2:W-:Y:S01]  /*d770*/  STL [R1+0x10], R208 ;  /* 0x000010d001007387 */ /* 0x0005e20000100800 */
[----:B------:R-:W-:-:S03]  /*d780*/  ISETP.GE.AND P0, PT, R2, R23, PT ;  /* 0x000000170200720c */ /* 0x000fc60003f06270 */
[----:B------:R-:W-:Y:S01]  /*d790*/  STL [R1+0x4c], R142 ;  /* 0x00004c8e01007387 */ /* 0x000fe20000100800 */
[----:B------:R-:W-:Y:S01]  /*d7a0*/  FSEL R21, R21, -INF , !P3 ;  /* 0xff80000015157808 */ /* 0x000fe20005800000 */
[----:B--2---:R2:W4:Y:S02]  /*d7b0*/  MUFU.TANH R208, R3 ;  /* 0x0000000300d07308 */ /* 0x0045240000002400 */
[----:B--2---:R-:W-:Y:S02]  /*d7c0*/  FMUL.FTZ R3, R84, c[0x0][0x2ec] ;  /* 0x0000bb0054037a20 */ /* 0x004fe40000410000 */
[----:B------:R1:W5:Y:S04]  /*d7d0*/  LDL.LU R84, [R1+0x130] ;  /* 0x0001300001547983 */ /* 0x0003680000300800 */
[----:B------:R2:W-:Y:S01]  /*d7e0*/  STL [R1+0x48], R141 ;  /* 0x0000488d01007387 */ /* 0x0005e20000100800 */
[----:B------:R-:W-:-:S02]  /*d7f0*/  FSEL R27, R27, -INF , !P1 ;  /* 0xff8000001b1b7808 */ /* 0x000fc40004800000 */
[----:B--2---:R-:W-:Y:S02]  /*d800*/  FSEL R141, R22, -INF , !P0 ;  /* 0xff800000168d7808 */ /* 0x004fe40004000000 */
[----:B------:R-:W-:-:S03]  /*d810*/  ISETP.GE.AND P0, PT, R0, R24, PT ;  /* 0x000000180000720c */ /* 0x000fc60003f06270 */
[----:B------:R2:W-:Y:S01]  /*d820*/  STL [R1+0x44], R141 ;  /* 0x0000448d01007387 */ /* 0x0005e20000100800 */
[----:B------:R-:W-:-:S03]  /*d830*/  FMUL.FTZ R22, R83, c[0x0][0x2ec] ;  /* 0x0000bb0053167a20 */ /* 0x000fc60000410000 */
[----:B------:R1:W5:Y:S01]  /*d840*/  LDL.LU R83, [R1+0x12c] ;  /* 0x00012c0001537983 */ /* 0x0003620000300800 */
[----:B--2---:R-:W-:Y:S02]  /*d850*/  FSEL R141, R252, -INF , !P0 ;  /* 0xff800000fc8d7808 */ /* 0x004fe40004000000 */
[----:B------:R-:W-:-:S03]  /*d860*/  ISETP.GE.AND P0, PT, R2, R24, PT ;  /* 0x000000180200720c */ /* 0x000fc60003f06270 */
[----:B------:R2:W-:Y:S01]  /*d870*/  STL [R1+0x14], R141 ;  /* 0x0000148d01007387 */ /* 0x0005e20000100800 */
[----:B------:R-:W-:Y:S02]  /*d880*/  FSEL R20, R20, -INF , !P0 ;  /* 0xff80000014147808 */ /* 0x000fe40004000000 */
[----:B------:R-:W-:-:S04]  /*d890*/  ISETP.GE.AND P0, PT, R0, R26, PT ;  /* 0x0000001a0000720c */ /* 0x000fc80003f06270 */
[----:B------:R-:W-:Y:S02]  /*d8a0*/  FSEL R252, R217, -INF , !P0 ;  /* 0xff800000d9fc7808 */ /* 0x000fe40004000000 */
[----:B------:R-:W-:Y:S02]  /*d8b0*/  ISETP.GE.AND P0, PT, R0, R25, PT ;  /* 0x000000190000720c */ /* 0x000fe40003f06270 */
[----:B--2---:R-:W-:Y:S02]  /*d8c0*/  FSEL R141, R213, -INF , !P2 ;  /* 0xff800000d58d7808 */ /* 0x004fe40005000000 */
[----:B------:R-:W-:-:S03]  /*d8d0*/  ISETP.GE.AND P2, PT, R2, R26, PT ;  /* 0x0000001a0200720c */ /* 0x000fc60003f46270 */
[----:B------:R2:W-:Y:S01]  /*d8e0*/  STL [R1+0x54], R141 ;  /* 0x0000548d01007387 */ /* 0x0005e20000100800 */
[----:B------:R-:W-:-:S03]  /*d8f0*/  FSEL R140, R140, -INF , !P2 ;  /* 0xff8000008c8c7808 */ /* 0x000fc60005000000 */
[----:B------:R-:W-:Y:S04]  /*d900*/  STL [R1+0x5c], R21 ;  /* 0x00005c1501007387 */ /* 0x000fe80000100800 */
[----:B------:R-:W-:Y:S01]  /*d910*/  STL [R1+0x58], R20 ;  /* 0x0000581401007387 */ /* 0x000fe20000100800 */
[----:B--2---:R-:W-:-:S05]  /*d920*/  FSEL R141, R212, -INF , !P6 ;  /* 0xff800000d48d7808 */ /* 0x004fca0007000000 */
[----:B------:R-:W-:Y:S04]  /*d930*/  STL [R1+0x50], R141 ;  /* 0x0000508d01007387 */ /* 0x000fe80000100800 */
[----:B------:R2:W-:Y:S01]  /*d940*/  STL [R1+0x30], R27 ;  /* 0x0000301b01007387 */ /* 0x0005e20000100800 */
[----:B------:R-:W1:Y:S01]  /*d950*/  MUFU.TANH R3, R3 ;  /* 0x0000000300037308 */ /* 0x000e620000002400 */
[----:B------:R-:W-:Y:S01]  /*d960*/  ISETP.GE.AND P3, PT, R2, R25, PT ;  /* 0x000000190200720c */ /* 0x000fe20003f66270 */
[----:B------:R-:W-:Y:S02]  /*d970*/  FMUL.FTZ R2, R220, c[0x0][0x2ec] ;  /* 0x0000bb00dc027a20 */ /* 0x000fe40000410000 */
[----:B--2---:R-:W-:Y:S02]  /*d980*/  FMUL.FTZ R27, R82, c[0x0][0x2ec] ;  /* 0x0000bb00521b7a20 */ /* 0x004fe40000410000 */
[----:B------:R2:W5:Y:S04]  /*d990*/  LDL.LU R82, [R1+0x128] ;  /* 0x0001280001527983 */ /* 0x0005680000300800 */
[----:B------:R1:W-:Y:S01]  /*d9a0*/  STL [R1+0x34], R140 ;  /* 0x0000348c01007387 */ /* 0x0003e20000100800 */
[----:B------:R1:W-:Y:S01]  /*d9b0*/  MUFU.TANH R21, R2 ;  /* 0x0000000200157308 */ /* 0x0003e20000002400 */
[----:B------:R-:W-:Y:S01]  /*d9c0*/  FSEL R212, R209, -INF , !P5 ;  /* 0xff800000d1d47808 */ /* 0x000fe20006800000 */
[----:B------:R-:W-:Y:S01]  /*d9d0*/  FMUL.FTZ R20, R221, c[0x0][0x2ec] ;  /* 0x0000bb00dd147a20 */ /* 0x000fe20000410000 */
[----:B-1----:R-:W-:-:S05]  /*d9e0*/  FSEL R140, R143, -INF , !P0 ;  /* 0xff8000008f8c7808 */ /* 0x002fca0004000000 */
[----:B------:R-:W-:Y:S04]  /*d9f0*/  STL [R1+0x18], R140 ;  /* 0x0000188c01007387 */ /* 0x000fe80000100800 */
[----:B------:R-:W1:Y:S01]  /*da00*/  LDSM.16.M88.4 R140, [R224+0x9000] ;  /* 0x00900000e08c783b */ /* 0x000e620000000200 */
[----:B------:R-:W-:Y:S01]  /*da10*/  IADD3 R2, R0, 0x10, RZ ;  /* 0x0000001000027810 */ /* 0x000fe20007ffe0ff */
[----:B------:R-:W1:Y:S01]  /*da20*/  MUFU.TANH R22, R22 ;  /* 0x0000001600167308 */ /* 0x000e620000002400 */
[----:B---3--:R-:W-:Y:S02]  /*da30*/  FSEL R211, R211, -INF , !P4 ;  /* 0xff800000d3d37808 */ /* 0x008fe40006000000 */
[----:B------:R-:W-:Y:S02]  /*da40*/  ISETP.GE.AND P6, PT, R2, R23, PT ;  /* 0x000000170200720c */ /* 0x000fe40003fc6270 */
[----:B----4-:R-:W-:-:S02]  /*da50*/  FSEL R208, R208, -INF , !P3 ;  /* 0xff800000d0d07808 */ /* 0x010fc40005800000 */
[C---:B------:R-:W-:Y:S01]  /*da60*/  ISETP.GE.AND P1, PT, R2.reuse, R24, PT ;  /* 0x000000180200720c */ /* 0x040fe20003f26270 */
[----:B------:R3:W-:Y:S01]  /*da70*/  MUFU.TANH R210, R27 ;  /* 0x0000001b00d27308 */ /* 0x0007e20000002400 */
[C---:B------:R-:W-:Y:S02]  /*da80*/  ISETP.GE.AND P2, PT, R2.reuse, R26, PT ;  /* 0x0000001a0200720c */ /* 0x040fe40003f46270 */
[----:B------:R-:W-:Y:S02]  /*da90*/  ISETP.GE.AND P0, PT, R2, R25, PT ;  /* 0x000000190200720c */ /* 0x000fe40003f06270 */
[----:B------:R-:W-:Y:S02]  /*daa0*/  FSEL R3, R3, -INF , !P6 ;  /* 0xff80000003037808 */ /* 0x000fe40007000000 */
[----:B------:R-:W-:Y:S01]  /*dab0*/  IADD3 R2, R0, 0x11, RZ ;  /* 0x0000001100027810 */ /* 0x000fe20007ffe0ff */
[----:B------:R-:W4:Y:S03]  /*dac0*/  MUFU.TANH R20, R20 ;  /* 0x0000001400147308 */ /* 0x000f260000002400 */
[----:B------:R-:W-:Y:S01]  /*dad0*/  ISETP.GE.AND P5, PT, R2, R23, PT ;  /* 0x000000170200720c */ /* 0x000fe20003fa6270 */
[----:B---3--:R-:W-:-:S02]  /*dae0*/  FMUL.FTZ R27, R81, c[0x0][0x2ec] ;  /* 0x0000bb00511b7a20 */ /* 0x008fc40000410000 */
[----:B------:R2:W5:Y:S04]  /*daf0*/  LDL.LU R81, [R1+0x124] ;  /* 0x0001240001517983 */ /* 0x0005680000300800 */
[----:B------:R3:W-:Y:S01]  /*db00*/  STL [R1+0x1c], R212 ;  /* 0x00001cd401007387 */ /* 0x0007e20000100800 */
[----:B------:R-:W-:-:S03]  /*db10*/  ISETP.GE.AND P4, PT, R2, R24, PT ;  /* 0x000000180200720c */ /* 0x000fc60003f86270 */
[----:B------:R-:W-:Y:S01]  /*db20*/  STL [R1+0x2c], R211 ;  /* 0x00002cd301007387 */ /* 0x000fe20000100800 */
[----:B------:R-:W-:-:S03]  /*db30*/  ISETP.GE.AND P3, PT, R2, R26, PT ;  /* 0x0000001a0200720c */ /* 0x000fc60003f66270 */
[----:B------:R-:W-:Y:S01]  /*db40*/  STL [R1+0x38], R208 ;  /* 0x000038d001007387 */ /* 0x000fe20000100800 */
[----:B------:R-:W-:Y:S01]  /*db50*/  ISETP.GE.AND P6, PT, R2, R25, PT ;  /* 0x000000190200720c */ /* 0x000fe20003fc6270 */
[----:B------:R-:W-:Y:S02]  /*db60*/  FMUL.FTZ R2, R223, c[0x0][0x2ec] ;  /* 0x0000bb00df027a20 */ /* 0x000fe40000410000 */
[----:B------:R2:W-:Y:S01]  /*db70*/  STL [R1+0x98], R3 ;  /* 0x0000980301007387 */ /* 0x0005e20000100800 */
[----:B------:R-:W2:Y:S01]  /*db80*/  MUFU.TANH R209, R27 ;  /* 0x0000001b00d17308 */ /* 0x000ea20000002400 */
[----:B-1----:R-:W-:-:S05]  /*db90*/  FSEL R22, R22, -INF , !P5 ;  /* 0xff80000016167808 */ /* 0x002fca0006800000 */
[----:B------:R1:W-:Y:S02]  /*dba0*/  STL [R1+0x94], R22 ;  /* 0x0000941601007387 */ /* 0x0003e40000100800 */
[----:B---3--:R3:W-:Y:S01]  /*dbb0*/  MUFU.TANH R212, R2 ;  /* 0x0000000200d47308 */ /* 0x0087e20000002400 */
[----:B--2---:R-:W-:-:S04]  /*dbc0*/  IADD3 R3, R0, 0x18, RZ ;  /* 0x0000001800037810 */ /* 0x004fc80007ffe0ff */
[-C--:B------:R-:W-:Y:S02]  /*dbd0*/  ISETP.GE.AND P5, PT, R3, R23.reuse, PT ;  /* 0x000000170300720c */ /* 0x080fe40003fa6270 */
[----:B---3--:R-:W-:Y:S02]  /*dbe0*/  IADD3 R2, R0, 0x19, RZ ;  /* 0x0000001900027810 */ /* 0x008fe40007ffe0ff */
[----:B------:R-:W-:Y:S01]  /*dbf0*/  FSEL R208, R21, -INF , !P5 ;  /* 0xff80000015d07808 */ /* 0x000fe20006800000 */
[----:B-1----:R-:W-:Y:S01]  /*dc00*/  FMUL.FTZ R22, R80, c[0x0][0x2ec] ;  /* 0x0000bb0050167a20 */ /* 0x002fe20000410000 */
[----:B------:R-:W-:Y:S01]  /*dc10*/  ISETP.GE.AND P5, PT, R2, R23, PT ;  /* 0x000000170200720c */ /* 0x000fe20003fa6270 */
[----:B------:R1:W5:Y:S01]  /*dc20*/  LDL.LU R80, [R1+0x120] ;  /* 0x0001200001507983 */ /* 0x0003620000300800 */
[----:B------:R-:W-:-:S03]  /*dc30*/  FMUL.FTZ R27, R222, c[0x0][0x2ec] ;  /* 0x0000bb00de1b7a20 */ /* 0x000fc60000410000 */
[----:B------:R4:W-:Y:S01]  /*dc40*/  STL [R1+0x90], R208 ;  /* 0x000090d001007387 */ /* 0x0009e20000100800 */
[----:B------:R-:W-:Y:S01]  /*dc50*/  IMAD.MOV.U32 R213, RZ, RZ, R246 ;  /* 0x000000ffffd57224 */ /* 0x000fe200078e00f6 */
[----:B------:R-:W-:Y:S01]  /*dc60*/  HMMA.16816.F32.BF16 R220, R132, R140, RZ ;  /* 0x0000008c84dc723c */ /* 0x000fe200000418ff */
[----:B------:R-:W-:-:S07]  /*dc70*/  IMAD.MOV.U32 R21, RZ, RZ, R245 ;  /* 0x000000ffff157224 */ /* 0x000fce00078e00f5 */
[----:B------:R-:W-:Y:S01]  /*dc80*/  HMMA.16816.F32.BF16 R248, R132, R142, RZ ;  /* 0x0000008e84f8723c */ /* 0x000fe200000418ff */
[----:B----4-:R-:W-:Y:S01]  /*dc90*/  FSEL R208, R20, -INF , !P5 ;  /* 0xff80000014d07808 */ /* 0x010fe20006800000 */
[----:B------:R-:W-:-:S06]  /*dca0*/  IMAD.MOV.U32 R20, RZ, RZ, R244 ;  /* 0x000000ffff147224 */ /* 0x000fcc00078e00f4 */
[----:B------:R-:W-:Y:S01]  /*dcb0*/  HMMA.16816.F32.BF16 R244, R132, R218, RZ ;  /* 0x000000da84f4723c */ /* 0x000fe200000418ff */
[----:B------:R2:W-:Y:S06]  /*dcc0*/  STL [R1+0x8c], R208 ;  /* 0x00008cd001007387 */ /* 0x0005ec0000100800 */
[----:B------:R-:W-:Y:S02]  /*dcd0*/  FSEL R133, R210, -INF , !P1 ;  /* 0xff800000d2857808 */ /* 0x000fe40004800000 */
[----:B------:R-:W-:-:S03]  /*dce0*/  FSEL R132, R209, -INF , !P4 ;  /* 0xff800000d1847808 */ /* 0x000fc60006000000 */
[----:B------:R-:W-:Y:S04]  /*dcf0*/  STL [R1+0x88], R133 ;  /* 0x0000888501007387 */ /* 0x000fe80000100800 */
[----:B------:R-:W-:Y:S04]  /*dd00*/  STL [R1+0x78], R132 ;  /* 0x0000788401007387 */ /* 0x000fe80000100800 */
[----:B------:R-:W3:Y:S01]  /*dd10*/  LDSM.16.M88.4 R132, [R241] ;  /* 0x00000000f184783b */ /* 0x000ee20000000200 */
[C---:B------:R-:W-:Y:S08]  /*dd20*/  HMMA.16816.F32.BF16 R216, R136.reuse, R218, RZ ;  /* 0x000000da88d8723c */ /* 0x040ff000000418ff */
[C---:B--2---:R-:W-:Y:S08]  /*dd30*/  HMMA.16816.F32.BF16 R208, R136.reuse, R140, RZ ;  /* 0x0000008c88d0723c */ /* 0x044ff000000418ff */
[----:B------:R-:W-:Y:S01]  /*dd40*/  HMMA.16816.F32.BF16 R140, R136, R142, RZ ;  /* 0x0000008e888c723c */ /* 0x000fe200000418ff */
[----:B------:R-:W2:Y:S01]  /*dd50*/  MUFU.TANH R27, R27 ;  /* 0x0000001b001b7308 */ /* 0x000ea20000002400 */
[----:B------:R-:W-:-:S07]  /*dd60*/  ISETP.GE.AND P5, PT, R3, R24, PT ;  /* 0x000000180300720c */ /* 0x000fce0003fa6270 */
[----:B------:R-:W4:Y:S07]  /*dd70*/  MUFU.TANH R22, R22 ;  /* 0x0000001600167308 */ /* 0x000f2e0000002400 */
[-C--:B---3--:R-:W-:Y:S08]  /*dd80*/  HMMA.16816.F32.BF16 R136, R64, R132.reuse, R208 ;  /* 0x000000844088723c */ /* 0x088ff000000418d0 */
[C---:B------:R-:W-:Y:S08]  /*dd90*/  HMMA.16816.F32.BF16 R208, R60.reuse, R132, R220 ;  /* 0x000000843cd0723c */ /* 0x040ff000000418dc */
[C---:B------:R-:W-:Y:S08]  /*dda0*/  HMMA.16816.F32.BF16 R220, R60.reuse, R134, R248 ;  /* 0x000000863cdc723c */ /* 0x040ff000000418f8 */
[----:B------:R-:W-:Y:S08]  /*ddb0*/  HMMA.16816.F32.BF16 R248, R60, R214, R244 ;  /* 0x000000d63cf8723c */ /* 0x000ff000000418f4 */
[C---:B------:R-:W-:Y:S01]  /*ddc0*/  HMMA.16816.F32.BF16 R140, R64.reuse, R134, R140 ;  /* 0x00000086408c723c */ /* 0x040fe2000004188c */
[----:B------:R-:W3:Y:S07]  /*ddd0*/  LDSM.16.M88.4 R132, [R230+0x9000] ;  /* 0x00900000e684783b */ /* 0x000eee0000000200 */
[----:B------:R-:W-:Y:S01]  /*dde0*/  HMMA.16816.F32.BF16 R60, R64, R214, R216 ;  /* 0x000000d6403c723c */ /* 0x000fe200000418d8 */
[----:B------:R-:W-:-:S02]  /*ddf0*/  ISETP.GE.AND P1, PT, R3, R26, PT ;  /* 0x0000001a0300720c */ /* 0x000fc40003f26270 */
[----:B------:R-:W-:Y:S02]  /*de00*/  ISETP.GE.AND P4, PT, R3, R25, PT ;  /* 0x000000190300720c */ /* 0x000fe40003f86270 */
[----:B--2---:R-:W-:Y:S02]  /*de10*/  FSEL R3, R27, -INF , !P5 ;  /* 0xff8000001b037808 */ /* 0x004fe40006800000 */
[----:B------:R-:W-:-:S03]  /*de20*/  ISETP.GE.AND P5, PT, R2, R24, PT ;  /* 0x000000180200720c */ /* 0x000fc60003fa6270 */
[----:B------:R4:W-:Y:S01]  /*de30*/  STL [R1+0x74], R3 ;  /* 0x0000740301007387 */ /* 0x0009e20000100800 */
[----:B------:R-:W-:Y:S01]  /*de40*/  FSEL R27, R212, -INF , !P5 ;  /* 0xff800000d41b7808 */ /* 0x000fe20006800000 */
[----:B------:R-:W-:Y:S01]  /*de50*/  IMAD.MOV.U32 R244, RZ, RZ, R20 ;  /* 0x000000fffff47224 */ /* 0x000fe200078e0014 */
[----:B------:R-:W-:Y:S01]  /*de60*/  ISETP.GE.AND P5, PT, R2, R26, PT ;  /* 0x0000001a0200720c */ /* 0x000fe20003fa6270 */
[----:B------:R-:W-:Y:S02]  /*de70*/  IMAD.MOV.U32 R245, RZ, RZ, R21 ;  /* 0x000000fffff57224 */ /* 0x000fe400078e0015 */
[----:B------:R-:W-:Y:S08]  /*de80*/  STL [R1+0x60], R27 ;  /* 0x0000601b01007387 */ /* 0x000ff00000100800 */
[----:B------:R-:W-:-:S02]  /*de90*/  IMAD.MOV.U32 R21, RZ, RZ, R60 ;  /* 0x000000ffff157224 */ /* 0x000fc400078e003c */
[----:B------:R-:W-:Y:S01]  /*dea0*/  IMAD.MOV.U32 R20, RZ, RZ, R61 ;  /* 0x000000ffff147224 */ /* 0x000fe200078e003d */
[----:B----4-:R-:W-:Y:S02]  /*deb0*/  FSEL R3, R22, -INF , !P2 ;  /* 0xff80000016037808 */ /* 0x010fe40005000000 */
[----:B------:R-:W-:Y:S01]  /*dec0*/  ISETP.GE.AND P2, PT, R2, R25, PT ;  /* 0x000000190200720c */ /* 0x000fe20003f46270 */
[----:B------:R-:W-:Y:S02]  /*ded0*/  IMAD.MOV.U32 R2, RZ, RZ, R63 ;  /* 0x000000ffff027224 */ /* 0x000fe400078e003f */
[----:B------:R2:W-:Y:S01]  /*dee0*/  STL [R1+0x40], R3 ;  /* 0x0000400301007387 */ /* 0x0005e20000100800 */
[-C--:B---3--:R-:W-:Y:S01]  /*def0*/  HMMA.16816.F32.BF16 R136, R56, R132.reuse, R136 ;  /* 0x000000843888723c */ /* 0x088fe20000041888 */
[----:B--2---:R-:W-:Y:S02]  /*df00*/  IMAD.MOV.U32 R3, RZ, RZ, R62 ;  /* 0x000000ffff037224 */ /* 0x004fe400078e003e */
[----:B------:R-:W2:Y:S05]  /*df10*/  LDSM.16.M88.4 R60, [R229+0x1000] ;  /* 0x00100000e53c783b */ /* 0x000eaa0000000200 */
[----:B------:R-:W-:Y:S01]  /*df20*/  HMMA.16816.F32.BF16 R64, R52, R132, R208 ;  /* 0x000000843440723c */ /* 0x000fe200000418d0 */
[----:B------:R-:W-:-:S07]  /*df30*/  IMAD.MOV.U32 R246, RZ, RZ, R213 ;  /* 0x000000fffff67224 */ /* 0x000fce00078e00d5 */
[-C--:B------:R-:W-:Y:S08]  /*df40*/  HMMA.16816.F32.BF16 R212, R52, R134.reuse, R220 ;  /* 0x0000008634d4723c */ /* 0x080ff000000418dc */
[----:B------:R-:W-:Y:S01]  /*df50*/  HMMA.16816.F32.BF16 R208, R56, R134, R140 ;  /* 0x0000008638d0723c */ /* 0x000fe2000004188c */
[----:B------:R-:W3:Y:S01]  /*df60*/  LDSM.16.M88.4 R132, [R230+0x9800] ;  /* 0x00980000e684783b */ /* 0x000ee20000000200 */
[----:B------:R-:W-:-:S02]  /*df70*/  IMAD.MOV.U32 R247, RZ, RZ, R79 ;  /* 0x000000fffff77224 */ /* 0x000fc400078e004f */
[----:B------:R-:W-:Y:S01]  /*df80*/  IMAD.MOV.U32 R216, RZ, RZ, R78 ;  /* 0x000000ffffd87224 */ /* 0x000fe200078e004e */
[----:B------:R1:W5:Y:S01]  /*df90*/  LDL.LU R79, [R1+0x11c] ;  /* 0x00011c00014f7983 */ /* 0x0003620000300800 */
[----:B------:R-:W-:Y:S02]  /*dfa0*/  IMAD.MOV.U32 R217, RZ, RZ, R77 ;  /* 0x000000ffffd97224 */ /* 0x000fe400078e004d */
[----:B------:R-:W-:Y:S01]  /*dfb0*/  IMAD.MOV.U32 R218, RZ, RZ, R76 ;  /* 0x000000ffffda7224 */ /* 0x000fe200078e004c */
[----:B------:R1:W5:Y:S01]  /*dfc0*/  LDL.LU R78, [R1+0x118] ;  /* 0x00011800014e7983 */ /* 0x0003620000300800 */
[----:B------:R-:W-:-:S03]  /*dfd0*/  IMAD.MOV.U32 R219, RZ, RZ, R75 ;  /* 0x000000ffffdb7224 */ /* 0x000fc600078e004b */
[----:B------:R1:W5:Y:S04]  /*dfe0*/  LDL.LU R77, [R1+0x114] ;  /* 0x00011400014d7983 */ /* 0x0003680000300800 */
[----:B------:R1:W5:Y:S04]  /*dff0*/  LDL.LU R76, [R1+0x110] ;  /* 0x00011000014c7983 */ /* 0x0003680000300800 */
[----:B------:R1:W5:Y:S01]  /*e000*/  LDL.LU R75, [R1+0x10c] ;  /* 0x00010c00014b7983 */ /* 0x0003620000300800 */
[-C--:B--2---:R-:W-:Y:S08]  /*e010*/  HMMA.16816.F32.BF16 R140, R48, R60.reuse, R136 ;  /* 0x0000003c308c723c */ /* 0x084ff00000041888 */
[C---:B------:R-:W-:Y:S01]  /*e020*/  HMMA.16816.F32.BF16 R136, R44.reuse, R60, R64 ;  /* 0x0000003c2c88723c */ /* 0x040fe20000041840 */
[----:B------:R-:W2:Y:S07]  /*e030*/  LDSM.16.M88.4 R64, [R224+0xb000] ;  /* 0x00b00000e040783b */ /* 0x000eae0000000200 */
[----:B------:R-:W-:Y:S08]  /*e040*/  HMMA.16816.F32.BF16 R212, R44, R62, R212 ;  /* 0x0000003e2cd4723c */ /* 0x000ff000000418d4 */
[C---:B---3--:R-:W-:Y:S08]  /*e050*/  HMMA.16816.F32.BF16 R244, R52.reuse, R132, R244 ;  /* 0x0000008434f4723c */ /* 0x048ff000000418f4 */
[----:B------:R-:W-:Y:S01]  /*e060*/  HMMA.16816.F32.BF16 R220, R52, R134, R248 ;  /* 0x0000008634dc723c */ /* 0x000fe200000418f8 */
[----:B------:R-:W3:Y:S07]  /*e070*/  LDSM.16.M88.4 R52, [R237] ;  /* 0x00000000ed34783b */ /* 0x000eee0000000200 */
[----:B------:R-:W-:Y:S01]  /*e080*/  HMMA.16816.F32.BF16 R208, R48, R62, R208 ;  /* 0x0000003e30d0723c */ /* 0x000fe200000418d0 */
[----:B------:R-:W4:Y:S01]  /*e090*/  LDSM.16.M88.4 R60, [R229+0x1800] ;  /* 0x00180000e53c783b */ /* 0x000f220000000200 */
[----:B------:R-:W-:-:S02]  /*e0a0*/  IMAD.MOV.U32 R248, RZ, RZ, R21 ;  /* 0x000000fffff87224 */ /* 0x000fc400078e0015 */
[----:B------:R-:W-:Y:S02]  /*e0b0*/  IMAD.MOV.U32 R249, RZ, RZ, R20 ;  /* 0x000000fffff97224 */ /* 0x000fe400078e0014 */
[----:B------:R-:W-:Y:S02]  /*e0c0*/  IMAD.MOV.U32 R250, RZ, RZ, R3 ;  /* 0x000000fffffa7224 */ /* 0x000fe400078e0003 */
[----:B------:R-:W-:Y:S01]  /*e0d0*/  IMAD.MOV.U32 R251, RZ, RZ, R2 ;  /* 0x000000fffffb7224 */ /* 0x000fe200078e0002 */
[----:B--2---:R-:W-:Y:S08]  /*e0e0*/  HMMA.16816.F32.BF16 R136, R36, R64, R136 ;  /* 0x000000402488723c */ /* 0x004ff00000041888 */
[C---:B------:R-:W-:Y:S08]  /*e0f0*/  HMMA.16816.F32.BF16 R216, R56.reuse, R132, R216 ;  /* 0x0000008438d8723c */ /* 0x040ff000000418d8 */
[----:B------:R-:W-:Y:S08]  /*e100*/  HMMA.16816.F32.BF16 R56, R56, R134, R248 ;  /* 0x000000863838723c */ /* 0x000ff000000418f8 */
[----:B------:R-:W-:Y:S08]  /*e110*/  HMMA.16816.F32.BF16 R140, R40, R64, R140 ;  /* 0x00000040288c723c */ /* 0x000ff0000004188c */
[-C--:B------:R-:W-:Y:S08]  /*e120*/  HMMA.16816.F32.BF16 R212, R36, R66.reuse, R212 ;  /* 0x0000004224d4723c */ /* 0x080ff000000418d4 */
[----:B------:R-:W-:Y:S08]  /*e130*/  HMMA.16816.F32.BF16 R132, R40, R66, R208 ;  /* 0x000000422884723c */ /* 0x000ff000000418d0 */
[----:B---3--:R-:W-:Y:S08]  /*e140*/  HMMA.16816.F32.BF16 R64, R28, R52, R136 ;  /* 0x000000341c40723c */ /* 0x008ff00000041888 */
[C---:B----4-:R-:W-:Y:S08]  /*e150*/  HMMA.16816.F32.BF16 R244, R44.reuse, R60, R244 ;  /* 0x0000003c2cf4723c */ /* 0x050ff000000418f4 */
[----:B------:R-:W-:Y:S01]  /*e160*/  HMMA.16816.F32.BF16 R220, R44, R62, R220 ;  /* 0x0000003e2cdc723c */ /* 0x000fe200000418dc */
[----:B------:R-:W2:Y:S07]  /*e170*/  LDSM.16.M88.4 R44, [R230+0xb000] ;  /* 0x00b00000e62c783b */ /* 0x000eae0000000200 */
[C---:B------:R-:W-:Y:S08]  /*e180*/  HMMA.16816.F32.BF16 R136, R48.reuse, R60, R216 ;  /* 0x0000003c3088723c */ /* 0x040ff000000418d8 */
[----:B------:R-:W-:Y:S01]  /*e190*/  HMMA.16816.F32.BF16 R60, R48, R62, R56 ;  /* 0x0000003e303c723c */ /* 0x000fe20000041838 */
[----:B------:R-:W3:Y:S04]  /*e1a0*/  LDSM.16.M88.4 R56, [R224+0xb800] ;  /* 0x00b80000e038783b */ /* 0x000ee80000000200 */
[----:B------:R-:W4:Y:S03]  /*e1b0*/  LDSM.16.M88.4 R48, [R229+0x3000] ;  /* 0x00300000e530783b */ /* 0x000f260000000200 */
[----:B------:R-:W-:Y:S08]  /*e1c0*/  HMMA.16816.F32.BF16 R140, R32, R52, R140 ;  /* 0x00000034208c723c */ /* 0x000ff0000004188c */
[-C--:B------:R-:W-:Y:S08]  /*e1d0*/  HMMA.16816.F32.BF16 R208, R28, R54.reuse, R212 ;  /* 0x000000361cd0723c */ /* 0x080ff000000418d4 */
[----:B------:R-:W-:Y:S08]  /*e1e0*/  HMMA.16816.F32.BF16 R52, R32, R54, R132 ;  /* 0x000000362034723c */ /* 0x000ff00000041884 */
[-C--:B--2---:R-:W-:Y:S08]  /*e1f0*/  HMMA.16816.F32.BF16 R212, R12, R44.reuse, R64 ;  /* 0x0000002c0cd4723c */ /* 0x084ff00000041840 */
[----:B------:R-:W-:Y:S08]  /*e200*/  HMMA.16816.F32.BF16 R132, R16, R44, R140 ;  /* 0x0000002c1084723c */ /* 0x000ff0000004188c */
[C---:B---3--:R-:W-:Y:S08]  /*e210*/  HMMA.16816.F32.BF16 R136, R40.reuse, R56, R136 ;  /* 0x000000382888723c */ /* 0x048ff00000041888 */
[----:B------:R-:W-:Y:S08]  /*e220*/  HMMA.16816.F32.BF16 R64, R40, R58, R60 ;  /* 0x0000003a2840723c */ /* 0x000ff0000004183c */
[-C--:B------:R-:W-:Y:S08]  /*e230*/  HMMA.16816.F32.BF16 R140, R12, R46.reuse, R208 ;  /* 0x0000002e0c8c723c */ /* 0x080ff000000418d0 */
[----:B------:R-:W-:Y:S01]  /*e240*/  HMMA.16816.F32.BF16 R40, R16, R46, R52 ;  /* 0x0000002e1028723c */ /* 0x000fe20000041834 */
[----:B------:R-:W2:Y:S07]  /*e250*/  LDSM.16.M88.4 R44, [R236] ;  /* 0x00000000ec2c783b */ /* 0x000eae0000000200 */
[C---:B----4-:R-:W-:Y:S11]  /*e260*/  HMMA.16816.F32.BF16 R60, R8.reuse, R48, R132 ;  /* 0x00000030083c723c */ /* 0x050ff60000041884 */
[----:B------:R-:W-:Y:S05]  /*e270*/  @!UPT UIADD3 URZ, URZ, URZ, URZ ;  /* 0x0000003f3f3ff290 */ /* 0x000fea000fffe03f */
[----:B------:R-:W-:Y:S01]  /*e280*/  HMMA.16816.F32.BF16 R52, R8, R50, R40 ;  /* 0x000000320834723c */ /* 0x000fe20000041828 */
[----:B------:R-:W-:Y:S07]  /*e290*/  LDSM.16.M88.4 R40, [R229+0x3800] ;  /* 0x00380000e528783b */ /* 0x000fee0000000200 */
[C---:B--2---:R-:W-:Y:S08]  /*e2a0*/  HMMA.16816.F32.BF16 R136, R32.reuse, R44, R136 ;  /* 0x0000002c2088723c */ /* 0x044ff00000041888 */
[----:B------:R-:W-:Y:S01]  /*e2b0*/  HMMA.16816.F32.BF16 R64, R32, R46, R64 ;  /* 0x0000002e2040723c */ /* 0x000fe20000041840 */
[----:B------:R-:W2:Y:S01]  /*e2c0*/  LDSM.16.M88.4 R32, [R230+0xb800] ;  /* 0x00b80000e620783b */ /* 0x000ea20000000200 */
[----:B------:R-:W-:Y:S01]  /*e2d0*/  FMUL.FTZ R60, R60, c[0x0][0x2ec] ;  /* 0x0000bb003c3c7a20 */ /* 0x000fe20000410000 */
[----:B------:R-:W-:Y:S01]  /*e2e0*/  UISETP.NE.AND UP0, UPT, UR8, 0x3, UPT ;  /* 0x000000030800788c */ /* 0x000fe2000bf05270 */
[----:B------:R-:W-:Y:S01]  /*e2f0*/  FMUL.FTZ R61, R61, c[0x0][0x2ec] ;  /* 0x0000bb003d3d7a20 */ /* 0x000fe20000410000 */
[----:B------:R-:W-:-:S04]  /*e300*/  DEPBAR.LE SB0, 0x0 ;  /* 0x000080000000791a */ /* 0x000fc80000000000 */
[----:B------:R-:W-:Y:S02]  /*e310*/  FMUL.FTZ R62, R62, c[0x0][0x2ec] ;  /* 0x0000bb003e3e7a20 */ /* 0x000fe40000410000 */
[----:B------:R-:W-:Y:S01]  /*e320*/  FMUL.FTZ R63, R63, c[0x0][0x2ec] ;  /* 0x0000bb003f3f7a20 */ /* 0x000fe20000410000 */
[----:B------:R-:W-:Y:S08]  /*e330*/  MUFU.TANH R216, R60 ;  /* 0x0000003c00d87308 */ /* 0x000ff00000002400 */
[----:B------:R-:W-:Y:S08]  /*e340*/  MUFU.TANH R211, R61 ;  /* 0x0000003d00d37308 */ /* 0x000ff00000002400 */
[----:B------:R-:W-:Y:S08]  /*e350*/  MUFU.TANH R208, R62 ;  /* 0x0000003e00d07308 */ /* 0x000ff00000002400 */
[----:B------:R3:W-:Y:S02]  /*e360*/  MUFU.TANH R27, R63 ;  /* 0x0000003f001b7308 */ /* 0x0007e40000002400 */
[C---:B---3--:R-:W-:Y:S08]  /*e370*/  HMMA.16816.F32.BF16 R60, R36.reuse, R56, R244 ;  /* 0x00000038243c723c */ /* 0x048ff000000418f4 */
[----:B------:R-:W-:Y:S01]  /*e380*/  HMMA.16816.F32.BF16 R36, R36, R58, R220 ;  /* 0x0000003a2424723c */ /* 0x000fe200000418dc */
[----:B------:R-:W-:-:S02]  /*e390*/  FMUL.FTZ R52, R52, c[0x0][0x2ec] ;  /* 0x0000bb0034347a20 */ /* 0x000fc40000410000 */
[----:B------:R-:W-:Y:S02]  /*e3a0*/  FMUL.FTZ R53, R53, c[0x0][0x2ec] ;  /* 0x0000bb0035357a20 */ /* 0x000fe40000410000 */
[----:B------:R-:W-:Y:S02]  /*e3b0*/  FMUL.FTZ R54, R54, c[0x0][0x2ec] ;  /* 0x0000bb0036367a20 */ /* 0x000fe40000410000 */
[----:B------:R-:W-:Y:S01]  /*e3c0*/  FMUL.FTZ R55, R55, c[0x0][0x2ec] ;  /* 0x0000bb0037377a20 */ /* 0x000fe20000410000 */
[----:B------:R-:W-:Y:S01]  /*e3d0*/  MUFU.TANH R210, R52 ;  /* 0x0000003400d27308 */ /* 0x000fe20000002400 */
[C---:B------:R-:W-:Y:S07]  /*e3e0*/  HMMA.16816.F32.BF16 R132, R4.reuse, R48, R212 ;  /* 0x000000300484723c */ /* 0x040fee00000418d4 */
[----:B------:R-:W-:Y:S01]  /*e3f0*/  MUFU.TANH R209, R53 ;  /* 0x0000003500d17308 */ /* 0x000fe20000002400 */
[----:B------:R-:W-:Y:S07]  /*e400*/  HMMA.16816.F32.BF16 R140, R4, R50, R140 ;  /* 0x00000032048c723c */ /* 0x000fee000004188c */
[----:B------:R-:W-:Y:S01]  /*e410*/  MUFU.TANH R22, R54 ;  /* 0x0000003600167308 */ /* 0x000fe20000002400 */
[----:B--2---:R-:W-:Y:S07]  /*e420*/  HMMA.16816.F32.BF16 R48, R16, R34, R64 ;  /* 0x000000221030723c */ /* 0x004fee0000041840 */
[----:B------:R2:W-:Y:S01]  /*e430*/  MUFU.TANH R21, R55 ;  /* 0x0000003700157308 */ /* 0x0005e20000002400 */
[----:B------:R-:W-:-:S02]  /*e440*/  FMUL.FTZ R2, R74, c[0x0][0x2ec] ;  /* 0x0000bb004a027a20 */ /* 0x000fc40000410000 */
[----:B------:R-:W-:Y:S01]  /*e450*/  FMUL.FTZ R132, R132, c[0x0][0x2ec] ;  /* 0x0000bb0084847a20 */ /* 0x000fe20000410000 */
[----:B------:R1:W5:Y:S01]  /*e460*/  LDL.LU R74, [R1+0x108] ;  /* 0x00010800014a7983 */ /* 0x0003620000300800 */
[----:B--2---:R-:W-:Y:S08]  /*e470*/  HMMA.16816.F32.BF16 R52, R16, R32, R136 ;  /* 0x000000201034723c */ /* 0x004ff00000041888 */
[C---:B------:R-:W-:Y:S08]  /*e480*/  HMMA.16816.F32.BF16 R16, R28.reuse, R44, R60 ;  /* 0x0000002c1c10723c */ /* 0x040ff0000004183c */
[----:B------:R-:W-:Y:S01]  /*e490*/  HMMA.16816.F32.BF16 R28, R28, R46, R36 ;  /* 0x0000002e1c1c723c */ /* 0x000fe20000041824 */
[----:B------:R2:W3:Y:S07]  /*e4a0*/  MUFU.TANH R249, R2 ;  /* 0x0000000200f97308 */ /* 0x0004ee0000002400 */
[----:B------:R-:W-:Y:S01]  /*e4b0*/  HMMA.16816.F32.BF16 R52, R8, R40, R52 ;  /* 0x000000280834723c */ /* 0x000fe20000041834 */
[----:B--2---:R-:W-:-:S07]  /*e4c0*/  FMUL.FTZ R2, R73, c[0x0][0x2ec] ;  /* 0x0000bb0049027a20 */ /* 0x004fce0000410000 */
[----:B------:R-:W-:Y:S01]  /*e4d0*/  HMMA.16816.F32.BF16 R48, R8, R42, R48 ;  /* 0x0000002a0830723c */ /* 0x000fe20000041830 */
[----:B------:R-:W-:Y:S01]  /*e4e0*/  MUFU.TANH R20, R132 ;  /* 0x0000008400147308 */ /* 0x000fe20000002400 */
[----:B------:R-:W-:Y:S01]  /*e4f0*/  FMUL.FTZ R134, R134, c[0x0][0x2ec] ;  /* 0x0000bb0086867a20 */ /* 0x000fe20000410000 */
[----:B---3--:R-:W-:Y:S01]  /*e500*/  FSEL R66, R249, -INF , !P3 ;  /* 0xff800000f9427808 */ /* 0x008fe20005800000 */
[----:B------:R-:W-:Y:S01]  /*e510*/  FMUL.FTZ R135, R135, c[0x0][0x2ec] ;  /* 0x0000bb0087877a20 */ /* 0x000fe20000410000 */
[----:B------:R1:W5:Y:S04]  /*e520*/  LDL.LU R73, [R1+0x104] ;  /* 0x0001040001497983 */ /* 0x0003680000300800 */
[----:B------:R2:W3:Y:S01]  /*e530*/  MUFU.TANH R248, R2 ;  /* 0x0000000200f87308 */ /* 0x0004e20000002400 */
[C---:B------:R-:W-:Y:S08]  /*e540*/  HMMA.16816.F32.BF16 R8, R12.reuse, R32, R16 ;  /* 0x000000200c08723c */ /* 0x040ff00000041810 */
[----:B------:R-:W-:Y:S01]  /*e550*/  HMMA.16816.F32.BF16 R12, R12, R34, R28 ;  /* 0x000000220c0c723c */ /* 0x000fe2000004181c */
[----:B--2---:R-:W-:Y:S01]  /*e560*/  FMUL.FTZ R2, R72, c[0x0][0x2ec] ;  /* 0x0000bb0048027a20 */ /* 0x004fe20000410000 */
[----:B---3--:R-:W-:Y:S01]  /*e570*/  FSEL R67, R248, -INF , !P1 ;  /* 0xff800000f8437808 */ /* 0x008fe20004800000 */
[----:B------:R-:W-:Y:S01]  /*e580*/  FMUL.FTZ R142, R142, c[0x0][0x2ec] ;  /* 0x0000bb008e8e7a20 */ /* 0x000fe20000410000 */
[----:B------:R-:W-:Y:S02]  /*e590*/  MUFU.TANH R134, R134 ;  /* 0x0000008600867308 */ /* 0x000fe40000002400 */
[----:B------:R-:W-:Y:S01]  /*e5a0*/  FMUL.FTZ R49, R49, c[0x0][0x2ec] ;  /* 0x0000bb0031317a20 */ /* 0x000fe20000410000 */
[----:B------:R1:W5:Y:S05]  /*e5b0*/  LDL.LU R72, [R1+0x100] ;  /* 0x0001000001487983 */ /* 0x00036a0000300800 */
[----:B------:R2:W3:Y:S02]  /*e5c0*/  MUFU.TANH R219, R2 ;  /* 0x0000000200db7308 */ /* 0x0004e40000002400 */
[----:B--2---:R-:W-:-:S02]  /*e5d0*/  FMUL.FTZ R2, R71, c[0x0][0x2ec] ;  /* 0x0000bb0047027a20 */ /* 0x004fc40000410000 */
[C---:B------:R-:W-:Y:S01]  /*e5e0*/  HMMA.16816.F32.BF16 R8, R4.reuse, R40, R8 ;  /* 0x000000280408723c */ /* 0x040fe20000041808 */
[----:B---3--:R-:W-:Y:S01]  /*e5f0*/  FSEL R132, R219, -INF , !P5 ;  /* 0xff800000db847808 */ /* 0x008fe20006800000 */
[----:B------:R-:W-:Y:S02]  /*e600*/  FMUL.FTZ R54, R54, c[0x0][0x2ec] ;  /* 0x0000bb0036367a20 */ /* 0x000fe40000410000 */
[----:B------:R2:W3:Y:S01]  /*e610*/  MUFU.TANH R3, R2 ;  /* 0x0000000200037308 */ /* 0x0004e20000002400 */
[----:B------:R-:W-:Y:S01]  /*e620*/  FMUL.FTZ R140, R140, c[0x0][0x2ec] ;  /* 0x0000bb008c8c7a20 */ /* 0x000fe20000410000 */
[----:B------:R1:W5:Y:S01]  /*e630*/  LDL.LU R71, [R1+0xfc] ;  /* 0x0000fc0001477983 */ /* 0x0003620000300800 */
[----:B--2---:R-:W-:Y:S01]  /*e640*/  FMUL.FTZ R2, R70, c[0x0][0x2ec] ;  /* 0x0000bb0046027a20 */ /* 0x004fe20000410000 */
[----:B------:R-:W-:Y:S01]  /*e650*/  HMMA.16816.F32.BF16 R40, R4, R42, R12 ;  /* 0x0000002a0428723c */ /* 0x000fe2000004180c */
[----:B---3--:R-:W-:-:S03]  /*e660*/  FSEL R137, R3, -INF , !P0 ;  /* 0xff80000003897808 */ /* 0x008fc60004000000 */
[----:B------:R-:W-:Y:S01]  /*e670*/  MUFU.TANH R135, R135 ;  /* 0x0000008700877308 */ /* 0x000fe20000002400 */
[----:B------:R-:W-:Y:S01]  /*e680*/  FMUL.FTZ R141, R141, c[0x0][0x2ec] ;  /* 0x0000bb008d8d7a20 */ /* 0x000fe20000410000 */
[----:B------:R1:W5:Y:S06]  /*e690*/  LDL.LU R70, [R1+0xf8] ;  /* 0x0000f80001467983 */ /* 0x00036c0000300800 */
[----:B------:R2:W3:Y:S01]  /*e6a0*/  MUFU.TANH R250, R2 ;  /* 0x0000000200fa7308 */ /* 0x0004e20000002400 */
[----:B------:R-:W-:Y:S01]  /*e6b0*/  IADD3 R4, R0, 0x21, RZ ;  /* 0x0000002100047810 */ /* 0x000fe20007ffe0ff */
[----:B--2---:R-:W-:Y:S01]  /*e6c0*/  FMUL.FTZ R2, R69, c[0x0][0x2ec] ;  /* 0x0000bb0045027a20 */ /* 0x004fe20000410000 */
[----:B---3--:R-:W-:-:S02]  /*e6d0*/  FSEL R63, R250, -INF , !P6 ;  /* 0xff800000fa3f7808 */ /* 0x008fc40007000000 */
[----:B------:R-:W-:-:S03]  /*e6e0*/  IADD3 R3, R0, 0x28, RZ ;  /* 0x0000002800037810 */ /* 0x000fc60007ffe0ff */
[----:B------:R2:W3:Y:S01]  /*e6f0*/  MUFU.TANH R218, R2 ;  /* 0x0000000200da7308 */ /* 0x0004e20000002400 */
[----:B------:R-:W-:Y:S01]  /*e700*/  ISETP.GE.AND P6, PT, R4, R23, PT ;  /* 0x000000170400720c */ /* 0x000fe20003fc6270 */
[----:B------:R-:W-:Y:S01]  /*e710*/  FMUL.FTZ R133, R133, c[0x0][0x2ec] ;  /* 0x0000bb0085857a20 */ /* 0x000fe20000410000 */
[----:B------:R1:W5:Y:S01]  /*e720*/  LDL.LU R69, [R1+0xf4] ;  /* 0x0000f40001457983 */ /* 0x0003620000300800 */
[----:B--2---:R-:W-:Y:S01]  /*e730*/  FMUL.FTZ R2, R68, c[0x0][0x2ec] ;  /* 0x0000bb0044027a20 */ /* 0x004fe20000410000 */
[----:B---3--:R-:W-:Y:S02]  /*e740*/  FSEL R65, R218, -INF , !P4 ;  /* 0xff800000da417808 */ /* 0x008fe40006000000 */
[----:B------:R-:W-:Y:S01]  /*e750*/  FSEL R34, R211, -INF , !P6 ;  /* 0xff800000d3227808 */ /* 0x000fe20007000000 */
[----:B------:R2:W3:Y:S01]  /*e760*/  MUFU.TANH R217, R2 ;  /* 0x0000000200d97308 */ /* 0x0004e20000002400 */
[----:B------:R-:W-:Y:S01]  /*e770*/  ISETP.GE.AND P4, PT, R4, R24, PT ;  /* 0x000000180400720c */ /* 0x000fe20003f86270 */
[----:B------:R-:W-:Y:S01]  /*e780*/  FMUL.FTZ R53, R53, c[0x0][0x2ec] ;  /* 0x0000bb0035357a20 */ /* 0x000fe20000410000 */
[----:B------:R1:W5:Y:S01]  /*e790*/  LDL.LU R68, [R1+0xf0] ;  /* 0x0000f00001447983 */ /* 0x0003620000300800 */
[----:B--2---:R-:W-:-:S04]  /*e7a0*/  IADD3 R2, R0, 0x20, RZ ;  /* 0x0000002000027810 */ /* 0x004fc80007ffe0ff */
[C---:B------:R-:W-:Y:S02]  /*e7b0*/  ISETP.GE.AND P3, PT, R2.reuse, R23, PT ;  /* 0x000000170200720c */ /* 0x040fe40003f66270 */
[C---:B------:R-:W-:Y:S02]  /*e7c0*/  ISETP.GE.AND P1, PT, R2.reuse, R24, PT ;  /* 0x000000180200720c */ /* 0x040fe40003f26270 */
[C---:B------:R-:W-:Y:S02]  /*e7d0*/  ISETP.GE.AND P5, PT, R2.reuse, R26, PT ;  /* 0x0000001a0200720c */ /* 0x040fe40003fa6270 */
[----:B------:R-:W-:Y:S02]  /*e7e0*/  ISETP.GE.AND P0, PT, R2, R25, PT ;  /* 0x000000190200720c */ /* 0x000fe40003f06270 */
[----:B------:R-:W-:-:S04]  /*e7f0*/  IADD3 R2, R0, 0x29, RZ ;  /* 0x0000002900027810 */ /* 0x000fc80007ffe0ff */
[-C--:B------:R-:W-:Y:S01]  /*e800*/  ISETP.GE.AND P6, PT, R2, R23.reuse, PT ;  /* 0x000000170200720c */ /* 0x080fe20003fc6270 */
[----:B------:R-:W2:Y:S01]  /*e810*/  MUFU.TANH R57, R140 ;  /* 0x0000008c00397308 */ /* 0x000ea20000002400 */
[----:B------:R-:W-:Y:S01]  /*e820*/  FSEL R35, R216, -INF , !P3 ;  /* 0xff800000d8237808 */ /* 0x000fe20005800000 */
[----:B------:R-:W-:Y:S01]  /*e830*/  FMUL.FTZ R48, R48, c[0x0][0x2ec] ;  /* 0x0000bb0030307a20 */ /* 0x000fe20000410000 */
[----:B------:R-:W-:Y:S02]  /*e840*/  FSEL R32, R209, -INF , !P6 ;  /* 0xff800000d1207808 */ /* 0x000fe40007000000 */
[----:B------:R-:W-:Y:S02]  /*e850*/  FSEL R58, R27, -INF , !P4 ;  /* 0xff8000001b3a7808 */ /* 0x000fe40006000000 */
[C---:B------:R-:W-:Y:S01]  /*e860*/  ISETP.GE.AND P3, PT, R3.reuse, R23, PT ;  /* 0x000000170300720c */ /* 0x040fe20003f66270 */
[----:B------:R-:W4:Y:S01]  /*e870*/  MUFU.TANH R142, R142 ;  /* 0x0000008e008e7308 */ /* 0x000f220000002400 */
[----:B------:R-:W-:-:S02]  /*e880*/  ISETP.GE.AND P6, PT, R3, R24, PT ;  /* 0x000000180300720c */ /* 0x000fc40003fc6270 */
[----:B------:R-:W-:-:S05]  /*e890*/  ISETP.GE.AND P4, PT, R2, R24, PT ;  /* 0x000000180200720c */ /* 0x000fca0003f86270 */
[----:B------:R-:W1:Y:S01]  /*e8a0*/  MUFU.TANH R49, R49 ;  /* 0x0000003100317308 */ /* 0x000e620000002400 */
[----:B------:R-:W-:Y:S01]  /*e8b0*/  FMUL.FTZ R143, R143, c[0x0][0x2ec] ;  /* 0x0000bb008f8f7a20 */ /* 0x000fe20000410000 */
[----:B------:R-:W-:-:S06]  /*e8c0*/  FSEL R33, R210, -INF , !P3 ;  /* 0xff800000d2217808 */ /* 0x000fcc0005800000 */
[----:B------:R-:W1:Y:S01]  /*e8d0*/  MUFU.TANH R54, R54 ;  /* 0x0000003600367308 */ /* 0x000e620000002400 */
[----:B------:R-:W-:Y:S02]  /*e8e0*/  FSEL R59, R208, -INF , !P1 ;  /* 0xff800000d03b7808 */ /* 0x000fe40004800000 */
[----:B------:R-:W-:Y:S02]  /*e8f0*/  FSEL R62, R22, -INF , !P6 ;  /* 0xff800000163e7808 */ /* 0x000fe40007000000 */
[----:B------:R-:W-:-:S03]  /*e900*/  FSEL R60, R21, -INF , !P4 ;  /* 0xff800000153c7808 */ /* 0x000fc60006000000 */
[----:B------:R-:W1:Y:S01]  /*e910*/  MUFU.TANH R64, R141 ;  /* 0x0000008d00407308 */ /* 0x000e620000002400 */
[----:B------:R-:W-:Y:S02]  /*e920*/  FSEL R61, R20, -INF , !P5 ;  /* 0xff800000143d7808 */ /* 0x000fe40006800000 */
[----:B------:R-:W-:Y:S02]  /*e930*/  ISETP.GE.AND P3, PT, R4, R25, PT ;  /* 0x000000190400720c */ /* 0x000fe40003f66270 */
[----:B------:R-:W-:-:S03]  /*e940*/  ISETP.GE.AND P1, PT, R3, R26, PT ;  /* 0x0000001a0300720c */ /* 0x000fc60003f26270 */
[----:B------:R3:W1:Y:S01]  /*e950*/  MUFU.TANH R56, R133 ;  /* 0x0000008500387308 */ /* 0x0006620000002400 */
[-C--:B------:R-:W-:Y:S02]  /*e960*/  ISETP.GE.AND P6, PT, R3, R25.reuse, PT ;  /* 0x000000190300720c */ /* 0x080fe40003fc6270 */
[C---:B------:R-:W-:Y:S02]  /*e970*/  ISETP.GE.AND P4, PT, R2.reuse, R26, PT ;  /* 0x0000001a0200720c */ /* 0x040fe40003f86270 */
[----:B------:R-:W-:Y:S02]  /*e980*/  ISETP.GE.AND P5, PT, R2, R25, PT ;  /* 0x000000190200720c */ /* 0x000fe40003fa6270 */
[C---:B------:R-:W-:Y:S01]  /*e990*/  IADD3 R3, R0.reuse, 0x31, RZ ;  /* 0x0000003100037810 */ /* 0x040fe20007ffe0ff */
[----:B------:R-:W1:Y:S01]  /*e9a0*/  MUFU.TANH R53, R53 ;  /* 0x0000003500357308 */ /* 0x000e620000002400 */
[----:B------:R-:W-:Y:S01]  /*e9b0*/  IADD3 R2, R0, 0x38, RZ ;  /* 0x0000003800027810 */ /* 0x000fe20007ffe0ff */
[----:B------:R-:W-:Y:S01]  /*e9c0*/  FMUL.FTZ R52, R52, c[0x0][0x2ec] ;  /* 0x0000bb0034347a20 */ /* 0x000fe20000410000 */
[----:B---3--:R-:W-:-:S05]  /*e9d0*/  FSEL R133, R217, -INF , !P2 ;  /* 0xff800000d9857808 */ /* 0x008fca0005000000 */
[----:B------:R-:W3:Y:S01]  /*e9e0*/  MUFU.TANH R48, R48 ;  /* 0x0000003000307308 */ /* 0x000ee20000002400 */
[----:B------:R-:W-:Y:S02]  /*e9f0*/  ISETP.GE.AND P2, PT, R4, R26, PT ;  /* 0x0000001a0400720c */ /* 0x000fe40003f46270 */
[C---:B------:R-:W-:Y:S02]  /*ea00*/  IADD3 R4, R0.reuse, 0x30, RZ ;  /* 0x0000003000047810 */ /* 0x040fe40007ffe0ff */
[----:B------:R-:W-:Y:S01]  /*ea10*/  IADD3 R0, R0, 0x39, RZ ;  /* 0x0000003900007810 */ /* 0x000fe20007ffe0ff */
[----:B------:R-:W-:Y:S01]  /*ea20*/  FMUL.FTZ R50, R50, c[0x0][0x2ec] ;  /* 0x0000bb0032327a20 */ /* 0x000fe20000410000 */
[----:B------:R-:W-:Y:S01]  /*ea30*/  FSEL R251, R134, -INF , !P0 ;  /* 0xff80000086fb7808 */ /* 0x000fe20004000000 */
[----:B------:R-:W-:Y:S01]  /*ea40*/  FMUL.FTZ R8, R8, c[0x0][0x2ec] ;  /* 0x0000bb0008087a20 */ /* 0x000fe20000410000 */
[----:B------:R-:W-:Y:S01]  /*ea50*/  MUFU.TANH R143, R143 ;  /* 0x0000008f008f7308 */ /* 0x000fe20000002400 */
[----:B------:R-:W-:Y:S01]  /*ea60*/  FSEL R215, R135, -INF , !P3 ;  /* 0xff80000087d77808 */ /* 0x000fe20005800000 */
[----:B------:R-:W-:Y:S01]  /*ea70*/  FMUL.FTZ R6, R10, c[0x0][0x2ec] ;  /* 0x0000bb000a067a20 */ /* 0x000fe20000410000 */
[----:B------:R-:W-:-:S02]  /*ea80*/  ISETP.GE.AND P0, PT, R0, R23, PT ;  /* 0x000000170000720c */ /* 0x000fc40003f06270 */
[-C--:B------:R-:W-:Y:S01]  /*ea90*/  ISETP.GE.AND P3, PT, R4, R24.reuse, PT ;  /* 0x000000180400720c */ /* 0x080fe20003f66270 */
[----:B------:R-:W-:Y:S01]  /*eaa0*/  FMUL.FTZ R51, R51, c[0x0][0x2ec] ;  /* 0x0000bb0033337a20 */ /* 0x000fe20000410000 */
[----:B--2---:R-:W-:Y:S01]  /*eab0*/  FSEL R57, R57, -INF , !P1 ;  /* 0xff80000039397808 */ /* 0x004fe20004800000 */
[----:B------:R-:W2:Y:S01]  /*eac0*/  MUFU.TANH R52, R52 ;  /* 0x0000003400347308 */ /* 0x000ea20000002400 */
[----:B----4-:R-:W-:Y:S01]  /*ead0*/  FSEL R10, R142, -INF , !P6 ;  /* 0xff8000008e0a7808 */ /* 0x010fe20007000000 */
[----:B------:R-:W-:Y:S01]  /*eae0*/  FMUL.FTZ R55, R55, c[0x0][0x2ec] ;  /* 0x0000bb0037377a20 */ /* 0x000fe20000410000 */
[----:B-1----:R-:W-:Y:S01]  /*eaf0*/  FSEL R28, R49, -INF , !P0 ;  /* 0xff800000311c7808 */ /* 0x002fe20004000000 */
[----:B------:R-:W-:Y:S01]  /*eb00*/  FMUL.FTZ R5, R11, c[0x0][0x2ec] ;  /* 0x0000bb000b057a20 */ /* 0x000fe20000410000 */
[----:B------:R-:W-:Y:S02]  /*eb10*/  FSEL R54, R54, -INF , !P3 ;  /* 0xff80000036367808 */ /* 0x000fe40005800000 */
[C---:B------:R-:W-:Y:S01]  /*eb20*/  ISETP.GE.AND P1, PT, R3.reuse, R23, PT ;  /* 0x000000170300720c */ /* 0x040fe20003f26270 */
[----:B------:R-:W-:Y:S01]  /*eb30*/  MUFU.TANH R50, R50 ;  /* 0x0000003200327308 */ /* 0x000fe20000002400 */
[----:B------:R-:W-:-:S02]  /*eb40*/  ISETP.GE.AND P6, PT, R3, R24, PT ;  /* 0x000000180300720c */ /* 0x000fc40003fc6270 */
[C---:B------:R-:W-:Y:S02]  /*eb50*/  ISETP.GE.AND P0, PT, R3.reuse, R26, PT ;  /* 0x0000001a0300720c */ /* 0x040fe40003f06270 */
[----:B------:R-:W-:Y:S01]  /*eb60*/  ISETP.GE.AND P3, PT, R3, R25, PT ;  /* 0x000000190300720c */ /* 0x000fe20003f66270 */
[----:B------:R-:W-:Y:S02]  /*eb70*/  FMUL.FTZ R3, R43, c[0x0][0x2ec] ;  /* 0x0000bb002b037a20 */ /* 0x000fe40000410000 */
[----:B------:R-:W1:Y:S01]  /*eb80*/  MUFU.TANH R8, R8 ;  /* 0x0000000800087308 */ /* 0x000e620000002400 */
[----:B------:R-:W-:Y:S02]  /*eb90*/  FSEL R64, R64, -INF , !P4 ;  /* 0xff80000040407808 */ /* 0x000fe40006000000 */
[----:B------:R-:W-:Y:S01]  /*eba0*/  ISETP.GE.AND P4, PT, R2, R23, PT ;  /* 0x000000170200720c */ /* 0x000fe20003f86270 */
[----:B------:R-:W-:-:S04]  /*ebb0*/  FMUL.FTZ R42, R42, c[0x0][0x2ec] ;  /* 0x0000bb002a2a7a20 */ /* 0x000fc80000410000 */
[----:B------:R-:W4:Y:S01]  /*ebc0*/  MUFU.TANH R6, R6 ;  /* 0x0000000600067308 */ /* 0x000f220000002400 */
[----:B------:R-:W-:Y:S02]  /*ebd0*/  FSEL R56, R56, -INF , !P2 ;  /* 0xff80000038387808 */ /* 0x000fe40005000000 */
[----:B------:R-:W-:Y:S02]  /*ebe0*/  FSEL R30, R53, -INF , !P1 ;  /* 0xff800000351e7808 */ /* 0x000fe40004800000 */
[----:B---3--:R-:W-:-:S03]  /*ebf0*/  FSEL R29, R48, -INF , !P4 ;  /* 0xff800000301d7808 */ /* 0x008fc60006000000 */
[----:B------:R-:W3:Y:S01]  /*ec00*/  MUFU.TANH R51, R51 ;  /* 0x0000003300337308 */ /* 0x000ee20000002400 */
[C---:B------:R-:W-:Y:S02]  /*ec10*/  ISETP.GE.AND P2, PT, R4.reuse, R23, PT ;  /* 0x000000170400720c */ /* 0x040fe40003f46270 */
[C---:B------:R-:W-:Y:S02]  /*ec20*/  ISETP.GE.AND P1, PT, R4.reuse, R26, PT ;  /* 0x0000001a0400720c */ /* 0x040fe40003f26270 */
[----:B------:R-:W-:-:S03]  /*ec30*/  ISETP.GE.AND P4, PT, R4, R25, PT ;  /* 0x000000190400720c */ /* 0x000fc60003f86270 */
[----:B------:R-:W1:Y:S01]  /*ec40*/  MUFU.TANH R55, R55 ;  /* 0x0000003700377308 */ /* 0x000e620000002400 */
[----:B------:R1:W-:Y:S01]  /*ec50*/  STL [R1+0x24], R10 ;  /* 0x0000240a01007387 */ /* 0x0003e20000100800 */
[----:B------:R-:W-:-:S06]  /*ec60*/  FMUL.FTZ R9, R9, c[0x0][0x2ec] ;  /* 0x0000bb0009097a20 */ /* 0x000fcc0000410000 */
[----:B------:R-:W1:Y:S01]  /*ec70*/  MUFU.TANH R5, R5 ;  /* 0x0000000500057308 */ /* 0x000e620000002400 */
[----:B--2---:R-:W-:-:S07]  /*ec80*/  FSEL R31, R52, -INF , !P2 ;  /* 0xff800000341f7808 */ /* 0x004fce0005000000 */
[----:B------:R-:W-:Y:S01]  /*ec90*/  MUFU.TANH R3, R3 ;  /* 0x0000000300037308 */ /* 0x000fe20000002400 */
[----:B------:R-:W-:-:S07]  /*eca0*/  ISETP.GE.AND P2, PT, R0, R24, PT ;  /* 0x000000180000720c */ /* 0x000fce0003f46270 */
[----:B------:R-:W2:Y:S01]  /*ecb0*/  MUFU.TANH R4, R42 ;  /* 0x0000002a00047308 */ /* 0x000ea20000002400 */
[----:B-1----:R-:W-:Y:S02]  /*ecc0*/  FSEL R10, R143, -INF , !P5 ;  /* 0xff8000008f0a7808 */ /* 0x002fe40006800000 */
[----:B------:R-:W-:Y:S02]  /*ecd0*/  ISETP.GE.AND P5, PT, R2, R24, PT ;  /* 0x000000180200720c */ /* 0x000fe40003fa6270 */
[----:B------:R-:W-:Y:S02]  /*ece0*/  FSEL R49, R8, -INF , !P1 ;  /* 0xff80000008317808 */ /* 0x000fe40004800000 */
[----:B------:R-:W-:Y:S01]  /*ecf0*/  FSEL R23, R50, -INF , !P5 ;  /* 0xff80000032177808 */ /* 0x000fe20006800000 */
[----:B------:R-:W1:Y:S01]  /*ed00*/  MUFU.TANH R9, R9 ;  /* 0x0000000900097308 */ /* 0x000e620000002400 */
[C---:B------:R-:W-:Y:S02]  /*ed10*/  ISETP.GE.AND P5, PT, R0.reuse, R26, PT ;  /* 0x0000001a0000720c */ /* 0x040fe40003fa6270 */
[----:B------:R-:W-:-:S02]  /*ed20*/  ISETP.GE.AND P1, PT, R0, R25, PT ;  /* 0x000000190000720c */ /* 0x000fc40003f26270 */
[----:B----4-:R-:W-:Y:S02]  /*ed30*/  FSEL R0, R6, -INF , !P4 ;  /* 0xff80000006007808 */ /* 0x010fe40006000000 */
[----:B---3--:R-:W-:Y:S01]  /*ed40*/  FSEL R21, R51, -INF , !P2 ;  /* 0xff80000033157808 */ /* 0x008fe20005000000 */
[----:B------:R-:W-:Y:S04]  /*ed50*/  STL [R1+0x20], R10 ;  /* 0x0000200a01007387 */ /* 0x000fe80000100800 */
[----:B------:R-:W-:Y:S01]  /*ed60*/  BAR.SYNC.DEFER_BLOCKING 0x0 ;  /* 0x0000000000007b1d */ /* 0x000fe20000010000 */
[----:B------:R-:W-:Y:S02]  /*ed70*/  ISETP.GE.AND P2, PT, R2, R25, PT ;  /* 0x000000190200720c */ /* 0x000fe40003f46270 */
[----:B------:R-:W-:-:S02]  /*ed80*/  FSEL R47, R55, -INF , !P6 ;  /* 0xff800000372f7808 */ /* 0x000fc40007000000 */
[----:B------:R-:W-:Y:S01]  /*ed90*/  FSEL R5, R5, -INF , !P3 ;  /* 0xff80000005057808 */ /* 0x000fe20005800000 */
[----:B------:R3:W-:Y:S01]  /*eda0*/  STL [R1+0xc], R0 ;  /* 0x00000c0001007387 */ /* 0x0007e20000100800 */
[----:B------:R-:W-:Y:S02]  /*edb0*/  ISETP.GE.AND P6, PT, R2, R26, PT ;  /* 0x0000001a0200720c */ /* 0x000fe40003fc6270 */
[----:B--2---:R-:W-:Y:S01]  /*edc0*/  FSEL R2, R4, -INF , !P2 ;  /* 0xff80000004027808 */ /* 0x004fe20005000000 */
[----:B------:R-:W-:Y:S01]  /*edd0*/  FMUL.FTZ R40, R40, c[0x0][0x2ec] ;  /* 0x0000bb0028287a20 */ /* 0x000fe20000410000 */
[----:B------:R2:W-:Y:S01]  /*ede0*/  STL [R1+0x8], R5 ;  /* 0x0000080501007387 */ /* 0x0005e20000100800 */
[----:B------:R-:W-:Y:S01]  /*edf0*/  FMUL.FTZ R7, R41, c[0x0][0x2ec] ;  /* 0x0000bb0029077a20 */ /* 0x000fe20000410000 */
[----:B-1----:R-:W-:Y:S02]  /*ee00*/  FSEL R48, R9, -INF , !P0 ;  /* 0xff80000009307808 */ /* 0x002fe40004000000 */
[----:B------:R-:W-:Y:S01]  /*ee10*/  PLOP3.LUT P0, PT, PT, PT, UP0, 0x80, 0x0 ;  /* 0x000000000000781c */ /* 0x000fe20003f0f008 */
[----:B------:R-:W1:Y:S01]  /*ee20*/  MUFU.TANH R40, R40 ;  /* 0x0000002800287308 */ /* 0x000e620000002400 */
[----:B---3--:R-:W-:-:S05]  /*ee30*/  FSEL R0, R3, -INF , !P1 ;  /* 0xff80000003007808 */ /* 0x008fca0004800000 */
[----:B------:R2:W-:Y:S04]  /*ee40*/  STL [R1], R0 ;  /* 0x0000000001007387 */ /* 0x0005e80000100800 */
[----:B------:R2:W-:Y:S01]  /*ee50*/  STL [R1+0x4], R2 ;  /* 0x0000040201007387 */ /* 0x0005e20000100800 */
[----:B------:R-:W3:Y:S01]  /*ee60*/  MUFU.TANH R7, R7 ;  /* 0x0000000700077308 */ /* 0x000ee20000002400 */
[----:B-1----:R-:W-:Y:S02]  /*ee70*/  FSEL R46, R40, -INF , !P6 ;  /* 0xff800000282e7808 */ /* 0x002fe40007000000 */
[----:B---3--:R-:W-:Y:S01]  /*ee80*/  FSEL R22, R7, -INF , !P5 ;  /* 0xff80000007167808 */ /* 0x008fe20006800000 */
[----:B------:R-:W-:Y:S05]  /*ee90*/  @!P0 BRA `(.L_x_79) ;  /* 0x0000024000008947 */ /* 0x000fea0003800000 */
[----:B------:R-:W3:Y:S04]  /*eea0*/  LDL.64 R246, [R1+0xb8] ;  /* 0x0000b80001f67983 */ /* 0x000ee80000100a00 */
[----:B------:R-:W4:Y:S01]  /*eeb0*/  LDL.64 R212, [R1+0xb0] ;  /* 0x0000b00001d47983 */ /* 0x000f220000100a00 */
[----:B------:R-:W-:-:S02]  /*eec0*/  UIADD3 UR7, UR8, -0x4, URZ ;  /* 0xfffffffc08077890 */ /* 0x000fc4000fffe03f */
[----:B------:R-:W-:Y:S02]  /*eed0*/  ULDC.64 UR4, c[0x0][0x198] ;  /* 0x0000660000047ab9 */ /* 0x000fe40000000a00 */
[----:B------:R-:W-:Y:S02]  /*eee0*/  USHF.R.S32.HI UR6, URZ, 0x1f, UR7 ;  /* 0x0000001f3f067899 */ /* 0x000fe40008011407 */
[----:B------:R-:W-:Y:S02]  /*eef0*/  UIMAD.WIDE.U32 UR12, UR7, UR4, URZ ;  /* 0x00000004070c72a5 */ /* 0x000fe4000f8e003f */
[----:B------:R-:W-:-:S04]  /*ef00*/  UIMAD UR6, UR6, UR4, URZ ;  /* 0x00000004060672a4 */ /* 0x000fc8000f8e023f */
[----:B------:R-:W-:Y:S01]  /*ef10*/  UIMAD UR6, UR7, UR5, UR6 ;  /* 0x00000005070672a4 */ /* 0x000fe2000f8e0206 */
[----:B--2---:R-:W-:Y:S02]  /*ef20*/  IMAD.U32 R0, RZ, RZ, UR12 ;  /* 0x0000000cff007e24 */ /* 0x004fe4000f8e00ff */
[----:B------:R-:W-:Y:S01]  /*ef30*/  IMAD.U32 R3, RZ, RZ, UR12 ;  /* 0x0000000cff037e24 */ /* 0x000fe2000f8e00ff */
[----:B------:R-:W-:-:S06]  /*ef40*/  UIADD3 UR6, UR13, UR6, URZ ;  /* 0x000000060d067290 */ /* 0x000fcc000fffe03f */
[----:B------:R-:W-:Y:S01]  /*ef50*/  IMAD.U32 R2, RZ, RZ, UR6 ;  /* 0x00000006ff027e24 */ /* 0x000fe2000f8e00ff */
[----:B------:R-:W-:Y:S02]  /*ef60*/  USHF.L.U32 UR6, UR4, 0x5, URZ ;  /* 0x0000000504067899 */ /* 0x000fe4000800063f */
[----:B------:R-:W-:Y:S01]  /*ef70*/  USHF.L.U64.HI UR4, UR4, 0x5, UR5 ;  /* 0x0000000504047899 */ /* 0x000fe20008010205 */
[----:B---3--:R-:W-:-:S04]  /*ef80*/  LEA R0, P0, R0, R246, 0x6 ;  /* 0x000000f600007211 */ /* 0x008fc800078030ff */
        /* <DEDUP_REMOVED lines=21> */
.L_x_79:
[----:B--2---:R-:W2:Y:S04]  /*f0e0*/  LDL.LU R5, [R1+0x8c] ;  /* 0x00008c0001057983 */ /* 0x004ea80000300800 */
[----:B------:R-:W3:Y:S04]  /*f0f0*/  LDL.LU R4, [R1+0x90] ;  /* 0x0000900001047983 */ /* 0x000ee80000300800 */
[----:B-1----:R-:W4:Y:S04]  /*f100*/  LDL.LU R3, [R1+0x94] ;  /* 0x0000940001037983 */ /* 0x002f280000300800 */
[----:B------:R-:W4:Y:S04]  /*f110*/  LDL.LU R2, [R1+0x98] ;  /* 0x0000980001027983 */ /* 0x000f280000300800 */
[----:B------:R-:W4:Y:S04]  /*f120*/  LDL.LU R0, [R1+0x88] ;  /* 0x0000880001007983 */ /* 0x000f280000300800 */
[----:B------:R-:W4:Y:S01]  /*f130*/  LDL.LU R7, [R1+0x6c] ;  /* 0x00006c0001077983 */ /* 0x000f220000300800 */
[----:B------:R-:W-:-:S02]  /*f140*/  MOV R53, R251 ;  /* 0x000000fb00357202 */ /* 0x000fc40000000f00 */
[----:B------:R-:W-:Y:S01]  /*f150*/  MOV R52, R215 ;  /* 0x000000d700347202 */ /* 0x000fe20000000f00 */
        /* <DEDUP_REMOVED lines=31> */
[----:B--2---:R-:W-:-:S02]  /*f350*/  MOV R27, R5 ;  /* 0x00000005001b7202 */ /* 0x004fc40000000f00 */
[----:B---3--:R-:W-:Y:S02]  /*f360*/  MOV R26, R4 ;  /* 0x00000004001a7202 */ /* 0x008fe40000000f00 */
[----:B----4-:R-:W-:Y:S02]  /*f370*/  MOV R25, R3 ;  /* 0x0000000300197202 */ /* 0x010fe40000000f00 */
[----:B------:R-:W-:Y:S02]  /*f380*/  MOV R24, R2 ;  /* 0x0000000200187202 */ /* 0x000fe40000000f00 */
[----:B------:R-:W-:Y:S02]  /*f390*/  MOV R10, R0 ;  /* 0x00000000000a7202 */ /* 0x000fe40000000f00 */
        /* <DEDUP_REMOVED lines=14> */
[----:B------:R-:W-:-:S04]  /*f480*/  FMNMX.FTZ R0, R17, R9, !PT ;  /* 0x0000000911007209 */ /* 0x000fc80007810000 */
[----:B------:R-:W-:Y:S02]  /*f490*/  FMNMX.FTZ R0, R38, R0, !PT ;  /* 0x0000000026007209 */ /* 0x000fe40007810000 */
[----:B------:R-:W-:Y:S02]  /*f4a0*/  FMNMX.FTZ R136, R29, R136, !PT ;  /* 0x000000881d887209 */ /* 0x000fe40007810000 */
[----:B------:R-:W-:Y:S02]  /*f4b0*/  FMNMX.FTZ R0, R12, R0, !PT ;  /* 0x000000000c007209 */ /* 0x000fe40007810000 */
        /* <DEDUP_REMOVED lines=18> */
[----:B------:R-:W-:Y:S01]  /*f5e0*/  FMNMX.FTZ R2, R60, R2, !PT ;  /* 0x000000023c027209 */ /* 0x000fe20007810000 */
[----:B------:R1:W-:Y:S01]  /*f5f0*/  STL [R1+0xf4], R229 ;  /* 0x0000f4e501007387 */ /* 0x0003e20000100800 */
[----:B------:R-:W-:Y:S02]  /*f600*/  FMNMX.FTZ R3, R67, R3, !PT ;  /* 0x0000000343037209 */ /* 0x000fe40007810000 */
[----:B------:R-:W-:Y:S02]  /*f610*/  FMNMX.FTZ R0, R19, R0, !PT ;  /* 0x0000000013007209 */ /* 0x000fe40007810000 */
[----:B------:R-:W-:-:S02]  /*f620*/  FMNMX.FTZ R4, R54, R2, !PT ;  /* 0x0000000236047209 */ /* 0x000fc40007810000 */
[----:B------:R-:W-:Y:S02]  /*f630*/  FMNMX.FTZ R3, R132, R3, !PT ;  /* 0x0000000384037209 */ /* 0x000fe40007810000 */
[----:B------:R-:W-:Y:S02]  /*f640*/  FMNMX.FTZ R0, R18, R0, !PT ;  /* 0x0000000012007209 */ /* 0x000fe40007810000 */
[----:B------:R-:W-:Y:S02]  /*f650*/  FMNMX.FTZ R4, R47, R4, !PT ;  /* 0x000000042f047209 */ /* 0x000fe40007810000 */
[----:B------:R-:W-:Y:S02]  /*f660*/  FMNMX.FTZ R3, R61, R3, !PT ;  /* 0x000000033d037209 */ /* 0x000fe40007810000 */
[----:B------:R-:W-:Y:S01]  /*f670*/  FMNMX.FTZ R0, R16, R0, !PT ;  /* 0x0000000010007209 */ /* 0x000fe20007810000 */
[----:B-1----:R-:W2:Y:S04]  /*f680*/  LDL.LU R229, [R1+0x4] ;  /* 0x0000040001e57983 */ /* 0x002ea80000300800 */
[----:B------:R1:W-:Y:S01]  /*f690*/  STL [R1+0xf0], R224 ;  /* 0x0000f0e001007387 */ /* 0x0003e20000100800 */
[----:B------:R-:W-:-:S02]  /*f6a0*/  FMNMX.FTZ R4, R23, R4, !PT ;  /* 0x0000000417047209 */ /* 0x000fc40007810000 */
[----:B------:R-:W-:Y:S02]  /*f6b0*/  FMNMX.FTZ R3, R56, R3, !PT ;  /* 0x0000000338037209 */ /* 0x000fe40007810000 */
[----:B------:R-:W-:Y:S02]  /*f6c0*/  FMNMX.FTZ R2, R137, R0, !PT ;  /* 0x0000000089027209 */ /* 0x000fe40007810000 */
[----:B------:R-:W-:Y:S02]  /*f6d0*/  FMNMX.FTZ R0, R21, R4, !PT ;  /* 0x0000000415007209 */ /* 0x000fe40007810000 */
[----:B------:R-:W-:Y:S01]  /*f6e0*/  FMNMX.FTZ R134, R57, R3, !PT ;  /* 0x0000000339867209 */ /* 0x000fe20007810000 */
[----:B-1----:R-:W3:Y:S03]  /*f6f0*/  LDL.LU R224, [R1] ;  /* 0x0000000001e07983 */ /* 0x002ee60000300800 */
[----:B------:R-:W-:Y:S01]  /*f700*/  FMNMX.FTZ R134, R64, R134, !PT ;  /* 0x0000008640867209 */ /* 0x000fe20007810000 */
[----:B------:R-:W1:Y:S01]  /*f710*/  SHFL.BFLY PT, R3, R0, 0x2, 0x1f ;  /* 0x0c401f0000037f89 */ /* 0x000e6200000e0000 */
[----:B------:R-:W-:-:S02]  /*f720*/  FMNMX.FTZ R2, R63, R2, !PT ;  /* 0x000000023f027209 */ /* 0x000fc40007810000 */
[----:B------:R-:W-:Y:S01]  /*f730*/  FMNMX.FTZ R134, R49, R134, !PT ;  /* 0x0000008631867209 */ /* 0x000fe20007810000 */
[----:B------:R-:W4:Y:S01]  /*f740*/  SHFL.BFLY PT, R4, R136, 0x1, 0x1f ;  /* 0x0c201f0088047f89 */ /* 0x000f2200000e0000 */
[----:B------:R-:W-:Y:S02]  /*f750*/  FMNMX.FTZ R2, R65, R2, !PT ;  /* 0x0000000241027209 */ /* 0x000fe40007810000 */
[----:B------:R-:W-:Y:S02]  /*f760*/  FMNMX.FTZ R134, R48, R134, !PT ;  /* 0x0000008630867209 */ /* 0x000fe40007810000 */
[----:B------:R-:W-:Y:S02]  /*f770*/  FMNMX.FTZ R2, R133, R2, !PT ;  /* 0x0000000285027209 */ /* 0x000fe40007810000 */
[----:B------:R-:W-:Y:S02]  /*f780*/  FMNMX.FTZ R134, R46, R134, !PT ;  /* 0x000000862e867209 */ /* 0x000fe40007810000 */
[----:B------:R-:W-:-:S02]  /*f790*/  FMNMX.FTZ R2, R53, R2, !PT ;  /* 0x0000000235027209 */ /* 0x000fc40007810000 */
[----:B------:R-:W-:Y:S02]  /*f7a0*/  FMNMX.FTZ R134, R22, R134, !PT ;  /* 0x0000008616867209 */ /* 0x000fe40007810000 */
[----:B------:R-:W-:-:S03]  /*f7b0*/  FMNMX.FTZ R2, R52, R2, !PT ;  /* 0x0000000234027209 */ /* 0x000fc60007810000 */
[----:B------:R-:W4:Y:S01]  /*f7c0*/  SHFL.BFLY PT, R5, R134, 0x2, 0x1f ;  /* 0x0c401f0086057f89 */ /* 0x000f2200000e0000 */
[----:B------:R-:W-:Y:S02]  /*f7d0*/  FMNMX.FTZ R2, R233, R2, !PT ;  /* 0x00000002e9027209 */ /* 0x000fe40007810000 */
[----:B-1----:R-:W-:Y:S02]  /*f7e0*/  FMNMX.FTZ R0, R0, R3, !PT ;  /* 0x0000000300007209 */ /* 0x002fe40007810000 */
[----:B------:R-:W-:Y:S02]  /*f7f0*/  FMNMX.FTZ R2, R232, R2, !PT ;  /* 0x00000002e8027209 */ /* 0x000fe40007810000 */
[----:B----4-:R-:W-:Y:S01]  /*f800*/  FMNMX.FTZ R136, R136, R4, !PT ;  /* 0x0000000488887209 */ /* 0x010fe20007810000 */
[----:B------:R-:W1:Y:S01]  /*f810*/  SHFL.BFLY PT, R135, R0, 0x1, 0x1f ;  /* 0x0c201f0000877f89 */ /* 0x000e6200000e0000 */
[----:B------:R-:W-:Y:S02]  /*f820*/  FMNMX.FTZ R2, R231, R2, !PT ;  /* 0x00000002e7027209 */ /* 0x000fe40007810000 */
[----:B------:R-:W-:-:S02]  /*f830*/  FSETP.NEU.FTZ.AND P3, PT, R136, -INF , PT ;  /* 0xff8000008800780b */ /* 0x000fc40003f7d000 */
[----:B------:R-:W-:Y:S01]  /*f840*/  FMNMX.FTZ R3, R230, R2, !PT ;  /* 0x00000002e6037209 */ /* 0x000fe20007810000 */
[----:B------:R-:W-:-:S05]  /*f850*/  FMUL.FTZ R2, R136, c[0x0][0x23c] ;  /* 0x00008f0088027a20 */ /* 0x000fca0000410000 */
[----:B------:R-:W-:Y:S02]  /*f860*/  FSEL R2, R2, RZ, P3 ;  /* 0x000000ff02027208 */ /* 0x000fe40001800000 */
[----:B------:R-:W-:-:S03]  /*f870*/  FMNMX.FTZ R134, R134, R5, !PT ;  /* 0x0000000586867209 */ /* 0x000fc60007810000 */
[----:B------:R-:W-:-:S04]  /*f880*/  FFMA.FTZ R4, R8, c[0x0][0x23c], -R2 ;  /* 0x00008f0008047a23 */ /* 0x000fc80000010802 */
[----:B------:R4:W-:Y:S01]  /*f890*/  MUFU.EX2 R8, R4 ;  /* 0x0000000400087308 */ /* 0x0009e20000000800 */
[----:B-1----:R-:W-:Y:S01]  /*f8a0*/  FMNMX.FTZ R135, R0, R135, !PT ;  /* 0x0000008700877209 */ /* 0x002fe20007810000 */
[----:B------:R-:W-:-:S03]  /*f8b0*/  FFMA.FTZ R0, R40, c[0x0][0x23c], -R2 ;  /* 0x00008f0028007a23 */ /* 0x000fc60000010802 */
[----:B------:R-:W-:-:S03]  /*f8c0*/  FSETP.NEU.FTZ.AND P2, PT, R135, -INF , PT ;  /* 0xff8000008700780b */ /* 0x000fc60003f5d000 */
[----:B------:R1:W-:Y:S01]  /*f8d0*/  MUFU.EX2 R245, R0 ;  /* 0x0000000000f57308 */ /* 0x0003e20000000800 */
[----:B----4-:R-:W-:Y:S02]  /*f8e0*/  FFMA.FTZ R4, R6, c[0x0][0x23c], -R2 ;  /* 0x00008f0006047a23 */ /* 0x010fe40000010802 */
[----:B------:R-:W4:Y:S05]  /*f8f0*/  SHFL.BFLY PT, R6, R134, 0x1, 0x1f ;  /* 0x0c201f0086067f89 */ /* 0x000f2a00000e0000 */
[----:B------:R4:W-:Y:S01]  /*f900*/  MUFU.EX2 R50, R4 ;  /* 0x0000000400327308 */ /* 0x0009e20000000800 */
[----:B-1----:R-:W-:-:S05]  /*f910*/  FMUL.FTZ R0, R135, c[0x0][0x23c] ;  /* 0x00008f0087007a20 */ /* 0x002fca0000410000 */
[----:B------:R-:W-:Y:S01]  /*f920*/  FSEL R0, R0, RZ, P2 ;  /* 0x000000ff00007208 */ /* 0x000fe20001000000 */
[----:B----4-:R-:W-:-:S04]  /*f930*/  FFMA.FTZ R4, R39, c[0x0][0x23c], -R2 ;  /* 0x00008f0027047a23 */ /* 0x010fc80000010802 */
[----:B------:R1:W-:Y:S01]  /*f940*/  MUFU.EX2 R55, R4 ;  /* 0x0000000400377308 */ /* 0x0003e20000000800 */
[----:B------:R-:W-:Y:S01]  /*f950*/  FMNMX.FTZ R134, R134, R6, !PT ;  /* 0x0000000686867209 */ /* 0x000fe20007810000 */
        /* <DEDUP_REMOVED lines=14> */
[----:B------:R-:W4:Y:S01]  /*fa40*/  LDL.LU R11, [R1+0x7c] ;  /* 0x00007c00010b7983 */ /* 0x000f220000300800 */
[----:B--2---:R-:W-:-:S04]  /*fa50*/  FMNMX.FTZ R3, R229, R3, !PT ;  /* 0x00000003e5037209 */ /* 0x004fc80007810000 */
[----:B---3--:R-:W-:-:S05]  /*fa60*/  FMNMX.FTZ R3, R224, R3, !PT ;  /* 0x00000003e0037209 */ /* 0x008fca0007810000 */
[----:B------:R-:W1:Y:S02]  /*fa70*/  SHFL.BFLY PT, R5, R3, 0x2, 0x1f ;  /* 0x0c401f0003057f89 */ /* 0x000e6400000e0000 */
[----:B-1----:R-:W-:-:S05]  /*fa80*/  FMNMX.FTZ R3, R3, R5, !PT ;  /* 0x0000000503037209 */ /* 0x002fca0007810000 */
[----:B------:R-:W1:Y:S01]  /*fa90*/  SHFL.BFLY PT, R5, R3, 0x1, 0x1f ;  /* 0x0c201f0003057f89 */ /* 0x000e6200000e0000 */
        /* <DEDUP_REMOVED lines=18> */
[----:B------:R-:W4:Y:S02]  /*fbc0*/  MUFU.EX2 R4, R4 ;  /* 0x0000000400047308 */ /* 0x000f240000000800 */
[----:B----4-:R-:W-:Y:S02]  /*fbd0*/  FFMA.FTZ R234, R11, R4, R8 ;  /* 0x000000040bea7223 */ /* 0x010fe40000010008 */
        /* <DEDUP_REMOVED lines=11> */
[----:B------:R-:W-:Y:S01]  /*fc90*/  FMUL.FTZ R7, R7, c[0x0][0x23c] ;  /* 0x00008f0007077a20 */ /* 0x000fe20000410000 */
[----:B------:R-:W-:Y:S08]  /*fca0*/  MUFU.EX2 R14, R14 ;  /* 0x0000000e000e7308 */ /* 0x000ff00000000800 */
[----:B------:R3:W-:Y:S01]  /*fcb0*/  MUFU.EX2 R20, R6 ;  /* 0x0000000600147308 */ /* 0x0007e20000000800 */
[----:B------:R-:W-:-:S07]  /*fcc0*/  FMUL.FTZ R40, R116, R4 ;  /* 0x0000000474287220 */ /* 0x000fce0000410000 */
[----:B------:R-:W-:Y:S08]  /*fcd0*/  MUFU.EX2 R15, R7 ;  /* 0x00000007000f7308 */ /* 0x000ff00000000800 */
[----:B------:R4:W1:Y:S01]  /*fce0*/  MUFU.EX2 R247, R5 ;  /* 0x0000000500f77308 */ /* 0x0008620000000800 */
[----:B------:R-:W-:Y:S01]  /*fcf0*/  MOV R116, R36 ;  /* 0x0000002400747202 */ /* 0x000fe20000000f00 */
[-C--:B------:R-:W-:Y:S01]  /*fd00*/  FMUL.FTZ R36, R128, R4.reuse ;  /* 0x0000000480247220 */ /* 0x080fe20000410000 */
[----:B------:R-:W-:Y:S01]  /*fd10*/  MOV R128, R37 ;  /* 0x0000002500807202 */ /* 0x000fe20000000f00 */
[----:B------:R-:W-:Y:S01]  /*fd20*/  FMUL.FTZ R37, R129, R4 ;  /* 0x0000000481257220 */ /* 0x000fe20000410000 */
[----:B------:R-:W-:Y:S01]  /*fd30*/  MOV R129, R38 ;  /* 0x0000002600817202 */ /* 0x000fe20000000f00 */
[----:B------:R-:W-:Y:S01]  /*fd40*/  FMUL.FTZ R41, R117, R4 ;  /* 0x0000000475297220 */ /* 0x000fe20000410000 */
[----:B------:R-:W-:Y:S01]  /*fd50*/  MOV R252, R10 ;  /* 0x0000000a00fc7202 */ /* 0x000fe20000000f00 */
[----:B------:R-:W-:Y:S01]  /*fd60*/  FMUL.FTZ R148, R148, R4 ;  /* 0x0000000494947220 */ /* 0x000fe20000410000 */
[----:B------:R-:W-:Y:S01]  /*fd70*/  F2FP.BF16.PACK_AB R8, R50, R8 ;  /* 0x000000083208723e */ /* 0x000fe200000010ff */
[-C--:B------:R-:W-:Y:S01]  /*fd80*/  FMUL.FTZ R149, R149, R4.reuse ;  /* 0x0000000495957220 */ /* 0x080fe20000410000 */
[----:B------:R-:W-:Y:S01]  /*fd90*/  F2FP.BF16.PACK_AB R10, R55, R245 ;  /* 0x000000f5370a723e */ /* 0x000fe200000010ff */
[-C--:B------:R-:W-:Y:S01]  /*fda0*/  FMUL.FTZ R156, R156, R4.reuse ;  /* 0x000000049c9c7220 */ /* 0x080fe20000410000 */
[----:B---3--:R-:W-:Y:S01]  /*fdb0*/  F2FP.BF16.PACK_AB R6, R128, R139 ;  /* 0x0000008b8006723e */ /* 0x008fe200000010ff */
[----:B------:R-:W-:-:S02]  /*fdc0*/  FMUL.FTZ R157, R157, R4 ;  /* 0x000000049d9d7220 */ /* 0x000fc40000410000 */
[----:B------:R-:W-:Y:S01]  /*fdd0*/  FMUL.FTZ R164, R164, R4 ;  /* 0x00000004a4a47220 */ /* 0x000fe20000410000 */
[----:B----4-:R-:W-:Y:S01]  /*fde0*/  F2FP.BF16.PACK_AB R5, R246, R44 ;  /* 0x0000002cf605723e */ /* 0x010fe200000010ff */
[----:B------:R-:W-:Y:S01]  /*fdf0*/  FMUL.FTZ R165, R165, R4 ;  /* 0x00000004a5a57220 */ /* 0x000fe20000410000 */
[----:B-1----:R-:W-:Y:S01]  /*fe00*/  F2FP.BF16.PACK_AB R7, R247, R248 ;  /* 0x000000f8f707723e */ /* 0x002fe200000010ff */
        /* <DEDUP_REMOVED lines=65> */
[C---:B------:R-:W-:Y:S01]  /*10220*/  HMMA.16816.F32.BF16 R216, R8.reuse, R18, R156 ;  /* 0x0000001208d8723c */ /* 0x040fe2000004189c */
[----:B------:R-:W1:Y:S07]  /*10230*/  LDSM.16.MT88.4 R16, [R226+0xc000] ;  /* 0x00c00000e210783b */ /* 0x000e6e0000004200 */
        /* <DEDUP_REMOVED lines=30> */
[----:B------:R-:W-:-:S07]  /*10420*/  FMUL.FTZ R75, R75, R14 ;  /* 0x0000000e4b4b7220 */ /* 0x000fce0000410000 */
[----:B-1----:R-:W-:Y:S01]  /*10430*/  HMMA.16816.F32.BF16 R160, R4, R16, R72 ;  /* 0x0000001004a0723c */ /* 0x002fe20000041848 */
[----:B------:R-:W2:Y:S04]  /*10440*/  LDL.LU R74, [R1+0x84] ;  /* 0x00008400014a7983 */ /* 0x000ea80000300800 */
[----:B------:R-:W3:Y:S01]  /*10450*/  LDL.LU R75, [R1+0x9c] ;  /* 0x00009c00014b7983 */ /* 0x000ee20000300800 */
        /* <DEDUP_REMOVED lines=8> */
[----:B------:R-:W-:Y:S07]  /*104e0*/  HMMA.16816.F32.BF16 R164, R8, R16, R68 ;  /* 0x0000001008a4723c */ /* 0x000fee0000041844 */
[----:B------:R-:W-:Y:S01]  /*104f0*/  MOV R71, R27 ;  /* 0x0000001b00477202 */ /* 0x000fe20000000f00 */
[----:B------:R-:W-:Y:S01]  /*10500*/  HMMA.16816.F32.BF16 R140, R4, R18, R76 ;  /* 0x00000012048c723c */ /* 0x000fe2000004184c */
[----:B------:R-:W-:-:S02]  /*10510*/  MOV R70, R26 ;  /* 0x0000001a00467202 */ /* 0x000fc40000000f00 */
[----:B------:R-:W-:Y:S02]  /*10520*/  MOV R69, R25 ;  /* 0x0000001900457202 */ /* 0x000fe40000000f00 */
[----:B------:R-:W-:-:S03]  /*10530*/  MOV R68, R24 ;  /* 0x0000001800447202 */ /* 0x000fc60000000f00 */
[----:B------:R-:W-:Y:S01]  /*10540*/  HMMA.16816.F32.BF16 R24, R8, R18, R80 ;  /* 0x000000120818723c */ /* 0x000fe20000041850 */
[----:B------:R-:W1:Y:S01]  /*10550*/  LDSM.16.MT88.4 R16, [R226+0xe000] ;  /* 0x00e00000e210783b */ /* 0x000e620000004200 */
[-C--:B------:R-:W-:Y:S02]  /*10560*/  FMUL.FTZ R86, R86, R20.reuse ;  /* 0x0000001456567220 */ /* 0x080fe40000410000 */
[----:B------:R-:W-:Y:S02]  /*10570*/  FMUL.FTZ R87, R87, R20 ;  /* 0x0000001457577220 */ /* 0x000fe40000410000 */
[-C--:B------:R-:W-:Y:S02]  /*10580*/  FMUL.FTZ R88, R88, R15.reuse ;  /* 0x0000000f58587220 */ /* 0x080fe40000410000 */
[----:B------:R-:W-:Y:S02]  /*10590*/  FMUL.FTZ R89, R89, R15 ;  /* 0x0000000f59597220 */ /* 0x000fe40000410000 */
[----:B------:R-:W-:-:S02]  /*105a0*/  FMUL.FTZ R90, R90, R14 ;  /* 0x0000000e5a5a7220 */ /* 0x000fc40000410000 */
[-C--:B------:R-:W-:Y:S02]  /*105b0*/  FMUL.FTZ R91, R91, R14.reuse ;  /* 0x0000000e5b5b7220 */ /* 0x080fe40000410000 */
[-C--:B------:R-:W-:Y:S02]  /*105c0*/  FMUL.FTZ R92, R92, R15.reuse ;  /* 0x0000000f5c5c7220 */ /* 0x080fe40000410000 */
[----:B------:R-:W-:Y:S02]  /*105d0*/  FMUL.FTZ R93, R93, R15 ;  /* 0x0000000f5d5d7220 */ /* 0x000fe40000410000 */
[-C--:B------:R-:W-:Y:S02]  /*105e0*/  FMUL.FTZ R94, R94, R14.reuse ;  /* 0x0000000e5e5e7220 */ /* 0x080fe40000410000 */
[----:B------:R-:W-:Y:S02]  /*105f0*/  FMUL.FTZ R95, R95, R14 ;  /* 0x0000000e5f5f7220 */ /* 0x000fe40000410000 */
[----:B------:R-:W-:-:S02]  /*10600*/  FMUL.FTZ R98, R98, R20 ;  /* 0x0000001462627220 */ /* 0x000fc40000410000 */
        /* <DEDUP_REMOVED lines=30> */
[----:B------:R-:W-:Y:S02]  /*107f0*/  FMUL.FTZ R127, R127, R14 ;  /* 0x0000000e7f7f7220 */ /* 0x000fe40000410000 */
[----:B------:R-:W-:Y:S01]  /*10800*/  FMUL.FTZ R43, R119, R20 ;  /* 0x00000014772b7220 */ /* 0x000fe20000410000 */
[C---:B-1----:R-:W-:Y:S08]  /*10810*/  HMMA.16816.F32.BF16 R120, R4.reuse, R16, R120 ;  /* 0x000000100478723c */ /* 0x042ff00000041878 */
[----:B------:R-:W-:Y:S07]  /*10820*/  HMMA.16816.F32.BF16 R124, R4, R18, R124 ;  /* 0x00000012047c723c */ /* 0x000fee000004187c */
[----:B------:R-:W-:-:S04]  /*10830*/  FFMA.FTZ R4, R68, c[0x0][0x23c], -R2 ;  /* 0x00008f0044047a23 */ /* 0x000fc80000010802 */
[----:B------:R1:W-:Y:S02]  /*10840*/  MUFU.EX2 R112, R4 ;  /* 0x0000000400707308 */ /* 0x0003e40000000800 */
[----:B-1----:R-:W-:-:S06]  /*10850*/  FFMA.FTZ R4, R69, c[0x0][0x23c], -R2 ;  /* 0x00008f0045047a23 */ /* 0x002fcc0000010802 */
[----:B------:R1:W4:Y:S01]  /*10860*/  MUFU.EX2 R72, R4 ;  /* 0x0000000400487308 */ /* 0x0003220000000800 */
[----:B------:R-:W-:Y:S02]  /*10870*/  FMUL.FTZ R39, R131, R20 ;  /* 0x0000001483277220 */ /* 0x000fe40000410000 */
[----:B-1----:R-:W-:-:S05]  /*10880*/  FFMA.FTZ R4, R70, c[0x0][0x23c], -R2 ;  /* 0x00008f0046047a23 */ /* 0x002fca0000010802 */
[----:B------:R1:W-:Y:S02]  /*10890*/  MUFU.EX2 R119, R4 ;  /* 0x0000000400777308 */ /* 0x0003e40000000800 */
[----:B-1----:R-:W-:-:S06]  /*108a0*/  FFMA.FTZ R4, R71, c[0x0][0x23c], -R2 ;  /* 0x00008f0047047a23 */ /* 0x002fcc0000010802 */
[----:B------:R1:W-:Y:S02]  /*108b0*/  MUFU.EX2 R100, R4 ;  /* 0x0000000400647308 */ /* 0x0003e40000000800 */
[----:B-1----:R-:W-:-:S06]  /*108c0*/  FFMA.FTZ R4, R252, c[0x0][0x23c], -R0 ;  /* 0x00008f00fc047a23 */ /* 0x002fcc0000010800 */
[----:B------:R1:W-:Y:S02]  /*108d0*/  MUFU.EX2 R131, R4 ;  /* 0x0000000400837308 */ /* 0x0003e40000000800 */
[----:B-1----:R-:W-:-:S06]  /*108e0*/  FFMA.FTZ R4, R51, c[0x0][0x23c], -R0 ;  /* 0x00008f0033047a23 */ /* 0x002fcc0000010800 */
[----:B------:R1:W1:Y:S01]  /*108f0*/  MUFU.EX2 R51, R4 ;  /* 0x0000000400337308 */ /* 0x0002620000000800 */
[----:B------:R-:W-:Y:S02]  /*10900*/  FMUL.FTZ R38, R130, R20 ;  /* 0x0000001482267220 */ /* 0x000fe40000410000 */
[----:B-1----:R-:W-:-:S05]  /*10910*/  FFMA.FTZ R4, R251, c[0x0][0x23c], -R0 ;  /* 0x00008f00fb047a23 */ /* 0x002fca0000010800 */
[----:B------:R1:W-:Y:S01]  /*10920*/  MUFU.EX2 R88, R4 ;  /* 0x0000000400587308 */ /* 0x0003e20000000800 */
[----:B------:R-:W-:Y:S01]  /*10930*/  FMUL.FTZ R42, R118, R20 ;  /* 0x00000014762a7220 */ /* 0x000fe20000410000 */
[----:B------:R-:W-:Y:S01]  /*10940*/  MOV R71, R50 ;  /* 0x0000003200477202 */ /* 0x000fe20000000f00 */
[----:B-1----:R-:W-:-:S05]  /*10950*/  FFMA.FTZ R4, R250, c[0x0][0x23c], -R0 ;  /* 0x00008f00fa047a23 */ /* 0x002fca0000010800 */
[----:B------:R1:W1:Y:S01]  /*10960*/  MUFU.EX2 R101, R4 ;  /* 0x0000000400657308 */ /* 0x0002620000000800 */
[----:B------:R-:W-:Y:S01]  /*10970*/  HMMA.16816.F32.BF16 R40, R8, R16, R40 ;  /* 0x000000100828723c */ /* 0x000fe20000041828 */
[----:B-1----:R-:W-:-:S06]  /*10980*/  FFMA.FTZ R4, R249, c[0x0][0x23c], -R12 ;  /* 0x00008f00f9047a23 */ /* 0x002fcc000001080c */
[----:B------:R1:W-:Y:S01]  /*10990*/  MUFU.EX2 R130, R4 ;  /* 0x0000000400827308 */ /* 0x0003e20000000800 */
[----:B------:R-:W-:Y:S01]  /*109a0*/  HMMA.16816.F32.BF16 R36, R8, R18, R36 ;  /* 0x000000120824723c */ /* 0x000fe20000041824 */
[----:B------:R-:W3:Y:S01]  /*109b0*/  LDSM.16.MT88.4 R16, [R225+0xc800] ;  /* 0x00c80000e110783b */ /* 0x000ee20000004200 */
[----:B-1----:R-:W-:-:S05]  /*109c0*/  FFMA.FTZ R4, R66, c[0x0][0x23c], -R12 ;  /* 0x00008f0042047a23 */ /* 0x002fca000001080c */
[----:B------:R1:W1:Y:S01]  /*109d0*/  MUFU.EX2 R50, R4 ;  /* 0x0000000400327308 */ /* 0x0002620000000800 */
[----:B--2---:R-:W-:Y:S01]  /*109e0*/  FFMA.FTZ R45, R74, R15, R45 ;  /* 0x0000000f4a2d7223 */ /* 0x004fe2000001002d */
[----:B------:R-:W-:Y:S01]  /*109f0*/  MOV R115, R248 ;  /* 0x000000f800737202 */ /* 0x000fe20000000f00 */
[----:B------:R-:W-:Y:S02]  /*10a00*/  FFMA.FTZ R252, R31, c[0x0][0x23c], -R2 ;  /* 0x00008f001ffc7a23 */ /* 0x000fe40000010802 */
[----:B-1----:R-:W-:-:S04]  /*10a10*/  FFMA.FTZ R4, R67, c[0x0][0x23c], -R12 ;  /* 0x00008f0043047a23 */ /* 0x002fc8000001080c */
[----:B------:R1:W-:Y:S01]  /*10a20*/  MUFU.EX2 R89, R4 ;  /* 0x0000000400597308 */ /* 0x0003e20000000800 */
[----:B------:R-:W-:Y:S01]  /*10a30*/  MOV R91, R246 ;  /* 0x000000f6005b7202 */ /* 0x000fe20000000f00 */
[--C-:B------:R-:W-:Y:S01]  /*10a40*/  FFMA.FTZ R250, R30, c[0x0][0x23c], -R2.reuse ;  /* 0x00008f001efa7a23 */ /* 0x100fe20000010802 */
[----:B------:R-:W-:Y:S01]  /*10a50*/  MOV R74, R244 ;  /* 0x000000f4004a7202 */ /* 0x000fe20000000f00 */
[--C-:B------:R-:W-:Y:S01]  /*10a60*/  FFMA.FTZ R249, R29, c[0x0][0x23c], -R2.reuse ;  /* 0x00008f001df97a23 */ /* 0x100fe20000010802 */
[----:B------:R-:W-:Y:S01]  /*10a70*/  MOV R66, R138 ;  /* 0x0000008a00427202 */ /* 0x000fe20000000f00 */
[----:B------:R-:W-:Y:S02]  /*10a80*/  FFMA.FTZ R251, R28, c[0x0][0x23c], -R2 ;  /* 0x00008f001cfb7a23 */ /* 0x000fe40000010802 */
[----:B-1----:R-:W-:-:S04]  /*10a90*/  FFMA.FTZ R4, R132, c[0x0][0x23c], -R12 ;  /* 0x00008f0084047a23 */ /* 0x002fc8000001080c */
[----:B------:R1:W-:Y:S01]  /*10aa0*/  MUFU.EX2 R102, R4 ;  /* 0x0000000400667308 */ /* 0x0003e20000000800 */
[--C-:B------:R-:W-:Y:S02]  /*10ab0*/  FFMA.FTZ R35, R35, c[0x0][0x23c], -R2.reuse ;  /* 0x00008f0023237a23 */ /* 0x100fe40000010802 */
[--C-:B------:R-:W-:Y:S02]  /*10ac0*/  FFMA.FTZ R34, R34, c[0x0][0x23c], -R2.reuse ;  /* 0x00008f0022227a23 */ /* 0x100fe40000010802 */
[--C-:B------:R-:W-:Y:S02]  /*10ad0*/  FFMA.FTZ R33, R33, c[0x0][0x23c], -R2.reuse ;  /* 0x00008f0021217a23 */ /* 0x100fe40000010802 */
[----:B------:R-:W-:Y:S02]  /*10ae0*/  FFMA.FTZ R32, R32, c[0x0][0x23c], -R2 ;  /* 0x00008f0020207a23 */ /* 0x000fe40000010802 */
[--C-:B------:R-:W-:Y:S02]  /*10af0*/  FFMA.FTZ R31, R59, c[0x0][0x23c], -R0.reuse ;  /* 0x00008f003b1f7a23 */ /* 0x100fe40000010800 */
[----:B------:R-:W-:-:S02]  /*10b00*/  FFMA.FTZ R30, R58, c[0x0][0x23c], -R0 ;  /* 0x00008f003a1e7a23 */ /* 0x000fc40000010800 */
[----:B-1----:R-:W-:Y:S02]  /*10b10*/  FFMA.FTZ R4, R137, c[0x0][0x23c], -R13 ;  /* 0x00008f0089047a23 */ /* 0x002fe4000001080d */
[--C-:B------:R-:W-:Y:S02]  /*10b20*/  FFMA.FTZ R29, R62, c[0x0][0x23c], -R0.reuse ;  /* 0x00008f003e1d7a23 */ /* 0x100fe40000010800 */
[----:B------:R1:W-:Y:S01]  /*10b30*/  MUFU.EX2 R113, R4 ;  /* 0x0000000400717308 */ /* 0x0003e20000000800 */
[--C-:B------:R-:W-:Y:S02]  /*10b40*/  FFMA.FTZ R28, R60, c[0x0][0x23c], -R0.reuse ;  /* 0x00008f003c1c7a23 */ /* 0x100fe40000010800 */
[--C-:B------:R-:W-:Y:S02]  /*10b50*/  FFMA.FTZ R248, R54, c[0x0][0x23c], -R0.reuse ;  /* 0x00008f0036f87a23 */ /* 0x100fe40000010800 */
[--C-:B------:R-:W-:Y:S02]  /*10b60*/  FFMA.FTZ R246, R47, c[0x0][0x23c], -R0.reuse ;  /* 0x00008f002ff67a23 */ /* 0x100fe40000010800 */
[----:B------:R-:W-:-:S02]  /*10b70*/  FFMA.FTZ R244, R23, c[0x0][0x23c], -R0 ;  /* 0x00008f0017f47a23 */ /* 0x000fc40000010800 */
[----:B------:R-:W-:Y:S02]  /*10b80*/  FFMA.FTZ R138, R21, c[0x0][0x23c], -R0 ;  /* 0x00008f00158a7a23 */ /* 0x000fe40000010800 */
[--C-:B------:R-:W-:Y:S02]  /*10b90*/  FFMA.FTZ R2, R65, c[0x0][0x23c], -R13.reuse ;  /* 0x00008f0041027a23 */ /* 0x100fe4000001080d */
[--C-:B------:R-:W-:Y:S02]  /*10ba0*/  FFMA.FTZ R0, R133, c[0x0][0x23c], -R13.reuse ;  /* 0x00008f0085007a23 */ /* 0x100fe4000001080d */
[----:B-1----:R-:W-:Y:S01]  /*10bb0*/  FFMA.FTZ R4, R63, c[0x0][0x23c], -R13 ;  /* 0x00008f003f047a23 */ /* 0x002fe2000001080d */
[----:B------:R-:W-:Y:S08]  /*10bc0*/  MUFU.EX2 R90, R2 ;  /* 0x00000002005a7308 */ /* 0x000ff00000000800 */
[----:B------:R1:W2:Y:S08]  /*10bd0*/  MUFU.EX2 R118, R4 ;  /* 0x0000000400767308 */ /* 0x0002b00000000800 */
[----:B------:R-:W3:Y:S01]  /*10be0*/  MUFU.EX2 R103, R0 ;  /* 0x0000000000677308 */ /* 0x000ee20000000800 */
[----:B------:R-:W-:Y:S01]  /*10bf0*/  MOV R73, R139 ;  /* 0x0000008b00497202 */ /* 0x000fe20000000f00 */
[----:B------:R-:W-:Y:S01]  /*10c00*/  FFMA.FTZ R139, R22, c[0x0][0x23c], -R12 ;  /* 0x00008f00168b7a23 */ /* 0x000fe2000001080c */
[----:B----4-:R-:W-:Y:S01]  /*10c10*/  F2FP.BF16.PACK_AB R8, R72, R112 ;  /* 0x000000704808723e */ /* 0x010fe200000010ff */
[----:B------:R-:W4:Y:S01]  /*10c20*/  LDSM.16.MT88.4 R20, [R226+0xc800] ;  /* 0x00c80000e214783b */ /* 0x000f220000004200 */
[----:B------:R-:W-:-:S02]  /*10c30*/  F2FP.BF16.PACK_AB R9, R51, R131 ;  /* 0x000000833309723e */ /* 0x000fc400000010ff */
[----:B------:R-:W-:Y:S02]  /*10c40*/  F2FP.BF16.PACK_AB R10, R100, R119 ;  /* 0x00000077640a723e */ /* 0x000fe400000010ff */
[----:B------:R-:W-:Y:S02]  /*10c50*/  F2FP.BF16.PACK_AB R11, R101, R88 ;  /* 0x00000058650b723e */ /* 0x000fe400000010ff */
[----:B-1----:R-:W-:Y:S02]  /*10c60*/  F2FP.BF16.PACK_AB R4, R50, R130 ;  /* 0x000000823204723e */ /* 0x002fe400000010ff */
[----:B--2---:R-:W-:Y:S02]  /*10c70*/  F2FP.BF16.PACK_AB R5, R118, R113 ;  /* 0x000000717605723e */ /* 0x004fe400000010ff */
[----:B------:R-:W-:Y:S02]  /*10c80*/  F2FP.BF16.PACK_AB R6, R102, R89 ;  /* 0x000000596606723e */ /* 0x000fe400000010ff */
[----:B---3--:R-:W-:Y:S01]  /*10c90*/  F2FP.BF16.PACK_AB R7, R103, R90 ;  /* 0x0000005a6707723e */ /* 0x008fe200000010ff */
[----:B------:R-:W-:Y:S01]  /*10ca0*/  FFMA.FTZ R15, R61, c[0x0][0x23c], -R12 ;  /* 0x00008f003d0f7a23 */ /* 0x000fe2000001080c */
[-C--:B------:R-:W-:Y:S08]  /*10cb0*/  HMMA.16816.F32.BF16 R148, R8, R16.reuse, R148 ;  /* 0x000000100894723c */ /* 0x080ff00000041894 */
[C---:B------:R-:W-:Y:S08]  /*10cc0*/  HMMA.16816.F32.BF16 R144, R4.reuse, R16, R144 ;  /* 0x000000100490723c */ /* 0x040ff00000041890 */
[-C--:B------:R-:W-:Y:S08]  /*10cd0*/  HMMA.16816.F32.BF16 R152, R4, R18.reuse, R152 ;  /* 0x000000120498723c */ /* 0x080ff00000041898 */
[----:B------:R-:W-:Y:S01]  /*10ce0*/  HMMA.16816.F32.BF16 R60, R8, R18, R216 ;  /* 0x00000012083c723c */ /* 0x000fe200000418d8 */
[----:B------:R-:W1:Y:S01]  /*10cf0*/  LDSM.16.MT88.4 R16, [R228+0xc800] ;  /* 0x00c80000e410783b */ /* 0x000e620000004200 */
[----:B------:R-:W-:Y:S01]  /*10d00*/  FFMA.FTZ R44, R75, R14, R44 ;  /* 0x0000000e4b2c7223 */ /* 0x000fe2000001002c */
[----:B------:R-:W-:Y:S01]  /*10d10*/  MOV R75, R245 ;  /* 0x000000f5004b7202 */ /* 0x000fe20000000f00 */
[----:B------:R-:W-:-:S04]  /*10d20*/  FFMA.FTZ R2, R64, c[0x0][0x23c], -R12 ;  /* 0x00008f0040027a23 */ /* 0x000fc8000001080c */
[----:B----4-:R-:W-:Y:S01]  /*10d30*/  HMMA.16816.F32.BF16 R76, R8, R20, R220 ;  /* 0x00000014084c723c */ /* 0x010fe200000418dc */
[----:B------:R-:W-:Y:S01]  /*10d40*/  FFMA.FTZ R245, R46, c[0x0][0x23c], -R12 ;  /* 0x00008f002ef57a23 */ /* 0x000fe2000001080c */
[----:B------:R-:W-:-:S05]  /*10d50*/  MOV R46, R116 ;  /* 0x00000074002e7202 */ /* 0x000fca0000000f00 */
[----:B------:R-:W-:Y:S02]  /*10d60*/  MOV R222, R71 ;  /* 0x0000004700de7202 */ /* 0x000fe40000000f00 */
[----:B------:R-:W-:Y:S01]  /*10d70*/  HMMA.16816.F32.BF16 R68, R4, R20, R212 ;  /* 0x000000140444723c */ /* 0x000fe200000418d4 */
[----:B------:R-:W-:Y:S02]  /*10d80*/  MOV R47, R55 ;  /* 0x00000037002f7202 */ /* 0x000fe40000000f00 */
[----:B------:R-:W-:-:S04]  /*10d90*/  MOV R116, R52 ;  /* 0x0000003400747202 */ /* 0x000fc80000000f00 */
[----:B------:R-:W-:Y:S02]  /*10da0*/  MOV R214, R66 ;  /* 0x0000004200d67202 */ /* 0x000fe40000000f00 */
[----:B------:R-:W-:Y:S01]  /*10db0*/  HMMA.16816.F32.BF16 R64, R4, R22, R208 ;  /* 0x000000160440723c */ /* 0x000fe200000418d0 */
[----:B------:R-:W-:Y:S01]  /*10dc0*/  MOV R114, R247 ;  /* 0x000000f700727202 */ /* 0x000fe20000000f00 */
[--C-:B------:R-:W-:Y:S02]  /*10dd0*/  FFMA.FTZ R137, R49, c[0x0][0x23c], -R12.reuse ;  /* 0x00008f0031897a23 */ /* 0x100fe4000001080c */
[----:B------:R-:W-:-:S03]  /*10de0*/  FFMA.FTZ R247, R48, c[0x0][0x23c], -R12 ;  /* 0x00008f0030f77a23 */ /* 0x000fc6000001080c */
[----:B------:R-:W-:Y:S02]  /*10df0*/  MOV R208, R128 ;  /* 0x0000008000d07202 */ /* 0x000fe40000000f00 */
[----:B------:R-:W-:Y:S02]  /*10e00*/  MOV R128, R53 ;  /* 0x0000003500807202 */ /* 0x000fe40000000f00 */
[----:B------:R-:W-:Y:S01]  /*10e10*/  MOV R132, R73 ;  /* 0x0000004900847202 */ /* 0x000fe20000000f00 */
[----:B-1----:R-:W-:Y:S01]  /*10e20*/  HMMA.16816.F32.BF16 R52, R8, R16, R180 ;  /* 0x000000100834723c */ /* 0x002fe200000418b4 */
[----:B------:R-:W-:Y:S01]  /*10e30*/  MOV R133, R75 ;  /* 0x0000004b00857202 */ /* 0x000fe20000000f00 */
[----:B------:R-:W-:-:S05]  /*10e40*/  FFMA.FTZ R14, R56, c[0x0][0x23c], -R12 ;  /* 0x00008f00380e7a23 */ /* 0x000fca000001080c */
[----:B------:R-:W-:Y:S02]  /*10e50*/  MOV R181, R51 ;  /* 0x0000003300b57202 */ /* 0x000fe40000000f00 */
[----:B------:R-:W-:Y:S02]  /*10e60*/  MOV R180, R50 ;  /* 0x0000003200b47202 */ /* 0x000fe40000000f00 */
[----:B------:R-:W-:Y:S01]  /*10e70*/  HMMA.16816.F32.BF16 R48, R4, R16, R176 ;  /* 0x000000100430723c */ /* 0x000fe200000418b0 */
[----:B------:R-:W-:Y:S01]  /*10e80*/  MOV R183, R72 ;  /* 0x0000004800b77202 */ /* 0x000fe20000000f00 */
[----:B------:R-:W-:-:S05]  /*10e90*/  FFMA.FTZ R0, R57, c[0x0][0x23c], -R12 ;  /* 0x00008f0039007a23 */ /* 0x000fca000001080c */
[----:B------:R-:W-:Y:S01]  /*10ea0*/  MOV R176, R74 ;  /* 0x0000004a00b07202 */ /* 0x000fe20000000f00 */
[-C--:B------:R-:W-:Y:S08]  /*10eb0*/  HMMA.16816.F32.BF16 R184, R4, R18.reuse, R184 ;  /* 0x0000001204b8723c */ /* 0x080ff000000418b8 */
[C---:B------:R-:W-:Y:S01]  /*10ec0*/  HMMA.16816.F32.BF16 R72, R8.reuse, R18, R188 ;  /* 0x000000120848723c */ /* 0x040fe200000418bc */
[----:B------:R-:W1:Y:S07]  /*10ed0*/  LDSM.16.MT88.4 R16, [R225+0xe800] ;  /* 0x00e80000e110783b */ /* 0x000e6e0000004200 */
[----:B------:R-:W-:Y:S01]  /*10ee0*/  HMMA.16816.F32.BF16 R56, R8, R22, R172 ;  /* 0x000000160838723c */ /* 0x000fe200000418ac */
[----:B------:R-:W2:Y:S01]  /*10ef0*/  LDSM.16.MT88.4 R20, [R227+0xc800] ;  /* 0x00c80000e314783b */ /* 0x000ea20000004200 */
[----:B------:R-:W-:-:S02]  /*10f00*/  MOV R191, R91 ;  /* 0x0000005b00bf7202 */ /* 0x000fc40000000f00 */
[----:B------:R-:W-:-:S03]  /*10f10*/  MOV R12, R131 ;  /* 0x00000083000c7202 */ /* 0x000fc60000000f00 */
[----:B------:R-:W-:Y:S02]  /*10f20*/  MOV R173, R90 ;  /* 0x0000005a00ad7202 */ /* 0x000fe40000000f00 */
[----:B------:R-:W-:Y:S02]  /*10f30*/  MOV R174, R89 ;  /* 0x0000005900ae7202 */ /* 0x000fe40000000f00 */
[----:B------:R-:W-:Y:S02]  /*10f40*/  MOV R175, R88 ;  /* 0x0000005800af7202 */ /* 0x000fe40000000f00 */
[----:B------:R-:W-:Y:S01]  /*10f50*/  MOV R215, R130 ;  /* 0x0000008200d77202 */ /* 0x000fe20000000f00 */
[----:B-1----:R-:W-:Y:S07]  /*10f60*/  HMMA.16816.F32.BF16 R88, R4, R16, R160 ;  /* 0x000000100458723c */ /* 0x002fee00000418a0 */
[----:B------:R-:W-:-:S02]  /*10f70*/  MOV R163, R129 ;  /* 0x0000008100a37202 */ /* 0x000fc40000000f00 */
[----:B------:R-:W-:Y:S01]  /*10f80*/  MOV R160, R128 ;  /* 0x0000008000a07202 */ /* 0x000fe20000000f00 */
[----:B--2---:R-:W-:Y:S08]  /*10f90*/  HMMA.16816.F32.BF16 R196, R8, R20, R196 ;  /* 0x0000001408c4723c */ /* 0x004ff000000418c4 */
[C---:B------:R-:W-:Y:S08]  /*10fa0*/  HMMA.16816.F32.BF16 R128, R4.reuse, R18, R140 ;  /* 0x000000120480723c */ /* 0x040ff0000004188c */
[C---:B------:R-:W-:Y:S08]  /*10fb0*/  HMMA.16816.F32.BF16 R192, R4.reuse, R20, R192 ;  /* 0x0000001404c0723c */ /* 0x040ff000000418c0 */
[-C--:B------:R-:W-:Y:S08]  /*10fc0*/  HMMA.16816.F32.BF16 R200, R4, R22.reuse, R200 ;  /* 0x0000001604c8723c */ /* 0x080ff000000418c8 */
[C---:B------:R-:W-:Y:S01]  /*10fd0*/  HMMA.16816.F32.BF16 R204, R8.reuse, R22, R204 ;  /* 0x0000001608cc723c */ /* 0x040fe200000418cc */
[----:B------:R-:W1:Y:S07]  /*10fe0*/  LDSM.16.MT88.4 R20, [R228+0xe800] ;  /* 0x00e80000e414783b */ /* 0x000e6e0000004200 */
[C---:B------:R-:W-:Y:S08]  /*10ff0*/  HMMA.16816.F32.BF16 R164, R8.reuse, R16, R164 ;  /* 0x0000001008a4723c */ /* 0x040ff000000418a4 */
[----:B------:R-:W-:Y:S01]  /*11000*/  HMMA.16816.F32.BF16 R140, R8, R18, R24 ;  /* 0x00000012088c723c */ /* 0x000fe20000041818 */
[----:B------:R-:W2:Y:S04]  /*11010*/  LDSM.16.MT88.4 R24, [R226+0xe800] ;  /* 0x00e80000e218783b */ /* 0x000ea80000004200 */
[----:B------:R-:W3:Y:S01]  /*11020*/  LDSM.16.MT88.4 R16, [R227+0xe800] ;  /* 0x00e80000e310783b */ /* 0x000ee20000004200 */
[----:B------:R-:W-:-:S02]  /*11030*/  MOV R161, R116 ;  /* 0x0000007400a17202 */ /* 0x000fc40000000f00 */
[----:B------:R-:W-:Y:S02]  /*11040*/  MOV R211, R113 ;  /* 0x0000007100d37202 */ /* 0x000fe40000000f00 */
[----:B------:R-:W-:Y:S02]  /*11050*/  MOV R210, R112 ;  /* 0x0000007000d27202 */ /* 0x000fe40000000f00 */
[----:B------:R-:W-:Y:S02]  /*11060*/  MOV R209, R114 ;  /* 0x0000007200d17202 */ /* 0x000fe40000000f00 */
[----:B------:R-:W-:Y:S01]  /*11070*/  MOV R182, R115 ;  /* 0x0000007300b67202 */ /* 0x000fe20000000f00 */
[----:B------:R4:W-:Y:S01]  /*11080*/  MUFU.EX2 R219, R0 ;  /* 0x0000000000db7308 */ /* 0x0009e20000000800 */
[----:B------:R-:W-:Y:S01]  /*11090*/  MOV R162, R117 ;  /* 0x0000007500a27202 */ /* 0x000fe20000000f00 */
[C---:B-1----:R-:W-:Y:S08]  /*110a0*/  HMMA.16816.F32.BF16 R104, R4.reuse, R20, R104 ;  /* 0x000000140468723c */ /* 0x042ff00000041868 */
[----:B------:R-:W-:Y:S01]  /*110b0*/  HMMA.16816.F32.BF16 R108, R4, R22, R108 ;  /* 0x00000016046c723c */ /* 0x000fe2000004186c */
[----:B----4-:R-:W-:Y:S01]  /*110c0*/  FFMA.FTZ R0, R160, c[0x0][0x23c], -R13 ;  /* 0x00008f00a0007a23 */ /* 0x010fe2000001080d */
[----:B------:R-:W-:-:S06]  /*110d0*/  MOV R160, R222 ;  /* 0x000000de00a07202 */ /* 0x000fcc0000000f00 */
[C---:B--2---:R-:W-:Y:S01]  /*110e0*/  HMMA.16816.F32.BF16 R112, R4.reuse, R24, R80 ;  /* 0x000000180470723c */ /* 0x044fe20000041850 */
[----:B------:R1:W-:Y:S07]  /*110f0*/  MUFU.EX2 R222, R2 ;  /* 0x0000000200de7308 */ /* 0x0003ee0000000800 */
[C---:B------:R-:W-:Y:S08]  /*11100*/  HMMA.16816.F32.BF16 R92, R4.reuse, R26, R92 ;  /* 0x0000001a045c723c */ /* 0x040ff0000004185c */
[C---:B---3--:R-:W-:Y:S08]  /*11110*/  HMMA.16816.F32.BF16 R120, R4.reuse, R16, R120 ;  /* 0x000000100478723c */ /* 0x048ff00000041878 */
[----:B------:R-:W-:Y:S07]  /*11120*/  HMMA.16816.F32.BF16 R124, R4, R18, R124 ;  /* 0x00000012047c723c */ /* 0x000fee000004187c */
[----:B------:R-:W-:-:S02]  /*11130*/  MOV R7, R161 ;  /* 0x000000a100077202 */ /* 0x000fc40000000f00 */
[----:B------:R-:W-:Y:S02]  /*11140*/  MOV R161, R234 ;  /* 0x000000ea00a17202 */ /* 0x000fe40000000f00 */
[----:B------:R-:W-:Y:S01]  /*11150*/  MOV R178, R102 ;  /* 0x0000006600b27202 */ /* 0x000fe20000000f00 */
[--C-:B-1----:R-:W-:Y:S01]  /*11160*/  FFMA.FTZ R2, R7, c[0x0][0x23c], -R13.reuse ;  /* 0x00008f0007027a23 */ /* 0x102fe2000001080d */
[----:B------:R-:W-:Y:S02]  /*11170*/  MOV R7, R161 ;  /* 0x000000a100077202 */ /* 0x000fe40000000f00 */
[----:B------:R-:W-:Y:S02]  /*11180*/  MOV R179, R103 ;  /* 0x0000006700b37202 */ /* 0x000fe40000000f00 */
[----:B------:R-:W-:Y:S02]  /*11190*/  MOV R212, R118 ;  /* 0x0000007600d47202 */ /* 0x000fe40000000f00 */
[----:B------:R-:W-:Y:S01]  /*111a0*/  MOV R213, R119 ;  /* 0x0000007700d57202 */ /* 0x000fe20000000f00 */
[C---:B------:R-:W-:Y:S01]  /*111b0*/  HMMA.16816.F32.BF16 R96, R8.reuse, R20, R96 ;  /* 0x000000140860723c */ /* 0x040fe20000041860 */
[----:B------:R-:W-:Y:S01]  /*111c0*/  MOV R161, R162 ;  /* 0x000000a200a17202 */ /* 0x000fe20000000f00 */
[----:B------:R-:W-:Y:S01]  /*111d0*/  MUFU.EX2 R221, R35 ;  /* 0x0000002300dd7308 */ /* 0x000fe20000000800 */
[----:B------:R-:W-:Y:S01]  /*111e0*/  MOV R162, R163 ;  /* 0x000000a300a27202 */ /* 0x000fe20000000f00 */
[--C-:B------:R-:W-:Y:S01]  /*111f0*/  FFMA.FTZ R4, R233, c[0x0][0x23c], -R13.reuse ;  /* 0x00008f00e9047a23 */ /* 0x100fe2000001080d */
[----:B------:R-:W-:Y:S01]  /*11200*/  MOV R163, R191 ;  /* 0x000000bf00a37202 */ /* 0x000fe20000000f00 */
[----:B------:R-:W-:Y:S01]  /*11210*/  FFMA.FTZ R5, R232, c[0x0][0x23c], -R13 ;  /* 0x00008f00e8057a23 */ /* 0x000fe2000001080d */
[----:B------:R-:W-:Y:S01]  /*11220*/  MOV R191, R176 ;  /* 0x000000b000bf7202 */ /* 0x000fe20000000f00 */
[----:B------:R-:W-:Y:S01]  /*11230*/  HMMA.16816.F32.BF16 R84, R8, R22, R84 ;  /* 0x000000160854723c */ /* 0x000fe20000041854 */
[----:B------:R-:W-:Y:S01]  /*11240*/  MOV R176, R178 ;  /* 0x000000b200b07202 */ /* 0x000fe20000000f00 */
[----:B------:R1:W-:Y:S01]  /*11250*/  MUFU.EX2 R190, R34 ;  /* 0x0000002200be7308 */ /* 0x0003e20000000800 */
[----:B------:R-:W-:Y:S01]  /*11260*/  MOV R178, R179 ;  /* 0x000000b300b27202 */ /* 0x000fe20000000f00 */
[----:B------:R-:W2:Y:S01]  /*11270*/  LDSM.16.MT88.4 R20, [R225+0xd000] ;  /* 0x00d00000e114783b */ /* 0x000ea20000004200 */
[----:B------:R-:W-:-:S02]  /*11280*/  MOV R179, R180 ;  /* 0x000000b400b37202 */ /* 0x000fc40000000f00 */
[----:B------:R-:W-:Y:S01]  /*11290*/  MOV R180, R181 ;  /* 0x000000b500b47202 */ /* 0x000fe20000000f00 */
[C---:B------:R-:W-:Y:S01]  /*112a0*/  HMMA.16816.F32.BF16 R80, R8.reuse, R16, R40 ;  /* 0x000000100850723c */ /* 0x040fe20000041828 */
[----:B------:R-:W-:Y:S01]  /*112b0*/  MOV R181, R182 ;  /* 0x000000b600b57202 */ /* 0x000fe20000000f00 */
[----:B------:R3:W-:Y:S01]  /*112c0*/  MUFU.EX2 R189, R33 ;  /* 0x0000002100bd7308 */ /* 0x0007e20000000800 */
[----:B------:R-:W-:Y:S01]  /*112d0*/  MOV R182, R208 ;  /* 0x000000d000b67202 */ /* 0x000fe20000000f00 */
[----:B------:R4:W5:Y:S01]  /*112e0*/  LDL.LU R234, [R1+0x108] ;  /* 0x0001080001ea7983 */ /* 0x0009620000300800 */
[----:B------:R-:W-:Y:S02]  /*112f0*/  MOV R208, R209 ;  /* 0x000000d100d07202 */ /* 0x000fe40000000f00 */
[----:B------:R-:W-:Y:S01]  /*11300*/  MOV R209, R210 ;  /* 0x000000d200d17202 */ /* 0x000fe20000000f00 */
[----:B------:R-:W-:Y:S01]  /*11310*/  HMMA.16816.F32.BF16 R116, R8, R24, R168 ;  /* 0x000000180874723c */ /* 0x000fe200000418a8 */
[----:B------:R-:W-:Y:S01]  /*11320*/  MOV R210, R211 ;  /* 0x000000d300d27202 */ /* 0x000fe20000000f00 */
[----:B------:R4:W-:Y:S01]  /*11330*/  MUFU.EX2 R188, R32 ;  /* 0x0000002000bc7308 */ /* 0x0009e20000000800 */
[----:B------:R-:W-:Y:S01]  /*11340*/  MOV R211, R212 ;  /* 0x000000d400d37202 */ /* 0x000fe20000000f00 */
[----:B-1----:R-:W-:-:S06]  /*11350*/  FFMA.FTZ R34, R231, c[0x0][0x23c], -R13 ;  /* 0x00008f00e7227a23 */ /* 0x002fcc000001080d */
[----:B------:R-:W-:Y:S01]  /*11360*/  MUFU.EX2 R216, R15 ;  /* 0x0000000f00d87308 */ /* 0x000fe20000000800 */
[----:B------:R-:W-:Y:S01]  /*11370*/  FADD.FTZ R168, R163, R44 ;  /* 0x0000002ca3a87221 */ /* 0x000fe20000010000 */
[----:B------:R-:W-:Y:S01]  /*11380*/  MOV R163, R180 ;  /* 0x000000b400a37202 */ /* 0x000fe20000000f00 */
[----:B------:R-:W-:Y:S01]  /*11390*/  HMMA.16816.F32.BF16 R36, R8, R18, R36 ;  /* 0x000000120824723c */ /* 0x000fe20000041824 */
[----:B------:R-:W-:Y:S01]  /*113a0*/  MOV R180, R208 ;  /* 0x000000d000b47202 */ /* 0x000fe20000000f00 */
[----:B------:R-:W1:Y:S01]  /*113b0*/  LDSM.16.MT88.4 R16, [R226+0xd000] ;  /* 0x00d00000e210783b */ /* 0x000e620000004200 */
[----:B------:R-:W-:Y:S01]  /*113c0*/  MOV R208, R211 ;  /* 0x000000d300d07202 */ /* 0x000fe20000000f00 */
[--C-:B---3--:R-:W-:Y:S01]  /*113d0*/  FFMA.FTZ R33, R230, c[0x0][0x23c], -R13.reuse ;  /* 0x00008f00e6217a23 */ /* 0x108fe2000001080d */
[----:B------:R3:W1:Y:S01]  /*113e0*/  MUFU.EX2 R217, R14 ;  /* 0x0000000e00d97308 */ /* 0x0006620000000800 */
[--C-:B----4-:R-:W-:Y:S01]  /*113f0*/  FFMA.FTZ R32, R229, c[0x0][0x23c], -R13.reuse ;  /* 0x00008f00e5207a23 */ /* 0x110fe2000001080d */
[----:B------:R-:W-:Y:S01]  /*11400*/  MOV R211, R12 ;  /* 0x0000000c00d37202 */ /* 0x000fe20000000f00 */
[----:B------:R-:W-:-:S05]  /*11410*/  FFMA.FTZ R35, R224, c[0x0][0x23c], -R13 ;  /* 0x00008f00e0237a23 */ /* 0x000fca000001080d */
[----:B------:R-:W-:Y:S01]  /*11420*/  MUFU.EX2 R218, R31 ;  /* 0x0000001f00da7308 */ /* 0x000fe20000000800 */
[----:B------:R-:W-:-:S07]  /*11430*/  FADD.FTZ R6, R214, R161 ;  /* 0x000000a1d6067221 */ /* 0x000fce0000010000 */
[----:B------:R-:W4:Y:S01]  /*11440*/  MUFU.EX2 R220, R30 ;  /* 0x0000001e00dc7308 */ /* 0x000f220000000800 */
[----:B---3--:R-:W3:Y:S01]  /*11450*/  LDSM.16.MT88.4 R12, [R228+0xd000] ;  /* 0x00d00000e40c783b */ /* 0x008ee20000004200 */
[----:B------:R-:W-:Y:S02]  /*11460*/  MOV R161, R191 ;  /* 0x000000bf00a17202 */ /* 0x000fe40000000f00 */
[----:B------:R-:W-:Y:S01]  /*11470*/  MOV R191, R178 ;  /* 0x000000b200bf7202 */ /* 0x000fe20000000f00 */
[----:B------:R1:W5:Y:S03]  /*11480*/  LDL.LU R233, [R1+0x104] ;  /* 0x0001040001e97983 */ /* 0x0003660000300800 */
[----:B------:R2:W-:Y:S01]  /*11490*/  MUFU.EX2 R214, R2 ;  /* 0x0000000200d67308 */ /* 0x0005e20000000800 */
[----:B------:R-:W-:Y:S01]  /*114a0*/  MOV R178, R181 ;  /* 0x000000b500b27202 */ /* 0x000fe20000000f00 */
[----:B------:R1:W5:Y:S01]  /*114b0*/  LDL.LU R232, [R1+0x100] ;  /* 0x0001000001e87983 */ /* 0x0003620000300800 */
[----:B------:R-:W-:-:S02]  /*114c0*/  MOV R181, R209 ;  /* 0x000000d100b57202 */ /* 0x000fc40000000f00 */
[----:B------:R-:W-:Y:S01]  /*114d0*/  MOV R209, R213 ;  /* 0x000000d500d17202 */ /* 0x000fe20000000f00 */
[----:B------:R1:W5:Y:S02]  /*114e0*/  LDL.LU R231, [R1+0xfc] ;  /* 0x0000fc0001e77983 */ /* 0x0003640000300800 */
[----:B------:R-:W-:Y:S08]  /*114f0*/  MUFU.EX2 R223, R29 ;  /* 0x0000001d00df7308 */ /* 0x000ff00000000800 */
[----:B------:R1:W1:Y:S01]  /*11500*/  MUFU.EX2 R171, R28 ;  /* 0x0000001c00ab7308 */ /* 0x0002620000000800 */
[----:B--2---:R-:W-:Y:S01]  /*11510*/  FADD.FTZ R2, R162, R45 ;  /* 0x0000002da2027221 */ /* 0x004fe20000010000 */
[----:B------:R-:W-:Y:S01]  /*11520*/  MOV R162, R179 ;  /* 0x000000b300a27202 */ /* 0x000fe20000000f00 */
[----:B------:R2:W5:Y:S01]  /*11530*/  LDL.LU R230, [R1+0xf8] ;  /* 0x0000f80001e67983 */ /* 0x0005620000300800 */
[----:B------:R-:W-:-:S02]  /*11540*/  MOV R179, R182 ;  /* 0x000000b600b37202 */ /* 0x000fc40000000f00 */
[----:B------:R-:W-:Y:S02]  /*11550*/  MOV R182, R210 ;  /* 0x000000d200b67202 */ /* 0x000fe40000000f00 */
[----:B------:R3:W2:Y:S01]  /*11560*/  MUFU.EX2 R212, R0 ;  /* 0x0000000000d47308 */ /* 0x0006a20000000800 */
[----:B------:R-:W-:-:S07]  /*11570*/  MOV R210, R215 ;  /* 0x000000d700d27202 */ /* 0x000fce0000000f00 */
[----:B------:R2:W-:Y:S01]  /*11580*/  MUFU.EX2 R213, R4 ;  /* 0x0000000400d57308 */ /* 0x0005e20000000800 */
[----:B------:R-:W-:Y:S02]  /*11590*/  MOV R177, R101 ;  /* 0x0000006500b17202 */ /* 0x000fe40000000f00 */
[----:B------:R-:W-:Y:S01]  /*115a0*/  MOV R172, R100 ;  /* 0x0000006400ac7202 */ /* 0x000fe20000000f00 */
[----:B------:R-:W-:Y:S01]  /*115b0*/  FADD.FTZ R132, R132, R2 ;  /* 0x0000000284847221 */ /* 0x000fe20000010000 */
[----:B------:R-:W-:Y:S01]  /*115c0*/  MOV R170, R162 ;  /* 0x000000a200aa7202 */ /* 0x000fe20000000f00 */
[----:B-1----:R-:W-:Y:S02]  /*115d0*/  LDSM.16.MT88.4 R28, [R227+0xd000] ;  /* 0x00d00000e31c783b */ /* 0x002fe40000004200 */
[----:B------:R1:W1:Y:S01]  /*115e0*/  MUFU.EX2 R215, R5 ;  /* 0x0000000500d77308 */ /* 0x0002620000000800 */
[----:B---3--:R-:W-:Y:S01]  /*115f0*/  FADD.FTZ R0, R160, R7 ;  /* 0x00000007a0007221 */ /* 0x008fe20000010000 */
[----:B------:R-:W-:Y:S01]  /*11600*/  HMMA.16816.F32.BF16 R100, R8, R26, R156 ;  /* 0x0000001a0864723c */ /* 0x000fe2000004189c */
[----:B------:R-:W-:Y:S01]  /*11610*/  MOV R169, R163 ;  /* 0x000000a300a97202 */ /* 0x000fe20000000f00 */
[----:B------:R-:W3:Y:S01]  /*11620*/  LDSM.16.MT88.4 R24, [R225+0xf000] ;  /* 0x00f00000e118783b */ /* 0x000ee20000004200 */
[----:B------:R-:W-:-:S02]  /*11630*/  FADD.FTZ R133, R133, R0 ;  /* 0x0000000085857221 */ /* 0x000fc40000010000 */
[----:B------:R-:W-:Y:S01]  /*11640*/  FADD.FTZ R0, R161, R6 ;  /* 0x00000006a1007221 */ /* 0x000fe20000010000 */
[----:B--2---:R-:W-:Y:S01]  /*11650*/  F2FP.BF16.PACK_AB R4, R217, R216 ;  /* 0x000000d8d904723e */ /* 0x004fe200000010ff */
[----:B------:R-:W-:Y:S01]  /*11660*/  MUFU.EX2 R252, R252 ;  /* 0x000000fc00fc7308 */ /* 0x000fe20000000800 */
[----:B------:R-:W-:Y:S01]  /*11670*/  F2FP.BF16.PACK_AB R8, R190, R221 ;  /* 0x000000ddbe08723e */ /* 0x000fe200000010ff */
[----:B------:R2:W5:Y:S01]  /*11680*/  LDL.LU R229, [R1+0xf4] ;  /* 0x0000f40001e57983 */ /* 0x0005620000300800 */
[----:B----4-:R-:W-:Y:S02]  /*11690*/  F2FP.BF16.PACK_AB R9, R220, R218 ;  /* 0x000000dadc09723e */ /* 0x010fe400000010ff */
[----:B------:R-:W-:Y:S01]  /*116a0*/  F2FP.BF16.PACK_AB R10, R188, R189 ;  /* 0x000000bdbc0a723e */ /* 0x000fe200000010ff */
[----:B------:R2:W5:Y:S01]  /*116b0*/  LDL.LU R224, [R1+0xf0] ;  /* 0x0000f00001e07983 */ /* 0x0005620000300800 */
[----:B------:R-:W-:Y:S02]  /*116c0*/  F2FP.BF16.PACK_AB R11, R171, R223 ;  /* 0x000000dfab0b723e */ /* 0x000fe400000010ff */
[----:B-1----:R-:W-:-:S02]  /*116d0*/  F2FP.BF16.PACK_AB R5, R214, R212 ;  /* 0x000000d4d605723e */ /* 0x002fc400000010ff */
[----:B------:R-:W-:Y:S02]  /*116e0*/  F2FP.BF16.PACK_AB R6, R222, R219 ;  /* 0x000000dbde06723e */ /* 0x000fe400000010ff */
[----:B------:R-:W-:Y:S01]  /*116f0*/  F2FP.BF16.PACK_AB R7, R215, R213 ;  /* 0x000000d5d707723e */ /* 0x000fe200000010ff */
[----:B------:R-:W-:Y:S01]  /*11700*/  HMMA.16816.F32.BF16 R148, R8, R20, R148 ;  /* 0x000000140894723c */ /* 0x000fe20000041894 */
[----:B------:R-:W-:Y:S02]  /*11710*/  MOV R157, R180 ;  /* 0x000000b4009d7202 */ /* 0x000fe40000000f00 */
[----:B------:R-:W-:Y:S02]  /*11720*/  MOV R156, R181 ;  /* 0x000000b5009c7202 */ /* 0x000fe40000000f00 */
[----:B------:R-:W-:-:S03]  /*11730*/  MOV R2, R182 ;  /* 0x000000b600027202 */ /* 0x000fc60000000f00 */
[----:B------:R-:W-:Y:S01]  /*11740*/  HMMA.16816.F32.BF16 R144, R4, R20, R144 ;  /* 0x000000140490723c */ /* 0x000fe20000041890 */
[----:B------:R-:W-:Y:S02]  /*11750*/  MOV R159, R178 ;  /* 0x000000b2009f7202 */ /* 0x000fe40000000f00 */
[----:B------:R-:W-:-:S05]  /*11760*/  MOV R158, R179 ;  /* 0x000000b3009e7202 */ /* 0x000fca0000000f00 */
[----:B------:R-:W-:Y:S01]  /*11770*/  HMMA.16816.F32.BF16 R152, R4, R22, R152 ;  /* 0x000000160498723c */ /* 0x000fe20000041898 */
[----:B------:R-:W-:-:S07]  /*11780*/  MOV R179, R208 ;  /* 0x000000d000b37202 */ /* 0x000fce0000000f00 */
[----:B------:R-:W-:Y:S01]  /*11790*/  HMMA.16816.F32.BF16 R40, R8, R22, R60 ;  /* 0x000000160828723c */ /* 0x000fe2000004183c */
[----:B------:R-:W1:Y:S01]  /*117a0*/  LDSM.16.MT88.4 R20, [R226+0xf000] ;  /* 0x00f00000e214783b */ /* 0x000e620000004200 */
[----:B------:R-:W-:-:S06]  /*117b0*/  MOV R178, R209 ;  /* 0x000000d100b27202 */ /* 0x000fcc0000000f00 */
[----:B------:R-:W-:Y:S01]  /*117c0*/  HMMA.16816.F32.BF16 R160, R4, R16, R68 ;  /* 0x0000001004a0723c */ /* 0x000fe20000041844 */
[----:B------:R-:W-:-:S06]  /*117d0*/  MOV R44, R210 ;  /* 0x000000d2002c7202 */ /* 0x000fcc0000000f00 */
[----:B------:R-:W-:Y:S01]  /*117e0*/  MOV R71, R183 ;  /* 0x000000b700477202 */ /* 0x000fe20000000f00 */
[----:B------:R-:W-:Y:S01]  /*117f0*/  HMMA.16816.F32.BF16 R60, R8, R18, R56 ;  /* 0x00000012083c723c */ /* 0x000fe20000041838 */
[----:B------:R-:W-:-:S07]  /*11800*/  MOV R45, R211 ;  /* 0x000000d3002d7202 */ /* 0x000fce0000000f00 */
[-C--:B------:R-:W-:Y:S08]  /*11810*/  HMMA.16816.F32.BF16 R180, R8, R12.reuse, R52 ;  /* 0x0000000c08b4723c */ /* 0x080ff00000041834 */
[C---:B------:R-:W-:Y:S08]  /*11820*/  HMMA.16816.F32.BF16 R48, R4.reuse, R12, R48 ;  /* 0x0000000c0430723c */ /* 0x040ff00000041830 */
[-C--:B------:R-:W-:Y:S08]  /*11830*/  HMMA.16816.F32.BF16 R184, R4, R14.reuse, R184 ;  /* 0x0000000e04b8723c */ /* 0x080ff000000418b8 */
[C---:B------:R-:W-:Y:S01]  /*11840*/  HMMA.16816.F32.BF16 R56, R8.reuse, R14, R72 ;  /* 0x0000000e0838723c */ /* 0x040fe20000041848 */
[----:B------:R-:W4:Y:S07]  /*11850*/  LDSM.16.MT88.4 R12, [R227+0xf000] ;  /* 0x00f00000e30c783b */ /* 0x000f2e0000004200 */
[----:B------:R-:W-:Y:S08]  /*11860*/  HMMA.16816.F32.BF16 R208, R8, R16, R76 ;  /* 0x0000001008d0723c */ /* 0x000ff0000004184c */
[C---:B------:R-:W-:Y:S01]  /*11870*/  HMMA.16816.F32.BF16 R64, R4.reuse, R18, R64 ;  /* 0x000000120440723c */ /* 0x040fe20000041840 */
[----:B------:R-:W2:Y:S07]  /*11880*/  LDSM.16.MT88.4 R16, [R228+0xf000] ;  /* 0x00f00000e410783b */ /* 0x000eae0000004200 */
[C---:B---3--:R-:W-:Y:S08]  /*11890*/  HMMA.16816.F32.BF16 R72, R4.reuse, R24, R88 ;  /* 0x000000180448723c */ /* 0x048ff00000041858 */
[C---:B------:R-:W-:Y:S07]  /*118a0*/  HMMA.16816.F32.BF16 R76, R4.reuse, R26, R128 ;  /* 0x0000001a044c723c */ /* 0x040fee0000041880 */
[----:B------:R-:W-:Y:S01]  /*118b0*/  MOV R131, R2 ;  /* 0x0000000200837202 */ /* 0x000fe20000000f00 */
[----:B-1----:R-:W-:Y:S01]  /*118c0*/  HMMA.16816.F32.BF16 R88, R4, R20, R112 ;  /* 0x000000140458723c */ /* 0x002fe20000041870 */
[----:B------:R-:W-:-:S02]  /*118d0*/  MOV R130, R44 ;  /* 0x0000002c00827202 */ /* 0x000fc40000000f00 */
[----:B------:R-:W-:Y:S02]  /*118e0*/  MOV R129, R45 ;  /* 0x0000002d00817202 */ /* 0x000fe40000000f00 */
[----:B------:R-:W-:Y:S02]  /*118f0*/  MOV R2, R47 ;  /* 0x0000002f00027202 */ /* 0x000fe40000000f00 */
[----:B------:R-:W-:Y:S02]  /*11900*/  MOV R112, R46 ;  /* 0x0000002e00707202 */ /* 0x000fe40000000f00 */
[----:B----4-:R-:W-:Y:S01]  /*11910*/  HMMA.16816.F32.BF16 R44, R4, R14, R124 ;  /* 0x0000000e042c723c */ /* 0x010fe2000004187c */
[----:B------:R-:W-:Y:S01]  /*11920*/  MOV R128, R156 ;  /* 0x0000009c00807202 */ /* 0x000fe20000000f00 */
[----:B------:R-:W-:Y:S01]  /*11930*/  FADD.FTZ R2, R2, R133 ;  /* 0x0000008502027221 */ /* 0x000fe20000010000 */
[----:B------:R-:W-:-:S04]  /*11940*/  MOV R114, R157 ;  /* 0x0000009d00727202 */ /* 0x000fc80000000f00 */
[----:B------:R-:W-:Y:S01]  /*11950*/  MOV R127, R159 ;  /* 0x0000009f007f7202 */ /* 0x000fe20000000f00 */
[C---:B------:R-:W-:Y:S01]  /*11960*/  HMMA.16816.F32.BF16 R192, R4.reuse, R28, R192 ;  /* 0x0000001c04c0723c */ /* 0x040fe200000418c0 */
[----:B------:R-:W-:Y:S02]  /*11970*/  MOV R113, R158 ;  /* 0x0000009e00717202 */ /* 0x000fe40000000f00 */
[----:B------:R-:W-:Y:S01]  /*11980*/  MOV R115, R71 ;  /* 0x0000004700737202 */ /* 0x000fe20000000f00 */
[----:B------:R-:W1:Y:S04]  /*11990*/  LDSM.16.MT88.4 R156, [R225+0xd800] ;  /* 0x00d80000e19c783b */ /* 0x000e680000004200 */
[----:B------:R-:W-:Y:S01]  /*119a0*/  HMMA.16816.F32.BF16 R200, R4, R30, R200 ;  /* 0x0000001e04c8723c */ /* 0x000fe200000418c8 */
[----:B------:R-:W-:-:S07]  /*119b0*/  FADD.FTZ R0, R112, R0 ;  /* 0x0000000070007221 */ /* 0x000fce0000010000 */
[C---:B------:R-:W-:Y:S08]  /*119c0*/  HMMA.16816.F32.BF16 R92, R4.reuse, R22, R92 ;  /* 0x00000016045c723c */ /* 0x040ff0000004185c */
[C---:B--2---:R-:W-:Y:S08]  /*119d0*/  HMMA.16816.F32.BF16 R104, R4.reuse, R16, R104 ;  /* 0x000000100468723c */ /* 0x044ff00000041868 */
[C---:B------:R-:W-:Y:S08]  /*119e0*/  HMMA.16816.F32.BF16 R108, R4.reuse, R18, R108 ;  /* 0x00000012046c723c */ /* 0x040ff0000004186c */
[----:B------:R-:W-:Y:S07]  /*119f0*/  HMMA.16816.F32.BF16 R120, R4, R12, R120 ;  /* 0x0000000c0478723c */ /* 0x000fee0000041878 */
[----:B------:R-:W-:Y:S01]  /*11a00*/  FADD.FTZ R6, R127, R168 ;  /* 0x000000a87f067221 */ /* 0x000fe20000010000 */
[----:B------:R-:W-:Y:S01]  /*11a10*/  HMMA.16816.F32.BF16 R68, R8, R24, R164 ;  /* 0x000000180844723c */ /* 0x000fe200000418a4 */
[----:B------:R-:W-:-:S02]  /*11a20*/  FADD.FTZ R4, R113, R132 ;  /* 0x0000008471047221 */ /* 0x000fc40000010000 */
[----:B------:R-:W-:Y:S02]  /*11a30*/  FADD.FTZ R6, R114, R6 ;  /* 0x0000000672067221 */ /* 0x000fe40000010000 */
[----:B------:R-:W-:-:S03]  /*11a40*/  FADD.FTZ R5, R128, R2 ;  /* 0x0000000280057221 */ /* 0x000fc60000010000 */
[----:B------:R-:W-:Y:S01]  /*11a50*/  HMMA.16816.F32.BF16 R52, R8, R26, R140 ;  /* 0x0000001a0834723c */ /* 0x000fe2000004188c */
[----:B------:R-:W-:Y:S01]  /*11a60*/  FADD.FTZ R2, R129, R0 ;  /* 0x0000000081027221 */ /* 0x000fe20000010000 */
[----:B------:R-:W-:Y:S01]  /*11a70*/  MOV R133, R174 ;  /* 0x000000ae00857202 */ /* 0x000fe20000000f00 */
[----:B------:R-:W-:Y:S01]  /*11a80*/  FADD.FTZ R0, R130, R4 ;  /* 0x0000000482007221 */ /* 0x000fe20000010000 */
[----:B------:R-:W-:-:S04]  /*11a90*/  MOV R132, R175 ;  /* 0x000000af00847202 */ /* 0x000fc80000000f00 */
[----:B------:R-:W-:Y:S01]  /*11aa0*/  HMMA.16816.F32.BF16 R24, R8, R20, R116 ;  /* 0x000000140818723c */ /* 0x000fe20000041874 */
[----:B------:R-:W-:Y:S02]  /*11ab0*/  MOV R142, R188 ;  /* 0x000000bc008e7202 */ /* 0x000fe40000000f00 */
[----:B------:R-:W-:Y:S02]  /*11ac0*/  MOV R141, R189 ;  /* 0x000000bd008d7202 */ /* 0x000fe40000000f00 */
[----:B------:R-:W-:-:S03]  /*11ad0*/  MOV R140, R190 ;  /* 0x000000be008c7202 */ /* 0x000fc60000000f00 */
[C---:B------:R-:W-:Y:S08]  /*11ae0*/  HMMA.16816.F32.BF16 R20, R8.reuse, R22, R100 ;  /* 0x000000160814723c */ /* 0x040ff00000041864 */
[C---:B------:R-:W-:Y:S08]  /*11af0*/  HMMA.16816.F32.BF16 R196, R8.reuse, R28, R196 ;  /* 0x0000001c08c4723c */ /* 0x040ff000000418c4 */
[C---:B------:R-:W-:Y:S01]  /*11b00*/  HMMA.16816.F32.BF16 R100, R8.reuse, R16, R96 ;  /* 0x000000100864723c */ /* 0x040fe20000041860 */
[----:B------:R-:W-:Y:S07]  /*11b10*/  LDSM.16.MT88.4 R96, [R226+0xf800] ;  /* 0x00f80000e260783b */ /* 0x000fee0000004200 */
[C---:B------:R-:W-:Y:S01]  /*11b20*/  HMMA.16816.F32.BF16 R28, R8.reuse, R30, R204 ;  /* 0x0000001e081c723c */ /* 0x040fe200000418cc */
[----:B------:R-:W-:Y:S07]  /*11b30*/  LDSM.16.MT88.4 R204, [R227+0xd800] ;  /* 0x00d80000e3cc783b */ /* 0x000fee0000004200 */
[C---:B------:R-:W-:Y:S08]  /*11b40*/  HMMA.16816.F32.BF16 R16, R8.reuse, R18, R84 ;  /* 0x000000120810723c */ /* 0x040ff00000041854 */
[C---:B------:R-:W-:Y:S01]  /*11b50*/  HMMA.16816.F32.BF16 R116, R8.reuse, R12, R80 ;  /* 0x0000000c0874723c */ /* 0x040fe20000041850 */
[----:B------:R-:W-:Y:S06]  /*11b60*/  LDSM.16.MT88.4 R80, [R225+0xf800] ;  /* 0x00f80000e150783b */ /* 0x000fec0000004200 */
[----:B------:R-:W-:Y:S01]  /*11b70*/  MOV R13, R191 ;  /* 0x000000bf000d7202 */ /* 0x000fe20000000f00 */
[----:B------:R-:W-:Y:S01]  /*11b80*/  HMMA.16816.F32.BF16 R36, R8, R14, R36 ;  /* 0x0000000e0824723c */ /* 0x000fe20000041824 */
[----:B------:R-:W-:Y:S06]  /*11b90*/  LDSM.16.MT88.4 R188, [R228+0xd800] ;  /* 0x00d80000e4bc783b */ /* 0x000fec0000004200 */
[----:B------:R-:W-:Y:S01]  /*11ba0*/  FADD.FTZ R9, R115, R5 ;  /* 0x0000000573097221 */ /* 0x000fe20000010000 */
[----:B------:R-:W-:Y:S01]  /*11bb0*/  MOV R14, R172 ;  /* 0x000000ac000e7202 */ /* 0x000fe20000000f00 */
[----:B------:R-:W-:Y:S01]  /*11bc0*/  FADD.FTZ R10, R131, R6 ;  /* 0x00000006830a7221 */ /* 0x000fe20000010000 */
[----:B------:R-:W-:Y:S01]  /*11bd0*/  MOV R11, R173 ;  /* 0x000000ad000b7202 */ /* 0x000fe20000000f00 */
[----:B------:R-:W-:Y:S04]  /*11be0*/  LDSM.16.MT88.4 R112, [R228+0xf800] ;  /* 0x00f80000e470783b */ /* 0x000fe80000004200 */
[----:B------:R-:W2:Y:S04]  /*11bf0*/  LDSM.16.MT88.4 R172, [R226+0xd800] ;  /* 0x00d80000e2ac783b */ /* 0x000ea80000004200 */
[----:B------:R-:W3:Y:S01]  /*11c00*/  LDSM.16.MT88.4 R4, [R227+0xf800] ;  /* 0x00f80000e304783b */ /* 0x000ee20000004200 */
[----:B------:R-:W4:Y:S08]  /*11c10*/  MUFU.EX2 R250, R250 ;  /* 0x000000fa00fa7308 */ /* 0x000f300000000800 */
[----:B------:R-:W-:Y:S08]  /*11c20*/  MUFU.EX2 R249, R249 ;  /* 0x000000f900f97308 */ /* 0x000ff00000000800 */
        /* <DEDUP_REMOVED lines=13> */
[----:B----4-:R-:W-:-:S02]  /*11d00*/  F2FP.BF16.PACK_AB R128, R250, R252 ;  /* 0x000000fcfa80723e */ /* 0x010fc400000010ff */
[----:B-1----:R-:W-:Y:S02]  /*11d10*/  F2FP.BF16.PACK_AB R129, R246, R248 ;  /* 0x000000f8f681723e */ /* 0x002fe400000010ff */
[----:B------:R-:W-:Y:S02]  /*11d20*/  F2FP.BF16.PACK_AB R130, R251, R249 ;  /* 0x000000f9fb82723e */ /* 0x000fe400000010ff */
[----:B------:R-:W-:Y:S02]  /*11d30*/  F2FP.BF16.PACK_AB R131, R138, R244 ;  /* 0x000000f48a83723e */ /* 0x000fe400000010ff */
[----:B------:R-:W-:Y:S02]  /*11d40*/  F2FP.BF16.PACK_AB R124, R247, R137 ;  /* 0x00000089f77c723e */ /* 0x000fe400000010ff */
[----:B------:R-:W-:Y:S02]  /*11d50*/  F2FP.BF16.PACK_AB R125, R33, R34 ;  /* 0x00000022217d723e */ /* 0x000fe400000010ff */
[----:B------:R-:W-:-:S02]  /*11d60*/  F2FP.BF16.PACK_AB R126, R139, R245 ;  /* 0x000000f58b7e723e */ /* 0x000fc400000010ff */
[----:B--2---:R-:W-:Y:S01]  /*11d70*/  F2FP.BF16.PACK_AB R127, R35, R32 ;  /* 0x00000020237f723e */ /* 0x004fe200000010ff */
[----:B------:R-:W-:Y:S01]  /*11d80*/  FADD.FTZ R8, R170, R0 ;  /* 0x00000000aa087221 */ /* 0x000fe20000010000 */
[----:B------:R-:W-:Y:S01]  /*11d90*/  HMMA.16816.F32.BF16 R148, R128, R156, R148 ;  /* 0x0000009c8094723c */ /* 0x000fe20000041894 */
[----:B------:R-:W-:Y:S01]  /*11da0*/  MOV R0, R179 ;  /* 0x000000b300007202 */ /* 0x000fe20000000f00 */
[----:B------:R-:W-:Y:S01]  /*11db0*/  FADD.FTZ R2, R169, R2 ;  /* 0x00000002a9027221 */ /* 0x000fe20000010000 */
[----:B------:R-:W-:-:S05]  /*11dc0*/  MOV R143, R171 ;  /* 0x000000ab008f7202 */ /* 0x000fca0000000f00 */
[----:B------:R-:W-:Y:S01]  /*11dd0*/  HMMA.16816.F32.BF16 R144, R124, R156, R144 ;  /* 0x0000009c7c90723c */ /* 0x000fe20000041890 */
[----:B------:R-:W-:Y:S01]  /*11de0*/  MOV R12, R176 ;  /* 0x000000b0000c7202 */ /* 0x000fe20000000f00 */
[----:B------:R-:W-:Y:S01]  /*11df0*/  FADD.FTZ R0, R0, R10 ;  /* 0x0000000a00007221 */ /* 0x000fe20000010000 */
[----:B------:R-:W-:-:S05]  /*11e00*/  MOV R15, R177 ;  /* 0x000000b1000f7202 */ /* 0x000fca0000000f00 */
[----:B------:R-:W-:Y:S01]  /*11e10*/  HMMA.16816.F32.BF16 R152, R124, R158, R152 ;  /* 0x0000009e7c98723c */ /* 0x000fe20000041898 */
[----:B------:R-:W-:-:S07]  /*11e20*/  FADD.FTZ R2, R132, R2 ;  /* 0x0000000284027221 */ /* 0x000fce0000010000 */
[----:B------:R-:W-:Y:S07]  /*11e30*/  HMMA.16816.F32.BF16 R156, R128, R158, R40 ;  /* 0x0000009e809c723c */ /* 0x000fee0000041828 */
[----:B------:R-:W-:Y:S01]  /*11e40*/  MOV R43, R178 ;  /* 0x000000b2002b7202 */ /* 0x000fe20000000f00 */
[----:B------:R-:W-:Y:S01]  /*11e50*/  HMMA.16816.F32.BF16 R160, R124, R172, R160 ;  /* 0x000000ac7ca0723c */ /* 0x000fe200000418a0 */
        /* <DEDUP_REMOVED lines=18> */
[----:B---3--:R-:W-:Y:S08]  /*11f80*/  HMMA.16816.F32.BF16 R120, R124, R4, R120 ;  /* 0x000000047c78723c */ /* 0x008ff00000041878 */
        /* <DEDUP_REMOVED lines=56> */
.L_x_77:
[----:B---3--:R-:W-:-:S12]  /*12310*/  UIADD3 UR8, UR14, -0x1, URZ ;  /* 0xffffffff0e087890 */ /* 0x008fd8000fffe03f */
.L_x_80:
[----:B------:R-:W-:-:S13]  /*12320*/  ISETP.LE.AND P0, PT, RZ, UR8, PT ;  /* 0x00000008ff007c0c */ /* 0x000fda000bf03270 */
[----:B------:R-:W-:Y:S05]  /*12330*/  @!P0 BRA `(.L_x_81) ;  /* 0x000048e000008947 */ /* 0x000fea0003800000 */
[----:B------:R-:W2:Y:S01]  /*12340*/  LDL.LU.64 R6, [R1+0xc8] ;  /* 0x0000c80001067983 */ /* 0x000ea20000300a00 */
[----:B------:R-:W-:Y:S01]  /*12350*/  MOV R141, R3 ;  /* 0x00000003008d7202 */ /* 0x000fe20000000f00 */
[----:B------:R-:W-:Y:S01]  /*12360*/  ULDC.64 UR6, c[0x0][0x198] ;  /* 0x0000660000067ab9 */ /* 0x000fe20000000a00 */
[----:B------:R-:W-:Y:S01]  /*12370*/  IMAD.MOV.U32 R139, RZ, RZ, R135 ;  /* 0x000000ffff8b7224 */ /* 0x000fe200078e0087 */
[----:B-1----:R-:W3:Y:S01]  /*12380*/  LDL.LU.64 R4, [R1+0xd0] ;  /* 0x0000d00001047983 */ /* 0x002ee20000300a00 */
[----:B------:R-:W-:Y:S01]  /*12390*/  IMAD.MOV.U32 R132, RZ, RZ, R136 ;  /* 0x000000ffff847224 */ /* 0x000fe200078e0088 */
[----:B------:R-:W-:Y:S01]  /*123a0*/  ULDC.64 UR4, c[0x0][0x1a0] ;  /* 0x0000680000047ab9 */ /* 0x000fe20000000a00 */
[----:B------:R-:W-:Y:S01]  /*123b0*/  IMAD.MOV.U32 R140, RZ, RZ, R134 ;  /* 0x000000ffff8c7224 */ /* 0x000fe200078e0086 */
[----:B------:R-:W-:Y:S02]  /*123c0*/  USHF.L.U64.HI UR7, UR6, 0x5, UR7 ;  /* 0x0000000506077899 */ /* 0x000fe40008010207 */
[----:B------:R-:W-:-:S02]  /*123d0*/  USHF.L.U64.HI UR11, UR4, 0x5, UR5 ;  /* 0x00000005040b7899 */ /* 0x000fc40008010205 */
[----:B------:R-:W-:Y:S02]  /*123e0*/  USHF.L.U32 UR12, UR4, 0x5, URZ ;  /* 0x00000005040c7899 */ /* 0x000fe4000800063f */
[----:B------:R-:W-:Y:S01]  /*123f0*/  USHF.L.U32 UR6, UR6, 0x5, URZ ;  /* 0x0000000506067899 */ /* 0x000fe2000800063f */
[----:B--2---:R-:W-:Y:S02]  /*12400*/  MOV R3, R7 ;  /* 0x0000000700037202 */ /* 0x004fe40000000f00 */
[----:B---3--:R-:W-:-:S05]  /*12410*/  MOV R2, R4 ;  /* 0x0000000400027202 */ /* 0x008fca0000000f00 */
[----:B------:R1:W-:Y:S01]  /*12420*/  STL.64 [R1+0xa0], R2 ;  /* 0x0000a00201007387 */ /* 0x0003e20000100a00 */
[----:B------:R-:W-:Y:S05]  /*12430*/  BRA `(.L_x_82) ;  /* 0x0000023000007947 */ /* 0x000fea0003800000 */
.L_x_84:
        /* <DEDUP_REMOVED lines=35> */
.L_x_82:
[----:B------:R-:W2:Y:S01]  /*12670*/  LDL.64 R4, [R1+0xa0] ;  /* 0x0000a00001047983 */ /* 0x000ea20000100a00 */
[----:B------:R-:W-:Y:S04]  /*12680*/  DEPBAR.LE SB0, 0x0 ;  /* 0x000080000000791a */ /* 0x000fe80000000000 */
[----:B-1----:R-:W-:Y:S01]  /*12690*/  MOV R2, UR8 ;  /* 0x0000000800027c02 */ /* 0x002fe20008000f00 */
[----:B------:R-:W-:Y:S01]  /*126a0*/  BAR.SYNC.DEFER_BLOCKING 0x0 ;  /* 0x0000000000007b1d */ /* 0x000fe20000010000 */
[----:B------:R-:W-:Y:S02]  /*126b0*/  USHF.R.S32.HI UR5, URZ, 0x1f, UR8 ;  /* 0x0000001f3f057899 */ /* 0x000fe40008011408 */
[----:B------:R-:W-:Y:S04]  /*126c0*/  UIMAD UR4, UR18, UR8, URZ ;  /* 0x00000008120472a4 */ /* 0x000fe8000f8e023f */
        /* <DEDUP_REMOVED lines=11> */
[----:B------:R-:W-:Y:S04]  /*12780*/  IADD3 R2, P0, R4, UR12, RZ ;  /* 0x0000000c04027c10 */ /* 0x000fe8000ff1e0ff */
[----:B------:R-:W-:Y:S01]  /*12790*/  IADD3.X R3, R5, UR11, RZ, P0, !PT ;  /* 0x0000000b05037c10 */ /* 0x000fe200087fe4ff */
[----:B------:R1:W-:Y:S01]  /*127a0*/  LDGSTS.E.BYPASS.LTC128B.128 [R243+0xe000], [R6.64+0x80] ;  /* 0x0e00008006f37fae */ /* 0x0003e2000b901d50 */
[----:B------:R-:W-:Y:S04]  /*127b0*/  IADD3 R8, P0, R2, UR12, RZ ;  /* 0x0000000c02087c10 */ /* 0x000fe8000ff1e0ff */
[----:B------:R-:W-:Y:S02]  /*127c0*/  IADD3.X R9, R3, UR11, RZ, P0, !PT ;  /* 0x0000000b03097c10 */ /* 0x000fe400087fe4ff */
[----:B------:R-:W-:Y:S01]  /*127d0*/  ISETP.LT.AND P0, PT, RZ, UR8, PT ;  /* 0x00000008ff007c0c */ /* 0x000fe2000bf01270 */
[----:B------:R1:W-:Y:S08]  /*127e0*/  LDGSTS.E.BYPASS.LTC128B.128 [R243+0xc800], [R4.64] ;  /* 0x0c80000004f37fae */ /* 0x0003f0000b901d50 */
[----:B------:R1:W-:Y:S08]  /*127f0*/  LDGSTS.E.BYPASS.LTC128B.128 [R243+0xe800], [R4.64+0x80] ;  /* 0x0e80008004f37fae */ /* 0x0003f0000b901d50 */
[----:B------:R2:W-:Y:S08]  /*12800*/  LDGSTS.E.BYPASS.LTC128B.128 [R243+0xd000], [R2.64] ;  /* 0x0d00000002f37fae */ /* 0x0005f0000b901d50 */
[----:B------:R2:W-:Y:S08]  /*12810*/  LDGSTS.E.BYPASS.LTC128B.128 [R243+0xf000], [R2.64+0x80] ;  /* 0x0f00008002f37fae */ /* 0x0005f0000b901d50 */
[----:B------:R3:W-:Y:S08]  /*12820*/  LDGSTS.E.BYPASS.LTC128B.128 [R243+0xd800], [R8.64] ;  /* 0x0d80000008f37fae */ /* 0x0007f0000b901d50 */
[----:B------:R3:W-:Y:S08]  /*12830*/  LDGSTS.E.BYPASS.LTC128B.128 [R243+0xf800], [R8.64+0x80] ;  /* 0x0f80008008f37fae */ /* 0x0007f0000b901d50 */
[----:B-----5:R-:W-:Y:S08]  /*12840*/  LDSM.16.M88.4 R64, [R231] ;  /* 0x00000000e740783b */ /* 0x020ff00000000200 */
[----:B------:R-:W1:Y:S08]  /*12850*/  LDSM.16.M88.4 R16, [R224+0x8000] ;  /* 0x00800000e010783b */ /* 0x000e700000000200 */
        /* <DEDUP_REMOVED lines=40> */
[-C--:B-1----:R-:W-:Y:S08]  /*12ae0*/  HMMA.16816.F32.BF16 R52, R212, R208.reuse, R52 ;  /* 0x000000d0d434723c */ /* 0x082ff00000041834 */
[C---:B------:R-:W-:Y:S08]  /*12af0*/  HMMA.16816.F32.BF16 R56, R220.reuse, R208, R56 ;  /* 0x000000d0dc38723c */ /* 0x040ff00000041838 */
[-C--:B------:R-:W-:Y:S01]  /*12b00*/  HMMA.16816.F32.BF16 R60, R220, R210.reuse, R60 ;  /* 0x000000d2dc3c723c */ /* 0x080fe2000004183c */
[----:B------:R-:W1:Y:S07]  /*12b10*/  LDSM.16.M88.4 R220, [R230+0x8000] ;  /* 0x00800000e6dc783b */ /* 0x000e6e0000000200 */
[----:B------:R-:W-:Y:S01]  /*12b20*/  HMMA.16816.F32.BF16 R64, R212, R210, R64 ;  /* 0x000000d2d440723c */ /* 0x000fe20000041840 */
[----:B------:R-:W2:Y:S08]  /*12b30*/  LDSM.16.M88.4 R208, [R234+0x2000] ;  /* 0x00200000ead0783b */ /* 0x000eb00000000200 */
        /* <DEDUP_REMOVED lines=65> */
[----:B------:R-:W2:Y:S08]  /*12f50*/  LDSM.16.M88.4 R212, [R232+0x6000] ;  /* 0x00600000e8d4783b */ /* 0x000eb00000000200 */
        /* <DEDUP_REMOVED lines=43> */
[----:B------:R-:W2:Y:S07]  /*13210*/  LDSM.16.M88.4 R212, [R233+0x6000] ;  /* 0x00600000e9d4783b */ /* 0x000eae0000000200 */
[-C--:B-1----:R-:W-:Y:S08]  /*13220*/  HMMA.16816.F32.BF16 R4, R220, R208.reuse, R4 ;  /* 0x000000d0dc04723c */ /* 0x082ff00000041804 */
[C---:B--2---:R-:W-:Y:S08]  /*13230*/  HMMA.16816.F32.BF16 R8, R212.reuse, R208, R8 ;  /* 0x000000d0d408723c */ /* 0x044ff00000041808 */
[-C--:B------:R-:W-:Y:S08]  /*13240*/  HMMA.16816.F32.BF16 R12, R212, R210.reuse, R12 ;  /* 0x000000d2d40c723c */ /* 0x080ff0000004180c */
[----:B------:R-:W-:Y:S01]  /*13250*/  FMUL.FTZ R4, R4, c[0x0][0x2ec] ;  /* 0x0000bb0004047a20 */ /* 0x000fe20000410000 */
[C---:B------:R-:W-:Y:S03]  /*13260*/  HMMA.16816.F32.BF16 R16, R220.reuse, R210, R16 ;  /* 0x000000d2dc10723c */ /* 0x040fe60000041810 */
[----:B------:R-:W-:Y:S01]  /*13270*/  MUFU.TANH R219, R4 ;  /* 0x0000000400db7308 */ /* 0x000fe20000002400 */
[----:B------:R-:W-:Y:S02]  /*13280*/  FMUL.FTZ R5, R5, c[0x0][0x2ec] ;  /* 0x0000bb0005057a20 */ /* 0x000fe40000410000 */
[----:B------:R-:W-:Y:S02]  /*13290*/  FMUL.FTZ R6, R6, c[0x0][0x2ec] ;  /* 0x0000bb0006067a20 */ /* 0x000fe40000410000 */
[----:B------:R-:W-:Y:S04]  /*132a0*/  FMUL.FTZ R7, R7, c[0x0][0x2ec] ;  /* 0x0000bb0007077a20 */ /* 0x000fe80000410000 */
[----:B------:R-:W-:Y:S01]  /*132b0*/  FMUL.FTZ R9, R9, c[0x0][0x2ec] ;  /* 0x0000bb0009097a20 */ /* 0x000fe20000410000 */
[----:B------:R-:W-:Y:S01]  /*132c0*/  MUFU.TANH R249, R5 ;  /* 0x0000000500f97308 */ /* 0x000fe20000002400 */
[----:B------:R-:W-:Y:S02]  /*132d0*/  FMUL.FTZ R11, R11, c[0x0][0x2ec] ;  /* 0x0000bb000b0b7a20 */ /* 0x000fe40000410000 */
[----:B------:R-:W-:Y:S02]  /*132e0*/  FMUL.FTZ R8, R8, c[0x0][0x2ec] ;  /* 0x0000bb0008087a20 */ /* 0x000fe40000410000 */
[----:B------:R-:W-:Y:S02]  /*132f0*/  FMUL.FTZ R10, R10, c[0x0][0x2ec] ;  /* 0x0000bb000a0a7a20 */ /* 0x000fe40000410000 */
[----:B------:R-:W-:Y:S02]  /*13300*/  FMUL.FTZ R12, R12, c[0x0][0x2ec] ;  /* 0x0000bb000c0c7a20 */ /* 0x000fe40000410000 */
[----:B------:R-:W-:Y:S01]  /*13310*/  FMUL.FTZ R13, R13, c[0x0][0x2ec] ;  /* 0x0000bb000d0d7a20 */ /* 0x000fe20000410000 */
[----:B------:R-:W-:Y:S01]  /*13320*/  MUFU.TANH R244, R6 ;  /* 0x0000000600f47308 */ /* 0x000fe20000002400 */
[----:B------:R-:W-:Y:S02]  /*13330*/  FMUL.FTZ R14, R14, c[0x0][0x2ec] ;  /* 0x0000bb000e0e7a20 */ /* 0x000fe40000410000 */
[----:B------:R-:W-:Y:S02]  /*13340*/  FMUL.FTZ R15, R15, c[0x0][0x2ec] ;  /* 0x0000bb000f0f7a20 */ /* 0x000fe40000410000 */
[----:B------:R-:W-:Y:S02]  /*13350*/  FMUL.FTZ R16, R16, c[0x0][0x2ec] ;  /* 0x0000bb0010107a20 */ /* 0x000fe40000410000 */
[----:B------:R-:W-:Y:S02]  /*13360*/  FMUL.FTZ R17, R17, c[0x0][0x2ec] ;  /* 0x0000bb0011117a20 */ /* 0x000fe40000410000 */
[----:B------:R-:W-:Y:S01]  /*13370*/  FMUL.FTZ R18, R18, c[0x0][0x2ec] ;  /* 0x0000bb0012127a20 */ /* 0x000fe20000410000 */
[----:B------:R1:W-:Y:S01]  /*13380*/  MUFU.TANH R250, R7 ;  /* 0x0000000700fa7308 */ /* 0x0003e20000002400 */
[----:B------:R-:W-:Y:S09]  /*13390*/  FMUL.FTZ R19, R19, c[0x0][0x2ec] ;  /* 0x0000bb0013137a20 */ /* 0x000ff20000410000 */
[----:B------:R-:W2:Y:S10]  /*133a0*/  MUFU.TANH R0, R9 ;  /* 0x0000000900007308 */ /* 0x000eb40000002400 */
[----:B------:R-:W-:Y:S01]  /*133b0*/  MUFU.TANH R246, R8 ;  /* 0x0000000800f67308 */ /* 0x000fe20000002400 */
[----:B-1----:R-:W1:Y:S09]  /*133c0*/  LDSM.16.M88.4 R4, [R229+0x2800] ;  /* 0x00280000e504783b */ /* 0x002e720000000200 */
[----:B------:R-:W-:Y:S01]  /*133d0*/  MUFU.TANH R245, R10 ;  /* 0x0000000a00f57308 */ /* 0x000fe20000002400 */
[----:B--2---:R2:W-:Y:S09]  /*133e0*/  STL [R1], R0 ;  /* 0x0000000001007387 */ /* 0x0045f20000100800 */
[----:B------:R-:W-:Y:S10]  /*133f0*/  MUFU.TANH R248, R12 ;  /* 0x0000000c00f87308 */ /* 0x000ff40000002400 */
[----:B------:R-:W-:Y:S10]  /*13400*/  MUFU.TANH R247, R13 ;  /* 0x0000000d00f77308 */ /* 0x000ff40000002400 */
[----:B--2---:R2:W3:Y:S01]  /*13410*/  MUFU.TANH R0, R11 ;  /* 0x0000000b00007308 */ /* 0x0044e20000002400 */
[-C--:B-1----:R-:W-:Y:S09]  /*13420*/  HMMA.16816.F32.BF16 R20, R220, R4.reuse, R20 ;  /* 0x00000004dc14723c */ /* 0x082ff20000041814 */
[----:B------:R-:W-:Y:S01]  /*13430*/  MUFU.TANH R252, R14 ;  /* 0x0000000e00fc7308 */ /* 0x000fe20000002400 */
[C---:B------:R-:W-:Y:S09]  /*13440*/  HMMA.16816.F32.BF16 R24, R212.reuse, R4, R24 ;  /* 0x00000004d418723c */ /* 0x040ff20000041818 */
[----:B------:R-:W-:Y:S01]  /*13450*/  MUFU.TANH R251, R15 ;  /* 0x0000000f00fb7308 */ /* 0x000fe20000002400 */
[-C--:B------:R-:W-:Y:S01]  /*13460*/  HMMA.16816.F32.BF16 R28, R212, R6.reuse, R28 ;  /* 0x00000006d41c723c */ /* 0x080fe2000004181c */
[----:B--2---:R-:W1:Y:S03]  /*13470*/  LDSM.16.M88.4 R8, [R229+0x3000] ;  /* 0x00300000e508783b */ /* 0x004e660000000200 */
[----:B------:R-:W-:Y:S04]  /*13480*/  FMUL.FTZ R22, R22, c[0x0][0x2ec] ;  /* 0x0000bb0016167a20 */ /* 0x000fe80000410000 */
[C---:B------:R-:W-:Y:S01]  /*13490*/  HMMA.16816.F32.BF16 R32, R220.reuse, R6, R32 ;  /* 0x00000006dc20723c */ /* 0x040fe20000041820 */
[----:B------:R-:W-:Y:S01]  /*134a0*/  MUFU.TANH R210, R16 ;  /* 0x0000001000d27308 */ /* 0x000fe20000002400 */
[----:B------:R-:W2:Y:S01]  /*134b0*/  LDSM.16.M88.4 R4, [R229+0x3800] ;  /* 0x00380000e504783b */ /* 0x000ea20000000200 */
[----:B------:R-:W-:Y:S04]  /*134c0*/  DEPBAR.LE SB0, 0x0 ;  /* 0x000080000000791a */ /* 0x000fe80000000000 */
[----:B------:R-:W-:Y:S04]  /*134d0*/  FMUL.FTZ R24, R24, c[0x0][0x2ec] ;  /* 0x0000bb0018187a20 */ /* 0x000fe80000410000 */
[----:B------:R-:W-:Y:S01]  /*134e0*/  MUFU.TANH R208, R17 ;  /* 0x0000001100d07308 */ /* 0x000fe20000002400 */
[----:B---3--:R3:W-:Y:S01]  /*134f0*/  STL [R1+0x4], R0 ;  /* 0x0000040001007387 */ /* 0x0087e20000100800 */
[----:B------:R-:W-:Y:S02]  /*13500*/  FMUL.FTZ R25, R25, c[0x0][0x2ec] ;  /* 0x0000bb0019197a20 */ /* 0x000fe40000410000 */
[----:B------:R-:W-:Y:S02]  /*13510*/  FMUL.FTZ R26, R26, c[0x0][0x2ec] ;  /* 0x0000bb001a1a7a20 */ /* 0x000fe40000410000 */
[----:B------:R-:W-:Y:S02]  /*13520*/  FMUL.FTZ R28, R28, c[0x0][0x2ec] ;  /* 0x0000bb001c1c7a20 */ /* 0x000fe40000410000 */
[----:B------:R-:W-:Y:S02]  /*13530*/  FMUL.FTZ R29, R29, c[0x0][0x2ec] ;  /* 0x0000bb001d1d7a20 */ /* 0x000fe40000410000 */
[----:B------:R-:W-:Y:S01]  /*13540*/  MUFU.TANH R143, R18 ;  /* 0x00000012008f7308 */ /* 0x000fe20000002400 */
[----:B------:R-:W-:Y:S01]  /*13550*/  BAR.SYNC.DEFER_BLOCKING 0x0 ;  /* 0x0000000000007b1d */ /* 0x000fe20000010000 */
[----:B------:R-:W-:Y:S02]  /*13560*/  FMUL.FTZ R23, R23, c[0x0][0x2ec] ;  /* 0x0000bb0017177a20 */ /* 0x000fe40000410000 */
[----:B------:R-:W-:Y:S02]  /*13570*/  FMUL.FTZ R27, R27, c[0x0][0x2ec] ;  /* 0x0000bb001b1b7a20 */ /* 0x000fe40000410000 */
[----:B------:R-:W-:Y:S02]  /*13580*/  FMUL.FTZ R30, R30, c[0x0][0x2ec] ;  /* 0x0000bb001e1e7a20 */ /* 0x000fe40000410000 */
[----:B------:R-:W-:Y:S02]  /*13590*/  FMUL.FTZ R31, R31, c[0x0][0x2ec] ;  /* 0x0000bb001f1f7a20 */ /* 0x000fe40000410000 */
[----:B------:R-:W-:Y:S01]  /*135a0*/  MUFU.TANH R209, R19 ;  /* 0x0000001300d17308 */ /* 0x000fe20000002400 */
[----:B------:R-:W-:Y:S02]  /*135b0*/  FMUL.FTZ R32, R32, c[0x0][0x2ec] ;  /* 0x0000bb0020207a20 */ /* 0x000fe40000410000 */
[----:B------:R-:W-:Y:S01]  /*135c0*/  FMUL.FTZ R20, R20, c[0x0][0x2ec] ;  /* 0x0000bb0014147a20 */ /* 0x000fe20000410000 */
[-C--:B-1----:R-:W-:Y:S05]  /*135d0*/  HMMA.16816.F32.BF16 R36, R220, R8.reuse, R36 ;  /* 0x00000008dc24723c */ /* 0x082fea0000041824 */
[----:B------:R-:W-:Y:S01]  /*135e0*/  FMUL.FTZ R21, R21, c[0x0][0x2ec] ;  /* 0x0000bb0015157a20 */ /* 0x000fe20000410000 */
[----:B---3--:R-:W1:Y:S02]  /*135f0*/  MUFU.TANH R0, R24 ;  /* 0x0000001800007308 */ /* 0x008e640000002400 */
[C---:B------:R-:W-:Y:S08]  /*13600*/  HMMA.16816.F32.BF16 R40, R212.reuse, R8, R40 ;  /* 0x00000008d428723c */ /* 0x040ff00000041828 */
[----:B------:R-:W-:Y:S01]  /*13610*/  MUFU.TANH R216, R22 ;  /* 0x0000001600d87308 */ /* 0x000fe20000002400 */
[-C--:B------:R-:W-:Y:S08]  /*13620*/  HMMA.16816.F32.BF16 R44, R212, R10.reuse, R44 ;  /* 0x0000000ad42c723c */ /* 0x080ff0000004182c */
[C---:B------:R-:W-:Y:S01]  /*13630*/  HMMA.16816.F32.BF16 R48, R220.reuse, R10, R48 ;  /* 0x0000000adc30723c */ /* 0x040fe20000041830 */
[----:B------:R-:W-:Y:S01]  /*13640*/  MUFU.TANH R211, R23 ;  /* 0x0000001700d37308 */ /* 0x000fe20000002400 */
[----:B-1----:R1:W-:Y:S05]  /*13650*/  STL [R1+0x3c], R0 ;  /* 0x00003c0001007387 */ /* 0x0023ea0000100800 */
[----:B------:R-:W-:Y:S01]  /*13660*/  FMUL.FTZ R40, R40, c[0x0][0x2ec] ;  /* 0x0000bb0028287a20 */ /* 0x000fe20000410000 */
[-C--:B--2---:R-:W-:Y:S03]  /*13670*/  HMMA.16816.F32.BF16 R52, R220, R4.reuse, R52 ;  /* 0x00000004dc34723c */ /* 0x084fe60000041834 */
[----:B------:R2:W-:Y:S01]  /*13680*/  MUFU.TANH R23, R27 ;  /* 0x0000001b00177308 */ /* 0x0005e20000002400 */
[----:B------:R-:W-:Y:S02]  /*13690*/  FMUL.FTZ R41, R41, c[0x0][0x2ec] ;  /* 0x0000bb0029297a20 */ /* 0x000fe40000410000 */
[----:B------:R-:W-:Y:S02]  /*136a0*/  FMUL.FTZ R42, R42, c[0x0][0x2ec] ;  /* 0x0000bb002a2a7a20 */ /* 0x000fe40000410000 */
[C---:B------:R-:W-:Y:S04]  /*136b0*/  HMMA.16816.F32.BF16 R56, R212.reuse, R4, R56 ;  /* 0x00000004d438723c */ /* 0x040fe80000041838 */
[----:B------:R-:W-:Y:S01]  /*136c0*/  FMUL.FTZ R43, R43, c[0x0][0x2ec] ;  /* 0x0000bb002b2b7a20 */ /* 0x000fe20000410000 */
[----:B------:R3:W-:Y:S01]  /*136d0*/  MUFU.TANH R22, R30 ;  /* 0x0000001e00167308 */ /* 0x0007e20000002400 */
[----:B------:R-:W-:Y:S02]  /*136e0*/  FMUL.FTZ R44, R44, c[0x0][0x2ec] ;  /* 0x0000bb002c2c7a20 */ /* 0x000fe40000410000 */
[-C--:B------:R-:W-:Y:S04]  /*136f0*/  HMMA.16816.F32.BF16 R60, R212, R6.reuse, R60 ;  /* 0x00000006d43c723c */ /* 0x080fe8000004183c */
[----:B------:R-:W-:Y:S02]  /*13700*/  FMUL.FTZ R24, R49, c[0x0][0x2ec] ;  /* 0x0000bb0031187a20 */ /* 0x000fe40000410000 */
[----:B------:R-:W-:Y:S01]  /*13710*/  FMUL.FTZ R19, R50, c[0x0][0x2ec] ;  /* 0x0000bb0032137a20 */ /* 0x000fe20000410000 */
[----:B-1----:R-:W1:Y:S01]  /*13720*/  MUFU.TANH R0, R25 ;  /* 0x0000001900007308 */ /* 0x002e620000002400 */
[----:B------:R-:W-:Y:S04]  /*13730*/  HMMA.16816.F32.BF16 R64, R220, R6, R64 ;  /* 0x00000006dc40723c */ /* 0x000fe80000041840 */
[----:B--2---:R-:W-:Y:S02]  /*13740*/  FMUL.FTZ R27, R38, c[0x0][0x2ec] ;  /* 0x0000bb00261b7a20 */ /* 0x004fe40000410000 */
[----:B------:R-:W-:Y:S02]  /*13750*/  FMUL.FTZ R18, R51, c[0x0][0x2ec] ;  /* 0x0000bb0033127a20 */ /* 0x000fe40000410000 */
[----:B------:R-:W-:Y:S01]  /*13760*/  FMUL.FTZ R17, R52, c[0x0][0x2ec] ;  /* 0x0000bb0034117a20 */ /* 0x000fe20000410000 */
[----:B------:R2:W-:Y:S03]  /*13770*/  MUFU.TANH R134, R31 ;  /* 0x0000001f00867308 */ /* 0x0005e60000002400 */
[----:B------:R-:W-:Y:S02]  /*13780*/  FMUL.FTZ R16, R53, c[0x0][0x2ec] ;  /* 0x0000bb0035107a20 */ /* 0x000fe40000410000 */
[----:B---3--:R-:W-:Y:S02]  /*13790*/  FMUL.FTZ R30, R35, c[0x0][0x2ec] ;  /* 0x0000bb00231e7a20 */ /* 0x008fe40000410000 */
[----:B------:R-:W-:Y:S02]  /*137a0*/  FMUL.FTZ R15, R54, c[0x0][0x2ec] ;  /* 0x0000bb00360f7a20 */ /* 0x000fe40000410000 */
[----:B------:R-:W-:Y:S01]  /*137b0*/  FMUL.FTZ R14, R55, c[0x0][0x2ec] ;  /* 0x0000bb00370e7a20 */ /* 0x000fe20000410000 */
[----:B------:R3:W-:Y:S01]  /*137c0*/  MUFU.TANH R142, R32 ;  /* 0x00000020008e7308 */ /* 0x0007e20000002400 */
[----:B------:R-:W-:Y:S02]  /*137d0*/  FMUL.FTZ R45, R45, c[0x0][0x2ec] ;  /* 0x0000bb002d2d7a20 */ /* 0x000fe40000410000 */
[----:B------:R-:W-:Y:S01]  /*137e0*/  FMUL.FTZ R46, R46, c[0x0][0x2ec] ;  /* 0x0000bb002e2e7a20 */ /* 0x000fe20000410000 */
[----:B-1----:R1:W-:Y:S01]  /*137f0*/  STL [R1+0x34], R0 ;  /* 0x0000340001007387 */ /* 0x0023e20000100800 */
[----:B------:R-:W-:Y:S02]  /*13800*/  FMUL.FTZ R25, R48, c[0x0][0x2ec] ;  /* 0x0000bb0030197a20 */ /* 0x000fe40000410000 */
[----:B------:R-:W-:Y:S02]  /*13810*/  FMUL.FTZ R13, R64, c[0x0][0x2ec] ;  /* 0x0000bb00400d7a20 */ /* 0x000fe40000410000 */
[----:B------:R-:W-:Y:S01]  /*13820*/  FMUL.FTZ R12, R65, c[0x0][0x2ec] ;  /* 0x0000bb00410c7a20 */ /* 0x000fe20000410000 */
[----:B------:R-:W-:Y:S01]  /*13830*/  MUFU.TANH R218, R20 ;  /* 0x0000001400da7308 */ /* 0x000fe20000002400 */
[----:B------:R-:W-:Y:S02]  /*13840*/  FMUL.FTZ R11, R66, c[0x0][0x2ec] ;  /* 0x0000bb00420b7a20 */ /* 0x000fe40000410000 */
[----:B------:R-:W-:Y:S02]  /*13850*/  FMUL.FTZ R10, R67, c[0x0][0x2ec] ;  /* 0x0000bb00430a7a20 */ /* 0x000fe40000410000 */
[----:B--2---:R-:W-:Y:S02]  /*13860*/  FMUL.FTZ R31, R34, c[0x0][0x2ec] ;  /* 0x0000bb00221f7a20 */ /* 0x004fe40000410000 */
[----:B------:R-:W-:Y:S02]  /*13870*/  FMUL.FTZ R47, R47, c[0x0][0x2ec] ;  /* 0x0000bb002f2f7a20 */ /* 0x000fe40000410000 */
[----:B------:R-:W-:Y:S01]  /*13880*/  FMUL.FTZ R56, R56, c[0x0][0x2ec] ;  /* 0x0000bb0038387a20 */ /* 0x000fe20000410000 */
[----:B------:R-:W-:Y:S01]  /*13890*/  MUFU.TANH R217, R21 ;  /* 0x0000001500d97308 */ /* 0x000fe20000002400 */
[----:B------:R-:W-:Y:S02]  /*138a0*/  FMUL.FTZ R57, R57, c[0x0][0x2ec] ;  /* 0x0000bb0039397a20 */ /* 0x000fe40000410000 */
[----:B------:R-:W-:Y:S02]  /*138b0*/  FMUL.FTZ R58, R58, c[0x0][0x2ec] ;  /* 0x0000bb003a3a7a20 */ /* 0x000fe40000410000 */
[----:B---3--:R-:W-:Y:S02]  /*138c0*/  FMUL.FTZ R32, R33, c[0x0][0x2ec] ;  /* 0x0000bb0021207a20 */ /* 0x008fe40000410000 */
[----:B------:R-:W-:Y:S02]  /*138d0*/  FMUL.FTZ R59, R59, c[0x0][0x2ec] ;  /* 0x0000bb003b3b7a20 */ /* 0x000fe40000410000 */
[----:B------:R-:W-:Y:S01]  /*138e0*/  FMUL.FTZ R60, R60, c[0x0][0x2ec] ;  /* 0x0000bb003c3c7a20 */ /* 0x000fe20000410000 */
[----:B-1----:R-:W1:Y:S01]  /*138f0*/  MUFU.TANH R0, R26 ;  /* 0x0000001a00007308 */ /* 0x002e620000002400 */
[----:B------:R-:W-:Y:S02]  /*13900*/  FMUL.FTZ R61, R61, c[0x0][0x2ec] ;  /* 0x0000bb003d3d7a20 */ /* 0x000fe40000410000 */
[----:B------:R-:W-:Y:S07]  /*13910*/  FMUL.FTZ R62, R62, c[0x0][0x2ec] ;  /* 0x0000bb003e3e7a20 */ /* 0x000fee0000410000 */
[----:B------:R-:W-:Y:S10]  /*13920*/  MUFU.TANH R32, R32 ;  /* 0x0000002000207308 */ /* 0x000ff40000002400 */
[----:B------:R-:W-:Y:S01]  /*13930*/  MUFU.TANH R31, R31 ;  /* 0x0000001f001f7308 */ /* 0x000fe20000002400 */
[----:B-1----:R1:W-:Y:S01]  /*13940*/  STL [R1+0x30], R0 ;  /* 0x0000300001007387 */ /* 0x0023e20000100800 */
[----:B------:R-:W-:Y:S08]  /*13950*/  FMUL.FTZ R26, R39, c[0x0][0x2ec] ;  /* 0x0000bb00271a7a20 */ /* 0x000ff00000410000 */
[----:B------:R-:W-:Y:S10]  /*13960*/  MUFU.TANH R30, R30 ;  /* 0x0000001e001e7308 */ /* 0x000ff40000002400 */
[----:B------:R-:W-:Y:S10]  /*13970*/  MUFU.TANH R27, R27 ;  /* 0x0000001b001b7308 */ /* 0x000ff40000002400 */
[----:B-1----:R-:W1:Y:S10]  /*13980*/  MUFU.TANH R0, R28 ;  /* 0x0000001c00007308 */ /* 0x002e740000002400 */
[----:B------:R-:W-:Y:S10]  /*13990*/  MUFU.TANH R26, R26 ;  /* 0x0000001a001a7308 */ /* 0x000ff40000002400 */
[----:B------:R-:W-:Y:S01]  /*139a0*/  MUFU.TANH R133, R40 ;  /* 0x0000002800857308 */ /* 0x000fe20000002400 */
[----:B-1----:R1:W-:Y:S01]  /*139b0*/  STL [R1+0x2c], R0 ;  /* 0x00002c0001007387 */ /* 0x0023e20000100800 */
[----:B------:R-:W-:Y:S08]  /*139c0*/  FMUL.FTZ R28, R37, c[0x0][0x2ec] ;  /* 0x0000bb00251c7a20 */ /* 0x000ff00000410000 */
[----:B------:R-:W-:Y:S10]  /*139d0*/  MUFU.TANH R135, R41 ;  /* 0x0000002900877308 */ /* 0x000ff40000002400 */
[----:B------:R-:W-:Y:S10]  /*139e0*/  MUFU.TANH R28, R28 ;  /* 0x0000001c001c7308 */ /* 0x000ff40000002400 */
[----:B-1----:R-:W1:Y:S10]  /*139f0*/  MUFU.TANH R0, R29 ;  /* 0x0000001d00007308 */ /* 0x002e740000002400 */
[----:B------:R2:W3:Y:S10]  /*13a00*/  MUFU.TANH R34, R42 ;  /* 0x0000002a00227308 */ /* 0x0004f40000002400 */
[----:B------:R2:W4:Y:S01]  /*13a10*/  MUFU.TANH R21, R43 ;  /* 0x0000002b00157308 */ /* 0x0005220000002400 */
[----:B-1----:R1:W-:Y:S01]  /*13a20*/  STL [R1+0x38], R0 ;  /* 0x0000380001007387 */ /* 0x0023e20000100800 */
[----:B------:R-:W-:Y:S08]  /*13a30*/  FMUL.FTZ R29, R36, c[0x0][0x2ec] ;  /* 0x0000bb00241d7a20 */ /* 0x000ff00000410000 */
[----:B------:R2:W2:Y:S10]  /*13a40*/  MUFU.TANH R33, R44 ;  /* 0x0000002c00217308 */ /* 0x0004b40000002400 */
[----:B------:R-:W2:Y:S01]  /*13a50*/  MUFU.TANH R29, R29 ;  /* 0x0000001d001d7308 */ /* 0x000ea20000002400 */
[----:B-1----:R-:W-:Y:S09]  /*13a60*/  FMUL.FTZ R0, R63, c[0x0][0x2ec] ;  /* 0x0000bb003f007a20 */ /* 0x002ff20000410000 */
[----:B------:R1:W1:Y:S10]  /*13a70*/  MUFU.TANH R35, R45 ;  /* 0x0000002d00237308 */ /* 0x0002740000002400 */
[----:B------:R1:W1:Y:S10]  /*13a80*/  MUFU.TANH R20, R46 ;  /* 0x0000002e00147308 */ /* 0x0002740000002400 */
[----:B------:R1:W1:Y:S10]  /*13a90*/  MUFU.TANH R136, R47 ;  /* 0x0000002f00887308 */ /* 0x0002740000002400 */
[----:B------:R-:W1:Y:S10]  /*13aa0*/  MUFU.TANH R25, R25 ;  /* 0x0000001900197308 */ /* 0x000e740000002400 */
[----:B------:R-:W1:Y:S10]  /*13ab0*/  MUFU.TANH R24, R24 ;  /* 0x0000001800187308 */ /* 0x000e740000002400 */
[----:B------:R-:W1:Y:S10]  /*13ac0*/  MUFU.TANH R19, R19 ;  /* 0x0000001300137308 */ /* 0x000e740000002400 */
[----:B------:R-:W1:Y:S10]  /*13ad0*/  MUFU.TANH R18, R18 ;  /* 0x0000001200127308 */ /* 0x000e740000002400 */
[----:B------:R-:W1:Y:S10]  /*13ae0*/  MUFU.TANH R17, R17 ;  /* 0x0000001100117308 */ /* 0x000e740000002400 */
[----:B------:R-:W1:Y:S10]  /*13af0*/  MUFU.TANH R16, R16 ;  /* 0x0000001000107308 */ /* 0x000e740000002400 */
[----:B------:R-:W1:Y:S10]  /*13b00*/  MUFU.TANH R15, R15 ;  /* 0x0000000f000f7308 */ /* 0x000e740000002400 */
        /* <DEDUP_REMOVED lines=9> */
[----:B------:R-:W1:Y:S10]  /*13ba0*/  MUFU.TANH R13, R13 ;  /* 0x0000000d000d7308 */ /* 0x000e740000002400 */
[----:B------:R-:W1:Y:S10]  /*13bb0*/  MUFU.TANH R12, R12 ;  /* 0x0000000c000c7308 */ /* 0x000e740000002400 */
[----:B------:R-:W1:Y:S10]  /*13bc0*/  MUFU.TANH R11, R11 ;  /* 0x0000000b000b7308 */ /* 0x000e740000002400 */
[----:B------:R-:W1:Y:S02]  /*13bd0*/  MUFU.TANH R10, R10 ;  /* 0x0000000a000a7308 */ /* 0x000e640000002400 */
[----:B-1234-:R-:W-:-:S05]  /*13be0*/  @P0 BRA `(.L_x_84) ;  /* 0xffffe85000000947 */ /* 0x01efca000383ffff */
.L_x_83:
[----:B-1----:R-:W2:Y:S01]  /*13bf0*/  LDL.LU R2, [R1+0x38] ;  /* 0x0000380001027983 */ /* 0x002ea20000300800 */
[----:B------:R-:W-:Y:S01]  /*13c00*/  MOV R48, R136 ;  /* 0x0000008800307202 */ /* 0x000fe20000000f00 */
[----:B------:R-:W-:Y:S01]  /*13c10*/  UIADD3 UR8, UR8, -0x1, URZ ;  /* 0xffffffff08087890 */ /* 0x000fe2000fffe03f */
[----:B------:R-:W-:Y:S01]  /*13c20*/  MOV R54, R133 ;  /* 0x0000008500367202 */ /* 0x000fe20000000f00 */
[----:B------:R-:W3:Y:S01]  /*13c30*/  LDL.LU R0, [R1+0x2c] ;  /* 0x00002c0001007983 */ /* 0x000ee20000300800 */
[----:B------:R-:W-:Y:S02]  /*13c40*/  MOV R52, R135 ;  /* 0x0000008700347202 */ /* 0x000fe40000000f00 */
[----:B------:R-:W-:Y:S01]  /*13c50*/  MOV R53, R134 ;  /* 0x0000008600357202 */ /* 0x000fe20000000f00 */
[----:B------:R-:W4:Y:S01]  /*13c60*/  LDL.LU R41, [R1+0x3c] ;  /* 0x00003c0001297983 */ /* 0x000f220000300800 */
[----:B------:R-:W-:Y:S02]  /*13c70*/  MOV R40, R23 ;  /* 0x0000001700287202 */ /* 0x000fe40000000f00 */
[----:B------:R-:W-:Y:S01]  /*13c80*/  MOV R45, R22 ;  /* 0x00000016002d7202 */ /* 0x000fe20000000f00 */
[----:B------:R-:W4:Y:S01]  /*13c90*/  LDL.LU R42, [R1+0x34] ;  /* 0x00003400012a7983 */ /* 0x000f220000300800 */
[----:B------:R-:W-:Y:S02]  /*13ca0*/  MOV R46, R21 ;  /* 0x00000015002e7202 */ /* 0x000fe40000000f00 */
[----:B------:R-:W-:Y:S01]  /*13cb0*/  MOV R47, R20 ;  /* 0x00000014002f7202 */ /* 0x000fe20000000f00 */
[----:B------:R-:W4:Y:S04]  /*13cc0*/  LDL.LU R43, [R1+0x30] ;  /* 0x00003000012b7983 */ /* 0x000f280000300800 */
[----:B------:R-:W4:Y:S04]  /*13cd0*/  LDL.LU R9, [R1] ;  /* 0x0000000001097983 */ /* 0x000f280000300800 */
[----:B------:R-:W4:Y:S04]  /*13ce0*/  LDL.LU R8, [R1+0x4] ;  /* 0x0000040001087983 */ /* 0x000f280000300800 */
        /* <DEDUP_REMOVED lines=10> */
[----:B------:R2:W-:Y:S04]  /*13d90*/  STL [R1+0xf0], R224 ;  /* 0x0000f0e001007387 */ /* 0x0005e80000100800 */
[----:B------:R-:W-:Y:S01]  /*13da0*/  LDSM.16.MT88.4 R20, [R225+0xc000] ;  /* 0x00c00000e114783b */ /* 0x000fe20000004200 */
[----:B--2---:R-:W-:Y:S02]  /*13db0*/  MOV R224, R2 ;  /* 0x0000000200e07202 */ /* 0x004fe40000000f00 */
[----:B---3--:R-:W-:Y:S02]  /*13dc0*/  MOV R44, R0 ;  /* 0x00000000002c7202 */ /* 0x008fe40000000f00 */
[----:B------:R-:W-:Y:S04]  /*13dd0*/  FMNMX.FTZ R0, R219, R132, !PT ;  /* 0x00000084db007209 */ /* 0x000fe80007810000 */
        /* <DEDUP_REMOVED lines=8> */
[----:B----4-:R-:W-:Y:S02]  /*13e60*/  FMNMX.FTZ R2, R9, R0, !PT ;  /* 0x0000000009027209 */ /* 0x010fe40007810000 */
        /* <DEDUP_REMOVED lines=35> */
[----:B------:R-:W2:Y:S01]  /*140a0*/  SHFL.BFLY PT, R5, R4, 0x2, 0x1f ;  /* 0x0c401f0004057f89 */ /* 0x000ea200000e0000 */
        /* <DEDUP_REMOVED lines=10> */
[----:B------:R-:W-:Y:S02]  /*14150*/  FMNMX.FTZ R3, R10, R3, !PT ;  /* 0x000000030a037209 */ /* 0x000fe40007810000 */
[----:B------:R-:W-:Y:S03]  /*14160*/  FMNMX.FTZ R0, R40, R0, !PT ;  /* 0x0000000028007209 */ /* 0x000fe60007810000 */
[----:B------:R-:W3:Y:S01]  /*14170*/  SHFL.BFLY PT, R135, R3, 0x2, 0x1f ;  /* 0x0c401f0003877f89 */ /* 0x000ee200000e0000 */
[----:B--2---:R-:W-:Y:S02]  /*14180*/  FMNMX.FTZ R4, R4, R5, !PT ;  /* 0x0000000504047209 */ /* 0x004fe40007810000 */
[----:B------:R-:W-:Y:S04]  /*14190*/  FMNMX.FTZ R0, R45, R0, !PT ;  /* 0x000000002d007209 */ /* 0x000fe80007810000 */
[----:B------:R-:W-:Y:S01]  /*141a0*/  FMNMX.FTZ R0, R53, R0, !PT ;  /* 0x0000000035007209 */ /* 0x000fe20007810000 */
[----:B------:R-:W2:Y:S03]  /*141b0*/  SHFL.BFLY PT, R134, R4, 0x1, 0x1f ;  /* 0x0c201f0004867f89 */ /* 0x000ea600000e0000 */
[----:B------:R-:W-:Y:S02]  /*141c0*/  FMNMX.FTZ R0, R34, R0, !PT ;  /* 0x0000000022007209 */ /* 0x000fe40007810000 */
[----:B-1----:R-:W-:Y:S02]  /*141d0*/  FMNMX.FTZ R136, R136, R6, !PT ;  /* 0x0000000688887209 */ /* 0x002fe40007810000 */
[----:B------:R-:W-:Y:S02]  /*141e0*/  FMNMX.FTZ R0, R46, R0, !PT ;  /* 0x000000002e007209 */ /* 0x000fe40007810000 */
[C---:B------:R-:W-:Y:S01]  /*141f0*/  FSETP.NEU.FTZ.AND P1, PT, R136.reuse, -INF , PT ;  /* 0xff8000008800780b */ /* 0x040fe20003f3d000 */
[----:B------:R-:W-:Y:S01]  /*14200*/  FMUL.FTZ R5, R136, c[0x0][0x23c] ;  /* 0x00008f0088057a20 */ /* 0x000fe20000410000 */
[----:B------:R-:W-:Y:S02]  /*14210*/  FMNMX.FTZ R0, R47, R0, !PT ;  /* 0x000000002f007209 */ /* 0x000fe40007810000 */
[----:B---3--:R-:W-:Y:S02]  /*14220*/  FMNMX.FTZ R135, R3, R135, !PT ;  /* 0x0000008703877209 */ /* 0x008fe40007810000 */
[----:B------:R-:W-:Y:S02]  /*14230*/  FSEL R5, R5, RZ, P1 ;  /* 0x000000ff05057208 */ /* 0x000fe40000800000 */
[----:B------:R-:W-:Y:S01]  /*14240*/  FMNMX.FTZ R0, R48, R0, !PT ;  /* 0x0000000030007209 */ /* 0x000fe20007810000 */
[----:B------:R-:W1:Y:S02]  /*14250*/  SHFL.BFLY PT, R7, R135, 0x1, 0x1f ;  /* 0x0c201f0087077f89 */ /* 0x000e6400000e0000 */
[--C-:B------:R-:W-:Y:S01]  /*14260*/  FFMA.FTZ R6, R249, c[0x0][0x23c], -R5.reuse ;  /* 0x00008f00f9067a23 */ /* 0x100fe20000010805 */
[----:B--2---:R-:W-:Y:S01]  /*14270*/  FMNMX.FTZ R134, R4, R134, !PT ;  /* 0x0000008604867209 */ /* 0x004fe20007810000 */
[--C-:B------:R-:W-:Y:S01]  /*14280*/  FFMA.FTZ R4, R219, c[0x0][0x23c], -R5.reuse ;  /* 0x00008f00db047a23 */ /* 0x100fe20000010805 */
[----:B------:R-:W-:Y:S01]  /*14290*/  FMNMX.FTZ R0, R49, R0, !PT ;  /* 0x0000000031007209 */ /* 0x000fe20007810000 */
[----:B------:R-:W-:Y:S01]  /*142a0*/  MUFU.EX2 R58, R6 ;  /* 0x00000006003a7308 */ /* 0x000fe20000000800 */
[--C-:B------:R-:W-:Y:S02]  /*142b0*/  FFMA.FTZ R238, R16, c[0x0][0x23c], -R5.reuse ;  /* 0x00008f0010ee7a23 */ /* 0x100fe40000010805 */
[----:B------:R-:W-:Y:S01]  /*142c0*/  FMNMX.FTZ R0, R50, R0, !PT ;  /* 0x0000000032007209 */ /* 0x000fe20007810000 */
[--C-:B------:R-:W-:Y:S02]  /*142d0*/  FFMA.FTZ R237, R13, c[0x0][0x23c], -R5.reuse ;  /* 0x00008f000ded7a23 */ /* 0x100fe40000010805 */
[--C-:B------:R-:W-:Y:S01]  /*142e0*/  FFMA.FTZ R236, R12, c[0x0][0x23c], -R5.reuse ;  /* 0x00008f000cec7a23 */ /* 0x100fe20000010805 */
[----:B------:R-:W-:Y:S01]  /*142f0*/  FMNMX.FTZ R0, R138, R0, !PT ;  /* 0x000000008a007209 */ /* 0x000fe20007810000 */
[--C-:B------:R-:W-:Y:S02]  /*14300*/  FFMA.FTZ R220, R218, c[0x0][0x23c], -R5.reuse ;  /* 0x00008f00dadc7a23 */ /* 0x100fe40000010805 */
[----:B------:R2:W-:Y:S01]  /*14310*/  MUFU.EX2 R51, R4 ;  /* 0x0000000400337308 */ /* 0x0005e20000000800 */
[----:B------:R-:W-:Y:S01]  /*14320*/  FMNMX.FTZ R0, R137, R0, !PT ;  /* 0x0000000089007209 */ /* 0x000fe20007810000 */
[--C-:B------:R-:W-:Y:S02]  /*14330*/  FFMA.FTZ R218, R142, c[0x0][0x23c], -R5.reuse ;  /* 0x00008f008eda7a23 */ /* 0x100fe40000010805 */
[--C-:B------:R-:W-:Y:S02]  /*14340*/  FFMA.FTZ R219, R217, c[0x0][0x23c], -R5.reuse ;  /* 0x00008f00d9db7a23 */ /* 0x100fe40000010805 */
[----:B------:R-:W3:Y:S01]  /*14350*/  SHFL.BFLY PT, R2, R0, 0x2, 0x1f ;  /* 0x0c401f0000027f89 */ /* 0x000ee200000e0000 */
[--C-:B------:R-:W-:Y:S01]  /*14360*/  FFMA.FTZ R217, R32, c[0x0][0x23c], -R5.reuse ;  /* 0x00008f0020d97a23 */ /* 0x100fe20000010805 */
[----:B-1----:R-:W-:Y:S02]  /*14370*/  FMNMX.FTZ R135, R135, R7, !PT ;  /* 0x0000000787877209 */ /* 0x002fe40007810000 */
[----:B------:R-:W-:Y:S02]  /*14380*/  MUFU.EX2 R220, R220 ;  /* 0x000000dc00dc7308 */ /* 0x000fe40000000800 */
[C---:B------:R-:W-:Y:S08]  /*14390*/  FSETP.NEU.FTZ.AND P1, PT, R135.reuse, -INF , PT ;  /* 0xff8000008700780b */ /* 0x040ff00003f3d000 */
[----:B------:R-:W-:Y:S01]  /*143a0*/  MUFU.EX2 R219, R219 ;  /* 0x000000db00db7308 */ /* 0x000fe20000000800 */
[----:B--2---:R-:W-:Y:S05]  /*143b0*/  FMUL.FTZ R4, R135, c[0x0][0x23c] ;  /* 0x00008f0087047a20 */ /* 0x004fea0000410000 */
[----:B------:R-:W-:Y:S02]  /*143c0*/  FSEL R4, R4, RZ, P1 ;  /* 0x000000ff04047208 */ /* 0x000fe40000800000 */
[----:B---3--:R-:W-:Y:S01]  /*143d0*/  FMNMX.FTZ R2, R0, R2, !PT ;  /* 0x0000000200027209 */ /* 0x008fe20007810000 */
[----:B------:R-:W-:Y:S01]  /*143e0*/  FADD.FTZ R0, -R136, R132 ;  /* 0x0000008488007221 */ /* 0x000fe20000010100 */
[----:B------:R-:W-:Y:S01]  /*143f0*/  FSETP.NEU.FTZ.AND P1, PT, R134, -INF , PT ;  /* 0xff8000008600780b */ /* 0x000fe20003f3d000 */
[--C-:B------:R-:W-:Y:S02]  /*14400*/  FFMA.FTZ R6, R244, c[0x0][0x23c], -R4.reuse ;  /* 0x00008f00f4067a23 */ /* 0x100fe40000010804 */
[----:B------:R-:W-:Y:S01]  /*14410*/  FMUL.FTZ R0, R0, c[0x0][0x23c] ;  /* 0x00008f0000007a20 */ /* 0x000fe20000410000 */
[----:B------:R-:W1:Y:S01]  /*14420*/  SHFL.BFLY PT, R3, R2, 0x1, 0x1f ;  /* 0x0c201f0002037f89 */ /* 0x000e6200000e0000 */
[----:B------:R2:W-:Y:S01]  /*14430*/  MUFU.EX2 R56, R6 ;  /* 0x0000000600387308 */ /* 0x0005e20000000800 */
[--C-:B------:R-:W-:Y:S02]  /*14440*/  FFMA.FTZ R7, R209, c[0x0][0x23c], -R4.reuse ;  /* 0x00008f00d1077a23 */ /* 0x100fe40000010804 */
[--C-:B------:R-:W-:Y:S02]  /*14450*/  FFMA.FTZ R223, R26, c[0x0][0x23c], -R4.reuse ;  /* 0x00008f001adf7a23 */ /* 0x100fe40000010804 */
        /* <DEDUP_REMOVED lines=9> */
[----:B------:R4:W-:Y:S01]  /*144f0*/  MUFU.EX2 R231, R7 ;  /* 0x0000000700e77308 */ /* 0x0009e20000000800 */
[----:B-1----:R-:W-:Y:S01]  /*14500*/  FMNMX.FTZ R3, R2, R3, !PT ;  /* 0x0000000302037209 */ /* 0x002fe20007810000 */
[--C-:B--2---:R-:W-:Y:S02]  /*14510*/  FFMA.FTZ R6, R250, c[0x0][0x23c], -R4.reuse ;  /* 0x00008f00fa067a23 */ /* 0x104fe40000010804 */
[----:B------:R-:W-:Y:S06]  /*14520*/  FFMA.FTZ R250, R17, c[0x0][0x23c], -R5 ;  /* 0x00008f0011fa7a23 */ /* 0x000fec0000010805 */
[----:B------:R1:W-:Y:S01]  /*14530*/  MUFU.EX2 R39, R6 ;  /* 0x0000000600277308 */ /* 0x0003e20000000800 */
[----:B---3--:R-:W-:Y:S02]  /*14540*/  FADD.FTZ R0, -R135, R139 ;  /* 0x0000008b87007221 */ /* 0x008fe40000010100 */
[----:B------:R-:W-:Y:S02]  /*14550*/  FMUL.FTZ R139, R134, c[0x0][0x23c] ;  /* 0x00008f00868b7a20 */ /* 0x000fe40000410000 */
[----:B------:R-:W-:Y:S02]  /*14560*/  FMUL.FTZ R0, R0, c[0x0][0x23c] ;  /* 0x00008f0000007a20 */ /* 0x000fe40000410000 */
[----:B----4-:R-:W-:Y:S01]  /*14570*/  FMUL.FTZ R16, R133, R156 ;  /* 0x0000009c85107220 */ /* 0x010fe20000410000 */
[----:B------:R-:W-:Y:S02]  /*14580*/  FSEL R139, R139, RZ, P1 ;  /* 0x000000ff8b8b7208 */ /* 0x000fe40000800000 */
[----:B------:R2:W3:Y:S01]  /*14590*/  MUFU.EX2 R132, R0 ;  /* 0x0000000000847308 */ /* 0x0004e20000000800 */
[----:B------:R-:W-:Y:S01]  /*145a0*/  FSETP.NEU.FTZ.AND P1, PT, R3, -INF , PT ;  /* 0xff8000000300780b */ /* 0x000fe20003f3d000 */
[----:B------:R-:W-:Y:S01]  /*145b0*/  FMUL.FTZ R17, R133, R157 ;  /* 0x0000009d85117220 */ /* 0x000fe20000410000 */
[----:B------:R-:W-:Y:S01]  /*145c0*/  MOV R157, R34 ;  /* 0x00000022009d7202 */ /* 0x000fe20000000f00 */
[----:B------:R-:W-:Y:S01]  /*145d0*/  FFMA.FTZ R7, R247, c[0x0][0x23c], -R139 ;  /* 0x00008f00f7077a23 */ /* 0x000fe2000001088b */
[----:B------:R-:W-:Y:S01]  /*145e0*/  MOV R156, R46 ;  /* 0x0000002e009c7202 */ /* 0x000fe20000000f00 */
[--C-:B------:R-:W-:Y:S02]  /*145f0*/  FFMA.FTZ R247, R28, c[0x0][0x23c], -R5.reuse ;  /* 0x00008f001cf77a23 */ /* 0x100fe40000010805 */
[C---:B------:R-:W-:Y:S01]  /*14600*/  FMUL.FTZ R32, R133.reuse, R172 ;  /* 0x000000ac85207220 */ /* 0x040fe20000410000 */
[----:B------:R-:W-:Y:S01]  /*14610*/  MOV R172, R53 ;  /* 0x0000003500ac7202 */ /* 0x000fe20000000f00 */
[----:B------:R4:W-:Y:S01]  /*14620*/  MUFU.EX2 R230, R7 ;  /* 0x0000000700e67308 */ /* 0x0009e20000000800 */
[----:B------:R-:W-:Y:S02]  /*14630*/  FMUL.FTZ R64, R133, R204 ;  /* 0x000000cc85407220 */ /* 0x000fe40000410000 */
[--C-:B-1----:R-:W-:Y:S02]  /*14640*/  FFMA.FTZ R6, R210, c[0x0][0x23c], -R5.reuse ;  /* 0x00008f00d2067a23 */ /* 0x102fe40000010805 */
[----:B------:R-:W-:Y:S02]  /*14650*/  FFMA.FTZ R210, R31, c[0x0][0x23c], -R4 ;  /* 0x00008f001fd27a23 */ /* 0x000fe40000010804 */
[C---:B------:R-:W-:Y:S02]  /*14660*/  FMUL.FTZ R65, R133.reuse, R205 ;  /* 0x000000cd85417220 */ /* 0x040fe40000410000 */
[C---:B------:R-:W-:Y:S01]  /*14670*/  FMUL.FTZ R68, R133.reuse, R68 ;  /* 0x0000004485447220 */ /* 0x040fe20000410000 */
[----:B------:R1:W-:Y:S01]  /*14680*/  MUFU.EX2 R36, R6 ;  /* 0x0000000600247308 */ /* 0x0003e20000000800 */
[C---:B------:R-:W-:Y:S02]  /*14690*/  FMUL.FTZ R69, R133.reuse, R69 ;  /* 0x0000004585457220 */ /* 0x040fe40000410000 */
[----:B------:R-:W-:Y:S02]  /*146a0*/  FMUL.FTZ R80, R133, R80 ;  /* 0x0000005085507220 */ /* 0x000fe40000410000 */
[----:B--2---:R-:W-:Y:S01]  /*146b0*/  FADD.FTZ R0, -R134, R140 ;  /* 0x0000008c86007221 */ /* 0x004fe20000010100 */
[----:B------:R-:W-:Y:S01]  /*146c0*/  F2FP.BF16.PACK_AB R140, R58, R51 ;  /* 0x000000333a8c723e */ /* 0x000fe200000010ff */
[----:B---3--:R-:W-:Y:S01]  /*146d0*/  FMUL.FTZ R18, R132, R158 ;  /* 0x0000009e84127220 */ /* 0x008fe20000410000 */
[----:B------:R-:W-:Y:S01]  /*146e0*/  MOV R158, R58 ;  /* 0x0000003a009e7202 */ /* 0x000fe20000000f00 */
[----:B------:R-:W-:Y:S01]  /*146f0*/  FMUL.FTZ R0, R0, c[0x0][0x23c] ;  /* 0x00008f0000007a20 */ /* 0x000fe20000410000 */
[----:B------:R-:W-:Y:S01]  /*14700*/  MUFU.EX2 R216, R216 ;  /* 0x000000d800d87308 */ /* 0x000fe20000000800 */
[C---:B------:R-:W-:Y:S01]  /*14710*/  FMUL.FTZ R19, R132.reuse, R159 ;  /* 0x0000009f84137220 */ /* 0x040fe20000410000 */
[----:B------:R-:W-:Y:S01]  /*14720*/  MOV R159, R54 ;  /* 0x00000036009f7202 */ /* 0x000fe20000000f00 */
[C---:B------:R-:W-:Y:S01]  /*14730*/  FMUL.FTZ R34, R132.reuse, R174 ;  /* 0x000000ae84227220 */ /* 0x040fe20000410000 */
[----:B------:R-:W-:Y:S01]  /*14740*/  MOV R174, R45 ;  /* 0x0000002d00ae7202 */ /* 0x000fe20000000f00 */
[C---:B----4-:R-:W-:Y:S02]  /*14750*/  FMUL.FTZ R7, R132.reuse, R151 ;  /* 0x0000009784077220 */ /* 0x050fe40000410000 */
[C---:B------:R-:W-:Y:S02]  /*14760*/  FMUL.FTZ R66, R132.reuse, R206 ;  /* 0x000000ce84427220 */ /* 0x040fe40000410000 */
[C---:B------:R-:W-:Y:S01]  /*14770*/  FMUL.FTZ R67, R132.reuse, R207 ;  /* 0x000000cf84437220 */ /* 0x040fe20000410000 */
[----:B------:R2:W3:Y:S01]  /*14780*/  MUFU.EX2 R2, R0 ;  /* 0x0000000000027308 */ /* 0x0004e20000000800 */
[C---:B------:R-:W-:Y:S02]  /*14790*/  FMUL.FTZ R70, R132.reuse, R70 ;  /* 0x0000004684467220 */ /* 0x040fe40000410000 */
[----:B------:R-:W-:Y:S02]  /*147a0*/  FMUL.FTZ R71, R132, R71 ;  /* 0x0000004784477220 */ /* 0x000fe40000410000 */
[----:B-1----:R-:W-:Y:S02]  /*147b0*/  FFMA.FTZ R6, R208, c[0x0][0x23c], -R5 ;  /* 0x00008f00d0067a23 */ /* 0x002fe40000010805 */
[----:B------:R-:W-:Y:S02]  /*147c0*/  FMUL.FTZ R208, R3, c[0x0][0x23c] ;  /* 0x00008f0003d07a20 */ /* 0x000fe40000410000 */
[C---:B------:R-:W-:Y:S01]  /*147d0*/  FMUL.FTZ R81, R133.reuse, R81 ;  /* 0x0000005185517220 */ /* 0x040fe20000410000 */
[----:B------:R-:W1:Y:S01]  /*147e0*/  MUFU.EX2 R232, R6 ;  /* 0x0000000600e87308 */ /* 0x000e620000000800 */
[----:B------:R-:W-:Y:S01]  /*147f0*/  FMUL.FTZ R82, R132, R82 ;  /* 0x0000005284527220 */ /* 0x000fe20000410000 */
[----:B------:R-:W-:Y:S01]  /*14800*/  FSEL R208, R208, RZ, P1 ;  /* 0x000000ffd0d07208 */ /* 0x000fe20000800000 */
[C---:B------:R-:W-:Y:S02]  /*14810*/  FMUL.FTZ R83, R132.reuse, R83 ;  /* 0x0000005384537220 */ /* 0x040fe40000410000 */
[C---:B------:R-:W-:Y:S02]  /*14820*/  FMUL.FTZ R84, R133.reuse, R84 ;  /* 0x0000005485547220 */ /* 0x040fe40000410000 */
[C---:B------:R-:W-:Y:S02]  /*14830*/  FMUL.FTZ R85, R133.reuse, R85 ;  /* 0x0000005585557220 */ /* 0x040fe40000410000 */
[C---:B------:R-:W-:Y:S01]  /*14840*/  FMUL.FTZ R86, R132.reuse, R86 ;  /* 0x0000005684567220 */ /* 0x040fe20000410000 */
[----:B------:R-:W-:Y:S01]  /*14850*/  MUFU.EX2 R205, R222 ;  /* 0x000000de00cd7308 */ /* 0x000fe20000000800 */
[----:B------:R-:W-:Y:S02]  /*14860*/  FMUL.FTZ R87, R132, R87 ;  /* 0x0000005784577220 */ /* 0x000fe40000410000 */
        /* <DEDUP_REMOVED lines=9> */
[----:B------:R-:W-:Y:S01]  /*14900*/  FMUL.FTZ R28, R2, R168 ;  /* 0x000000a8021c7220 */ /* 0x000fe20000410000 */
[----:B-1----:R-:W-:Y:S01]  /*14910*/  F2FP.BF16.PACK_AB R142, R232, R36 ;  /* 0x00000024e88e723e */ /* 0x002fe200000010ff */
[----:B------:R-:W-:Y:S01]  /*14920*/  FFMA.FTZ R6, R143, c[0x0][0x23c], -R4 ;  /* 0x00008f008f067a23 */ /* 0x000fe20000010804 */
[----:B------:R-:W-:Y:S01]  /*14930*/  MOV R168, R41 ;  /* 0x0000002900a87202 */ /* 0x000fe20000000f00 */
[----:B------:R-:W-:Y:S01]  /*14940*/  FMUL.FTZ R33, R133, R173 ;  /* 0x000000ad85217220 */ /* 0x000fe20000410000 */
[----:B------:R-:W-:Y:S01]  /*14950*/  MOV R173, R51 ;  /* 0x0000003300ad7202 */ /* 0x000fe20000000f00 */
[----:B------:R-:W-:Y:S01]  /*14960*/  FMUL.FTZ R35, R132, R175 ;  /* 0x000000af84237220 */ /* 0x000fe20000410000 */
[----:B------:R-:W1:Y:S01]  /*14970*/  MUFU.EX2 R59, R6 ;  /* 0x00000006003b7308 */ /* 0x000e620000000800 */
[C---:B------:R-:W-:Y:S01]  /*14980*/  FMUL.FTZ R41, R2.reuse, R177 ;  /* 0x000000b102297220 */ /* 0x040fe20000410000 */
[----:B------:R-:W-:Y:S01]  /*14990*/  MOV R175, R44 ;  /* 0x0000002c00af7202 */ /* 0x000fe20000000f00 */
[C---:B------:R-:W-:Y:S02]  /*149a0*/  FMUL.FTZ R44, R2.reuse, R184 ;  /* 0x000000b8022c7220 */ /* 0x040fe40000410000 */
[----:B------:R-:W-:Y:S02]  /*149b0*/  FMUL.FTZ R45, R2, R185 ;  /* 0x000000b9022d7220 */ /* 0x000fe40000410000 */
[----:B------:R-:W-:Y:S02]  /*149c0*/  FMUL.FTZ R51, R132, R191 ;  /* 0x000000bf84337220 */ /* 0x000fe40000410000 */
[C---:B------:R-:W-:Y:S01]  /*149d0*/  FMUL.FTZ R60, R2.reuse, R200 ;  /* 0x000000c8023c7220 */ /* 0x040fe20000410000 */
[----:B------:R-:W2:Y:S01]  /*149e0*/  MUFU.EX2 R0, R0 ;  /* 0x0000000000007308 */ /* 0x000ea20000000800 */
[C---:B------:R-:W-:Y:S02]  /*149f0*/  FMUL.FTZ R61, R2.reuse, R201 ;  /* 0x000000c9023d7220 */ /* 0x040fe40000410000 */
[C---:B------:R-:W-:Y:S02]  /*14a00*/  FMUL.FTZ R72, R2.reuse, R72 ;  /* 0x0000004802487220 */ /* 0x040fe40000410000 */
[C---:B------:R-:W-:Y:S02]  /*14a10*/  FMUL.FTZ R73, R2.reuse, R73 ;  /* 0x0000004902497220 */ /* 0x040fe40000410000 */
[C---:B------:R-:W-:Y:S02]  /*14a20*/  FMUL.FTZ R76, R2.reuse, R76 ;  /* 0x0000004c024c7220 */ /* 0x040fe40000410000 */
[C---:B------:R-:W-:Y:S01]  /*14a30*/  FMUL.FTZ R77, R2.reuse, R77 ;  /* 0x0000004d024d7220 */ /* 0x040fe20000410000 */
[----:B------:R-:W-:Y:S01]  /*14a40*/  MUFU.EX2 R201, R247 ;  /* 0x000000f700c97308 */ /* 0x000fe20000000800 */
[C---:B------:R-:W-:Y:S02]  /*14a50*/  FMUL.FTZ R88, R2.reuse, R88 ;  /* 0x0000005802587220 */ /* 0x040fe40000410000 */
[----:B------:R-:W-:Y:S01]  /*14a60*/  FMUL.FTZ R89, R2, R89 ;  /* 0x0000005902597220 */ /* 0x000fe20000410000 */
[----:B-1----:R-:W-:Y:S01]  /*14a70*/  F2FP.BF16.PACK_AB R143, R231, R59 ;  /* 0x0000003be78f723e */ /* 0x002fe200000010ff */
[----:B------:R-:W-:Y:S02]  /*14a80*/  FFMA.FTZ R6, R246, c[0x0][0x23c], -R139 ;  /* 0x00008f00f6067a23 */ /* 0x000fe4000001088b */
[----:B------:R-:W-:Y:S02]  /*14a90*/  FFMA.FTZ R246, R25, c[0x0][0x23c], -R5 ;  /* 0x00008f0019f67a23 */ /* 0x000fe40000010805 */
[C---:B------:R-:W-:Y:S01]  /*14aa0*/  FMUL.FTZ R25, R2.reuse, R161 ;  /* 0x000000a102197220 */ /* 0x040fe20000410000 */
[----:B------:R-:W1:Y:S01]  /*14ab0*/  MUFU.EX2 R55, R6 ;  /* 0x0000000600377308 */ /* 0x000e620000000800 */
[C---:B------:R-:W-:Y:S02]  /*14ac0*/  FMUL.FTZ R92, R2.reuse, R92 ;  /* 0x0000005c025c7220 */ /* 0x040fe40000410000 */
[----:B------:R-:W-:Y:S02]  /*14ad0*/  FMUL.FTZ R93, R2, R93 ;  /* 0x0000005d025d7220 */ /* 0x000fe40000410000 */
[C---:B--2---:R-:W-:Y:S02]  /*14ae0*/  FMUL.FTZ R11, R0.reuse, R147 ;  /* 0x00000093000b7220 */ /* 0x044fe40000410000 */
[C---:B------:R-:W-:Y:S01]  /*14af0*/  FMUL.FTZ R14, R0.reuse, R154 ;  /* 0x0000009a000e7220 */ /* 0x040fe20000410000 */
[----:B------:R-:W-:Y:S01]  /*14b00*/  MOV R154, R52 ;  /* 0x00000034009a7202 */ /* 0x000fe20000000f00 */
[C---:B------:R-:W-:Y:S01]  /*14b10*/  FMUL.FTZ R27, R0.reuse, R163 ;  /* 0x000000a3001b7220 */ /* 0x040fe20000410000 */
[----:B------:R-:W-:Y:S01]  /*14b20*/  MOV R163, R36 ;  /* 0x0000002400a37202 */ /* 0x000fe20000000f00 */
[C---:B------:R-:W-:Y:S01]  /*14b30*/  FMUL.FTZ R31, R0.reuse, R171 ;  /* 0x000000ab001f7220 */ /* 0x040fe20000410000 */
[----:B------:R-:W-:Y:S01]  /*14b40*/  MUFU.EX2 R250, R250 ;  /* 0x000000fa00fa7308 */ /* 0x000fe20000000800 */
[C---:B------:R-:W-:Y:S01]  /*14b50*/  FMUL.FTZ R26, R0.reuse, R162 ;  /* 0x000000a2001a7220 */ /* 0x040fe20000410000 */
[----:B------:R-:W-:Y:S01]  /*14b60*/  MOV R162, R47 ;  /* 0x0000002f00a27202 */ /* 0x000fe20000000f00 */
[C---:B------:R-:W-:Y:S01]  /*14b70*/  FMUL.FTZ R30, R0.reuse, R170 ;  /* 0x000000aa001e7220 */ /* 0x040fe20000410000 */
[----:B------:R-:W-:Y:S01]  /*14b80*/  MOV R170, R56 ;  /* 0x0000003800aa7202 */ /* 0x000fe20000000f00 */
[C---:B------:R-:W-:Y:S02]  /*14b90*/  FMUL.FTZ R46, R0.reuse, R186 ;  /* 0x000000ba002e7220 */ /* 0x040fe40000410000 */
[----:B------:R-:W-:Y:S02]  /*14ba0*/  FMUL.FTZ R47, R0, R187 ;  /* 0x000000bb002f7220 */ /* 0x000fe40000410000 */
[----:B------:R-:W-:Y:S01]  /*14bb0*/  FMUL.FTZ R56, R2, R192 ;  /* 0x000000c002387220 */ /* 0x000fe20000410000 */
[----:B------:R-:W-:Y:S01]  /*14bc0*/  MUFU.EX2 R186, R210 ;  /* 0x000000d200ba7308 */ /* 0x000fe20000000800 */
[----:B------:R-:W-:Y:S01]  /*14bd0*/  FMUL.FTZ R58, R0, R194 ;  /* 0x000000c2003a7220 */ /* 0x000fe20000410000 */
[----:B-1----:R-:W-:Y:S01]  /*14be0*/  MOV R171, R55 ;  /* 0x0000003700ab7202 */ /* 0x002fe20000000f00 */
[----:B------:R-:W-:Y:S02]  /*14bf0*/  FFMA.FTZ R6, R9, c[0x0][0x23c], -R139 ;  /* 0x00008f0009067a23 */ /* 0x000fe4000001088b */
[----:B------:R-:W-:Y:S02]  /*14c00*/  FMUL.FTZ R9, R2, R145 ;  /* 0x0000009102097220 */ /* 0x000fe40000410000 */
[C---:B------:R-:W-:Y:S02]  /*14c10*/  FMUL.FTZ R62, R0.reuse, R202 ;  /* 0x000000ca003e7220 */ /* 0x040fe40000410000 */
[C---:B------:R-:W-:Y:S01]  /*14c20*/  FMUL.FTZ R63, R0.reuse, R203 ;  /* 0x000000cb003f7220 */ /* 0x040fe20000410000 */
[----:B------:R1:W2:Y:S01]  /*14c30*/  MUFU.EX2 R38, R6 ;  /* 0x0000000600267308 */ /* 0x0002a20000000800 */
[C---:B------:R-:W-:Y:S02]  /*14c40*/  FMUL.FTZ R74, R0.reuse, R74 ;  /* 0x0000004a004a7220 */ /* 0x040fe40000410000 */
[C---:B------:R-:W-:Y:S02]  /*14c50*/  FMUL.FTZ R75, R0.reuse, R75 ;  /* 0x0000004b004b7220 */ /* 0x040fe40000410000 */
[C---:B------:R-:W-:Y:S02]  /*14c60*/  FMUL.FTZ R78, R0.reuse, R78 ;  /* 0x0000004e004e7220 */ /* 0x040fe40000410000 */
[C---:B------:R-:W-:Y:S02]  /*14c70*/  FMUL.FTZ R79, R0.reuse, R79 ;  /* 0x0000004f004f7220 */ /* 0x040fe40000410000 */
[C---:B------:R-:W-:Y:S01]  /*14c80*/  FMUL.FTZ R90, R0.reuse, R90 ;  /* 0x0000005a005a7220 */ /* 0x040fe20000410000 */
[----:B------:R-:W-:Y:S01]  /*14c90*/  MUFU.EX2 R202, R223 ;  /* 0x000000df00ca7308 */ /* 0x000fe20000000800 */
[C---:B------:R-:W-:Y:S02]  /*14ca0*/  FMUL.FTZ R91, R0.reuse, R91 ;  /* 0x0000005b005b7220 */ /* 0x040fe40000410000 */
[C---:B------:R-:W-:Y:S02]  /*14cb0*/  FMUL.FTZ R94, R0.reuse, R94 ;  /* 0x0000005e005e7220 */ /* 0x040fe40000410000 */
[----:B------:R-:W-:Y:S02]  /*14cc0*/  FMUL.FTZ R95, R0, R95 ;  /* 0x0000005f005f7220 */ /* 0x000fe40000410000 */
[C---:B------:R-:W-:Y:S02]  /*14cd0*/  FMUL.FTZ R97, R133.reuse, R97 ;  /* 0x0000006185617220 */ /* 0x040fe40000410000 */
[C---:B------:R-:W-:Y:S01]  /*14ce0*/  FMUL.FTZ R98, R132.reuse, R98 ;  /* 0x0000006284627220 */ /* 0x040fe20000410000 */
[----:B------:R-:W-:Y:S01]  /*14cf0*/  MUFU.EX2 R192, R235 ;  /* 0x000000eb00c07308 */ /* 0x000fe20000000800 */
[----:B------:R-:W-:Y:S02]  /*14d00*/  FMUL.FTZ R99, R132, R99 ;  /* 0x0000006384637220 */ /* 0x000fe40000410000 */
[----:B------:R-:W-:Y:S02]  /*14d10*/  FMUL.FTZ R100, R133, R100 ;  /* 0x0000006485647220 */ /* 0x000fe40000410000 */
[--C-:B-1----:R-:W-:Y:S02]  /*14d20*/  FFMA.FTZ R6, R245, c[0x0][0x23c], -R208.reuse ;  /* 0x00008f00f5067a23 */ /* 0x102fe400000108d0 */
[----:B------:R-:W-:Y:S02]  /*14d30*/  FFMA.FTZ R245, R24, c[0x0][0x23c], -R5 ;  /* 0x00008f0018f57a23 */ /* 0x000fe40000010805 */
[----:B------:R-:W-:Y:S01]  /*14d40*/  FMUL.FTZ R24, R2, R160 ;  /* 0x000000a002187220 */ /* 0x000fe20000410000 */
[----:B------:R1:W-:Y:S01]  /*14d50*/  MUFU.EX2 R57, R6 ;  /* 0x0000000600397308 */ /* 0x0003e20000000800 */
[----:B--2---:R-:W-:Y:S01]  /*14d60*/  MOV R160, R38 ;  /* 0x0000002600a07202 */ /* 0x004fe20000000f00 */
[C---:B------:R-:W-:Y:S02]  /*14d70*/  FMUL.FTZ R101, R133.reuse, R101 ;  /* 0x0000006585657220 */ /* 0x040fe40000410000 */
[C---:B------:R-:W-:Y:S02]  /*14d80*/  FMUL.FTZ R102, R132.reuse, R102 ;  /* 0x0000006684667220 */ /* 0x040fe40000410000 */
[----:B------:R-:W-:Y:S02]  /*14d90*/  FMUL.FTZ R103, R132, R103 ;  /* 0x0000006784677220 */ /* 0x000fe40000410000 */
[C---:B------:R-:W-:Y:S02]  /*14da0*/  FMUL.FTZ R104, R2.reuse, R104 ;  /* 0x0000006802687220 */ /* 0x040fe40000410000 */
[----:B------:R-:W-:Y:S01]  /*14db0*/  FMUL.FTZ R105, R2, R105 ;  /* 0x0000006902697220 */ /* 0x000fe20000410000 */
[----:B------:R-:W-:Y:S01]  /*14dc0*/  MUFU.EX2 R204, R245 ;  /* 0x000000f500cc7308 */ /* 0x000fe20000000800 */
[C---:B------:R-:W-:Y:S02]  /*14dd0*/  FMUL.FTZ R106, R0.reuse, R106 ;  /* 0x0000006a006a7220 */ /* 0x040fe40000410000 */
[----:B------:R-:W-:Y:S02]  /*14de0*/  FMUL.FTZ R107, R0, R107 ;  /* 0x0000006b006b7220 */ /* 0x000fe40000410000 */
[C---:B------:R-:W-:Y:S02]  /*14df0*/  FMUL.FTZ R108, R2.reuse, R108 ;  /* 0x0000006c026c7220 */ /* 0x040fe40000410000 */
[----:B------:R-:W-:Y:S02]  /*14e00*/  FMUL.FTZ R109, R2, R109 ;  /* 0x0000006d026d7220 */ /* 0x000fe40000410000 */
[C---:B------:R-:W-:Y:S01]  /*14e10*/  FMUL.FTZ R110, R0.reuse, R110 ;  /* 0x0000006e006e7220 */ /* 0x040fe20000410000 */
[----:B------:R-:W-:Y:S01]  /*14e20*/  MUFU.EX2 R203, R246 ;  /* 0x000000f600cb7308 */ /* 0x000fe20000000800 */
[----:B------:R-:W-:Y:S02]  /*14e30*/  FMUL.FTZ R111, R0, R111 ;  /* 0x0000006f006f7220 */ /* 0x000fe40000410000 */
[--C-:B-1----:R-:W-:Y:S02]  /*14e40*/  FFMA.FTZ R6, R8, c[0x0][0x23c], -R208.reuse ;  /* 0x00008f0008067a23 */ /* 0x102fe400000108d0 */
[----:B------:R-:W-:Y:S01]  /*14e50*/  FMUL.FTZ R8, R2, R144 ;  /* 0x0000009002087220 */ /* 0x000fe20000410000 */
[----:B------:R-:W-:Y:S01]  /*14e60*/  F2FP.BF16.PACK_AB R144, R38, R55 ;  /* 0x000000372690723e */ /* 0x000fe200000010ff */
[C---:B------:R-:W-:Y:S01]  /*14e70*/  FMUL.FTZ R112, R133.reuse, R112 ;  /* 0x0000007085707220 */ /* 0x040fe20000410000 */
[----:B------:R-:W-:Y:S01]  /*14e80*/  LDSM.16.MT88.4 R52, [R228+0xc000] ;  /* 0x00c00000e434783b */ /* 0x000fe20000004200 */
[C---:B------:R-:W-:Y:S01]  /*14e90*/  FMUL.FTZ R113, R133.reuse, R113 ;  /* 0x0000007185717220 */ /* 0x040fe20000410000 */
[----:B------:R-:W1:Y:S01]  /*14ea0*/  MUFU.EX2 R37, R6 ;  /* 0x0000000600257308 */ /* 0x000e620000000800 */
        /* <DEDUP_REMOVED lines=10> */
[C---:B------:R-:W-:Y:S02]  /*14f50*/  FMUL.FTZ R124, R2.reuse, R124 ;  /* 0x0000007c027c7220 */ /* 0x040fe40000410000 */
[----:B------:R-:W-:Y:S01]  /*14f60*/  FMUL.FTZ R125, R2, R125 ;  /* 0x0000007d027d7220 */ /* 0x000fe20000410000 */
[----:B-1----:R-:W-:Y:S01]  /*14f70*/  F2FP.BF16.PACK_AB R145, R37, R57 ;  /* 0x000000392591723e */ /* 0x002fe200000010ff */
[----:B------:R-:W-:Y:S01]  /*14f80*/  FFMA.FTZ R6, R248, c[0x0][0x23c], -R139 ;  /* 0x00008f00f8067a23 */ /* 0x000fe2000001088b */
[----:B------:R-:W-:Y:S01]  /*14f90*/  MOV R161, R37 ;  /* 0x0000002500a17202 */ /* 0x000fe20000000f00 */
[----:B------:R-:W-:Y:S02]  /*14fa0*/  FFMA.FTZ R248, R29, c[0x0][0x23c], -R5 ;  /* 0x00008f001df87a23 */ /* 0x000fe40000010805 */
[----:B------:R-:W1:Y:S01]  /*14fb0*/  MUFU.EX2 R234, R6 ;  /* 0x0000000600ea7308 */ /* 0x000e620000000800 */
[----:B------:R-:W-:Y:S02]  /*14fc0*/  FFMA.FTZ R5, R251, c[0x0][0x23c], -R208 ;  /* 0x00008f00fb057a23 */ /* 0x000fe400000108d0 */
[----:B------:R-:W-:Y:S02]  /*14fd0*/  FFMA.FTZ R251, R10, c[0x0][0x23c], -R4 ;  /* 0x00008f000afb7a23 */ /* 0x000fe40000010804 */
[----:B------:R-:W-:Y:S02]  /*14fe0*/  FMUL.FTZ R10, R0, R146 ;  /* 0x00000092000a7220 */ /* 0x000fe40000410000 */
[----:B------:R-:W-:Y:S01]  /*14ff0*/  FMUL.FTZ R29, R2, R169 ;  /* 0x000000a9021d7220 */ /* 0x000fe20000410000 */
[----:B------:R-:W-:Y:S01]  /*15000*/  MOV R169, R59 ;  /* 0x0000003b00a97202 */ /* 0x000fe20000000f00 */
[C---:B------:R-:W-:Y:S01]  /*15010*/  FMUL.FTZ R59, R0.reuse, R195 ;  /* 0x000000c3003b7220 */ /* 0x040fe20000410000 */
[----:B------:R2:W-:Y:S01]  /*15020*/  MUFU.EX2 R229, R5 ;  /* 0x0000000500e57308 */ /* 0x0005e20000000800 */
[C---:B------:R-:W-:Y:S02]  /*15030*/  FMUL.FTZ R126, R0.reuse, R126 ;  /* 0x0000007e007e7220 */ /* 0x040fe40000410000 */
[----:B------:R-:W-:Y:S02]  /*15040*/  FMUL.FTZ R127, R0, R127 ;  /* 0x0000007f007f7220 */ /* 0x000fe40000410000 */
[C---:B------:R-:W-:Y:S02]  /*15050*/  FMUL.FTZ R128, R133.reuse, R128 ;  /* 0x0000008085807220 */ /* 0x040fe40000410000 */
[----:B------:R-:W-:Y:S02]  /*15060*/  FMUL.FTZ R129, R133, R129 ;  /* 0x0000008185817220 */ /* 0x000fe40000410000 */
[C---:B------:R-:W-:Y:S01]  /*15070*/  FMUL.FTZ R130, R132.reuse, R130 ;  /* 0x0000008284827220 */ /* 0x040fe20000410000 */
[----:B------:R-:W-:Y:S01]  /*15080*/  MUFU.EX2 R194, R248 ;  /* 0x000000f800c27308 */ /* 0x000fe20000000800 */
[----:B------:R-:W-:Y:S02]  /*15090*/  FMUL.FTZ R131, R132, R131 ;  /* 0x0000008384837220 */ /* 0x000fe40000410000 */
[--C-:B------:R-:W-:Y:S01]  /*150a0*/  FFMA.FTZ R157, R157, c[0x0][0x23c], -R208.reuse ;  /* 0x00008f009d9d7a23 */ /* 0x100fe200000108d0 */
[----:B-1----:R-:W-:Y:S01]  /*150b0*/  F2FP.BF16.PACK_AB R146, R230, R234 ;  /* 0x000000eae692723e */ /* 0x002fe200000010ff */
[----:B------:R-:W-:Y:S02]  /*150c0*/  FFMA.FTZ R6, R252, c[0x0][0x23c], -R208 ;  /* 0x00008f00fc067a23 */ /* 0x000fe400000108d0 */
[----:B------:R-:W-:Y:S02]  /*150d0*/  FFMA.FTZ R252, R15, c[0x0][0x23c], -R4 ;  /* 0x00008f000ffc7a23 */ /* 0x000fe40000010804 */
[C---:B------:R-:W-:Y:S01]  /*150e0*/  FMUL.FTZ R4, R133.reuse, R148 ;  /* 0x0000009485047220 */ /* 0x040fe20000410000 */
[----:B------:R1:W3:Y:S01]  /*150f0*/  MUFU.EX2 R233, R6 ;  /* 0x0000000600e97308 */ /* 0x0002e20000000800 */
[----:B------:R-:W-:Y:S01]  /*15100*/  FMUL.FTZ R15, R0, R155 ;  /* 0x0000009b000f7220 */ /* 0x000fe20000410000 */
[----:B------:R-:W-:Y:S01]  /*15110*/  MOV R155, R57 ;  /* 0x00000039009b7202 */ /* 0x000fe20000000f00 */
[----:B------:R-:W-:Y:S02]  /*15120*/  FMUL.FTZ R57, R2, R193 ;  /* 0x000000c102397220 */ /* 0x000fe40000410000 */
[----:B--2---:R-:W-:Y:S02]  /*15130*/  FMUL.FTZ R5, R133, R149 ;  /* 0x0000009585057220 */ /* 0x004fe40000410000 */
[--C-:B------:R-:W-:Y:S02]  /*15140*/  FFMA.FTZ R156, R156, c[0x0][0x23c], -R208.reuse ;  /* 0x00008f009c9c7a23 */ /* 0x100fe400000108d0 */
[--C-:B------:R-:W-:Y:S01]  /*15150*/  FFMA.FTZ R162, R162, c[0x0][0x23c], -R208.reuse ;  /* 0x00008f00a2a27a23 */ /* 0x100fe200000108d0 */
[----:B------:R-:W-:Y:S01]  /*15160*/  MUFU.EX2 R200, R157 ;  /* 0x0000009d00c87308 */ /* 0x000fe20000000800 */
[--C-:B------:R-:W-:Y:S02]  /*15170*/  FFMA.FTZ R159, R159, c[0x0][0x23c], -R139.reuse ;  /* 0x00008f009f9f7a23 */ /* 0x100fe4000001088b */
[--C-:B------:R-:W-:Y:S02]  /*15180*/  FFMA.FTZ R215, R215, c[0x0][0x23c], -R139.reuse ;  /* 0x00008f00d7d77a23 */ /* 0x100fe4000001088b */
[--C-:B------:R-:W-:Y:S02]  /*15190*/  FFMA.FTZ R214, R214, c[0x0][0x23c], -R139.reuse ;  /* 0x00008f00d6d67a23 */ /* 0x100fe4000001088b */
[--C-:B------:R-:W-:Y:S02]  /*151a0*/  FFMA.FTZ R213, R213, c[0x0][0x23c], -R139.reuse ;  /* 0x00008f00d5d57a23 */ /* 0x100fe4000001088b */
[--C-:B------:R-:W-:Y:S01]  /*151b0*/  FFMA.FTZ R138, R138, c[0x0][0x23c], -R208.reuse ;  /* 0x00008f008a8a7a23 */ /* 0x100fe200000108d0 */
[----:B------:R-:W-:Y:S01]  /*151c0*/  MUFU.EX2 R193, R237 ;  /* 0x000000ed00c17308 */ /* 0x000fe20000000800 */
[----:B-1----:R-:W-:Y:S01]  /*151d0*/  FMUL.FTZ R6, R132, R150 ;  /* 0x0000009684067220 */ /* 0x002fe20000410000 */
[----:B---3--:R-:W-:Y:S01]  /*151e0*/  F2FP.BF16.PACK_AB R147, R229, R233 ;  /* 0x000000e9e593723e */ /* 0x008fe200000010ff */
[----:B------:R-:W-:Y:S07]  /*151f0*/  LDSM.16.MT88.4 R148, [R227+0xc000] ;  /* 0x00c00000e394783b */ /* 0x000fee0000004200 */
[----:B------:R-:W-:Y:S01]  /*15200*/  MUFU.EX2 R246, R213 ;  /* 0x000000d500f67308 */ /* 0x000fe20000000800 */
[-C--:B------:R-:W-:Y:S08]  /*15210*/  HMMA.16816.F32.BF16 R4, R140, R20.reuse, R4 ;  /* 0x000000148c04723c */ /* 0x080ff00000041804 */
[C---:B------:R-:W-:Y:S01]  /*15220*/  HMMA.16816.F32.BF16 R8, R144.reuse, R20, R8 ;  /* 0x000000149008723c */ /* 0x040fe20000041808 */
[----:B------:R-:W-:Y:S06]  /*15230*/  MUFU.EX2 R195, R244 ;  /* 0x000000f400c37308 */ /* 0x000fec0000000800 */
[C---:B------:R-:W-:Y:S01]  /*15240*/  FMUL.FTZ R20, R133.reuse, R164 ;  /* 0x000000a485147220 */ /* 0x040fe20000410000 */
[-C--:B------:R-:W-:Y:S03]  /*15250*/  HMMA.16816.F32.BF16 R12, R144, R22.reuse, R12 ;  /* 0x00000016900c723c */ /* 0x080fe6000004180c */
[----:B------:R-:W-:Y:S01]  /*15260*/  MUFU.EX2 R244, R138 ;  /* 0x0000008a00f47308 */ /* 0x000fe20000000800 */
[C---:B------:R-:W-:Y:S01]  /*15270*/  FMUL.FTZ R21, R133.reuse, R165 ;  /* 0x000000a585157220 */ /* 0x040fe20000410000 */
[----:B------:R-:W-:Y:S01]  /*15280*/  MOV R165, R49 ;  /* 0x0000003100a57202 */ /* 0x000fe20000000f00 */
[C---:B------:R-:W-:Y:S01]  /*15290*/  FMUL.FTZ R49, R133.reuse, R189 ;  /* 0x000000bd85317220 */ /* 0x040fe20000410000 */
[----:B------:R-:W-:Y:S01]  /*152a0*/  MOV R164, R48 ;  /* 0x0000003000a47202 */ /* 0x000fe20000000f00 */
[C---:B------:R-:W-:Y:S04]  /*152b0*/  HMMA.16816.F32.BF16 R16, R140.reuse, R22, R16 ;  /* 0x000000168c10723c */ /* 0x040fe80000041810 */
[----:B------:R-:W-:Y:S01]  /*152c0*/  FMUL.FTZ R48, R133, R188 ;  /* 0x000000bc85307220 */ /* 0x000fe20000410000 */
[----:B------:R-:W-:Y:S01]  /*152d0*/  MUFU.EX2 R189, R162 ;  /* 0x000000a200bd7308 */ /* 0x000fe20000000800 */
[--C-:B------:R-:W-:Y:S02]  /*152e0*/  FFMA.FTZ R164, R164, c[0x0][0x23c], -R208.reuse ;  /* 0x00008f00a4a47a23 */ /* 0x100fe400000108d0 */
[C---:B------:R-:W-:Y:S01]  /*152f0*/  FMUL.FTZ R23, R132.reuse, R167 ;  /* 0x000000a784177220 */ /* 0x040fe20000410000 */
[----:B------:R-:W-:Y:S02]  /*15300*/  MOV R167, R39 ;  /* 0x0000002700a77202 */ /* 0x000fe40000000f00 */
[----:B------:R-:W1:Y:S01]  /*15310*/  LDSM.16.MT88.4 R36, [R226+0xc000] ;  /* 0x00c00000e224783b */ /* 0x000e620000004200 */
[C---:B------:R-:W-:Y:S01]  /*15320*/  FMUL.FTZ R22, R132.reuse, R166 ;  /* 0x000000a684167220 */ /* 0x040fe20000410000 */
[----:B------:R-:W-:Y:S01]  /*15330*/  MOV R166, R50 ;  /* 0x0000003200a67202 */ /* 0x000fe20000000f00 */
[----:B------:R-:W-:Y:S01]  /*15340*/  FMUL.FTZ R50, R132, R190 ;  /* 0x000000be84327220 */ /* 0x000fe20000410000 */
[----:B------:R-:W-:Y:S01]  /*15350*/  MUFU.EX2 R184, R164 ;  /* 0x000000a400b87308 */ /* 0x000fe20000000800 */
[--C-:B------:R-:W-:Y:S02]  /*15360*/  FFMA.FTZ R165, R165, c[0x0][0x23c], -R208.reuse ;  /* 0x00008f00a5a57a23 */ /* 0x100fe400000108d0 */
[--C-:B------:R-:W-:Y:S07]  /*15370*/  FFMA.FTZ R166, R166, c[0x0][0x23c], -R208.reuse ;  /* 0x00008f00a6a67a23 */ /* 0x100fee00000108d0 */
[----:B------:R-:W-:Y:S10]  /*15380*/  MUFU.EX2 R252, R252 ;  /* 0x000000fc00fc7308 */ /* 0x000ff40000000800 */
[----:B------:R-:W-:Y:S10]  /*15390*/  MUFU.EX2 R247, R166 ;  /* 0x000000a600f77308 */ /* 0x000ff40000000800 */
[----:B------:R-:W2:Y:S01]  /*153a0*/  MUFU.EX2 R248, R165 ;  /* 0x000000a500f87308 */ /* 0x000ea20000000800 */
[-C--:B-1----:R-:W-:Y:S08]  /*153b0*/  HMMA.16816.F32.BF16 R20, R140, R36.reuse, R20 ;  /* 0x000000248c14723c */ /* 0x082ff00000041814 */
[C---:B------:R-:W-:Y:S07]  /*153c0*/  HMMA.16816.F32.BF16 R24, R144.reuse, R36, R24 ;  /* 0x000000249018723c */ /* 0x040fee0000041818 */
[C---:B------:R-:W-:Y:S01]  /*153d0*/  FMUL.FTZ R36, R133.reuse, R180 ;  /* 0x000000b485247220 */ /* 0x040fe20000410000 */
[-C--:B------:R-:W-:Y:S04]  /*153e0*/  HMMA.16816.F32.BF16 R28, R144, R38.reuse, R28 ;  /* 0x00000026901c723c */ /* 0x080fe8000004181c */
[----:B------:R-:W-:Y:S01]  /*153f0*/  FMUL.FTZ R37, R133, R181 ;  /* 0x000000b585257220 */ /* 0x000fe20000410000 */
[----:B------:R-:W-:Y:S01]  /*15400*/  MOV R180, R40 ;  /* 0x0000002800b47202 */ /* 0x000fe20000000f00 */
[----:B------:R-:W-:Y:S01]  /*15410*/  FMUL.FTZ R40, R2, R176 ;  /* 0x000000b002287220 */ /* 0x000fe20000410000 */
[----:B------:R-:W-:Y:S01]  /*15420*/  MOV R176, R42 ;  /* 0x0000002a00b07202 */ /* 0x000fe20000000f00 */
[C---:B------:R-:W-:Y:S01]  /*15430*/  HMMA.16816.F32.BF16 R32, R140.reuse, R38, R32 ;  /* 0x000000268c20723c */ /* 0x040fe20000041820 */
[----:B------:R2:W-:Y:S03]  /*15440*/  MUFU.EX2 R181, R209 ;  /* 0x000000d100b57308 */ /* 0x0005e60000000800 */
[----:B------:R-:W-:Y:S03]  /*15450*/  FMUL.FTZ R42, R0, R178 ;  /* 0x000000b2002a7220 */ /* 0x000fe60000410000 */
[C---:B------:R-:W-:Y:S02]  /*15460*/  FMUL.FTZ R38, R132.reuse, R182 ;  /* 0x000000b684267220 */ /* 0x040fe40000410000 */
[----:B------:R-:W-:Y:S02]  /*15470*/  FMUL.FTZ R39, R132, R183 ;  /* 0x000000b784277220 */ /* 0x000fe40000410000 */
[----:B------:R-:W-:Y:S01]  /*15480*/  MUFU.EX2 R182, R217 ;  /* 0x000000d900b67308 */ /* 0x000fe20000000800 */
[----:B------:R-:W-:Y:S01]  /*15490*/  MOV R183, R43 ;  /* 0x0000002b00b77202 */ /* 0x000fe20000000f00 */
[----:B------:R-:W-:Y:S03]  /*154a0*/  FMUL.FTZ R43, R0, R179 ;  /* 0x000000b3002b7220 */ /* 0x000fe60000410000 */
[-C--:B------:R-:W-:Y:S08]  /*154b0*/  HMMA.16816.F32.BF16 R36, R140, R52.reuse, R36 ;  /* 0x000000348c24723c */ /* 0x080ff00000041824 */
[C---:B------:R-:W-:Y:S04]  /*154c0*/  HMMA.16816.F32.BF16 R40, R144.reuse, R52, R40 ;  /* 0x000000349028723c */ /* 0x040fe80000041828 */
[----:B--2---:R-:W-:Y:S03]  /*154d0*/  F2FP.BF16.PACK_AB R209, R247, R248 ;  /* 0x000000f8f7d1723e */ /* 0x004fe600000010ff */
[C---:B------:R-:W-:Y:S01]  /*154e0*/  FMUL.FTZ R52, R133.reuse, R196 ;  /* 0x000000c485347220 */ /* 0x040fe20000410000 */
[-C--:B------:R-:W-:Y:S01]  /*154f0*/  HMMA.16816.F32.BF16 R44, R144, R54.reuse, R44 ;  /* 0x00000036902c723c */ /* 0x080fe2000004182c */
[----:B------:R-:W1:Y:S03]  /*15500*/  MUFU.EX2 R196, R218 ;  /* 0x000000da00c47308 */ /* 0x000e660000000800 */
[----:B------:R-:W-:Y:S04]  /*15510*/  FMUL.FTZ R53, R133, R197 ;  /* 0x000000c585357220 */ /* 0x000fe80000410000 */
[C---:B------:R-:W-:Y:S03]  /*15520*/  HMMA.16816.F32.BF16 R48, R140.reuse, R54, R48 ;  /* 0x000000368c30723c */ /* 0x040fe60000041830 */
[----:B------:R-:W-:Y:S04]  /*15530*/  MUFU.EX2 R197, R236 ;  /* 0x000000ec00c57308 */ /* 0x000fe80000000800 */
[C---:B------:R-:W-:Y:S02]  /*15540*/  FMUL.FTZ R54, R132.reuse, R198 ;  /* 0x000000c684367220 */ /* 0x040fe40000410000 */
[----:B------:R-:W-:Y:S04]  /*15550*/  FMUL.FTZ R55, R132, R199 ;  /* 0x000000c784377220 */ /* 0x000fe80000410000 */
[----:B------:R-:W-:Y:S03]  /*15560*/  MUFU.EX2 R199, R159 ;  /* 0x0000009f00c77308 */ /* 0x000fe60000000800 */
[-C--:B------:R-:W-:Y:S07]  /*15570*/  HMMA.16816.F32.BF16 R52, R140, R148.reuse, R52 ;  /* 0x000000948c34723c */ /* 0x080fee0000041834 */
[----:B------:R-:W-:Y:S01]  /*15580*/  MUFU.EX2 R198, R251 ;  /* 0x000000fb00c67308 */ /* 0x000fe20000000800 */
[C---:B------:R-:W-:Y:S08]  /*15590*/  HMMA.16816.F32.BF16 R56, R144.reuse, R148, R56 ;  /* 0x000000949038723c */ /* 0x040ff00000041838 */
[-C--:B------:R-:W-:Y:S01]  /*155a0*/  HMMA.16816.F32.BF16 R60, R144, R150.reuse, R60 ;  /* 0x00000096903c723c */ /* 0x080fe2000004183c */
[----:B------:R-:W-:Y:S07]  /*155b0*/  MUFU.EX2 R251, R215 ;  /* 0x000000d700fb7308 */ /* 0x000fee0000000800 */
[C---:B------:R-:W-:Y:S01]  /*155c0*/  HMMA.16816.F32.BF16 R64, R140.reuse, R150, R64 ;  /* 0x000000968c40723c */ /* 0x040fe20000041840 */
[----:B------:R-:W2:Y:S07]  /*155d0*/  LDSM.16.MT88.4 R148, [R225+0xe000] ;  /* 0x00e00000e194783b */ /* 0x000eae0000004200 */
[-C--:B--2---:R-:W-:Y:S08]  /*155e0*/  HMMA.16816.F32.BF16 R68, R140, R148.reuse, R68 ;  /* 0x000000948c44723c */ /* 0x084ff00000041844 */
[C---:B------:R-:W-:Y:S08]  /*155f0*/  HMMA.16816.F32.BF16 R72, R144.reuse, R148, R72 ;  /* 0x000000949048723c */ /* 0x040ff00000041848 */
[-C--:B------:R-:W-:Y:S08]  /*15600*/  HMMA.16816.F32.BF16 R76, R144, R150.reuse, R76 ;  /* 0x00000096904c723c */ /* 0x080ff0000004184c */
        /* <DEDUP_REMOVED lines=13> */
[C---:B------:R-:W-:Y:S07]  /*156e0*/  HMMA.16816.F32.BF16 R120, R144.reuse, R148, R120 ;  /* 0x000000949078723c */ /* 0x040fee0000041878 */
[--C-:B------:R-:W-:Y:S01]  /*156f0*/  FFMA.FTZ R148, R168, c[0x0][0x23c], -R139.reuse ;  /* 0x00008f00a8947a23 */ /* 0x100fe2000001088b */
[-C--:B------:R-:W-:Y:S03]  /*15700*/  HMMA.16816.F32.BF16 R124, R144, R150.reuse, R124 ;  /* 0x00000096907c723c */ /* 0x080fe6000004187c */
[----:B------:R2:W-:Y:S05]  /*15710*/  MUFU.EX2 R168, R148 ;  /* 0x0000009400a87308 */ /* 0x0005ea0000000800 */
[----:B------:R-:W-:Y:S01]  /*15720*/  HMMA.16816.F32.BF16 R128, R140, R150, R128 ;  /* 0x000000968c80723c */ /* 0x000fe20000041880 */
[----:B------:R-:W3:Y:S04]  /*15730*/  LDL.LU R141, [R1+0x7c] ;  /* 0x00007c00018d7983 */ /* 0x000ee80000300800 */
[----:B------:R-:W4:Y:S02]  /*15740*/  LDL.LU R149, [R1+0x80] ;  /* 0x0000800001957983 */ /* 0x000f240000300800 */
[----:B-1----:R-:W-:Y:S02]  /*15750*/  F2FP.BF16.PACK_AB R142, R182, R196 ;  /* 0x000000c4b68e723e */ /* 0x002fe400000010ff */
[----:B------:R-:W-:Y:S03]  /*15760*/  F2FP.BF16.PACK_AB R143, R181, R186 ;  /* 0x000000bab58f723e */ /* 0x000fe600000010ff */
[--C-:B--2---:R-:W-:Y:S04]  /*15770*/  FFMA.FTZ R148, R176, c[0x0][0x23c], -R139.reuse ;  /* 0x00008f00b0947a23 */ /* 0x104fe8000001088b */
[----:B------:R1:W-:Y:S02]  /*15780*/  MUFU.EX2 R187, R148 ;  /* 0x0000009400bb7308 */ /* 0x0003e40000000800 */
[--C-:B-1----:R-:W-:Y:S01]  /*15790*/  FFMA.FTZ R148, R183, c[0x0][0x23c], -R208.reuse ;  /* 0x00008f00b7947a23 */ /* 0x102fe200000108d0 */
[----:B------:R-:W-:Y:S02]  /*157a0*/  MOV R183, R175 ;  /* 0x000000af00b77202 */ /* 0x000fe40000000f00 */
[----:B------:R-:W-:Y:S02]  /*157b0*/  MOV R175, R174 ;  /* 0x000000ae00af7202 */ /* 0x000fe40000000f00 */
[----:B------:R-:W-:Y:S02]  /*157c0*/  MOV R174, R173 ;  /* 0x000000ad00ae7202 */ /* 0x000fe40000000f00 */
[----:B------:R-:W-:Y:S01]  /*157d0*/  MOV R173, R172 ;  /* 0x000000ac00ad7202 */ /* 0x000fe20000000f00 */
[--C-:B------:R-:W-:Y:S01]  /*157e0*/  FFMA.FTZ R140, R175, c[0x0][0x23c], -R208.reuse ;  /* 0x00008f00af8c7a23 */ /* 0x100fe200000108d0 */
[----:B------:R-:W-:Y:S02]  /*157f0*/  MOV R172, R171 ;  /* 0x000000ab00ac7202 */ /* 0x000fe40000000f00 */
[----:B------:R-:W-:Y:S02]  /*15800*/  MOV R171, R170 ;  /* 0x000000aa00ab7202 */ /* 0x000fe40000000f00 */
[----:B------:R-:W-:Y:S02]  /*15810*/  MOV R170, R169 ;  /* 0x000000a900aa7202 */ /* 0x000fe40000000f00 */
[----:B------:R-:W-:Y:S02]  /*15820*/  MOV R169, R163 ;  /* 0x000000a300a97202 */ /* 0x000fe40000000f00 */
[----:B------:R-:W-:Y:S02]  /*15830*/  MOV R163, R161 ;  /* 0x000000a100a37202 */ /* 0x000fe40000000f00 */
[----:B------:R-:W-:Y:S02]  /*15840*/  MOV R161, R160 ;  /* 0x000000a000a17202 */ /* 0x000fe40000000f00 */
[----:B------:R-:W-:Y:S02]  /*15850*/  MOV R160, R167 ;  /* 0x000000a700a07202 */ /* 0x000fe40000000f00 */
[----:B------:R1:W-:Y:S01]  /*15860*/  MUFU.EX2 R167, R148 ;  /* 0x0000009400a77308 */ /* 0x0003e20000000800 */
[----:B------:R-:W-:Y:S02]  /*15870*/  MOV R178, R174 ;  /* 0x000000ae00b27202 */ /* 0x000fe40000000f00 */
[----:B------:R-:W-:Y:S02]  /*15880*/  MOV R175, R172 ;  /* 0x000000ac00af7202 */ /* 0x000fe40000000f00 */
[----:B------:R-:W-:Y:S02]  /*15890*/  MOV R172, R170 ;  /* 0x000000aa00ac7202 */ /* 0x000fe40000000f00 */
[----:B------:R-:W-:Y:S02]  /*158a0*/  MOV R174, R163 ;  /* 0x000000a300ae7202 */ /* 0x000fe40000000f00 */
[----:B------:R-:W-:Y:S02]  /*158b0*/  MOV R163, R155 ;  /* 0x0000009b00a37202 */ /* 0x000fe40000000f00 */
[----:B------:R-:W-:Y:S01]  /*158c0*/  MOV R170, R160 ;  /* 0x000000a000aa7202 */ /* 0x000fe20000000f00 */
[--C-:B------:R-:W-:Y:S04]  /*158d0*/  FFMA.FTZ R160, R153, c[0x0][0x23c], -R139.reuse ;  /* 0x00008f0099a07a23 */ /* 0x100fe8000001088b */
[----:B------:R-:W-:Y:S01]  /*158e0*/  MUFU.EX2 R188, R160 ;  /* 0x000000a000bc7308 */ /* 0x000fe20000000800 */
[--C-:B-1----:R-:W-:Y:S01]  /*158f0*/  FFMA.FTZ R148, R180, c[0x0][0x23c], -R208.reuse ;  /* 0x00008f00b4947a23 */ /* 0x102fe200000108d0 */
[----:B------:R-:W-:Y:S08]  /*15900*/  MOV R180, R224 ;  /* 0x000000e000b47202 */ /* 0x000ff00000000f00 */
[----:B------:R1:W-:Y:S01]  /*15910*/  MUFU.EX2 R224, R148 ;  /* 0x0000009400e07308 */ /* 0x0003e20000000800 */
[--C-:B------:R-:W-:Y:S01]  /*15920*/  FFMA.FTZ R144, R180, c[0x0][0x23c], -R139.reuse ;  /* 0x00008f00b4907a23 */ /* 0x100fe2000001088b */
[----:B------:R-:W-:Y:S02]  /*15930*/  MOV R180, R171 ;  /* 0x000000ab00b47202 */ /* 0x000fe40000000f00 */
[----:B------:R-:W-:Y:S01]  /*15940*/  MOV R171, R161 ;  /* 0x000000a100ab7202 */ /* 0x000fe20000000f00 */
[--C-:B------:R-:W-:Y:S05]  /*15950*/  FFMA.FTZ R161, R152, c[0x0][0x23c], -R139.reuse ;  /* 0x00008f0098a17a23 */ /* 0x100fea000001088b */
[----:B------:R2:W-:Y:S10]  /*15960*/  MUFU.EX2 R179, R144 ;  /* 0x0000009000b37308 */ /* 0x0005f40000000800 */
[----:B------:R-:W-:Y:S01]  /*15970*/  MUFU.EX2 R185, R161 ;  /* 0x000000a100b97308 */ /* 0x000fe20000000800 */
[--C-:B-1----:R-:W-:Y:S09]  /*15980*/  FFMA.FTZ R148, R183, c[0x0][0x23c], -R139.reuse ;  /* 0x00008f00b7947a23 */ /* 0x102ff2000001088b */
[----:B------:R1:W1:Y:S01]  /*15990*/  MUFU.EX2 R176, R148 ;  /* 0x0000009400b07308 */ /* 0x0002620000000800 */
[----:B--2---:R-:W3:Y:S09]  /*159a0*/  LDSM.16.MT88.4 R144, [R225+0xc800] ;  /* 0x00c80000e190783b */ /* 0x004ef20000004200 */
[----:B------:R1:W-:Y:S02]  /*159b0*/  MUFU.EX2 R183, R140 ;  /* 0x0000008c00b77308 */ /* 0x0003e40000000800 */
[----:B-1----:R-:W2:Y:S01]  /*159c0*/  LDL.LU R148, [R1+0x84] ;  /* 0x0000840001947983 */ /* 0x002ea20000300800 */
[----:B------:R-:W-:Y:S01]  /*159d0*/  F2FP.BF16.PACK_AB R150, R179, R176 ;  /* 0x000000b0b396723e */ /* 0x000fe200000010ff */
[--C-:B------:R-:W-:Y:S01]  /*159e0*/  FFMA.FTZ R140, R173, c[0x0][0x23c], -R208.reuse ;  /* 0x00008f00ad8c7a23 */ /* 0x100fe200000108d0 */
[----:B------:R-:W-:Y:S01]  /*159f0*/  MOV R173, R169 ;  /* 0x000000a900ad7202 */ /* 0x000fe20000000f00 */
[----:B------:R-:W-:Y:S01]  /*15a00*/  FFMA.FTZ R208, R137, c[0x0][0x23c], -R208 ;  /* 0x00008f0089d07a23 */ /* 0x000fe200000108d0 */
[----:B------:R-:W-:Y:S03]  /*15a10*/  MOV R169, R158 ;  /* 0x0000009e00a97202 */ /* 0x000fe60000000f00 */
[----:B------:R1:W1:Y:S01]  /*15a20*/  MUFU.EX2 R177, R140 ;  /* 0x0000008c00b17308 */ /* 0x0002620000000800 */
[--C-:B------:R-:W-:Y:S02]  /*15a30*/  FFMA.FTZ R158, R154, c[0x0][0x23c], -R139.reuse ;  /* 0x00008f009a9e7a23 */ /* 0x100fe4000001088b */
[----:B------:R-:W2:Y:S01]  /*15a40*/  LDSM.16.MT88.4 R152, [R226+0xc800] ;  /* 0x00c80000e298783b */ /* 0x000ea20000004200 */
[----:B------:R-:W-:Y:S06]  /*15a50*/  FFMA.FTZ R139, R212, c[0x0][0x23c], -R139 ;  /* 0x00008f00d48b7a23 */ /* 0x000fec000001088b */
[----:B------:R-:W1:Y:S10]  /*15a60*/  MUFU.EX2 R245, R139 ;  /* 0x0000008b00f57308 */ /* 0x000e740000000800 */
[----:B------:R-:W-:Y:S01]  /*15a70*/  MUFU.EX2 R139, R208 ;  /* 0x000000d0008b7308 */ /* 0x000fe20000000800 */
[----:B-1----:R-:W-:Y:S02]  /*15a80*/  F2FP.BF16.PACK_AB R140, R219, R220 ;  /* 0x000000dcdb8c723e */ /* 0x002fe400000010ff */
[----:B------:R-:W-:Y:S02]  /*15a90*/  F2FP.BF16.PACK_AB R151, R177, R183 ;  /* 0x000000b7b197723e */ /* 0x000fe400000010ff */
[----:B------:R-:W-:Y:S01]  /*15aa0*/  F2FP.BF16.PACK_AB R210, R245, R246 ;  /* 0x000000f6f5d2723e */ /* 0x000fe200000010ff */
[----:B---3--:R-:W-:Y:S01]  /*15ab0*/  FFMA.FTZ R137, R133, R141, R178 ;  /* 0x0000008d85897223 */ /* 0x008fe200000100b2 */
[----:B------:R-:W-:Y:S02]  /*15ac0*/  F2FP.BF16.PACK_AB R141, R211, R216 ;  /* 0x000000d8d38d723e */ /* 0x000fe400000010ff */
[----:B------:R-:W-:Y:S01]  /*15ad0*/  MOV R178, R169 ;  /* 0x000000a900b27202 */ /* 0x000fe20000000f00 */
[----:B----4-:R-:W-:Y:S01]  /*15ae0*/  FFMA.FTZ R132, R132, R149, R180 ;  /* 0x0000009584847223 */ /* 0x010fe200000100b4 */
[----:B------:R-:W1:Y:S01]  /*15af0*/  MUFU.EX2 R169, R158 ;  /* 0x0000009e00a97308 */ /* 0x000e620000000800 */
[----:B------:R-:W-:Y:S02]  /*15b00*/  F2FP.BF16.PACK_AB R149, R224, R167 ;  /* 0x000000a7e095723e */ /* 0x000fe400000010ff */
[-C--:B------:R-:W-:Y:S03]  /*15b10*/  HMMA.16816.F32.BF16 R4, R140, R144.reuse, R4 ;  /* 0x000000908c04723c */ /* 0x080fe60000041804 */
[----:B------:R-:W-:Y:S04]  /*15b20*/  MOV R180, R170 ;  /* 0x000000aa00b47202 */ /* 0x000fe80000000f00 */
[----:B------:R-:W3:Y:S01]  /*15b30*/  MUFU.EX2 R170, R221 ;  /* 0x000000dd00aa7308 */ /* 0x000ee20000000800 */
[----:B------:R-:W-:Y:S09]  /*15b40*/  FADD.FTZ R132, R180, R132 ;  /* 0x00000084b4847221 */ /* 0x000ff20000010000 */
[----:B------:R4:W-:Y:S01]  /*15b50*/  MUFU.EX2 R180, R238 ;  /* 0x000000ee00b47308 */ /* 0x0009e20000000800 */
[----:B--2---:R-:W-:Y:S01]  /*15b60*/  FFMA.FTZ R133, R2, R148, R175 ;  /* 0x0000009402857223 */ /* 0x004fe200000100af */
[----:B------:R-:W-:Y:S01]  /*15b70*/  F2FP.BF16.PACK_AB R148, R187, R168 ;  /* 0x000000a8bb94723e */ /* 0x000fe200000010ff */
[----:B------:R-:W2:Y:S01]  /*15b80*/  LDL.LU R2, [R1+0x9c] ;  /* 0x00009c0001027983 */ /* 0x000ea20000300800 */
[----:B------:R-:W-:Y:S06]  /*15b90*/  MOV R175, R171 ;  /* 0x000000ab00af7202 */ /* 0x000fec0000000f00 */
[----:B------:R1:W1:Y:S01]  /*15ba0*/  MUFU.EX2 R171, R156 ;  /* 0x0000009c00ab7308 */ /* 0x0002620000000800 */
[----:B----4-:R4:W5:Y:S01]  /*15bb0*/  LDL.LU R238, [R1+0x118] ;  /* 0x0001180001ee7983 */ /* 0x0109620000300800 */
[C---:B------:R-:W-:Y:S03]  /*15bc0*/  HMMA.16816.F32.BF16 R8, R148.reuse, R144, R8 ;  /* 0x000000909408723c */ /* 0x040fe60000041808 */
[----:B------:R4:W5:Y:S04]  /*15bd0*/  LDL.LU R237, [R1+0x114] ;  /* 0x0001140001ed7983 */ /* 0x0009680000300800 */
[----:B------:R4:W5:Y:S01]  /*15be0*/  LDL.LU R236, [R1+0x110] ;  /* 0x0001100001ec7983 */ /* 0x0009620000300800 */
[-C--:B------:R-:W-:Y:S03]  /*15bf0*/  HMMA.16816.F32.BF16 R12, R148, R146.reuse, R12 ;  /* 0x00000092940c723c */ /* 0x080fe6000004180c */
[----:B------:R4:W5:Y:S05]  /*15c00*/  LDL.LU R235, [R1+0x10c] ;  /* 0x00010c0001eb7983 */ /* 0x00096a0000300800 */
[C---:B------:R-:W-:Y:S01]  /*15c10*/  HMMA.16816.F32.BF16 R16, R140.reuse, R146, R16 ;  /* 0x000000928c10723c */ /* 0x040fe20000041810 */
[----:B------:R-:W3:Y:S07]  /*15c20*/  LDSM.16.MT88.4 R144, [R228+0xc800] ;  /* 0x00c80000e490783b */ /* 0x000eee0000004200 */
[-C--:B------:R-:W-:Y:S01]  /*15c30*/  HMMA.16816.F32.BF16 R20, R140, R152.reuse, R20 ;  /* 0x000000988c14723c */ /* 0x080fe20000041814 */
[----:B-1----:R-:W-:Y:S07]  /*15c40*/  LDSM.16.MT88.4 R156, [R226+0xd000] ;  /* 0x00d00000e29c783b */ /* 0x002fee0000004200 */
[C---:B------:R-:W-:Y:S08]  /*15c50*/  HMMA.16816.F32.BF16 R24, R148.reuse, R152, R24 ;  /* 0x000000989418723c */ /* 0x040ff00000041818 */
[-C--:B------:R-:W-:Y:S08]  /*15c60*/  HMMA.16816.F32.BF16 R28, R148, R154.reuse, R28 ;  /* 0x0000009a941c723c */ /* 0x080ff0000004181c */
[C---:B------:R-:W-:Y:S01]  /*15c70*/  HMMA.16816.F32.BF16 R32, R140.reuse, R154, R32 ;  /* 0x0000009a8c20723c */ /* 0x040fe20000041820 */
[----:B------:R-:W1:Y:S07]  /*15c80*/  LDSM.16.MT88.4 R152, [R227+0xc800] ;  /* 0x00c80000e398783b */ /* 0x000e6e0000004200 */
[-C--:B---3--:R-:W-:Y:S08]  /*15c90*/  HMMA.16816.F32.BF16 R36, R140, R144.reuse, R36 ;  /* 0x000000908c24723c */ /* 0x088ff00000041824 */
        /* <DEDUP_REMOVED lines=37> */
[-C--:B---3--:R-:W-:Y:S08]  /*15ef0*/  HMMA.16816.F32.BF16 R4, R140, R144.reuse, R4 ;  /* 0x000000908c04723c */ /* 0x088ff00000041804 */
[C---:B------:R-:W-:Y:S08]  /*15f00*/  HMMA.16816.F32.BF16 R8, R148.reuse, R144, R8 ;  /* 0x000000909408723c */ /* 0x040ff00000041808 */
[-C--:B------:R-:W-:Y:S08]  /*15f10*/  HMMA.16816.F32.BF16 R12, R148, R146.reuse, R12 ;  /* 0x00000092940c723c */ /* 0x080ff0000004180c */
[C---:B------:R-:W-:Y:S01]  /*15f20*/  HMMA.16816.F32.BF16 R16, R140.reuse, R146, R16 ;  /* 0x000000928c10723c */ /* 0x040fe20000041810 */
[----:B------:R-:W-:Y:S03]  /*15f30*/  LDSM.16.MT88.4 R144, [R225+0xf000] ;  /* 0x00f00000e190783b */ /* 0x000fe60000004200 */
[----:B--2---:R-:W-:Y:S02]  /*15f40*/  FFMA.FTZ R0, R0, R2, R163 ;  /* 0x0000000200007223 */ /* 0x004fe400000100a3 */
[----:B------:R-:W-:Y:S02]  /*15f50*/  FADD.FTZ R2, R178, R137 ;  /* 0x00000089b2027221 */ /* 0x000fe40000010000 */
[-C--:B------:R-:W-:Y:S01]  /*15f60*/  HMMA.16816.F32.BF16 R20, R140, R156.reuse, R20 ;  /* 0x0000009c8c14723c */ /* 0x080fe20000041814 */
[----:B------:R-:W1:Y:S01]  /*15f70*/  LDSM.16.MT88.4 R160, [R228+0xd000] ;  /* 0x00d00000e4a0783b */ /* 0x000e620000004200 */
[----:B------:R-:W-:Y:S02]  /*15f80*/  MUFU.EX2 R178, R249 ;  /* 0x000000f900b27308 */ /* 0x000fe40000000800 */
[----:B------:R-:W-:Y:S02]  /*15f90*/  FADD.FTZ R137, R175, R133 ;  /* 0x00000085af897221 */ /* 0x000fe40000010000 */
[----:B------:R-:W-:Y:S02]  /*15fa0*/  FADD.FTZ R0, R174, R0 ;  /* 0x00000000ae007221 */ /* 0x000fe40000010000 */
[C---:B------:R-:W-:Y:S04]  /*15fb0*/  HMMA.16816.F32.BF16 R24, R148.reuse, R156, R24 ;  /* 0x0000009c9418723c */ /* 0x040fe80000041818 */
[----:B------:R-:W2:Y:S01]  /*15fc0*/  MUFU.EX2 R249, R214 ;  /* 0x000000d600f97308 */ /* 0x000ea20000000800 */
[----:B------:R-:W-:Y:S02]  /*15fd0*/  FADD.FTZ R2, R173, R2 ;  /* 0x00000002ad027221 */ /* 0x000fe40000010000 */
[----:B------:R-:W-:Y:S01]  /*15fe0*/  FADD.FTZ R133, R172, R132 ;  /* 0x00000084ac857221 */ /* 0x000fe20000010000 */
[-C--:B------:R-:W-:Y:S01]  /*15ff0*/  HMMA.16816.F32.BF16 R28, R148, R158.reuse, R28 ;  /* 0x0000009e941c723c */ /* 0x080fe2000004181c */
[----:B------:R-:W-:Y:S03]  /*16000*/  LDSM.16.MT88.4 R172, [R226+0xd800] ;  /* 0x00d80000e2ac783b */ /* 0x000fe60000004200 */
[----:B------:R-:W-:Y:S02]  /*16010*/  FADD.FTZ R0, R233, R0 ;  /* 0x00000000e9007221 */ /* 0x000fe40000010000 */
[----:B------:R-:W-:Y:S02]  /*16020*/  FADD.FTZ R132, R232, R2 ;  /* 0x00000002e8847221 */ /* 0x000fe40000010000 */
[C---:B------:R-:W-:Y:S01]  /*16030*/  HMMA.16816.F32.BF16 R32, R140.reuse, R158, R32 ;  /* 0x0000009e8c20723c */ /* 0x040fe20000041820 */
[----:B------:R-:W3:Y:S03]  /*16040*/  LDSM.16.MT88.4 R156, [R226+0xf000] ;  /* 0x00f00000e29c783b */ /* 0x000ee60000004200 */
[----:B------:R-:W-:Y:S02]  /*16050*/  FADD.FTZ R133, R231, R133 ;  /* 0x00000085e7857221 */ /* 0x000fe40000010000 */
[----:B------:R-:W-:Y:S02]  /*16060*/  FADD.FTZ R2, R229, R0 ;  /* 0x00000000e5027221 */ /* 0x000fe40000010000 */
[----:B------:R-:W-:Y:S02]  /*16070*/  FADD.FTZ R0, R220, R132 ;  /* 0x00000084dc007221 */ /* 0x000fe40000010000 */
[----:B------:R-:W-:Y:S02]  /*16080*/  LDSM.16.MT88.4 R220, [R228+0xf800] ;  /* 0x00f80000e4dc783b */ /* 0x000fe40000004200 */
[----:B------:R-:W-:Y:S01]  /*16090*/  FADD.FTZ R132, R216, R133 ;  /* 0x00000085d8847221 */ /* 0x000fe20000010000 */
[----:B--2---:R-:W-:Y:S01]  /*160a0*/  F2FP.BF16.PACK_AB R208, R249, R251 ;  /* 0x000000fbf9d0723e */ /* 0x004fe200000010ff */
[----:B------:R-:W-:Y:S02]  /*160b0*/  FADD.FTZ R137, R234, R137 ;  /* 0x00000089ea897221 */ /* 0x000fe40000010000 */
[----:B------:R-:W-:Y:S01]  /*160c0*/  FADD.FTZ R138, R219, R0 ;  /* 0x00000000db8a7221 */ /* 0x000fe20000010000 */
[-C--:B-1----:R-:W-:Y:S01]  /*160d0*/  HMMA.16816.F32.BF16 R36, R140, R160.reuse, R36 ;  /* 0x000000a08c24723c */ /* 0x082fe20000041824 */
[----:B------:R-:W-:Y:S02]  /*160e0*/  LDSM.16.MT88.4 R212, [R225+0xf800] ;  /* 0x00f80000e1d4783b */ /* 0x000fe40000004200 */
[----:B------:R-:W-:Y:S01]  /*160f0*/  MOV R0, R204 ;  /* 0x000000cc00007202 */ /* 0x000fe20000000f00 */
[----:B------:R-:W-:Y:S02]  /*16100*/  FADD.FTZ R137, R230, R137 ;  /* 0x00000089e6897221 */ /* 0x000fe40000010000 */
[----:B------:R-:W-:Y:S01]  /*16110*/  FADD.FTZ R133, R167, R2 ;  /* 0x00000002a7857221 */ /* 0x000fe20000010000 */
[----:B------:R-:W-:Y:S01]  /*16120*/  MOV R2, R187 ;  /* 0x000000bb00027202 */ /* 0x000fe20000000f00 */
[C---:B------:R-:W-:Y:S01]  /*16130*/  HMMA.16816.F32.BF16 R40, R148.reuse, R160, R40 ;  /* 0x000000a09428723c */ /* 0x040fe20000041828 */
[----:B------:R-:W-:Y:S03]  /*16140*/  LDSM.16.MT88.4 R216, [R226+0xf800] ;  /* 0x00f80000e2d8783b */ /* 0x000fe60000004200 */
[----:B------:R-:W-:Y:S01]  /*16150*/  FADD.FTZ R137, R168, R137 ;  /* 0x00000089a8897221 */ /* 0x000fe20000010000 */
[----:B------:R-:W-:Y:S01]  /*16160*/  MOV R168, R205 ;  /* 0x000000cd00a87202 */ /* 0x000fe20000000f00 */
[----:B------:R-:W-:Y:S01]  /*16170*/  FADD.FTZ R132, R211, R132 ;  /* 0x00000084d3847221 */ /* 0x000fe20000010000 */
[----:B------:R-:W-:Y:S01]  /*16180*/  F2FP.BF16.PACK_AB R211, R139, R244 ;  /* 0x000000f48bd3723e */ /* 0x000fe200000010ff */
[-C--:B------:R-:W-:Y:S01]  /*16190*/  HMMA.16816.F32.BF16 R44, R148, R162.reuse, R44 ;  /* 0x000000a2942c723c */ /* 0x080fe2000004182c */
[----:B------:R-:W-:Y:S03]  /*161a0*/  LDSM.16.MT88.4 R204, [R227+0xd800] ;  /* 0x00d80000e3cc783b */ /* 0x000fe60000004200 */
[----:B------:R-:W-:Y:S04]  /*161b0*/  FADD.FTZ R2, R2, R137 ;  /* 0x0000008902027221 */ /* 0x000fe80000010000 */
[C---:B------:R-:W-:Y:S01]  /*161c0*/  HMMA.16816.F32.BF16 R48, R140.reuse, R162, R48 ;  /* 0x000000a28c30723c */ /* 0x040fe20000041830 */
[----:B------:R-:W1:Y:S07]  /*161d0*/  LDSM.16.MT88.4 R160, [R228+0xf000] ;  /* 0x00f00000e4a0783b */ /* 0x000e6e0000004200 */
[-C--:B------:R-:W-:Y:S01]  /*161e0*/  HMMA.16816.F32.BF16 R52, R140, R152.reuse, R52 ;  /* 0x000000988c34723c */ /* 0x080fe20000041834 */
[----:B------:R4:W5:Y:S04]  /*161f0*/  LDL.LU R234, [R1+0x108] ;  /* 0x0001080001ea7983 */ /* 0x0009680000300800 */
[----:B------:R4:W5:Y:S03]  /*16200*/  LDL.LU R233, [R1+0x104] ;  /* 0x0001040001e97983 */ /* 0x0009660000300800 */
[C---:B------:R-:W-:Y:S01]  /*16210*/  HMMA.16816.F32.BF16 R56, R148.reuse, R152, R56 ;  /* 0x000000989438723c */ /* 0x040fe20000041838 */
[----:B------:R4:W5:Y:S04]  /*16220*/  LDL.LU R232, [R1+0x100] ;  /* 0x0001000001e87983 */ /* 0x0009680000300800 */
[----:B------:R4:W5:Y:S03]  /*16230*/  LDL.LU R231, [R1+0xfc] ;  /* 0x0000fc0001e77983 */ /* 0x0009660000300800 */
[-C--:B------:R-:W-:Y:S01]  /*16240*/  HMMA.16816.F32.BF16 R60, R148, R154.reuse, R60 ;  /* 0x0000009a943c723c */ /* 0x080fe2000004183c */
[----:B------:R4:W5:Y:S04]  /*16250*/  LDL.LU R230, [R1+0xf8] ;  /* 0x0000f80001e67983 */ /* 0x0009680000300800 */
[----:B------:R4:W5:Y:S03]  /*16260*/  LDL.LU R229, [R1+0xf4] ;  /* 0x0000f40001e57983 */ /* 0x0009660000300800 */
[C---:B------:R-:W-:Y:S01]  /*16270*/  HMMA.16816.F32.BF16 R64, R140.reuse, R154, R64 ;  /* 0x0000009a8c40723c */ /* 0x040fe20000041840 */
[----:B------:R-:W2:Y:S07]  /*16280*/  LDSM.16.MT88.4 R152, [R227+0xf000] ;  /* 0x00f00000e398783b */ /* 0x000eae0000004200 */
[-C--:B------:R-:W-:Y:S08]  /*16290*/  HMMA.16816.F32.BF16 R68, R140, R144.reuse, R68 ;  /* 0x000000908c44723c */ /* 0x080ff00000041844 */
[C---:B------:R-:W-:Y:S08]  /*162a0*/  HMMA.16816.F32.BF16 R72, R148.reuse, R144, R72 ;  /* 0x000000909448723c */ /* 0x040ff00000041848 */
[-C--:B------:R-:W-:Y:S08]  /*162b0*/  HMMA.16816.F32.BF16 R76, R148, R146.reuse, R76 ;  /* 0x00000092944c723c */ /* 0x080ff0000004184c */
[C---:B------:R-:W-:Y:S08]  /*162c0*/  HMMA.16816.F32.BF16 R80, R140.reuse, R146, R80 ;  /* 0x000000928c50723c */ /* 0x040ff00000041850 */
[-C--:B---3--:R-:W-:Y:S08]  /*162d0*/  HMMA.16816.F32.BF16 R84, R140, R156.reuse, R84 ;  /* 0x0000009c8c54723c */ /* 0x088ff00000041854 */
[C---:B------:R-:W-:Y:S08]  /*162e0*/  HMMA.16816.F32.BF16 R88, R148.reuse, R156, R88 ;  /* 0x0000009c9458723c */ /* 0x040ff00000041858 */
[-C--:B------:R-:W-:Y:S08]  /*162f0*/  HMMA.16816.F32.BF16 R92, R148, R158.reuse, R92 ;  /* 0x0000009e945c723c */ /* 0x080ff0000004185c */
[C---:B------:R-:W-:Y:S01]  /*16300*/  HMMA.16816.F32.BF16 R96, R140.reuse, R158, R96 ;  /* 0x0000009e8c60723c */ /* 0x040fe20000041860 */
[----:B------:R-:W3:Y:S07]  /*16310*/  LDSM.16.MT88.4 R156, [R225+0xd800] ;  /* 0x00d80000e19c783b */ /* 0x000eee0000004200 */
[-C--:B-1----:R-:W-:Y:S08]  /*16320*/  HMMA.16816.F32.BF16 R100, R140, R160.reuse, R100 ;  /* 0x000000a08c64723c */ /* 0x082ff00000041864 */
[C---:B------:R-:W-:Y:S07]  /*16330*/  HMMA.16816.F32.BF16 R104, R148.reuse, R160, R104 ;  /* 0x000000a09468723c */ /* 0x040fee0000041868 */
[----:B------:R-:W-:Y:S01]  /*16340*/  MOV R160, R189 ;  /* 0x000000bd00a07202 */ /* 0x000fe20000000f00 */
[-C--:B------:R-:W-:Y:S04]  /*16350*/  HMMA.16816.F32.BF16 R108, R148, R162.reuse, R108 ;  /* 0x000000a2946c723c */ /* 0x080fe8000004186c */
[----:B------:R-:W-:Y:S02]  /*16360*/  MOV R161, R188 ;  /* 0x000000bc00a17202 */ /* 0x000fe40000000f00 */
[----:B------:R-:W1:Y:S02]  /*16370*/  LDSM.16.MT88.4 R188, [R228+0xd800] ;  /* 0x00d80000e4bc783b */ /* 0x000e640000004200 */
[C---:B------:R-:W-:Y:S08]  /*16380*/  HMMA.16816.F32.BF16 R112, R140.reuse, R162, R112 ;  /* 0x000000a28c70723c */ /* 0x040ff00000041870 */
[-C--:B--2---:R-:W-:Y:S08]  /*16390*/  HMMA.16816.F32.BF16 R116, R140, R152.reuse, R116 ;  /* 0x000000988c74723c */ /* 0x084ff00000041874 */
[C---:B------:R-:W-:Y:S08]  /*163a0*/  HMMA.16816.F32.BF16 R120, R148.reuse, R152, R120 ;  /* 0x000000989478723c */ /* 0x040ff00000041878 */
[-C--:B------:R-:W-:Y:S08]  /*163b0*/  HMMA.16816.F32.BF16 R124, R148, R154.reuse, R124 ;  /* 0x0000009a947c723c */ /* 0x080ff0000004187c */
[----:B------:R-:W-:Y:S07]  /*163c0*/  HMMA.16816.F32.BF16 R128, R140, R154, R128 ;  /* 0x0000009a8c80723c */ /* 0x000fee0000041880 */
[----:B------:R-:W-:Y:S02]  /*163d0*/  F2FP.BF16.PACK_AB R140, R180, R250 ;  /* 0x000000fab48c723e */ /* 0x000fe400000010ff */
[----:B------:R-:W-:Y:S03]  /*163e0*/  F2FP.BF16.PACK_AB R141, R178, R252 ;  /* 0x000000fcb28d723e */ /* 0x000fe600000010ff */
[----:B------:R-:W-:Y:S02]  /*163f0*/  F2FP.BF16.PACK_AB R142, R197, R193 ;  /* 0x000000c1c58e723e */ /* 0x000fe400000010ff */
[----:B------:R-:W-:Y:S07]  /*16400*/  F2FP.BF16.PACK_AB R143, R198, R192 ;  /* 0x000000c0c68f723e */ /* 0x000fee00000010ff */
[-C--:B---3--:R-:W-:Y:S01]  /*16410*/  HMMA.16816.F32.BF16 R148, R140, R156.reuse, R4 ;  /* 0x0000009c8c94723c */ /* 0x088fe20000041804 */
[----:B------:R-:W2:Y:S07]  /*16420*/  LDSM.16.MT88.4 R4, [R227+0xf800] ;  /* 0x00f80000e304783b */ /* 0x000eae0000004200 */
[C---:B------:R-:W-:Y:S07]  /*16430*/  HMMA.16816.F32.BF16 R144, R208.reuse, R156, R8 ;  /* 0x0000009cd090723c */ /* 0x040fee0000041808 */
[----:B------:R-:W-:Y:S01]  /*16440*/  MOV R10, R179 ;  /* 0x000000b3000a7202 */ /* 0x000fe20000000f00 */
[-C--:B------:R-:W-:Y:S04]  /*16450*/  HMMA.16816.F32.BF16 R152, R208, R158.reuse, R12 ;  /* 0x0000009ed098723c */ /* 0x080fe8000004180c */
        /* <DEDUP_REMOVED lines=8> */
[----:B------:R-:W-:Y:S04]  /*164e0*/  MOV R21, R160 ;  /* 0x000000a000157202 */ /* 0x000fe80000000f00 */
[----:B------:R-:W-:Y:S02]  /*164f0*/  MOV R20, R161 ;  /* 0x000000a100147202 */ /* 0x000fe40000000f00 */
[C---:B------:R-:W-:Y:S04]  /*16500*/  HMMA.16816.F32.BF16 R160, R208.reuse, R172, R24 ;  /* 0x000000acd0a0723c */ /* 0x040fe80000041818 */
[----:B------:R-:W-:Y:S02]  /*16510*/  MOV R22, R170 ;  /* 0x000000aa00167202 */ /* 0x000fe40000000f00 */
[----:B------:R-:W-:Y:S02]  /*16520*/  MOV R23, R185 ;  /* 0x000000b900177202 */ /* 0x000fe40000000f00 */
[----:B------:R-:W-:Y:S04]  /*16530*/  MOV R27, R168 ;  /* 0x000000a8001b7202 */ /* 0x000fe80000000f00 */
[----:B------:R-:W-:Y:S02]  /*16540*/  MOV R25, R171 ;  /* 0x000000ab00197202 */ /* 0x000fe40000000f00 */
        /* <DEDUP_REMOVED lines=9> */
[----:B------:R-:W-:Y:S02]  /*165e0*/  MOV R32, R183 ;  /* 0x000000b700207202 */ /* 0x000fe40000000f00 */
[-C--:B-1----:R-:W-:Y:S03]  /*165f0*/  HMMA.16816.F32.BF16 R180, R140, R188.reuse, R36 ;  /* 0x000000bc8cb4723c */ /* 0x082fe60000041824 */
[----:B------:R-:W-:Y:S02]  /*16600*/  MOV R29, R200 ;  /* 0x000000c8001d7202 */ /* 0x000fe40000000f00 */
[----:B------:R-:W-:Y:S02]  /*16610*/  MOV R31, R202 ;  /* 0x000000ca001f7202 */ /* 0x000fe40000000f00 */
[----:B------:R-:W-:Y:S02]  /*16620*/  MOV R28, R199 ;  /* 0x000000c7001c7202 */ /* 0x000fe40000000f00 */
[----:B------:R-:W-:Y:S03]  /*16630*/  MOV R35, R195 ;  /* 0x000000c300237202 */ /* 0x000fe60000000f00 */
[----:B------:R-:W-:Y:S02]  /*16640*/  MOV R34, R194 ;  /* 0x000000c200227202 */ /* 0x000fe40000000f00 */
[----:B------:R-:W-:Y:S02]  /*16650*/  MOV R39, R176 ;  /* 0x000000b000277202 */ /* 0x000fe40000000f00 */
[C---:B------:R-:W-:Y:S04]  /*16660*/  HMMA.16816.F32.BF16 R176, R208.reuse, R188, R40 ;  /* 0x000000bcd0b0723c */ /* 0x040fe80000041828 */
[----:B------:R-:W-:Y:S02]  /*16670*/  MOV R38, R39 ;  /* 0x0000002700267202 */ /* 0x000fe40000000f00 */
[----:B------:R-:W-:Y:S02]  /*16680*/  MOV R39, R32 ;  /* 0x0000002000277202 */ /* 0x000fe40000000f00 */
[----:B------:R-:W-:Y:S01]  /*16690*/  MOV R32, R33 ;  /* 0x0000002100207202 */ /* 0x000fe20000000f00 */
[----:B------:R-:W-:Y:S03]  /*166a0*/  FADD.FTZ R2, R38, R2 ;  /* 0x0000000226027221 */ /* 0x000fe60000010000 */
        /* <DEDUP_REMOVED lines=17> */
[-C--:B------:R-:W-:Y:S03]  /*167c0*/  HMMA.16816.F32.BF16 R184, R208, R190.reuse, R44 ;  /* 0x000000bed0b8723c */ /* 0x080fe6000004182c */
[----:B------:R-:W-:Y:S01]  /*167d0*/  FADD.FTZ R8, R8, R132 ;  /* 0x0000008408087221 */ /* 0x000fe20000010000 */
[----:B------:R-:W-:Y:S01]  /*167e0*/  MOV R12, R196 ;  /* 0x000000c4000c7202 */ /* 0x000fe20000000f00 */
[----:B------:R-:W-:Y:S01]  /*167f0*/  FADD.FTZ R0, R39, R0 ;  /* 0x0000000027007221 */ /* 0x000fe20000010000 */
[----:B------:R-:W-:Y:S01]  /*16800*/  MOV R132, R136 ;  /* 0x0000008800847202 */ /* 0x000fe20000000f00 */
[----:B------:R-:W-:Y:S01]  /*16810*/  FADD.FTZ R11, R11, R8 ;  /* 0x000000080b0b7221 */ /* 0x000fe20000010000 */
        /* <DEDUP_REMOVED lines=33> */
[-C--:B--2---:R-:W-:Y:S08]  /*16a30*/  HMMA.16816.F32.BF16 R116, R140, R4.reuse, R116 ;  /* 0x000000048c74723c */ /* 0x084ff00000041874 */
        /* <DEDUP_REMOVED lines=10> */
[----:B------:R-:W-:Y:S01]  /*16ae0*/  FADD.FTZ R8, R251, R2 ;  /* 0x00000002fb087221 */ /* 0x000fe20000010000 */
[----:B------:R-:W-:Y:S03]  /*16af0*/  MOV R140, R134 ;  /* 0x00000086008c7202 */ /* 0x000fe60000000f00 */
        /* <DEDUP_REMOVED lines=17> */
[----:B----45:R-:W-:-:S05]  /*16c10*/  @P0 BRA `(.L_x_82) ;  /* 0xffffba5000000947 */ /* 0x030fca000383ffff */
.L_x_81:
[----:B-1----:R-:W2:Y:S01]  /*16c20*/  LDL.LU R2, [R1+0x7c] ;  /* 0x00007c0001027983 */ /* 0x002ea20000300800 */
        /* <DEDUP_REMOVED lines=67> */
[----:B------:R-:W4:Y:S01]  /*17060*/  @P4 MUFU.RCP R4, R132 ;  /* 0x0000008400044308 */ /* 0x000f220000001000 */
[----:B-1----:R-:W-:Y:S02]  /*17070*/  FADD.FTZ R138, R5, R7 ;  /* 0x00000007058a7221 */ /* 0x002fe40000010000 */
[----:B--2---:R-:W-:-:S03]  /*17080*/  FADD.FTZ R137, R2, R6 ;  /* 0x0000000602897221 */ /* 0x004fc60000010000 */
[----:B------:R-:W-:Y:S01]  /*17090*/  FSETP.NE.FTZ.AND P3, PT, R138, RZ, PT ;  /* 0x000000ff8a00720b */ /* 0x000fe20003f75000 */
[C---:B---3--:R-:W-:Y:S01]  /*170a0*/  FMUL.FTZ R50, R0.reuse, R85 ;  /* 0x0000005500327220 */ /* 0x048fe20000410000 */
[----:B------:R-:W-:Y:S01]  /*170b0*/  MOV R2, 0x3f800000 ;  /* 0x3f80000000027802 */ /* 0x000fe20000000f00 */
[----:B------:R-:W1:Y:S01]  /*170c0*/  S2R R85, SR_TID.X ;  /* 0x0000000000557919 */ /* 0x000e620000002100 */
[----:B------:R-:W-:Y:S01]  /*170d0*/  FSETP.NE.FTZ.AND P0, PT, R137, RZ, PT ;  /* 0x000000ff8900720b */ /* 0x000fe20003f15000 */
[C---:B------:R-:W-:Y:S02]  /*170e0*/  FMUL.FTZ R148, R0.reuse, R148 ;  /* 0x0000009400947220 */ /* 0x040fe40000410000 */
[C---:B------:R-:W-:Y:S02]  /*170f0*/  FMUL.FTZ R7, R0.reuse, R149 ;  /* 0x0000009500077220 */ /* 0x040fe40000410000 */
[C---:B------:R-:W-:Y:S02]  /*17100*/  FMUL.FTZ R156, R0.reuse, R156 ;  /* 0x0000009c009c7220 */ /* 0x040fe40000410000 */
[C---:B------:R-:W-:Y:S01]  /*17110*/  FMUL.FTZ R5, R0.reuse, R157 ;  /* 0x0000009d00057220 */ /* 0x040fe20000410000 */
[----:B------:R-:W-:Y:S01]  /*17120*/  F2FP.BF16.PACK_AB R7, R7, R148 ;  /* 0x000000940707723e */ /* 0x000fe200000010ff */
[----:B------:R-:W2:Y:S01]  /*17130*/  @P3 MUFU.RCP R2, R138 ;  /* 0x0000008a00023308 */ /* 0x000ea20000001000 */
[----:B------:R-:W-:-:S02]  /*17140*/  FMUL.FTZ R164, R0, R164 ;  /* 0x000000a400a47220 */ /* 0x000fc40000410000 */
[C---:B------:R-:W-:Y:S01]  /*17150*/  FMUL.FTZ R13, R0.reuse, R165 ;  /* 0x000000a5000d7220 */ /* 0x040fe20000410000 */
[----:B------:R-:W-:Y:S01]  /*17160*/  F2FP.BF16.PACK_AB R5, R5, R156 ;  /* 0x0000009c0505723e */ /* 0x000fe200000010ff */
[C---:B------:R-:W-:Y:S02]  /*17170*/  FMUL.FTZ R172, R0.reuse, R172 ;  /* 0x000000ac00ac7220 */ /* 0x040fe40000410000 */
        /* <DEDUP_REMOVED lines=37> */
[C---:B----4-:R-:W-:Y:S01]  /*173d0*/  FMUL.FTZ R57, R4.reuse, R71 ;  /* 0x0000004704397220 */ /* 0x050fe20000410000 */
[----:B-1----:R-:W-:Y:S01]  /*173e0*/  SHF.R.S32.HI R71, RZ, 0x1f, R85 ;  /* 0x0000001fff477819 */ /* 0x002fe20000011455 */
[----:B------:R-:W-:Y:S01]  /*173f0*/  FMUL.FTZ R150, R4, R150 ;  /* 0x0000009604967220 */ /* 0x000fe20000410000 */
[----:B------:R-:W-:Y:S01]  /*17400*/  F2FP.BF16.PACK_AB R34, R34, R116 ;  /* 0x000000742222723e */ /* 0x000fe200000010ff */
[C---:B------:R-:W-:Y:S01]  /*17410*/  FMUL.FTZ R6, R4.reuse, R151 ;  /* 0x0000009704067220 */ /* 0x040fe20000410000 */
[CC--:B------:R-:W-:Y:S01]  /*17420*/  LEA.HI R26, R71.reuse, R85.reuse, RZ, 0x2 ;  /* 0x00000055471a7211 */ /* 0x0c0fe200078f10ff */
[----:B------:R-:W1:Y:S01]  /*17430*/  @P0 MUFU.RCP R0, R137 ;  /* 0x0000008900000308 */ /* 0x000e620000001000 */
[C---:B------:R-:W-:Y:S01]  /*17440*/  FMUL.FTZ R158, R4.reuse, R158 ;  /* 0x0000009e049e7220 */ /* 0x040fe20000410000 */
[----:B------:R-:W-:Y:S01]  /*17450*/  LEA.HI R84, R71, R85, RZ, 0x5 ;  /* 0x0000005547547211 */ /* 0x000fe200078f28ff */
[----:B------:R-:W-:Y:S01]  /*17460*/  FMUL.FTZ R8, R4, R159 ;  /* 0x0000009f04087220 */ /* 0x000fe20000410000 */
[----:B------:R-:W-:Y:S01]  /*17470*/  F2FP.BF16.PACK_AB R6, R6, R150 ;  /* 0x000000960606723e */ /* 0x000fe200000010ff */
        /* <DEDUP_REMOVED lines=40> */
[----:B------:R-:W-:Y:S01]  /*17700*/  FMUL.FTZ R29, R4, R131 ;  /* 0x00000083041d7220 */ /* 0x000fe20000410000 */
[----:B------:R-:W-:Y:S01]  /*17710*/  SHF.R.S32.HI R4, RZ, 0x1f, R26 ;  /* 0x0000001fff047819 */ /* 0x000fe2000001141a */
[C---:B--2---:R-:W-:Y:S01]  /*17720*/  FMUL.FTZ R144, R2.reuse, R144 ;  /* 0x0000009002907220 */ /* 0x044fe20000410000 */
[----:B------:R-:W-:Y:S01]  /*17730*/  F2FP.BF16.PACK_AB R33, R33, R118 ;  /* 0x000000762121723e */ /* 0x000fe200000010ff */
        /* <DEDUP_REMOVED lines=46> */
[----:B------:R-:W-:Y:S01]  /*17a20*/  SHF.R.S32.HI R2, RZ, 0x2, R26 ;  /* 0x00000002ff027819 */ /* 0x000fe2000001141a */
[----:B-1----:R-:W-:Y:S01]  /*17a30*/  FMUL.FTZ R147, R0, R147 ;  /* 0x0000009300937220 */ /* 0x002fe20000410000 */
        /* <DEDUP_REMOVED lines=50> */
[----:B------:R-:W-:Y:S02]  /*17d60*/  LOP3.LUT R0, R26, 0x3ffffffc, RZ, 0xc0, !PT ;  /* 0x3ffffffc1a007812 */ /* 0x000fe400078ec0ff */
[----:B------:R-:W-:Y:S02]  /*17d70*/  SHF.R.S32.HI R26, RZ, 0x5, R84 ;  /* 0x00000005ff1a7819 */ /* 0x000fe40000011454 */
[----:B------:R-:W-:Y:S02]  /*17d80*/  IADD3 R28, -R0, R85, RZ ;  /* 0x00000055001c7210 */ /* 0x000fe40007ffe1ff */
[----:B------:R-:W-:-:S02]  /*17d90*/  LOP3.LUT R0, R2, 0x1c0, RZ, 0xc0, !PT ;  /* 0x000001c002007812 */ /* 0x000fc400078ec0ff */
[----:B------:R-:W-:Y:S02]  /*17da0*/  LOP3.LUT R2, R4, 0x1, RZ, 0xc0, !PT ;  /* 0x0000000104027812 */ /* 0x000fe400078ec0ff */
[----:B------:R-:W-:Y:S02]  /*17db0*/  LEA R28, R26, R28, 0x9 ;  /* 0x0000001c1a1c7211 */ /* 0x000fe400078e48ff */
[----:B------:R-:W-:Y:S02]  /*17dc0*/  LEA.HI R0, R0, R0, RZ, 0x1d ;  /* 0x0000000000007211 */ /* 0x000fe400078fe8ff */
[----:B------:R-:W-:Y:S02]  /*17dd0*/  ISETP.NE.U32.AND P1, PT, R2, 0x1, PT ;  /* 0x000000010200780c */ /* 0x000fe40003f25070 */
[----:B------:R-:W-:Y:S02]  /*17de0*/  LEA R0, R28, R0, 0x1 ;  /* 0x000000001c007211 */ /* 0x000fe400078e08ff */
[----:B------:R-:W-:-:S02]  /*17df0*/  F2FP.BF16.PACK_AB R31, R123, R31 ;  /* 0x0000001f7b1f723e */ /* 0x000fc400000010ff */
[----:B------:R-:W-:Y:S02]  /*17e00*/  SHF.L.U32 R0, R0, 0x1, RZ ;  /* 0x0000000100007819 */ /* 0x000fe400000006ff */
[----:B------:R-:W-:Y:S02]  /*17e10*/  F2FP.BF16.PACK_AB R28, R125, R124 ;  /* 0x0000007c7d1c723e */ /* 0x000fe400000010ff */
[C---:B------:R-:W-:Y:S01]  /*17e20*/  IADD3 R2, R0.reuse, -0x10, RZ ;  /* 0xfffffff000027810 */ /* 0x040fe20007ffe0ff */
[----:B------:R1:W-:Y:S01]  /*17e30*/  STS [R0+0x400], R6 ;  /* 0x0004000600007388 */ /* 0x0003e20000000800 */
[----:B------:R-:W-:Y:S02]  /*17e40*/  F2FP.BF16.PACK_AB R69, R127, R69 ;  /* 0x000000457f45723e */ /* 0x000fe400000010ff */
[----:B------:R-:W-:Y:S01]  /*17e50*/  @P1 IADD3 R2, R0, 0x10, RZ ;  /* 0x0000001000021810 */ /* 0x000fe20007ffe0ff */
[----:B------:R-:W-:Y:S01]  /*17e60*/  STS [R0], R7 ;  /* 0x0000000700007388 */ /* 0x000fe20000000800 */
[----:B------:R-:W-:-:S02]  /*17e70*/  R2P PR, R4, 0x6 ;  /* 0x0000000604007804 */ /* 0x000fc40000000000 */
[----:B------:R-:W-:Y:S01]  /*17e80*/  MOV R4, 0x20 ;  /* 0x0000002000047802 */ /* 0x000fe20000000f00 */
[----:B------:R2:W-:Y:S03]  /*17e90*/  STS [R2], R5 ;  /* 0x0000000502007388 */ /* 0x0005e60000000800 */
[----:B------:R-:W-:Y:S01]  /*17ea0*/  SEL R4, R4, 0xffffffe0, !P1 ;  /* 0xffffffe004047807 */ /* 0x000fe20004800000 */
[----:B------:R3:W-:Y:S04]  /*17eb0*/  STS [R2+0x400], R8 ;  /* 0x0004000802007388 */ /* 0x0007e80000000800 */
[----:B------:R-:W-:Y:S04]  /*17ec0*/  STS [R0+0x2000], R10 ;  /* 0x0020000a00007388 */ /* 0x000fe80000000800 */
[----:B------:R4:W-:Y:S04]  /*17ed0*/  STS [R0+0x2400], R9 ;  /* 0x0024000900007388 */ /* 0x0009e80000000800 */
[----:B------:R-:W-:Y:S01]  /*17ee0*/  STS [R2+0x2000], R11 ;  /* 0x0020000b02007388 */ /* 0x000fe20000000800 */
[----:B-1----:R-:W-:-:S03]  /*17ef0*/  MOV R6, 0x40 ;  /* 0x0000004000067802 */ /* 0x002fc60000000f00 */
[----:B------:R1:W-:Y:S01]  /*17f00*/  STS [R2+0x2400], R14 ;  /* 0x0024000e02007388 */ /* 0x0003e20000000800 */
[----:B------:R-:W-:Y:S02]  /*17f10*/  SEL R6, R6, 0xffffffc0, !P2 ;  /* 0xffffffc006067807 */ /* 0x000fe40005000000 */
        /* <DEDUP_REMOVED lines=9> */
[----:B------:R-:W-:Y:S01]  /*17fb0*/  STS [R4+0x400], R15 ;  /* 0x0004000f04007388 */ /* 0x000fe20000000800 */
[----:B-1----:R-:W-:-:S03]  /*17fc0*/  MOV R14, 0x7f800000 ;  /* 0x7f800000000e7802 */ /* 0x002fc60000000f00 */
[----:B------:R-:W-:Y:S04]  /*17fd0*/  STS [R5+0x2000], R17 ;  /* 0x0020001105007388 */ /* 0x000fe80000000800 */
        /* <DEDUP_REMOVED lines=46> */
[----:B-1----:R-:W1:Y:S01]  /*182c0*/  @P5 MUFU.LG2 R5, R133 ;  /* 0x0000008500055308 */ /* 0x002e620000000c00 */
[----:B---3--:R-:W-:-:S02]  /*182d0*/  @P0 FMUL.FTZ R0, R0, 0.69314718246459960938 ;  /* 0x3f31721800000820 */ /* 0x008fc40000410000 */
[----:B------:R-:W-:Y:S02]  /*182e0*/  STS [R8+0x6000], R40 ;  /* 0x0060002808007388 */ /* 0x000fe40000000800 */
[----:B------:R-:W-:Y:S02]  /*182f0*/  @P0 FFMA.FTZ R12, R3, c[0x0][0x238], R0 ;  /* 0x00008e00030c0a23 */ /* 0x000fe40000010000 */
[----:B------:R-:W-:Y:S01]  /*18300*/  STS [R8+0x6400], R39 ;  /* 0x0064002708007388 */ /* 0x000fe20000000800 */
[----:B--2---:R-:W-:-:S03]  /*18310*/  @P4 FMUL.FTZ R4, R2, 0.69314718246459960938 ;  /* 0x3f31721802044820 */ /* 0x004fc60000410000 */
[----:B------:R-:W-:Y:S01]  /*18320*/  STS [R9+0x6000], R36 ;  /* 0x0060002409007388 */ /* 0x000fe20000000800 */
[----:B------:R-:W-:-:S03]  /*18330*/  @P4 FFMA.FTZ R14, R135, c[0x0][0x238], R4 ;  /* 0x00008e00870e4a23 */ /* 0x000fc60000010004 */
[----:B------:R2:W-:Y:S01]  /*18340*/  STS [R9+0x6400], R35 ;  /* 0x0064002309007388 */ /* 0x0005e20000000800 */
[----:B-1----:R-:W-:-:S03]  /*18350*/  @P5 FMUL.FTZ R5, R5, 0.69314718246459960938 ;  /* 0x3f31721805055820 */ /* 0x002fc60000410000 */
[----:B------:R-:W-:Y:S01]  /*18360*/  STS [R7+0x4000], R34 ;  /* 0x0040002207007388 */ /* 0x000fe20000000800 */
[----:B------:R-:W-:-:S03]  /*18370*/  @P5 FFMA.FTZ R13, R136, c[0x0][0x238], R5 ;  /* 0x00008e00880d5a23 */ /* 0x000fc60000010005 */
        /* <DEDUP_REMOVED lines=8> */
[----:B------:R-:W-:Y:S06]  /*18400*/  BAR.SYNC.DEFER_BLOCKING 0x0 ;  /* 0x0000000000007b1d */ /* 0x000fec0000010000 */
[----:B-1----:R-:W1:Y:S01]  /*18410*/  @P3 MUFU.LG2 R6, R138 ;  /* 0x0000008a00063308 */ /* 0x002e620000000c00 */
[----:B------:R2:W3:Y:S04]  /*18420*/  LDS.128 R20, [R243] ;  /* 0x00000000f3147984 */ /* 0x0004e80000000c00 */
[----:B------:R2:W4:Y:S04]  /*18430*/  LDS.128 R32, [R243+0x800] ;  /* 0x00080000f3207984 */ /* 0x0005280000000c00 */
[----:B------:R2:W2:Y:S04]  /*18440*/  LDS.128 R40, [R243+0x1000] ;  /* 0x00100000f3287984 */ /* 0x0004a80000000c00 */
[----:B------:R2:W2:Y:S01]  /*18450*/  LDS.128 R48, [R243+0x1800] ;  /* 0x00180000f3307984 */ /* 0x0004a20000000c00 */
[----:B-1----:R-:W-:-:S03]  /*18460*/  @P3 FMUL.FTZ R2, R6, 0.69314718246459960938 ;  /* 0x3f31721806023820 */ /* 0x002fc60000410000 */
[----:B------:R1:W1:Y:S01]  /*18470*/  LDS.128 R56, [R243+0x2000] ;  /* 0x00200000f3387984 */ /* 0x0002620000000c00 */
[----:B------:R-:W-:-:S03]  /*18480*/  @P3 FFMA.FTZ R9, R134, c[0x0][0x238], R2 ;  /* 0x00008e0086093a23 */ /* 0x000fc60000010002 */
        /* <DEDUP_REMOVED lines=49> */
.L_x_86:
[----:B--234-:R-:W-:Y:S05]  /*187a0*/  BSYNC B0 ;  /* 0x0000000000007941 */ /* 0x01cfea0003800000 */
.L_x_85:
        /* <DEDUP_REMOVED lines=27> */
.L_x_88:
[----:B-1----:R-:W-:Y:S05]  /*18960*/  BSYNC B0 ;  /* 0x0000000000007941 */ /* 0x002fea0003800000 */
.L_x_87:
        /* <DEDUP_REMOVED lines=16> */
.L_x_90:
[----:B------:R-:W-:Y:S05]  /*18a70*/  BSYNC B0 ;  /* 0x0000000000007941 */ /* 0x000fea0003800000 */
.L_x_89:
        /* <DEDUP_REMOVED lines=16> */
.L_x_92:
[----:B------:R-:W-:Y:S05]  /*18b80*/  BSYNC B0 ;  /* 0x0000000000007941 */ /* 0x000fea0003800000 */
.L_x_91:
        /* <DEDUP_REMOVED lines=16> */
.L_x_94:
[----:B------:R-:W-:Y:S05]  /*18c90*/  BSYNC B0 ;  /* 0x0000000000007941 */ /* 0x000fea0003800000 */
.L_x_93:
        /* <DEDUP_REMOVED lines=16> */
.L_x_96:
[----:B------:R-:W-:Y:S05]  /*18da0*/  BSYNC B0 ;  /* 0x0000000000007941 */ /* 0x000fea0003800000 */
.L_x_95:
        /* <DEDUP_REMOVED lines=16> */
.L_x_98:
[----:B------:R-:W-:Y:S05]  /*18eb0*/  BSYNC B0 ;  /* 0x0000000000007941 */ /* 0x000fea0003800000 */
.L_x_97:
        /* <DEDUP_REMOVED lines=16> */
.L_x_100:
[----:B------:R-:W-:Y:S05]  /*18fc0*/  BSYNC B0 ;  /* 0x0000000000007941 */ /* 0x000fea0003800000 */
.L_x_99:
        /* <DEDUP_REMOVED lines=16> */
.L_x_73:
        /* <DEDUP_REMOVED lines=71> */
.L_x_102:
[----:B------:R-:W-:Y:S05]  /*19540*/  BSYNC B0 ;  /* 0x0000000000007941 */ /* 0x000fea0003800000 */
.L_x_101:
        /* <DEDUP_REMOVED lines=16> */
.L_x_104:
[----:B------:R-:W-:Y:S05]  /*19650*/  BSYNC B0 ;  /* 0x0000000000007941 */ /* 0x000fea0003800000 */
.L_x_103:
        /* <DEDUP_REMOVED lines=16> */
.L_x_106:
[----:B------:R-:W-:Y:S05]  /*19760*/  BSYNC B0 ;  /* 0x0000000000007941 */ /* 0x000fea0003800000 */
.L_x_105:
        /* <DEDUP_REMOVED lines=16> */
.L_x_108:
[----:B------:R-:W-:Y:S05]  /*19870*/  BSYNC B0 ;  /* 0x0000000000007941 */ /* 0x000fea0003800000 */
.L_x_107:
        /* <DEDUP_REMOVED lines=16> */
.L_x_110:
[----:B------:R-:W-:Y:S05]  /*19980*/  BSYNC B0 ;  /* 0x0000000000007941 */ /* 0x000fea0003800000 */
.L_x_109:
        /* <DEDUP_REMOVED lines=16> */
.L_x_112:
[----:B------:R-:W-:Y:S05]  /*19a90*/  BSYNC B0 ;  /* 0x0000000000007941 */ /* 0x000fea0003800000 */
.L_x_111:
        /* <DEDUP_REMOVED lines=16> */
.L_x_114:
[----:B------:R-:W-:Y:S05]  /*19ba0*/  BSYNC B0 ;  /* 0x0000000000007941 */ /* 0x000fea0003800000 */
.L_x_113:
        /* <DEDUP_REMOVED lines=16> */
.L_x_116:
[----:B------:R-:W-:Y:S05]  /*19cb0*/  BSYNC B0 ;  /* 0x0000000000007941 */ /* 0x000fea0003800000 */
.L_x_115:
        /* <DEDUP_REMOVED lines=67> */
.L_x_117:
        /* <DEDUP_REMOVED lines=9> */
.L_x_1395:


//--------------------- .text._ZN5flash16flash_fwd_kernelI23Flash_fwd_kernel_traitsILi128ELi128ELi64ELi4ELb0ELb0EN7cutlass10bfloat16_tE19Flash_kernel_traitsILi128ELi128ELi64ELi4ES3_EELb0ELb1ELb0ELb0ELb0ELb0ELb0ELb0EEEvNS_16Flash_fwd_paramsE --------------------------
	.section	.text._ZN5flash16flash_fwd_kernelI23Flash_fwd_kernel_traitsILi128ELi128ELi64ELi4ELb0ELb0EN7cutlass10bfloat16_tE19Flash_kernel_traitsILi128ELi128ELi64ELi4ES3_EELb0ELb1ELb0ELb0ELb0ELb0ELb0ELb0EEEvNS_16Flash_fwd_paramsE,"ax",@progbits
	.sectioninfo	@"SHI_REGISTERS=255"
	.align	128
        .global         _ZN5flash16flash_fwd_kernelI23Flash_fwd_kernel_traitsILi128ELi128ELi64ELi4ELb0ELb0EN7cutlass10bfloat16_tE19Flash_kernel_traitsILi128ELi128ELi64ELi4ES3_EELb0ELb1ELb0ELb0ELb0ELb0ELb0ELb0EEEvNS_16Flash_fwd_paramsE
        .type           _ZN5flash16flash_fwd_kernelI23Flash_fwd_kernel_traitsILi128ELi128ELi64ELi4ELb0ELb0EN7cutlass10bfloat16_tE19Flash_kernel_traitsILi128ELi128ELi64ELi4ES3_EELb0ELb1ELb0ELb0ELb0ELb0ELb0ELb0EEEvNS_16Flash_fwd_paramsE,@function
        .size           _ZN5flash16flash_fwd_kernelI23Flash_fwd_kernel_traitsILi128ELi128ELi64ELi4ELb0ELb0EN7cutlass10bfloat16_tE19Flash_kernel_traitsILi128ELi128ELi64ELi4ES3_EELb0ELb1ELb0ELb0ELb0ELb0ELb0ELb0EEEvNS_16Flash_fwd_paramsE,(.L_x_1396 - _ZN5flash16flash_fwd_kernelI23Flash_fwd_kernel_traitsILi128ELi128ELi64ELi4ELb0ELb0EN7cutlass10bfloat16_tE19Flash_kernel_traitsILi128ELi128ELi64ELi4ES3_EELb0ELb1ELb0ELb0ELb0ELb0ELb0ELb0EEEvNS_16Flash_fwd_paramsE)
        .other          _ZN5flash16flash_fwd_kernelI23Flash_fwd_kernel_traitsILi128ELi128ELi64ELi4ELb0ELb0EN7cutlass10bfloat16_tE19Flash_kernel_traitsILi128ELi128ELi64ELi4ES3_EELb0ELb1ELb0ELb0ELb0ELb0ELb0ELb0EEEvNS_16Flash_fwd_paramsE,@"STO_CUDA_ENTRY STV_DEFAULT"
_ZN5flash16flash_fwd_kernelI23Flash_fwd_kernel_traitsILi128ELi128ELi64ELi4ELb0ELb0EN7cutlass10bfloat16_tE19Flash_kernel_traitsILi128ELi128ELi64ELi4ES3_EELb0ELb1ELb0ELb0ELb0ELb0ELb0ELb0EEEvNS_16Flash_fwd_paramsE:
.text._ZN5flash16flash_fwd_kernelI23Flash_fwd_kernel_traitsILi128ELi128ELi64ELi4ELb0ELb0EN7cutlass10bfloat16_tE19Flash_kernel_traitsILi128ELi128ELi64ELi4ES3_EELb0ELb1ELb0ELb0ELb0ELb0ELb0ELb0EEEvNS_16Flash_fwd_paramsE:
        /* <DEDUP_REMOVED lines=56> */
.L_x_118:
[----:B------:R-:W-:Y:S02]  /*0380*/  ULDC UR6, c[0x0][0x218] ;  /* 0x0000860000067ab9 */ /* 0x000fe40000000800 */
.L_x_119:
        /* <DEDUP_REMOVED lines=42> */
[----:B------:R-:W-:Y:S02]  /*0630*/  @!UP1 USHF.R.S32.HI UR24, URZ, 0x1f, UR11 ;  /* 0x0000001f3f189899 */ /* 0x000fe4000801140b */
[----:B------:R-:W-:Y:S02]  /*0640*/  @UP1 UIMAD.WIDE.U32 UR26, UR10, UR4, URZ ;  /* 0x000000040a1a12a5 */ /* 0x000fe4000f8e003f */
[----:B------:R-:W-:Y:S02]  /*0650*/  @UP0 UIADD3 UR25, UR20, UR21, URZ ;  /* 0x0000001514190290 */ /* 0x000fe4000fffe03f */
[----:B------:R-:W-:Y:S02]  /*0660*/  @!UP1 UIMAD UR24, UR24, UR6, URZ ;  /* 0x00000006181892a4 */ /* 0x000fe4000f8e023f */
[----:B------:R-:W-:Y:S02]  /*0670*/  @UP1 UIMAD UR17, UR10, UR5, UR27 ;  /* 0x000000050a1112a4 */ /* 0x000fe4000f8e021b */
[----:B------:R-:W-:-:S02]  /*0680*/  @!UP1 UIMAD.WIDE.U32 UR22, UR11, UR6, URZ ;  /* 0x000000060b1692a5 */ /* 0x000fc4000f8e003f */
[----:B------:R-:W-:Y:S02]  /*0690*/  ULDC.64 UR4, c[0x0][0x198] ;  /* 0x0000660000047ab9 */ /* 0x000fe40000000a00 */
[----:B------:R-:W-:Y:S02]  /*06a0*/  @UP0 UIMAD.WIDE.U32 UR28, UR25, UR4, URZ ;  /* 0x00000004191c02a5 */ /* 0x000fe4000f8e003f */
[----:B------:R-:W-:Y:S02]  /*06b0*/  @!UP1 UIMAD UR24, UR11, UR7, UR24 ;  /* 0x000000070b1892a4 */ /* 0x000fe4000f8e0218 */
[----:B------:R-:W-:Y:S02]  /*06c0*/  @UP1 UMOV UR6, UR26 ;  /* 0x0000001a00061c82 */ /* 0x000fe40008000000 */
[----:B------:R-:W-:Y:S02]  /*06d0*/  @UP0 UIMAD UR7, UR25, UR5, UR29 ;  /* 0x00000005190702a4 */ /* 0x000fe4000f8e021d */
[----:B------:R-:W-:-:S02]  /*06e0*/  @!UP1 UIADD3 UR17, UR23, UR24, URZ ;  /* 0x0000001817119290 */ /* 0x000fc4000fffe03f */
[----:B------:R-:W-:Y:S01]  /*06f0*/  @!UP1 UMOV UR6, UR22 ;  /* 0x0000001600069c82 */ /* 0x000fe20008000000 */
[----:B------:R-:W-:Y:S05]  /*0700*/  @P0 BRA `(.L_x_121) ;  /* 0x000000d000000947 */ /* 0x000fea0003800000 */
[----:B------:R-:W-:Y:S02]  /*0710*/  USHF.R.S32.HI UR22, URZ, 0x1f, UR20 ;  /* 0x0000001f3f167899 */ /* 0x000fe40008011414 */
[----:B------:R-:W-:Y:S02]  /*0720*/  ULDC.64 UR4, c[0x0][0x198] ;  /* 0x0000660000047ab9 */ /* 0x000fe40000000a00 */
[----:B------:R-:W-:Y:S02]  /*0730*/  UIMAD UR22, UR22, UR4, URZ ;  /* 0x00000004161672a4 */ /* 0x000fe4000f8e023f */
[----:B------:R-:W-:Y:S02]  /*0740*/  UIMAD.WIDE.U32 UR24, UR20, UR4, URZ ;  /* 0x00000004141872a5 */ /* 0x000fe4000f8e003f */
[----:B------:R-:W-:Y:S02]  /*0750*/  UIMAD UR22, UR20, UR5, UR22 ;  /* 0x00000005141672a4 */ /* 0x000fe4000f8e0216 */
[----:B------:R-:W-:-:S02]  /*0760*/  USHF.R.S32.HI UR7, URZ, 0x1f, UR11 ;  /* 0x0000001f3f077899 */ /* 0x000fc4000801140b */
[----:B------:R-:W-:Y:S02]  /*0770*/  ULDC.64 UR4, c[0x0][0x180] ;  /* 0x0000600000047ab9 */ /* 0x000fe40000000a00 */
[----:B------:R-:W-:Y:S02]  /*0780*/  UIADD3 UR23, UR25, UR22, URZ ;  /* 0x0000001619177290 */ /* 0x000fe4000fffe03f */
[----:B------:R-:W-:Y:S02]  /*0790*/  UIMAD UR7, UR7, UR4, URZ ;  /* 0x00000004070772a4 */ /* 0x000fe4000f8e023f */
[----:B------:R-:W-:Y:S02]  /*07a0*/  UMOV UR22, UR24 ;  /* 0x0000001800167c82 */ /* 0x000fe40008000000 */
[----:B------:R-:W-:Y:S02]  /*07b0*/  UIMAD UR7, UR11, UR5, UR7 ;  /* 0x000000050b0772a4 */ /* 0x000fe4000f8e0207 */
[----:B------:R-:W-:-:S04]  /*07c0*/  UIMAD.WIDE.U32 UR28, UR11, UR4, UR22 ;  /* 0x000000040b1c72a5 */ /* 0x000fc8000f8e0016 */
[----:B------:R-:W-:Y:S02]  /*07d0*/  UIADD3 UR7, UR29, UR7, URZ ;  /* 0x000000071d077290 */ /* 0x000fe4000fffe03f */
.L_x_121:
        /* <DEDUP_REMOVED lines=19> */
[----:B------:R-:W-:Y:S01]  /*0910*/  IMAD.HI.U32 R0, R3, R0, R2 ;  /* 0x0000000003007227 */ /* 0x000fe200078e0002 */
[----:B------:R-:W-:-:S05]  /*0920*/  MOV R3, R5 ;  /* 0x0000000500037202 */ /* 0x000fca0000000f00 */
[----:B------:R-:W-:-:S04]  /*0930*/  IMAD.HI.U32 R0, R0, R3, RZ ;  /* 0x0000000300007227 */ /* 0x000fc800078e00ff */
[----:B------:R-:W-:-:S04]  /*0940*/  IMAD.MOV R2, RZ, RZ, -R0 ;  /* 0x000000ffff027224 */ /* 0x000fc800078e0a00 */
[----:B------:R-:W-:-:S05]  /*0950*/  IMAD R2, R4, R2, R3 ;  /* 0x0000000204027224 */ /* 0x000fca00078e0203 */
[----:B------:R-:W-:-:S13]  /*0960*/  ISETP.GT.U32.AND P2, PT, R4, R2, PT ;  /* 0x000000020400720c */ /* 0x000fda0003f44070 */
[----:B------:R-:W-:Y:S01]  /*0970*/  @!P2 IMAD.IADD R2, R2, 0x1, -R4 ;  /* 0x000000010202a824 */ /* 0x000fe200078e0a04 */
[----:B------:R-:W-:Y:S02]  /*0980*/  @!P2 IADD3 R0, R0, 0x1, RZ ;  /* 0x000000010000a810 */ /* 0x000fe40007ffe0ff */
[----:B------:R-:W-:Y:S02]  /*0990*/  ISETP.NE.AND P2, PT, RZ, c[0x0][0x1c8], PT ;  /* 0x00007200ff007a0c */ /* 0x000fe40003f45270 */
[----:B------:R-:W-:-:S13]  /*09a0*/  ISETP.GE.U32.AND P3, PT, R2, R4, PT ;  /* 0x000000040200720c */ /* 0x000fda0003f66070 */
[----:B------:R-:W-:-:S04]  /*09b0*/  @P3 IADD3 R0, R0, 0x1, RZ ;  /* 0x0000000100003810 */ /* 0x000fc80007ffe0ff */
        /* <DEDUP_REMOVED lines=16> */
.L_x_122:
[----:B------:R-:W-:Y:S01]  /*0ac0*/  SHF.R.S32.HI R16, RZ, 0x1f, R25 ;  /* 0x0000001fff107819 */ /* 0x000fe20000011419 */
[----:B------:R-:W1:Y:S01]  /*0ad0*/  S2R R14, SR_CTAID.Z ;  /* 0x00000000000e7919 */ /* 0x000e620000002700 */
[----:B------:R-:W-:Y:S01]  /*0ae0*/  IMAD.U32 R10, RZ, RZ, UR13 ;  /* 0x0000000dff0a7e24 */ /* 0x000fe2000f8e00ff */
[----:B------:R-:W-:Y:S01]  /*0af0*/  ULDC.64 UR4, c[0x0][0x1a8] ;  /* 0x00006a0000047ab9 */ /* 0x000fe20000000a00 */
[CC--:B------:R-:W-:Y:S01]  /*0b00*/  LEA.HI R3, R16.reuse, R25.reuse, RZ, 0x3 ;  /* 0x0000001910037211 */ /* 0x0c0fe200078f18ff */
[----:B------:R-:W-:Y:S01]  /*0b10*/  UIMAD UR4, UR21, UR4, URZ ;  /* 0x00000004150472a4 */ /* 0x000fe2000f8e023f */
[-C--:B------:R-:W-:Y:S01]  /*0b20*/  LEA.HI R24, R16, R25.reuse, RZ, 0x4 ;  /* 0x0000001910187211 */ /* 0x080fe200078f20ff */
[----:B------:R-:W-:Y:S01]  /*0b30*/  IMAD.MOV.U32 R26, RZ, RZ, 0x10 ;  /* 0x00000010ff1a7424 */ /* 0x000fe200078e00ff */
[----:B------:R-:W-:Y:S01]  /*0b40*/  SHF.R.S32.HI R2, RZ, 0x3, R3 ;  /* 0x00000003ff027819 */ /* 0x000fe20000011403 */
[----:B------:R-:W-:Y:S01]  /*0b50*/  UIMAD UR4, UR12, UR5, UR4 ;  /* 0x000000050c0472a4 */ /* 0x000fe2000f8e0204 */
[----:B------:R-:W-:Y:S01]  /*0b60*/  LOP3.LUT R3, R3, 0xfffffff8, RZ, 0xc0, !PT ;  /* 0xfffffff803037812 */ /* 0x000fe200078ec0ff */
[----:B------:R-:W-:Y:S01]  /*0b70*/  IMAD.MOV.U32 R27, RZ, RZ, 0x20 ;  /* 0x00000020ff1b7424 */ /* 0x000fe200078e00ff */
[----:B------:R-:W-:Y:S01]  /*0b80*/  LOP3.LUT R4, R24, 0xfffffff0, RZ, 0xc0, !PT ;  /* 0xfffffff018047812 */ /* 0x000fe200078ec0ff */
[----:B------:R-:W-:Y:S01]  /*0b90*/  IMAD.SHL.U32 R5, R2, 0x40, RZ ;  /* 0x0000004002057824 */ /* 0x000fe200078e00ff */
[----:B------:R-:W-:Y:S01]  /*0ba0*/  LEA.HI R9, R16, R25, RZ, 0x6 ;  /* 0x0000001910097211 */ /* 0x000fe200078f30ff */
[C---:B------:R-:W-:Y:S01]  /*0bb0*/  IMAD.IADD R21, R25.reuse, 0x1, -R3 ;  /* 0x0000000119157824 */ /* 0x040fe200078e0a03 */
[----:B------:R-:W-:Y:S01]  /*0bc0*/  SHF.R.S32.HI R3, RZ, 0x1f, R2 ;  /* 0x0000001fff037819 */ /* 0x000fe20000011402 */
[----:B------:R-:W-:Y:S01]  /*0bd0*/  IMAD.IADD R4, R25, 0x1, -R4 ;  /* 0x0000000119047824 */ /* 0x000fe200078e0a04 */
[----:B------:R-:W-:Y:S01]  /*0be0*/  LOP3.LUT R5, R5, 0x1c0, RZ, 0xc0, !PT ;  /* 0x000001c005057812 */ /* 0x000fe200078ec0ff */
[----:B------:R-:W-:Y:S01]  /*0bf0*/  IMAD.SHL.U32 R180, R21, 0x8, RZ ;  /* 0x0000000815b47824 */ /* 0x000fe200078e00ff */
[----:B------:R-:W-:Y:S01]  /*0c00*/  BSSY B0, `(.L_x_123) ;  /* 0x000004b000007945 */ /* 0x000fe20003800000 */
[----:B------:R-:W-:Y:S01]  /*0c10*/  IMAD.SHL.U32 R9, R9, 0x8, RZ ;  /* 0x0000000809097824 */ /* 0x000fe200078e00ff */
[----:B------:R-:W-:Y:S01]  /*0c20*/  SHF.R.S32.HI R7, RZ, 0x1f, R4 ;  /* 0x0000001fff077819 */ /* 0x000fe20000011404 */
[----:B------:R-:W-:Y:S01]  /*0c30*/  IMAD R13, R3, c[0x0][0x1a0], RZ ;  /* 0x00006800030d7a24 */ /* 0x000fe200078e02ff */
[----:B------:R-:W-:-:S02]  /*0c40*/  LOP3.LUT R6, R5, 0x38, R180, 0xf8, !PT ;  /* 0x0000003805067812 */ /* 0x000fc400078ef8b4 */
[----:B------:R-:W-:Y:S02]  /*0c50*/  SHF.R.U32.HI R5, RZ, 0x3, R5 ;  /* 0x00000003ff057819 */ /* 0x000fe40000011605 */
[----:B------:R-:W-:Y:S02]  /*0c60*/  LEA.HI R23, R7, R4, RZ, 0x3 ;  /* 0x0000000407177211 */ /* 0x000fe400078f18ff */
[----:B------:R-:W-:Y:S01]  /*0c70*/  LOP3.LUT R8, R6, R5, RZ, 0x3c, !PT ;  /* 0x0000000506087212 */ /* 0x000fe200078e3cff */
[----:B------:R-:W-:Y:S01]  /*0c80*/  IMAD.WIDE R6, R10, 0x80, R2 ;  /* 0x000000800a067825 */ /* 0x000fe200078e0202 */
[----:B------:R-:W-:Y:S02]  /*0c90*/  LOP3.LUT R5, R23, 0xfffffff8, RZ, 0xc0, !PT ;  /* 0xfffffff817057812 */ /* 0x000fe400078ec0ff */
[--C-:B------:R-:W-:Y:S02]  /*0ca0*/  SHF.R.S32.HI R181, RZ, 0x1f, R180.reuse ;  /* 0x0000001fffb57819 */ /* 0x100fe400000114b4 */
[----:B------:R-:W-:Y:S01]  /*0cb0*/  LOP3.LUT R244, R8, 0xfffffe00, R9, 0xf8, !PT ;  /* 0xfffffe0008f47812 */ /* 0x000fe200078ef809 */
[----:B------:R-:W-:Y:S01]  /*0cc0*/  IMAD.IADD R22, R4, 0x1, -R5 ;  /* 0x0000000104167824 */ /* 0x000fe200078e0a05 */
[C---:B------:R-:W-:Y:S01]  /*0cd0*/  IADD3 R4, P0, R180.reuse, UR6, RZ ;  /* 0x00000006b4047c10 */ /* 0x040fe2000ff1e0ff */
[----:B------:R-:W-:Y:S01]  /*0ce0*/  IMAD R8, R3, c[0x0][0x198], RZ ;  /* 0x0000660003087a24 */ /* 0x000fe200078e02ff */
[----:B------:R-:W-:Y:S01]  /*0cf0*/  IADD3 R166, R180, 0x40, RZ ;  /* 0x00000040b4a67810 */ /* 0x000fe20007ffe0ff */
[C---:B------:R-:W-:Y:S01]  /*0d00*/  IMAD.WIDE.U32 R10, R2.reuse, c[0x0][0x198], R180 ;  /* 0x00006600020a7a25 */ /* 0x040fe200078e00b4 */
[----:B------:R-:W-:Y:S01]  /*0d10*/  IADD3.X R5, R181, UR17, RZ, P0, !PT ;  /* 0x00000011b5057c10 */ /* 0x000fe200087fe4ff */
[----:B------:R2:W-:Y:S01]  /*0d20*/  STL.64 [R1+0x68], R180 ;  /* 0x000068b401007387 */ /* 0x0005e20000100a00 */
[----:B------:R-:W-:Y:S01]  /*0d30*/  UIADD3 UR6, -UR14, UR16, URZ ;  /* 0x000000100e067290 */ /* 0x000fe2000fffe13f */
[----:B------:R-:W-:Y:S01]  /*0d40*/  IMAD R12, R2, c[0x0][0x19c], R8 ;  /* 0x00006700020c7a24 */ /* 0x000fe200078e0208 */
[----:B------:R-:W-:Y:S01]  /*0d50*/  IADD3 R10, P0, R10, UR28, RZ ;  /* 0x0000001c0a0a7c10 */ /* 0x000fe2000ff1e0ff */
[----:B------:R-:W-:-:S03]  /*0d60*/  IMAD.WIDE.U32 R8, R2, c[0x0][0x1a0], R180 ;  /* 0x0000680002087a25 */ /* 0x000fc600078e00b4 */
[----:B------:R-:W-:Y:S01]  /*0d70*/  IADD3.X R11, R11, UR7, R12, P0, !PT ;  /* 0x000000070b0b7c10 */ /* 0x000fe200087fe40c */
[----:B-1----:R-:W-:Y:S01]  /*0d80*/  IMAD.WIDE.U32 R14, R14, c[0x0][0x1a8], R4 ;  /* 0x00006a000e0e7a25 */ /* 0x002fe200078e0004 */
[----:B------:R-:W-:Y:S02]  /*0d90*/  SHF.R.S32.HI R5, RZ, 0x1f, R0 ;  /* 0x0000001fff057819 */ /* 0x000fe40000011400 */
[----:B------:R-:W-:Y:S01]  /*0da0*/  IADD3 R4, P0, R8, UR24, RZ ;  /* 0x0000001808047c10 */ /* 0x000fe2000ff1e0ff */
[----:B------:R-:W-:Y:S02]  /*0db0*/  IMAD R12, R2, c[0x0][0x1a4], R13 ;  /* 0x00006900020c7a24 */ /* 0x000fe400078e020d */
[C---:B------:R-:W-:Y:S01]  /*0dc0*/  IMAD R13, R5.reuse, c[0x0][0x1b0], RZ ;  /* 0x00006c00050d7a24 */ /* 0x040fe200078e02ff */
[----:B------:R-:W-:Y:S01]  /*0dd0*/  R2P PR, R22, 0x6 ;  /* 0x0000000616007804 */ /* 0x000fe20000000000 */
[----:B------:R-:W-:Y:S01]  /*0de0*/  IMAD R8, R5, c[0x0][0x1b8], RZ ;  /* 0x00006e0005087a24 */ /* 0x000fe200078e02ff */
[----:B------:R-:W-:Y:S01]  /*0df0*/  IADD3.X R5, R9, UR22, R12, P0, !PT ;  /* 0x0000001609057c10 */ /* 0x000fe200087fe40c */
[----:B------:R-:W-:Y:S01]  /*0e00*/  IMAD R13, R0, c[0x0][0x1b4], R13 ;  /* 0x00006d00000d7a24 */ /* 0x000fe200078e020d */
[----:B------:R-:W-:Y:S01]  /*0e10*/  ISETP.GE.AND P0, PT, R2, UR6, PT ;  /* 0x0000000602007c0c */ /* 0x000fe2000bf06270 */
[C---:B------:R-:W-:Y:S01]  /*0e20*/  IMAD R8, R0.reuse, c[0x0][0x1bc], R8 ;  /* 0x00006f0000087a24 */ /* 0x040fe200078e0208 */
[----:B------:R-:W-:Y:S01]  /*0e30*/  IADD3 R9, R15, UR4, RZ ;  /* 0x000000040f097c10 */ /* 0x000fe2000fffe0ff */
[----:B------:R-:W-:Y:S01]  /*0e40*/  IMAD.WIDE.U32 R28, R0, c[0x0][0x1b8], R4 ;  /* 0x00006e00001c7a25 */ /* 0x000fe200078e0004 */
[----:B------:R-:W-:-:S03]  /*0e50*/  LEA.HI R4, R16, R25, RZ, 0x5 ;  /* 0x0000001910047211 */ /* 0x000fc600078f28ff */
[----:B------:R-:W-:Y:S01]  /*0e60*/  IMAD.WIDE.U32 R32, R0, c[0x0][0x1b0], R10 ;  /* 0x00006c0000207a25 */ /* 0x000fe200078e000a */
[----:B------:R-:W-:Y:S02]  /*0e70*/  LOP3.LUT R0, R4, 0xffffffe0, RZ, 0xc0, !PT ;  /* 0xffffffe004007812 */ /* 0x000fe400078ec0ff */
[----:B------:R-:W-:Y:S01]  /*0e80*/  SHF.R.S32.HI R20, RZ, 0x5, R4 ;  /* 0x00000005ff147819 */ /* 0x000fe20000011404 */
[----:B------:R-:W-:Y:S01]  /*0e90*/  IMAD.IADD R31, R29, 0x1, R8 ;  /* 0x000000011d1f7824 */ /* 0x000fe200078e0208 */
[----:B------:R2:W-:Y:S01]  /*0ea0*/  STL.64 [R1+0x80], R32 ;  /* 0x0000802001007387 */ /* 0x0005e20000100a00 */
[----:B------:R-:W-:Y:S01]  /*0eb0*/  IMAD.IADD R35, R33, 0x1, R13 ;  /* 0x0000000121237824 */ /* 0x000fe200078e020d */
[----:B------:R-:W-:Y:S01]  /*0ec0*/  SEL R4, R26, 0xfffffff0, !P1 ;  /* 0xfffffff01a047807 */ /* 0x000fe20004800000 */
[----:B------:R-:W-:Y:S01]  /*0ed0*/  IMAD.IADD R19, R25, 0x1, -R0 ;  /* 0x0000000119137824 */ /* 0x000fe200078e0a00 */
[----:B------:R2:W-:Y:S01]  /*0ee0*/  STL.64 [R1+0xa8], R28 ;  /* 0x0000a81c01007387 */ /* 0x0005e20000100a00 */
[----:B------:R-:W-:Y:S01]  /*0ef0*/  IMAD.SHL.U32 R244, R244, 0x2, RZ ;  /* 0x00000002f4f47824 */ /* 0x000fe200078e00ff */
[----:B------:R-:W-:-:S02]  /*0f00*/  SEL R0, R27, 0xffffffe0, !P2 ;  /* 0xffffffe01b007807 */ /* 0x000fc40005000000 */
[----:B------:R2:W-:Y:S04]  /*0f10*/  STL [R1+0x70], R166 ;  /* 0x000070a601007387 */ /* 0x0005e80000100800 */
[----:B------:R2:W-:Y:S04]  /*0f20*/  STL [R1+0xa4], R31 ;  /* 0x0000a41f01007387 */ /* 0x0005e80000100800 */
[----:B------:R2:W-:Y:S01]  /*0f30*/  STL [R1+0x7c], R35 ;  /* 0x00007c2301007387 */ /* 0x0005e20000100800 */
[----:B------:R-:W-:Y:S05]  /*0f40*/  @P0 BRA `(.L_x_124) ;  /* 0x0000016000000947 */ /* 0x000fea0003800000 */
[----:B------:R-:W-:Y:S01]  /*0f50*/  ISETP.GE.AND P2, PT, R180, c[0x0][0x220], PT ;  /* 0x00008800b4007a0c */ /* 0x000fe20003f46270 */
[----:B------:R-:W-:Y:S01]  /*0f60*/  IMAD R5, R7, c[0x0][0x190], RZ ;  /* 0x0000640007057a24 */ /* 0x000fe200078e02ff */
[----:B------:R-:W-:Y:S01]  /*0f70*/  ISETP.GE.AND P1, PT, R166, c[0x0][0x220], PT ;  /* 0x00008800a6007a0c */ /* 0x000fe20003f26270 */
[----:B------:R-:W-:-:S02]  /*0f80*/  IMAD.MOV.U32 R8, RZ, RZ, R14 ;  /* 0x000000ffff087224 */ /* 0x000fc400078e000e */
[C---:B------:R-:W-:Y:S02]  /*0f90*/  IMAD R5, R6.reuse, c[0x0][0x194], R5 ;  /* 0x0000650006057a24 */ /* 0x040fe400078e0205 */
[----:B------:R-:W-:-:S05]  /*0fa0*/  IMAD.WIDE.U32 R12, R6, c[0x0][0x190], R8 ;  /* 0x00006400060c7a25 */ /* 0x000fca00078e0008 */
[----:B------:R-:W-:Y:S01]  /*0fb0*/  IADD3 R5, R13, R5, RZ ;  /* 0x000000050d057210 */ /* 0x000fe20007ffe0ff */
[----:B------:R1:W-:Y:S01]  /*0fc0*/  @P2 STS.128 [R244], RZ ;  /* 0x000000fff4002388 */ /* 0x0003e20000000c00 */
[----:B------:R-:W-:-:S04]  /*0fd0*/  @!P2 LEA R10, P0, R12, c[0x0][0x160], 0x1 ;  /* 0x000058000c0aaa11 */ /* 0x000fc800078008ff */
[----:B------:R-:W-:-:S05]  /*0fe0*/  @!P2 LEA.HI.X R11, R12, c[0x0][0x164], R5, 0x1, P0 ;  /* 0x000059000c0baa11 */ /* 0x000fca00000f0c05 */
[----:B------:R-:W-:Y:S01]  /*0ff0*/  @!PT LDS RZ, [RZ] ;  /* 0x00000000fffff984 */ /* 0x000fe20000000800 */
[----:B------:R-:W-:Y:S01]  /*1000*/  @!PT LDS RZ, [RZ] ;  /* 0x00000000fffff984 */ /* 0x000fe20000000800 */
[----:B------:R-:W-:Y:S01]  /*1010*/  @!PT LDS RZ, [RZ] ;  /* 0x00000000fffff984 */ /* 0x000fe20000000800 */
[----:B------:R1:W-:Y:S04]  /*1020*/  @!P2 LDGSTS.E.BYPASS.LTC128B.128 [R244], [R10.64] ;  /* 0x000000000af4afae */ /* 0x0003e8000b901d52 */
[----:B------:R1:W-:Y:S01]  /*1030*/  @P1 STS.128 [R244+0x4000], RZ ;  /* 0x004000fff4001388 */ /* 0x0003e20000000c00 */
[----:B------:R-:W-:Y:S05]  /*1040*/  @P1 BRA `(.L_x_124) ;  /* 0x0000006000001947 */ /* 0x000fea0003800000 */
[----:B-1----:R-:W-:-:S04]  /*1050*/  LEA R10, P0, R12, c[0x0][0x160], 0x1 ;  /* 0x000058000c0a7a11 */ /* 0x002fc800078008ff */
[----:B------:R-:W-:-:S05]  /*1060*/  LEA.HI.X R11, R12, c[0x0][0x164], R5, 0x1, P0 ;  /* 0x000059000c0b7a11 */ /* 0x000fca00000f0c05 */
[----:B------:R-:W-:Y:S01]  /*1070*/  @!PT LDS RZ, [RZ] ;  /* 0x00000000fffff984 */ /* 0x000fe20000000800 */
[----:B------:R-:W-:Y:S01]  /*1080*/  @!PT LDS RZ, [RZ] ;  /* 0x00000000fffff984 */ /* 0x000fe20000000800 */
[----:B------:R-:W-:Y:S01]  /*1090*/  @!PT LDS RZ, [RZ] ;  /* 0x00000000fffff984 */ /* 0x000fe20000000800 */
[----:B------:R1:W-:Y:S04]  /*10a0*/  LDGSTS.E.BYPASS.LTC128B.128 [R244+0x4000], [R10.64+0x80] ;  /* 0x040000800af47fae */ /* 0x0003e8000b901d52 */
.L_x_124:
[----:B------:R-:W-:Y:S05]  /*10b0*/  BSYNC B0 ;  /* 0x0000000000007941 */ /* 0x000fea0003800000 */
.L_x_123:
[----:B------:R-:W-:Y:S01]  /*10c0*/  IADD3 R18, R2, 0x10, RZ ;  /* 0x0000001002127810 */ /* 0x000fe20007ffe0ff */
[----:B------:R-:W-:Y:S03]  /*10d0*/  BSSY B0, `(.L_x_125) ;  /* 0x000001c000007945 */ /* 0x000fe60003800000 */
[----:B------:R-:W-:-:S13]  /*10e0*/  ISETP.GE.AND P0, PT, R18, UR6, PT ;  /* 0x0000000612007c0c */ /* 0x000fda000bf06270 */
[----:B------:R-:W-:Y:S05]  /*10f0*/  @P0 BRA `(.L_x_126) ;  /* 0x0000019000000947 */ /* 0x000fea0003800000 */
[----:B------:R-:W-:Y:S02]  /*1100*/  IADD3 R5, P0, R6, 0x10, RZ ;  /* 0x0000001006057810 */ /* 0x000fe40007f1e0ff */
[----:B------:R-:W-:Y:S02]  /*1110*/  ISETP.GE.AND P1, PT, R180, c[0x0][0x220], PT ;  /* 0x00008800b4007a0c */ /* 0x000fe40003f26270 */
[----:B-1----:R-:W-:Y:S01]  /*1120*/  MOV R11, R9 ;  /* 0x00000009000b7202 */ /* 0x002fe20000000f00 */
[----:B------:R-:W-:Y:S01]  /*1130*/  IMAD.X R10, RZ, RZ, R7, P0 ;  /* 0x000000ffff0a7224 */ /* 0x000fe200000e0607 */
[----:B------:R-:W-:-:S03]  /*1140*/  ISETP.GE.AND P0, PT, R166, c[0x0][0x220], PT ;  /* 0x00008800a6007a0c */ /* 0x000fc60003f06270 */
[----:B------:R-:W-:Y:S02]  /*1150*/  IMAD R12, R10, c[0x0][0x190], RZ ;  /* 0x000064000a0c7a24 */ /* 0x000fe400078e02ff */
[----:B------:R-:W-:-:S04]  /*1160*/  IMAD.MOV.U32 R10, RZ, RZ, R14 ;  /* 0x000000ffff0a7224 */ /* 0x000fc800078e000e */
[C---:B------:R-:W-:Y:S01]  /*1170*/  IMAD.WIDE.U32 R10, R5.reuse, c[0x0][0x190], R10 ;  /* 0x00006400050a7a25 */ /* 0x040fe200078e000a */
[----:B------:R1:W-:Y:S03]  /*1180*/  @P1 STS.128 [R244+0x800], RZ ;  /* 0x000800fff4001388 */ /* 0x0003e60000000c00 */
[----:B------:R-:W-:Y:S01]  /*1190*/  IMAD R5, R5, c[0x0][0x194], R12 ;  /* 0x0000650005057a24 */ /* 0x000fe200078e020c */
[----:B------:R-:W-:-:S03]  /*11a0*/  @!P1 LEA R12, P2, R10, c[0x0][0x160], 0x1 ;  /* 0x000058000a0c9a11 */ /* 0x000fc600078408ff */
[----:B------:R-:W-:-:S05]  /*11b0*/  IMAD.IADD R5, R11, 0x1, R5 ;  /* 0x000000010b057824 */ /* 0x000fca00078e0205 */
[----:B------:R-:W-:-:S05]  /*11c0*/  @!P1 LEA.HI.X R13, R10, c[0x0][0x164], R5, 0x1, P2 ;  /* 0x000059000a0d9a11 */ /* 0x000fca00010f0c05 */
[----:B------:R-:W-:Y:S01]  /*11d0*/  @!PT LDS RZ, [RZ] ;  /* 0x00000000fffff984 */ /* 0x000fe20000000800 */
[----:B------:R-:W-:Y:S01]  /*11e0*/  @!PT LDS RZ, [RZ] ;  /* 0x00000000fffff984 */ /* 0x000fe20000000800 */
[----:B------:R-:W-:Y:S01]  /*11f0*/  @!PT LDS RZ, [RZ] ;  /* 0x00000000fffff984 */ /* 0x000fe20000000800 */
[----:B------:R1:W-:Y:S04]  /*1200*/  @!P1 LDGSTS.E.BYPASS.LTC128B.128 [R244+0x800], [R12.64] ;  /* 0x008000000cf49fae */ /* 0x0003e8000b901d52 */
        /* <DEDUP_REMOVED lines=8> */
.L_x_126:
[----:B------:R-:W-:Y:S05]  /*1290*/  BSYNC B0 ;  /* 0x0000000000007941 */ /* 0x000fea0003800000 */
.L_x_125:
        /* <DEDUP_REMOVED lines=29> */
.L_x_128:
[----:B------:R-:W-:Y:S05]  /*1470*/  BSYNC B0 ;  /* 0x0000000000007941 */ /* 0x000fea0003800000 */
.L_x_127:
        /* <DEDUP_REMOVED lines=29> */
.L_x_130:
[----:B------:R-:W-:Y:S05]  /*1650*/  BSYNC B0 ;  /* 0x0000000000007941 */ /* 0x000fea0003800000 */
.L_x_129:
        /* <DEDUP_REMOVED lines=29> */
.L_x_132:
[----:B------:R-:W-:Y:S05]  /*1830*/  BSYNC B0 ;  /* 0x0000000000007941 */ /* 0x000fea0003800000 */
.L_x_131:
        /* <DEDUP_REMOVED lines=29> */
.L_x_134:
[----:B------:R-:W-:Y:S05]  /*1a10*/  BSYNC B0 ;  /* 0x0000000000007941 */ /* 0x000fea0003800000 */
.L_x_133:
        /* <DEDUP_REMOVED lines=29> */
.L_x_136:
[----:B------:R-:W-:Y:S05]  /*1bf0*/  BSYNC B0 ;  /* 0x0000000000007941 */ /* 0x000fea0003800000 */
.L_x_135:
[----:B------:R-:W-:Y:S01]  /*1c00*/  IADD3 R5, R2, 0x70, RZ ;  /* 0x0000007002057810 */ /* 0x000fe20007ffe0ff */
[----:B------:R-:W-:Y:S01]  /*1c10*/  UMOV UR12, 0x6 ;  /* 0x00000006000c7882 */ /* 0x000fe20000000000 */
[----:B------:R-:W-:Y:S01]  /*1c20*/  BSSY B0, `(.L_x_137) ;  /* 0x000001e000007945 */ /* 0x000fe20003800000 */
[----:B------:R-:W-:Y:S01]  /*1c30*/  ULDC.64 UR4, c[0x0][0x198] ;  /* 0x0000660000047ab9 */ /* 0x000fe20000000a00 */
[----:B------:R-:W-:Y:S01]  /*1c40*/  ISETP.GE.AND P0, PT, R5, UR6, PT ;  /* 0x0000000605007c0c */ /* 0x000fe2000bf06270 */
[----:B------:R-:W-:Y:S02]  /*1c50*/  USHF.L.U64.HI UR22, UR4, UR12, UR5 ;  /* 0x0000000c04167299 */ /* 0x000fe40008010205 */
[----:B------:R-:W-:-:S10]  /*1c60*/  USHF.L.U32 UR23, UR4, 0x6, URZ ;  /* 0x0000000604177899 */ /* 0x000fd4000800063f */
[----:B------:R-:W-:Y:S05]  /*1c70*/  @P0 BRA `(.L_x_138) ;  /* 0x0000018000000947 */ /* 0x000fea0003800000 */
[----:B------:R-:W-:Y:S02]  /*1c80*/  IADD3 R5, P0, R6, 0x70, RZ ;  /* 0x0000007006057810 */ /* 0x000fe40007f1e0ff */
[----:B------:R-:W-:Y:S02]  /*1c90*/  ISETP.GE.AND P1, PT, R180, c[0x0][0x220], PT ;  /* 0x00008800b4007a0c */ /* 0x000fe40003f26270 */
[----:B------:R-:W-:Y:S01]  /*1ca0*/  MOV R8, R14 ;  /* 0x0000000e00087202 */ /* 0x000fe20000000f00 */
[----:B------:R-:W-:Y:S01]  /*1cb0*/  IMAD.X R6, RZ, RZ, R7, P0 ;  /* 0x000000ffff067224 */ /* 0x000fe200000e0607 */
[----:B------:R-:W-:-:S03]  /*1cc0*/  ISETP.GE.AND P0, PT, R166, c[0x0][0x220], PT ;  /* 0x00008800a6007a0c */ /* 0x000fc60003f06270 */
[----:B------:R-:W-:Y:S02]  /*1cd0*/  IMAD R6, R6, c[0x0][0x190], RZ ;  /* 0x0000640006067a24 */ /* 0x000fe400078e02ff */
[----:B------:R-:W-:-:S04]  /*1ce0*/  IMAD.WIDE.U32 R8, R5, c[0x0][0x190], R8 ;  /* 0x0000640005087a25 */ /* 0x000fc800078e0008 */
[----:B------:R-:W-:Y:S01]  /*1cf0*/  IMAD R5, R5, c[0x0][0x194], R6 ;  /* 0x0000650005057a24 */ /* 0x000fe200078e0206 */
[----:B------:R-:W-:Y:S01]  /*1d00*/  @!P1 LEA R6, P2, R8, c[0x0][0x160], 0x1 ;  /* 0x0000580008069a11 */ /* 0x000fe200078408ff */
[----:B------:R3:W-:Y:S02]  /*1d10*/  @P1 STS.128 [R244+0x3800], RZ ;  /* 0x003800fff4001388 */ /* 0x0007e40000000c00 */
        /* <DEDUP_REMOVED lines=8> */
[----:B---3--:R-:W-:-:S04]  /*1da0*/  LEA R6, P0, R8, c[0x0][0x160], 0x1 ;  /* 0x0000580008067a11 */ /* 0x008fc800078008ff */
[----:B------:R-:W-:-:S05]  /*1db0*/  LEA.HI.X R7, R8, c[0x0][0x164], R5, 0x1, P0 ;  /* 0x0000590008077a11 */ /* 0x000fca00000f0c05 */
[----:B------:R-:W-:Y:S01]  /*1dc0*/  @!PT LDS RZ, [RZ] ;  /* 0x00000000fffff984 */ /* 0x000fe20000000800 */
[----:B------:R-:W-:Y:S01]  /*1dd0*/  @!PT LDS RZ, [RZ] ;  /* 0x00000000fffff984 */ /* 0x000fe20000000800 */
[----:B------:R-:W-:Y:S01]  /*1de0*/  @!PT LDS RZ, [RZ] ;  /* 0x00000000fffff984 */ /* 0x000fe20000000800 */
[----:B------:R3:W-:Y:S04]  /*1df0*/  LDGSTS.E.BYPASS.LTC128B.128 [R244+0x7800], [R6.64+0x80] ;  /* 0x0780008006f47fae */ /* 0x0007e8000b901d52 */
.L_x_138:
[----:B------:R-:W-:Y:S05]  /*1e00*/  BSYNC B0 ;  /* 0x0000000000007941 */ /* 0x000fea0003800000 */
.L_x_137:
[----:B------:R-:W-:Y:S01]  /*1e10*/  IMAD.MOV.U32 R154, RZ, RZ, R34 ;  /* 0x000000ffff9a7224 */ /* 0x000fe200078e0022 */
[----:B------:R-:W-:Y:S01]  /*1e20*/  UIADD3 UR21, UR8, -0x1, URZ ;  /* 0xffffffff08157890 */ /* 0x000fe2000fffe03f */
[----:B------:R-:W-:Y:S01]  /*1e30*/  IMAD.MOV.U32 R155, RZ, RZ, R35 ;  /* 0x000000ffff9b7224 */ /* 0x000fe200078e0023 */
[----:B------:R-:W-:Y:S01]  /*1e40*/  MOV R154, R32 ;  /* 0x00000020009a7202 */ /* 0x000fe20000000f00 */
[----:B------:R-:W-:Y:S01]  /*1e50*/  BSSY B0, `(.L_x_139) ;  /* 0x000001c000007945 */ /* 0x000fe20003800000 */
[----:B------:R-:W-:Y:S01]  /*1e60*/  UIMAD UR20, UR21, -0x40, UR15 ;  /* 0xffffffc0151478a4 */ /* 0x000fe2000f8e020f */
[----:B------:R-:W-:Y:S01]  /*1e70*/  MOV R153, UR23 ;  /* 0x0000001700997c02 */ /* 0x000fe20008000f00 */
[----:B------:R-:W-:Y:S01]  /*1e80*/  USHF.R.S32.HI UR24, URZ, 0x1f, UR21 ;  /* 0x0000001f3f187899 */ /* 0x000fe20008011415 */
[----:B------:R4:W-:Y:S01]  /*1e90*/  STL.64 [R1+0x78], R154 ;  /* 0x0000789a01007387 */ /* 0x0009e20000100a00 */
[----:B------:R-:W-:Y:S02]  /*1ea0*/  UIMAD UR5, UR22, UR21, URZ ;  /* 0x00000015160572a4 */ /* 0x000fe4000f8e023f */
[----:B------:R-:W-:Y:S01]  /*1eb0*/  ISETP.GE.AND P0, PT, R2, UR20, PT ;  /* 0x0000001402007c0c */ /* 0x000fe2000bf06270 */
[----:B---3--:R-:W-:Y:S01]  /*1ec0*/  IMAD.WIDE.U32 R6, R153, UR21, R154 ;  /* 0x0000001599067c25 */ /* 0x008fe2000f8e009a */
[----:B------:R-:W-:-:S06]  /*1ed0*/  UIMAD UR5, UR24, UR23, UR5 ;  /* 0x00000017180572a4 */ /* 0x000fcc000f8e0205 */
[----:B------:R-:W-:-:S05]  /*1ee0*/  IADD3 R9, R7, UR5, RZ ;  /* 0x0000000507097c10 */ /* 0x000fca000fffe0ff */
[----:B------:R-:W-:Y:S05]  /*1ef0*/  @P0 BRA `(.L_x_140) ;  /* 0x0000011000000947 */ /* 0x000fea0003800000 */
[----:B------:R-:W-:Y:S02]  /*1f00*/  ISETP.GE.AND P1, PT, R180, c[0x0][0x220], PT ;  /* 0x00008800b4007a0c */ /* 0x000fe40003f26270 */
[----:B------:R-:W-:-:S11]  /*1f10*/  ISETP.GE.AND P0, PT, R166, c[0x0][0x220], PT ;  /* 0x00008800a6007a0c */ /* 0x000fd60003f06270 */
[C---:B-1----:R-:W-:Y:S01]  /*1f20*/  @!P1 LEA R10, P2, R6.reuse, c[0x0][0x168], 0x1 ;  /* 0x00005a00060a9a11 */ /* 0x042fe200078408ff */
[----:B------:R1:W-:Y:S03]  /*1f30*/  @P1 STS.128 [R244+0x8000], RZ ;  /* 0x008000fff4001388 */ /* 0x0003e60000000c00 */
        /* <DEDUP_REMOVED lines=13> */
.L_x_140:
[----:B------:R-:W-:Y:S05]  /*2010*/  BSYNC B0 ;  /* 0x0000000000007941 */ /* 0x000fea0003800000 */
.L_x_139:
[----:B------:R-:W-:Y:S01]  /*2020*/  ISETP.GE.AND P0, PT, R18, UR20, PT ;  /* 0x0000001412007c0c */ /* 0x000fe2000bf06270 */
[----:B------:R-:W-:Y:S01]  /*2030*/  ULDC UR11, c[0x0][0x19c] ;  /* 0x00006700000b7ab9 */ /* 0x000fe20000000800 */
[----:B------:R-:W-:Y:S01]  /*2040*/  BSSY B0, `(.L_x_141) ;  /* 0x0000017000007945 */ /* 0x000fe20003800000 */
[----:B------:R-:W-:Y:S02]  /*2050*/  USHF.L.U32 UR7, UR4, 0x4, URZ ;  /* 0x0000000404077899 */ /* 0x000fe4000800063f */
[----:B------:R-:W-:-:S08]  /*2060*/  USHF.L.U64.HI UR11, UR4, UR9, UR11 ;  /* 0x00000009040b7299 */ /* 0x000fd0000801020b */
[----:B------:R-:W-:Y:S05]  /*2070*/  @P0 BRA `(.L_x_142) ;  /* 0x0000013000000947 */ /* 0x000fea0003800000 */
[----:B------:R-:W-:Y:S02]  /*2080*/  ISETP.GE.AND P1, PT, R180, c[0x0][0x220], PT ;  /* 0x00008800b4007a0c */ /* 0x000fe40003f26270 */
[----:B------:R-:W-:Y:S02]  /*2090*/  IADD3 R5, P2, R6, UR7, RZ ;  /* 0x0000000706057c10 */ /* 0x000fe4000ff5e0ff */
[----:B------:R-:W-:Y:S02]  /*20a0*/  ISETP.GE.AND P0, PT, R166, c[0x0][0x220], PT ;  /* 0x00008800a6007a0c */ /* 0x000fe40003f06270 */
[----:B-1----:R-:W-:-:S07]  /*20b0*/  IADD3.X R12, R9, UR11, RZ, P2, !PT ;  /* 0x0000000b090c7c10 */ /* 0x002fce00097fe4ff */
[C---:B------:R-:W-:Y:S01]  /*20c0*/  @!P1 LEA R10, P2, R5.reuse, c[0x0][0x168], 0x1 ;  /* 0x00005a00050a9a11 */ /* 0x040fe200078408ff */
        /* <DEDUP_REMOVED lines=14> */
.L_x_142:
[----:B------:R-:W-:Y:S05]  /*21b0*/  BSYNC B0 ;  /* 0x0000000000007941 */ /* 0x000fea0003800000 */
.L_x_141:
[----:B------:R-:W-:Y:S01]  /*21c0*/  ISETP.GE.AND P0, PT, R17, UR20, PT ;  /* 0x0000001411007c0c */ /* 0x000fe2000bf06270 */
[----:B------:R-:W-:-:S12]  /*21d0*/  BSSY B0, `(.L_x_143) ;  /* 0x0000017000007945 */ /* 0x000fd80003800000 */
[----:B------:R-:W-:Y:S05]  /*21e0*/  @P0 BRA `(.L_x_144) ;  /* 0x0000015000000947 */ /* 0x000fea0003800000 */
[----:B------:R-:W-:Y:S01]  /*21f0*/  ISETP.GE.AND P1, PT, R180, c[0x0][0x220], PT ;  /* 0x00008800b4007a0c */ /* 0x000fe20003f26270 */
[----:B-1----:R-:W-:Y:S01]  /*2200*/  IMAD.MOV.U32 R12, RZ, RZ, c[0x0][0x198] ;  /* 0x00006600ff0c7624 */ /* 0x002fe200078e00ff */
[----:B------:R-:W-:Y:S01]  /*2210*/  ISETP.GE.AND P0, PT, R166, c[0x0][0x220], PT ;  /* 0x00008800a6007a0c */ /* 0x000fe20003f06270 */
[----:B------:R-:W-:-:S03]  /*2220*/  IMAD.MOV.U32 R10, RZ, RZ, c[0x0][0x19c] ;  /* 0x00006700ff0a7624 */ /* 0x000fc600078e00ff */
[----:B------:R-:W-:-:S04]  /*2230*/  LEA R5, P2, R12, R6, 0x5 ;  /* 0x000000060c057211 */ /* 0x000fc800078428ff */
[----:B------:R-:W-:-:S03]  /*2240*/  LEA.HI.X R12, R12, R9, R10, 0x5, P2 ;  /* 0x000000090c0c7211 */ /* 0x000fc600010f2c0a */
        /* <DEDUP_REMOVED lines=15> */
.L_x_144:
[----:B------:R-:W-:Y:S05]  /*2340*/  BSYNC B0 ;  /* 0x0000000000007941 */ /* 0x000fea0003800000 */
.L_x_143:
[----:B------:R-:W-:Y:S01]  /*2350*/  ISETP.GE.AND P0, PT, R16, UR20, PT ;  /* 0x0000001410007c0c */ /* 0x000fe2000bf06270 */
[----:B------:R-:W-:Y:S01]  /*2360*/  ULDC.64 UR4, c[0x0][0x1a0] ;  /* 0x0000680000047ab9 */ /* 0x000fe20000000a00 */
[----:B------:R-:W-:Y:S01]  /*2370*/  BSSY B0, `(.L_x_145) ;  /* 0x000001b000007945 */ /* 0x000fe20003800000 */
[----:B------:R-:W-:Y:S02]  /*2380*/  USHF.L.U64.HI UR12, UR4, UR12, UR5 ;  /* 0x0000000c040c7299 */ /* 0x000fe40008010205 */
[----:B------:R-:W-:-:S08]  /*2390*/  USHF.L.U32 UR17, UR4, 0x6, URZ ;  /* 0x0000000604117899 */ /* 0x000fd0000800063f */
[----:B------:R-:W-:Y:S05]  /*23a0*/  @P0 BRA `(.L_x_146) ;  /* 0x0000017000000947 */ /* 0x000fea0003800000 */
[----:B------:R-:W-:Y:S01]  /*23b0*/  ISETP.GE.AND P1, PT, R180, c[0x0][0x220], PT ;  /* 0x00008800b4007a0c */ /* 0x000fe20003f26270 */
[----:B------:R-:W-:Y:S01]  /*23c0*/  IMAD.MOV.U32 R5, RZ, RZ, c[0x0][0x198] ;  /* 0x00006600ff057624 */ /* 0x000fe200078e00ff */
[----:B------:R-:W-:Y:S01]  /*23d0*/  ULDC UR5, c[0x0][0x19c] ;  /* 0x0000670000057ab9 */ /* 0x000fe20000000800 */
[----:B------:R-:W-:Y:S01]  /*23e0*/  IMAD.MOV.U32 R8, RZ, RZ, R6 ;  /* 0x000000ffff087224 */ /* 0x000fe200078e0006 */
[----:B------:R-:W-:Y:S01]  /*23f0*/  UIMAD UR5, UR5, 0x30, URZ ;  /* 0x00000030050578a4 */ /* 0x000fe2000f8e023f */
[----:B------:R-:W-:Y:S02]  /*2400*/  ISETP.GE.AND P0, PT, R166, c[0x0][0x220], PT ;  /* 0x00008800a6007a0c */ /* 0x000fe40003f06270 */
[----:B------:R-:W-:-:S05]  /*2410*/  IMAD.WIDE.U32 R8, R5, 0x30, R8 ;  /* 0x0000003005087825 */ /* 0x000fca00078e0008 */
[----:B------:R-:W-:Y:S01]  /*2420*/  IADD3 R5, R9, UR5, RZ ;  /* 0x0000000509057c10 */ /* 0x000fe2000fffe0ff */
[----:B------:R3:W-:Y:S01]  /*2430*/  @P1 STS.128 [R244+0x9800], RZ ;  /* 0x009800fff4001388 */ /* 0x0007e20000000c00 */
[----:B------:R-:W-:-:S04]  /*2440*/  @!P1 LEA R6, P2, R8, c[0x0][0x168], 0x1 ;  /* 0x00005a0008069a11 */ /* 0x000fc800078408ff */
        /* <DEDUP_REMOVED lines=13> */
.L_x_146:
[----:B------:R-:W-:Y:S05]  /*2520*/  BSYNC B0 ;  /* 0x0000000000007941 */ /* 0x000fea0003800000 */
.L_x_145:
[----:B------:R-:W0:Y:S01]  /*2530*/  LDGDEPBAR ;  /* 0x00000000000079af */ /* 0x000e220000000000 */
[----:B------:R-:W-:Y:S01]  /*2540*/  SHF.R.S32.HI R8, RZ, 0x4, R24 ;  /* 0x00000004ff087819 */ /* 0x000fe20000011418 */
[----:B------:R-:W-:Y:S01]  /*2550*/  IMAD.SHL.U32 R3, R21, 0x40, RZ ;  /* 0x0000004015037824 */ /* 0x000fe200078e00ff */
[----:B------:R-:W-:Y:S01]  /*2560*/  SHF.R.S32.HI R5, RZ, 0x1f, R19 ;  /* 0x0000001fff057819 */ /* 0x000fe20000011413 */
[----:B---3--:R-:W-:Y:S01]  /*2570*/  IMAD.SHL.U32 R6, R2, 0x8, RZ ;  /* 0x0000000802067824 */ /* 0x008fe200078e00ff */
[----:B------:R-:W-:Y:S01]  /*2580*/  LEA.HI R7, R24, R8, RZ, 0x1 ;  /* 0x0000000818077211 */ /* 0x000fe200078f08ff */
[----:B-1----:R-:W-:Y:S01]  /*2590*/  IMAD.MOV.U32 R12, RZ, RZ, R30 ;  /* 0x000000ffff0c7224 */ /* 0x002fe200078e001e */
[----:B------:R-:W-:Y:S01]  /*25a0*/  ISETP.GE.AND P0, PT, R2, UR20, PT ;  /* 0x0000001402007c0c */ /* 0x000fe2000bf06270 */
[----:B------:R-:W-:Y:S01]  /*25b0*/  IMAD.MOV.U32 R13, RZ, RZ, R31 ;  /* 0x000000ffff0d7224 */ /* 0x000fe200078e001f */
[----:B------:R-:W-:Y:S01]  /*25c0*/  LOP3.LUT R7, R7, 0xfffffffe, RZ, 0xc0, !PT ;  /* 0xfffffffe07077812 */ /* 0x000fe200078ec0ff */
[----:B------:R-:W-:Y:S01]  /*25d0*/  IMAD.MOV.U32 R12, RZ, RZ, R28 ;  /* 0x000000ffff0c7224 */ /* 0x000fe200078e001c */
[----:B------:R-:W-:Y:S01]  /*25e0*/  LOP3.LUT R3, R3, 0x1c0, RZ, 0xc0, !PT ;  /* 0x000001c003037812 */ /* 0x000fe200078ec0ff */
[----:B------:R-:W-:Y:S01]  /*25f0*/  UIMAD UR5, UR12, UR21, URZ ;  /* 0x000000150c0572a4 */ /* 0x000fe2000f8e023f */
[----:B------:R-:W-:Y:S01]  /*2600*/  LEA.HI R5, R5, R19, RZ, 0x2 ;  /* 0x0000001305057211 */ /* 0x000fe200078f10ff */
[----:B------:R-:W-:Y:S01]  /*2610*/  IMAD.IADD R7, R8, 0x1, -R7 ;  /* 0x0000000108077824 */ /* 0x000fe200078e0a07 */
[----:B------:R-:W-:Y:S01]  /*2620*/  LOP3.LUT R8, R3, 0x8, R6, 0xf8, !PT ;  /* 0x0000000803087812 */ /* 0x000fe200078ef806 */
[----:B------:R-:W-:Y:S01]  /*2630*/  IMAD.SHL.U32 R6, R22, 0x40, RZ ;  /* 0x0000004016067824 */ /* 0x000fe200078e00ff */
[----:B------:R-:W-:Y:S01]  /*2640*/  SHF.R.U32.HI R2, RZ, 0x3, R3 ;  /* 0x00000003ff027819 */ /* 0x000fe20000011603 */
[----:B------:R1:W-:Y:S01]  /*2650*/  STL.64 [R1+0xa0], R12 ;  /* 0x0000a00c01007387 */ /* 0x0003e20000100a00 */
[----:B------:R-:W-:Y:S01]  /*2660*/  LEA R10, R20, UR14, 0x4 ;  /* 0x0000000e140a7c11 */ /* 0x000fe2000f8e20ff */
[----:B------:R-:W-:Y:S01]  /*2670*/  UIMAD UR5, UR24, UR17, UR5 ;  /* 0x00000011180572a4 */ /* 0x000fe2000f8e0205 */
[----:B------:R-:W-:Y:S01]  /*2680*/  SHF.R.S32.HI R3, RZ, 0x2, R5 ;  /* 0x00000002ff037819 */ /* 0x000fe20000011405 */
[----:B------:R-:W-:Y:S01]  /*2690*/  IMAD.SHL.U32 R25, R25, 0x2, RZ ;  /* 0x0000000219197824 */ /* 0x000fe200078e00ff */
[----:B------:R-:W-:Y:S01]  /*26a0*/  LOP3.LUT R5, R8, R2, RZ, 0x3c, !PT ;  /* 0x0000000208057212 */ /* 0x000fe200078e3cff */
[----:B------:R-:W-:-:S04]  /*26b0*/  DEPBAR.LE SB0, 0x0 ;  /* 0x000080000000791a */ /* 0x000fc80000000000 */
[----:B------:R-:W-:Y:S01]  /*26c0*/  BAR.SYNC.DEFER_BLOCKING 0x0 ;  /* 0x0000000000007b1d */ /* 0x000fe20000010000 */
[----:B------:R-:W-:Y:S01]  /*26d0*/  IADD3 R10, R10, 0x1, R3 ;  /* 0x000000010a0a7810 */ /* 0x000fe20007ffe003 */
[C---:B------:R-:W-:Y:S01]  /*26e0*/  IMAD.SHL.U32 R3, R7.reuse, 0x8, RZ ;  /* 0x0000000807037824 */ /* 0x040fe200078e00ff */
[----:B------:R-:W-:Y:S01]  /*26f0*/  LOP3.LUT R2, R6, 0x1c0, RZ, 0xc0, !PT ;  /* 0x000001c006027812 */ /* 0x000fe200078ec0ff */
[----:B------:R-:W-:Y:S01]  /*2700*/  IMAD R5, R7, 0x200, R5 ;  /* 0x0000020007057824 */ /* 0x000fe200078e0205 */
[----:B------:R-:W-:Y:S01]  /*2710*/  LOP3.LUT R156, R25, 0x6, RZ, 0xc0, !PT ;  /* 0x00000006199c7812 */ /* 0x000fe200078ec0ff */
[----:B------:R-:W-:Y:S01]  /*2720*/  IMAD.SHL.U32 R7, R23, 0x40, RZ ;  /* 0x0000004017077824 */ /* 0x000fe200078e00ff */
[----:B------:R-:W-:Y:S01]  /*2730*/  LOP3.LUT R3, R2, 0x8, R3, 0xf8, !PT ;  /* 0x0000000802037812 */ /* 0x000fe200078ef803 */
[----:B------:R-:W-:Y:S01]  /*2740*/  IMAD.U32 R8, RZ, RZ, UR21 ;  /* 0x00000015ff087e24 */ /* 0x000fe2000f8e00ff */
[----:B------:R-:W-:Y:S01]  /*2750*/  SHF.R.U32.HI R2, RZ, 0x3, R2 ;  /* 0x00000003ff027819 */ /* 0x000fe20000011602 */
[----:B------:R-:W-:Y:S01]  /*2760*/  BSSY B0, `(.L_x_147) ;  /* 0x000001f000007945 */ /* 0x000fe20003800000 */
[----:B------:R-:W-:Y:S01]  /*2770*/  LOP3.LUT R7, R7, 0xfffffe00, RZ, 0xc0, !PT ;  /* 0xfffffe0007077812 */ /* 0x000fe200078ec0ff */
[----:B------:R-:W-:Y:S01]  /*2780*/  IMAD.WIDE.U32 R8, R8, UR17, R12 ;  /* 0x0000001108087c25 */ /* 0x000fe2000f8e000c */
[----:B------:R-:W-:-:S03]  /*2790*/  LOP3.LUT R2, R3, R2, RZ, 0x3c, !PT ;  /* 0x0000000203027212 */ /* 0x000fc600078e3cff */
[----:B------:R-:W-:Y:S01]  /*27a0*/  IMAD.U32 R3, RZ, RZ, UR15 ;  /* 0x0000000fff037e24 */ /* 0x000fe2000f8e00ff */
[----:B------:R-:W-:Y:S01]  /*27b0*/  IADD3 R11, R9, UR5, RZ ;  /* 0x00000005090b7c10 */ /* 0x000fe2000fffe0ff */
[----:B------:R-:W-:Y:S01]  /*27c0*/  IMAD R6, R20, 0x400, R7 ;  /* 0x0000040014067824 */ /* 0x000fe200078e0207 */
[C---:B------:R-:W-:Y:S02]  /*27d0*/  LOP3.LUT R7, R2.reuse, R7, RZ, 0xfc, !PT ;  /* 0x0000000702077212 */ /* 0x040fe400078efcff */
[----:B------:R-:W-:Y:S01]  /*27e0*/  IADD3 R3, R3, -UR16, R10 ;  /* 0x8000001003037c10 */ /* 0x000fe2000fffe00a */
[----:B------:R-:W-:Y:S01]  /*27f0*/  IMAD.IADD R6, R2, 0x1, R6 ;  /* 0x0000000102067824 */ /* 0x000fe200078e0206 */
[----:B------:R1:W-:Y:S02]  /*2800*/  @P0 STS.128 [R244+0xc000], RZ ;  /* 0x00c000fff4000388 */ /* 0x0003e40000000c00 */
[----:B------:R-:W-:Y:S02]  /*2810*/  IADD3 R152, R3, c[0x0][0x2e8], RZ ;  /* 0x0000ba0003987a10 */ /* 0x000fe40007ffe0ff */
[----:B------:R1:W-:Y:S01]  /*2820*/  @P0 STS.128 [R244+0xe000], RZ ;  /* 0x00e000fff4000388 */ /* 0x0003e20000000c00 */
[----:B------:R-:W-:Y:S05]  /*2830*/  @P0 BRA `(.L_x_148) ;  /* 0x0000011000000947 */ /* 0x000fea0003800000 */
[----:B------:R-:W-:Y:S02]  /*2840*/  ISETP.GE.AND P1, PT, R180, c[0x0][0x220], PT ;  /* 0x00008800b4007a0c */ /* 0x000fe40003f26270 */
[----:B------:R-:W-:-:S11]  /*2850*/  ISETP.GE.AND P0, PT, R166, c[0x0][0x220], PT ;  /* 0x00008800a6007a0c */ /* 0x000fd60003f06270 */
        /* <DEDUP_REMOVED lines=15> */
.L_x_148:
[----:B------:R-:W-:Y:S05]  /*2950*/  BSYNC B0 ;  /* 0x0000000000007941 */ /* 0x000fea0003800000 */
.L_x_147:
[----:B------:R-:W-:Y:S01]  /*2960*/  ISETP.GE.AND P0, PT, R18, UR20, PT ;  /* 0x0000001412007c0c */ /* 0x000fe2000bf06270 */
[----:B------:R-:W-:Y:S01]  /*2970*/  ULDC UR5, c[0x0][0x1a4] ;  /* 0x0000690000057ab9 */ /* 0x000fe20000000800 */
[----:B------:R-:W-:Y:S01]  /*2980*/  BSSY B0, `(.L_x_149) ;  /* 0x0000019000007945 */ /* 0x000fe20003800000 */
[----:B------:R-:W-:Y:S02]  /*2990*/  USHF.L.U32 UR14, UR4, 0x4, URZ ;  /* 0x00000004040e7899 */ /* 0x000fe4000800063f */
[----:B------:R-:W-:-:S08]  /*29a0*/  USHF.L.U64.HI UR9, UR4, UR9, UR5 ;  /* 0x0000000904097299 */ /* 0x000fd00008010205 */
[----:B------:R1:W-:Y:S04]  /*29b0*/  @P0 STS.128 [R244+0xc800], RZ ;  /* 0x00c800fff4000388 */ /* 0x0003e80000000c00 */
[----:B------:R1:W-:Y:S01]  /*29c0*/  @P0 STS.128 [R244+0xe800], RZ ;  /* 0x00e800fff4000388 */ /* 0x0003e20000000c00 */
[----:B------:R-:W-:Y:S05]  /*29d0*/  @P0 BRA `(.L_x_150) ;  /* 0x0000013000000947 */ /* 0x000fea0003800000 */
[----:B------:R-:W-:Y:S02]  /*29e0*/  ISETP.GE.AND P1, PT, R180, c[0x0][0x220], PT ;  /* 0x00008800b4007a0c */ /* 0x000fe40003f26270 */
[----:B---3--:R-:W-:Y:S02]  /*29f0*/  IADD3 R2, P2, R8, UR14, RZ ;  /* 0x0000000e08027c10 */ /* 0x008fe4000ff5e0ff */
[----:B------:R-:W-:Y:S02]  /*2a00*/  ISETP.GE.AND P0, PT, R166, c[0x0][0x220], PT ;  /* 0x00008800a6007a0c */ /* 0x000fe40003f06270 */
[----:B------:R-:W-:-:S07]  /*2a10*/  IADD3.X R3, R11, UR9, RZ, P2, !PT ;  /* 0x000000090b037c10 */ /* 0x000fce00097fe4ff */
        /* <DEDUP_REMOVED lines=15> */
.L_x_150:
[----:B------:R-:W-:Y:S05]  /*2b10*/  BSYNC B0 ;  /* 0x0000000000007941 */ /* 0x000fea0003800000 */
.L_x_149:
[----:B------:R-:W-:Y:S01]  /*2b20*/  ISETP.GE.AND P0, PT, R17, UR20, PT ;  /* 0x0000001411007c0c */ /* 0x000fe2000bf06270 */
[----:B------:R-:W-:-:S12]  /*2b30*/  BSSY B0, `(.L_x_151) ;  /* 0x0000019000007945 */ /* 0x000fd80003800000 */
[----:B------:R1:W-:Y:S04]  /*2b40*/  @P0 STS.128 [R244+0xd000], RZ ;  /* 0x00d000fff4000388 */ /* 0x0003e80000000c00 */
[----:B------:R1:W-:Y:S01]  /*2b50*/  @P0 STS.128 [R244+0xf000], RZ ;  /* 0x00f000fff4000388 */ /* 0x0003e20000000c00 */
[----:B------:R-:W-:Y:S05]  /*2b60*/  @P0 BRA `(.L_x_152) ;  /* 0x0000015000000947 */ /* 0x000fea0003800000 */
[----:B------:R-:W-:Y:S01]  /*2b70*/  ISETP.GE.AND P1, PT, R180, c[0x0][0x220], PT ;  /* 0x00008800b4007a0c */ /* 0x000fe20003f26270 */
[----:B---3--:R-:W-:Y:S01]  /*2b80*/  IMAD.MOV.U32 R3, RZ, RZ, c[0x0][0x1a0] ;  /* 0x00006800ff037624 */ /* 0x008fe200078e00ff */
[----:B------:R-:W-:Y:S01]  /*2b90*/  ISETP.GE.AND P0, PT, R166, c[0x0][0x220], PT ;  /* 0x00008800a6007a0c */ /* 0x000fe20003f06270 */
[----:B-1----:R-:W-:-:S03]  /*2ba0*/  IMAD.MOV.U32 R12, RZ, RZ, c[0x0][0x1a4] ;  /* 0x00006900ff0c7624 */ /* 0x002fc600078e00ff */
        /* <DEDUP_REMOVED lines=17> */
.L_x_152:
[----:B------:R-:W-:Y:S05]  /*2cc0*/  BSYNC B0 ;  /* 0x0000000000007941 */ /* 0x000fea0003800000 */
.L_x_151:
[----:B------:R-:W-:Y:S01]  /*2cd0*/  ISETP.GE.AND P0, PT, R16, UR20, PT ;  /* 0x0000001410007c0c */ /* 0x000fe2000bf06270 */
[----:B------:R-:W-:Y:S03]  /*2ce0*/  BSSY B0, `(.L_x_153) ;  /* 0x000001e000007945 */ /* 0x000fe60003800000 */
[----:B------:R-:W-:-:S05]  /*2cf0*/  R2P PR, R21, 0x6 ;  /* 0x0000000615007804 */ /* 0x000fca0000000000 */
[----:B---3--:R-:W-:Y:S02]  /*2d00*/  SEL R3, R26, 0xfffffff0, !P1 ;  /* 0xfffffff01a037807 */ /* 0x008fe40004800000 */
[----:B------:R-:W-:Y:S02]  /*2d10*/  SEL R2, R27, 0xffffffe0, !P2 ;  /* 0xffffffe01b027807 */ /* 0x000fe40005000000 */
[----:B------:R3:W-:Y:S04]  /*2d20*/  @P0 STS.128 [R244+0xd800], RZ ;  /* 0x00d800fff4000388 */ /* 0x0007e80000000c00 */
[----:B------:R3:W-:Y:S01]  /*2d30*/  @P0 STS.128 [R244+0xf800], RZ ;  /* 0x00f800fff4000388 */ /* 0x0007e20000000c00 */
[----:B------:R-:W-:Y:S05]  /*2d40*/  @P0 BRA `(.L_x_154) ;  /* 0x0000017000000947 */ /* 0x000fea0003800000 */
[----:B------:R-:W-:Y:S01]  /*2d50*/  ISETP.GE.AND P1, PT, R180, c[0x0][0x220], PT ;  /* 0x00008800b4007a0c */ /* 0x000fe20003f26270 */
[----:B------:R-:W-:Y:S01]  /*2d60*/  IMAD.MOV.U32 R9, RZ, RZ, c[0x0][0x1a0] ;  /* 0x00006800ff097624 */ /* 0x000fe200078e00ff */
[----:B------:R-:W-:Y:S01]  /*2d70*/  ULDC UR4, c[0x0][0x1a4] ;  /* 0x0000690000047ab9 */ /* 0x000fe20000000800 */
[----:B------:R-:W-:Y:S01]  /*2d80*/  IMAD.MOV.U32 R10, RZ, RZ, R8 ;  /* 0x000000ffff0a7224 */ /* 0x000fe200078e0008 */
[----:B------:R-:W-:Y:S01]  /*2d90*/  UIMAD UR4, UR4, 0x30, URZ ;  /* 0x00000030040478a4 */ /* 0x000fe2000f8e023f */
[----:B------:R-:W-:-:S02]  /*2da0*/  ISETP.GE.AND P0, PT, R166, c[0x0][0x220], PT ;  /* 0x00008800a6007a0c */ /* 0x000fc40003f06270 */
[----:B------:R-:W-:-:S05]  /*2db0*/  IMAD.WIDE.U32 R10, R9, 0x30, R10 ;  /* 0x00000030090a7825 */ /* 0x000fca00078e000a */
[----:B-1----:R-:W-:Y:S01]  /*2dc0*/  IADD3 R12, R11, UR4, RZ ;  /* 0x000000040b0c7c10 */ /* 0x002fe2000fffe0ff */
        /* <DEDUP_REMOVED lines=15> */
.L_x_154:
[----:B------:R-:W-:Y:S05]  /*2ec0*/  BSYNC B0 ;  /* 0x0000000000007941 */ /* 0x000fea0003800000 */
.L_x_153:
[----:B------:R-:W-:Y:S01]  /*2ed0*/  IMAD.SHL.U32 R240, R6, 0x2, RZ ;  /* 0x0000000206f07824 */ /* 0x000fe200078e00ff */
[----:B------:R-:W0:Y:S01]  /*2ee0*/  LDGDEPBAR ;  /* 0x00000000000079af */ /* 0x000e220000000000 */
[----:B------:R-:W-:Y:S01]  /*2ef0*/  IMAD.SHL.U32 R232, R5, 0x2, RZ ;  /* 0x0000000205e87824 */ /* 0x000fe200078e00ff */
[----:B------:R-:W-:Y:S01]  /*2f00*/  UISETP.GE.AND UP0, UPT, UR8, 0x2, UPT ;  /* 0x000000020800788c */ /* 0x000fe2000bf06270 */
[----:B------:R-:W-:Y:S01]  /*2f10*/  IMAD R241, R4, 0x2, R240 ;  /* 0x0000000204f17824 */ /* 0x000fe200078e02f0 */
[----:B-1----:R-:W-:Y:S01]  /*2f20*/  LDSM.16.M88.4 R12, [R240] ;  /* 0x00000000f00c783b */ /* 0x002fe20000000200 */
[----:B------:R-:W-:Y:S01]  /*2f30*/  IMAD R6, R3, 0x2, R232 ;  /* 0x0000000203067824 */ /* 0x000fe200078e02e8 */
[----:B------:R-:W-:Y:S01]  /*2f40*/  IADD3 R5, R232, 0x8000, RZ ;  /* 0x00008000e8057810 */ /* 0x000fe20007ffe0ff */
[----:B------:R-:W-:Y:S01]  /*2f50*/  IMAD R243, R0, 0x2, R240 ;  /* 0x0000000200f37824 */ /* 0x000fe200078e02f0 */
[----:B------:R-:W1:Y:S01]  /*2f60*/  LDSM.16.M88.4 R20, [R232+0x8000] ;  /* 0x00800000e814783b */ /* 0x000e620000000200 */
[----:B------:R-:W-:-:S02]  /*2f70*/  IMAD R238, R2, 0x2, R232 ;  /* 0x0000000202ee7824 */ /* 0x000fc400078e02e8 */
[----:B------:R-:W-:Y:S01]  /*2f80*/  IMAD R239, R3, 0x2, R5 ;  /* 0x0000000203ef7824 */ /* 0x000fe200078e0205 */
[----:B------:R-:W5:Y:S01]  /*2f90*/  LDSM.16.M88.4 R8, [R240+0x2000] ;  /* 0x00200000f008783b */ /* 0x000f620000000200 */
[----:B------:R-:W-:Y:S01]  /*2fa0*/  IMAD R242, R0, 0x2, R241 ;  /* 0x0000000200f27824 */ /* 0x000fe200078e02f1 */
[----:B------:R-:W-:Y:S01]  /*2fb0*/  IADD3 R5, R152, 0x8, RZ ;  /* 0x0000000898057810 */ /* 0x000fe20007ffe0ff */
[----:B------:R-:W-:Y:S01]  /*2fc0*/  IMAD R237, R2, 0x2, R239 ;  /* 0x0000000202ed7824 */ /* 0x000fe200078e02ef */
[----:B--2---:R-:W2:Y:S01]  /*2fd0*/  LDSM.16.M88.4 R28, [R232+0x9000] ;  /* 0x00900000e81c783b */ /* 0x004ea20000000200 */
[----:B------:R-:W-:-:S03]  /*2fe0*/  IMAD.U32 R2, RZ, RZ, UR21 ;  /* 0x00000015ff027e24 */ /* 0x000fc6000f8e00ff */
[----:B------:R-:W3:Y:S01]  /*2ff0*/  LDSM.16.M88.4 R24, [R232+0x9800] ;  /* 0x00980000e818783b */ /* 0x000ee20000000200 */
[----:B------:R-:W-:-:S03]  /*3000*/  IMAD R2, R2, 0x40, R156 ;  /* 0x0000004002027824 */ /* 0x000fc600078e029c */
[----:B------:R-:W4:Y:S02]  /*3010*/  LDSM.16.M88.4 R32, [R232+0x8800] ;  /* 0x00880000e820783b */ /* 0x000f240000000200 */
[----:B------:R-:W-:Y:S02]  /*3020*/  IADD3 R3, R2, 0x1, RZ ;  /* 0x0000000102037810 */ /* 0x000fe40007ffe0ff */
[----:B------:R-:W-:Y:S04]  /*3030*/  LDSM.16.M88.4 R16, [R241+0x2000] ;  /* 0x00200000f110783b */ /* 0x000fe80000000200 */
[----:B------:R-:W2:Y:S04]  /*3040*/  LDSM.16.M88.4 R48, [R6+0x9000] ;  /* 0x009000000630783b */ /* 0x000ea80000000200 */
[----:B------:R-:W2:Y:S04]  /*3050*/  LDSM.16.M88.4 R44, [R6+0x9800] ;  /* 0x00980000062c783b */ /* 0x000ea80000000200 */
[----:B------:R-:W2:Y:S04]  /*3060*/  LDSM.16.M88.4 R40, [R6+0x8000] ;  /* 0x008000000628783b */ /* 0x000ea80000000200 */
[----:B------:R-:W3:Y:S01]  /*3070*/  LDSM.16.M88.4 R36, [R6+0x8800] ;  /* 0x008800000624783b */ /* 0x000ee20000000200 */
[-C--:B-1----:R-:W-:Y:S08]  /*3080*/  HMMA.16816.F32.BF16 R104, R12, R20.reuse, RZ ;  /* 0x000000140c68723c */ /* 0x082ff000000418ff */
[C---:B-----5:R-:W-:Y:S08]  /*3090*/  HMMA.16816.F32.BF16 R72, R8.reuse, R20, RZ ;  /* 0x000000140848723c */ /* 0x060ff000000418ff */
[-C--:B------:R-:W-:Y:S08]  /*30a0*/  HMMA.16816.F32.BF16 R68, R8, R22.reuse, RZ ;  /* 0x000000160844723c */ /* 0x080ff000000418ff */
[----:B------:R-:W-:Y:S08]  /*30b0*/  HMMA.16816.F32.BF16 R108, R12, R22, RZ ;  /* 0x000000160c6c723c */ /* 0x000ff000000418ff */
[C---:B--2---:R-:W-:Y:S08]  /*30c0*/  HMMA.16816.F32.BF16 R52, R8.reuse, R28, RZ ;  /* 0x0000001c0834723c */ /* 0x044ff000000418ff */
[C---:B---3--:R-:W-:Y:S08]  /*30d0*/  HMMA.16816.F32.BF16 R20, R8.reuse, R24, RZ ;  /* 0x000000180814723c */ /* 0x048ff000000418ff */
[C---:B----4-:R-:W-:Y:S08]  /*30e0*/  HMMA.16816.F32.BF16 R60, R8.reuse, R32, RZ ;  /* 0x00000020083c723c */ /* 0x050ff000000418ff */
[C---:B------:R-:W-:Y:S08]  /*30f0*/  HMMA.16816.F32.BF16 R56, R8.reuse, R34, RZ ;  /* 0x000000220838723c */ /* 0x040ff000000418ff */
[C---:B------:R-:W-:Y:S08]  /*3100*/  HMMA.16816.F32.BF16 R64, R8.reuse, R30, RZ ;  /* 0x0000001e0840723c */ /* 0x040ff000000418ff */
[----:B------:R-:W-:Y:S01]  /*3110*/  HMMA.16816.F32.BF16 R76, R8, R26, RZ ;  /* 0x0000001a084c723c */ /* 0x000fe200000418ff */
[----:B------:R-:W1:Y:S07]  /*3120*/  LDSM.16.M88.4 R8, [R241] ;  /* 0x00000000f108783b */ /* 0x000e6e0000000200 */
[C---:B------:R-:W-:Y:S08]  /*3130*/  HMMA.16816.F32.BF16 R88, R12.reuse, R32, RZ ;  /* 0x000000200c58723c */ /* 0x040ff000000418ff */
[C---:B------:R-:W-:Y:S01]  /*3140*/  HMMA.16816.F32.BF16 R100, R12.reuse, R34, RZ ;  /* 0x000000220c64723c */ /* 0x040fe200000418ff */
[----:B------:R-:W-:Y:S07]  /*3150*/  LDSM.16.M88.4 R32, [R238+0x8800] ;  /* 0x00880000ee20783b */ /* 0x000fee0000000200 */
[C---:B------:R-:W-:Y:S08]  /*3160*/  HMMA.16816.F32.BF16 R84, R12.reuse, R28, RZ ;  /* 0x0000001c0c54723c */ /* 0x040ff000000418ff */
[C---:B------:R-:W-:Y:S01]  /*3170*/  HMMA.16816.F32.BF16 R96, R12.reuse, R30, RZ ;  /* 0x0000001e0c60723c */ /* 0x040fe200000418ff */
[----:B------:R-:W-:Y:S07]  /*3180*/  LDSM.16.M88.4 R28, [R238+0x9000] ;  /* 0x00900000ee1c783b */ /* 0x000fee0000000200 */
[----:B------:R-:W-:Y:S08]  /*3190*/  HMMA.16816.F32.BF16 R80, R12, R24, RZ ;  /* 0x000000180c50723c */ /* 0x000ff000000418ff */
[C---:B------:R-:W-:Y:S01]  /*31a0*/  HMMA.16816.F32.BF16 R116, R16.reuse, R48, R52 ;  /* 0x000000301074723c */ /* 0x040fe20000041834 */
[----:B------:R-:W-:Y:S07]  /*31b0*/  LDSM.16.M88.4 R52, [R238+0x8000] ;  /* 0x00800000ee34783b */ /* 0x000fee0000000200 */
[----:B------:R-:W-:Y:S01]  /*31c0*/  HMMA.16816.F32.BF16 R124, R16, R44, R20 ;  /* 0x0000002c107c723c */ /* 0x000fe20000041814 */
[----:B------:R-:W2:Y:S07]  /*31d0*/  LDSM.16.M88.4 R20, [R243+0x2000] ;  /* 0x00200000f314783b */ /* 0x000eae0000000200 */
[----:B------:R-:W-:Y:S01]  /*31e0*/  HMMA.16816.F32.BF16 R12, R12, R26, RZ ;  /* 0x0000001a0c0c723c */ /* 0x000fe200000418ff */
[----:B------:R-:W3:Y:S07]  /*31f0*/  LDSM.16.M88.4 R24, [R238+0x9800] ;  /* 0x00980000ee18783b */ /* 0x000eee0000000200 */
[C---:B------:R-:W-:Y:S08]  /*3200*/  HMMA.16816.F32.BF16 R92, R16.reuse, R40, R72 ;  /* 0x00000028105c723c */ /* 0x040ff00000041848 */
[C---:B------:R-:W-:Y:S08]  /*3210*/  HMMA.16816.F32.BF16 R72, R16.reuse, R36, R60 ;  /* 0x000000241048723c */ /* 0x040ff0000004183c */
[C---:B------:R-:W-:Y:S08]  /*3220*/  HMMA.16816.F32.BF16 R148, R16.reuse, R42, R68 ;  /* 0x0000002a1094723c */ /* 0x040ff00000041844 */
[C---:B------:R-:W-:Y:S08]  /*3230*/  HMMA.16816.F32.BF16 R144, R16.reuse, R38, R56 ;  /* 0x000000261090723c */ /* 0x040ff00000041838 */
[C---:B------:R-:W-:Y:S08]  /*3240*/  HMMA.16816.F32.BF16 R140, R16.reuse, R50, R64 ;  /* 0x00000032108c723c */ /* 0x040ff00000041840 */
[----:B------:R-:W-:Y:S01]  /*3250*/  HMMA.16816.F32.BF16 R120, R16, R46, R76 ;  /* 0x0000002e1078723c */ /* 0x000fe2000004184c */
[----:B------:R-:W4:Y:S07]  /*3260*/  LDSM.16.M88.4 R16, [R243] ;  /* 0x00000000f310783b */ /* 0x000f2e0000000200 */
[C---:B-1----:R-:W-:Y:S08]  /*3270*/  HMMA.16816.F32.BF16 R64, R8.reuse, R38, R100 ;  /* 0x000000260840723c */ /* 0x042ff00000041864 */
[C---:B------:R-:W-:Y:S08]  /*3280*/  HMMA.16816.F32.BF16 R60, R8.reuse, R50, R96 ;  /* 0x00000032083c723c */ /* 0x040ff00000041860 */
[C---:B------:R-:W-:Y:S08]  /*3290*/  HMMA.16816.F32.BF16 R76, R8.reuse, R40, R104 ;  /* 0x00000028084c723c */ /* 0x040ff00000041868 */
[C---:B------:R-:W-:Y:S01]  /*32a0*/  HMMA.16816.F32.BF16 R128, R8.reuse, R36, R88 ;  /* 0x000000240880723c */ /* 0x040fe20000041858 */
[----:B------:R-:W-:Y:S07]  /*32b0*/  LDSM.16.M88.4 R36, [R237] ;  /* 0x00000000ed24783b */ /* 0x000fee0000000200 */
[C---:B------:R-:W-:Y:S01]  /*32c0*/  HMMA.16816.F32.BF16 R132, R8.reuse, R48, R84 ;  /* 0x000000300884723c */ /* 0x040fe20000041854 */
[----:B------:R-:W-:Y:S07]  /*32d0*/  LDSM.16.M88.4 R48, [R237+0x800] ;  /* 0x00080000ed30783b */ /* 0x000fee0000000200 */
[C---:B------:R-:W-:Y:S08]  /*32e0*/  HMMA.16816.F32.BF16 R136, R8.reuse, R44, R80 ;  /* 0x0000002c0888723c */ /* 0x040ff00000041850 */
[C---:B------:R-:W-:Y:S01]  /*32f0*/  HMMA.16816.F32.BF16 R68, R8.reuse, R42, R108 ;  /* 0x0000002a0844723c */ /* 0x040fe2000004186c */
[----:B------:R-:W-:Y:S07]  /*3300*/  LDSM.16.M88.4 R40, [R237+0x1800] ;  /* 0x00180000ed28783b */ /* 0x000fee0000000200 */
[----:B------:R-:W-:Y:S01]  /*3310*/  HMMA.16816.F32.BF16 R56, R8, R46, R12 ;  /* 0x0000002e0838723c */ /* 0x000fe2000004180c */
[----:B------:R-:W1:Y:S04]  /*3320*/  LDSM.16.M88.4 R8, [R242+0x2000] ;  /* 0x00200000f208783b */ /* 0x000e680000000200 */
[----:B------:R-:W5:Y:S03]  /*3330*/  LDSM.16.M88.4 R44, [R237+0x1000] ;  /* 0x00100000ed2c783b */ /* 0x000f660000000200 */
[C---:B--2---:R-:W-:Y:S01]  /*3340*/  HMMA.16816.F32.BF16 R112, R20.reuse, R52, R92 ;  /* 0x000000341470723c */ /* 0x044fe2000004185c */
[----:B------:R-:W2:Y:S07]  /*3350*/  LDSM.16.M88.4 R12, [R242] ;  /* 0x00000000f20c783b */ /* 0x000eae0000000200 */
[C---:B------:R-:W-:Y:S08]  /*3360*/  HMMA.16816.F32.BF16 R104, R20.reuse, R32, R72 ;  /* 0x000000201468723c */ /* 0x040ff00000041848 */
[C---:B------:R-:W-:Y:S08]  /*3370*/  HMMA.16816.F32.BF16 R88, R20.reuse, R28, R116 ;  /* 0x0000001c1458723c */ /* 0x040ff00000041874 */
[C---:B---3--:R-:W-:Y:S08]  /*3380*/  HMMA.16816.F32.BF16 R80, R20.reuse, R24, R124 ;  /* 0x000000181450723c */ /* 0x048ff0000004187c */
[C---:B------:R-:W-:Y:S08]  /*3390*/  HMMA.16816.F32.BF16 R100, R20.reuse, R54, R148 ;  /* 0x000000361464723c */ /* 0x040ff00000041894 */
[C---:B------:R-:W-:Y:S08]  /*33a0*/  HMMA.16816.F32.BF16 R92, R20.reuse, R34, R144 ;  /* 0x00000022145c723c */ /* 0x040ff00000041890 */
[C---:B------:R-:W-:Y:S08]  /*33b0*/  HMMA.16816.F32.BF16 R84, R20.reuse, R30, R140 ;  /* 0x0000001e1454723c */ /* 0x040ff0000004188c */
[----:B------:R-:W-:Y:S08]  /*33c0*/  HMMA.16816.F32.BF16 R20, R20, R26, R120 ;  /* 0x0000001a1414723c */ /* 0x000ff00000041878 */
[C---:B----4-:R-:W-:Y:S08]  /*33d0*/  HMMA.16816.F32.BF16 R72, R16.reuse, R34, R64 ;  /* 0x000000221048723c */ /* 0x050ff00000041840 */
[C---:B------:R-:W-:Y:S08]  /*33e0*/  HMMA.16816.F32.BF16 R64, R16.reuse, R30, R60 ;  /* 0x0000001e1040723c */ /* 0x040ff0000004183c */
[C---:B------:R-:W-:Y:S08]  /*33f0*/  HMMA.16816.F32.BF16 R108, R16.reuse, R52, R76 ;  /* 0x00000034106c723c */ /* 0x040ff0000004184c */
[C---:B------:R-:W-:Y:S01]  /*3400*/  HMMA.16816.F32.BF16 R96, R16.reuse, R54, R68 ;  /* 0x000000361060723c */ /* 0x040fe20000041844 */
[----:B------:R-:W-:Y:S07]  /*3410*/  LDSM.16.M88.4 R52, [R232+0xa000] ;  /* 0x00a00000e834783b */ /* 0x000fee0000000200 */
[C---:B------:R-:W-:Y:S08]  /*3420*/  HMMA.16816.F32.BF16 R60, R16.reuse, R24, R136 ;  /* 0x00000018103c723c */ /* 0x040ff00000041888 */
[C---:B------:R-:W-:Y:S01]  /*3430*/  HMMA.16816.F32.BF16 R76, R16.reuse, R32, R128 ;  /* 0x00000020104c723c */ /* 0x040fe20000041880 */
[----:B------:R-:W-:Y:S07]  /*3440*/  LDSM.16.M88.4 R32, [R232+0xa800] ;  /* 0x00a80000e820783b */ /* 0x000fee0000000200 */
[C---:B------:R-:W-:Y:S01]  /*3450*/  HMMA.16816.F32.BF16 R68, R16.reuse, R28, R132 ;  /* 0x0000001c1044723c */ /* 0x040fe20000041884 */
[----:B------:R-:W-:Y:S07]  /*3460*/  LDSM.16.M88.4 R28, [R232+0xb000] ;  /* 0x00b00000e81c783b */ /* 0x000fee0000000200 */
[----:B------:R-:W-:Y:S01]  /*3470*/  HMMA.16816.F32.BF16 R24, R16, R26, R56 ;  /* 0x0000001a1018723c */ /* 0x000fe20000041838 */
[----:B------:R-:W3:Y:S07]  /*3480*/  LDSM.16.M88.4 R16, [R240+0x6000] ;  /* 0x00600000f010783b */ /* 0x000eee0000000200 */
[C---:B-1----:R-:W-:Y:S01]  /*3490*/  HMMA.16816.F32.BF16 R120, R8.reuse, R42, R20 ;  /* 0x0000002a0878723c */ /* 0x042fe20000041814 */
[----:B------:R-:W1:Y:S07]  /*34a0*/  LDSM.16.M88.4 R20, [R232+0xb800] ;  /* 0x00b80000e814783b */ /* 0x000e6e0000000200 */
[C---:B------:R-:W-:Y:S08]  /*34b0*/  HMMA.16816.F32.BF16 R56, R8.reuse, R36, R112 ;  /* 0x000000240838723c */ /* 0x040ff00000041870 */
[C---:B-----5:R-:W-:Y:S08]  /*34c0*/  HMMA.16816.F32.BF16 R132, R8.reuse, R44, R88 ;  /* 0x0000002c0884723c */ /* 0x060ff00000041858 */
[C---:B------:R-:W-:Y:S08]  /*34d0*/  HMMA.16816.F32.BF16 R116, R8.reuse, R38, R100 ;  /* 0x000000260874723c */ /* 0x040ff00000041864 */
[C---:B------:R-:W-:Y:S08]  /*34e0*/  HMMA.16816.F32.BF16 R140, R8.reuse, R48, R104 ;  /* 0x00000030088c723c */ /* 0x040ff00000041868 */
[C---:B------:R-:W-:Y:S08]  /*34f0*/  HMMA.16816.F32.BF16 R136, R8.reuse, R50, R92 ;  /* 0x000000320888723c */ /* 0x040ff0000004185c */
[----:B------:R-:W-:Y:S08]  /*3500*/  HMMA.16816.F32.BF16 R128, R8, R46, R84 ;  /* 0x0000002e0880723c */ /* 0x000ff00000041854 */
[C---:B--2---:R-:W-:Y:S08]  /*3510*/  HMMA.16816.F32.BF16 R88, R12.reuse, R36, R108 ;  /* 0x000000240c58723c */ /* 0x044ff0000004186c */
[----:B------:R-:W-:Y:S08]  /*3520*/  HMMA.16816.F32.BF16 R112, R12, R38, R96 ;  /* 0x000000260c70723c */ /* 0x000ff00000041860 */
[----:B------:R-:W-:Y:S01]  /*3530*/  HMMA.16816.F32.BF16 R124, R8, R40, R80 ;  /* 0x00000028087c723c */ /* 0x000fe20000041850 */
[----:B------:R-:W-:Y:S07]  /*3540*/  LDSM.16.M88.4 R8, [R241+0x6000] ;  /* 0x00600000f108783b */ /* 0x000fee0000000200 */
        /* <DEDUP_REMOVED lines=9> */
[----:B------:R-:W2:Y:S04]  /*35e0*/  LDSM.16.M88.4 R12, [R240+0x4000] ;  /* 0x00400000f00c783b */ /* 0x000ea80000000200 */
[----:B------:R-:W-:Y:S03]  /*35f0*/  LDSM.16.M88.4 R24, [R241+0x4000] ;  /* 0x00400000f118783b */ /* 0x000fe60000000200 */
[C---:B---3--:R-:W-:Y:S01]  /*3600*/  HMMA.16816.F32.BF16 R80, R16.reuse, R52, R56 ;  /* 0x000000341050723c */ /* 0x048fe20000041838 */
[----:B------:R3:W4:Y:S07]  /*3610*/  LDSM.16.M88.4 R56, [R6+0xb800] ;  /* 0x00b800000638783b */ /* 0x00072e0000000200 */
[C---:B------:R-:W-:Y:S08]  /*3620*/  HMMA.16816.F32.BF16 R76, R16.reuse, R54, R116 ;  /* 0x00000036104c723c */ /* 0x040ff00000041874 */
[C---:B------:R-:W-:Y:S08]  /*3630*/  HMMA.16816.F32.BF16 R72, R16.reuse, R32, R140 ;  /* 0x000000201048723c */ /* 0x040ff0000004188c */
[----:B------:R-:W-:Y:S01]  /*3640*/  HMMA.16816.F32.BF16 R68, R16, R34, R136 ;  /* 0x000000221044723c */ /* 0x000fe20000041888 */
[----:B---3--:R-:W-:-:S07]  /*3650*/  IADD3 R6, R152, 0x40, RZ ;  /* 0x0000004098067810 */ /* 0x008fce0007ffe0ff */
[C---:B------:R-:W-:Y:S08]  /*3660*/  HMMA.16816.F32.BF16 R64, R16.reuse, R28, R132 ;  /* 0x0000001c1040723c */ /* 0x040ff00000041884 */
[C---:B------:R-:W-:Y:S08]  /*3670*/  HMMA.16816.F32.BF16 R40, R16.reuse, R30, R128 ;  /* 0x0000001e1028723c */ /* 0x040ff00000041880 */
[C---:B-1----:R-:W-:Y:S08]  /*3680*/  HMMA.16816.F32.BF16 R36, R16.reuse, R20, R124 ;  /* 0x000000141024723c */ /* 0x042ff0000004187c */
[----:B------:R-:W-:Y:S08]  /*3690*/  HMMA.16816.F32.BF16 R16, R16, R22, R120 ;  /* 0x000000161010723c */ /* 0x000ff00000041878 */
[C---:B--2---:R-:W-:Y:S08]  /*36a0*/  HMMA.16816.F32.BF16 R88, R12.reuse, R52, R88 ;  /* 0x000000340c58723c */ /* 0x044ff00000041858 */
[C---:B------:R-:W-:Y:S08]  /*36b0*/  HMMA.16816.F32.BF16 R112, R12.reuse, R54, R112 ;  /* 0x000000360c70723c */ /* 0x040ff00000041870 */
[C---:B------:R-:W-:Y:S08]  /*36c0*/  HMMA.16816.F32.BF16 R132, R12.reuse, R30, R96 ;  /* 0x0000001e0c84723c */ /* 0x040ff00000041860 */
[----:B------:R-:W-:Y:S08]  /*36d0*/  HMMA.16816.F32.BF16 R52, R12, R22, R84 ;  /* 0x000000160c34723c */ /* 0x000ff00000041854 */
[C---:B------:R-:W-:Y:S01]  /*36e0*/  HMMA.16816.F32.BF16 R96, R8.reuse, R62, R40 ;  /* 0x0000003e0860723c */ /* 0x040fe20000041828 */
[----:B------:R-:W-:Y:S07]  /*36f0*/  LDSM.16.M88.4 R40, [R238+0xa000] ;  /* 0x00a00000ee28783b */ /* 0x000fee0000000200 */
[----:B----4-:R-:W-:Y:S01]  /*3700*/  HMMA.16816.F32.BF16 R84, R8, R58, R16 ;  /* 0x0000003a0854723c */ /* 0x010fe20000041810 */
[----:B------:R-:W1:Y:S07]  /*3710*/  LDSM.16.M88.4 R16, [R243+0x4000] ;  /* 0x00400000f310783b */ /* 0x000e6e0000000200 */
[C---:B------:R-:W-:Y:S01]  /*3720*/  HMMA.16816.F32.BF16 R116, R12.reuse, R20, R92 ;  /* 0x000000140c74723c */ /* 0x040fe2000004185c */
[----:B------:R-:W2:Y:S07]  /*3730*/  LDSM.16.M88.4 R20, [R243+0x6000] ;  /* 0x00600000f314783b */ /* 0x000eae0000000200 */
[C---:B------:R-:W-:Y:S08]  /*3740*/  HMMA.16816.F32.BF16 R108, R12.reuse, R32, R108 ;  /* 0x000000200c6c723c */ /* 0x040ff0000004186c */
[C---:B------:R-:W-:Y:S01]  /*3750*/  HMMA.16816.F32.BF16 R136, R12.reuse, R34, R104 ;  /* 0x000000220c88723c */ /* 0x040fe20000041868 */
[----:B------:R-:W-:Y:S07]  /*3760*/  LDSM.16.M88.4 R32, [R238+0xb000] ;  /* 0x00b00000ee20783b */ /* 0x000fee0000000200 */
[----:B------:R-:W-:Y:S01]  /*3770*/  HMMA.16816.F32.BF16 R140, R12, R28, R100 ;  /* 0x0000001c0c8c723c */ /* 0x000fe20000041864 */
[----:B------:R-:W-:Y:S04]  /*3780*/  LDSM.16.M88.4 R28, [R238+0xb800] ;  /* 0x00b80000ee1c783b */ /* 0x000fe80000000200 */
[----:B------:R-:W-:Y:S03]  /*3790*/  LDSM.16.M88.4 R12, [R242+0x4000] ;  /* 0x00400000f20c783b */ /* 0x000fe60000000200 */
[C---:B------:R-:W-:Y:S08]  /*37a0*/  HMMA.16816.F32.BF16 R104, R8.reuse, R44, R80 ;  /* 0x0000002c0868723c */ /* 0x040ff00000041850 */
[C---:B------:R-:W-:Y:S08]  /*37b0*/  HMMA.16816.F32.BF16 R100, R8.reuse, R46, R76 ;  /* 0x0000002e0864723c */ /* 0x040ff0000004184c */
[----:B------:R-:W-:Y:S01]  /*37c0*/  HMMA.16816.F32.BF16 R92, R8, R56, R36 ;  /* 0x00000038085c723c */ /* 0x000fe20000041824 */
[----:B------:R-:W3:Y:S07]  /*37d0*/  LDSM.16.M88.4 R36, [R238+0xa800] ;  /* 0x00a80000ee24783b */ /* 0x000eee0000000200 */
[C---:B------:R-:W-:Y:S08]  /*37e0*/  HMMA.16816.F32.BF16 R88, R24.reuse, R44, R88 ;  /* 0x0000002c1858723c */ /* 0x040ff00000041858 */
[----:B------:R-:W-:Y:S08]  /*37f0*/  HMMA.16816.F32.BF16 R44, R24, R46, R112 ;  /* 0x0000002e182c723c */ /* 0x000ff00000041870 */
[C---:B------:R-:W-:Y:S08]  /*3800*/  HMMA.16816.F32.BF16 R128, R8.reuse, R48, R72 ;  /* 0x000000300880723c */ /* 0x040ff00000041848 */
[C---:B------:R-:W-:Y:S01]  /*3810*/  HMMA.16816.F32.BF16 R124, R8.reuse, R50, R68 ;  /* 0x00000032087c723c */ /* 0x040fe20000041844 */
[----:B------:R-:W-:Y:S07]  /*3820*/  LDSM.16.M88.4 R68, [R237+0x2000] ;  /* 0x00200000ed44783b */ /* 0x000fee0000000200 */
[----:B------:R-:W-:Y:S01]  /*3830*/  HMMA.16816.F32.BF16 R120, R8, R60, R64 ;  /* 0x0000003c0878723c */ /* 0x000fe20000041840 */
[----:B------:R-:W4:Y:S07]  /*3840*/  LDSM.16.M88.4 R8, [R242+0x6000] ;  /* 0x00600000f208783b */ /* 0x000f2e0000000200 */
[C---:B------:R-:W-:Y:S08]  /*3850*/  HMMA.16816.F32.BF16 R76, R24.reuse, R48, R108 ;  /* 0x00000030184c723c */ /* 0x040ff0000004186c */
[C---:B------:R-:W-:Y:S08]  /*3860*/  HMMA.16816.F32.BF16 R72, R24.reuse, R60, R140 ;  /* 0x0000003c1848723c */ /* 0x040ff0000004188c */
[C---:B------:R-:W-:Y:S08]  /*3870*/  HMMA.16816.F32.BF16 R64, R24.reuse, R62, R132 ;  /* 0x0000003e1840723c */ /* 0x040ff00000041884 */
[C---:B------:R-:W-:Y:S08]  /*3880*/  HMMA.16816.F32.BF16 R60, R24.reuse, R56, R116 ;  /* 0x00000038183c723c */ /* 0x040ff00000041874 */
[----:B------:R-:W-:Y:S08]  /*3890*/  HMMA.16816.F32.BF16 R52, R24, R58, R52 ;  /* 0x0000003a1834723c */ /* 0x000ff00000041834 */
[----:B-1----:R-:W-:Y:S01]  /*38a0*/  HMMA.16816.F32.BF16 R56, R16, R42, R44 ;  /* 0x0000002a1038723c */ /* 0x002fe2000004182c */
[----:B------:R-:W1:Y:S07]  /*38b0*/  LDSM.16.M88.4 R44, [R237+0x2800] ;  /* 0x00280000ed2c783b */ /* 0x000e6e0000000200 */
[----:B------:R-:W-:Y:S08]  /*38c0*/  HMMA.16816.F32.BF16 R80, R24, R50, R136 ;  /* 0x000000321850723c */ /* 0x000ff00000041888 */
[C---:B--2---:R-:W-:Y:S08]  /*38d0*/  HMMA.16816.F32.BF16 R24, R20.reuse, R42, R100 ;  /* 0x0000002a1418723c */ /* 0x044ff00000041864 */
[C---:B------:R-:W-:Y:S08]  /*38e0*/  HMMA.16816.F32.BF16 R48, R20.reuse, R40, R104 ;  /* 0x000000281430723c */ /* 0x040ff00000041868 */
[C---:B---3--:R-:W-:Y:S08]  /*38f0*/  HMMA.16816.F32.BF16 R100, R20.reuse, R36, R128 ;  /* 0x000000241464723c */ /* 0x048ff00000041880 */
[C---:B------:R-:W-:Y:S08]  /*3900*/  HMMA.16816.F32.BF16 R104, R20.reuse, R38, R124 ;  /* 0x000000261468723c */ /* 0x040ff0000004187c */
[C---:B------:R-:W-:Y:S08]  /*3910*/  HMMA.16816.F32.BF16 R120, R20.reuse, R32, R120 ;  /* 0x000000201478723c */ /* 0x040ff00000041878 */
[C---:B------:R-:W-:Y:S08]  /*3920*/  HMMA.16816.F32.BF16 R96, R20.reuse, R34, R96 ;  /* 0x000000221460723c */ /* 0x040ff00000041860 */
[C---:B------:R-:W-:Y:S08]  /*3930*/  HMMA.16816.F32.BF16 R92, R20.reuse, R28, R92 ;  /* 0x0000001c145c723c */ /* 0x040ff0000004185c */
[----:B------:R-:W-:Y:S08]  /*3940*/  HMMA.16816.F32.BF16 R108, R20, R30, R84 ;  /* 0x0000001e146c723c */ /* 0x000ff00000041854 */
[C---:B------:R-:W-:Y:S08]  /*3950*/  HMMA.16816.F32.BF16 R20, R16.reuse, R36, R76 ;  /* 0x000000241014723c */ /* 0x040ff0000004184c */
[C---:B------:R-:W-:Y:S08]  /*3960*/  HMMA.16816.F32.BF16 R80, R16.reuse, R38, R80 ;  /* 0x000000261050723c */ /* 0x040ff00000041850 */
[----:B------:R-:W-:Y:S08]  /*3970*/  HMMA.16816.F32.BF16 R76, R16, R28, R60 ;  /* 0x0000001c104c723c */ /* 0x000ff0000004183c */
[C---:B----4-:R-:W-:Y:S08]  /*3980*/  HMMA.16816.F32.BF16 R36, R8.reuse, R70, R24 ;  /* 0x000000460824723c */ /* 0x050ff00000041818 */
[----:B------:R-:W-:Y:S08]  /*3990*/  HMMA.16816.F32.BF16 R60, R8, R68, R48 ;  /* 0x00000044083c723c */ /* 0x000ff00000041830 */
[----:B------:R-:W-:Y:S08]  /*39a0*/  HMMA.16816.F32.BF16 R24, R12, R70, R56 ;  /* 0x000000460c18723c */ /* 0x000ff00000041838 */
[C---:B------:R-:W-:Y:S08]  /*39b0*/  HMMA.16816.F32.BF16 R72, R16.reuse, R32, R72 ;  /* 0x000000201048723c */ /* 0x040ff00000041848 */
[----:B------:R-:W-:Y:S08]  /*39c0*/  HMMA.16816.F32.BF16 R64, R16, R34, R64 ;  /* 0x000000221040723c */ /* 0x000ff00000041840 */
[----:B-1----:R-:W-:Y:S01]  /*39d0*/  HMMA.16816.F32.BF16 R32, R12, R44, R20 ;  /* 0x0000002c0c20723c */ /* 0x002fe20000041814 */
[----:B------:R-:W1:Y:S07]  /*39e0*/  LDSM.16.M88.4 R20, [R237+0x3000] ;  /* 0x00300000ed14783b */ /* 0x000e6e0000000200 */
[C---:B------:R-:W-:Y:S08]  /*39f0*/  HMMA.16816.F32.BF16 R88, R16.reuse, R40, R88 ;  /* 0x000000281058723c */ /* 0x040ff00000041858 */
[----:B------:R-:W-:Y:S07]  /*3a00*/  HMMA.16816.F32.BF16 R84, R16, R30, R52 ;  /* 0x0000001e1054723c */ /* 0x000fee0000041834 */
[----:B------:R-:W-:Y:S01]  /*3a10*/  IADD3 R19, R152, 0x48, RZ ;  /* 0x0000004898137810 */ /* 0x000fe20007ffe0ff */
[----:B------:R-:W-:Y:S01]  /*3a20*/  HMMA.16816.F32.BF16 R48, R8, R44, R100 ;  /* 0x0000002c0830723c */ /* 0x000fe20000041864 */
[----:B------:R-:W-:-:S02]  /*3a30*/  IMNMX R17, R5, UR15, PT ;  /* 0x0000000f05117c17 */ /* 0x000fc4000b800200 */
[----:B------:R-:W-:Y:S02]  /*3a40*/  IMNMX R16, R152, UR15, PT ;  /* 0x0000000f98107c17 */ /* 0x000fe4000b800200 */
[----:B------:R-:W-:Y:S02]  /*3a50*/  IMNMX R18, R6, UR15, PT ;  /* 0x0000000f06127c17 */ /* 0x000fe4000b800200 */
[----:B------:R-:W-:Y:S01]  /*3a60*/  IMNMX R19, R19, UR15, PT ;  /* 0x0000000f13137c17 */ /* 0x000fe2000b800200 */
[----:B------:R-:W-:Y:S01]  /*3a70*/  HMMA.16816.F32.BF16 R28, R12, R46, R80 ;  /* 0x0000002e0c1c723c */ /* 0x000fe20000041850 */
[----:B------:R-:W-:Y:S02]  /*3a80*/  IADD3 R5, R2, 0x8, RZ ;  /* 0x0000000802057810 */ /* 0x000fe40007ffe0ff */
[C---:B------:R-:W-:Y:S02]  /*3a90*/  ISETP.GE.AND P5, PT, R3.reuse, R16, PT ;  /* 0x000000100300720c */ /* 0x040fe40003fa6270 */
[----:B------:R-:W-:-:S02]  /*3aa0*/  ISETP.GE.AND P1, PT, R3, R17, PT ;  /* 0x000000110300720c */ /* 0x000fc40003f26270 */
[C---:B------:R-:W-:Y:S01]  /*3ab0*/  ISETP.GE.AND P2, PT, R3.reuse, R18, PT ;  /* 0x000000120300720c */ /* 0x040fe20003f46270 */
[C---:B------:R-:W-:Y:S01]  /*3ac0*/  HMMA.16816.F32.BF16 R52, R8.reuse, R46, R104 ;  /* 0x0000002e0834723c */ /* 0x040fe20000041868 */
[----:B------:R-:W-:Y:S02]  /*3ad0*/  ISETP.GE.AND P0, PT, R3, R19, PT ;  /* 0x000000130300720c */ /* 0x000fe40003f06270 */
[----:B------:R-:W-:Y:S02]  /*3ae0*/  ISETP.GE.AND P6, PT, R5, R16, PT ;  /* 0x000000100500720c */ /* 0x000fe40003fc6270 */
[----:B------:R-:W-:Y:S02]  /*3af0*/  IADD3 R3, R2, 0x9, RZ ;  /* 0x0000000902037810 */ /* 0x000fe40007ffe0ff */
[----:B------:R-:W-:Y:S01]  /*3b00*/  FSEL R59, R63, -INF , !P0 ;  /* 0xff8000003f3b7808 */ /* 0x000fe20004000000 */
[----:B-1----:R-:W-:Y:S01]  /*3b10*/  HMMA.16816.F32.BF16 R40, R8, R20, R120 ;  /* 0x000000140828723c */ /* 0x002fe20000041878 */
[----:B------:R-:W-:-:S02]  /*3b20*/  FSEL R165, R24, -INF , !P6 ;  /* 0xff80000018a57808 */ /* 0x000fc40007000000 */
[-C--:B------:R-:W-:Y:S02]  /*3b30*/  ISETP.GE.AND P3, PT, R5, R17.reuse, PT ;  /* 0x000000110500720c */ /* 0x080fe40003f66270 */
[C---:B------:R-:W-:Y:S02]  /*3b40*/  ISETP.GE.AND P0, PT, R3.reuse, R16, PT ;  /* 0x000000100300720c */ /* 0x040fe40003f06270 */
[----:B------:R-:W-:Y:S01]  /*3b50*/  ISETP.GE.AND P6, PT, R3, R17, PT ;  /* 0x000000110300720c */ /* 0x000fe20003fc6270 */
[----:B------:R-:W-:Y:S01]  /*3b60*/  HMMA.16816.F32.BF16 R44, R8, R22, R96 ;  /* 0x00000016082c723c */ /* 0x000fe20000041860 */
[----:B------:R-:W-:Y:S02]  /*3b70*/  FSEL R170, R26, -INF , !P3 ;  /* 0xff8000001aaa7808 */ /* 0x000fe40005800000 */
[----:B------:R-:W-:Y:S02]  /*3b80*/  FSEL R164, R25, -INF , !P0 ;  /* 0xff80000019a47808 */ /* 0x000fe40004000000 */
[----:B------:R-:W-:-:S02]  /*3b90*/  FSEL R169, R27, -INF , !P6 ;  /* 0xff8000001ba97808 */ /* 0x000fc40007000000 */
[----:B------:R-:W1:Y:S01]  /*3ba0*/  LDSM.16.M88.4 R24, [R237+0x3800] ;  /* 0x00380000ed18783b */ /* 0x000e620000000200 */
[----:B------:R-:W-:Y:S01]  /*3bb0*/  FSEL R58, R61, -INF , !P2 ;  /* 0xff8000003d3a7808 */ /* 0x000fe20005000000 */
[----:B------:R-:W-:-:S04]  /*3bc0*/  DEPBAR.LE SB0, 0x0 ;  /* 0x000080000000791a */ /* 0x000fc80000000000 */
[----:B------:R-:W-:Y:S01]  /*3bd0*/  BAR.SYNC.DEFER_BLOCKING 0x0 ;  /* 0x0000000000007b1d */ /* 0x000fe20000010000 */
[CC--:B------:R-:W-:Y:S02]  /*3be0*/  ISETP.GE.AND P4, PT, R5.reuse, R18.reuse, PT ;  /* 0x000000120500720c */ /* 0x0c0fe40003f86270 */
[-C--:B------:R-:W-:Y:S02]  /*3bf0*/  ISETP.GE.AND P2, PT, R5, R19.reuse, PT ;  /* 0x000000130500720c */ /* 0x080fe40003f46270 */
[----:B------:R-:W-:Y:S02]  /*3c00*/  IADD3 R5, R2, 0x10, RZ ;  /* 0x0000001002057810 */ /* 0x000fe40007ffe0ff */
[C---:B------:R-:W-:Y:S02]  /*3c10*/  ISETP.GE.AND P3, PT, R3.reuse, R18, PT ;  /* 0x000000120300720c */ /* 0x040fe40003f66270 */
[----:B------:R-:W-:Y:S02]  /*3c20*/  ISETP.GE.AND P0, PT, R3, R19, PT ;  /* 0x000000130300720c */ /* 0x000fe40003f06270 */
[----:B------:R-:W-:-:S02]  /*3c30*/  ISETP.GE.AND P6, PT, R5, R16, PT ;  /* 0x000000100500720c */ /* 0x000fc40003fc6270 */
[----:B------:R-:W-:Y:S02]  /*3c40*/  IADD3 R3, R2, 0x11, RZ ;  /* 0x0000001102037810 */ /* 0x000fe40007ffe0ff */
[----:B------:R-:W-:Y:S02]  /*3c50*/  FSEL R63, R38, -INF , !P2 ;  /* 0xff800000263f7808 */ /* 0x000fe40005000000 */
[----:B------:R-:W-:Y:S02]  /*3c60*/  FSEL R61, R39, -INF , !P0 ;  /* 0xff800000273d7808 */ /* 0x000fe40004000000 */
[----:B------:R-:W-:Y:S02]  /*3c70*/  FSEL R161, R32, -INF , !P6 ;  /* 0xff80000020a17808 */ /* 0x000fe40007000000 */
[----:B------:R-:W-:Y:S02]  /*3c80*/  ISETP.GE.AND P2, PT, R5, R17, PT ;  /* 0x000000110500720c */ /* 0x000fe40003f46270 */
[----:B------:R-:W-:-:S02]  /*3c90*/  ISETP.GE.AND P0, PT, R3, R16, PT ;  /* 0x000000100300720c */ /* 0x000fc40003f06270 */
[----:B------:R-:W-:Y:S02]  /*3ca0*/  ISETP.GE.AND P6, PT, R3, R17, PT ;  /* 0x000000110300720c */ /* 0x000fe40003fc6270 */
[----:B------:R-:W-:Y:S02]  /*3cb0*/  FSEL R163, R34, -INF , !P2 ;  /* 0xff80000022a37808 */ /* 0x000fe40005000000 */
[----:B------:R-:W-:Y:S02]  /*3cc0*/  FSEL R160, R33, -INF , !P0 ;  /* 0xff80000021a07808 */ /* 0x000fe40004000000 */
[----:B------:R-:W-:Y:S02]  /*3cd0*/  FSEL R162, R35, -INF , !P6 ;  /* 0xff80000023a27808 */ /* 0x000fe40007000000 */
[----:B------:R-:W-:Y:S01]  /*3ce0*/  HMMA.16816.F32.BF16 R32, R12, R20, R72 ;  /* 0x000000140c20723c */ /* 0x000fe20000041848 */
[----:B------:R-:W-:Y:S02]  /*3cf0*/  FSEL R57, R36, -INF , !P4 ;  /* 0xff80000024397808 */ /* 0x000fe40006000000 */
[----:B------:R-:W-:-:S02]  /*3d00*/  FSEL R56, R37, -INF , !P3 ;  /* 0xff80000025387808 */ /* 0x000fc40005800000 */
[CC--:B------:R-:W-:Y:S02]  /*3d10*/  ISETP.GE.AND P4, PT, R5.reuse, R18.reuse, PT ;  /* 0x000000120500720c */ /* 0x0c0fe40003f86270 */
[-C--:B------:R-:W-:Y:S01]  /*3d20*/  ISETP.GE.AND P3, PT, R5, R19.reuse, PT ;  /* 0x000000130500720c */ /* 0x080fe20003f66270 */
[C---:B------:R-:W-:Y:S01]  /*3d30*/  HMMA.16816.F32.BF16 R36, R12.reuse, R22, R64 ;  /* 0x000000160c24723c */ /* 0x040fe20000041840 */
[C---:B------:R-:W-:Y:S02]  /*3d40*/  ISETP.GE.AND P2, PT, R3.reuse, R18, PT ;  /* 0x000000120300720c */ /* 0x040fe40003f46270 */
[----:B------:R-:W-:Y:S02]  /*3d50*/  ISETP.GE.AND P0, PT, R3, R19, PT ;  /* 0x000000130300720c */ /* 0x000fe40003f06270 */
[C---:B------:R-:W-:Y:S02]  /*3d60*/  IADD3 R5, R2.reuse, 0x18, RZ ;  /* 0x0000001802057810 */ /* 0x040fe40007ffe0ff */
[----:B------:R-:W-:Y:S01]  /*3d70*/  IADD3 R3, R2, 0x19, RZ ;  /* 0x0000001902037810 */ /* 0x000fe20007ffe0ff */
[----:B-1----:R-:W-:Y:S01]  /*3d80*/  HMMA.16816.F32.BF16 R20, R12, R24, R76 ;  /* 0x000000180c14723c */ /* 0x002fe2000004184c */
[----:B------:R-:W-:-:S02]  /*3d90*/  FSEL R72, R50, -INF , !P3 ;  /* 0xff80000032487808 */ /* 0x000fc40005800000 */
[----:B------:R-:W-:Y:S02]  /*3da0*/  FSEL R73, R51, -INF , !P0 ;  /* 0xff80000033497808 */ /* 0x000fe40004000000 */
[CC--:B------:R-:W-:Y:S02]  /*3db0*/  ISETP.GE.AND P6, PT, R5.reuse, R16.reuse, PT ;  /* 0x000000100500720c */ /* 0x0c0fe40003fc6270 */
[----:B------:R-:W-:Y:S02]  /*3dc0*/  ISETP.GE.AND P3, PT, R5, R17, PT ;  /* 0x000000110500720c */ /* 0x000fe40003f66270 */
[----:B------:R-:W-:Y:S02]  /*3dd0*/  ISETP.GE.AND P0, PT, R3, R16, PT ;  /* 0x000000100300720c */ /* 0x000fe40003f06270 */
[----:B------:R-:W-:Y:S02]  /*3de0*/  FSEL R70, R48, -INF , !P4 ;  /* 0xff80000030467808 */ /* 0x000fe40006000000 */
        /* <DEDUP_REMOVED lines=8> */
[----:B------:R-:W-:Y:S02]  /*3e70*/  ISETP.GE.AND P0, PT, R3, R19, PT ;  /* 0x000000130300720c */ /* 0x000fe40003f06270 */
[C---:B------:R-:W-:Y:S02]  /*3e80*/  IADD3 R5, R2.reuse, 0x20, RZ ;  /* 0x0000002002057810 */ /* 0x040fe40007ffe0ff */
[----:B------:R-:W-:Y:S02]  /*3e90*/  IADD3 R3, R2, 0x21, RZ ;  /* 0x0000002102037810 */ /* 0x000fe40007ffe0ff */
[----:B------:R-:W-:Y:S02]  /*3ea0*/  FSEL R159, R31, -INF , !P6 ;  /* 0xff8000001f9f7808 */ /* 0x000fe40007000000 */
[----:B------:R-:W-:Y:S01]  /*3eb0*/  FSEL R54, R54, -INF , !P2 ;  /* 0xff80000036367808 */ /* 0x000fe20005000000 */
[----:B------:R-:W-:Y:S01]  /*3ec0*/  HMMA.16816.F32.BF16 R28, R8, R24, R92 ;  /* 0x00000018081c723c */ /* 0x000fe2000004185c */
[----:B------:R-:W-:-:S02]  /*3ed0*/  FSEL R64, R55, -INF , !P0 ;  /* 0xff80000037407808 */ /* 0x000fc40004000000 */
[CC--:B------:R-:W-:Y:S02]  /*3ee0*/  ISETP.GE.AND P6, PT, R5.reuse, R16.reuse, PT ;  /* 0x000000100500720c */ /* 0x0c0fe40003fc6270 */
[----:B------:R-:W-:Y:S02]  /*3ef0*/  ISETP.GE.AND P2, PT, R5, R17, PT ;  /* 0x000000110500720c */ /* 0x000fe40003f46270 */
[----:B------:R-:W-:Y:S01]  /*3f00*/  ISETP.GE.AND P0, PT, R3, R16, PT ;  /* 0x000000100300720c */ /* 0x000fe20003f06270 */
[----:B------:R-:W-:Y:S01]  /*3f10*/  HMMA.16816.F32.BF16 R8, R8, R26, R108 ;  /* 0x0000001a0808723c */ /* 0x000fe2000004186c */
[----:B------:R-:W-:Y:S02]  /*3f20*/  FSEL R52, R52, -INF , !P4 ;  /* 0xff80000034347808 */ /* 0x000fe40006000000 */
[----:B------:R-:W-:Y:S02]  /*3f30*/  FSEL R53, R53, -INF , !P3 ;  /* 0xff80000035357808 */ /* 0x000fe40005800000 */
[----:B------:R-:W-:-:S02]  /*3f40*/  FSEL R190, R32, -INF , !P6 ;  /* 0xff80000020be7808 */ /* 0x000fc40007000000 */
[----:B------:R-:W-:Y:S02]  /*3f50*/  FSEL R193, R34, -INF , !P2 ;  /* 0xff80000022c17808 */ /* 0x000fe40005000000 */
[----:B------:R-:W-:Y:S02]  /*3f60*/  FSEL R189, R33, -INF , !P0 ;  /* 0xff80000021bd7808 */ /* 0x000fe40004000000 */
[CC--:B------:R-:W-:Y:S02]  /*3f70*/  ISETP.GE.AND P4, PT, R5.reuse, R18.reuse, PT ;  /* 0x000000120500720c */ /* 0x0c0fe40003f86270 */
[----:B------:R-:W-:Y:S02]  /*3f80*/  ISETP.GE.AND P3, PT, R5, R19, PT ;  /* 0x000000130500720c */ /* 0x000fe40003f66270 */
[C---:B------:R-:W-:Y:S02]  /*3f90*/  ISETP.GE.AND P6, PT, R3.reuse, R17, PT ;  /* 0x000000110300720c */ /* 0x040fe40003fc6270 */
[----:B------:R-:W-:-:S02]  /*3fa0*/  ISETP.GE.AND P2, PT, R3, R18, PT ;  /* 0x000000120300720c */ /* 0x000fc40003f46270 */
        /* <DEDUP_REMOVED lines=19> */
[----:B------:R-:W-:-:S02]  /*40e0*/  ISETP.GE.AND P0, PT, R3, R16, PT ;  /* 0x000000100300720c */ /* 0x000fc40003f06270 */
[----:B------:R-:W-:Y:S02]  /*40f0*/  FSEL R188, R40, -INF , !P4 ;  /* 0xff80000028bc7808 */ /* 0x000fe40006000000 */
[----:B------:R-:W-:Y:S02]  /*4100*/  FSEL R187, R41, -INF , !P2 ;  /* 0xff80000029bb7808 */ /* 0x000fe40005000000 */
[C---:B------:R-:W-:Y:S02]  /*4110*/  ISETP.GE.AND P4, PT, R5.reuse, R18, PT ;  /* 0x000000120500720c */ /* 0x040fe40003f86270 */
[----:B------:R-:W-:Y:S02]  /*4120*/  ISETP.GE.AND P2, PT, R5, R19, PT ;  /* 0x000000130500720c */ /* 0x000fe40003f46270 */
[----:B------:R-:W-:Y:S02]  /*4130*/  FSEL R226, R21, -INF , !P0 ;  /* 0xff80000015e27808 */ /* 0x000fe40004000000 */
[----:B------:R-:W-:-:S02]  /*4140*/  IADD3 R5, R2, 0x30, RZ ;  /* 0x0000003002057810 */ /* 0x000fc40007ffe0ff */
[----:B------:R-:W-:Y:S02]  /*4150*/  ISETP.GE.AND P0, PT, R3, R19, PT ;  /* 0x000000130300720c */ /* 0x000fe40003f06270 */
[----:B------:R-:W-:Y:S02]  /*4160*/  FSEL R171, R39, -INF , !P6 ;  /* 0xff80000027ab7808 */ /* 0x000fe40007000000 */
[-C--:B------:R-:W-:Y:S02]  /*4170*/  ISETP.GE.AND P6, PT, R5, R16.reuse, PT ;  /* 0x000000100500720c */ /* 0x080fe40003fc6270 */
[----:B------:R-:W-:Y:S02]  /*4180*/  FSEL R197, R31, -INF , !P0 ;  /* 0xff8000001fc57808 */ /* 0x000fe40004000000 */
[----:B------:R-:W-:Y:S02]  /*4190*/  ISETP.GE.AND P0, PT, R2, R16, PT ;  /* 0x000000100200720c */ /* 0x000fe40003f06270 */
[----:B------:R-:W-:-:S02]  /*41a0*/  FSEL R246, R20, -INF , !P6 ;  /* 0xff80000014f67808 */ /* 0x000fc40007000000 */
[----:B------:R-:W-:Y:S02]  /*41b0*/  ISETP.GE.AND P6, PT, R3, R17, PT ;  /* 0x000000110300720c */ /* 0x000fe40003fc6270 */
[----:B------:R-:W-:Y:S02]  /*41c0*/  FSEL R132, R32, -INF , !P0 ;  /* 0xff80000020847808 */ /* 0x000fe40004000000 */
[----:B------:R-:W-:Y:S02]  /*41d0*/  FSEL R186, R46, -INF , !P2 ;  /* 0xff8000002eba7808 */ /* 0x000fe40005000000 */
[----:B------:R-:W-:Y:S02]  /*41e0*/  ISETP.GE.AND P0, PT, R2, R19, PT ;  /* 0x000000130200720c */ /* 0x000fe40003f06270 */
[----:B------:R-:W-:Y:S02]  /*41f0*/  ISETP.GE.AND P2, PT, R5, R17, PT ;  /* 0x000000110500720c */ /* 0x000fe40003f46270 */
[----:B------:R-:W-:-:S02]  /*4200*/  FSEL R225, R23, -INF , !P6 ;  /* 0xff80000017e17808 */ /* 0x000fc40007000000 */
[----:B------:R-:W-:Y:S02]  /*4210*/  FSEL R23, R62, -INF , !P0 ;  /* 0xff8000003e177808 */ /* 0x000fe40004000000 */
[----:B------:R-:W-:Y:S02]  /*4220*/  FSEL R184, R45, -INF , !P3 ;  /* 0xff8000002db87808 */ /* 0x000fe40005800000 */
[----:B------:R-:W-:Y:S02]  /*4230*/  FSEL R178, R22, -INF , !P2 ;  /* 0xff80000016b27808 */ /* 0x000fe40005000000 */
[----:B------:R-:W-:Y:S02]  /*4240*/  PLOP3.LUT P0, PT, PT, PT, UP0, 0x80, 0x0 ;  /* 0x000000000000781c */ /* 0x000fe40003f0f008 */
[----:B------:R-:W-:Y:S02]  /*4250*/  ISETP.GE.AND P3, PT, R5, R19, PT ;  /* 0x000000130500720c */ /* 0x000fe40003f66270 */
[----:B------:R-:W-:-:S02]  /*4260*/  ISETP.GE.AND P2, PT, R3, R18, PT ;  /* 0x000000120300720c */ /* 0x000fc40003f46270 */
[----:B------:R-:W-:Y:S02]  /*4270*/  IADD3 R3, R2, 0x38, RZ ;  /* 0x0000003802037810 */ /* 0x000fe40007ffe0ff */
[----:B------:R-:W-:Y:S02]  /*4280*/  FSEL R174, R44, -INF , !P4 ;  /* 0xff8000002cae7808 */ /* 0x000fe40006000000 */
[----:B------:R-:W-:Y:S02]  /*4290*/  FSEL R176, R30, -INF , !P3 ;  /* 0xff8000001eb07808 */ /* 0x000fe40005800000 */
[----:B------:R-:W-:Y:S02]  /*42a0*/  FSEL R247, R29, -INF , !P2 ;  /* 0xff8000001df77808 */ /* 0x000fe40005000000 */
[----:B------:R-:W-:Y:S02]  /*42b0*/  FSEL R133, R33, -INF , !P5 ;  /* 0xff80000021857808 */ /* 0x000fe40006800000 */
[----:B------:R-:W-:-:S02]  /*42c0*/  FSEL R135, R35, -INF , !P1 ;  /* 0xff80000023877808 */ /* 0x000fc40004800000 */
[-C--:B------:R-:W-:Y:S02]  /*42d0*/  ISETP.GE.AND P4, PT, R5, R18.reuse, PT ;  /* 0x000000120500720c */ /* 0x080fe40003f86270 */
[CC--:B------:R-:W-:Y:S02]  /*42e0*/  ISETP.GE.AND P3, PT, R3.reuse, R18.reuse, PT ;  /* 0x000000120300720c */ /* 0x0c0fe40003f66270 */
[----:B------:R-:W-:Y:S02]  /*42f0*/  ISETP.GE.AND P2, PT, R3, R19, PT ;  /* 0x000000130300720c */ /* 0x000fe40003f46270 */
[C---:B------:R-:W-:Y:S02]  /*4300*/  ISETP.GE.AND P5, PT, R2.reuse, R17, PT ;  /* 0x000000110200720c */ /* 0x040fe40003fa6270 */
[C---:B------:R-:W-:Y:S02]  /*4310*/  ISETP.GE.AND P1, PT, R2.reuse, R18, PT ;  /* 0x000000120200720c */ /* 0x040fe40003f26270 */
[----:B------:R-:W-:-:S02]  /*4320*/  IADD3 R2, R2, 0x39, RZ ;  /* 0x0000003902027810 */ /* 0x000fc40007ffe0ff */
[----:B------:R-:W-:Y:S02]  /*4330*/  FSEL R252, R28, -INF , !P4 ;  /* 0xff8000001cfc7808 */ /* 0x000fe40006000000 */
[----:B------:R-:W-:Y:S02]  /*4340*/  FSEL R134, R34, -INF , !P5 ;  /* 0xff80000022867808 */ /* 0x000fe40006800000 */
[----:B------:R-:W-:Y:S02]  /*4350*/  FSEL R224, R8, -INF , !P3 ;  /* 0xff80000008e07808 */ /* 0x000fe40005800000 */
[----:B------:R-:W-:Y:S02]  /*4360*/  FSEL R245, R10, -INF , !P2 ;  /* 0xff8000000af57808 */ /* 0x000fe40005000000 */
[----:B------:R-:W-:Y:S02]  /*4370*/  FSEL R22, R60, -INF , !P1 ;  /* 0xff8000003c167808 */ /* 0x000fe40004800000 */
[----:B------:R-:W-:-:S02]  /*4380*/  ISETP.GE.AND P6, PT, R3, R16, PT ;  /* 0x000000100300720c */ /* 0x000fc40003fc6270 */
[-C--:B------:R-:W-:Y:S02]  /*4390*/  ISETP.GE.AND P4, PT, R3, R17.reuse, PT ;  /* 0x000000110300720c */ /* 0x080fe40003f86270 */
        /* <DEDUP_REMOVED lines=9> */
[----:B------:R-:W-:Y:S01]  /*4430*/  FSEL R217, R15, -INF , !P3 ;  /* 0xff8000000fd97808 */ /* 0x000fe20005800000 */
[----:B------:R-:W-:Y:S05]  /*4440*/  @!P0 BRA `(.L_x_155) ;  /* 0x000004a000008947 */ /* 0x000fea0003800000 */
[----:B------:R-:W-:Y:S01]  /*4450*/  UIADD3 UR5, UR8, -0x2, URZ ;  /* 0xfffffffe08057890 */ /* 0x000fe2000fffe03f */
[----:B------:R-:W-:Y:S01]  /*4460*/  ISETP.GE.AND P3, PT, R180, c[0x0][0x220], PT ;  /* 0x00008800b4007a0c */ /* 0x000fe20003f66270 */
[----:B------:R-:W-:Y:S01]  /*4470*/  BSSY B0, `(.L_x_156) ;  /* 0x0000046000007945 */ /* 0x000fe20003800000 */
[----:B------:R-:W-:Y:S01]  /*4480*/  ISETP.GE.AND P2, PT, R166, c[0x0][0x220], PT ;  /* 0x00008800a6007a0c */ /* 0x000fe20003f46270 */
[----:B------:R-:W-:-:S02]  /*4490*/  USHF.R.S32.HI UR4, URZ, 0x1f, UR5 ;  /* 0x0000001f3f047899 */ /* 0x000fc40008011405 */
[----:B------:R-:W-:Y:S01]  /*44a0*/  UIMAD UR22, UR22, UR5, URZ ;  /* 0x00000005161672a4 */ /* 0x000fe2000f8e023f */
[----:B------:R-:W-:-:S03]  /*44b0*/  IMAD.WIDE.U32 R2, R153, UR5, R154 ;  /* 0x0000000599027c25 */ /* 0x000fc6000f8e009a */
[----:B------:R-:W-:-:S04]  /*44c0*/  UIMAD UR4, UR4, UR23, UR22 ;  /* 0x00000017040472a4 */ /* 0x000fc8000f8e0216 */
[C---:B------:R-:W-:Y:S01]  /*44d0*/  @!P3 LEA R8, P5, R2.reuse, c[0x0][0x168], 0x1 ;  /* 0x00005a000208ba11 */ /* 0x040fe200078a08ff */
[----:B------:R1:W-:Y:S01]  /*44e0*/  @P3 STS.128 [R244+0x8000], RZ ;  /* 0x008000fff4003388 */ /* 0x0003e20000000c00 */
[----:B------:R-:W-:Y:S02]  /*44f0*/  IADD3 R6, R3, UR4, RZ ;  /* 0x0000000403067c10 */ /* 0x000fe4000fffe0ff */
[C---:B------:R-:W-:Y:S02]  /*4500*/  @!P2 LEA R10, P4, R2.reuse, c[0x0][0x168], 0x1 ;  /* 0x00005a00020aaa11 */ /* 0x040fe400078808ff */
[C---:B------:R-:W-:Y:S02]  /*4510*/  IADD3 R3, P1, R2.reuse, UR7, RZ ;  /* 0x0000000702037c10 */ /* 0x040fe4000ff3e0ff */
[C-C-:B------:R-:W-:Y:S02]  /*4520*/  @!P3 LEA.HI.X R9, R2.reuse, c[0x0][0x16c], R6.reuse, 0x1, P5 ;  /* 0x00005b000209ba11 */ /* 0x140fe400028f0c06 */
[----:B------:R-:W-:-:S02]  /*4530*/  @!P2 LEA.HI.X R11, R2, c[0x0][0x16c], R6, 0x1, P4 ;  /* 0x00005b00020baa11 */ /* 0x000fc400020f0c06 */
[----:B------:R-:W-:Y:S01]  /*4540*/  IADD3.X R6, R6, UR11, RZ, P1, !PT ;  /* 0x0000000b06067c10 */ /* 0x000fe20008ffe4ff */
[----:B------:R-:W-:Y:S01]  /*4550*/  @!PT LDS RZ, [RZ] ;  /* 0x00000000fffff984 */ /* 0x000fe20000000800 */
[----:B------:R-:W-:Y:S01]  /*4560*/  @!PT LDS RZ, [RZ] ;  /* 0x00000000fffff984 */ /* 0x000fe20000000800 */
[----:B------:R-:W-:Y:S01]  /*4570*/  @!PT LDS RZ, [RZ] ;  /* 0x00000000fffff984 */ /* 0x000fe20000000800 */
[----:B------:R2:W-:Y:S01]  /*4580*/  @!P3 LDGSTS.E.BYPASS.LTC128B.128 [R244+0x8000], [R8.64] ;  /* 0x0800000008f4bfae */ /* 0x0005e2000b901d52 */
[C---:B------:R-:W-:Y:S02]  /*4590*/  @!P3 LEA R20, P5, R3.reuse, c[0x0][0x168], 0x1 ;  /* 0x00005a000314ba11 */ /* 0x040fe400078a08ff */
[C---:B------:R-:W-:Y:S01]  /*45a0*/  @!P2 LEA R12, P1, R3.reuse, c[0x0][0x168], 0x1 ;  /* 0x00005a00030caa11 */ /* 0x040fe200078208ff */
[----:B------:R1:W-:Y:S01]  /*45b0*/  @P2 STS.128 [R244+0xa000], RZ ;  /* 0x00a000fff4002388 */ /* 0x0003e20000000c00 */
[C---:B------:R-:W-:Y:S02]  /*45c0*/  IADD3 R2, P4, R3.reuse, UR7, RZ ;  /* 0x0000000703027c10 */ /* 0x040fe4000ff9e0ff */
[C-C-:B------:R-:W-:Y:S01]  /*45d0*/  @!P3 LEA.HI.X R21, R3.reuse, c[0x0][0x16c], R6.reuse, 0x1, P5 ;  /* 0x00005b000315ba11 */ /* 0x140fe200028f0c06 */
[----:B------:R-:W-:Y:S01]  /*45e0*/  @!PT LDS RZ, [RZ] ;  /* 0x00000000fffff984 */ /* 0x000fe20000000800 */
[----:B------:R-:W-:Y:S01]  /*45f0*/  @!PT LDS RZ, [RZ] ;  /* 0x00000000fffff984 */ /* 0x000fe20000000800 */
[----:B------:R-:W-:Y:S01]  /*4600*/  @!PT LDS RZ, [RZ] ;  /* 0x00000000fffff984 */ /* 0x000fe20000000800 */
[----:B------:R3:W-:Y:S01]  /*4610*/  @!P2 LDGSTS.E.BYPASS.LTC128B.128 [R244+0xa000], [R10.64+0x80] ;  /* 0x0a0000800af4afae */ /* 0x0007e2000b901d52 */
[----:B------:R-:W-:-:S02]  /*4620*/  @!P2 LEA.HI.X R13, R3, c[0x0][0x16c], R6, 0x1, P1 ;  /* 0x00005b00030daa11 */ /* 0x000fc400008f0c06 */
[----:B------:R-:W-:Y:S01]  /*4630*/  @!P3 LEA R14, P6, R2, c[0x0][0x168], 0x1 ;  /* 0x00005a00020eba11 */ /* 0x000fe200078c08ff */
[----:B------:R1:W-:Y:S01]  /*4640*/  @P3 STS.128 [R244+0x8800], RZ ;  /* 0x008800fff4003388 */ /* 0x0003e20000000c00 */
[----:B------:R-:W-:Y:S02]  /*4650*/  IADD3.X R3, R6, UR11, RZ, P4, !PT ;  /* 0x0000000b06037c10 */ /* 0x000fe4000a7fe4ff */
[C---:B------:R-:W-:Y:S01]  /*4660*/  IADD3 R5, P5, R2.reuse, UR7, RZ ;  /* 0x0000000702057c10 */ /* 0x040fe2000ffbe0ff */
[----:B------:R-:W-:Y:S01]  /*4670*/  @!PT LDS RZ, [RZ] ;  /* 0x00000000fffff984 */ /* 0x000fe20000000800 */
[----:B------:R-:W-:Y:S01]  /*4680*/  @!PT LDS RZ, [RZ] ;  /* 0x00000000fffff984 */ /* 0x000fe20000000800 */
[----:B------:R-:W-:Y:S01]  /*4690*/  @!PT LDS RZ, [RZ] ;  /* 0x00000000fffff984 */ /* 0x000fe20000000800 */
[----:B------:R1:W-:Y:S01]  /*46a0*/  @!P3 LDGSTS.E.BYPASS.LTC128B.128 [R244+0x8800], [R20.64] ;  /* 0x0880000014f4bfae */ /* 0x0003e2000b901d52 */
[----:B------:R-:W-:-:S03]  /*46b0*/  @!P3 LEA.HI.X R15, R2, c[0x0][0x16c], R3, 0x1, P6 ;  /* 0x00005b00020fba11 */ /* 0x000fc600030f0c03 */
[----:B------:R1:W-:Y:S04]  /*46c0*/  @P2 STS.128 [R244+0xa800], RZ ;  /* 0x00a800fff4002388 */ /* 0x0003e80000000c00 */
[----:B------:R-:W-:Y:S01]  /*46d0*/  @!PT LDS RZ, [RZ] ;  /* 0x00000000fffff984 */ /* 0x000fe20000000800 */
[----:B------:R-:W-:Y:S01]  /*46e0*/  @!PT LDS RZ, [RZ] ;  /* 0x00000000fffff984 */ /* 0x000fe20000000800 */
[----:B------:R-:W-:Y:S01]  /*46f0*/  @!PT LDS RZ, [RZ] ;  /* 0x00000000fffff984 */ /* 0x000fe20000000800 */
[----:B------:R1:W-:Y:S01]  /*4700*/  @!P2 LDGSTS.E.BYPASS.LTC128B.128 [R244+0xa800], [R12.64+0x80] ;  /* 0x0a8000800cf4afae */ /* 0x0003e2000b901d52 */
[----:B--2---:R-:W-:-:S03]  /*4710*/  @!P2 LEA R8, P1, R2, c[0x0][0x168], 0x1 ;  /* 0x00005a000208aa11 */ /* 0x004fc600078208ff */
[----:B------:R1:W-:Y:S01]  /*4720*/  @P3 STS.128 [R244+0x9000], RZ ;  /* 0x009000fff4003388 */ /* 0x0003e20000000c00 */
[----:B------:R-:W-:-:S03]  /*4730*/  @!P2 LEA.HI.X R9, R2, c[0x0][0x16c], R3, 0x1, P1 ;  /* 0x00005b000209aa11 */ /* 0x000fc600008f0c03 */
[----:B------:R-:W-:Y:S01]  /*4740*/  @!PT LDS RZ, [RZ] ;  /* 0x00000000fffff984 */ /* 0x000fe20000000800 */
[----:B------:R-:W-:Y:S01]  /*4750*/  @!PT LDS RZ, [RZ] ;  /* 0x00000000fffff984 */ /* 0x000fe20000000800 */
[----:B------:R-:W-:Y:S01]  /*4760*/  @!PT LDS RZ, [RZ] ;  /* 0x00000000fffff984 */ /* 0x000fe20000000800 */
[----:B------:R1:W-:Y:S01]  /*4770*/  @!P3 LDGSTS.E.BYPASS.LTC128B.128 [R244+0x9000], [R14.64] ;  /* 0x090000000ef4bfae */ /* 0x0003e2000b901d52 */
[----:B------:R-:W-:Y:S02]  /*4780*/  IADD3.X R3, R3, UR11, RZ, P5, !PT ;  /* 0x0000000b03037c10 */ /* 0x000fe4000affe4ff */
[C---:B---3--:R-:W-:Y:S01]  /*4790*/  @!P3 LEA R10, P4, R5.reuse, c[0x0][0x168], 0x1 ;  /* 0x00005a00050aba11 */ /* 0x048fe200078808ff */
[----:B------:R1:W-:Y:S03]  /*47a0*/  @P2 STS.128 [R244+0xb000], RZ ;  /* 0x00b000fff4002388 */ /* 0x0003e60000000c00 */
[----:B------:R-:W-:Y:S01]  /*47b0*/  @!P3 LEA.HI.X R11, R5, c[0x0][0x16c], R3, 0x1, P4 ;  /* 0x00005b00050bba11 */ /* 0x000fe200020f0c03 */
[----:B------:R-:W-:Y:S01]  /*47c0*/  @!PT LDS RZ, [RZ] ;  /* 0x00000000fffff984 */ /* 0x000fe20000000800 */
[----:B------:R-:W-:Y:S01]  /*47d0*/  @!PT LDS RZ, [RZ] ;  /* 0x00000000fffff984 */ /* 0x000fe20000000800 */
[----:B------:R-:W-:Y:S01]  /*47e0*/  @!PT LDS RZ, [RZ] ;  /* 0x00000000fffff984 */ /* 0x000fe20000000800 */
[----:B------:R1:W-:Y:S04]  /*47f0*/  @!P2 LDGSTS.E.BYPASS.LTC128B.128 [R244+0xb000], [R8.64+0x80] ;  /* 0x0b00008008f4afae */ /* 0x0003e8000b901d52 */
[----:B------:R1:W-:Y:S04]  /*4800*/  @P3 STS.128 [R244+0x9800], RZ ;  /* 0x009800fff4003388 */ /* 0x0003e80000000c00 */
[----:B------:R-:W-:Y:S01]  /*4810*/  @!PT LDS RZ, [RZ] ;  /* 0x00000000fffff984 */ /* 0x000fe20000000800 */
[----:B------:R-:W-:Y:S01]  /*4820*/  @!PT LDS RZ, [RZ] ;  /* 0x00000000fffff984 */ /* 0x000fe20000000800 */
[----:B------:R-:W-:Y:S01]  /*4830*/  @!PT LDS RZ, [RZ] ;  /* 0x00000000fffff984 */ /* 0x000fe20000000800 */
[----:B------:R1:W-:Y:S04]  /*4840*/  @!P3 LDGSTS.E.BYPASS.LTC128B.128 [R244+0x9800], [R10.64] ;  /* 0x098000000af4bfae */ /* 0x0003e8000b901d52 */
[----:B------:R1:W-:Y:S01]  /*4850*/  @P2 STS.128 [R244+0xb800], RZ ;  /* 0x00b800fff4002388 */ /* 0x0003e20000000c00 */
[----:B------:R-:W-:Y:S05]  /*4860*/  @P2 BRA `(.L_x_157) ;  /* 0x0000006000002947 */ /* 0x000fea0003800000 */
[----:B------:R-:W-:-:S04]  /*4870*/  LEA R2, P1, R5, c[0x0][0x168], 0x1 ;  /* 0x00005a0005027a11 */ /* 0x000fc800078208ff */
[----:B------:R-:W-:-:S05]  /*4880*/  LEA.HI.X R3, R5, c[0x0][0x16c], R3, 0x1, P1 ;  /* 0x00005b0005037a11 */ /* 0x000fca00008f0c03 */
[----:B------:R-:W-:Y:S01]  /*4890*/  @!PT LDS RZ, [RZ] ;  /* 0x00000000fffff984 */ /* 0x000fe20000000800 */
[----:B------:R-:W-:Y:S01]  /*48a0*/  @!PT LDS RZ, [RZ] ;  /* 0x00000000fffff984 */ /* 0x000fe20000000800 */
[----:B------:R-:W-:Y:S01]  /*48b0*/  @!PT LDS RZ, [RZ] ;  /* 0x00000000fffff984 */ /* 0x000fe20000000800 */
[----:B------:R2:W-:Y:S04]  /*48c0*/  LDGSTS.E.BYPASS.LTC128B.128 [R244+0xb800], [R2.64+0x80] ;  /* 0x0b80008002f47fae */ /* 0x0005e8000b901d52 */
.L_x_157:
[----:B------:R-:W-:Y:S05]  /*48d0*/  BSYNC B0 ;  /* 0x0000000000007941 */ /* 0x000fea0003800000 */
.L_x_156:
[----:B------:R-:W0:Y:S02]  /*48e0*/  LDGDEPBAR ;  /* 0x00000000000079af */ /* 0x000e240000000000 */
.L_x_155:
[----:B--2---:R-:W-:Y:S01]  /*48f0*/  FMNMX.FTZ R2, R22, R58, !PT ;  /* 0x0000003a16027209 */ /* 0x004fe20007810000 */
[----:B------:R-:W-:Y:S01]  /*4900*/  STL [R1+0xe0], R244 ;  /* 0x0000e0f401007387 */ /* 0x000fe20000100800 */
[----:B------:R-:W-:Y:S02]  /*4910*/  SHF.L.U32 R233, R7, 0x1, RZ ;  /* 0x0000000107e97819 */ /* 0x000fe400000006ff */
[----:B------:R-:W-:Y:S01]  /*4920*/  FMNMX.FTZ R2, R57, R2, !PT ;  /* 0x0000000239027209 */ /* 0x000fe20007810000 */
[----:B------:R-:W-:Y:S01]  /*4930*/  STL [R1+0xdc], R243 ;  /* 0x0000dcf301007387 */ /* 0x000fe20000100800 */
[----:B------:R-:W-:Y:S01]  /*4940*/  LEA R236, R0, R233, 0x1 ;  /* 0x000000e900ec7211 */ /* 0x000fe200078e08ff */
[----:B------:R-:W-:Y:S01]  /*4950*/  IMAD R234, R4, 0x2, R233 ;  /* 0x0000000204ea7824 */ /* 0x000fe200078e02e9 */
[----:B------:R-:W-:Y:S01]  /*4960*/  FMNMX.FTZ R2, R56, R2, !PT ;  /* 0x0000000238027209 */ /* 0x000fe20007810000 */
[----:B------:R-:W-:Y:S01]  /*4970*/  STL [R1+0xd8], R242 ;  /* 0x0000d8f201007387 */ /* 0x000fe20000100800 */
[----:B-1----:R-:W-:Y:S01]  /*4980*/  FMNMX.FTZ R8, R134, R135, !PT ;  /* 0x0000008786087209 */ /* 0x002fe20007810000 */
[----:B------:R-:W-:Y:S01]  /*4990*/  IMAD R235, R0, 0x2, R234 ;  /* 0x0000000200eb7824 */ /* 0x000fe200078e02ea */
        /* <DEDUP_REMOVED lines=31> */
[----:B------:R-:W-:Y:S01]  /*4b90*/  LDSM.16.MT88.4 R44, [R233+0xc000] ;  /* 0x00c00000e92c783b */ /* 0x000fe20000004200 */
[----:B------:R-:W-:Y:S02]  /*4ba0*/  FMNMX.FTZ R2, R186, R2, !PT ;  /* 0x00000002ba027209 */ /* 0x000fe40007810000 */
[----:B------:R-:W-:Y:S01]  /*4bb0*/  FMNMX.FTZ R166, R219, R166, !PT ;  /* 0x000000a6dba67209 */ /* 0x000fe20007810000 */
[----:B------:R-:W-:Y:S01]  /*4bc0*/  LDSM.16.MT88.4 R48, [R234+0xc000] ;  /* 0x00c00000ea30783b */ /* 0x000fe20000004200 */
[----:B------:R-:W-:Y:S02]  /*4bd0*/  FMNMX.FTZ R2, R185, R2, !PT ;  /* 0x00000002b9027209 */ /* 0x000fe40007810000 */
[----:B------:R-:W-:Y:S01]  /*4be0*/  FMNMX.FTZ R0, R165, R0, !PT ;  /* 0x00000000a5007209 */ /* 0x000fe20007810000 */
[----:B------:R-:W1:Y:S01]  /*4bf0*/  SHFL.BFLY PT, R5, R166, 0x2, 0x1f ;  /* 0x0c401f00a6057f89 */ /* 0x000e6200000e0000 */
        /* <DEDUP_REMOVED lines=8> */
[----:B------:R-:W-:Y:S01]  /*4c80*/  LDSM.16.MT88.4 R96, [R233+0xe000] ;  /* 0x00e00000e960783b */ /* 0x000fe20000004200 */
[----:B------:R-:W-:-:S02]  /*4c90*/  FMNMX.FTZ R2, R227, R2, !PT ;  /* 0x00000002e3027209 */ /* 0x000fc40007810000 */
[----:B------:R-:W-:Y:S01]  /*4ca0*/  FMNMX.FTZ R0, R157, R0, !PT ;  /* 0x000000009d007209 */ /* 0x000fe20007810000 */
[----:B------:R-:W-:Y:S03]  /*4cb0*/  LDSM.16.MT88.4 R104, [R234+0xe000] ;  /* 0x00e00000ea68783b */ /* 0x000fe60000004200 */
[----:B------:R-:W-:Y:S01]  /*4cc0*/  FMNMX.FTZ R0, R156, R0, !PT ;  /* 0x000000009c007209 */ /* 0x000fe20007810000 */
[----:B------:R-:W2:Y:S03]  /*4cd0*/  SHFL.BFLY PT, R3, R2, 0x2, 0x1f ;  /* 0x0c401f0002037f89 */ /* 0x000ea600000e0000 */
[----:B------:R-:W-:Y:S01]  /*4ce0*/  FMNMX.FTZ R0, R190, R0, !PT ;  /* 0x00000000be007209 */ /* 0x000fe20007810000 */
[----:B------:R-:W-:Y:S01]  /*4cf0*/  LDSM.16.MT88.4 R112, [R236+0xe000] ;  /* 0x00e00000ec70783b */ /* 0x000fe20000004200 */
[----:B-1----:R-:W-:-:S02]  /*4d00*/  FMNMX.FTZ R166, R166, R5, !PT ;  /* 0x00000005a6a67209 */ /* 0x002fc40007810000 */
[----:B------:R-:W-:Y:S01]  /*4d10*/  FMNMX.FTZ R0, R189, R0, !PT ;  /* 0x00000000bd007209 */ /* 0x000fe20007810000 */
[----:B------:R-:W-:Y:S03]  /*4d20*/  LDSM.16.MT88.4 R116, [R235+0xe000] ;  /* 0x00e00000eb74783b */ /* 0x000fe60000004200 */
[----:B------:R-:W-:Y:S01]  /*4d30*/  FMNMX.FTZ R0, R173, R0, !PT ;  /* 0x00000000ad007209 */ /* 0x000fe20007810000 */
[----:B------:R-:W1:Y:S03]  /*4d40*/  SHFL.BFLY PT, R5, R166, 0x1, 0x1f ;  /* 0x0c201f00a6057f89 */ /* 0x000e6600000e0000 */
[----:B------:R-:W-:Y:S01]  /*4d50*/  FMNMX.FTZ R0, R172, R0, !PT ;  /* 0x00000000ac007209 */ /* 0x000fe20007810000 */
[----:B------:R-:W-:Y:S04]  /*4d60*/  LDSM.16.MT88.4 R80, [R236+0xc800] ;  /* 0x00c80000ec50783b */ /* 0x000fe80000004200 */
[----:B------:R-:W-:Y:S01]  /*4d70*/  LDSM.16.MT88.4 R76, [R233+0xe800] ;  /* 0x00e80000e94c783b */ /* 0x000fe20000004200 */
[----:B--2---:R-:W-:-:S05]  /*4d80*/  FMNMX.FTZ R2, R2, R3, !PT ;  /* 0x0000000302027209 */ /* 0x004fca0007810000 */
[----:B------:R-:W2:Y:S01]  /*4d90*/  SHFL.BFLY PT, R6, R2, 0x1, 0x1f ;  /* 0x0c201f0002067f89 */ /* 0x000ea200000e0000 */
[----:B-1----:R-:W-:-:S04]  /*4da0*/  FMNMX.FTZ R166, R166, R5, !PT ;  /* 0x00000005a6a67209 */ /* 0x002fc80007810000 */
[C---:B------:R-:W-:Y:S01]  /*4db0*/  FSETP.NEU.FTZ.AND P1, PT, R166.reuse, -INF , PT ;  /* 0xff800000a600780b */ /* 0x040fe20003f3d000 */
[----:B------:R-:W-:Y:S01]  /*4dc0*/  FMUL.FTZ R13, R166, c[0x0][0x23c] ;  /* 0x00008f00a60d7a20 */ /* 0x000fe20000410000 */
[----:B------:R1:W-:Y:S04]  /*4dd0*/  STL [R1+0xe4], R166 ;  /* 0x0000e4a601007387 */ /* 0x0003e80000100800 */
[----:B------:R-:W-:-:S05]  /*4de0*/  FSEL R13, R13, RZ, P1 ;  /* 0x000000ff0d0d7208 */ /* 0x000fca0000800000 */
[----:B------:R-:W-:-:S04]  /*4df0*/  FFMA.FTZ R3, R22, c[0x0][0x23c], -R13 ;  /* 0x00008f0016037a23 */ /* 0x000fc8000001080d */
[----:B------:R2:W3:Y:S02]  /*4e00*/  MUFU.EX2 R244, R3 ;  /* 0x0000000300f47308 */ /* 0x0004e40000000800 */
[----:B--2---:R-:W-:Y:S01]  /*4e10*/  FMNMX.FTZ R3, R2, R6, !PT ;  /* 0x0000000602037209 */ /* 0x004fe20007810000 */
[----:B------:R-:W-:-:S03]  /*4e20*/  FFMA.FTZ R2, R58, c[0x0][0x23c], -R13 ;  /* 0x00008f003a027a23 */ /* 0x000fc6000001080d */
[C---:B------:R-:W-:Y:S02]  /*4e30*/  FSETP.NEU.FTZ.AND P1, PT, R3.reuse, -INF , PT ;  /* 0xff8000000300780b */ /* 0x040fe40003f3d000 */
[----:B-1----:R1:W2:Y:S01]  /*4e40*/  MUFU.EX2 R166, R2 ;  /* 0x0000000200a67308 */ /* 0x0022a20000000800 */
[----:B------:R-:W-:Y:S01]  /*4e50*/  FMUL.FTZ R12, R3, c[0x0][0x23c] ;  /* 0x00008f00030c7a20 */ /* 0x000fe20000410000 */
[----:B------:R-:W-:Y:S04]  /*4e60*/  STL [R1+0xe8], R3 ;  /* 0x0000e80301007387 */ /* 0x000fe80000100800 */
[----:B------:R-:W-:Y:S01]  /*4e70*/  FSEL R12, R12, RZ, P1 ;  /* 0x000000ff0c0c7208 */ /* 0x000fe20000800000 */
[----:B---3--:R-:W-:Y:S01]  /*4e80*/  STL [R1+0xf0], R244 ;  /* 0x0000f0f401007387 */ /* 0x008fe20000100800 */
[----:B-1----:R-:W-:Y:S01]  /*4e90*/  FFMA.FTZ R2, R57, c[0x0][0x23c], -R13 ;  /* 0x00008f0039027a23 */ /* 0x002fe2000001080d */
[----:B--2---:R-:W-:-:S02]  /*4ea0*/  F2FP.BF16.PACK_AB R4, R166, R244 ;  /* 0x000000f4a604723e */ /* 0x004fc400000010ff */
[----:B------:R-:W-:Y:S01]  /*4eb0*/  STL [R1+0xec], R166 ;  /* 0x0000eca601007387 */ /* 0x000fe20000100800 */
[----:B------:R1:W-:Y:S02]  /*4ec0*/  MUFU.EX2 R239, R2 ;  /* 0x0000000200ef7308 */ /* 0x0003e40000000800 */
[----:B-1----:R-:W-:-:S06]  /*4ed0*/  FFMA.FTZ R2, R56, c[0x0][0x23c], -R13 ;  /* 0x00008f0038027a23 */ /* 0x002fcc000001080d */
[----:B------:R1:W2:Y:S02]  /*4ee0*/  MUFU.EX2 R19, R2 ;  /* 0x0000000200137308 */ /* 0x0002a40000000800 */
[----:B-1----:R-:W-:Y:S01]  /*4ef0*/  FFMA.FTZ R2, R23, c[0x0][0x23c], -R12 ;  /* 0x00008f0017027a23 */ /* 0x002fe2000001080c */
[----:B--2---:R-:W-:-:S05]  /*4f00*/  F2FP.BF16.PACK_AB R6, R19, R239 ;  /* 0x000000ef1306723e */ /* 0x004fca00000010ff */
[----:B------:R1:W-:Y:S02]  /*4f10*/  MUFU.EX2 R243, R2 ;  /* 0x0000000200f37308 */ /* 0x0003e40000000800 */
[--C-:B-1----:R-:W-:Y:S02]  /*4f20*/  FFMA.FTZ R2, R59, c[0x0][0x23c], -R12.reuse ;  /* 0x00008f003b027a23 */ /* 0x102fe4000001080c */
[----:B------:R-:W-:Y:S04]  /*4f30*/  LDSM.16.MT88.4 R56, [R236+0xe800] ;  /* 0x00e80000ec38783b */ /* 0x000fe80000004200 */
[----:B------:R1:W2:Y:S02]  /*4f40*/  MUFU.EX2 R242, R2 ;  /* 0x0000000200f27308 */ /* 0x0002a40000000800 */
[----:B-1----:R-:W-:Y:S01]  /*4f50*/  FFMA.FTZ R2, R63, c[0x0][0x23c], -R12 ;  /* 0x00008f003f027a23 */ /* 0x002fe2000001080c */
[----:B--2---:R-:W-:-:S05]  /*4f60*/  F2FP.BF16.PACK_AB R5, R242, R243 ;  /* 0x000000f3f205723e */ /* 0x004fca00000010ff */
[----:B------:R1:W-:Y:S02]  /*4f70*/  MUFU.EX2 R238, R2 ;  /* 0x0000000200ee7308 */ /* 0x0003e40000000800 */
[----:B-1----:R-:W-:Y:S02]  /*4f80*/  FFMA.FTZ R2, R61, c[0x0][0x23c], -R12 ;  /* 0x00008f003d027a23 */ /* 0x002fe4000001080c */
[----:B------:R-:W-:Y:S04]  /*4f90*/  LDSM.16.MT88.4 R60, [R233+0xc800] ;  /* 0x00c80000e93c783b */ /* 0x000fe80000004200 */
[----:B------:R1:W2:Y:S02]  /*4fa0*/  MUFU.EX2 R18, R2 ;  /* 0x0000000200127308 */ /* 0x0002a40000000800 */
[----:B-1----:R-:W-:Y:S01]  /*4fb0*/  FFMA.FTZ R2, R70, c[0x0][0x23c], -R13 ;  /* 0x00008f0046027a23 */ /* 0x002fe2000001080d */
[----:B--2---:R-:W-:-:S05]  /*4fc0*/  F2FP.BF16.PACK_AB R7, R18, R238 ;  /* 0x000000ee1207723e */ /* 0x004fca00000010ff */
[----:B------:R1:W-:Y:S02]  /*4fd0*/  MUFU.EX2 R232, R2 ;  /* 0x0000000200e87308 */ /* 0x0003e40000000800 */
[C---:B------:R-:W-:Y:S08]  /*4fe0*/  HMMA.16816.F32.BF16 R124, R4.reuse, R44, RZ ;  /* 0x0000002c047c723c */ /* 0x040ff000000418ff */
[----:B------:R-:W-:Y:S01]  /*4ff0*/  HMMA.16816.F32.BF16 R144, R4, R48, RZ ;  /* 0x000000300490723c */ /* 0x000fe200000418ff */
[----:B-1----:R-:W-:-:S02]  /*5000*/  FMNMX.FTZ R2, R246, R0, !PT ;  /* 0x00000000f6027209 */ /* 0x002fc40007810000 */
[----:B------:R-:W-:Y:S01]  /*5010*/  FMNMX.FTZ R0, R170, R8, !PT ;  /* 0x00000008aa007209 */ /* 0x000fe20007810000 */
[----:B------:R-:W-:Y:S01]  /*5020*/  FFMA.FTZ R8, R71, c[0x0][0x23c], -R13 ;  /* 0x00008f0047087a23 */ /* 0x000fe2000001080d */
[----:B------:R-:W-:-:S03]  /*5030*/  FMNMX.FTZ R2, R226, R2, !PT ;  /* 0x00000002e2027209 */ /* 0x000fc60007810000 */
[C---:B------:R-:W-:Y:S01]  /*5040*/  HMMA.16816.F32.BF16 R152, R4.reuse, R88, RZ ;  /* 0x000000580498723c */ /* 0x040fe200000418ff */
[----:B------:R-:W-:Y:S01]  /*5050*/  FMNMX.FTZ R0, R169, R0, !PT ;  /* 0x00000000a9007209 */ /* 0x000fe20007810000 */
[----:B------:R1:W-:Y:S01]  /*5060*/  MUFU.EX2 R21, R8 ;  /* 0x0000000800157308 */ /* 0x0003e20000000800 */
[----:B------:R-:W-:Y:S01]  /*5070*/  FMNMX.FTZ R9, R216, R2, !PT ;  /* 0x00000002d8097209 */ /* 0x000fe20007810000 */
[----:B------:R-:W-:Y:S01]  /*5080*/  FFMA.FTZ R2, R52, c[0x0][0x23c], -R13 ;  /* 0x00008f0034027a23 */ /* 0x000fe2000001080d */
[----:B------:R-:W-:Y:S03]  /*5090*/  LDSM.16.MT88.4 R68, [R235+0xe800] ;  /* 0x00e80000eb44783b */ /* 0x000fe60000004200 */
[C---:B------:R-:W-:Y:S02]  /*50a0*/  HMMA.16816.F32.BF16 R148, R4.reuse, R92, RZ ;  /* 0x0000005c0494723c */ /* 0x040fe400000418ff */
[----:B------:R2:W-:Y:S06]  /*50b0*/  MUFU.EX2 R196, R2 ;  /* 0x0000000200c47308 */ /* 0x0005ec0000000800 */
[----:B------:R-:W-:Y:S01]  /*50c0*/  HMMA.16816.F32.BF16 R140, R4, R96, RZ ;  /* 0x00000060048c723c */ /* 0x000fe200000418ff */
[----:B-1----:R-:W-:-:S02]  /*50d0*/  FMNMX.FTZ R8, R163, R0, !PT ;  /* 0x00000000a3087209 */ /* 0x002fc40007810000 */
[----:B------:R-:W-:-:S05]  /*50e0*/  FMNMX.FTZ R0, R195, R9, !PT ;  /* 0x00000009c3007209 */ /* 0x000fca0007810000 */
[----:B------:R-:W-:Y:S01]  /*50f0*/  HMMA.16816.F32.BF16 R136, R4, R104, RZ ;  /* 0x000000680488723c */ /* 0x000fe200000418ff */
[----:B------:R-:W1:Y:S01]  /*5100*/  SHFL.BFLY PT, R9, R0, 0x2, 0x1f ;  /* 0x0c401f0000097f89 */ /* 0x000e6200000e0000 */
[----:B--2---:R-:W-:Y:S01]  /*5110*/  FMNMX.FTZ R2, R162, R8, !PT ;  /* 0x00000008a2027209 */ /* 0x004fe20007810000 */
[----:B------:R-:W-:-:S03]  /*5120*/  FFMA.FTZ R8, R53, c[0x0][0x23c], -R13 ;  /* 0x00008f0035087a23 */ /* 0x000fc6000001080d */
[----:B------:R-:W-:Y:S01]  /*5130*/  FMNMX.FTZ R2, R158, R2, !PT ;  /* 0x000000029e027209 */ /* 0x000fe20007810000 */
[----:B------:R2:W3:Y:S01]  /*5140*/  MUFU.EX2 R199, R8 ;  /* 0x0000000800c77308 */ /* 0x0004e20000000800 */
[----:B------:R-:W-:Y:S02]  /*5150*/  HMMA.16816.F32.BF16 R128, R4, R112, RZ ;  /* 0x000000700480723c */ /* 0x000fe400000418ff */
[----:B------:R-:W-:-:S04]  /*5160*/  FMNMX.FTZ R2, R159, R2, !PT ;  /* 0x000000029f027209 */ /* 0x000fc80007810000 */
[----:B------:R-:W-:Y:S02]  /*5170*/  FMNMX.FTZ R2, R193, R2, !PT ;  /* 0x00000002c1027209 */ /* 0x000fe40007810000 */
[----:B------:R-:W-:Y:S02]  /*5180*/  HMMA.16816.F32.BF16 R120, R4, R116, RZ ;  /* 0x000000740478723c */ /* 0x000fe400000418ff */
[----:B------:R-:W-:-:S04]  /*5190*/  FMNMX.FTZ R2, R191, R2, !PT ;  /* 0x00000002bf027209 */ /* 0x000fc80007810000 */
[----:B------:R-:W-:Y:S01]  /*51a0*/  FMNMX.FTZ R2, R175, R2, !PT ;  /* 0x00000002af027209 */ /* 0x000fe20007810000 */
[--C-:B--2---:R-:W-:Y:S01]  /*51b0*/  FFMA.FTZ R8, R72, c[0x0][0x23c], -R12.reuse ;  /* 0x00008f0048087a23 */ /* 0x104fe2000001080c */
[C---:B------:R-:W-:Y:S01]  /*51c0*/  HMMA.16816.F32.BF16 R108, R4.reuse, R46, RZ ;  /* 0x0000002e046c723c */ /* 0x040fe200000418ff */
[----:B-1----:R-:W-:Y:S02]  /*51d0*/  FMNMX.FTZ R0, R0, R9, !PT ;  /* 0x0000000900007209 */ /* 0x002fe40007810000 */
[----:B------:R1:W-:Y:S01]  /*51e0*/  MUFU.EX2 R177, R8 ;  /* 0x0000000800b17308 */ /* 0x0003e20000000800 */
[----:B---3--:R-:W-:Y:S02]  /*51f0*/  F2FP.BF16.PACK_AB R10, R199, R196 ;  /* 0x000000c4c70a723e */ /* 0x008fe400000010ff */
[----:B------:R-:W2:Y:S02]  /*5200*/  SHFL.BFLY PT, R20, R0, 0x1, 0x1f ;  /* 0x0c201f0000147f89 */ /* 0x000ea400000e0000 */
[C---:B------:R-:W-:Y:S08]  /*5210*/  HMMA.16816.F32.BF16 R100, R4.reuse, R50, RZ ;  /* 0x000000320464723c */ /* 0x040ff000000418ff */
[----:B------:R-:W-:Y:S01]  /*5220*/  HMMA.16816.F32.BF16 R84, R4, R90, RZ ;  /* 0x0000005a0454723c */ /* 0x000fe200000418ff */
[----:B-1----:R-:W-:-:S02]  /*5230*/  FFMA.FTZ R8, R73, c[0x0][0x23c], -R12 ;  /* 0x00008f0049087a23 */ /* 0x002fc4000001080c */
[----:B------:R-:W-:Y:S02]  /*5240*/  LDSM.16.MT88.4 R72, [R234+0xe800] ;  /* 0x00e80000ea48783b */ /* 0x000fe40000004200 */
[----:B------:R1:W3:Y:S03]  /*5250*/  MUFU.EX2 R3, R8 ;  /* 0x0000000800037308 */ /* 0x0002e60000000800 */
[----:B------:R-:W-:Y:S01]  /*5260*/  HMMA.16816.F32.BF16 R40, R4, R94, RZ ;  /* 0x0000005e0428723c */ /* 0x000fe200000418ff */
[----:B--2---:R-:W-:-:S07]  /*5270*/  FMNMX.FTZ R168, R0, R20, !PT ;  /* 0x0000001400a87209 */ /* 0x004fce0007810000 */
[----:B------:R-:W-:Y:S01]  /*5280*/  HMMA.16816.F32.BF16 R36, R4, R98, RZ ;  /* 0x000000620424723c */ /* 0x000fe200000418ff */
[----:B------:R-:W-:Y:S02]  /*5290*/  FSETP.NEU.FTZ.AND P1, PT, R168, -INF , PT ;  /* 0xff800000a800780b */ /* 0x000fe40003f3d000 */
[----:B-1----:R-:W-:Y:S01]  /*52a0*/  FMNMX.FTZ R8, R171, R2, !PT ;  /* 0x00000002ab087209 */ /* 0x002fe20007810000 */
[----:B------:R-:W-:-:S04]  /*52b0*/  FFMA.FTZ R2, R54, c[0x0][0x23c], -R12 ;  /* 0x00008f0036027a23 */ /* 0x000fc8000001080c */
[C---:B------:R-:W-:Y:S01]  /*52c0*/  HMMA.16816.F32.BF16 R32, R4.reuse, R106, RZ ;  /* 0x0000006a0420723c */ /* 0x040fe200000418ff */
[----:B---3--:R-:W-:Y:S01]  /*52d0*/  F2FP.BF16.PACK_AB R9, R3, R177 ;  /* 0x000000b10309723e */ /* 0x008fe200000010ff */
[----:B------:R-:W-:Y:S01]  /*52e0*/  LDSM.16.MT88.4 R52, [R234+0xc800] ;  /* 0x00c80000ea34783b */ /* 0x000fe20000004200 */
[----:B------:R-:W-:Y:S01]  /*52f0*/  FMNMX.FTZ R8, R178, R8, !PT ;  /* 0x00000008b2087209 */ /* 0x000fe20007810000 */
[----:B------:R1:W-:Y:S04]  /*5300*/  MUFU.EX2 R198, R2 ;  /* 0x0000000200c67308 */ /* 0x0003e80000000800 */
[C---:B------:R-:W-:Y:S08]  /*5310*/  HMMA.16816.F32.BF16 R28, R4.reuse, R114, RZ ;  /* 0x00000072041c723c */ /* 0x040ff000000418ff */
[----:B------:R-:W-:Y:S01]  /*5320*/  HMMA.16816.F32.BF16 R24, R4, R118, RZ ;  /* 0x000000760418723c */ /* 0x000fe200000418ff */
[----:B-1----:R-:W-:Y:S01]  /*5330*/  FMNMX.FTZ R2, R225, R8, !PT ;  /* 0x00000008e1027209 */ /* 0x002fe20007810000 */
[----:B------:R-:W-:-:S02]  /*5340*/  FFMA.FTZ R8, R64, c[0x0][0x23c], -R12 ;  /* 0x00008f0040087a23 */ /* 0x000fc4000001080c */
[----:B------:R-:W-:Y:S01]  /*5350*/  LDSM.16.MT88.4 R64, [R235+0xc800] ;  /* 0x00c80000eb40783b */ /* 0x000fe20000004200 */
[----:B------:R-:W-:Y:S01]  /*5360*/  FMNMX.FTZ R2, R218, R2, !PT ;  /* 0x00000002da027209 */ /* 0x000fe20007810000 */
[----:B------:R1:W2:Y:S03]  /*5370*/  MUFU.EX2 R244, R8 ;  /* 0x0000000800f47308 */ /* 0x0002a60000000800 */
[----:B------:R-:W-:Y:S01]  /*5380*/  FMNMX.FTZ R14, R217, R2, !PT ;  /* 0x00000002d90e7209 */ /* 0x000fe20007810000 */
[----:B------:R-:W-:-:S04]  /*5390*/  FMUL.FTZ R2, R168, c[0x0][0x23c] ;  /* 0x00008f00a8027a20 */ /* 0x000fc80000410000 */
[----:B------:R-:W3:Y:S01]  /*53a0*/  SHFL.BFLY PT, R15, R14, 0x2, 0x1f ;  /* 0x0c401f000e0f7f89 */ /* 0x000ee200000e0000 */
[----:B------:R-:W-:-:S05]  /*53b0*/  FSEL R2, R2, RZ, P1 ;  /* 0x000000ff02027208 */ /* 0x000fca0000800000 */
[----:B------:R-:W-:Y:S01]  /*53c0*/  FFMA.FTZ R4, R132, c[0x0][0x23c], -R2 ;  /* 0x00008f0084047a23 */ /* 0x000fe20000010802 */
[----:B-1----:R-:W-:-:S03]  /*53d0*/  F2FP.BF16.PACK_AB R8, R21, R232 ;  /* 0x000000e81508723e */ /* 0x002fc600000010ff */
[----:B------:R1:W4:Y:S01]  /*53e0*/  MUFU.EX2 R167, R4 ;  /* 0x0000000400a77308 */ /* 0x0003220000000800 */
[----:B--2---:R-:W-:-:S07]  /*53f0*/  F2FP.BF16.PACK_AB R11, R244, R198 ;  /* 0x000000c6f40b723e */ /* 0x004fce00000010ff */
[----:B------:R-:W-:Y:S01]  /*5400*/  HMMA.16816.F32.BF16 R204, R8, R80, R152 ;  /* 0x0000005008cc723c */ /* 0x000fe20000041898 */
[----:B---3--:R-:W-:-:S06]  /*5410*/  FMNMX.FTZ R0, R14, R15, !PT ;  /* 0x0000000f0e007209 */ /* 0x008fcc0007810000 */
[----:B------:R-:W-:Y:S01]  /*5420*/  IMAD.MOV.U32 R153, RZ, RZ, R21 ;  /* 0x000000ffff997224 */ /* 0x000fe200078e0015 */
[C---:B------:R-:W-:Y:S01]  /*5430*/  HMMA.16816.F32.BF16 R228, R8.reuse, R56, R128 ;  /* 0x0000003808e4723c */ /* 0x040fe20000041880 */
[--C-:B-1----:R-:W-:Y:S01]  /*5440*/  FFMA.FTZ R4, R133, c[0x0][0x23c], -R2.reuse ;  /* 0x00008f0085047a23 */ /* 0x102fe20000010802 */
[----:B------:R-:W-:Y:S01]  /*5450*/  MOV R154, R176 ;  /* 0x000000b0009a7202 */ /* 0x000fe20000000f00 */
[----:B------:R-:W1:Y:S01]  /*5460*/  SHFL.BFLY PT, R5, R0, 0x1, 0x1f ;  /* 0x0c201f0000057f89 */ /* 0x000e6200000e0000 */
[----:B------:R-:W-:Y:S01]  /*5470*/  IMAD.MOV.U32 R155, RZ, RZ, R177 ;  /* 0x000000ffff9b7224 */ /* 0x000fe200078e00b1 */
[----:B------:R2:W-:Y:S03]  /*5480*/  MUFU.EX2 R14, R4 ;  /* 0x00000004000e7308 */ /* 0x0005e60000000800 */
[C---:B------:R-:W-:Y:S08]  /*5490*/  HMMA.16816.F32.BF16 R180, R8.reuse, R76, R140 ;  /* 0x0000004c08b4723c */ /* 0x040ff0000004188c */
[----:B------:R-:W-:Y:S01]  /*54a0*/  HMMA.16816.F32.BF16 R200, R8, R60, R124 ;  /* 0x0000003c08c8723c */ /* 0x000fe2000004187c */
[----:B--2---:R-:W-:-:S02]  /*54b0*/  FFMA.FTZ R4, R165, c[0x0][0x23c], -R2 ;  /* 0x00008f00a5047a23 */ /* 0x004fc40000010802 */
[----:B------:R-:W-:-:S05]  /*54c0*/  IMAD.MOV.U32 R165, RZ, RZ, R155 ;  /* 0x000000ffffa57224 */ /* 0x000fca00078e009b */
[C---:B------:R-:W-:Y:S01]  /*54d0*/  HMMA.16816.F32.BF16 R124, R8.reuse, R82, R84 ;  /* 0x00000052087c723c */ /* 0x040fe20000041854 */
[----:B------:R2:W-:Y:S07]  /*54e0*/  MUFU.EX2 R241, R4 ;  /* 0x0000000400f17308 */ /* 0x0005ee0000000800 */
[----:B------:R-:W-:Y:S01]  /*54f0*/  HMMA.16816.F32.BF16 R212, R8, R64, R148 ;  /* 0x0000004008d4723c */ /* 0x000fe20000041894 */
[----:B------:R-:W-:Y:S01]  /*5500*/  MOV R143, R181 ;  /* 0x000000b5008f7202 */ /* 0x000fe20000000f00 */
[----:B------:R-:W-:Y:S01]  /*5510*/  IMAD.MOV.U32 R142, RZ, RZ, R182 ;  /* 0x000000ffff8e7224 */ /* 0x000fe200078e00b6 */
[----:B------:R-:W-:Y:S01]  /*5520*/  MOV R141, R183 ;  /* 0x000000b7008d7202 */ /* 0x000fe20000000f00 */
[----:B------:R-:W-:-:S04]  /*5530*/  IMAD.MOV.U32 R140, RZ, RZ, R180 ;  /* 0x000000ffff8c7224 */ /* 0x000fc800078e00b4 */
[C---:B------:R-:W-:Y:S01]  /*5540*/  HMMA.16816.F32.BF16 R248, R8.reuse, R72, R136 ;  /* 0x0000004808f8723c */ /* 0x040fe20000041888 */
[--C-:B--2---:R-:W-:Y:S01]  /*5550*/  FFMA.FTZ R4, R164, c[0x0][0x23c], -R2.reuse ;  /* 0x00008f00a4047a23 */ /* 0x104fe20000010802 */
[----:B----4-:R-:W-:Y:S02]  /*5560*/  MOV R164, R167 ;  /* 0x000000a700a47202 */ /* 0x010fe40000000f00 */
[----:B-1----:R-:W-:Y:S01]  /*5570*/  FMNMX.FTZ R167, R0, R5, !PT ;  /* 0x0000000500a77209 */ /* 0x002fe20007810000 */
[----:B------:R1:W-:Y:S01]  /*5580*/  MUFU.EX2 R237, R4 ;  /* 0x0000000400ed7308 */ /* 0x0003e20000000800 */
[--C-:B------:R-:W-:Y:S02]  /*5590*/  FFMA.FTZ R0, R160, c[0x0][0x23c], -R2.reuse ;  /* 0x00008f00a0007a23 */ /* 0x100fe40000010802 */
[----:B------:R-:W-:Y:S01]  /*55a0*/  FSETP.NEU.FTZ.AND P1, PT, R167, -INF , PT ;  /* 0xff800000a700780b */ /* 0x000fe20003f3d000 */
[C---:B------:R-:W-:Y:S04]  /*55b0*/  HMMA.16816.F32.BF16 R220, R8.reuse, R68, R120 ;  /* 0x0000004408dc723c */ /* 0x040fe80000041878 */
[----:B------:R2:W-:Y:S04]  /*55c0*/  MUFU.EX2 R152, R0 ;  /* 0x0000000000987308 */ /* 0x0005e80000000800 */
[----:B------:R-:W-:Y:S01]  /*55d0*/  HMMA.16816.F32.BF16 R144, R8, R52, R144 ;  /* 0x000000340890723c */ /* 0x000fe20000041890 */
[----:B-1----:R-:W-:-:S04]  /*55e0*/  FFMA.FTZ R4, R161, c[0x0][0x23c], -R2 ;  /* 0x00008f00a1047a23 */ /* 0x002fc80000010802 */
[----:B------:R1:W-:Y:S03]  /*55f0*/  MUFU.EX2 R17, R4 ;  /* 0x0000000400117308 */ /* 0x0003e60000000800 */
[----:B------:R-:W-:Y:S01]  /*5600*/  HMMA.16816.F32.BF16 R180, R8, R62, R108 ;  /* 0x0000003e08b4723c */ /* 0x000fe2000004186c */
[----:B--2---:R-:W-:-:S05]  /*5610*/  FMUL.FTZ R0, R167, c[0x0][0x23c] ;  /* 0x00008f00a7007a20 */ /* 0x004fca0000410000 */
[----:B------:R-:W-:Y:S02]  /*5620*/  FSEL R0, R0, RZ, P1 ;  /* 0x000000ff00007208 */ /* 0x000fe40000800000 */
[----:B------:R-:W-:Y:S01]  /*5630*/  HMMA.16816.F32.BF16 R120, R8, R54, R100 ;  /* 0x000000360878723c */ /* 0x000fe20000041864 */
[----:B-1----:R-:W-:-:S07]  /*5640*/  FFMA.FTZ R4, R157, c[0x0][0x23c], -R2 ;  /* 0x00008f009d047a23 */ /* 0x002fce0000010802 */
[C---:B------:R-:W-:Y:S01]  /*5650*/  HMMA.16816.F32.BF16 R208, R8.reuse, R78, R36 ;  /* 0x0000004e08d0723c */ /* 0x040fe20000041824 */
[----:B------:R-:W-:Y:S01]  /*5660*/  IMAD.MOV.U32 R157, RZ, RZ, R178 ;  /* 0x000000ffff9d7224 */ /* 0x000fe200078e00b2 */
[----:B------:R1:W-:Y:S06]  /*5670*/  MUFU.EX2 R166, R4 ;  /* 0x0000000400a67308 */ /* 0x0003ec0000000800 */
[C---:B------:R-:W-:Y:S08]  /*5680*/  HMMA.16816.F32.BF16 R136, R8.reuse, R74, R32 ;  /* 0x0000004a0888723c */ /* 0x040ff00000041820 */
[----:B------:R-:W-:Y:S01]  /*5690*/  HMMA.16816.F32.BF16 R148, R8, R58, R28 ;  /* 0x0000003a0894723c */ /* 0x000fe2000004181c */
[----:B-1----:R-:W-:Y:S01]  /*56a0*/  FFMA.FTZ R4, R156, c[0x0][0x23c], -R2 ;  /* 0x00008f009c047a23 */ /* 0x002fe20000010802 */
[----:B------:R-:W-:-:S03]  /*56b0*/  MOV R156, R199 ;  /* 0x000000c7009c7202 */ /* 0x000fc60000000f00 */
[----:B------:R1:W2:Y:S02]  /*56c0*/  MUFU.EX2 R5, R4 ;  /* 0x0000000400057308 */ /* 0x0002a40000000800 */
[----:B-1----:R-:W-:-:S06]  /*56d0*/  FFMA.FTZ R4, R134, c[0x0][0x23c], -R0 ;  /* 0x00008f0086047a23 */ /* 0x002fcc0000010800 */
[----:B------:R1:W-:Y:S02]  /*56e0*/  MUFU.EX2 R129, R4 ;  /* 0x0000000400817308 */ /* 0x0003e40000000800 */
[--C-:B-1----:R-:W-:Y:S02]  /*56f0*/  FFMA.FTZ R4, R135, c[0x0][0x23c], -R0.reuse ;  /* 0x00008f0087047a23 */ /* 0x102fe40000010800 */
[----:B------:R-:W-:Y:S04]  /*5700*/  HMMA.16816.F32.BF16 R132, R8, R66, R40 ;  /* 0x000000420884723c */ /* 0x000fe80000041828 */
[----:B------:R1:W3:Y:S02]  /*5710*/  MUFU.EX2 R128, R4 ;  /* 0x0000000400807308 */ /* 0x0002e40000000800 */
[----:B-1----:R-:W-:-:S06]  /*5720*/  FFMA.FTZ R4, R170, c[0x0][0x23c], -R0 ;  /* 0x00008f00aa047a23 */ /* 0x002fcc0000010800 */
[----:B------:R1:W-:Y:S02]  /*5730*/  MUFU.EX2 R240, R4 ;  /* 0x0000000400f07308 */ /* 0x0003e40000000800 */
[----:B-1----:R-:W-:Y:S01]  /*5740*/  FFMA.FTZ R4, R169, c[0x0][0x23c], -R0 ;  /* 0x00008f00a9047a23 */ /* 0x002fe20000010800 */
[----:B--2---:R-:W-:-:S05]  /*5750*/  MOV R169, R5 ;  /* 0x0000000500a97202 */ /* 0x004fca0000000f00 */
[----:B------:R1:W2:Y:S01]  /*5760*/  MUFU.EX2 R15, R4 ;  /* 0x00000004000f7308 */ /* 0x0002a20000000800 */
[----:B------:R-:W-:Y:S01]  /*5770*/  F2FP.BF16.PACK_AB R6, R169, R166 ;  /* 0x000000a6a906723e */ /* 0x000fe200000010ff */
[----:B-1----:R-:W-:-:S06]  /*5780*/  FFMA.FTZ R4, R163, c[0x0][0x23c], -R0 ;  /* 0x00008f00a3047a23 */ /* 0x002fcc0000010800 */
[----:B------:R1:W-:Y:S02]  /*5790*/  MUFU.EX2 R16, R4 ;  /* 0x0000000400107308 */ /* 0x0003e40000000800 */
[----:B-1----:R-:W-:Y:S02]  /*57a0*/  FFMA.FTZ R4, R162, c[0x0][0x23c], -R0 ;  /* 0x00008f00a2047a23 */ /* 0x002fe40000010800 */
[----:B------:R-:W-:Y:S04]  /*57b0*/  HMMA.16816.F32.BF16 R160, R8, R70, R24 ;  /* 0x0000004608a0723c */ /* 0x000fe80000041818 */
[----:B------:R1:W-:Y:S03]  /*57c0*/  MUFU.EX2 R84, R4 ;  /* 0x0000000400547308 */ /* 0x0003e60000000800 */
[----:B------:R-:W-:-:S02]  /*57d0*/  F2FP.BF16.PACK_AB R8, R14, R164 ;  /* 0x000000a40e08723e */ /* 0x000fc400000010ff */
[----:B------:R-:W-:Y:S02]  /*57e0*/  F2FP.BF16.PACK_AB R10, R237, R241 ;  /* 0x000000f1ed0a723e */ /* 0x000fe400000010ff */
[----:B---3--:R-:W-:Y:S02]  /*57f0*/  F2FP.BF16.PACK_AB R9, R128, R129 ;  /* 0x000000818009723e */ /* 0x008fe400000010ff */
[----:B--2---:R-:W-:Y:S01]  /*5800*/  F2FP.BF16.PACK_AB R11, R15, R240 ;  /* 0x000000f00f0b723e */ /* 0x004fe200000010ff */
[----:B-1----:R-:W-:-:S06]  /*5810*/  FFMA.FTZ R4, R158, c[0x0][0x23c], -R0 ;  /* 0x00008f009e047a23 */ /* 0x002fcc0000010800 */
[C---:B------:R-:W-:Y:S01]  /*5820*/  HMMA.16816.F32.BF16 R24, R8.reuse, R44, RZ ;  /* 0x0000002c0818723c */ /* 0x040fe200000418ff */
[----:B------:R-:W-:Y:S01]  /*5830*/  IMAD.MOV.U32 R158, RZ, RZ, R198 ;  /* 0x000000ffff9e7224 */ /* 0x000fe200078e00c6 */
[----:B------:R1:W2:Y:S06]  /*5840*/  MUFU.EX2 R5, R4 ;  /* 0x0000000400057308 */ /* 0x0002ac0000000800 */
[C---:B------:R-:W-:Y:S08]  /*5850*/  HMMA.16816.F32.BF16 R20, R8.reuse, R48, RZ ;  /* 0x000000300814723c */ /* 0x040ff000000418ff */
[----:B------:R-:W-:Y:S01]  /*5860*/  HMMA.16816.F32.BF16 R40, R8, R88, RZ ;  /* 0x000000580828723c */ /* 0x000fe200000418ff */
[----:B-1----:R-:W-:Y:S01]  /*5870*/  FFMA.FTZ R4, R159, c[0x0][0x23c], -R0 ;  /* 0x00008f009f047a23 */ /* 0x002fe20000010800 */
[----:B--2---:R-:W-:-:S02]  /*5880*/  MOV R159, R5 ;  /* 0x00000005009f7202 */ /* 0x004fc40000000f00 */
[----:B------:R-:W-:Y:S01]  /*5890*/  F2FP.BF16.PACK_AB R5, R84, R16 ;  /* 0x000000105405723e */ /* 0x000fe200000010ff */
[----:B------:R1:W2:Y:S02]  /*58a0*/  MUFU.EX2 R170, R4 ;  /* 0x0000000400aa7308 */ /* 0x0002a40000000800 */
[----:B------:R-:W-:Y:S01]  /*58b0*/  MOV R88, R197 ;  /* 0x000000c500587202 */ /* 0x000fe20000000f00 */
[----:B------:R-:W-:Y:S01]  /*58c0*/  HMMA.16816.F32.BF16 R36, R8, R92, RZ ;  /* 0x0000005c0824723c */ /* 0x000fe200000418ff */
[----:B------:R-:W-:-:S06]  /*58d0*/  IMAD.MOV.U32 R89, RZ, RZ, R196 ;  /* 0x000000ffff597224 */ /* 0x000fcc00078e00c4 */
[----:B------:R-:W-:Y:S01]  /*58e0*/  IMAD.MOV.U32 R92, RZ, RZ, R154 ;  /* 0x000000ffff5c7224 */ /* 0x000fe200078e009a */
[----:B------:R-:W-:Y:S01]  /*58f0*/  HMMA.16816.F32.BF16 R32, R8, R96, RZ ;  /* 0x000000600820723c */ /* 0x000fe200000418ff */
[----:B------:R-:W-:Y:S02]  /*5900*/  MOV R93, R152 ;  /* 0x00000098005d7202 */ /* 0x000fe40000000f00 */
[----:B-1----:R-:W-:-:S04]  /*5910*/  F2FP.BF16.PACK_AB R4, R152, R17 ;  /* 0x000000119804723e */ /* 0x002fc800000010ff */
[----:B------:R-:W-:Y:S01]  /*5920*/  IMAD.MOV.U32 R96, RZ, RZ, R153 ;  /* 0x000000ffff607224 */ /* 0x000fe200078e0099 */
[----:B--2---:R-:W-:Y:S01]  /*5930*/  F2FP.BF16.PACK_AB R7, R170, R159 ;  /* 0x0000009faa07723e */ /* 0x004fe200000010ff */
[----:B------:R-:W-:Y:S01]  /*5940*/  HMMA.16816.F32.BF16 R28, R8, R104, RZ ;  /* 0x00000068081c723c */ /* 0x000fe200000418ff */
[----:B------:R-:W-:-:S07]  /*5950*/  MOV R97, R84 ;  /* 0x0000005400617202 */ /* 0x000fce0000000f00 */
[C---:B------:R-:W-:Y:S07]  /*5960*/  HMMA.16816.F32.BF16 R176, R4.reuse, R60, R24 ;  /* 0x0000003c04b0723c */ /* 0x040fee0000041818 */
[----:B------:R-:W-:Y:S01]  /*5970*/  MOV R60, R142 ;  /* 0x0000008e003c7202 */ /* 0x000fe20000000f00 */
[----:B------:R-:W-:Y:S01]  /*5980*/  HMMA.16816.F32.BF16 R100, R4, R52, R20 ;  /* 0x000000340464723c */ /* 0x000fe20000041814 */
[----:B------:R-:W-:-:S06]  /*5990*/  IMAD.MOV.U32 R61, RZ, RZ, R141 ;  /* 0x000000ffff3d7224 */ /* 0x000fcc00078e008d */
[----:B------:R-:W-:Y:S01]  /*59a0*/  IMAD.MOV.U32 R53, RZ, RZ, R143 ;  /* 0x000000ffff357224 */ /* 0x000fe200078e008f */
[----:B------:R-:W-:Y:S01]  /*59b0*/  HMMA.16816.F32.BF16 R24, R8, R112, RZ ;  /* 0x000000700818723c */ /* 0x000fe200000418ff */
[----:B------:R-:W-:-:S06]  /*59c0*/  MOV R52, R140 ;  /* 0x0000008c00347202 */ /* 0x000fcc0000000f00 */
[----:B------:R-:W-:Y:S01]  /*59d0*/  IMAD.MOV.U32 R113, RZ, RZ, R170 ;  /* 0x000000ffff717224 */ /* 0x000fe200078e00aa */
[----:B------:R-:W-:Y:S01]  /*59e0*/  HMMA.16816.F32.BF16 R20, R8, R116, RZ ;  /* 0x000000740814723c */ /* 0x000fe200000418ff */
[----:B------:R-:W-:Y:S02]  /*59f0*/  MOV R112, R169 ;  /* 0x000000a900707202 */ /* 0x000fe40000000f00 */
[----:B------:R-:W-:-:S04]  /*5a00*/  MOV R169, R156 ;  /* 0x0000009c00a97202 */ /* 0x000fc80000000f00 */
[----:B------:R-:W-:Y:S01]  /*5a10*/  IMAD.MOV.U32 R117, RZ, RZ, R129 ;  /* 0x000000ffff757224 */ /* 0x000fe200078e0081 */
[----:B------:R-:W-:Y:S01]  /*5a20*/  MOV R116, R128 ;  /* 0x0000008000747202 */ /* 0x000fe20000000f00 */
[C---:B------:R-:W-:Y:S08]  /*5a30*/  HMMA.16816.F32.BF16 R84, R4.reuse, R80, R40 ;  /* 0x000000500454723c */ /* 0x040ff00000041828 */
[C---:B------:R-:W-:Y:S08]  /*5a40*/  HMMA.16816.F32.BF16 R108, R4.reuse, R64, R36 ;  /* 0x00000040046c723c */ /* 0x040ff00000041824 */
[C---:B------:R-:W-:Y:S08]  /*5a50*/  HMMA.16816.F32.BF16 R152, R4.reuse, R76, R32 ;  /* 0x0000004c0498723c */ /* 0x040ff00000041820 */
[C---:B------:R-:W-:Y:S08]  /*5a60*/  HMMA.16816.F32.BF16 R140, R4.reuse, R72, R28 ;  /* 0x00000048048c723c */ /* 0x040ff0000004181c */
[C---:B------:R-:W-:Y:S08]  /*5a70*/  HMMA.16816.F32.BF16 R128, R4.reuse, R56, R24 ;  /* 0x000000380480723c */ /* 0x040ff00000041818 */
[----:B------:R-:W-:Y:S08]  /*5a80*/  HMMA.16816.F32.BF16 R196, R4, R68, R20 ;  /* 0x0000004404c4723c */ /* 0x000ff00000041814 */
[C---:B------:R-:W-:Y:S08]  /*5a90*/  HMMA.16816.F32.BF16 R40, R8.reuse, R50, RZ ;  /* 0x000000320828723c */ /* 0x040ff000000418ff */
[C---:B------:R-:W-:Y:S08]  /*5aa0*/  HMMA.16816.F32.BF16 R44, R8.reuse, R46, RZ ;  /* 0x0000002e082c723c */ /* 0x040ff000000418ff */
[C---:B------:R-:W-:Y:S08]  /*5ab0*/  HMMA.16816.F32.BF16 R36, R8.reuse, R90, RZ ;  /* 0x0000005a0824723c */ /* 0x040ff000000418ff */
[C---:B------:R-:W-:Y:S08]  /*5ac0*/  HMMA.16816.F32.BF16 R32, R8.reuse, R94, RZ ;  /* 0x0000005e0820723c */ /* 0x040ff000000418ff */
[C---:B------:R-:W-:Y:S08]  /*5ad0*/  HMMA.16816.F32.BF16 R28, R8.reuse, R98, RZ ;  /* 0x00000062081c723c */ /* 0x040ff000000418ff */
[C---:B------:R-:W-:Y:S08]  /*5ae0*/  HMMA.16816.F32.BF16 R24, R8.reuse, R106, RZ ;  /* 0x0000006a0818723c */ /* 0x040ff000000418ff */
[C---:B------:R-:W-:Y:S07]  /*5af0*/  HMMA.16816.F32.BF16 R20, R8.reuse, R114, RZ ;  /* 0x000000720814723c */ /* 0x040fee00000418ff */
[----:B------:R-:W-:Y:S01]  /*5b00*/  IMAD.MOV.U32 R114, RZ, RZ, R97 ;  /* 0x000000ffff727224 */ /* 0x000fe200078e0061 */
[----:B------:R-:W-:Y:S01]  /*5b10*/  HMMA.16816.F32.BF16 R48, R8, R118, RZ ;  /* 0x000000760830723c */ /* 0x000fe200000418ff */
[----:B------:R-:W-:-:S06]  /*5b20*/  IMAD.MOV.U32 R115, RZ, RZ, R93 ;  /* 0x000000ffff737224 */ /* 0x000fcc00078e005d */
[--C-:B------:R-:W-:Y:S01]  /*5b30*/  FFMA.FTZ R8, R190, c[0x0][0x23c], -R2.reuse ;  /* 0x00008f00be087a23 */ /* 0x100fe20000010802 */
[C---:B------:R-:W-:Y:S01]  /*5b40*/  HMMA.16816.F32.BF16 R44, R4.reuse, R62, R44 ;  /* 0x0000003e042c723c */ /* 0x040fe2000004182c */
[----:B------:R-:W-:Y:S02]  /*5b50*/  MOV R190, R88 ;  /* 0x0000005800be7202 */ /* 0x000fe40000000f00 */
[----:B------:R1:W-:Y:S05]  /*5b60*/  MUFU.EX2 R97, R8 ;  /* 0x0000000800617308 */ /* 0x0003ea0000000800 */
[C---:B------:R-:W-:Y:S08]  /*5b70*/  HMMA.16816.F32.BF16 R40, R4.reuse, R54, R40 ;  /* 0x000000360428723c */ /* 0x040ff00000041828 */
[----:B------:R-:W-:Y:S01]  /*5b80*/  HMMA.16816.F32.BF16 R36, R4, R82, R36 ;  /* 0x000000520424723c */ /* 0x000fe20000041824 */
[----:B-1----:R-:W-:-:S02]  /*5b90*/  FFMA.FTZ R8, R189, c[0x0][0x23c], -R2 ;  /* 0x00008f00bd087a23 */ /* 0x002fc40000010802 */
[----:B------:R-:W-:Y:S02]  /*5ba0*/  IMAD.MOV.U32 R189, RZ, RZ, R159 ;  /* 0x000000ffffbd7224 */ /* 0x000fe400078e009f */
[----:B------:R1:W-:Y:S03]  /*5bb0*/  MUFU.EX2 R99, R8 ;  /* 0x0000000800637308 */ /* 0x0003e60000000800 */
[C---:B------:R-:W-:Y:S07]  /*5bc0*/  HMMA.16816.F32.BF16 R32, R4.reuse, R66, R32 ;  /* 0x000000420420723c */ /* 0x040fee0000041820 */
[----:B------:R-:W-:Y:S01]  /*5bd0*/  MOV R67, R96 ;  /* 0x0000006000437202 */ /* 0x000fe20000000f00 */
[----:B------:R-:W-:Y:S01]  /*5be0*/  HMMA.16816.F32.BF16 R76, R4, R78, R28 ;  /* 0x0000004e044c723c */ /* 0x000fe2000004181c */
[----:B------:R-:W-:Y:S01]  /*5bf0*/  LDSM.16.MT88.4 R28, [R234+0xd000] ;  /* 0x00d00000ea1c783b */ /* 0x000fe20000004200 */
[----:B------:R-:W-:Y:S01]  /*5c00*/  MOV R66, R92 ;  /* 0x0000005c00427202 */ /* 0x000fe20000000f00 */
[----:B-1----:R-:W-:-:S05]  /*5c10*/  FFMA.FTZ R8, R173, c[0x0][0x23c], -R2 ;  /* 0x00008f00ad087a23 */ /* 0x002fca0000010802 */
[C---:B------:R-:W-:Y:S01]  /*5c20*/  HMMA.16816.F32.BF16 R72, R4.reuse, R74, R24 ;  /* 0x0000004a0448723c */ /* 0x040fe20000041818 */
[----:B------:R-:W-:Y:S01]  /*5c30*/  LDSM.16.MT88.4 R24, [R236+0xd000] ;  /* 0x00d00000ec18783b */ /* 0x000fe20000004200 */
[----:B------:R1:W-:Y:S06]  /*5c40*/  MUFU.EX2 R159, R8 ;  /* 0x00000008009f7308 */ /* 0x0003ec0000000800 */
[C---:B------:R-:W-:Y:S01]  /*5c50*/  HMMA.16816.F32.BF16 R56, R4.reuse, R58, R20 ;  /* 0x0000003a0438723c */ /* 0x040fe20000041814 */
[----:B------:R-:W2:Y:S07]  /*5c60*/  LDSM.16.MT88.4 R20, [R233+0xd000] ;  /* 0x00d00000e914783b */ /* 0x000eae0000004200 */
[----:B------:R-:W-:Y:S01]  /*5c70*/  HMMA.16816.F32.BF16 R48, R4, R70, R48 ;  /* 0x000000460430723c */ /* 0x000fe20000041830 */
[----:B-1----:R-:W-:-:S04]  /*5c80*/  FFMA.FTZ R8, R172, c[0x0][0x23c], -R2 ;  /* 0x00008f00ac087a23 */ /* 0x002fc80000010802 */
[----:B------:R1:W3:Y:S02]  /*5c90*/  MUFU.EX2 R118, R8 ;  /* 0x0000000800767308 */ /* 0x0002e40000000800 */
[----:B------:R-:W-:-:S06]  /*5ca0*/  FFMA.FTZ R4, R174, c[0x0][0x23c], -R13 ;  /* 0x00008f00ae047a23 */ /* 0x000fcc000001080d */
[----:B------:R4:W-:Y:S01]  /*5cb0*/  MUFU.EX2 R170, R4 ;  /* 0x0000000400aa7308 */ /* 0x0009e20000000800 */
[----:B-1----:R-:W-:Y:S01]  /*5cc0*/  FFMA.FTZ R8, R193, c[0x0][0x23c], -R0 ;  /* 0x00008f00c1087a23 */ /* 0x002fe20000010800 */
[----:B---3--:R-:W-:Y:S02]  /*5cd0*/  F2FP.BF16.PACK_AB R10, R118, R159 ;  /* 0x0000009f760a723e */ /* 0x008fe400000010ff */
[----:B------:R-:W-:-:S04]  /*5ce0*/  MOV R193, R89 ;  /* 0x0000005900c17202 */ /* 0x000fc80000000f00 */
[----:B------:R1:W-:Y:S01]  /*5cf0*/  MUFU.EX2 R96, R8 ;  /* 0x0000000800607308 */ /* 0x0003e20000000800 */
[----:B----4-:R-:W-:Y:S02]  /*5d00*/  FFMA.FTZ R4, R184, c[0x0][0x23c], -R13 ;  /* 0x00008f00b8047a23 */ /* 0x010fe4000001080d */
[----:B------:R-:W-:-:S05]  /*5d10*/  IMAD.MOV.U32 R184, RZ, RZ, R52 ;  /* 0x000000ffffb87224 */ /* 0x000fca00078e0034 */
[----:B------:R3:W4:Y:S01]  /*5d20*/  MUFU.EX2 R64, R4 ;  /* 0x0000000400407308 */ /* 0x0007220000000800 */
[----:B-1----:R-:W-:Y:S02]  /*5d30*/  FFMA.FTZ R8, R191, c[0x0][0x23c], -R0 ;  /* 0x00008f00bf087a23 */ /* 0x002fe40000010800 */
[----:B------:R-:W-:-:S05]  /*5d40*/  IMAD.MOV.U32 R191, RZ, RZ, R158 ;  /* 0x000000ffffbf7224 */ /* 0x000fca00078e009e */
[----:B------:R1:W1:Y:S01]  /*5d50*/  MUFU.EX2 R98, R8 ;  /* 0x0000000800627308 */ /* 0x0002620000000800 */
[----:B---3--:R-:W-:Y:S01]  /*5d60*/  FFMA.FTZ R4, R194, c[0x0][0x23c], -R12 ;  /* 0x00008f00c2047a23 */ /* 0x008fe2000001080c */
[----:B----4-:R-:W-:-:S06]  /*5d70*/  F2FP.BF16.PACK_AB R6, R64, R170 ;  /* 0x000000aa4006723e */ /* 0x010fcc00000010ff */
[----:B------:R3:W-:Y:S01]  /*5d80*/  MUFU.EX2 R80, R4 ;  /* 0x0000000400507308 */ /* 0x0007e20000000800 */
[----:B-1----:R-:W-:Y:S01]  /*5d90*/  FFMA.FTZ R8, R175, c[0x0][0x23c], -R0 ;  /* 0x00008f00af087a23 */ /* 0x002fe20000010800 */
[----:B------:R-:W-:-:S06]  /*5da0*/  F2FP.BF16.PACK_AB R9, R98, R96 ;  /* 0x000000606209723e */ /* 0x000fcc00000010ff */
[----:B------:R1:W-:Y:S01]  /*5db0*/  MUFU.EX2 R158, R8 ;  /* 0x00000008009e7308 */ /* 0x0003e20000000800 */
[----:B---3--:R-:W-:-:S07]  /*5dc0*/  FFMA.FTZ R4, R192, c[0x0][0x23c], -R12 ;  /* 0x00008f00c0047a23 */ /* 0x008fce000001080c */
[----:B------:R3:W4:Y:S01]  /*5dd0*/  MUFU.EX2 R82, R4 ;  /* 0x0000000400527308 */ /* 0x0007220000000800 */
[----:B-1----:R-:W-:-:S07]  /*5de0*/  FFMA.FTZ R8, R171, c[0x0][0x23c], -R0 ;  /* 0x00008f00ab087a23 */ /* 0x002fce0000010800 */
[----:B------:R1:W1:Y:S01]  /*5df0*/  MUFU.EX2 R119, R8 ;  /* 0x0000000800777308 */ /* 0x0002620000000800 */
[----:B---3--:R-:W-:Y:S01]  /*5e00*/  FFMA.FTZ R4, R186, c[0x0][0x23c], -R12 ;  /* 0x00008f00ba047a23 */ /* 0x008fe2000001080c */
[----:B----4-:R-:W-:Y:S01]  /*5e10*/  F2FP.BF16.PACK_AB R5, R82, R80 ;  /* 0x000000505205723e */ /* 0x010fe200000010ff */
[----:B------:R-:W-:-:S05]  /*5e20*/  IMAD.MOV.U32 R186, RZ, RZ, R60 ;  /* 0x000000ffffba7224 */ /* 0x000fca00078e003c */
[----:B------:R3:W-:Y:S01]  /*5e30*/  MUFU.EX2 R156, R4 ;  /* 0x00000004009c7308 */ /* 0x0007e20000000800 */
[----:B-1----:R-:W-:Y:S01]  /*5e40*/  FFMA.FTZ R8, R188, c[0x0][0x23c], -R13 ;  /* 0x00008f00bc087a23 */ /* 0x002fe2000001080d */
[----:B------:R-:W-:-:S06]  /*5e50*/  F2FP.BF16.PACK_AB R11, R119, R158 ;  /* 0x0000009e770b723e */ /* 0x000fcc00000010ff */
[----:B------:R1:W-:Y:S01]  /*5e60*/  MUFU.EX2 R81, R8 ;  /* 0x0000000800517308 */ /* 0x0003e20000000800 */
[----:B---3--:R-:W-:Y:S01]  /*5e70*/  FFMA.FTZ R4, R185, c[0x0][0x23c], -R12 ;  /* 0x00008f00b9047a23 */ /* 0x008fe2000001080c */
[----:B------:R-:W-:-:S06]  /*5e80*/  MOV R185, R53 ;  /* 0x0000003500b97202 */ /* 0x000fcc0000000f00 */
[----:B------:R-:W3:Y:S01]  /*5e90*/  MUFU.EX2 R65, R4 ;  /* 0x0000000400417308 */ /* 0x000ee20000000800 */
[----:B-1----:R-:W-:Y:S01]  /*5ea0*/  FFMA.FTZ R8, R187, c[0x0][0x23c], -R13 ;  /* 0x00008f00bb087a23 */ /* 0x002fe2000001080d */
[----:B------:R-:W-:-:S06]  /*5eb0*/  MOV R187, R61 ;  /* 0x0000003d00bb7202 */ /* 0x000fcc0000000f00 */
[----:B------:R1:W4:Y:S01]  /*5ec0*/  MUFU.EX2 R83, R8 ;  /* 0x0000000800537308 */ /* 0x0003220000000800 */
[----:B---3--:R-:W-:Y:S02]  /*5ed0*/  F2FP.BF16.PACK_AB R7, R65, R156 ;  /* 0x0000009c4107723e */ /* 0x008fe400000010ff */
[----:B-1----:R-:W-:Y:S02]  /*5ee0*/  F2FP.BF16.PACK_AB R8, R99, R97 ;  /* 0x000000616308723e */ /* 0x002fe400000010ff */
[----:B----4-:R-:W-:-:S05]  /*5ef0*/  F2FP.BF16.PACK_AB R4, R83, R81 ;  /* 0x000000515304723e */ /* 0x010fca00000010ff */
[-C--:B--2---:R-:W-:Y:S08]  /*5f00*/  HMMA.16816.F32.BF16 R176, R8, R20.reuse, R176 ;  /* 0x0000001408b0723c */ /* 0x084ff000000418b0 */
[C---:B------:R-:W-:Y:S07]  /*5f10*/  HMMA.16816.F32.BF16 R172, R4.reuse, R20, R200 ;  /* 0x0000001404ac723c */ /* 0x040fee00000418c8 */
[----:B------:R-:W-:Y:S01]  /*5f20*/  IMAD.MOV.U32 R203, RZ, RZ, R66 ;  /* 0x000000ffffcb7224 */ /* 0x000fe200078e0042 */
[----:B------:R-:W-:Y:S01]  /*5f30*/  HMMA.16816.F32.BF16 R180, R4, R22, R180 ;  /* 0x0000001604b4723c */ /* 0x000fe200000418b4 */
[----:B------:R-:W-:Y:S01]  /*5f40*/  MOV R202, R67 ;  /* 0x0000004300ca7202 */ /* 0x000fe20000000f00 */
[----:B------:R-:W-:Y:S01]  /*5f50*/  IMAD.MOV.U32 R200, RZ, RZ, R116 ;  /* 0x000000ffffc87224 */ /* 0x000fe200078e0074 */
[----:B------:R-:W-:-:S05]  /*5f60*/  MOV R201, R117 ;  /* 0x0000007500c97202 */ /* 0x000fca0000000f00 */
[C---:B------:R-:W-:Y:S01]  /*5f70*/  HMMA.16816.F32.BF16 R44, R8.reuse, R22, R44 ;  /* 0x00000016082c723c */ /* 0x040fe2000004182c */
[----:B------:R-:W1:Y:S07]  /*5f80*/  LDSM.16.MT88.4 R20, [R235+0xd000] ;  /* 0x00d00000eb14783b */ /* 0x000e6e0000004200 */
[----:B------:R-:W-:Y:S08]  /*5f90*/  HMMA.16816.F32.BF16 R68, R8, R28, R100 ;  /* 0x0000001c0844723c */ /* 0x000ff00000041864 */
[C---:B------:R-:W-:Y:S08]  /*5fa0*/  HMMA.16816.F32.BF16 R88, R4.reuse, R24, R204 ;  /* 0x000000180458723c */ /* 0x040ff000000418cc */
[C---:B------:R-:W-:Y:S08]  /*5fb0*/  HMMA.16816.F32.BF16 R52, R4.reuse, R28, R144 ;  /* 0x0000001c0434723c */ /* 0x040ff00000041890 */
[-C--:B------:R-:W-:Y:S08]  /*5fc0*/  HMMA.16816.F32.BF16 R60, R4, R30.reuse, R120 ;  /* 0x0000001e043c723c */ /* 0x080ff00000041878 */
[C---:B------:R-:W-:Y:S01]  /*5fd0*/  HMMA.16816.F32.BF16 R40, R8.reuse, R30, R40 ;  /* 0x0000001e0828723c */ /* 0x040fe20000041828 */
[----:B------:R-:W2:Y:S07]  /*5fe0*/  LDSM.16.MT88.4 R28, [R236+0xf000] ;  /* 0x00f00000ec1c783b */ /* 0x000eae0000004200 */
[-C--:B-1----:R-:W-:Y:S08]  /*5ff0*/  HMMA.16816.F32.BF16 R100, R8, R20.reuse, R108 ;  /* 0x000000140864723c */ /* 0x082ff0000004186c */
[C---:B------:R-:W-:Y:S07]  /*6000*/  HMMA.16816.F32.BF16 R104, R4.reuse, R20, R212 ;  /* 0x000000140468723c */ /* 0x040fee00000418d4 */
[----:B------:R-:W-:Y:S01]  /*6010*/  IMAD.MOV.U32 R214, RZ, RZ, R64 ;  /* 0x000000ffffd67224 */ /* 0x000fe200078e0040 */
[----:B------:R-:W-:Y:S01]  /*6020*/  HMMA.16816.F32.BF16 R108, R4, R22, R132 ;  /* 0x00000016046c723c */ /* 0x000fe20000041884 */
[----:B------:R-:W-:Y:S01]  /*6030*/  MOV R215, R65 ;  /* 0x0000004100d77202 */ /* 0x000fe20000000f00 */
[----:B------:R-:W-:Y:S01]  /*6040*/  IMAD.MOV.U32 R212, RZ, RZ, R118 ;  /* 0x000000ffffd47224 */ /* 0x000fe200078e0076 */
[----:B------:R-:W-:-:S05]  /*6050*/  MOV R213, R119 ;  /* 0x0000007700d57202 */ /* 0x000fca0000000f00 */
[C---:B------:R-:W-:Y:S01]  /*6060*/  HMMA.16816.F32.BF16 R204, R8.reuse, R22, R32 ;  /* 0x0000001608cc723c */ /* 0x040fe20000041820 */
[----:B------:R-:W1:Y:S04]  /*6070*/  LDSM.16.MT88.4 R20, [R234+0xf000] ;  /* 0x00f00000ea14783b */ /* 0x000e680000004200 */
[----:B------:R-:W-:Y:S03]  /*6080*/  LDSM.16.MT88.4 R32, [R235+0xf000] ;  /* 0x00f00000eb20783b */ /* 0x000fe60000004200 */
[----:B------:R-:W-:Y:S08]  /*6090*/  HMMA.16816.F32.BF16 R84, R8, R24, R84 ;  /* 0x000000180854723c */ /* 0x000ff00000041854 */
[-C--:B------:R-:W-:Y:S08]  /*60a0*/  HMMA.16816.F32.BF16 R92, R4, R26.reuse, R124 ;  /* 0x0000001a045c723c */ /* 0x080ff0000004187c */
[----:B------:R-:W-:Y:S01]  /*60b0*/  HMMA.16816.F32.BF16 R36, R8, R26, R36 ;  /* 0x0000001a0824723c */ /* 0x000fe20000041824 */
[----:B------:R-:W3:Y:S07]  /*60c0*/  LDSM.16.MT88.4 R24, [R233+0xf000] ;  /* 0x00f00000e918783b */ /* 0x000eee0000004200 */
[C---:B--2---:R-:W-:Y:S07]  /*60d0*/  HMMA.16816.F32.BF16 R144, R4.reuse, R28, R228 ;  /* 0x0000001c0490723c */ /* 0x044fee00000418e4 */
[----:B------:R-:W-:Y:S01]  /*60e0*/  MOV R231, R157 ;  /* 0x0000009d00e77202 */ /* 0x000fe20000000f00 */
[----:B------:R-:W-:Y:S01]  /*60f0*/  HMMA.16816.F32.BF16 R148, R4, R30, R148 ;  /* 0x0000001e0494723c */ /* 0x000fe20000041894 */
[----:B------:R-:W-:-:S02]  /*6100*/  MOV R228, R164 ;  /* 0x000000a400e47202 */ /* 0x000fc40000000f00 */
[----:B------:R-:W-:Y:S02]  /*6110*/  MOV R230, R201 ;  /* 0x000000c900e67202 */ /* 0x000fe40000000f00 */
[----:B------:R-:W-:-:S03]  /*6120*/  MOV R229, R202 ;  /* 0x000000ca00e57202 */ /* 0x000fc60000000f00 */
[C---:B-1----:R-:W-:Y:S07]  /*6130*/  HMMA.16816.F32.BF16 R132, R4.reuse, R20, R248 ;  /* 0x000000140484723c */ /* 0x042fee00000418f8 */
[----:B------:R-:W-:Y:S01]  /*6140*/  IMAD.MOV.U32 R248, RZ, RZ, R159 ;  /* 0x000000fffff87224 */ /* 0x000fe200078e009f */
[----:B------:R-:W-:Y:S01]  /*6150*/  MOV R249, R158 ;  /* 0x0000009e00f97202 */ /* 0x000fe20000000f00 */
[----:B------:R-:W-:Y:S01]  /*6160*/  HMMA.16816.F32.BF16 R136, R4, R22, R136 ;  /* 0x000000160488723c */ /* 0x000fe20000041888 */
[----:B------:R-:W-:Y:S01]  /*6170*/  MOV R251, R156 ;  /* 0x0000009c00fb7202 */ /* 0x000fe20000000f00 */
[----:B------:R-:W-:-:S06]  /*6180*/  IMAD.MOV.U32 R250, RZ, RZ, R170 ;  /* 0x000000fffffa7224 */ /* 0x000fcc00078e00aa */
[C---:B---3--:R-:W-:Y:S07]  /*6190*/  HMMA.16816.F32.BF16 R120, R4.reuse, R24, R184 ;  /* 0x000000180478723c */ /* 0x048fee00000418b8 */
[----:B------:R-:W-:Y:S01]  /*61a0*/  MOV R184, R193 ;  /* 0x000000c100b87202 */ /* 0x000fe20000000f00 */
[----:B------:R-:W-:Y:S01]  /*61b0*/  HMMA.16816.F32.BF16 R156, R4, R32, R220 ;  /* 0x00000020049c723c */ /* 0x000fe200000418dc */
[----:B------:R-:W-:Y:S01]  /*61c0*/  IMAD.MOV.U32 R187, RZ, RZ, R191 ;  /* 0x000000ffffbb7224 */ /* 0x000fe200078e00bf */
[----:B------:R-:W-:Y:S01]  /*61d0*/  MOV R185, R190 ;  /* 0x000000be00b97202 */ /* 0x000fe20000000f00 */
[----:B------:R-:W-:-:S02]  /*61e0*/  IMAD.MOV.U32 R186, RZ, RZ, R189 ;  /* 0x000000ffffba7224 */ /* 0x000fc400078e00bd */
[----:B------:R-:W-:Y:S01]  /*61f0*/  IMAD.MOV.U32 R202, RZ, RZ, R184 ;  /* 0x000000ffffca7224 */ /* 0x000fe200078e00b8 */
[----:B------:R-:W-:Y:S01]  /*6200*/  MOV R201, R187 ;  /* 0x000000bb00c97202 */ /* 0x000fe20000000f00 */
[----:B------:R-:W-:Y:S01]  /*6210*/  IMAD.MOV.U32 R222, RZ, RZ, R113 ;  /* 0x000000ffffde7224 */ /* 0x000fe200078e0071 */
[C---:B------:R-:W-:Y:S01]  /*6220*/  HMMA.16816.F32.BF16 R124, R4.reuse, R26, R208 ;  /* 0x0000001a047c723c */ /* 0x040fe200000418d0 */
[----:B------:R-:W-:Y:S01]  /*6230*/  IMAD.MOV.U32 R113, RZ, RZ, R165 ;  /* 0x000000ffff717224 */ /* 0x000fe200078e00a5 */
[----:B------:R-:W-:Y:S01]  /*6240*/  MOV R221, R185 ;  /* 0x000000b900dd7202 */ /* 0x000fe20000000f00 */
[----:B------:R-:W-:Y:S01]  /*6250*/  IMAD.MOV.U32 R220, RZ, RZ, R203 ;  /* 0x000000ffffdc7224 */ /* 0x000fe200078e00cb */
[----:B------:R-:W-:Y:S02]  /*6260*/  MOV R223, R169 ;  /* 0x000000a900df7202 */ /* 0x000fe40000000f00 */
[----:B------:R-:W-:Y:S02]  /*6270*/  MOV R203, R186 ;  /* 0x000000ba00cb7202 */ /* 0x000fe40000000f00 */
[----:B------:R-:W-:Y:S01]  /*6280*/  HMMA.16816.F32.BF16 R64, R4, R34, R160 ;  /* 0x000000220440723c */ /* 0x000fe200000418a0 */
[----:B------:R-:W-:Y:S01]  /*6290*/  MOV R211, R244 ;  /* 0x000000f400d37202 */ /* 0x000fe20000000f00 */
[----:B------:R-:W-:Y:S01]  /*62a0*/  IMAD.MOV.U32 R210, RZ, RZ, R223 ;  /* 0x000000ffffd27224 */ /* 0x000fe200078e00df */
[----:B------:R-:W2:Y:S01]  /*62b0*/  LDL.LU R244, [R1+0xf0] ;  /* 0x0000f00001f47983 */ /* 0x000ea20000300800 */
[----:B------:R-:W-:-:S03]  /*62c0*/  IMAD.MOV.U32 R223, RZ, RZ, R80 ;  /* 0x000000ffffdf7224 */ /* 0x000fc600078e0050 */
[----:B------:R-:W-:Y:S01]  /*62d0*/  FFMA.FTZ R4, R246, c[0x0][0x23c], -R2 ;  /* 0x00008f00f6047a23 */ /* 0x000fe20000010802 */
[----:B------:R-:W-:Y:S01]  /*62e0*/  HMMA.16816.F32.BF16 R116, R8, R24, R152 ;  /* 0x000000180874723c */ /* 0x000fe20000041898 */
[----:B------:R-:W-:-:S07]  /*62f0*/  MOV R7, R228 ;  /* 0x000000e400077202 */ /* 0x000fce0000000f00 */
[C---:B------:R-:W-:Y:S01]  /*6300*/  HMMA.16816.F32.BF16 R56, R8.reuse, R30, R56 ;  /* 0x0000001e0838723c */ /* 0x040fe20000041838 */
[----:B------:R1:W-:Y:S01]  /*6310*/  MUFU.EX2 R171, R4 ;  /* 0x0000000400ab7308 */ /* 0x0003e20000000800 */
[----:B------:R-:W-:Y:S01]  /*6320*/  IMAD.MOV.U32 R6, RZ, RZ, R201 ;  /* 0x000000ffff067224 */ /* 0x000fe200078e00c9 */
[----:B------:R-:W-:Y:S01]  /*6330*/  MOV R162, R222 ;  /* 0x000000de00a27202 */ /* 0x000fe20000000f00 */
[----:B------:R-:W-:Y:S01]  /*6340*/  IMAD.MOV.U32 R160, RZ, RZ, R230 ;  /* 0x000000ffffa07224 */ /* 0x000fe200078e00e6 */
[----:B------:R-:W-:Y:S01]  /*6350*/  MOV R163, R229 ;  /* 0x000000e500a37202 */ /* 0x000fe20000000f00 */
[----:B------:R-:W-:Y:S01]  /*6360*/  IMAD.MOV.U32 R230, RZ, RZ, R83 ;  /* 0x000000ffffe67224 */ /* 0x000fe200078e0053 */
[----:B------:R-:W-:Y:S01]  /*6370*/  MOV R228, R99 ;  /* 0x0000006300e47202 */ /* 0x000fe20000000f00 */
[C---:B------:R-:W-:Y:S01]  /*6380*/  HMMA.16816.F32.BF16 R188, R8.reuse, R20, R140 ;  /* 0x0000001408bc723c */ /* 0x040fe2000004188c */
[----:B------:R-:W-:Y:S07]  /*6390*/  LDSM.16.MT88.4 R184, [R233+0xd800] ;  /* 0x00d80000e9b8783b */ /* 0x000fee0000004200 */
[----:B------:R-:W-:Y:S01]  /*63a0*/  HMMA.16816.F32.BF16 R24, R8, R26, R76 ;  /* 0x0000001a0818723c */ /* 0x000fe2000004184c */
[----:B-1----:R-:W-:-:S07]  /*63b0*/  FFMA.FTZ R4, R226, c[0x0][0x23c], -R2 ;  /* 0x00008f00e2047a23 */ /* 0x002fce0000010802 */
[C---:B------:R-:W-:Y:S01]  /*63c0*/  HMMA.16816.F32.BF16 R196, R8.reuse, R32, R196 ;  /* 0x0000002008c4723c */ /* 0x040fe200000418c4 */
[----:B------:R1:W3:Y:S07]  /*63d0*/  MUFU.EX2 R208, R4 ;  /* 0x0000000400d07308 */ /* 0x0002ee0000000800 */
[----:B------:R-:W-:Y:S01]  /*63e0*/  HMMA.16816.F32.BF16 R48, R8, R34, R48 ;  /* 0x000000220830723c */ /* 0x000fe20000041830 */
[----:B------:R-:W-:Y:S01]  /*63f0*/  MOV R154, R160 ;  /* 0x000000a0009a7202 */ /* 0x000fe20000000f00 */
[----:B------:R-:W-:Y:S01]  /*6400*/  LDSM.16.MT88.4 R140, [R234+0xf800] ;  /* 0x00f80000ea8c783b */ /* 0x000fe20000004200 */
[----:B------:R-:W-:-:S02]  /*6410*/  MOV R155, R162 ;  /* 0x000000a2009b7202 */ /* 0x000fc40000000f00 */
[----:B------:R-:W-:Y:S02]  /*6420*/  MOV R229, R98 ;  /* 0x0000006200e57202 */ /* 0x000fe40000000f00 */
[----:B------:R-:W-:Y:S01]  /*6430*/  MOV R222, R81 ;  /* 0x0000005100de7202 */ /* 0x000fe20000000f00 */
[C---:B------:R-:W-:Y:S01]  /*6440*/  HMMA.16816.F32.BF16 R20, R8.reuse, R22, R72 ;  /* 0x000000160814723c */ /* 0x040fe20000041848 */
[--C-:B-1----:R-:W-:Y:S02]  /*6450*/  FFMA.FTZ R4, R216, c[0x0][0x23c], -R2.reuse ;  /* 0x00008f00d8047a23 */ /* 0x102fe40000010802 */
[----:B------:R-:W-:Y:S01]  /*6460*/  FFMA.FTZ R2, R195, c[0x0][0x23c], -R2 ;  /* 0x00008f00c3027a23 */ /* 0x000fe20000010802 */
[----:B------:R-:W-:Y:S01]  /*6470*/  MOV R216, R6 ;  /* 0x0000000600d87202 */ /* 0x000fe20000000f00 */
[----:B------:R-:W-:Y:S03]  /*6480*/  MUFU.EX2 R209, R4 ;  /* 0x0000000400d17308 */ /* 0x000fe60000000800 */
[----:B------:R-:W-:Y:S01]  /*6490*/  HMMA.16816.F32.BF16 R192, R8, R28, R128 ;  /* 0x0000001c08c0723c */ /* 0x000fe20000041880 */
[----:B------:R-:W-:Y:S01]  /*64a0*/  MOV R246, R155 ;  /* 0x0000009b00f67202 */ /* 0x000fe20000000f00 */
[----:B------:R-:W-:Y:S03]  /*64b0*/  LDSM.16.MT88.4 R128, [R233+0xf800] ;  /* 0x00f80000e980783b */ /* 0x000fe60000004200 */
[----:B------:R1:W-:Y:S02]  /*64c0*/  MUFU.EX2 R170, R2 ;  /* 0x0000000200aa7308 */ /* 0x0003e40000000800 */
[----:B-1----:R-:W-:-:S02]  /*64d0*/  FFMA.FTZ R2, R231, c[0x0][0x23c], -R0 ;  /* 0x00008f00e7027a23 */ /* 0x002fc40000010800 */
[----:B------:R-:W-:Y:S01]  /*64e0*/  IMAD.MOV.U32 R231, RZ, RZ, R200 ;  /* 0x000000ffffe77224 */ /* 0x000fe200078e00c8 */
[----:B------:R-:W-:-:S03]  /*64f0*/  MOV R200, R112 ;  /* 0x0000007000c87202 */ /* 0x000fc60000000f00 */
[----:B------:R1:W-:Y:S01]  /*6500*/  MUFU.EX2 R164, R2 ;  /* 0x0000000200a47308 */ /* 0x0003e20000000800 */
[----:B------:R-:W-:Y:S02]  /*6510*/  MOV R112, R15 ;  /* 0x0000000f00707202 */ /* 0x000fe40000000f00 */
[----:B------:R-:W-:Y:S01]  /*6520*/  MOV R161, R231 ;  /* 0x000000e700a17202 */ /* 0x000fe20000000f00 */
[----:B------:R-:W-:Y:S01]  /*6530*/  FADD.FTZ R8, R7, R14 ;  /* 0x0000000e07087221 */ /* 0x000fe20000010000 */
[----:B------:R-:W-:Y:S02]  /*6540*/  MOV R5, R200 ;  /* 0x000000c800057202 */ /* 0x000fe40000000f00 */
[----:B------:R-:W-:Y:S01]  /*6550*/  MOV R231, R82 ;  /* 0x0000005200e77202 */ /* 0x000fe20000000f00 */
[----:B------:R-:W-:Y:S02]  /*6560*/  IMAD.MOV.U32 R153, RZ, RZ, R161 ;  /* 0x000000ffff997224 */ /* 0x000fe400078e00a1 */
[----:B-1----:R-:W-:Y:S01]  /*6570*/  FFMA.FTZ R2, R225, c[0x0][0x23c], -R0 ;  /* 0x00008f00e1027a23 */ /* 0x002fe20000010800 */
[----:B------:R-:W-:Y:S01]  /*6580*/  MOV R7, R202 ;  /* 0x000000ca00077202 */ /* 0x000fe20000000f00 */
[----:B------:R-:W-:Y:S01]  /*6590*/  IMAD.MOV.U32 R161, RZ, RZ, R166 ;  /* 0x000000ffffa17224 */ /* 0x000fe200078e00a6 */
[----:B------:R-:W-:Y:S01]  /*65a0*/  MOV R33, R114 ;  /* 0x0000007200217202 */ /* 0x000fe20000000f00 */
[----:B------:R-:W2:Y:S01]  /*65b0*/  LDL.LU R166, [R1+0xec] ;  /* 0x0000ec0001a67983 */ /* 0x000ea20000300800 */
[----:B------:R1:W4:Y:S01]  /*65c0*/  MUFU.EX2 R165, R2 ;  /* 0x0000000200a57308 */ /* 0x0003220000000800 */
[----:B------:R-:W-:Y:S01]  /*65d0*/  IMAD.MOV.U32 R226, RZ, RZ, R5 ;  /* 0x000000ffffe27224 */ /* 0x000fe200078e0005 */
[----:B------:R-:W-:Y:S01]  /*65e0*/  MOV R32, R115 ;  /* 0x0000007300207202 */ /* 0x000fe20000000f00 */
[----:B------:R-:W-:Y:S01]  /*65f0*/  LDSM.16.MT88.4 R80, [R234+0xd800] ;  /* 0x00d80000ea50783b */ /* 0x000fe20000004200 */
[----:B-1----:R-:W-:-:S02]  /*6600*/  FFMA.FTZ R2, R218, c[0x0][0x23c], -R0 ;  /* 0x00008f00da027a23 */ /* 0x002fc40000010800 */
[----:B------:R-:W-:Y:S01]  /*6610*/  FFMA.FTZ R0, R217, c[0x0][0x23c], -R0 ;  /* 0x00008f00d9007a23 */ /* 0x000fe20000010800 */
[----:B------:R-:W-:Y:S01]  /*6620*/  MOV R225, R7 ;  /* 0x0000000700e17202 */ /* 0x000fe20000000f00 */
[----:B------:R-:W-:Y:S01]  /*6630*/  MUFU.EX2 R169, R2 ;  /* 0x0000000200a97308 */ /* 0x000fe20000000800 */
[----:B------:R-:W1:Y:S07]  /*6640*/  LDSM.16.MT88.4 R4, [R235+0xf800] ;  /* 0x00f80000eb04783b */ /* 0x000e6e0000004200 */
[----:B------:R3:W1:Y:S02]  /*6650*/  MUFU.EX2 R31, R0 ;  /* 0x00000000001f7308 */ /* 0x0006640000000800 */
[----:B---3--:R-:W-:-:S06]  /*6660*/  FFMA.FTZ R0, R252, c[0x0][0x23c], -R13 ;  /* 0x00008f00fc007a23 */ /* 0x008fcc000001080d */
[----:B------:R3:W-:Y:S02]  /*6670*/  MUFU.EX2 R29, R0 ;  /* 0x00000000001d7308 */ /* 0x0007e40000000800 */
[----:B---3--:R-:W-:-:S06]  /*6680*/  FFMA.FTZ R0, R247, c[0x0][0x23c], -R13 ;  /* 0x00008f00f7007a23 */ /* 0x008fcc000001080d */
[----:B------:R3:W1:Y:S02]  /*6690*/  MUFU.EX2 R30, R0 ;  /* 0x00000000001e7308 */ /* 0x0006640000000800 */
[----:B---3--:R-:W-:-:S06]  /*66a0*/  FFMA.FTZ R0, R224, c[0x0][0x23c], -R13 ;  /* 0x00008f00e0007a23 */ /* 0x008fcc000001080d */
[----:B------:R3:W-:Y:S01]  /*66b0*/  MUFU.EX2 R28, R0 ;  /* 0x00000000001c7308 */ /* 0x0007e20000000800 */
[----:B------:R-:W-:Y:S02]  /*66c0*/  FFMA.FTZ R2, R245, c[0x0][0x23c], -R12 ;  /* 0x00008f00f5027a23 */ /* 0x000fe4000001080c */
[----:B---3--:R-:W-:-:S05]  /*66d0*/  FFMA.FTZ R0, R219, c[0x0][0x23c], -R13 ;  /* 0x00008f00db007a23 */ /* 0x008fca000001080d */
[----:B------:R3:W-:Y:S01]  /*66e0*/  MUFU.EX2 R15, R0 ;  /* 0x00000000000f7308 */ /* 0x0007e20000000800 */
[----:B------:R-:W-:Y:S01]  /*66f0*/  IMAD.MOV.U32 R219, RZ, RZ, R112 ;  /* 0x000000ffffdb7224 */ /* 0x000fe200078e0070 */
[----:B------:R-:W-:Y:S02]  /*6700*/  MOV R224, R113 ;  /* 0x0000007100e07202 */ /* 0x000fe40000000f00 */
[----:B------:R-:W-:Y:S01]  /*6710*/  LDSM.16.MT88.4 R112, [R235+0xd800] ;  /* 0x00d80000eb70783b */ /* 0x000fe20000004200 */
[--C-:B---3--:R-:W-:Y:S02]  /*6720*/  FFMA.FTZ R0, R220, c[0x0][0x23c], -R12.reuse ;  /* 0x00008f00dc007a23 */ /* 0x108fe4000001080c */
[----:B------:R-:W-:Y:S02]  /*6730*/  IMAD.MOV.U32 R220, RZ, RZ, R97 ;  /* 0x000000ffffdc7224 */ /* 0x000fe400078e0061 */
[----:B------:R3:W-:Y:S02]  /*6740*/  MUFU.EX2 R11, R0 ;  /* 0x00000000000b7308 */ /* 0x0007e40000000800 */
[----:B---3--:R-:W-:Y:S01]  /*6750*/  FFMA.FTZ R0, R221, c[0x0][0x23c], -R12 ;  /* 0x00008f00dd007a23 */ /* 0x008fe2000001080c */
[----:B------:R-:W-:-:S02]  /*6760*/  MOV R221, R96 ;  /* 0x0000006000dd7202 */ /* 0x000fc40000000f00 */
[----:B------:R-:W3:Y:S03]  /*6770*/  LDSM.16.MT88.4 R96, [R236+0xd800] ;  /* 0x00d80000ec60783b */ /* 0x000ee60000004200 */
[----:B------:R1:W1:Y:S02]  /*6780*/  MUFU.EX2 R13, R0 ;  /* 0x00000000000d7308 */ /* 0x0002640000000800 */
[----:B-1----:R-:W-:-:S06]  /*6790*/  FFMA.FTZ R0, R227, c[0x0][0x23c], -R12 ;  /* 0x00008f00e3007a23 */ /* 0x002fcc000001080c */
[----:B------:R1:W-:Y:S02]  /*67a0*/  MUFU.EX2 R12, R2 ;  /* 0x00000002000c7308 */ /* 0x0003e40000000800 */
[----:B-1----:R-:W-:Y:S02]  /*67b0*/  FADD.FTZ R2, R154, R153 ;  /* 0x000000999a027221 */ /* 0x002fe40000010000 */
[----:B------:R-:W1:Y:S04]  /*67c0*/  LDSM.16.MT88.4 R152, [R236+0xf800] ;  /* 0x00f80000ec98783b */ /* 0x000e680000004200 */
[----:B------:R3:W3:Y:S01]  /*67d0*/  MUFU.EX2 R14, R0 ;  /* 0x00000000000e7308 */ /* 0x0006e20000000800 */
[----:B------:R-:W-:Y:S02]  /*67e0*/  MOV R160, R203 ;  /* 0x000000cb00a07202 */ /* 0x000fe40000000f00 */
[----:B------:R-:W-:Y:S01]  /*67f0*/  MOV R162, R3 ;  /* 0x0000000300a27202 */ /* 0x000fe20000000f00 */
[----:B------:R-:W-:Y:S01]  /*6800*/  IMAD.MOV.U32 R34, RZ, RZ, R242 ;  /* 0x000000ffff227224 */ /* 0x000fe200078e00f2 */
[----:B------:R-:W-:Y:S01]  /*6810*/  MOV R35, R243 ;  /* 0x000000f300237202 */ /* 0x000fe20000000f00 */
[----:B------:R-:W-:Y:S01]  /*6820*/  IMAD.MOV.U32 R218, RZ, RZ, R160 ;  /* 0x000000ffffda7224 */ /* 0x000fe200078e00a0 */
[----:B------:R-:W-:Y:S01]  /*6830*/  MOV R217, R161 ;  /* 0x000000a100d97202 */ /* 0x000fe20000000f00 */
[----:B------:R-:W-:Y:S01]  /*6840*/  IMAD.MOV.U32 R247, RZ, RZ, R163 ;  /* 0x000000fffff77224 */ /* 0x000fe200078e00a3 */
[----:B------:R-:W-:Y:S01]  /*6850*/  MOV R252, R162 ;  /* 0x000000a200fc7202 */ /* 0x000fe20000000f00 */
[----:B------:R-:W-:Y:S01]  /*6860*/  FADD.FTZ R9, R35, R34 ;  /* 0x0000002223097221 */ /* 0x000fe20000010000 */
[----:B------:R-:W-:-:S02]  /*6870*/  F2FP.BF16.PACK_AB R200, R208, R171 ;  /* 0x000000abd0c8723e */ /* 0x000fc400000010ff */
[----:B----4-:R-:W-:Y:S02]  /*6880*/  F2FP.BF16.PACK_AB R201, R165, R164 ;  /* 0x000000a4a5c9723e */ /* 0x010fe400000010ff */
[----:B------:R-:W-:Y:S01]  /*6890*/  F2FP.BF16.PACK_AB R202, R170, R209 ;  /* 0x000000d1aaca723e */ /* 0x000fe200000010ff */
[----:B---3--:R-:W-:Y:S01]  /*68a0*/  FADD.FTZ R0, R241, R8 ;  /* 0x00000008f1007221 */ /* 0x008fe20000010000 */
[----:B------:R-:W-:Y:S01]  /*68b0*/  F2FP.BF16.PACK_AB R203, R31, R169 ;  /* 0x000000a91fcb723e */ /* 0x000fe200000010ff */
[----:B------:R-:W-:Y:S01]  /*68c0*/  FADD.FTZ R2, R240, R2 ;  /* 0x00000002f0027221 */ /* 0x000fe20000010000 */
[----:B------:R-:W-:Y:S01]  /*68d0*/  F2FP.BF16.PACK_AB R160, R30, R29 ;  /* 0x0000001d1ea0723e */ /* 0x000fe200000010ff */
[----:B------:R3:W5:Y:S01]  /*68e0*/  LDL.LU R3, [R1+0xe8] ;  /* 0x0000e80001037983 */ /* 0x0007620000300800 */
[----:B------:R-:W-:Y:S02]  /*68f0*/  F2FP.BF16.PACK_AB R161, R13, R11 ;  /* 0x0000000b0da1723e */ /* 0x000fe400000010ff */
[----:B------:R-:W-:-:S02]  /*6900*/  F2FP.BF16.PACK_AB R162, R15, R28 ;  /* 0x0000001c0fa2723e */ /* 0x000fc400000010ff */
[----:B------:R-:W-:Y:S02]  /*6910*/  F2FP.BF16.PACK_AB R163, R14, R12 ;  /* 0x0000000c0ea3723e */ /* 0x000fe400000010ff */
[----:B------:R-:W-:Y:S01]  /*6920*/  MOV R35, R219 ;  /* 0x000000db00237202 */ /* 0x000fe20000000f00 */
[----:B------:R-:W-:Y:S01]  /*6930*/  FADD.FTZ R9, R238, R9 ;  /* 0x00000009ee097221 */ /* 0x000fe20000010000 */
[----:B------:R-:W-:Y:S01]  /*6940*/  MOV R219, R232 ;  /* 0x000000e800db7202 */ /* 0x000fe20000000f00 */
[----:B------:R-:W-:Y:S01]  /*6950*/  FADD.FTZ R0, R237, R0 ;  /* 0x00000000ed007221 */ /* 0x000fe20000010000 */
[----:B------:R-:W-:Y:S01]  /*6960*/  HMMA.16816.F32.BF16 R196, R200, R4, R196 ;  /* 0x00000004c8c4723c */ /* 0x000fe200000418c4 */
[----:B------:R-:W-:Y:S02]  /*6970*/  FADD.FTZ R2, R35, R2 ;  /* 0x0000000223027221 */ /* 0x000fe40000010000 */
[----:B------:R-:W-:-:S05]  /*6980*/  FADD.FTZ R0, R17, R0 ;  /* 0x0000000011007221 */ /* 0x000fca0000010000 */
[----:B------:R-:W-:Y:S01]  /*6990*/  HMMA.16816.F32.BF16 R156, R160, R4, R156 ;  /* 0x00000004a09c723c */ /* 0x000fe2000004189c */
[----:B------:R-:W-:-:S06]  /*69a0*/  FADD.FTZ R2, R16, R2 ;  /* 0x0000000210027221 */ /* 0x000fcc0000010000 */
[----:B------:R-:W-:Y:S01]  /*69b0*/  FADD.FTZ R4, R18, R9 ;  /* 0x0000000912047221 */ /* 0x000fe20000010000 */
[----:B------:R-:W-:Y:S01]  /*69c0*/  HMMA.16816.F32.BF16 R176, R200, R184, R176 ;  /* 0x000000b8c8b0723c */ /* 0x000fe200000418b0 */
[----:B------:R-:W-:-:S07]  /*69d0*/  FADD.FTZ R2, R33, R2 ;  /* 0x0000000221027221 */ /* 0x000fce0000010000 */
[C---:B------:R-:W-:Y:S08]  /*69e0*/  HMMA.16816.F32.BF16 R172, R160.reuse, R184, R172 ;  /* 0x000000b8a0ac723c */ /* 0x040ff000000418ac */
[----:B------:R-:W-:Y:S08]  /*69f0*/  HMMA.16816.F32.BF16 R180, R160, R186, R180 ;  /* 0x000000baa0b4723c */ /* 0x000ff000000418b4 */
[-C--:B------:R-:W-:Y:S08]  /*6a00*/  HMMA.16816.F32.BF16 R68, R200, R80.reuse, R68 ;  /* 0x00000050c844723c */ /* 0x080ff00000041844 */
[C---:B------:R-:W-:Y:S08]  /*6a10*/  HMMA.16816.F32.BF16 R72, R160.reuse, R80, R52 ;  /* 0x00000050a048723c */ /* 0x040ff00000041834 */
[----:B------:R-:W-:Y:S08]  /*6a20*/  HMMA.16816.F32.BF16 R76, R160, R82, R60 ;  /* 0x00000052a04c723c */ /* 0x000ff0000004183c */
[----:B------:R-:W-:Y:S01]  /*6a30*/  HMMA.16816.F32.BF16 R84, R200, R96, R84 ;  /* 0x00000060c854723c */ /* 0x000fe20000041854 */
[----:B--2---:R-:W-:-:S07]  /*6a40*/  FADD.FTZ R10, R244, R166 ;  /* 0x000000a6f40a7221 */ /* 0x004fce0000010000 */
[----:B------:R-:W-:Y:S01]  /*6a50*/  HMMA.16816.F32.BF16 R88, R160, R96, R88 ;  /* 0x00000060a058723c */ /* 0x000fe20000041858 */
[----:B------:R3:W5:Y:S01]  /*6a60*/  LDL.LU R166, [R1+0xe4] ;  /* 0x0000e40001a67983 */ /* 0x0007620000300800 */
[----:B------:R-:W-:-:S03]  /*6a70*/  FADD.FTZ R8, R239, R10 ;  /* 0x0000000aef087221 */ /* 0x000fc60000010000 */
[----:B------:R3:W5:Y:S01]  /*6a80*/  LDL.LU R244, [R1+0xe0] ;  /* 0x0000e00001f47983 */ /* 0x0007620000300800 */
[----:B------:R-:W-:Y:S02]  /*6a90*/  FADD.FTZ R5, R19, R8 ;  /* 0x0000000813057221 */ /* 0x000fe40000010000 */
[----:B------:R-:W-:Y:S01]  /*6aa0*/  FADD.FTZ R8, R224, R4 ;  /* 0x00000004e0087221 */ /* 0x000fe20000010000 */
[C---:B------:R-:W-:Y:S01]  /*6ab0*/  HMMA.16816.F32.BF16 R92, R160.reuse, R98, R92 ;  /* 0x00000062a05c723c */ /* 0x040fe2000004185c */
[----:B------:R-:W-:Y:S01]  /*6ac0*/  FADD.FTZ R5, R219, R5 ;  /* 0x00000005db057221 */ /* 0x000fe20000010000 */
[----:B------:R3:W5:Y:S01]  /*6ad0*/  LDL.LU R243, [R1+0xdc] ;  /* 0x0000dc0001f37983 */ /* 0x0007620000300800 */
[----:B------:R-:W-:Y:S02]  /*6ae0*/  FADD.FTZ R4, R32, R0 ;  /* 0x0000000020047221 */ /* 0x000fe40000010000 */
[----:B------:R-:W-:Y:S01]  /*6af0*/  FADD.FTZ R0, R247, R5 ;  /* 0x00000005f7007221 */ /* 0x000fe20000010000 */
[----:B------:R3:W5:Y:S02]  /*6b00*/  LDL.LU R242, [R1+0xd8] ;  /* 0x0000d80001f27983 */ /* 0x0007640000300800 */
[C---:B------:R-:W-:Y:S01]  /*6b10*/  HMMA.16816.F32.BF16 R104, R160.reuse, R112, R104 ;  /* 0x00000070a068723c */ /* 0x040fe20000041868 */
[----:B------:R-:W-:Y:S01]  /*6b20*/  FADD.FTZ R5, R252, R8 ;  /* 0x00000008fc057221 */ /* 0x000fe20000010000 */
[----:B------:R3:W5:Y:S04]  /*6b30*/  LDL.LU R241, [R1+0xd4] ;  /* 0x0000d40001f17983 */ /* 0x0007680000300800 */
[----:B------:R3:W5:Y:S02]  /*6b40*/  LDL.LU R240, [R1+0xd0] ;  /* 0x0000d00001f07983 */ /* 0x0007640000300800 */
[C---:B------:R-:W-:Y:S02]  /*6b50*/  HMMA.16816.F32.BF16 R108, R160.reuse, R114, R108 ;  /* 0x00000072a06c723c */ /* 0x040fe4000004186c */
        /* <DEDUP_REMOVED lines=11> */
[C---:B------:R-:W-:Y:S08]  /*6c10*/  HMMA.16816.F32.BF16 R136, R160.reuse, R142, R136 ;  /* 0x0000008ea088723c */ /* 0x040ff00000041888 */
[C---:B-1----:R-:W-:Y:S08]  /*6c20*/  HMMA.16816.F32.BF16 R144, R160.reuse, R152, R144 ;  /* 0x00000098a090723c */ /* 0x042ff00000041890 */
        /* <DEDUP_REMOVED lines=59> */
[----:B------:R-:W2:Y:S04]  /*6fe0*/  LDL.64 R250, [R1+0x68] ;  /* 0x0000680001fa7983 */ /* 0x000ea80000100a00 */
[----:B------:R-:W4:Y:S04]  /*6ff0*/  LDL R213, [R1+0x70] ;  /* 0x0000700001d57983 */ /* 0x000f280000100800 */
[----:B---3--:R-:W3:Y:S01]  /*7000*/  LDL.64 R214, [R1+0xa0] ;  /* 0x0000a00001d67983 */ /* 0x008ee20000100a00 */
[----:B------:R-:W-:Y:S01]  /*7010*/  UIADD3 UR21, UR8, -0x2, URZ ;  /* 0xfffffffe08157890 */ /* 0x000fe2000fffe03f */
[----:B------:R-:W-:-:S04]  /*7020*/  DEPBAR.LE SB0, 0x0 ;  /* 0x000080000000791a */ /* 0x000fc80000000000 */
[----:B------:R-:W-:Y:S01]  /*7030*/  USHF.R.S32.HI UR5, URZ, 0x1f, UR21 ;  /* 0x0000001f3f057899 */ /* 0x000fe20008011415 */
[----:B------:R-:W-:Y:S01]  /*7040*/  IMAD.U32 R4, RZ, RZ, UR21 ;  /* 0x00000015ff047e24 */ /* 0x000fe2000f8e00ff */
[----:B------:R-:W-:Y:S02]  /*7050*/  UIMAD UR4, UR12, UR21, URZ ;  /* 0x000000150c0472a4 */ /* 0x000fe4000f8e023f */
[----:B------:R-:W-:Y:S02]  /*7060*/  UISETP.GE.AND UP0, UPT, UR8, 0x3, UPT ;  /* 0x000000030800788c */ /* 0x000fe4000bf06270 */
[----:B------:R-:W-:Y:S01]  /*7070*/  UIMAD UR4, UR5, UR17, UR4 ;  /* 0x00000011050472a4 */ /* 0x000fe2000f8e0204 */
[----:B------:R-:W-:Y:S01]  /*7080*/  BAR.SYNC.DEFER_BLOCKING 0x0 ;  /* 0x0000000000007b1d */ /* 0x000fe20000010000 */
[----:B--2---:R-:W-:Y:S02]  /*7090*/  ISETP.GE.AND P3, PT, R250, c[0x0][0x220], PT ;  /* 0x00008800fa007a0c */ /* 0x004fe40003f66270 */
[----:B----4-:R-:W-:Y:S01]  /*70a0*/  ISETP.GE.AND P2, PT, R213, c[0x0][0x220], PT ;  /* 0x00008800d5007a0c */ /* 0x010fe20003f46270 */
[----:B---3--:R-:W-:-:S05]  /*70b0*/  IMAD.WIDE.U32 R4, R4, UR17, R214 ;  /* 0x0000001104047c25 */ /* 0x008fca000f8e00d6 */
[----:B------:R-:W-:-:S05]  /*70c0*/  IADD3 R0, R5, UR4, RZ ;  /* 0x0000000405007c10 */ /* 0x000fca000fffe0ff */
[----:B-----5:R-:W-:Y:S01]  /*70d0*/  @P3 STS.128 [R244+0xc000], RZ ;  /* 0x00c000fff4003388 */ /* 0x020fe20000000c00 */
[C---:B------:R-:W-:Y:S02]  /*70e0*/  @!P3 LEA R6, P4, R4.reuse, c[0x0][0x170], 0x1 ;  /* 0x00005c000406ba11 */ /* 0x040fe400078808ff */
[C---:B------:R-:W-:Y:S02]  /*70f0*/  @!P2 LEA R22, P0, R4.reuse, c[0x0][0x170], 0x1 ;  /* 0x00005c000416aa11 */ /* 0x040fe400078008ff */
[C---:B------:R-:W-:Y:S02]  /*7100*/  IADD3 R2, P1, R4.reuse, UR14, RZ ;  /* 0x0000000e04027c10 */ /* 0x040fe4000ff3e0ff */
[C-C-:B------:R-:W-:Y:S02]  /*7110*/  @!P3 LEA.HI.X R7, R4.reuse, c[0x0][0x174], R0.reuse, 0x1, P4 ;  /* 0x00005d000407ba11 */ /* 0x140fe400020f0c00 */
[----:B------:R-:W-:Y:S02]  /*7120*/  @!P2 LEA.HI.X R23, R4, c[0x0][0x174], R0, 0x1, P0 ;  /* 0x00005d000417aa11 */ /* 0x000fe400000f0c00 */
[----:B------:R-:W-:Y:S01]  /*7130*/  IADD3.X R4, R0, UR9, RZ, P1, !PT ;  /* 0x0000000900047c10 */ /* 0x000fe20008ffe4ff */
[----:B------:R-:W-:Y:S01]  /*7140*/  @!PT LDS RZ, [RZ] ;  /* 0x00000000fffff984 */ /* 0x000fe20000000800 */
[----:B------:R-:W-:Y:S01]  /*7150*/  @!PT LDS RZ, [RZ] ;  /* 0x00000000fffff984 */ /* 0x000fe20000000800 */
[----:B------:R-:W-:Y:S01]  /*7160*/  @!PT LDS RZ, [RZ] ;  /* 0x00000000fffff984 */ /* 0x000fe20000000800 */
[----:B------:R1:W-:Y:S01]  /*7170*/  @!P3 LDGSTS.E.BYPASS.LTC128B.128 [R244+0xc000], [R6.64] ;  /* 0x0c00000006f4bfae */ /* 0x0003e2000b901d52 */
[----:B------:R-:W-:-:S02]  /*7180*/  @!P3 LEA R20, P4, R2, c[0x0][0x170], 0x1 ;  /* 0x00005c000214ba11 */ /* 0x000fc400078808ff */
[C---:B------:R-:W-:Y:S01]  /*7190*/  @!P2 LEA R14, P0, R2.reuse, c[0x0][0x170], 0x1 ;  /* 0x00005c00020eaa11 */ /* 0x040fe200078008ff */
[----:B------:R-:W-:Y:S01]  /*71a0*/  @P2 STS.128 [R244+0xe000], RZ ;  /* 0x00e000fff4002388 */ /* 0x000fe20000000c00 */
[C---:B------:R-:W-:Y:S02]  /*71b0*/  IADD3 R0, P1, R2.reuse, UR14, RZ ;  /* 0x0000000e02007c10 */ /* 0x040fe4000ff3e0ff */
[C-C-:B------:R-:W-:Y:S01]  /*71c0*/  @!P3 LEA.HI.X R21, R2.reuse, c[0x0][0x174], R4.reuse, 0x1, P4 ;  /* 0x00005d000215ba11 */ /* 0x140fe200020f0c04 */
[----:B------:R-:W-:Y:S01]  /*71d0*/  @!PT LDS RZ, [RZ] ;  /* 0x00000000fffff984 */ /* 0x000fe20000000800 */
[----:B------:R-:W-:Y:S01]  /*71e0*/  @!PT LDS RZ, [RZ] ;  /* 0x00000000fffff984 */ /* 0x000fe20000000800 */
[----:B------:R-:W-:Y:S01]  /*71f0*/  @!PT LDS RZ, [RZ] ;  /* 0x00000000fffff984 */ /* 0x000fe20000000800 */
[----:B------:R2:W-:Y:S01]  /*7200*/  @!P2 LDGSTS.E.BYPASS.LTC128B.128 [R244+0xe000], [R22.64+0x80] ;  /* 0x0e00008016f4afae */ /* 0x0005e2000b901d52 */
[----:B------:R-:W-:Y:S02]  /*7210*/  @!P2 LEA.HI.X R15, R2, c[0x0][0x174], R4, 0x1, P0 ;  /* 0x00005d00020faa11 */ /* 0x000fe400000f0c04 */
[----:B------:R-:W-:Y:S01]  /*7220*/  IADD3.X R4, R4, UR9, RZ, P1, !PT ;  /* 0x0000000904047c10 */ /* 0x000fe20008ffe4ff */
[----:B------:R-:W-:Y:S01]  /*7230*/  @P3 STS.128 [R244+0xc800], RZ ;  /* 0x00c800fff4003388 */ /* 0x000fe20000000c00 */
[----:B------:R-:W-:-:S02]  /*7240*/  IADD3 R2, P0, R0, UR14, RZ ;  /* 0x0000000e00027c10 */ /* 0x000fc4000ff1e0ff */
[C---:B------:R-:W-:Y:S01]  /*7250*/  @!P3 LEA R12, P5, R0.reuse, c[0x0][0x170], 0x1 ;  /* 0x00005c00000cba11 */ /* 0x040fe200078a08ff */
[----:B------:R-:W-:Y:S01]  /*7260*/  @!PT LDS RZ, [RZ] ;  /* 0x00000000fffff984 */ /* 0x000fe20000000800 */
[----:B------:R-:W-:Y:S01]  /*7270*/  @!PT LDS RZ, [RZ] ;  /* 0x00000000fffff984 */ /* 0x000fe20000000800 */
[----:B------:R-:W-:Y:S01]  /*7280*/  @!PT LDS RZ, [RZ] ;  /* 0x00000000fffff984 */ /* 0x000fe20000000800 */
[----:B------:R2:W-:Y:S01]  /*7290*/  @!P3 LDGSTS.E.BYPASS.LTC128B.128 [R244+0xc800], [R20.64] ;  /* 0x0c80000014f4bfae */ /* 0x0005e2000b901d52 */
[----:B------:R-:W-:Y:S02]  /*72a0*/  @!P2 LEA R8, P1, R0, c[0x0][0x170], 0x1 ;  /* 0x00005c000008aa11 */ /* 0x000fe400078208ff */
[----:B------:R-:W-:Y:S01]  /*72b0*/  IADD3.X R5, R4, UR9, RZ, P0, !PT ;  /* 0x0000000904057c10 */ /* 0x000fe200087fe4ff */
[----:B------:R-:W-:Y:S01]  /*72c0*/  @P2 STS.128 [R244+0xe800], RZ ;  /* 0x00e800fff4002388 */ /* 0x000fe20000000c00 */
[----:B------:R-:W-:Y:S02]  /*72d0*/  @!P3 LEA R10, P4, R2, c[0x0][0x170], 0x1 ;  /* 0x00005c00020aba11 */ /* 0x000fe400078808ff */
[C-C-:B------:R-:W-:Y:S01]  /*72e0*/  @!P3 LEA.HI.X R13, R0.reuse, c[0x0][0x174], R4.reuse, 0x1, P5 ;  /* 0x00005d00000dba11 */ /* 0x140fe200028f0c04 */
[----:B------:R-:W-:Y:S01]  /*72f0*/  @!PT LDS RZ, [RZ] ;  /* 0x00000000fffff984 */ /* 0x000fe20000000800 */
[----:B------:R-:W-:Y:S01]  /*7300*/  @!PT LDS RZ, [RZ] ;  /* 0x00000000fffff984 */ /* 0x000fe20000000800 */
[----:B------:R-:W-:Y:S01]  /*7310*/  @!PT LDS RZ, [RZ] ;  /* 0x00000000fffff984 */ /* 0x000fe20000000800 */
[----:B------:R3:W-:Y:S01]  /*7320*/  @!P2 LDGSTS.E.BYPASS.LTC128B.128 [R244+0xe800], [R14.64+0x80] ;  /* 0x0e8000800ef4afae */ /* 0x0007e2000b901d52 */
[----:B------:R-:W-:-:S02]  /*7330*/  @!P2 LEA.HI.X R9, R0, c[0x0][0x174], R4, 0x1, P1 ;  /* 0x00005d000009aa11 */ /* 0x000fc400008f0c04 */
[C---:B-1----:R-:W-:Y:S01]  /*7340*/  @!P2 LEA R6, P0, R2.reuse, c[0x0][0x170], 0x1 ;  /* 0x00005c000206aa11 */ /* 0x042fe200078008ff */
[----:B------:R-:W-:Y:S01]  /*7350*/  @P3 STS.128 [R244+0xd000], RZ ;  /* 0x00d000fff4003388 */ /* 0x000fe20000000c00 */
[C-C-:B------:R-:W-:Y:S02]  /*7360*/  @!P3 LEA.HI.X R11, R2.reuse, c[0x0][0x174], R5.reuse, 0x1, P4 ;  /* 0x00005d00020bba11 */ /* 0x140fe400020f0c05 */
[----:B------:R-:W-:Y:S01]  /*7370*/  @!P2 LEA.HI.X R7, R2, c[0x0][0x174], R5, 0x1, P0 ;  /* 0x00005d000207aa11 */ /* 0x000fe200000f0c05 */
[----:B------:R-:W-:Y:S01]  /*7380*/  @!PT LDS RZ, [RZ] ;  /* 0x00000000fffff984 */ /* 0x000fe20000000800 */
[----:B------:R-:W-:Y:S01]  /*7390*/  @!PT LDS RZ, [RZ] ;  /* 0x00000000fffff984 */ /* 0x000fe20000000800 */
[----:B------:R-:W-:Y:S01]  /*73a0*/  @!PT LDS RZ, [RZ] ;  /* 0x00000000fffff984 */ /* 0x000fe20000000800 */
[----:B------:R3:W-:Y:S04]  /*73b0*/  @!P3 LDGSTS.E.BYPASS.LTC128B.128 [R244+0xd000], [R12.64] ;  /* 0x0d0000000cf4bfae */ /* 0x0007e8000b901d52 */
[----:B------:R-:W-:Y:S04]  /*73c0*/  @P2 STS.128 [R244+0xf000], RZ ;  /* 0x00f000fff4002388 */ /* 0x000fe80000000c00 */
[----:B------:R-:W-:Y:S01]  /*73d0*/  @!PT LDS RZ, [RZ] ;  /* 0x00000000fffff984 */ /* 0x000fe20000000800 */
[----:B------:R-:W-:Y:S01]  /*73e0*/  @!PT LDS RZ, [RZ] ;  /* 0x00000000fffff984 */ /* 0x000fe20000000800 */
[----:B------:R-:W-:Y:S01]  /*73f0*/  @!PT LDS RZ, [RZ] ;  /* 0x00000000fffff984 */ /* 0x000fe20000000800 */
[----:B------:R1:W-:Y:S04]  /*7400*/  @!P2 LDGSTS.E.BYPASS.LTC128B.128 [R244+0xf000], [R8.64+0x80] ;  /* 0x0f00008008f4afae */ /* 0x0003e8000b901d52 */
[----:B------:R-:W-:Y:S04]  /*7410*/  @P3 STS.128 [R244+0xd800], RZ ;  /* 0x00d800fff4003388 */ /* 0x000fe80000000c00 */
        /* <DEDUP_REMOVED lines=9> */
[----:B------:R-:W-:Y:S04]  /*74b0*/  LDSM.16.M88.4 R24, [R232+0x9800] ;  /* 0x00980000e818783b */ /* 0x000fe80000000200 */
[----:B------:R-:W-:Y:S04]  /*74c0*/  LDSM.16.M88.4 R32, [R232+0x8800] ;  /* 0x00880000e820783b */ /* 0x000fe80000000200 */
[----:B------:R-:W-:Y:S04]  /*74d0*/  LDSM.16.M88.4 R40, [R239+0x1800] ;  /* 0x00180000ef28783b */ /* 0x000fe80000000200 */
[----:B------:R-:W-:Y:S04]  /*74e0*/  LDSM.16.M88.4 R48, [R239+0x800] ;  /* 0x00080000ef30783b */ /* 0x000fe80000000200 */
[----:B-1----:R-:W1:Y:S04]  /*74f0*/  LDSM.16.M88.4 R8, [R240+0x2000] ;  /* 0x00200000f008783b */ /* 0x002e680000000200 */
[----:B------:R-:W-:Y:S04]  /*7500*/  LDSM.16.M88.4 R28, [R232+0x9000] ;  /* 0x00900000e81c783b */ /* 0x000fe80000000200 */
[----:B----4-:R-:W4:Y:S04]  /*7510*/  LDSM.16.M88.4 R4, [R241+0x2000] ;  /* 0x00200000f104783b */ /* 0x010f280000000200 */
[----:B------:R-:W4:Y:S04]  /*7520*/  LDSM.16.M88.4 R36, [R232+0x8000] ;  /* 0x00800000e824783b */ /* 0x000f280000000200 */
[----:B------:R-:W4:Y:S04]  /*7530*/  LDSM.16.M88.4 R44, [R239+0x1000] ;  /* 0x00100000ef2c783b */ /* 0x000f280000000200 */
[----:B--2---:R-:W2:Y:S04]  /*7540*/  LDSM.16.M88.4 R20, [R239] ;  /* 0x00000000ef14783b */ /* 0x004ea80000000200 */
[----:B---3--:R-:W3:Y:S04]  /*7550*/  LDSM.16.M88.4 R12, [R240] ;  /* 0x00000000f00c783b */ /* 0x008ee80000000200 */
[----:B------:R-:W0:Y:S01]  /*7560*/  LDGDEPBAR ;  /* 0x00000000000079af */ /* 0x000e220000000000 */
[C---:B-1----:R-:W-:Y:S08]  /*7570*/  HMMA.16816.F32.BF16 R52, R8.reuse, R24, RZ ;  /* 0x000000180834723c */ /* 0x042ff000000418ff */
[C---:B------:R-:W-:Y:S08]  /*7580*/  HMMA.16816.F32.BF16 R64, R8.reuse, R34, RZ ;  /* 0x000000220840723c */ /* 0x040ff000000418ff */
[----:B------:R-:W-:Y:S08]  /*7590*/  HMMA.16816.F32.BF16 R204, R8, R32, RZ ;  /* 0x0000002008cc723c */ /* 0x000ff000000418ff */
[C---:B----4-:R-:W-:Y:S08]  /*75a0*/  HMMA.16816.F32.BF16 R228, R4.reuse, R40, R52 ;  /* 0x0000002804e4723c */ /* 0x050ff00000041834 */
[----:B------:R-:W-:Y:S08]  /*75b0*/  HMMA.16816.F32.BF16 R52, R4, R50, R64 ;  /* 0x000000320434723c */ /* 0x000ff00000041840 */
[C---:B------:R-:W-:Y:S08]  /*75c0*/  HMMA.16816.F32.BF16 R56, R8.reuse, R30, RZ ;  /* 0x0000001e0838723c */ /* 0x040ff000000418ff */
[C---:B------:R-:W-:Y:S08]  /*75d0*/  HMMA.16816.F32.BF16 R212, R8.reuse, R36, RZ ;  /* 0x0000002408d4723c */ /* 0x040ff000000418ff */
[----:B------:R-:W-:Y:S01]  /*75e0*/  HMMA.16816.F32.BF16 R60, R8, R28, RZ ;  /* 0x0000001c083c723c */ /* 0x000fe200000418ff */
[----:B------:R-:W-:-:S02]  /*75f0*/  IMAD.MOV.U32 R165, RZ, RZ, R52 ;  /* 0x000000ffffa57224 */ /* 0x000fc400078e0034 */
[----:B------:R-:W-:Y:S02]  /*7600*/  IMAD.MOV.U32 R164, RZ, RZ, R53 ;  /* 0x000000ffffa47224 */ /* 0x000fe400078e0035 */
[----:B------:R-:W-:Y:S02]  /*7610*/  IMAD.MOV.U32 R2, RZ, RZ, R54 ;  /* 0x000000ffff027224 */ /* 0x000fe400078e0036 */
[----:B------:R-:W-:Y:S01]  /*7620*/  IMAD.MOV.U32 R0, RZ, RZ, R55 ;  /* 0x000000ffff007224 */ /* 0x000fe200078e0037 */
[C---:B------:R-:W-:Y:S08]  /*7630*/  HMMA.16816.F32.BF16 R208, R8.reuse, R38, RZ ;  /* 0x0000002608d0723c */ /* 0x040ff000000418ff */
[----:B------:R-:W-:Y:S08]  /*7640*/  HMMA.16816.F32.BF16 R8, R8, R26, RZ ;  /* 0x0000001a0808723c */ /* 0x000ff000000418ff */
[C---:B------:R-:W-:Y:S08]  /*7650*/  HMMA.16816.F32.BF16 R220, R4.reuse, R48, R204 ;  /* 0x0000003004dc723c */ /* 0x040ff000000418cc */
[C---:B------:R-:W-:Y:S08]  /*7660*/  HMMA.16816.F32.BF16 R52, R4.reuse, R46, R56 ;  /* 0x0000002e0434723c */ /* 0x040ff00000041838 */
[C---:B------:R-:W-:Y:S01]  /*7670*/  HMMA.16816.F32.BF16 R224, R4.reuse, R42, R8 ;  /* 0x0000002a04e0723c */ /* 0x040fe20000041808 */
[----:B------:R-:W1:Y:S07]  /*7680*/  LDSM.16.M88.4 R8, [R241] ;  /* 0x00000000f108783b */ /* 0x000e6e0000000200 */
[----:B--2---:R-:W-:Y:S01]  /*7690*/  HMMA.16816.F32.BF16 R216, R4, R20, R212 ;  /* 0x0000001404d8723c */ /* 0x004fe200000418d4 */
[----:B------:R-:W-:-:S02]  /*76a0*/  IMAD.MOV.U32 R207, RZ, RZ, R220 ;  /* 0x000000ffffcf7224 */ /* 0x000fc400078e00dc */
[----:B------:R-:W-:Y:S02]  /*76b0*/  IMAD.MOV.U32 R206, RZ, RZ, R221 ;  /* 0x000000ffffce7224 */ /* 0x000fe400078e00dd */
[----:B------:R-:W-:Y:S02]  /*76c0*/  IMAD.MOV.U32 R205, RZ, RZ, R222 ;  /* 0x000000ffffcd7224 */ /* 0x000fe400078e00de */
[----:B------:R-:W-:Y:S01]  /*76d0*/  IMAD.MOV.U32 R204, RZ, RZ, R223 ;  /* 0x000000ffffcc7224 */ /* 0x000fe200078e00df */
[----:B------:R-:W-:Y:S01]  /*76e0*/  HMMA.16816.F32.BF16 R212, R4, R22, R208 ;  /* 0x0000001604d4723c */ /* 0x000fe200000418d0 */
[----:B------:R-:W-:Y:S01]  /*76f0*/  IMAD.MOV.U32 R245, RZ, RZ, R52 ;  /* 0x000000fffff57224 */ /* 0x000fe200078e0034 */
[----:B------:R-:W-:Y:S01]  /*7700*/  MOV R171, R53 ;  /* 0x0000003500ab7202 */ /* 0x000fe20000000f00 */
[----:B------:R-:W-:Y:S02]  /*7710*/  IMAD.MOV.U32 R170, RZ, RZ, R54 ;  /* 0x000000ffffaa7224 */ /* 0x000fe400078e0036 */
[----:B------:R-:W-:-:S03]  /*7720*/  IMAD.MOV.U32 R169, RZ, RZ, R55 ;  /* 0x000000ffffa97224 */ /* 0x000fc600078e0037 */
[----:B---3--:R-:W-:Y:S08]  /*7730*/  HMMA.16816.F32.BF16 R56, R12, R32, RZ ;  /* 0x000000200c38723c */ /* 0x008ff000000418ff */
[----:B------:R-:W-:Y:S08]  /*7740*/  HMMA.16816.F32.BF16 R220, R4, R44, R60 ;  /* 0x0000002c04dc723c */ /* 0x000ff0000004183c */
[----:B------:R-:W-:Y:S01]  /*7750*/  HMMA.16816.F32.BF16 R52, R12, R28, RZ ;  /* 0x0000001c0c34723c */ /* 0x000fe200000418ff */
[----:B------:R-:W-:-:S02]  /*7760*/  IMAD.MOV.U32 R211, RZ, RZ, R212 ;  /* 0x000000ffffd37224 */ /* 0x000fc400078e00d4 */
[----:B------:R-:W-:Y:S02]  /*7770*/  IMAD.MOV.U32 R210, RZ, RZ, R213 ;  /* 0x000000ffffd27224 */ /* 0x000fe400078e00d5 */
[----:B------:R-:W-:Y:S02]  /*7780*/  IMAD.MOV.U32 R209, RZ, RZ, R214 ;  /* 0x000000ffffd17224 */ /* 0x000fe400078e00d6 */
[----:B------:R-:W-:Y:S01]  /*7790*/  IMAD.MOV.U32 R208, RZ, RZ, R215 ;  /* 0x000000ffffd07224 */ /* 0x000fe200078e00d7 */
[C---:B------:R-:W-:Y:S08]  /*77a0*/  HMMA.16816.F32.BF16 R60, R12.reuse, R36, RZ ;  /* 0x000000240c3c723c */ /* 0x040ff000000418ff */
[C---:B------:R-:W-:Y:S08]  /*77b0*/  HMMA.16816.F32.BF16 R4, R12.reuse, R24, RZ ;  /* 0x000000180c04723c */ /* 0x040ff000000418ff */
[C---:B------:R-:W-:Y:S08]  /*77c0*/  HMMA.16816.F32.BF16 R36, R12.reuse, R38, RZ ;  /* 0x000000260c24723c */ /* 0x040ff000000418ff */
[----:B------:R-:W-:Y:S08]  /*77d0*/  HMMA.16816.F32.BF16 R28, R12, R30, RZ ;  /* 0x0000001e0c1c723c */ /* 0x000ff000000418ff */
[----:B-1----:R-:W-:Y:S07]  /*77e0*/  HMMA.16816.F32.BF16 R212, R8, R48, R56 ;  /* 0x0000003008d4723c */ /* 0x002fee0000041838 */
[----:B------:R-:W-:Y:S01]  /*77f0*/  IMAD.MOV.U32 R56, RZ, RZ, R211 ;  /* 0x000000ffff387224 */ /* 0x000fe200078e00d3 */
[----:B------:R-:W-:Y:S01]  /*7800*/  HMMA.16816.F32.BF16 R64, R12, R34, RZ ;  /* 0x000000220c40723c */ /* 0x000fe200000418ff */
[----:B------:R-:W-:-:S02]  /*7810*/  IMAD.MOV.U32 R57, RZ, RZ, R210 ;  /* 0x000000ffff397224 */ /* 0x000fc400078e00d2 */
[----:B------:R-:W-:Y:S02]  /*7820*/  IMAD.MOV.U32 R58, RZ, RZ, R209 ;  /* 0x000000ffff3a7224 */ /* 0x000fe400078e00d1 */
[----:B------:R-:W-:-:S03]  /*7830*/  IMAD.MOV.U32 R59, RZ, RZ, R208 ;  /* 0x000000ffff3b7224 */ /* 0x000fc600078e00d0 */
[C---:B------:R-:W-:Y:S07]  /*7840*/  HMMA.16816.F32.BF16 R208, R8.reuse, R44, R52 ;  /* 0x0000002c08d0723c */ /* 0x040fee0000041834 */
[----:B------:R-:W-:Y:S01]  /*7850*/  IMAD.MOV.U32 R52, RZ, RZ, R207 ;  /* 0x000000ffff347224 */ /* 0x000fe200078e00cf */
[----:B------:R-:W-:Y:S01]  /*7860*/  HMMA.16816.F32.BF16 R32, R8, R20, R60 ;  /* 0x000000140820723c */ /* 0x000fe2000004183c */
[----:B------:R-:W-:Y:S02]  /*7870*/  IMAD.MOV.U32 R53, RZ, RZ, R206 ;  /* 0x000000ffff357224 */ /* 0x000fe400078e00ce */
[----:B------:R-:W-:-:S02]  /*7880*/  IMAD.MOV.U32 R54, RZ, RZ, R205 ;  /* 0x000000ffff367224 */ /* 0x000fc400078e00cd */
[----:B------:R-:W-:Y:S02]  /*7890*/  IMAD.MOV.U32 R55, RZ, RZ, R204 ;  /* 0x000000ffff377224 */ /* 0x000fe400078e00cc */
[----:B------:R-:W-:Y:S01]  /*78a0*/  IMAD.MOV.U32 R44, RZ, RZ, R165 ;  /* 0x000000ffff2c7224 */ /* 0x000fe200078e00a5 */
[----:B------:R-:W-:Y:S01]  /*78b0*/  HMMA.16816.F32.BF16 R248, R8, R40, R4 ;  /* 0x0000002808f8723c */ /* 0x000fe20000041804 */
[----:B------:R-:W-:Y:S01]  /*78c0*/  LDSM.16.M88.4 R4, [R243+0x2000] ;  /* 0x00200000f304783b */ /* 0x000fe20000000200 */
[----:B------:R-:W-:-:S06]  /*78d0*/  IMAD.MOV.U32 R45, RZ, RZ, R164 ;  /* 0x000000ffff2d7224 */ /* 0x000fcc00078e00a4 */
[C---:B------:R-:W-:Y:S01]  /*78e0*/  HMMA.16816.F32.BF16 R204, R8.reuse, R22, R36 ;  /* 0x0000001608cc723c */ /* 0x040fe20000041824 */
[----:B------:R-:W1:Y:S07]  /*78f0*/  LDSM.16.M88.4 R20, [R238+0x8000] ;  /* 0x00800000ee14783b */ /* 0x000e6e0000000200 */
[----:B------:R-:W-:Y:S01]  /*7900*/  HMMA.16816.F32.BF16 R60, R8, R46, R28 ;  /* 0x0000002e083c723c */ /* 0x000fe2000004181c */
[----:B------:R-:W2:Y:S06]  /*7910*/  LDSM.16.M88.4 R28, [R238+0x9800] ;  /* 0x00980000ee1c783b */ /* 0x000eac0000000200 */
[----:B------:R-:W-:Y:S01]  /*7920*/  IMAD.MOV.U32 R46, RZ, RZ, R2 ;  /* 0x000000ffff2e7224 */ /* 0x000fe200078e0002 */
[----:B------:R-:W-:Y:S01]  /*7930*/  HMMA.16816.F32.BF16 R24, R12, R26, RZ ;  /* 0x0000001a0c18723c */ /* 0x000fe200000418ff */
[----:B------:R-:W3:Y:S01]  /*7940*/  LDSM.16.M88.4 R12, [R243] ;  /* 0x00000000f30c783b */ /* 0x000ee20000000200 */
[----:B------:R-:W-:-:S06]  /*7950*/  IMAD.MOV.U32 R47, RZ, RZ, R0 ;  /* 0x000000ffff2f7224 */ /* 0x000fcc00078e0000 */
[----:B------:R-:W-:Y:S07]  /*7960*/  HMMA.16816.F32.BF16 R48, R8, R50, R64 ;  /* 0x000000320830723c */ /* 0x000fee0000041840 */
[----:B------:R-:W-:Y:S01]  /*7970*/  IMAD.MOV.U32 R64, RZ, RZ, R245 ;  /* 0x000000ffff407224 */ /* 0x000fe200078e00f5 */
[----:B------:R-:W-:Y:S01]  /*7980*/  MOV R67, R169 ;  /* 0x000000a900437202 */ /* 0x000fe20000000f00 */
[----:B------:R-:W-:Y:S02]  /*7990*/  IMAD.MOV.U32 R65, RZ, RZ, R171 ;  /* 0x000000ffff417224 */ /* 0x000fe400078e00ab */
[----:B------:R-:W-:-:S05]  /*79a0*/  IMAD.MOV.U32 R66, RZ, RZ, R170 ;  /* 0x000000ffff427224 */ /* 0x000fca00078e00aa */
[----:B------:R-:W-:Y:S01]  /*79b0*/  HMMA.16816.F32.BF16 R40, R8, R42, R24 ;  /* 0x0000002a0828723c */ /* 0x000fe20000041818 */
[----:B------:R-:W4:Y:S04]  /*79c0*/  LDSM.16.M88.4 R24, [R238+0x9000] ;  /* 0x00900000ee18783b */ /* 0x000f280000000200 */
[----:B------:R-:W4:Y:S03]  /*79d0*/  LDSM.16.M88.4 R8, [R238+0x8800] ;  /* 0x00880000ee08783b */ /* 0x000f260000000200 */
[C---:B-1----:R-:W-:Y:S08]  /*79e0*/  HMMA.16816.F32.BF16 R36, R4.reuse, R20, R216 ;  /* 0x000000140424723c */ /* 0x042ff000000418d8 */
[----:B--2---:R-:W-:Y:S08]  /*79f0*/  HMMA.16816.F32.BF16 R216, R4, R28, R228 ;  /* 0x0000001c04d8723c */ /* 0x004ff000000418e4 */
[----:B---3--:R-:W-:Y:S08]  /*7a00*/  HMMA.16816.F32.BF16 R32, R12, R20, R32 ;  /* 0x000000140c20723c */ /* 0x008ff00000041820 */
[C---:B------:R-:W-:Y:S08]  /*7a10*/  HMMA.16816.F32.BF16 R56, R4.reuse, R22, R56 ;  /* 0x000000160438723c */ /* 0x040ff00000041838 */
[----:B------:R-:W-:Y:S01]  /*7a20*/  IMAD.MOV.U32 R20, RZ, RZ, R216 ;  /* 0x000000ffff147224 */ /* 0x000fe200078e00d8 */
[----:B----4-:R-:W-:Y:S01]  /*7a30*/  HMMA.16816.F32.BF16 R220, R4, R24, R220 ;  /* 0x0000001804dc723c */ /* 0x010fe200000418dc */
[----:B------:R-:W-:-:S02]  /*7a40*/  IMAD.MOV.U32 R252, RZ, RZ, R217 ;  /* 0x000000fffffc7224 */ /* 0x000fc400078e00d9 */
[----:B------:R-:W-:Y:S02]  /*7a50*/  IMAD.MOV.U32 R247, RZ, RZ, R218 ;  /* 0x000000fffff77224 */ /* 0x000fe400078e00da */
[----:B------:R-:W-:-:S03]  /*7a60*/  IMAD.MOV.U32 R246, RZ, RZ, R219 ;  /* 0x000000fffff67224 */ /* 0x000fc600078e00db */
[C---:B------:R-:W-:Y:S08]  /*7a70*/  HMMA.16816.F32.BF16 R216, R4.reuse, R26, R64 ;  /* 0x0000001a04d8723c */ /* 0x040ff00000041840 */
[C---:B------:R-:W-:Y:S08]  /*7a80*/  HMMA.16816.F32.BF16 R52, R4.reuse, R8, R52 ;  /* 0x000000080434723c */ /* 0x040ff00000041834 */
[----:B------:R-:W-:Y:S08]  /*7a90*/  HMMA.16816.F32.BF16 R44, R4, R10, R44 ;  /* 0x0000000a042c723c */ /* 0x000ff0000004182c */
[----:B------:R-:W-:Y:S01]  /*7aa0*/  IMAD.MOV.U32 R67, RZ, RZ, R216 ;  /* 0x000000ffff437224 */ /* 0x000fe200078e00d8 */
[----:B------:R-:W-:Y:S01]  /*7ab0*/  HMMA.16816.F32.BF16 R228, R12, R22, R204 ;  /* 0x000000160ce4723c */ /* 0x000fe200000418cc */
[----:B------:R-:W-:-:S02]  /*7ac0*/  IMAD.MOV.U32 R66, RZ, RZ, R217 ;  /* 0x000000ffff427224 */ /* 0x000fc400078e00d9 */
[----:B------:R-:W-:Y:S02]  /*7ad0*/  IMAD.MOV.U32 R65, RZ, RZ, R218 ;  /* 0x000000ffff417224 */ /* 0x000fe400078e00da */
[----:B------:R-:W-:Y:S02]  /*7ae0*/  IMAD.MOV.U32 R64, RZ, RZ, R219 ;  /* 0x000000ffff407224 */ /* 0x000fe400078e00db */
[----:B------:R-:W-:Y:S01]  /*7af0*/  IMAD.MOV.U32 R207, RZ, RZ, R20 ;  /* 0x000000ffffcf7224 */ /* 0x000fe200078e0014 */
[----:B------:R-:W-:Y:S01]  /*7b00*/  HMMA.16816.F32.BF16 R216, R4, R30, R224 ;  /* 0x0000001e04d8723c */ /* 0x000fe200000418e0 */
[----:B------:R-:W-:Y:S07]  /*7b10*/  LDSM.16.M88.4 R20, [R237] ;  /* 0x00000000ed14783b */ /* 0x000fee0000000200 */
[C---:B------:R-:W-:Y:S08]  /*7b20*/  HMMA.16816.F32.BF16 R224, R12.reuse, R8, R212 ;  /* 0x000000080ce0723c */ /* 0x040ff000000418d4 */
[C---:B------:R-:W-:Y:S08]  /*7b30*/  HMMA.16816.F32.BF16 R212, R12.reuse, R24, R208 ;  /* 0x000000180cd4723c */ /* 0x040ff000000418d0 */
[----:B------:R-:W-:Y:S01]  /*7b40*/  IMAD.MOV.U32 R5, RZ, RZ, R216 ;  /* 0x000000ffff057224 */ /* 0x000fe200078e00d8 */
[----:B------:R-:W-:Y:S01]  /*7b50*/  MOV R4, R217 ;  /* 0x000000d900047202 */ /* 0x000fe20000000f00 */
[----:B------:R-:W-:Y:S01]  /*7b60*/  IMAD.MOV.U32 R2, RZ, RZ, R218 ;  /* 0x000000ffff027224 */ /* 0x000fe200078e00da */
[----:B------:R-:W-:Y:S01]  /*7b70*/  HMMA.16816.F32.BF16 R60, R12, R26, R60 ;  /* 0x0000001a0c3c723c */ /* 0x000fe2000004183c */
[----:B------:R-:W-:-:S07]  /*7b80*/  IMAD.MOV.U32 R0, RZ, RZ, R219 ;  /* 0x000000ffff007224 */ /* 0x000fce00078e00db */
[C---:B------:R-:W-:Y:S01]  /*7b90*/  HMMA.16816.F32.BF16 R216, R12.reuse, R10, R48 ;  /* 0x0000000a0cd8723c */ /* 0x040fe20000041830 */
[----:B------:R-:W-:Y:S06]  /*7ba0*/  LDSM.16.M88.4 R8, [R242] ;  /* 0x00000000f208783b */ /* 0x000fec0000000200 */
[----:B------:R-:W-:Y:S01]  /*7bb0*/  IMAD.MOV.U32 R48, RZ, RZ, R5 ;  /* 0x000000ffff307224 */ /* 0x000fe200078e0005 */
[----:B------:R-:W-:Y:S01]  /*7bc0*/  HMMA.16816.F32.BF16 R24, R12, R28, R248 ;  /* 0x0000001c0c18723c */ /* 0x000fe200000418f8 */
[----:B------:R-:W-:Y:S02]  /*7bd0*/  IMAD.MOV.U32 R49, RZ, RZ, R4 ;  /* 0x000000ffff317224 */ /* 0x000fe400078e0004 */
[----:B------:R-:W1:Y:S01]  /*7be0*/  LDSM.16.M88.4 R4, [R242+0x2000] ;  /* 0x00200000f204783b */ /* 0x000e620000000200 */
[----:B------:R-:W-:-:S02]  /*7bf0*/  IMAD.MOV.U32 R51, RZ, RZ, R0 ;  /* 0x000000ffff337224 */ /* 0x000fc400078e0000 */
[----:B------:R-:W-:Y:S02]  /*7c00*/  IMAD.MOV.U32 R50, RZ, RZ, R2 ;  /* 0x000000ffff327224 */ /* 0x000fe400078e0002 */
[----:B------:R-:W-:Y:S01]  /*7c10*/  HMMA.16816.F32.BF16 R208, R12, R30, R40 ;  /* 0x0000001e0cd0723c */ /* 0x000fe20000041828 */
[----:B------:R-:W2:Y:S01]  /*7c20*/  LDSM.16.M88.4 R12, [R237+0x800] ;  /* 0x00080000ed0c783b */ /* 0x000ea20000000200 */
[----:B------:R-:W-:Y:S02]  /*7c30*/  IMAD.MOV.U32 R169, RZ, RZ, R60 ;  /* 0x000000ffffa97224 */ /* 0x000fe400078e003c */
[----:B------:R-:W-:Y:S01]  /*7c40*/  IMAD.MOV.U32 R165, RZ, RZ, R61 ;  /* 0x000000ffffa57224 */ /* 0x000fe200078e003d */
[----:B------:R-:W-:Y:S01]  /*7c50*/  LDSM.16.M88.4 R28, [R237+0x1800] ;  /* 0x00180000ed1c783b */ /* 0x000fe20000000200 */
[----:B------:R-:W-:Y:S02]  /*7c60*/  IMAD.MOV.U32 R164, RZ, RZ, R62 ;  /* 0x000000ffffa47224 */ /* 0x000fe400078e003e */
[----:B------:R-:W-:-:S02]  /*7c70*/  IMAD.MOV.U32 R40, RZ, RZ, R207 ;  /* 0x000000ffff287224 */ /* 0x000fc400078e00cf */
[----:B------:R-:W-:Y:S02]  /*7c80*/  IMAD.MOV.U32 R41, RZ, RZ, R252 ;  /* 0x000000ffff297224 */ /* 0x000fe400078e00fc */
[----:B------:R-:W-:Y:S02]  /*7c90*/  IMAD.MOV.U32 R42, RZ, RZ, R247 ;  /* 0x000000ffff2a7224 */ /* 0x000fe400078e00f7 */
[----:B------:R-:W-:Y:S02]  /*7ca0*/  IMAD.MOV.U32 R43, RZ, RZ, R246 ;  /* 0x000000ffff2b7224 */ /* 0x000fe400078e00f6 */
[----:B------:R-:W-:Y:S01]  /*7cb0*/  IMAD.MOV.U32 R245, RZ, RZ, R24 ;  /* 0x000000fffff57224 */ /* 0x000fe200078e0018 */
[----:B------:R-:W-:Y:S01]  /*7cc0*/  MOV R170, R26 ;  /* 0x0000001a00aa7202 */ /* 0x000fe20000000f00 */
[----:B------:R-:W-:Y:S02]  /*7cd0*/  IMAD.MOV.U32 R171, RZ, RZ, R25 ;  /* 0x000000ffffab7224 */ /* 0x000fe400078e0019 */
[----:B------:R-:W-:-:S02]  /*7ce0*/  IMAD.MOV.U32 R0, RZ, RZ, R27 ;  /* 0x000000ffff007224 */ /* 0x000fc400078e001b */
[----:B------:R-:W3:Y:S01]  /*7cf0*/  LDSM.16.M88.4 R24, [R237+0x1000] ;  /* 0x00100000ed18783b */ /* 0x000ee20000000200 */
[----:B------:R-:W-:Y:S01]  /*7d00*/  IMAD.MOV.U32 R2, RZ, RZ, R63 ;  /* 0x000000ffff027224 */ /* 0x000fe200078e003f */
[C---:B-1----:R-:W-:Y:S08]  /*7d10*/  HMMA.16816.F32.BF16 R56, R4.reuse, R22, R56 ;  /* 0x000000160438723c */ /* 0x042ff00000041838 */
[C---:B------:R-:W-:Y:S07]  /*7d20*/  HMMA.16816.F32.BF16 R204, R4.reuse, R20, R36 ;  /* 0x0000001404cc723c */ /* 0x040fee0000041824 */
[----:B------:R-:W-:Y:S01]  /*7d30*/  IMAD.MOV.U32 R36, RZ, RZ, R67 ;  /* 0x000000ffff247224 */ /* 0x000fe200078e0043 */
[----:B--2---:R-:W-:Y:S01]  /*7d40*/  HMMA.16816.F32.BF16 R248, R4, R12, R52 ;  /* 0x0000000c04f8723c */ /* 0x004fe20000041834 */
[----:B------:R-:W-:-:S02]  /*7d50*/  IMAD.MOV.U32 R37, RZ, RZ, R66 ;  /* 0x000000ffff257224 */ /* 0x000fc400078e0042 */
[----:B------:R-:W-:Y:S02]  /*7d60*/  IMAD.MOV.U32 R38, RZ, RZ, R65 ;  /* 0x000000ffff267224 */ /* 0x000fe400078e0041 */
[----:B------:R-:W-:-:S03]  /*7d70*/  IMAD.MOV.U32 R39, RZ, RZ, R64 ;  /* 0x000000ffff277224 */ /* 0x000fc600078e0040 */
[----:B------:R-:W-:Y:S07]  /*7d80*/  HMMA.16816.F32.BF16 R64, R8, R20, R32 ;  /* 0x000000140840723c */ /* 0x000fee0000041820 */
[----:B------:R-:W-:Y:S01]  /*7d90*/  IMAD.MOV.U32 R21, RZ, RZ, R58 ;  /* 0x000000ffff157224 */ /* 0x000fe200078e003a */
[----:B---3--:R-:W-:Y:S01]  /*7da0*/  HMMA.16816.F32.BF16 R52, R4, R26, R36 ;  /* 0x0000001a0434723c */ /* 0x008fe20000041824 */
[----:B------:R-:W-:Y:S02]  /*7db0*/  IMAD.MOV.U32 R20, RZ, RZ, R59 ;  /* 0x000000ffff147224 */ /* 0x000fe400078e003b */
[----:B------:R-:W-:-:S02]  /*7dc0*/  IMAD.MOV.U32 R33, RZ, RZ, R56 ;  /* 0x000000ffff217224 */ /* 0x000fc400078e0038 */
[----:B------:R-:W-:-:S03]  /*7dd0*/  IMAD.MOV.U32 R32, RZ, RZ, R57 ;  /* 0x000000ffff207224 */ /* 0x000fc600078e0039 */
[C---:B------:R-:W-:Y:S08]  /*7de0*/  HMMA.16816.F32.BF16 R36, R4.reuse, R28, R40 ;  /* 0x0000001c0424723c */ /* 0x040ff00000041828 */
[----:B------:R-:W-:Y:S08]  /*7df0*/  HMMA.16816.F32.BF16 R60, R4, R14, R44 ;  /* 0x0000000e043c723c */ /* 0x000ff0000004182c */
[----:B------:R-:W-:Y:S07]  /*7e00*/  HMMA.16816.F32.BF16 R44, R8, R22, R228 ;  /* 0x00000016082c723c */ /* 0x000fee00000418e4 */
[----:B------:R-:W-:Y:S01]  /*7e10*/  IMAD.MOV.U32 R230, RZ, RZ, R21 ;  /* 0x000000ffffe67224 */ /* 0x000fe200078e0015 */
[----:B------:R-:W-:Y:S01]  /*7e20*/  HMMA.16816.F32.BF16 R56, R4, R24, R220 ;  /* 0x000000180438723c */ /* 0x000fe200000418dc */
[----:B------:R-:W-:-:S02]  /*7e30*/  IMAD.MOV.U32 R231, RZ, RZ, R20 ;  /* 0x000000ffffe77224 */ /* 0x000fc400078e0014 */
[----:B------:R-:W-:Y:S01]  /*7e40*/  LDSM.16.M88.4 R20, [R232+0xa000] ;  /* 0x00a00000e814783b */ /* 0x000fe20000000200 */
[----:B------:R-:W-:Y:S02]  /*7e50*/  IMAD.MOV.U32 R228, RZ, RZ, R33 ;  /* 0x000000ffffe47224 */ /* 0x000fe400078e0021 */
[----:B------:R-:W-:Y:S01]  /*7e60*/  IMAD.MOV.U32 R229, RZ, RZ, R32 ;  /* 0x000000ffffe57224 */ /* 0x000fe200078e0020 */
[----:B------:R-:W-:Y:S01]  /*7e70*/  MOV R220, R169 ;  /* 0x000000a900dc7202 */ /* 0x000fe20000000f00 */
[----:B------:R-:W-:Y:S01]  /*7e80*/  HMMA.16816.F32.BF16 R48, R4, R30, R48 ;  /* 0x0000001e0430723c */ /* 0x000fe20000041830 */
[----:B------:R-:W1:Y:S01]  /*7e90*/  LDSM.16.M88.4 R4, [R240+0x6000] ;  /* 0x00600000f004783b */ /* 0x000e620000000200 */
[----:B------:R-:W-:Y:S02]  /*7ea0*/  IMAD.MOV.U32 R221, RZ, RZ, R165 ;  /* 0x000000ffffdd7224 */ /* 0x000fe400078e00a5 */
[----:B------:R-:W-:Y:S02]  /*7eb0*/  IMAD.MOV.U32 R222, RZ, RZ, R164 ;  /* 0x000000ffffde7224 */ /* 0x000fe400078e00a4 */
[----:B------:R-:W-:-:S02]  /*7ec0*/  IMAD.MOV.U32 R223, RZ, RZ, R2 ;  /* 0x000000ffffdf7224 */ /* 0x000fc400078e0002 */
[C---:B------:R-:W-:Y:S01]  /*7ed0*/  HMMA.16816.F32.BF16 R40, R8.reuse, R12, R224 ;  /* 0x0000000c0828723c */ /* 0x040fe200000418e0 */
[----:B------:R-:W-:Y:S02]  /*7ee0*/  IMAD.MOV.U32 R169, RZ, RZ, R36 ;  /* 0x000000ffffa97224 */ /* 0x000fe400078e0024 */
[----:B------:R-:W-:Y:S02]  /*7ef0*/  IMAD.MOV.U32 R165, RZ, RZ, R37 ;  /* 0x000000ffffa57224 */ /* 0x000fe400078e0025 */
[----:B------:R-:W-:Y:S02]  /*7f00*/  IMAD.MOV.U32 R164, RZ, RZ, R38 ;  /* 0x000000ffffa47224 */ /* 0x000fe400078e0026 */
[----:B------:R-:W-:Y:S01]  /*7f10*/  IMAD.MOV.U32 R224, RZ, RZ, R245 ;  /* 0x000000ffffe07224 */ /* 0x000fe200078e00f5 */
[----:B------:R-:W-:Y:S01]  /*7f20*/  MOV R226, R170 ;  /* 0x000000aa00e27202 */ /* 0x000fe20000000f00 */
[----:B------:R-:W-:Y:S01]  /*7f30*/  IMAD.MOV.U32 R225, RZ, RZ, R171 ;  /* 0x000000ffffe17224 */ /* 0x000fe200078e00ab */
[----:B------:R-:W-:Y:S01]  /*7f40*/  HMMA.16816.F32.BF16 R32, R8, R24, R212 ;  /* 0x000000180820723c */ /* 0x000fe200000418d4 */
[----:B------:R-:W-:-:S02]  /*7f50*/  IMAD.MOV.U32 R227, RZ, RZ, R0 ;  /* 0x000000ffffe37224 */ /* 0x000fc400078e0000 */
[----:B------:R-:W-:-:S05]  /*7f60*/  IMAD.MOV.U32 R2, RZ, RZ, R39 ;  /* 0x000000ffff027224 */ /* 0x000fca00078e0027 */
[C---:B------:R-:W-:Y:S01]  /*7f70*/  HMMA.16816.F32.BF16 R36, R8.reuse, R14, R216 ;  /* 0x0000000e0824723c */ /* 0x040fe200000418d8 */
[----:B------:R-:W2:Y:S07]  /*7f80*/  LDSM.16.M88.4 R12, [R240+0x4000] ;  /* 0x00400000f00c783b */ /* 0x000eae0000000200 */
[C---:B------:R-:W-:Y:S01]  /*7f90*/  HMMA.16816.F32.BF16 R220, R8.reuse, R26, R220 ;  /* 0x0000001a08dc723c */ /* 0x040fe200000418dc */
[----:B------:R-:W3:Y:S07]  /*7fa0*/  LDSM.16.M88.4 R24, [R232+0xb000] ;  /* 0x00b00000e818783b */ /* 0x000eee0000000200 */
[C---:B------:R-:W-:Y:S08]  /*7fb0*/  HMMA.16816.F32.BF16 R212, R8.reuse, R28, R224 ;  /* 0x0000001c08d4723c */ /* 0x040ff000000418e0 */
[----:B------:R-:W-:Y:S01]  /*7fc0*/  HMMA.16816.F32.BF16 R216, R8, R30, R208 ;  /* 0x0000001e08d8723c */ /* 0x000fe200000418d0 */
[----:B------:R-:W4:Y:S04]  /*7fd0*/  LDSM.16.M88.4 R28, [R232+0xb800] ;  /* 0x00b80000e81c783b */ /* 0x000f280000000200 */
[----:B------:R-:W4:Y:S03]  /*7fe0*/  LDSM.16.M88.4 R8, [R232+0xa800] ;  /* 0x00a80000e808783b */ /* 0x000f260000000200 */
[----:B-1----:R-:W-:Y:S08]  /*7ff0*/  HMMA.16816.F32.BF16 R224, R4, R22, R228 ;  /* 0x0000001604e0723c */ /* 0x002ff000000418e4 */
[----:B------:R-:W-:Y:S01]  /*8000*/  IMAD.MOV.U32 R0, RZ, RZ, R212 ;  /* 0x000000ffff007224 */ /* 0x000fe200078e00d4 */
[----:B--2---:R-:W-:Y:S01]  /*8010*/  HMMA.16816.F32.BF16 R208, R12, R20, R64 ;  /* 0x000000140cd0723c */ /* 0x004fe20000041840 */
[----:B------:R-:W-:-:S02]  /*8020*/  IMAD.MOV.U32 R252, RZ, RZ, R213 ;  /* 0x000000fffffc7224 */ /* 0x000fc400078e00d5 */
[----:B------:R-:W-:Y:S02]  /*8030*/  IMAD.MOV.U32 R247, RZ, RZ, R214 ;  /* 0x000000fffff77224 */ /* 0x000fe400078e00d6 */
[----:B------:R-:W-:Y:S02]  /*8040*/  IMAD.MOV.U32 R246, RZ, RZ, R215 ;  /* 0x000000fffff67224 */ /* 0x000fe400078e00d7 */
[----:B------:R-:W-:Y:S01]  /*8050*/  IMAD.MOV.U32 R67, RZ, RZ, R0 ;  /* 0x000000ffff437224 */ /* 0x000fe200078e0000 */
[C---:B------:R-:W-:Y:S07]  /*8060*/  HMMA.16816.F32.BF16 R212, R4.reuse, R20, R204 ;  /* 0x0000001404d4723c */ /* 0x040fee00000418cc */
[----:B------:R-:W-:Y:S01]  /*8070*/  IMAD.MOV.U32 R204, RZ, RZ, R169 ;  /* 0x000000ffffcc7224 */ /* 0x000fe200078e00a9 */
[----:B---3--:R-:W-:Y:S01]  /*8080*/  HMMA.16816.F32.BF16 R228, R4, R24, R56 ;  /* 0x0000001804e4723c */ /* 0x008fe20000041838 */
[----:B------:R-:W-:Y:S01]  /*8090*/  IMAD.MOV.U32 R205, RZ, RZ, R165 ;  /* 0x000000ffffcd7224 */ /* 0x000fe200078e00a5 */
[----:B------:R-:W-:Y:S01]  /*80a0*/  MOV R169, R227 ;  /* 0x000000e300a97202 */ /* 0x000fe20000000f00 */
[----:B------:R-:W-:-:S02]  /*80b0*/  IMAD.MOV.U32 R206, RZ, RZ, R164 ;  /* 0x000000ffffce7224 */ /* 0x000fc400078e00a4 */
[----:B------:R-:W-:Y:S02]  /*80c0*/  IMAD.MOV.U32 R207, RZ, RZ, R2 ;  /* 0x000000ffffcf7224 */ /* 0x000fe400078e0002 */
[----:B------:R-:W-:Y:S01]  /*80d0*/  IMAD.MOV.U32 R245, RZ, RZ, R224 ;  /* 0x000000fffff57224 */ /* 0x000fe200078e00e0 */
[----:B------:R-:W-:Y:S01]  /*80e0*/  HMMA.16816.F32.BF16 R32, R12, R24, R32 ;  /* 0x000000180c20723c */ /* 0x000fe20000041820 */
[----:B------:R-:W-:Y:S02]  /*80f0*/  IMAD.MOV.U32 R171, RZ, RZ, R225 ;  /* 0x000000ffffab7224 */ /* 0x000fe400078e00e1 */
[----:B------:R-:W-:-:S05]  /*8100*/  IMAD.MOV.U32 R170, RZ, RZ, R226 ;  /* 0x000000ffffaa7224 */ /* 0x000fca00078e00e2 */
[C---:B----4-:R-:W-:Y:S08]  /*8110*/  HMMA.16816.F32.BF16 R56, R4.reuse, R28, R204 ;  /* 0x0000001c0438723c */ /* 0x050ff000000418cc */
[C---:B------:R-:W-:Y:S08]  /*8120*/  HMMA.16816.F32.BF16 R224, R4.reuse, R8, R248 ;  /* 0x0000000804e0723c */ /* 0x040ff000000418f8 */
[C---:B------:R-:W-:Y:S08]  /*8130*/  HMMA.16816.F32.BF16 R204, R4.reuse, R30, R48 ;  /* 0x0000001e04cc723c */ /* 0x040ff00000041830 */
[----:B------:R-:W-:Y:S01]  /*8140*/  IMAD.MOV.U32 R20, RZ, RZ, R56 ;  /* 0x000000ffff147224 */ /* 0x000fe200078e0038 */
[----:B------:R-:W-:Y:S03]  /*8150*/  HMMA.16816.F32.BF16 R248, R4, R10, R60 ;  /* 0x0000000a04f8723c */ /* 0x000fe6000004183c */
[----:B------:R-:W-:-:S04]  /*8160*/  IMAD.MOV.U32 R51, RZ, RZ, R20 ;  /* 0x000000ffff337224 */ /* 0x000fc800078e0014 */
[----:B------:R-:W-:Y:S01]  /*8170*/  IMAD.MOV.U32 R165, RZ, RZ, R224 ;  /* 0x000000ffffa57224 */ /* 0x000fe200078e00e0 */
[----:B------:R-:W-:Y:S01]  /*8180*/  HMMA.16816.F32.BF16 R60, R12, R8, R40 ;  /* 0x000000080c3c723c */ /* 0x000fe20000041828 */
[----:B------:R-:W-:Y:S02]  /*8190*/  IMAD.MOV.U32 R164, RZ, RZ, R225 ;  /* 0x000000ffffa47224 */ /* 0x000fe400078e00e1 */
[----:B------:R-:W-:Y:S02]  /*81a0*/  IMAD.MOV.U32 R2, RZ, RZ, R226 ;  /* 0x000000ffff027224 */ /* 0x000fe400078e00e2 */
[----:B------:R-:W-:-:S03]  /*81b0*/  IMAD.MOV.U32 R0, RZ, RZ, R227 ;  /* 0x000000ffff007224 */ /* 0x000fc600078e00e3 */
[----:B------:R-:W-:Y:S01]  /*81c0*/  HMMA.16816.F32.BF16 R224, R4, R26, R52 ;  /* 0x0000001a04e0723c */ /* 0x000fe20000041834 */
[----:B------:R-:W-:Y:S06]  /*81d0*/  LDSM.16.M88.4 R4, [R241+0x6000] ;  /* 0x00600000f104783b */ /* 0x000fec0000000200 */
[----:B------:R-:W-:Y:S02]  /*81e0*/  IMAD.MOV.U32 R52, RZ, RZ, R67 ;  /* 0x000000ffff347224 */ /* 0x000fe400078e0043 */
[----:B------:R-:W-:Y:S01]  /*81f0*/  HMMA.16816.F32.BF16 R64, R12, R22, R44 ;  /* 0x000000160c40723c */ /* 0x000fe2000004182c */
[----:B------:R-:W-:Y:S01]  /*8200*/  IMAD.MOV.U32 R53, RZ, RZ, R252 ;  /* 0x000000ffff357224 */ /* 0x000fe200078e00fc */
[----:B------:R-:W1:Y:S01]  /*8210*/  LDSM.16.M88.4 R20, [R239+0x2000] ;  /* 0x00200000ef14783b */ /* 0x000e620000000200 */
[----:B------:R-:W-:-:S02]  /*8220*/  IMAD.MOV.U32 R54, RZ, RZ, R247 ;  /* 0x000000ffff367224 */ /* 0x000fc400078e00f7 */
[----:B------:R-:W-:Y:S02]  /*8230*/  IMAD.MOV.U32 R55, RZ, RZ, R246 ;  /* 0x000000ffff377224 */ /* 0x000fe400078e00f6 */
[----:B------:R-:W-:Y:S01]  /*8240*/  IMAD.MOV.U32 R252, RZ, RZ, R57 ;  /* 0x000000fffffc7224 */ /* 0x000fe200078e0039 */
[----:B------:R-:W-:Y:S01]  /*8250*/  HMMA.16816.F32.BF16 R44, R12, R10, R36 ;  /* 0x0000000a0c2c723c */ /* 0x000fe20000041824 */
[----:B------:R-:W-:Y:S01]  /*8260*/  IMAD.MOV.U32 R247, RZ, RZ, R58 ;  /* 0x000000fffff77224 */ /* 0x000fe200078e003a */
[----:B------:R-:W2:Y:S01]  /*8270*/  LDSM.16.M88.4 R8, [R241+0x4000] ;  /* 0x00400000f108783b */ /* 0x000ea20000000200 */
[----:B------:R-:W-:-:S05]  /*8280*/  IMAD.MOV.U32 R246, RZ, RZ, R59 ;  /* 0x000000fffff67224 */ /* 0x000fca00078e003b */
[C---:B------:R-:W-:Y:S01]  /*8290*/  HMMA.16816.F32.BF16 R56, R12.reuse, R26, R220 ;  /* 0x0000001a0c38723c */ /* 0x040fe200000418dc */
[----:B------:R-:W3:Y:S06]  /*82a0*/  LDSM.16.M88.4 R24, [R239+0x3000] ;  /* 0x00300000ef18783b */ /* 0x000eec0000000200 */
[----:B------:R-:W-:Y:S01]  /*82b0*/  MOV R220, R51 ;  /* 0x0000003300dc7202 */ /* 0x000fe20000000f00 */
[----:B------:R-:W-:Y:S01]  /*82c0*/  HMMA.16816.F32.BF16 R52, R12, R28, R52 ;  /* 0x0000001c0c34723c */ /* 0x000fe20000041834 */
[----:B------:R-:W-:Y:S02]  /*82d0*/  IMAD.MOV.U32 R221, RZ, RZ, R252 ;  /* 0x000000ffffdd7224 */ /* 0x000fe400078e00fc */
[----:B------:R-:W-:-:S02]  /*82e0*/  IMAD.MOV.U32 R222, RZ, RZ, R247 ;  /* 0x000000ffffde7224 */ /* 0x000fc400078e00f7 */
[----:B------:R-:W-:-:S03]  /*82f0*/  IMAD.MOV.U32 R223, RZ, RZ, R246 ;  /* 0x000000ffffdf7224 */ /* 0x000fc600078e00f6 */
[----:B------:R-:W-:Y:S01]  /*8300*/  HMMA.16816.F32.BF16 R36, R12, R30, R216 ;  /* 0x0000001e0c24723c */ /* 0x000fe200000418d8 */
[----:B------:R-:W4:Y:S04]  /*8310*/  LDSM.16.M88.4 R12, [R239+0x2800] ;  /* 0x00280000ef0c783b */ /* 0x000f280000000200 */
[----:B------:R-:W4:Y:S02]  /*8320*/  LDSM.16.M88.4 R28, [R239+0x3800] ;  /* 0x00380000ef1c783b */ /* 0x000f240000000200 */
[----:B------:R-:W-:Y:S02]  /*8330*/  IMAD.MOV.U32 R216, RZ, RZ, R245 ;  /* 0x000000ffffd87224 */ /* 0x000fe400078e00f5 */
[----:B------:R-:W-:Y:S01]  /*8340*/  IMAD.MOV.U32 R217, RZ, RZ, R171 ;  /* 0x000000ffffd97224 */ /* 0x000fe200078e00ab */
[----:B-1----:R-:W-:Y:S01]  /*8350*/  HMMA.16816.F32.BF16 R40, R4, R20, R212 ;  /* 0x000000140428723c */ /* 0x002fe200000418d4 */
[----:B------:R-:W-:-:S02]  /*8360*/  IMAD.MOV.U32 R218, RZ, RZ, R170 ;  /* 0x000000ffffda7224 */ /* 0x000fc400078e00aa */
[----:B------:R-:W-:-:S04]  /*8370*/  IMAD.MOV.U32 R219, RZ, RZ, R169 ;  /* 0x000000ffffdb7224 */ /* 0x000fc800078e00a9 */
[----:B------:R-:W-:Y:S01]  /*8380*/  IMAD.MOV.U32 R212, RZ, RZ, R165 ;  /* 0x000000ffffd47224 */ /* 0x000fe200078e00a5 */
[----:B--2---:R-:W-:Y:S01]  /*8390*/  HMMA.16816.F32.BF16 R48, R8, R20, R208 ;  /* 0x000000140830723c */ /* 0x004fe200000418d0 */
[----:B------:R-:W-:Y:S02]  /*83a0*/  IMAD.MOV.U32 R213, RZ, RZ, R164 ;  /* 0x000000ffffd57224 */ /* 0x000fe400078e00a4 */
[----:B------:R-:W-:Y:S02]  /*83b0*/  IMAD.MOV.U32 R214, RZ, RZ, R2 ;  /* 0x000000ffffd67224 */ /* 0x000fe400078e0002 */
[----:B------:R-:W-:-:S03]  /*83c0*/  IMAD.MOV.U32 R215, RZ, RZ, R0 ;  /* 0x000000ffffd77224 */ /* 0x000fc600078e0000 */
[C---:B------:R-:W-:Y:S08]  /*83d0*/  HMMA.16816.F32.BF16 R216, R4.reuse, R22, R216 ;  /* 0x0000001604d8723c */ /* 0x040ff000000418d8 */
[C---:B---3--:R-:W-:Y:S08]  /*83e0*/  HMMA.16816.F32.BF16 R228, R4.reuse, R24, R228 ;  /* 0x0000001804e4723c */ /* 0x048ff000000418e4 */
[C---:B----4-:R-:W-:Y:S08]  /*83f0*/  HMMA.16816.F32.BF16 R208, R4.reuse, R12, R212 ;  /* 0x0000000c04d0723c */ /* 0x050ff000000418d4 */
[C---:B------:R-:W-:Y:S08]  /*8400*/  HMMA.16816.F32.BF16 R212, R4.reuse, R14, R248 ;  /* 0x0000000e04d4723c */ /* 0x040ff000000418f8 */
[C---:B------:R-:W-:Y:S08]  /*8410*/  HMMA.16816.F32.BF16 R248, R4.reuse, R26, R224 ;  /* 0x0000001a04f8723c */ /* 0x040ff000000418e0 */
        /* <DEDUP_REMOVED lines=8> */
[----:B------:R-:W-:Y:S02]  /*84a0*/  IMAD.MOV.U32 R21, RZ, RZ, R214 ;  /* 0x000000ffff157224 */ /* 0x000fe400078e00d6 */
[----:B------:R-:W-:Y:S02]  /*84b0*/  IMAD.MOV.U32 R20, RZ, RZ, R215 ;  /* 0x000000ffff147224 */ /* 0x000fe400078e00d7 */
[----:B------:R-:W-:Y:S01]  /*84c0*/  IMAD.MOV.U32 R206, RZ, RZ, R21 ;  /* 0x000000ffffce7224 */ /* 0x000fe200078e0015 */
[----:B------:R-:W-:Y:S01]  /*84d0*/  HMMA.16816.F32.BF16 R212, R4, R28, R220 ;  /* 0x0000001c04d4723c */ /* 0x000fe200000418dc */
[----:B------:R-:W-:Y:S01]  /*84e0*/  IMAD.MOV.U32 R207, RZ, RZ, R20 ;  /* 0x000000ffffcf7224 */ /* 0x000fe200078e0014 */
[----:B------:R-:W-:Y:S01]  /*84f0*/  LDSM.16.M88.4 R4, [R243+0x6000] ;  /* 0x00600000f304783b */ /* 0x000fe20000000200 */
[----:B------:R-:W-:-:S02]  /*8500*/  IMAD.MOV.U32 R204, RZ, RZ, R209 ;  /* 0x000000ffffcc7224 */ /* 0x000fc400078e00d1 */
[----:B------:R-:W-:-:S03]  /*8510*/  IMAD.MOV.U32 R205, RZ, RZ, R208 ;  /* 0x000000ffffcd7224 */ /* 0x000fc600078e00d0 */
[C---:B------:R-:W-:Y:S01]  /*8520*/  HMMA.16816.F32.BF16 R220, R8.reuse, R22, R64 ;  /* 0x0000001608dc723c */ /* 0x040fe20000041840 */
[----:B------:R-:W1:Y:S07]  /*8530*/  LDSM.16.M88.4 R20, [R238+0xa000] ;  /* 0x00a00000ee14783b */ /* 0x000e6e0000000200 */
[----:B------:R-:W-:Y:S01]  /*8540*/  HMMA.16816.F32.BF16 R64, R8, R24, R32 ;  /* 0x000000180840723c */ /* 0x000fe20000041820 */
[----:B------:R-:W2:Y:S01]  /*8550*/  LDSM.16.M88.4 R32, [R238+0xb800] ;  /* 0x00b80000ee20783b */ /* 0x000ea20000000200 */
[----:B------:R-:W-:Y:S01]  /*8560*/  MOV R27, R56 ;  /* 0x00000038001b7202 */ /* 0x000fe20000000f00 */
        /* <DEDUP_REMOVED lines=8> */
[----:B------:R-:W-:Y:S01]  /*85f0*/  HMMA.16816.F32.BF16 R44, R8, R30, R36 ;  /* 0x0000001e082c723c */ /* 0x000fe20000041824 */
[----:B------:R-:W-:-:S02]  /*8600*/  IMAD.MOV.U32 R24, RZ, RZ, R59 ;  /* 0x000000ffff187224 */ /* 0x000fc400078e003b */
[----:B------:R-:W-:Y:S02]  /*8610*/  IMAD.MOV.U32 R57, RZ, RZ, R171 ;  /* 0x000000ffff397224 */ /* 0x000fe400078e00ab */
[----:B------:R-:W-:Y:S02]  /*8620*/  IMAD.MOV.U32 R58, RZ, RZ, R170 ;  /* 0x000000ffff3a7224 */ /* 0x000fe400078e00aa */
[----:B------:R-:W-:Y:S01]  /*8630*/  IMAD.MOV.U32 R59, RZ, RZ, R169 ;  /* 0x000000ffff3b7224 */ /* 0x000fe200078e00a9 */
[C---:B------:R-:W-:Y:S01]  /*8640*/  HMMA.16816.F32.BF16 R212, R8.reuse, R12, R60 ;  /* 0x0000000c08d4723c */ /* 0x040fe2000004183c */
[----:B------:R-:W3:Y:S07]  /*8650*/  LDSM.16.M88.4 R12, [R243+0x4000] ;  /* 0x00400000f30c783b */ /* 0x000eee0000000200 */
[----:B------:R-:W-:Y:S01]  /*8660*/  HMMA.16816.F32.BF16 R60, R8, R28, R52 ;  /* 0x0000001c083c723c */ /* 0x000fe20000041834 */
[----:B------:R-:W4:Y:S04]  /*8670*/  LDSM.16.M88.4 R8, [R238+0xa800] ;  /* 0x00a80000ee08783b */ /* 0x000f280000000200 */
[----:B------:R-:W4:Y:S03]  /*8680*/  LDSM.16.M88.4 R28, [R238+0xb000] ;  /* 0x00b00000ee1c783b */ /* 0x000f260000000200 */
[C---:B-1----:R-:W-:Y:S07]  /*8690*/  HMMA.16816.F32.BF16 R52, R4.reuse, R22, R216 ;  /* 0x000000160434723c */ /* 0x042fee00000418d8 */
[----:B------:R-:W-:Y:S01]  /*86a0*/  IMAD.MOV.U32 R216, RZ, RZ, R165 ;  /* 0x000000ffffd87224 */ /* 0x000fe200078e00a5 */
[----:B------:R-:W-:Y:S01]  /*86b0*/  HMMA.16816.F32.BF16 R40, R4, R20, R40 ;  /* 0x000000140428723c */ /* 0x000fe20000041828 */
[----:B------:R-:W-:-:S02]  /*86c0*/  IMAD.MOV.U32 R217, RZ, RZ, R164 ;  /* 0x000000ffffd97224 */ /* 0x000fc400078e00a4 */
[----:B------:R-:W-:Y:S02]  /*86d0*/  IMAD.MOV.U32 R218, RZ, RZ, R2 ;  /* 0x000000ffffda7224 */ /* 0x000fe400078e0002 */
[----:B------:R-:W-:-:S07]  /*86e0*/  IMAD.MOV.U32 R219, RZ, RZ, R0 ;  /* 0x000000ffffdb7224 */ /* 0x000fce00078e0000 */
[----:B--2---:R-:W-:Y:S08]  /*86f0*/  HMMA.16816.F32.BF16 R216, R4, R32, R216 ;  /* 0x0000002004d8723c */ /* 0x004ff000000418d8 */
[----:B---3--:R-:W-:Y:S08]  /*8700*/  HMMA.16816.F32.BF16 R36, R12, R20, R48 ;  /* 0x000000140c24723c */ /* 0x008ff00000041830 */
[C---:B----4-:R-:W-:Y:S08]  /*8710*/  HMMA.16816.F32.BF16 R48, R4.reuse, R8, R56 ;  /* 0x000000080430723c */ /* 0x050ff00000041838 */
[----:B------:R-:W-:Y:S01]  /*8720*/  HMMA.16816.F32.BF16 R56, R4, R10, R204 ;  /* 0x0000000a0438723c */ /* 0x000fe200000418cc */
[----:B------:R-:W-:Y:S01]  /*8730*/  IMAD.MOV.U32 R21, RZ, RZ, R216 ;  /* 0x000000ffff157224 */ /* 0x000fe200078e00d8 */
[----:B------:R-:W-:Y:S01]  /*8740*/  MOV R2, R218 ;  /* 0x000000da00027202 */ /* 0x000fe20000000f00 */
[----:B------:R-:W-:-:S02]  /*8750*/  IMAD.MOV.U32 R20, RZ, RZ, R217 ;  /* 0x000000ffff147224 */ /* 0x000fc400078e00d9 */
[----:B------:R-:W-:-:S03]  /*8760*/  IMAD.MOV.U32 R0, RZ, RZ, R219 ;  /* 0x000000ffff007224 */ /* 0x000fc600078e00db */
[C---:B------:R-:W-:Y:S08]  /*8770*/  HMMA.16816.F32.BF16 R204, R4.reuse, R28, R228 ;  /* 0x0000001c04cc723c */ /* 0x040ff000000418e4 */
[----:B------:R-:W-:Y:S08]  /*8780*/  HMMA.16816.F32.BF16 R228, R4, R34, R224 ;  /* 0x0000002204e4723c */ /* 0x000ff000000418e0 */
[C---:B------:R-:W-:Y:S08]  /*8790*/  HMMA.16816.F32.BF16 R224, R12.reuse, R22, R220 ;  /* 0x000000160ce0723c */ /* 0x040ff000000418dc */
[----:B------:R-:W-:Y:S07]  /*87a0*/  HMMA.16816.F32.BF16 R220, R12, R8, R212 ;  /* 0x000000080cdc723c */ /* 0x000fee00000418d4 */
[----:B------:R-:W-:Y:S01]  /*87b0*/  IMAD.MOV.U32 R212, RZ, RZ, R27 ;  /* 0x000000ffffd47224 */ /* 0x000fe200078e001b */
[----:B------:R-:W-:Y:S01]  /*87c0*/  HMMA.16816.F32.BF16 R248, R4, R30, R248 ;  /* 0x0000001e04f8723c */ /* 0x000fe200000418f8 */
[----:B------:R-:W-:Y:S01]  /*87d0*/  IMAD.MOV.U32 R213, RZ, RZ, R26 ;  /* 0x000000ffffd57224 */ /* 0x000fe200078e001a */
[----:B------:R-:W-:Y:S01]  /*87e0*/  LDSM.16.M88.4 R4, [R242+0x6000] ;  /* 0x00600000f204783b */ /* 0x000fe20000000200 */
[----:B------:R-:W-:-:S02]  /*87f0*/  IMAD.MOV.U32 R214, RZ, RZ, R25 ;  /* 0x000000ffffd67224 */ /* 0x000fc400078e0019 */
[----:B------:R-:W-:Y:S02]  /*8800*/  IMAD.MOV.U32 R215, RZ, RZ, R24 ;  /* 0x000000ffffd77224 */ /* 0x000fe400078e0018 */
[----:B------:R-:W1:Y:S01]  /*8810*/  LDSM.16.M88.4 R24, [R237+0x2000] ;  /* 0x00200000ed18783b */ /* 0x000e620000000200 */
[C---:B------:R-:W-:Y:S03]  /*8820*/  HMMA.16816.F32.BF16 R216, R12.reuse, R10, R208 ;  /* 0x0000000a0cd8723c */ /* 0x040fe600000418d0 */
[----:B------:R-:W-:Y:S05]  /*8830*/  LDSM.16.M88.4 R8, [R242+0x4000] ;  /* 0x00400000f208783b */ /* 0x000fea0000000200 */
[C---:B------:R-:W-:Y:S08]  /*8840*/  HMMA.16816.F32.BF16 R208, R12.reuse, R28, R64 ;  /* 0x0000001c0cd0723c */ /* 0x040ff00000041840 */
[C---:B------:R-:W-:Y:S01]  /*8850*/  HMMA.16816.F32.BF16 R212, R12.reuse, R30, R212 ;  /* 0x0000001e0cd4723c */ /* 0x040fe200000418d4 */
[----:B------:R-:W2:Y:S07]  /*8860*/  LDSM.16.M88.4 R28, [R237+0x3800] ;  /* 0x00380000ed1c783b */ /* 0x000eae0000000200 */
[C---:B------:R-:W-:Y:S07]  /*8870*/  HMMA.16816.F32.BF16 R64, R12.reuse, R32, R60 ;  /* 0x000000200c40723c */ /* 0x040fee000004183c */
[----:B------:R-:W-:Y:S01]  /*8880*/  IMAD.MOV.U32 R63, RZ, RZ, R0 ;  /* 0x000000ffff3f7224 */ /* 0x000fe200078e0000 */
[----:B------:R-:W-:Y:S01]  /*8890*/  HMMA.16816.F32.BF16 R12, R12, R34, R44 ;  /* 0x000000220c0c723c */ /* 0x000fe2000004182c */
[----:B------:R-:W-:-:S02]  /*88a0*/  IMAD.MOV.U32 R60, RZ, RZ, R21 ;  /* 0x000000ffff3c7224 */ /* 0x000fc400078e0015 */
[----:B------:R-:W-:Y:S02]  /*88b0*/  IMAD.MOV.U32 R61, RZ, RZ, R20 ;  /* 0x000000ffff3d7224 */ /* 0x000fe400078e0014 */
[----:B------:R-:W-:Y:S01]  /*88c0*/  IMAD.MOV.U32 R62, RZ, RZ, R2 ;  /* 0x000000ffff3e7224 */ /* 0x000fe200078e0002 */
[----:B------:R-:W3:Y:S02]  /*88d0*/  LDSM.16.M88.4 R20, [R237+0x2800] ;  /* 0x00280000ed14783b */ /* 0x000ee40000000200 */
[C---:B-1----:R-:W-:Y:S11]  /*88e0*/  HMMA.16816.F32.BF16 R52, R4.reuse, R26, R52 ;  /* 0x0000001a0434723c */ /* 0x042ff60000041834 */
[----:B------:R-:W-:Y:S05]  /*88f0*/  @!UPT UIADD3 URZ, URZ, URZ, URZ ;  /* 0x0000003f3f3ff290 */ /* 0x000fea000fffe03f */
[----:B------:R-:W-:Y:S01]  /*8900*/  IMAD.MOV.U32 R245, RZ, RZ, R12 ;  /* 0x000000fffff57224 */ /* 0x000fe200078e000c */
[----:B------:R-:W-:Y:S01]  /*8910*/  MOV R169, R15 ;  /* 0x0000000f00a97202 */ /* 0x000fe20000000f00 */
[----:B------:R-:W-:Y:S01]  /*8920*/  IMAD.MOV.U32 R171, RZ, RZ, R13 ;  /* 0x000000ffffab7224 */ /* 0x000fe200078e000d */
[----:B--2---:R-:W-:Y:S01]  /*8930*/  HMMA.16816.F32.BF16 R60, R4, R28, R60 ;  /* 0x0000001c043c723c */ /* 0x004fe2000004183c */
[----:B------:R-:W-:-:S07]  /*8940*/  IMAD.MOV.U32 R170, RZ, RZ, R14 ;  /* 0x000000ffffaa7224 */ /* 0x000fce00078e000e */
[C---:B------:R-:W-:Y:S08]  /*8950*/  HMMA.16816.F32.BF16 R12, R4.reuse, R24, R40 ;  /* 0x00000018040c723c */ /* 0x040ff00000041828 */
[C---:B---3--:R-:W-:Y:S08]  /*8960*/  HMMA.16816.F32.BF16 R44, R4.reuse, R22, R56 ;  /* 0x00000016042c723c */ /* 0x048ff00000041838 */
[----:B------:R-:W-:Y:S08]  /*8970*/  HMMA.16816.F32.BF16 R40, R4, R20, R48 ;  /* 0x000000140428723c */ /* 0x000ff00000041830 */
[----:B------:R-:W-:-:S02]  /*8980*/  IMAD.MOV.U32 R32, RZ, RZ, R15 ;  /* 0x000000ffff207224 */ /* 0x000fc400078e000f */
[----:B------:R-:W-:Y:S02]  /*8990*/  IMAD.MOV.U32 R0, RZ, RZ, R12 ;  /* 0x000000ffff007224 */ /* 0x000fe400078e000c */
[----:B------:R-:W-:Y:S02]  /*89a0*/  IMAD.MOV.U32 R247, RZ, RZ, R14 ;  /* 0x000000fffff77224 */ /* 0x000fe400078e000e */
[----:B------:R-:W-:Y:S02]  /*89b0*/  IMAD.MOV.U32 R246, RZ, RZ, R13 ;  /* 0x000000fffff67224 */ /* 0x000fe400078e000d */
[C---:B------:R-:W-:Y:S08]  /*89c0*/  HMMA.16816.F32.BF16 R12, R8.reuse, R24, R36 ;  /* 0x00000018080c723c */ /* 0x040ff00000041824 */
[----:B------:R-:W-:Y:S07]  /*89d0*/  HMMA.16816.F32.BF16 R36, R8, R28, R64 ;  /* 0x0000001c0824723c */ /* 0x000fee0000041840 */
[----:B------:R-:W-:-:S02]  /*89e0*/  IMAD.MOV.U32 R65, RZ, RZ, R171 ;  /* 0x000000ffff417224 */ /* 0x000fc400078e00ab */
[----:B------:R-:W-:Y:S02]  /*89f0*/  IMAD.MOV.U32 R66, RZ, RZ, R170 ;  /* 0x000000ffff427224 */ /* 0x000fe400078e00aa */
[----:B------:R-:W-:Y:S02]  /*8a00*/  IMAD.MOV.U32 R67, RZ, RZ, R169 ;  /* 0x000000ffff437224 */ /* 0x000fe400078e00a9 */
[----:B------:R-:W-:-:S03]  /*8a10*/  IMAD.MOV.U32 R64, RZ, RZ, R245 ;  /* 0x000000ffff407224 */ /* 0x000fc600078e00f5 */
[----:B------:R-:W-:Y:S02]  /*8a20*/  IMAD.MOV.U32 R165, RZ, RZ, R12 ;  /* 0x000000ffffa57224 */ /* 0x000fe400078e000c */
[----:B------:R-:W-:Y:S02]  /*8a30*/  IMAD.MOV.U32 R164, RZ, RZ, R14 ;  /* 0x000000ffffa47224 */ /* 0x000fe400078e000e */
[----:B------:R-:W-:Y:S02]  /*8a40*/  IMAD.MOV.U32 R2, RZ, RZ, R13 ;  /* 0x000000ffff027224 */ /* 0x000fe400078e000d */
[----:B------:R-:W-:Y:S02]  /*8a50*/  IMAD.MOV.U32 R252, RZ, RZ, R15 ;  /* 0x000000fffffc7224 */ /* 0x000fe400078e000f */
[----:B------:R-:W1:Y:S01]  /*8a60*/  LDSM.16.M88.4 R12, [R237+0x3000] ;  /* 0x00300000ed0c783b */ /* 0x000e620000000200 */
[----:B------:R-:W-:-:S04]  /*8a70*/  DEPBAR.LE SB0, 0x0 ;  /* 0x000080000000791a */ /* 0x000fc80000000000 */
[C---:B-1----:R-:W-:Y:S01]  /*8a80*/  HMMA.16816.F32.BF16 R56, R4.reuse, R14, R248 ;  /* 0x0000000e0438723c */ /* 0x042fe200000418f8 */
[----:B------:R-:W1:Y:S06]  /*8a90*/  S2R R249, SR_TID.X ;  /* 0x0000000000f97919 */ /* 0x000e6c0000002100 */
[----:B------:R-:W-:Y:S01]  /*8aa0*/  IMAD.MOV.U32 R250, RZ, RZ, R32 ;  /* 0x000000fffffa7224 */ /* 0x000fe200078e0020 */
[----:B------:R-:W-:Y:S01]  /*8ab0*/  HMMA.16816.F32.BF16 R48, R4, R12, R204 ;  /* 0x0000000c0430723c */ /* 0x000fe200000418cc */
[----:B------:R-:W-:Y:S02]  /*8ac0*/  IMAD.MOV.U32 R251, RZ, RZ, R0 ;  /* 0x000000fffffb7224 */ /* 0x000fe400078e0000 */
[----:B------:R-:W-:-:S02]  /*8ad0*/  IMAD.U32 R0, RZ, RZ, UR21 ;  /* 0x00000015ff007e24 */ /* 0x000fc4000f8e00ff */
[----:B------:R-:W-:-:S03]  /*8ae0*/  IMAD.MOV.U32 R248, RZ, RZ, R2 ;  /* 0x000000fffff87224 */ /* 0x000fc600078e0002 */
[C---:B------:R-:W-:Y:S07]  /*8af0*/  HMMA.16816.F32.BF16 R32, R8.reuse, R26, R224 ;  /* 0x0000001a0820723c */ /* 0x040fee00000418e0 */
[----:B------:R-:W-:Y:S01]  /*8b00*/  IMAD.MOV.U32 R226, RZ, RZ, R165 ;  /* 0x000000ffffe27224 */ /* 0x000fe200078e00a5 */
[----:B------:R-:W-:Y:S01]  /*8b10*/  HMMA.16816.F32.BF16 R24, R8, R20, R220 ;  /* 0x000000140818723c */ /* 0x000fe200000418dc */
[----:B-1----:R-:W-:-:S05]  /*8b20*/  IMAD.SHL.U32 R249, R249, 0x2, RZ ;  /* 0x00000002f9f97824 */ /* 0x002fca00078e00ff */
[----:B------:R-:W-:Y:S02]  /*8b30*/  LOP3.LUT R249, R249, 0x6, RZ, 0xc0, !PT ;  /* 0x00000006f9f97812 */ /* 0x000fe400078ec0ff */
[----:B------:R-:W-:Y:S02]  /*8b40*/  HMMA.16816.F32.BF16 R20, R8, R22, R216 ;  /* 0x000000160814723c */ /* 0x000fe400000418d8 */
[----:B------:R-:W-:Y:S01]  /*8b50*/  LEA R0, R0, R249, 0x6 ;  /* 0x000000f900007211 */ /* 0x000fe200078e30ff */
[----:B------:R-:W-:Y:S02]  /*8b60*/  IMAD.MOV.U32 R249, RZ, RZ, R251 ;  /* 0x000000fffff97224 */ /* 0x000fe400078e00fb */
[----:B------:R-:W-:Y:S01]  /*8b70*/  IMAD.MOV.U32 R251, RZ, RZ, R164 ;  /* 0x000000fffffb7224 */ /* 0x000fe200078e00a4 */
[----:B------:R-:W-:Y:S01]  /*8b80*/  IADD3 R2, R0, 0x8, RZ ;  /* 0x0000000800027810 */ /* 0x000fe20007ffe0ff */
[----:B------:R-:W-:Y:S01]  /*8b90*/  IMAD.MOV.U32 R217, RZ, RZ, R250 ;  /* 0x000000ffffd97224 */ /* 0x000fe200078e00fa */
[----:B------:R-:W-:Y:S01]  /*8ba0*/  HMMA.16816.F32.BF16 R204, R4, R30, R228 ;  /* 0x0000001e04cc723c */ /* 0x000fe200000418e4 */
[----:B------:R-:W-:Y:S01]  /*8bb0*/  IMAD.MOV.U32 R250, RZ, RZ, R247 ;  /* 0x000000fffffa7224 */ /* 0x000fe200078e00f7 */
[----:B------:R-:W-:Y:S01]  /*8bc0*/  BAR.SYNC.DEFER_BLOCKING 0x0 ;  /* 0x0000000000007b1d */ /* 0x000fe20000010000 */
[----:B------:R-:W-:-:S02]  /*8bd0*/  ISETP.GE.AND P6, PT, R2, R16, PT ;  /* 0x000000100200720c */ /* 0x000fc40003fc6270 */
[C---:B------:R-:W-:Y:S02]  /*8be0*/  ISETP.GE.AND P0, PT, R2.reuse, R17, PT ;  /* 0x000000110200720c */ /* 0x040fe40003f06270 */
[C---:B------:R-:W-:Y:S01]  /*8bf0*/  ISETP.GE.AND P5, PT, R2.reuse, R18, PT ;  /* 0x000000120200720c */ /* 0x040fe20003fa6270 */
[C---:B------:R-:W-:Y:S01]  /*8c00*/  HMMA.16816.F32.BF16 R4, R8.reuse, R12, R208 ;  /* 0x0000000c0804723c */ /* 0x040fe200000418d0 */
[----:B------:R-:W-:Y:S02]  /*8c10*/  ISETP.GE.AND P1, PT, R2, R19, PT ;  /* 0x000000130200720c */ /* 0x000fe40003f26270 */
[----:B------:R-:W-:Y:S02]  /*8c20*/  IADD3 R2, R0, 0x9, RZ ;  /* 0x0000000900027810 */ /* 0x000fe40007ffe0ff */
[----:B------:R-:W-:Y:S02]  /*8c30*/  FSEL R29, R32, -INF , !P6 ;  /* 0xff800000201d7808 */ /* 0x000fe40007000000 */
[----:B------:R-:W-:Y:S01]  /*8c40*/  ISETP.GE.AND P4, PT, R2, R16, PT ;  /* 0x000000100200720c */ /* 0x000fe20003f86270 */
[----:B------:R-:W-:Y:S01]  /*8c50*/  HMMA.16816.F32.BF16 R12, R8, R14, R212 ;  /* 0x0000000e080c723c */ /* 0x000fe200000418d4 */
[----:B------:R-:W-:Y:S01]  /*8c60*/  FSEL R34, R34, -INF , !P0 ;  /* 0xff80000022227808 */ /* 0x000fe20004000000 */
[----:B------:R-:W-:Y:S01]  /*8c70*/  IMAD.MOV.U32 R211, RZ, RZ, R246 ;  /* 0x000000ffffd37224 */ /* 0x000fe200078e00f6 */
[----:B------:R-:W-:-:S02]  /*8c80*/  FSEL R33, R33, -INF , !P4 ;  /* 0xff80000021217808 */ /* 0x000fc40006000000 */
[C---:B------:R-:W-:Y:S02]  /*8c90*/  ISETP.GE.AND P6, PT, R2.reuse, R17, PT ;  /* 0x000000110200720c */ /* 0x040fe40003fc6270 */
[C---:B------:R-:W-:Y:S01]  /*8ca0*/  ISETP.GE.AND P0, PT, R2.reuse, R18, PT ;  /* 0x000000120200720c */ /* 0x040fe20003f06270 */
[----:B------:R-:W-:Y:S01]  /*8cb0*/  HMMA.16816.F32.BF16 R8, R8, R30, R64 ;  /* 0x0000001e0808723c */ /* 0x000fe20000041840 */
        /* <DEDUP_REMOVED lines=77> */
[C---:B------:R-:W-:Y:S02]  /*9190*/  ISETP.GE.AND P1, PT, R2.reuse, R17, PT ;  /* 0x000000110200720c */ /* 0x040fe40003f26270 */
[----:B------:R-:W-:Y:S02]  /*91a0*/  FSEL R218, R57, -INF , !P0 ;  /* 0xff80000039da7808 */ /* 0x000fe40004000000 */
[C---:B------:R-:W-:Y:S02]  /*91b0*/  ISETP.GE.AND P6, PT, R2.reuse, R16, PT ;  /* 0x000000100200720c */ /* 0x040fe40003fc6270 */
[C---:B------:R-:W-:Y:S02]  /*91c0*/  ISETP.GE.AND P5, PT, R2.reuse, R18, PT ;  /* 0x000000120200720c */ /* 0x040fe40003fa6270 */
[----:B------:R-:W-:-:S02]  /*91d0*/  ISETP.GE.AND P0, PT, R2, R19, PT ;  /* 0x000000130200720c */ /* 0x000fc40003f06270 */
[C---:B------:R-:W-:Y:S02]  /*91e0*/  IADD3 R4, R0.reuse, 0x30, RZ ;  /* 0x0000003000047810 */ /* 0x040fe40007ffe0ff */
[----:B------:R-:W-:Y:S02]  /*91f0*/  IADD3 R2, R0, 0x31, RZ ;  /* 0x0000003100027810 */ /* 0x000fe40007ffe0ff */
[----:B------:R-:W-:Y:S02]  /*9200*/  FSEL R24, R252, -INF , !P1 ;  /* 0xff800000fc187808 */ /* 0x000fe40004800000 */
[----:B------:R-:W-:Y:S02]  /*9210*/  FSEL R247, R59, -INF , !P4 ;  /* 0xff8000003bf77808 */ /* 0x000fe40006000000 */
[----:B------:R-:W-:Y:S02]  /*9220*/  ISETP.GE.AND P1, PT, R4, R17, PT ;  /* 0x000000110400720c */ /* 0x000fe40003f26270 */
[----:B------:R-:W-:-:S02]  /*9230*/  ISETP.GE.AND P4, PT, R2, R16, PT ;  /* 0x000000100200720c */ /* 0x000fc40003f86270 */
[----:B------:R-:W-:Y:S02]  /*9240*/  FSEL R224, R38, -INF , !P1 ;  /* 0xff80000026e07808 */ /* 0x000fe40004800000 */
[C---:B------:R-:W-:Y:S02]  /*9250*/  ISETP.GE.AND P1, PT, R4.reuse, R18, PT ;  /* 0x000000120400720c */ /* 0x040fe40003f26270 */
[----:B------:R-:W-:Y:S02]  /*9260*/  FSEL R221, R37, -INF , !P4 ;  /* 0xff80000025dd7808 */ /* 0x000fe40006000000 */
[----:B------:R-:W-:Y:S02]  /*9270*/  ISETP.GE.AND P4, PT, R4, R19, PT ;  /* 0x000000130400720c */ /* 0x000fe40003f86270 */
[----:B------:R-:W-:Y:S02]  /*9280*/  FSEL R21, R248, -INF , !P6 ;  /* 0xff800000f8157808 */ /* 0x000fe40007000000 */
[----:B------:R-:W-:-:S02]  /*9290*/  FSEL R248, R60, -INF , !P1 ;  /* 0xff8000003cf87808 */ /* 0x000fc40004800000 */
[----:B------:R-:W-:Y:S02]  /*92a0*/  ISETP.GE.AND P1, PT, R0, R16, PT ;  /* 0x000000100000720c */ /* 0x000fe40003f26270 */
[----:B------:R-:W-:Y:S02]  /*92b0*/  FSEL R252, R62, -INF , !P4 ;  /* 0xff8000003efc7808 */ /* 0x000fe40006000000 */
[----:B------:R-:W-:Y:S02]  /*92c0*/  ISETP.GE.AND P4, PT, R2, R18, PT ;  /* 0x000000120200720c */ /* 0x000fe40003f86270 */
[----:B------:R-:W-:Y:S02]  /*92d0*/  ISETP.GE.AND P6, PT, R4, R16, PT ;  /* 0x000000100400720c */ /* 0x000fe40003fc6270 */
[----:B------:R-:W-:Y:S02]  /*92e0*/  FSEL R14, R226, -INF , !P1 ;  /* 0xff800000e20e7808 */ /* 0x000fe40004800000 */
[----:B------:R-:W-:-:S02]  /*92f0*/  FSEL R226, R61, -INF , !P4 ;  /* 0xff8000003de27808 */ /* 0x000fc40006000000 */
[----:B------:R-:W-:Y:S02]  /*9300*/  FSEL R214, R36, -INF , !P6 ;  /* 0xff80000024d67808 */ /* 0x000fe40007000000 */
[----:B------:R-:W-:Y:S02]  /*9310*/  ISETP.GE.AND P4, PT, R0, R18, PT ;  /* 0x000000120000720c */ /* 0x000fe40003f86270 */
[C---:B------:R-:W-:Y:S02]  /*9320*/  ISETP.GE.AND P6, PT, R2.reuse, R17, PT ;  /* 0x000000110200720c */ /* 0x040fe40003fc6270 */
[----:B------:R-:W-:Y:S02]  /*9330*/  ISETP.GE.AND P1, PT, R2, R19, PT ;  /* 0x000000130200720c */ /* 0x000fe40003f26270 */
[----:B------:R-:W-:Y:S02]  /*9340*/  IADD3 R2, R0, 0x38, RZ ;  /* 0x0000003800027810 */ /* 0x000fe40007ffe0ff */
[----:B------:R-:W-:-:S02]  /*9350*/  FSEL R20, R249, -INF , !P4 ;  /* 0xff800000f9147808 */ /* 0x000fc40006000000 */
[----:B------:R-:W-:Y:S02]  /*9360*/  FSEL R222, R39, -INF , !P6 ;  /* 0xff80000027de7808 */ /* 0x000fe40007000000 */
[----:B------:R-:W-:Y:S02]  /*9370*/  FSEL R25, R217, -INF , !P0 ;  /* 0xff800000d9197808 */ /* 0x000fe40004000000 */
[C---:B------:R-:W-:Y:S02]  /*9380*/  ISETP.GE.AND P4, PT, R0.reuse, R19, PT ;  /* 0x000000130000720c */ /* 0x040fe40003f86270 */
[----:B------:R-:W-:Y:S02]  /*9390*/  ISETP.GE.AND P6, PT, R0, R17, PT ;  /* 0x000000110000720c */ /* 0x000fe40003fc6270 */
[----:B------:R-:W-:Y:S02]  /*93a0*/  ISETP.GE.AND P0, PT, R2, R19, PT ;  /* 0x000000130200720c */ /* 0x000fe40003f06270 */
[----:B------:R-:W-:-:S02]  /*93b0*/  IADD3 R0, R0, 0x39, RZ ;  /* 0x0000003900007810 */ /* 0x000fc40007ffe0ff */
[----:B------:R-:W-:Y:S02]  /*93c0*/  FSEL R22, R250, -INF , !P4 ;  /* 0xff800000fa167808 */ /* 0x000fe40006000000 */
[----:B------:R-:W-:Y:S02]  /*93d0*/  FSEL R250, R206, -INF , !P0 ;  /* 0xff800000cefa7808 */ /* 0x000fe40004000000 */
[----:B------:R-:W-:Y:S02]  /*93e0*/  ISETP.GE.AND P0, PT, R0, R18, PT ;  /* 0x000000120000720c */ /* 0x000fe40003f06270 */
[----:B------:R-:W-:Y:S02]  /*93f0*/  FSEL R15, R251, -INF , !P6 ;  /* 0xff800000fb0f7808 */ /* 0x000fe40007000000 */
[----:B------:R-:W-:Y:S02]  /*9400*/  FSEL R213, R205, -INF , !P0 ;  /* 0xff800000cdd57808 */ /* 0x000fe40004000000 */
[----:B------:R-:W-:-:S02]  /*9410*/  PLOP3.LUT P0, PT, PT, PT, UP0, 0x80, 0x0 ;  /* 0x000000000000781c */ /* 0x000fc40003f0f008 */
[----:B------:R-:W-:Y:S02]  /*9420*/  FSEL R251, R63, -INF , !P1 ;  /* 0xff8000003ffb7808 */ /* 0x000fe40004800000 */
[C---:B------:R-:W-:Y:S02]  /*9430*/  ISETP.GE.AND P1, PT, R2.reuse, R16, PT ;  /* 0x000000100200720c */ /* 0x040fe40003f26270 */
[----:B------:R-:W-:Y:S02]  /*9440*/  ISETP.GE.AND P6, PT, R2, R18, PT ;  /* 0x000000120200720c */ /* 0x000fe40003fc6270 */
[----:B------:R-:W-:Y:S02]  /*9450*/  FSEL R23, R211, -INF , !P5 ;  /* 0xff800000d3177808 */ /* 0x000fe40006800000 */
[----:B------:R-:W-:Y:S02]  /*9460*/  FSEL R217, R204, -INF , !P6 ;  /* 0xff800000ccd97808 */ /* 0x000fe40007000000 */
[----:B------:R-:W-:-:S02]  /*9470*/  FSEL R211, R8, -INF , !P1 ;  /* 0xff80000008d37808 */ /* 0x000fc40004800000 */
[-C--:B------:R-:W-:Y:S02]  /*9480*/  ISETP.GE.AND P5, PT, R2, R17.reuse, PT ;  /* 0x000000110200720c */ /* 0x080fe40003fa6270 */
[C---:B------:R-:W-:Y:S02]  /*9490*/  ISETP.GE.AND P6, PT, R0.reuse, R16, PT ;  /* 0x000000100000720c */ /* 0x040fe40003fc6270 */
[C---:B------:R-:W-:Y:S02]  /*94a0*/  ISETP.GE.AND P4, PT, R0.reuse, R17, PT ;  /* 0x000000110000720c */ /* 0x040fe40003f86270 */
[----:B------:R-:W-:Y:S02]  /*94b0*/  ISETP.GE.AND P1, PT, R0, R19, PT ;  /* 0x000000130000720c */ /* 0x000fe40003f26270 */
[----:B------:R-:W-:Y:S02]  /*94c0*/  FSEL R212, R10, -INF , !P5 ;  /* 0xff8000000ad47808 */ /* 0x000fe40006800000 */
[----:B------:R-:W-:-:S02]  /*94d0*/  FSEL R249, R207, -INF , !P1 ;  /* 0xff800000cff97808 */ /* 0x000fc40004800000 */
[----:B------:R-:W-:Y:S02]  /*94e0*/  FSEL R50, R9, -INF , !P6 ;  /* 0xff80000009327808 */ /* 0x000fe40007000000 */
[----:B------:R-:W-:Y:S01]  /*94f0*/  FSEL R51, R11, -INF , !P4 ;  /* 0xff8000000b337808 */ /* 0x000fe20006000000 */
[----:B------:R-:W-:Y:S05]  /*9500*/  @!P0 BRA `(.L_x_159) ;  /* 0x0000050000008947 */ /* 0x000fea0003800000 */
[----:B------:R-:W2:Y:S04]  /*9510*/  LDL.64 R64, [R1+0x80] ;  /* 0x0000800001407983 */ /* 0x000ea80000100a00 */
[----:B------:R-:W3:Y:S01]  /*9520*/  LDL.64 R66, [R1+0x78] ;  /* 0x0000780001427983 */ /* 0x000ee20000100a00 */
[----:B------:R-:W-:Y:S01]  /*9530*/  UIADD3 UR20, UR8, -0x3, URZ ;  /* 0xfffffffd08147890 */ /* 0x000fe2000fffe03f */
[----:B------:R-:W-:Y:S01]  /*9540*/  BSSY B0, `(.L_x_160) ;  /* 0x000004b000007945 */ /* 0x000fe20003800000 */
[----:B------:R-:W-:Y:S01]  /*9550*/  ULDC.64 UR4, c[0x0][0x198] ;  /* 0x0000660000047ab9 */ /* 0x000fe20000000a00 */
[----:B------:R1:W-:Y:S01]  /*9560*/  @P3 STS.128 [R244+0x8000], RZ ;  /* 0x008000fff4003388 */ /* 0x0003e20000000c00 */
[----:B------:R-:W-:-:S02]  /*9570*/  USHF.R.S32.HI UR15, URZ, 0x1f, UR20 ;  /* 0x0000001f3f0f7899 */ /* 0x000fc40008011414 */
[----:B------:R-:W-:Y:S02]  /*9580*/  UIMAD.WIDE.U32 UR22, UR20, UR4, URZ ;  /* 0x00000004141672a5 */ /* 0x000fe4000f8e003f */
[----:B------:R-:W-:-:S04]  /*9590*/  UIMAD UR15, UR15, UR4, URZ ;  /* 0x000000040f0f72a4 */ /* 0x000fc8000f8e023f */
[----:B------:R-:W-:Y:S01]  /*95a0*/  UIMAD UR5, UR20, UR5, UR15 ;  /* 0x00000005140572a4 */ /* 0x000fe2000f8e020f */
[----:B------:R-:W-:Y:S02]  /*95b0*/  IMAD.U32 R0, RZ, RZ, UR22 ;  /* 0x00000016ff007e24 */ /* 0x000fe4000f8e00ff */
[----:B------:R-:W-:Y:S01]  /*95c0*/  IMAD.U32 R2, RZ, RZ, UR22 ;  /* 0x00000016ff027e24 */ /* 0x000fe2000f8e00ff */
[----:B------:R-:W-:-:S06]  /*95d0*/  UIADD3 UR5, UR23, UR5, URZ ;  /* 0x0000000517057290 */ /* 0x000fcc000fffe03f */
[----:B------:R-:W-:Y:S01]  /*95e0*/  IMAD.U32 R4, RZ, RZ, UR5 ;  /* 0x00000005ff047e24 */ /* 0x000fe2000f8e00ff */
[----:B--2---:R-:W-:-:S04]  /*95f0*/  LEA R0, P1, R0, R64, 0x6 ;  /* 0x0000004000007211 */ /* 0x004fc800078230ff */
[----:B------:R-:W-:Y:S02]  /*9600*/  @!P3 LEA R6, P5, R0, c[0x0][0x168], 0x1 ;  /* 0x00005a000006ba11 */ /* 0x000fe400078a08ff */
[----:B---3--:R-:W-:Y:S02]  /*9610*/  LEA.HI.X R4, R2, R67, R4, 0x6, P1 ;  /* 0x0000004302047211 */ /* 0x008fe400008f3404 */
[C---:B------:R-:W-:Y:S02]  /*9620*/  @!P2 LEA R8, P1, R0.reuse, c[0x0][0x168], 0x1 ;  /* 0x00005a000008aa11 */ /* 0x040fe400078208ff */
[C---:B------:R-:W-:Y:S02]  /*9630*/  IADD3 R2, P4, R0.reuse, UR7, RZ ;  /* 0x0000000700027c10 */ /* 0x040fe4000ff9e0ff */
[C-C-:B------:R-:W-:Y:S02]  /*9640*/  @!P3 LEA.HI.X R7, R0.reuse, c[0x0][0x16c], R4.reuse, 0x1, P5 ;  /* 0x00005b000007ba11 */ /* 0x140fe400028f0c04 */
[----:B------:R-:W-:-:S02]  /*9650*/  @!P2 LEA.HI.X R9, R0, c[0x0][0x16c], R4, 0x1, P1 ;  /* 0x00005b000009aa11 */ /* 0x000fc400008f0c04 */
[----:B------:R-:W-:Y:S01]  /*9660*/  @!P3 LEA R12, P5, R2, c[0x0][0x168], 0x1 ;  /* 0x00005a00020cba11 */ /* 0x000fe200078a08ff */
[----:B------:R-:W-:Y:S01]  /*9670*/  @!PT LDS RZ, [RZ] ;  /* 0x00000000fffff984 */ /* 0x000fe20000000800 */
[----:B------:R-:W-:Y:S01]  /*9680*/  @!PT LDS RZ, [RZ] ;  /* 0x00000000fffff984 */ /* 0x000fe20000000800 */
[----:B------:R-:W-:Y:S01]  /*9690*/  @!PT LDS RZ, [RZ] ;  /* 0x00000000fffff984 */ /* 0x000fe20000000800 */
[----:B------:R2:W-:Y:S01]  /*96a0*/  @!P3 LDGSTS.E.BYPASS.LTC128B.128 [R244+0x8000], [R6.64] ;  /* 0x0800000006f4bfae */ /* 0x0005e2000b901d52 */
[----:B------:R-:W-:Y:S02]  /*96b0*/  IADD3.X R4, R4, UR11, RZ, P4, !PT ;  /* 0x0000000b04047c10 */ /* 0x000fe4000a7fe4ff */
[C---:B------:R-:W-:Y:S01]  /*96c0*/  IADD3 R0, P1, R2.reuse, UR7, RZ ;  /* 0x0000000702007c10 */ /* 0x040fe2000ff3e0ff */
[----:B------:R1:W-:Y:S01]  /*96d0*/  @P2 STS.128 [R244+0xa000], RZ ;  /* 0x00a000fff4002388 */ /* 0x0003e20000000c00 */
[----:B------:R-:W-:Y:S02]  /*96e0*/  @!P3 LEA.HI.X R13, R2, c[0x0][0x16c], R4, 0x1, P5 ;  /* 0x00005b00020dba11 */ /* 0x000fe400028f0c04 */
[----:B------:R-:W-:Y:S01]  /*96f0*/  @!P3 LEA R10, P6, R0, c[0x0][0x168], 0x1 ;  /* 0x00005a00000aba11 */ /* 0x000fe200078c08ff */
        /* <DEDUP_REMOVED lines=10> */
[----:B--2---:R-:W-:-:S04]  /*97a0*/  @!P2 LEA R6, P4, R2, c[0x0][0x168], 0x1 ;  /* 0x00005a000206aa11 */ /* 0x004fc800078808ff */
[----:B------:R-:W-:Y:S02]  /*97b0*/  @!P2 LEA.HI.X R7, R2, c[0x0][0x16c], R4, 0x1, P4 ;  /* 0x00005b000207aa11 */ /* 0x000fe400020f0c04 */
[----:B------:R-:W-:Y:S02]  /*97c0*/  IADD3 R2, P5, R0, UR7, RZ ;  /* 0x0000000700027c10 */ /* 0x000fe4000ffbe0ff */
[----:B------:R-:W-:Y:S01]  /*97d0*/  IADD3.X R4, R4, UR11, RZ, P1, !PT ;  /* 0x0000000b04047c10 */ /* 0x000fe20008ffe4ff */
[----:B------:R-:W-:Y:S01]  /*97e0*/  @!PT LDS RZ, [RZ] ;  /* 0x00000000fffff984 */ /* 0x000fe20000000800 */
[----:B------:R-:W-:Y:S01]  /*97f0*/  @!PT LDS RZ, [RZ] ;  /* 0x00000000fffff984 */ /* 0x000fe20000000800 */
[----:B------:R-:W-:Y:S01]  /*9800*/  @!PT LDS RZ, [RZ] ;  /* 0x00000000fffff984 */ /* 0x000fe20000000800 */
[----:B------:R2:W-:Y:S01]  /*9810*/  @!P2 LDGSTS.E.BYPASS.LTC128B.128 [R244+0xa800], [R6.64+0x80] ;  /* 0x0a80008006f4afae */ /* 0x0005e2000b901d52 */
[----:B---3--:R-:W-:Y:S02]  /*9820*/  @!P3 LEA R8, P4, R2, c[0x0][0x168], 0x1 ;  /* 0x00005a000208ba11 */ /* 0x008fe400078808ff */
[----:B------:R-:W-:Y:S01]  /*9830*/  @!P3 LEA.HI.X R11, R0, c[0x0][0x16c], R4, 0x1, P6 ;  /* 0x00005b00000bba11 */ /* 0x000fe200030f0c04 */
[----:B------:R1:W-:Y:S01]  /*9840*/  @P3 STS.128 [R244+0x9000], RZ ;  /* 0x009000fff4003388 */ /* 0x0003e20000000c00 */
[----:B------:R-:W-:-:S03]  /*9850*/  IADD3.X R5, R4, UR11, RZ, P5, !PT ;  /* 0x0000000b04057c10 */ /* 0x000fc6000affe4ff */
[----:B------:R-:W-:Y:S01]  /*9860*/  @!PT LDS RZ, [RZ] ;  /* 0x00000000fffff984 */ /* 0x000fe20000000800 */
[----:B------:R-:W-:Y:S01]  /*9870*/  @!PT LDS RZ, [RZ] ;  /* 0x00000000fffff984 */ /* 0x000fe20000000800 */
[----:B------:R-:W-:Y:S01]  /*9880*/  @!PT LDS RZ, [RZ] ;  /* 0x00000000fffff984 */ /* 0x000fe20000000800 */
[----:B------:R1:W-:Y:S01]  /*9890*/  @!P3 LDGSTS.E.BYPASS.LTC128B.128 [R244+0x9000], [R10.64] ;  /* 0x090000000af4bfae */ /* 0x0003e2000b901d52 */
[----:B------:R-:W-:-:S03]  /*98a0*/  @!P3 LEA.HI.X R9, R2, c[0x0][0x16c], R5, 0x1, P4 ;  /* 0x00005b000209ba11 */ /* 0x000fc600020f0c05 */
[----:B------:R1:W-:Y:S01]  /*98b0*/  @P2 STS.128 [R244+0xb000], RZ ;  /* 0x00b000fff4002388 */ /* 0x0003e20000000c00 */
[----:B--2---:R-:W-:-:S04]  /*98c0*/  @!P2 LEA R6, P1, R0, c[0x0][0x168], 0x1 ;  /* 0x00005a000006aa11 */ /* 0x004fc800078208ff */
[----:B------:R-:W-:-:S05]  /*98d0*/  @!P2 LEA.HI.X R7, R0, c[0x0][0x16c], R4, 0x1, P1 ;  /* 0x00005b000007aa11 */ /* 0x000fca00008f0c04 */
        /* <DEDUP_REMOVED lines=17> */
.L_x_161:
[----:B------:R-:W-:Y:S05]  /*99f0*/  BSYNC B0 ;  /* 0x0000000000007941 */ /* 0x000fea0003800000 */
.L_x_160:
[----:B------:R-:W0:Y:S02]  /*9a00*/  LDGDEPBAR ;  /* 0x00000000000079af */ /* 0x000e240000000000 */
.L_x_159:
        /* <DEDUP_REMOVED lines=31> */
[----:B------:R-:W-:Y:S01]  /*9c00*/  FMNMX.FTZ R5, R227, R4, !PT ;  /* 0x00000004e3057209 */ /* 0x000fe20007810000 */
[----:B-1----:R-:W1:Y:S01]  /*9c10*/  SHFL.BFLY PT, R7, R0, 0x2, 0x1f ;  /* 0x0c401f0000077f89 */ /* 0x002e6200000e0000 */
        /* <DEDUP_REMOVED lines=19> */
[----:B------:R-:W-:Y:S01]  /*9d50*/  FMNMX.FTZ R4, R46, R4, !PT ;  /* 0x000000042e047209 */ /* 0x000fe20007810000 */
[----:B------:R-:W1:Y:S01]  /*9d60*/  SHFL.BFLY PT, R7, R2, 0x2, 0x1f ;  /* 0x0c401f0002077f89 */ /* 0x000e6200000e0000 */
[----:B------:R-:W-:Y:S02]  /*9d70*/  FMNMX.FTZ R6, R219, R6, !PT ;  /* 0x00000006db067209 */ /* 0x000fe40007810000 */
[----:B------:R-:W-:Y:S01]  /*9d80*/  FMNMX.FTZ R4, R47, R4, !PT ;  /* 0x000000042f047209 */ /* 0x000fe20007810000 */
[----:B------:R-:W2:Y:S01]  /*9d90*/  SHFL.BFLY PT, R9, R0, 0x1, 0x1f ;  /* 0x0c201f0000097f89 */ /* 0x000ea200000e0000 */
        /* <DEDUP_REMOVED lines=10> */
[----:B-1----:R-:W-:Y:S01]  /*9e40*/  FMNMX.FTZ R2, R2, R7, !PT ;  /* 0x0000000702027209 */ /* 0x002fe20007810000 */
[----:B------:R-:W1:Y:S01]  /*9e50*/  SHFL.BFLY PT, R8, R4, 0x2, 0x1f ;  /* 0x0c401f0004087f89 */ /* 0x000e6200000e0000 */
[----:B--2---:R-:W-:Y:S02]  /*9e60*/  FMNMX.FTZ R10, R0, R9, !PT ;  /* 0x00000009000a7209 */ /* 0x004fe40007810000 */
[----:B------:R-:W-:Y:S01]  /*9e70*/  FMNMX.FTZ R0, R251, R5, !PT ;  /* 0x00000005fb007209 */ /* 0x000fe20007810000 */
[----:B------:R-:W2:Y:S01]  /*9e80*/  SHFL.BFLY PT, R7, R2, 0x1, 0x1f ;  /* 0x0c201f0002077f89 */ /* 0x000ea200000e0000 */
[C---:B------:R-:W-:Y:S01]  /*9e90*/  FSETP.NEU.FTZ.AND P6, PT, R10.reuse, -INF , PT ;  /* 0xff8000000a00780b */ /* 0x040fe20003fdd000 */
[----:B------:R-:W-:Y:S01]  /*9ea0*/  FMUL.FTZ R28, R10, c[0x0][0x23c] ;  /* 0x00008f000a1c7a20 */ /* 0x000fe20000410000 */
[----:B------:R-:W-:Y:S01]  /*9eb0*/  FMNMX.FTZ R0, R250, R0, !PT ;  /* 0x00000000fa007209 */ /* 0x000fe20007810000 */
[----:B------:R-:W-:Y:S03]  /*9ec0*/  STL [R1+0x58], R10 ;  /* 0x0000580a01007387 */ /* 0x000fe60000100800 */
[----:B------:R-:W-:-:S02]  /*9ed0*/  FMNMX.FTZ R0, R249, R0, !PT ;  /* 0x00000000f9007209 */ /* 0x000fc40007810000 */
[----:B------:R-:W-:-:S03]  /*9ee0*/  FSEL R28, R28, RZ, P6 ;  /* 0x000000ff1c1c7208 */ /* 0x000fc60003000000 */
[----:B------:R-:W3:Y:S02]  /*9ef0*/  SHFL.BFLY PT, R6, R0, 0x2, 0x1f ;  /* 0x0c401f0000067f89 */ /* 0x000ee400000e0000 */
[----:B------:R-:W-:-:S04]  /*9f00*/  FFMA.FTZ R5, R14, c[0x0][0x23c], -R28 ;  /* 0x00008f000e057a23 */ /* 0x000fc8000001081c */
[----:B------:R4:W-:Y:S01]  /*9f10*/  MUFU.EX2 R49, R5 ;  /* 0x0000000500317308 */ /* 0x0009e20000000800 */
[----:B-1----:R-:W-:-:S05]  /*9f20*/  FMNMX.FTZ R4, R4, R8, !PT ;  /* 0x0000000804047209 */ /* 0x002fca0007810000 */
[----:B------:R-:W1:Y:S01]  /*9f30*/  SHFL.BFLY PT, R8, R4, 0x1, 0x1f ;  /* 0x0c201f0004087f89 */ /* 0x000e6200000e0000 */
[----:B--2---:R-:W-:Y:S01]  /*9f40*/  FMNMX.FTZ R12, R2, R7, !PT ;  /* 0x00000007020c7209 */ /* 0x004fe20007810000 */
[----:B------:R-:W-:-:S03]  /*9f50*/  FFMA.FTZ R2, R29, c[0x0][0x23c], -R28 ;  /* 0x00008f001d027a23 */ /* 0x000fc6000001081c */
[C---:B------:R-:W-:Y:S01]  /*9f60*/  FSETP.NEU.FTZ.AND P5, PT, R12.reuse, -INF , PT ;  /* 0xff8000000c00780b */ /* 0x040fe20003fbd000 */
[----:B------:R-:W-:Y:S01]  /*9f70*/  FMUL.FTZ R29, R12, c[0x0][0x23c] ;  /* 0x00008f000c1d7a20 */ /* 0x000fe20000410000 */
[----:B------:R2:W-:Y:S01]  /*9f80*/  MUFU.EX2 R27, R2 ;  /* 0x00000002001b7308 */ /* 0x0005e20000000800 */
[----:B------:R-:W-:Y:S01]  /*9f90*/  STL [R1+0x54], R12 ;  /* 0x0000540c01007387 */ /* 0x000fe20000100800 */
[--C-:B----4-:R-:W-:Y:S02]  /*9fa0*/  FFMA.FTZ R5, R21, c[0x0][0x23c], -R28.reuse ;  /* 0x00008f0015057a23 */ /* 0x110fe4000001081c */
[----:B------:R-:W-:Y:S02]  /*9fb0*/  FSEL R29, R29, RZ, P5 ;  /* 0x000000ff1d1d7208 */ /* 0x000fe40002800000 */
[----:B---3--:R-:W-:Y:S02]  /*9fc0*/  FMNMX.FTZ R0, R0, R6, !PT ;  /* 0x0000000600007209 */ /* 0x008fe40007810000 */
[----:B------:R3:W4:Y:S01]  /*9fd0*/  MUFU.EX2 R13, R5 ;  /* 0x00000005000d7308 */ /* 0x0007220000000800 */
[----:B--2---:R-:W-:Y:S01]  /*9fe0*/  FFMA.FTZ R2, R33, c[0x0][0x23c], -R28 ;  /* 0x00008f0021027a23 */ /* 0x004fe2000001081c */
[----:B-1----:R-:W-:-:S06]  /*9ff0*/  FMNMX.FTZ R38, R4, R8, !PT ;  /* 0x0000000804267209 */ /* 0x002fcc0007810000 */
[----:B------:R1:W2:Y:S01]  /*a000*/  MUFU.EX2 R26, R2 ;  /* 0x00000002001a7308 */ /* 0x0002a20000000800 */
[C---:B------:R-:W-:Y:S01]  /*a010*/  FSETP.NEU.FTZ.AND P4, PT, R38.reuse, -INF , PT ;  /* 0xff8000002600780b */ /* 0x040fe20003f9d000 */
[----:B------:R-:W-:Y:S01]  /*a020*/  FMUL.FTZ R30, R38, c[0x0][0x23c] ;  /* 0x00008f00261e7a20 */ /* 0x000fe20000410000 */
[----:B------:R-:W-:Y:S04]  /*a030*/  STL [R1+0x4c], R38 ;  /* 0x00004c2601007387 */ /* 0x000fe80000100800 */
[----:B---3--:R-:W3:Y:S01]  /*a040*/  SHFL.BFLY PT, R5, R0, 0x1, 0x1f ;  /* 0x0c201f0000057f89 */ /* 0x008ee200000e0000 */
[----:B------:R-:W-:Y:S01]  /*a050*/  FSEL R30, R30, RZ, P4 ;  /* 0x000000ff1e1e7208 */ /* 0x000fe20002000000 */
[----:B-1----:R-:W-:-:S04]  /*a060*/  FFMA.FTZ R2, R15, c[0x0][0x23c], -R29 ;  /* 0x00008f000f027a23 */ /* 0x002fc8000001081d */
[----:B------:R1:W-:Y:S01]  /*a070*/  MUFU.EX2 R33, R2 ;  /* 0x0000000200217308 */ /* 0x0003e20000000800 */
[----:B---3--:R-:W-:Y:S01]  /*a080*/  FMNMX.FTZ R5, R0, R5, !PT ;  /* 0x0000000500057209 */ /* 0x008fe20007810000 */
[----:B------:R-:W-:-:S03]  /*a090*/  FFMA.FTZ R0, R32, c[0x0][0x23c], -R30 ;  /* 0x00008f0020007a23 */ /* 0x000fc6000001081e */
[C---:B------:R-:W-:Y:S01]  /*a0a0*/  FSETP.NEU.FTZ.AND P1, PT, R5.reuse, -INF , PT ;  /* 0xff8000000500780b */ /* 0x040fe20003f3d000 */
[----:B-1----:R-:W-:Y:S02]  /*a0b0*/  FFMA.FTZ R2, R24, c[0x0][0x23c], -R29 ;  /* 0x00008f0018027a23 */ /* 0x002fe4000001081d */
[----:B------:R1:W-:Y:S01]  /*a0c0*/  MUFU.EX2 R36, R0 ;  /* 0x0000000000247308 */ /* 0x0003e20000000800 */
[----:B------:R-:W-:Y:S01]  /*a0d0*/  FMUL.FTZ R32, R5, c[0x0][0x23c] ;  /* 0x00008f0005207a20 */ /* 0x000fe20000410000 */
[----:B------:R3:W-:Y:S04]  /*a0e0*/  STL [R1+0x48], R5 ;  /* 0x0000480501007387 */ /* 0x0007e80000100800 */
[----:B------:R-:W-:Y:S02]  /*a0f0*/  FSEL R32, R32, RZ, P1 ;  /* 0x000000ff20207208 */ /* 0x000fe40000800000 */
[----:B------:R2:W-:Y:S01]  /*a100*/  MUFU.EX2 R11, R2 ;  /* 0x00000002000b7308 */ /* 0x0005e20000000800 */
[----:B-1----:R-:W-:Y:S01]  /*a110*/  FFMA.FTZ R0, R52, c[0x0][0x23c], -R30 ;  /* 0x00008f0034007a23 */ /* 0x002fe2000001081e */
[----:B------:R-:W-:-:S06]  /*a120*/  MOV R52, R12 ;  /* 0x0000000c00347202 */ /* 0x000fcc0000000f00 */
[----:B------:R1:W-:Y:S01]  /*a130*/  MUFU.EX2 R16, R0 ;  /* 0x0000000000107308 */ /* 0x0003e20000000800 */
[----:B--2---:R-:W-:Y:S01]  /*a140*/  FFMA.FTZ R2, R34, c[0x0][0x23c], -R29 ;  /* 0x00008f0022027a23 */ /* 0x004fe2000001081d */
[----:B----4-:R-:W-:Y:S02]  /*a150*/  MOV R34, R13 ;  /* 0x0000000d00227202 */ /* 0x010fe40000000f00 */
[----:B------:R-:W2:Y:S04]  /*a160*/  LDSM.16.MT88.4 R12, [R233+0xc000] ;  /* 0x00c00000e90c783b */ /* 0x000ea80000004200 */
[----:B------:R4:W-:Y:S01]  /*a170*/  MUFU.EX2 R6, R2 ;  /* 0x0000000200067308 */ /* 0x0009e20000000800 */
[----:B------:R-:W-:Y:S01]  /*a180*/  F2FP.BF16.PACK_AB R8, R34, R49 ;  /* 0x000000312208723e */ /* 0x000fe200000010ff */
[----:B-1----:R-:W-:-:S06]  /*a190*/  FFMA.FTZ R0, R22, c[0x0][0x23c], -R32 ;  /* 0x00008f0016007a23 */ /* 0x002fcc0000010820 */
[----:B------:R1:W-:Y:S01]  /*a1a0*/  MUFU.EX2 R17, R0 ;  /* 0x0000000000117308 */ /* 0x0003e20000000800 */
[----:B----4-:R-:W-:-:S07]  /*a1b0*/  FFMA.FTZ R2, R35, c[0x0][0x23c], -R29 ;  /* 0x00008f0023027a23 */ /* 0x010fce000001081d */
[----:B------:R4:W-:Y:S01]  /*a1c0*/  MUFU.EX2 R37, R2 ;  /* 0x0000000200257308 */ /* 0x0009e20000000800 */
[----:B-1----:R-:W-:-:S07]  /*a1d0*/  FFMA.FTZ R0, R25, c[0x0][0x23c], -R32 ;  /* 0x00008f0019007a23 */ /* 0x002fce0000010820 */
[----:B------:R1:W-:Y:S01]  /*a1e0*/  MUFU.EX2 R24, R0 ;  /* 0x0000000000187308 */ /* 0x0003e20000000800 */
[----:B----4-:R-:W-:-:S07]  /*a1f0*/  FFMA.FTZ R2, R20, c[0x0][0x23c], -R30 ;  /* 0x00008f0014027a23 */ /* 0x010fce000001081e */
[----:B------:R4:W-:Y:S01]  /*a200*/  MUFU.EX2 R35, R2 ;  /* 0x0000000200237308 */ /* 0x0009e20000000800 */
[----:B-1----:R-:W-:Y:S01]  /*a210*/  FFMA.FTZ R0, R54, c[0x0][0x23c], -R32 ;  /* 0x00008f0036007a23 */ /* 0x002fe20000010820 */
[----:B------:R-:W-:-:S06]  /*a220*/  MOV R54, R10 ;  /* 0x0000000a00367202 */ /* 0x000fcc0000000f00 */
[----:B------:R1:W-:Y:S01]  /*a230*/  MUFU.EX2 R25, R0 ;  /* 0x0000000000197308 */ /* 0x0003e20000000800 */
[----:B----4-:R-:W-:Y:S02]  /*a240*/  FFMA.FTZ R2, R23, c[0x0][0x23c], -R30 ;  /* 0x00008f0017027a23 */ /* 0x010fe4000001081e */
[----:B------:R-:W4:Y:S05]  /*a250*/  LDSM.16.MT88.4 R20, [R234+0xc000] ;  /* 0x00c00000ea14783b */ /* 0x000f2a0000004200 */
[----:B------:R2:W2:Y:S01]  /*a260*/  MUFU.EX2 R4, R2 ;  /* 0x0000000200047308 */ /* 0x0004a20000000800 */
[----:B-1----:R-:W-:Y:S02]  /*a270*/  FSEL R0, R52, RZ, P5 ;  /* 0x000000ff34007208 */ /* 0x002fe40002800000 */
[----:B--2---:R-:W-:-:S02]  /*a280*/  FSEL R2, R10, RZ, P6 ;  /* 0x000000ff0a027208 */ /* 0x004fc40003000000 */
[----:B------:R-:W-:-:S03]  /*a290*/  F2FP.BF16.PACK_AB R10, R26, R27 ;  /* 0x0000001b1a0a723e */ /* 0x000fc600000010ff */
[----:B------:R-:W-:Y:S01]  /*a2a0*/  FADD.FTZ R2, R168, -R2 ;  /* 0x80000002a8027221 */ /* 0x000fe20000010000 */
[----:B------:R-:W-:Y:S01]  /*a2b0*/  MOV R168, R4 ;  /* 0x0000000400a87202 */ /* 0x000fe20000000f00 */
[----:B------:R-:W-:Y:S01]  /*a2c0*/  FADD.FTZ R4, R167, -R0 ;  /* 0x80000000a7047221 */ /* 0x000fe20000010000 */
[----:B------:R-:W-:Y:S01]  /*a2d0*/  FSEL R0, R38, RZ, P4 ;  /* 0x000000ff26007208 */ /* 0x000fe20002000000 */
[----:B------:R-:W-:Y:S01]  /*a2e0*/  FMUL.FTZ R2, R2, c[0x0][0x23c] ;  /* 0x00008f0002027a20 */ /* 0x000fe20000410000 */
[----:B------:R-:W-:Y:S01]  /*a2f0*/  MOV R167, R11 ;  /* 0x0000000b00a77202 */ /* 0x000fe20000000f00 */
[----:B------:R-:W-:Y:S02]  /*a300*/  FMUL.FTZ R31, R4, c[0x0][0x23c] ;  /* 0x00008f00041f7a20 */ /* 0x000fe40000410000 */
[----:B------:R-:W-:Y:S01]  /*a310*/  FADD.FTZ R4, R166, -R0 ;  /* 0x80000000a6047221 */ /* 0x000fe20000010000 */
[----:B------:R-:W-:Y:S01]  /*a320*/  FSEL R0, R5, RZ, P1 ;  /* 0x000000ff05007208 */ /* 0x000fe20000800000 */
[----:B------:R-:W1:Y:S01]  /*a330*/  MUFU.EX2 R2, R2 ;  /* 0x0000000200027308 */ /* 0x000e620000000800 */
[----:B------:R-:W-:-:S02]  /*a340*/  MOV R166, R6 ;  /* 0x0000000600a67202 */ /* 0x000fc40000000f00 */
[----:B------:R-:W-:Y:S01]  /*a350*/  F2FP.BF16.PACK_AB R9, R167, R33 ;  /* 0x00000021a709723e */ /* 0x000fe200000010ff */
[----:B------:R-:W-:Y:S01]  /*a360*/  FADD.FTZ R0, R3, -R0 ;  /* 0x8000000003007221 */ /* 0x000fe20000010000 */
[----:B------:R-:W-:Y:S01]  /*a370*/  F2FP.BF16.PACK_AB R11, R37, R166 ;  /* 0x000000a6250b723e */ /* 0x000fe200000010ff */
[----:B------:R-:W-:Y:S01]  /*a380*/  FMUL.FTZ R3, R4, c[0x0][0x23c] ;  /* 0x00008f0004037a20 */ /* 0x000fe20000410000 */
[----:B------:R-:W-:Y:S01]  /*a390*/  F2FP.BF16.PACK_AB R4, R168, R35 ;  /* 0x00000023a804723e */ /* 0x000fe200000010ff */
[----:B------:R-:W-:Y:S01]  /*a3a0*/  FMUL.FTZ R0, R0, c[0x0][0x23c] ;  /* 0x00008f0000007a20 */ /* 0x000fe20000410000 */
[----:B------:R-:W2:Y:S01]  /*a3b0*/  MUFU.EX2 R31, R31 ;  /* 0x0000001f001f7308 */ /* 0x000ea20000000800 */
[----:B------:R-:W-:Y:S01]  /*a3c0*/  F2FP.BF16.PACK_AB R6, R16, R36 ;  /* 0x000000241006723e */ /* 0x000fe200000010ff */
[----:B-1----:R-:W-:-:S06]  /*a3d0*/  FMUL.FTZ R176, R176, R2 ;  /* 0x00000002b0b07220 */ /* 0x002fcc0000410000 */
[----:B------:R1:W1:Y:S01]  /*a3e0*/  MUFU.EX2 R48, R0 ;  /* 0x0000000000307308 */ /* 0x0002620000000800 */
[-C--:B------:R-:W-:Y:S02]  /*a3f0*/  FMUL.FTZ R177, R177, R2.reuse ;  /* 0x00000002b1b17220 */ /* 0x080fe40000410000 */
[-C--:B------:R-:W-:Y:S02]  /*a400*/  FMUL.FTZ R184, R184, R2.reuse ;  /* 0x00000002b8b87220 */ /* 0x080fe40000410000 */
[-C--:B------:R-:W-:Y:S02]  /*a410*/  FMUL.FTZ R185, R185, R2.reuse ;  /* 0x00000002b9b97220 */ /* 0x080fe40000410000 */
[----:B------:R-:W-:Y:S01]  /*a420*/  FMUL.FTZ R68, R68, R2 ;  /* 0x0000000244447220 */ /* 0x000fe20000410000 */
[----:B------:R-:W4:Y:S01]  /*a430*/  MUFU.EX2 R3, R3 ;  /* 0x0000000300037308 */ /* 0x000f220000000800 */
[-C--:B--2---:R-:W-:Y:S02]  /*a440*/  FMUL.FTZ R178, R178, R31.reuse ;  /* 0x0000001fb2b27220 */ /* 0x084fe40000410000 */
[----:B------:R-:W-:-:S02]  /*a450*/  FMUL.FTZ R179, R179, R31 ;  /* 0x0000001fb3b37220 */ /* 0x000fc40000410000 */
[-C--:B------:R-:W-:Y:S02]  /*a460*/  FMUL.FTZ R186, R186, R31.reuse ;  /* 0x0000001fbaba7220 */ /* 0x080fe40000410000 */
[----:B------:R-:W-:Y:S02]  /*a470*/  FMUL.FTZ R187, R187, R31 ;  /* 0x0000001fbbbb7220 */ /* 0x000fe40000410000 */
[----:B-1----:R-:W-:Y:S01]  /*a480*/  FFMA.FTZ R0, R55, c[0x0][0x23c], -R32 ;  /* 0x00008f0037007a23 */ /* 0x002fe20000010820 */
[----:B------:R-:W-:Y:S01]  /*a490*/  MOV R55, R5 ;  /* 0x0000000500377202 */ /* 0x000fe20000000f00 */
[-C--:B------:R-:W-:Y:S01]  /*a4a0*/  FMUL.FTZ R174, R174, R48.reuse ;  /* 0x00000030aeae7220 */ /* 0x080fe20000410000 */
[----:B---3--:R-:W-:Y:S01]  /*a4b0*/  F2FP.BF16.PACK_AB R5, R24, R17 ;  /* 0x000000111805723e */ /* 0x008fe200000010ff */
[----:B------:R-:W-:Y:S01]  /*a4c0*/  FMUL.FTZ R175, R175, R48 ;  /* 0x00000030afaf7220 */ /* 0x000fe20000410000 */
[----:B------:R-:W-:Y:S01]  /*a4d0*/  HMMA.16816.F32.BF16 R176, R8, R12, R176 ;  /* 0x0000000c08b0723c */ /* 0x000fe200000418b0 */
[----:B------:R-:W1:Y:S01]  /*a4e0*/  MUFU.EX2 R0, R0 ;  /* 0x0000000000007308 */ /* 0x000e620000000800 */
[----:B----4-:R-:W-:-:S02]  /*a4f0*/  FMUL.FTZ R172, R172, R3 ;  /* 0x00000003acac7220 */ /* 0x010fc40000410000 */
[-C--:B------:R-:W-:Y:S02]  /*a500*/  FMUL.FTZ R173, R173, R3.reuse ;  /* 0x00000003adad7220 */ /* 0x080fe40000410000 */
[-C--:B------:R-:W-:Y:S02]  /*a510*/  FMUL.FTZ R180, R180, R3.reuse ;  /* 0x00000003b4b47220 */ /* 0x080fe40000410000 */
[----:B------:R-:W-:Y:S01]  /*a520*/  FMUL.FTZ R181, R181, R3 ;  /* 0x00000003b5b57220 */ /* 0x000fe20000410000 */
[----:B------:R-:W-:Y:S01]  /*a530*/  HMMA.16816.F32.BF16 R184, R8, R14, R184 ;  /* 0x0000000e08b8723c */ /* 0x000fe200000418b8 */
[-C--:B------:R-:W-:Y:S02]  /*a540*/  FMUL.FTZ R182, R182, R48.reuse ;  /* 0x00000030b6b67220 */ /* 0x080fe40000410000 */
[----:B------:R-:W-:Y:S02]  /*a550*/  FMUL.FTZ R183, R183, R48 ;  /* 0x00000030b7b77220 */ /* 0x000fe40000410000 */
[----:B------:R-:W-:-:S02]  /*a560*/  FMUL.FTZ R69, R69, R2 ;  /* 0x0000000245457220 */ /* 0x000fc40000410000 */
[----:B------:R-:W-:Y:S01]  /*a570*/  FMUL.FTZ R70, R70, R31 ;  /* 0x0000001f46467220 */ /* 0x000fe20000410000 */
[----:B-1----:R-:W-:Y:S01]  /*a580*/  F2FP.BF16.PACK_AB R7, R0, R25 ;  /* 0x000000190007723e */ /* 0x002fe200000010ff */
[----:B------:R-:W-:Y:S02]  /*a590*/  FMUL.FTZ R71, R71, R31 ;  /* 0x0000001f47477220 */ /* 0x000fe40000410000 */
[-C--:B------:R-:W-:Y:S02]  /*a5a0*/  FMUL.FTZ R72, R72, R3.reuse ;  /* 0x0000000348487220 */ /* 0x080fe40000410000 */
[----:B------:R-:W-:Y:S02]  /*a5b0*/  FMUL.FTZ R73, R73, R3 ;  /* 0x0000000349497220 */ /* 0x000fe40000410000 */
[----:B------:R-:W-:Y:S01]  /*a5c0*/  HMMA.16816.F32.BF16 R172, R4, R12, R172 ;  /* 0x0000000c04ac723c */ /* 0x000fe200000418ac */
[-C--:B------:R-:W-:Y:S02]  /*a5d0*/  FMUL.FTZ R74, R74, R48.reuse ;  /* 0x000000304a4a7220 */ /* 0x080fe40000410000 */
[----:B------:R-:W-:-:S02]  /*a5e0*/  FMUL.FTZ R75, R75, R48 ;  /* 0x000000304b4b7220 */ /* 0x000fc40000410000 */
[-C--:B------:R-:W-:Y:S02]  /*a5f0*/  FMUL.FTZ R96, R96, R2.reuse ;  /* 0x0000000260607220 */ /* 0x080fe40000410000 */
[----:B------:R-:W-:Y:S01]  /*a600*/  FMUL.FTZ R97, R97, R2 ;  /* 0x0000000261617220 */ /* 0x000fe20000410000 */
[----:B------:R-:W-:Y:S01]  /*a610*/  HMMA.16816.F32.BF16 R180, R4, R14, R180 ;  /* 0x0000000e04b4723c */ /* 0x000fe200000418b4 */
[----:B------:R-:W1:Y:S01]  /*a620*/  LDSM.16.MT88.4 R12, [R236+0xc000] ;  /* 0x00c00000ec0c783b */ /* 0x000e620000004200 */
[-C--:B------:R-:W-:Y:S02]  /*a630*/  FMUL.FTZ R98, R98, R31.reuse ;  /* 0x0000001f62627220 */ /* 0x080fe40000410000 */
[----:B------:R-:W-:Y:S02]  /*a640*/  FMUL.FTZ R99, R99, R31 ;  /* 0x0000001f63637220 */ /* 0x000fe40000410000 */
[-C--:B------:R-:W-:Y:S02]  /*a650*/  FMUL.FTZ R76, R76, R3.reuse ;  /* 0x000000034c4c7220 */ /* 0x080fe40000410000 */
[----:B------:R-:W-:Y:S01]  /*a660*/  HMMA.16816.F32.BF16 R204, R8, R20, R68 ;  /* 0x0000001408cc723c */ /* 0x000fe20000041844 */
[----:B------:R-:W-:-:S02]  /*a670*/  FMUL.FTZ R77, R77, R3 ;  /* 0x000000034d4d7220 */ /* 0x000fc40000410000 */
[-C--:B------:R-:W-:Y:S02]  /*a680*/  FMUL.FTZ R78, R78, R48.reuse ;  /* 0x000000304e4e7220 */ /* 0x080fe40000410000 */
[----:B------:R-:W-:Y:S02]  /*a690*/  FMUL.FTZ R79, R79, R48 ;  /* 0x000000304f4f7220 */ /* 0x000fe40000410000 */
[-C--:B------:R-:W-:Y:S01]  /*a6a0*/  FMUL.FTZ R80, R80, R2.reuse ;  /* 0x0000000250507220 */ /* 0x080fe20000410000 */
[----:B------:R-:W-:Y:S01]  /*a6b0*/  HMMA.16816.F32.BF16 R68, R4, R20, R72 ;  /* 0x000000140444723c */ /* 0x000fe20000041848 */
[----:B------:R-:W-:Y:S02]  /*a6c0*/  FMUL.FTZ R81, R81, R2 ;  /* 0x0000000251517220 */ /* 0x000fe40000410000 */
[-C--:B------:R-:W-:Y:S02]  /*a6d0*/  FMUL.FTZ R82, R82, R31.reuse ;  /* 0x0000001f52527220 */ /* 0x080fe40000410000 */
[----:B------:R-:W-:-:S02]  /*a6e0*/  FMUL.FTZ R83, R83, R31 ;  /* 0x0000001f53537220 */ /* 0x000fc40000410000 */
[-C--:B------:R-:W-:Y:S01]  /*a6f0*/  FMUL.FTZ R84, R84, R2.reuse ;  /* 0x0000000254547220 */ /* 0x080fe20000410000 */
[-C--:B------:R-:W-:Y:S01]  /*a700*/  HMMA.16816.F32.BF16 R64, R4, R22.reuse, R76 ;  /* 0x000000160440723c */ /* 0x080fe2000004184c */
[----:B------:R-:W-:Y:S02]  /*a710*/  FMUL.FTZ R85, R85, R2 ;  /* 0x0000000255557220 */ /* 0x000fe40000410000 */
[-C--:B------:R-:W-:Y:S02]  /*a720*/  FMUL.FTZ R86, R86, R31.reuse ;  /* 0x0000001f56567220 */ /* 0x080fe40000410000 */
[----:B------:R-:W-:Y:S02]  /*a730*/  FMUL.FTZ R87, R87, R31 ;  /* 0x0000001f57577220 */ /* 0x000fe40000410000 */
[-C--:B------:R-:W-:Y:S01]  /*a740*/  FMUL.FTZ R88, R88, R3.reuse ;  /* 0x0000000358587220 */ /* 0x080fe20000410000 */
[C---:B------:R-:W-:Y:S01]  /*a750*/  HMMA.16816.F32.BF16 R60, R8.reuse, R22, R80 ;  /* 0x00000016083c723c */ /* 0x040fe20000041850 */
[----:B------:R-:W-:Y:S01]  /*a760*/  FMUL.FTZ R89, R89, R3 ;  /* 0x0000000359597220 */ /* 0x000fe20000410000 */
[----:B------:R-:W2:Y:S01]  /*a770*/  LDSM.16.MT88.4 R20, [R235+0xc000] ;  /* 0x00c00000eb14783b */ /* 0x000ea20000004200 */
[----:B------:R-:W-:Y:S01]  /*a780*/  FMUL.FTZ R90, R90, R48 ;  /* 0x000000305a5a7220 */ /* 0x000fe20000410000 */
[----:B------:R-:W-:Y:S01]  /*a790*/  MOV R79, R38 ;  /* 0x00000026004f7202 */ /* 0x000fe20000000f00 */
[----:B------:R-:W-:Y:S01]  /*a7a0*/  FMUL.FTZ R91, R91, R48 ;  /* 0x000000305b5b7220 */ /* 0x000fe20000410000 */
[----:B------:R-:W-:Y:S01]  /*a7b0*/  MOV R78, R37 ;  /* 0x00000025004e7202 */ /* 0x000fe20000000f00 */
[-C--:B------:R-:W-:Y:S01]  /*a7c0*/  FMUL.FTZ R92, R92, R3.reuse ;  /* 0x000000035c5c7220 */ /* 0x080fe20000410000 */
[----:B------:R-:W-:Y:S01]  /*a7d0*/  MOV R76, R36 ;  /* 0x00000024004c7202 */ /* 0x000fe20000000f00 */
[----:B-1----:R-:W-:Y:S01]  /*a7e0*/  HMMA.16816.F32.BF16 R72, R8, R14, R96 ;  /* 0x0000000e0848723c */ /* 0x002fe20000041860 */
[----:B------:R-:W3:Y:S01]  /*a7f0*/  LDL.LU R99, [R1+0x38] ;  /* 0x0000380001637983 */ /* 0x000ee20000300800 */
[----:B------:R-:W-:Y:S01]  /*a800*/  FMUL.FTZ R93, R93, R3 ;  /* 0x000000035d5d7220 */ /* 0x000fe20000410000 */
[----:B------:R-:W-:Y:S01]  /*a810*/  MOV R77, R25 ;  /* 0x00000019004d7202 */ /* 0x000fe20000000f00 */
[----:B------:R-:W-:-:S02]  /*a820*/  FMUL.FTZ R94, R94, R48 ;  /* 0x000000305e5e7220 */ /* 0x000fc40000410000 */
[----:B------:R-:W-:Y:S02]  /*a830*/  FMUL.FTZ R95, R95, R48 ;  /* 0x000000305f5f7220 */ /* 0x000fe40000410000 */
[-C--:B------:R-:W-:Y:S01]  /*a840*/  HMMA.16816.F32.BF16 R56, R8, R12.reuse, R84 ;  /* 0x0000000c0838723c */ /* 0x080fe20000041854 */
[-C--:B------:R-:W-:Y:S02]  /*a850*/  FMUL.FTZ R100, R100, R2.reuse ;  /* 0x0000000264647220 */ /* 0x080fe40000410000 */
[----:B------:R-:W-:Y:S02]  /*a860*/  FMUL.FTZ R101, R101, R2 ;  /* 0x0000000265657220 */ /* 0x000fe40000410000 */
[-C--:B------:R-:W-:Y:S02]  /*a870*/  FMUL.FTZ R102, R102, R31.reuse ;  /* 0x0000001f66667220 */ /* 0x080fe40000410000 */
[----:B------:R-:W-:Y:S01]  /*a880*/  FMUL.FTZ R103, R103, R31 ;  /* 0x0000001f67677220 */ /* 0x000fe20000410000 */
[----:B------:R-:W-:Y:S01]  /*a890*/  HMMA.16816.F32.BF16 R36, R4, R12, R88 ;  /* 0x0000000c0424723c */ /* 0x000fe20000041858 */
[----:B------:R-:W-:Y:S01]  /*a8a0*/  FMUL.FTZ R104, R104, R3 ;  /* 0x0000000368687220 */ /* 0x000fe20000410000 */
[----:B------:R-:W-:-:S06]  /*a8b0*/  MOV R84, R0 ;  /* 0x0000000000547202 */ /* 0x000fcc0000000f00 */
[----:B------:R-:W-:Y:S01]  /*a8c0*/  HMMA.16816.F32.BF16 R92, R4, R14, R92 ;  /* 0x0000000e045c723c */ /* 0x000fe2000004185c */
[----:B------:R-:W1:Y:S01]  /*a8d0*/  LDSM.16.MT88.4 R12, [R233+0xe000] ;  /* 0x00e00000e90c783b */ /* 0x000e620000004200 */
[----:B------:R-:W-:Y:S01]  /*a8e0*/  FMUL.FTZ R105, R105, R3 ;  /* 0x0000000369697220 */ /* 0x000fe20000410000 */
[----:B------:R-:W-:Y:S01]  /*a8f0*/  MOV R87, R27 ;  /* 0x0000001b00577202 */ /* 0x000fe20000000f00 */
[----:B------:R-:W-:Y:S01]  /*a900*/  FMUL.FTZ R106, R106, R48 ;  /* 0x000000306a6a7220 */ /* 0x000fe20000410000 */
[----:B------:R-:W-:Y:S01]  /*a910*/  MOV R86, R24 ;  /* 0x0000001800567202 */ /* 0x000fe20000000f00 */
[----:B------:R-:W-:Y:S01]  /*a920*/  FMUL.FTZ R107, R107, R48 ;  /* 0x000000306b6b7220 */ /* 0x000fe20000410000 */
[----:B------:R-:W-:Y:S01]  /*a930*/  MOV R91, R26 ;  /* 0x0000001a005b7202 */ /* 0x000fe20000000f00 */
[-C--:B------:R-:W-:Y:S02]  /*a940*/  FMUL.FTZ R108, R108, R3.reuse ;  /* 0x000000036c6c7220 */ /* 0x080fe40000410000 */
[----:B------:R-:W-:-:S02]  /*a950*/  FMUL.FTZ R109, R109, R3 ;  /* 0x000000036d6d7220 */ /* 0x000fc40000410000 */
[----:B------:R-:W-:Y:S01]  /*a960*/  FMUL.FTZ R110, R110, R48 ;  /* 0x000000306e6e7220 */ /* 0x000fe20000410000 */
[----:B------:R-:W-:Y:S01]  /*a970*/  MOV R85, R16 ;  /* 0x0000001000557202 */ /* 0x000fe20000000f00 */
        /* <DEDUP_REMOVED lines=21> */
[--C-:B------:R-:W-:Y:S01]  /*aad0*/  FFMA.FTZ R0, R165, c[0x0][0x23c], -R28.reuse ;  /* 0x00008f00a5007a23 */ /* 0x100fe2000001081c */
[-C--:B--2---:R-:W-:Y:S01]  /*aae0*/  HMMA.16816.F32.BF16 R100, R8, R20.reuse, R100 ;  /* 0x000000140864723c */ /* 0x084fe20000041864 */
[----:B------:R-:W-:Y:S02]  /*aaf0*/  LDSM.16.MT88.4 R24, [R235+0xe000] ;  /* 0x00e00000eb18783b */ /* 0x000fe40000004200 */
[----:B------:R2:W-:Y:S05]  /*ab00*/  MUFU.EX2 R96, R0 ;  /* 0x0000000000607308 */ /* 0x0005ea0000000800 */
[C---:B------:R-:W-:Y:S08]  /*ab10*/  HMMA.16816.F32.BF16 R104, R4.reuse, R20, R104 ;  /* 0x000000140468723c */ /* 0x040ff00000041868 */
[----:B------:R-:W-:Y:S01]  /*ab20*/  HMMA.16816.F32.BF16 R108, R4, R22, R108 ;  /* 0x00000016046c723c */ /* 0x000fe2000004186c */
[----:B--2---:R-:W-:-:S07]  /*ab30*/  FFMA.FTZ R0, R164, c[0x0][0x23c], -R28 ;  /* 0x00008f00a4007a23 */ /* 0x004fce000001081c */
[C---:B------:R-:W-:Y:S01]  /*ab40*/  HMMA.16816.F32.BF16 R112, R8.reuse, R22, R112 ;  /* 0x000000160870723c */ /* 0x040fe20000041870 */
[----:B------:R-:W2:Y:S01]  /*ab50*/  LDSM.16.MT88.4 R20, [R234+0xe000] ;  /* 0x00e00000ea14783b */ /* 0x000ea20000004200 */
[----:B------:R4:W-:Y:S06]  /*ab60*/  MUFU.EX2 R90, R0 ;  /* 0x00000000005a7308 */ /* 0x0009ec0000000800 */
[-C--:B-1----:R-:W-:Y:S08]  /*ab70*/  HMMA.16816.F32.BF16 R116, R8, R12.reuse, R116 ;  /* 0x0000000c0874723c */ /* 0x082ff00000041874 */
[----:B------:R-:W-:Y:S01]  /*ab80*/  HMMA.16816.F32.BF16 R120, R4, R12, R120 ;  /* 0x0000000c0478723c */ /* 0x000fe20000041878 */
[----:B----4-:R-:W-:-:S07]  /*ab90*/  FFMA.FTZ R0, R41, c[0x0][0x23c], -R28 ;  /* 0x00008f0029007a23 */ /* 0x010fce000001081c */
[-C--:B------:R-:W-:Y:S01]  /*aba0*/  HMMA.16816.F32.BF16 R124, R4, R14.reuse, R124 ;  /* 0x0000000e047c723c */ /* 0x080fe2000004187c */
[----:B------:R1:W4:Y:S07]  /*abb0*/  MUFU.EX2 R88, R0 ;  /* 0x0000000000587308 */ /* 0x00032e0000000800 */
[----:B------:R-:W-:Y:S01]  /*abc0*/  HMMA.16816.F32.BF16 R128, R8, R14, R128 ;  /* 0x0000000e0880723c */ /* 0x000fe20000041880 */
[----:B------:R-:W2:Y:S01]  /*abd0*/  LDSM.16.MT88.4 R12, [R236+0xe000] ;  /* 0x00e00000ec0c783b */ /* 0x000ea20000004200 */
[----:B-1----:R-:W-:-:S04]  /*abe0*/  FFMA.FTZ R0, R40, c[0x0][0x23c], -R28 ;  /* 0x00008f0028007a23 */ /* 0x002fc8000001081c */
[----:B------:R1:W-:Y:S02]  /*abf0*/  MUFU.EX2 R98, R0 ;  /* 0x0000000000627308 */ /* 0x0003e40000000800 */
[----:B-1----:R-:W-:-:S06]  /*ac00*/  FFMA.FTZ R0, R208, c[0x0][0x23c], -R29 ;  /* 0x00008f00d0007a23 */ /* 0x002fcc000001081d */
[----:B------:R1:W-:Y:S01]  /*ac10*/  MUFU.EX2 R208, R0 ;  /* 0x0000000000d07308 */ /* 0x0003e20000000800 */
[-C--:B------:R-:W-:Y:S02]  /*ac20*/  FMUL.FTZ R188, R188, R2.reuse ;  /* 0x00000002bcbc7220 */ /* 0x080fe40000410000 */
[----:B------:R-:W-:Y:S02]  /*ac30*/  FMUL.FTZ R189, R189, R2 ;  /* 0x00000002bdbd7220 */ /* 0x000fe40000410000 */
[----:B------:R-:W-:Y:S02]  /*ac40*/  FMUL.FTZ R190, R190, R31 ;  /* 0x0000001fbebe7220 */ /* 0x000fe40000410000 */
[----:B-1----:R-:W-:-:S04]  /*ac50*/  FFMA.FTZ R0, R169, c[0x0][0x23c], -R29 ;  /* 0x00008f00a9007a23 */ /* 0x002fc8000001081d */
[----:B------:R1:W-:Y:S01]  /*ac60*/  MUFU.EX2 R16, R0 ;  /* 0x0000000000107308 */ /* 0x0003e20000000800 */
[----:B------:R-:W-:Y:S02]  /*ac70*/  FMUL.FTZ R191, R191, R31 ;  /* 0x0000001fbfbf7220 */ /* 0x000fe40000410000 */
        /* <DEDUP_REMOVED lines=11> */
[----:B------:R1:W1:Y:S01]  /*ad30*/  MUFU.EX2 R97, R0 ;  /* 0x0000000000617308 */ /* 0x0002620000000800 */
        /* <DEDUP_REMOVED lines=8> */
[----:B-1----:R-:W-:Y:S02]  /*adc0*/  FFMA.FTZ R0, R171, c[0x0][0x23c], -R30 ;  /* 0x00008f00ab007a23 */ /* 0x002fe4000001081e */
        /* <DEDUP_REMOVED lines=16> */
[----:B--2---:R-:W-:Y:S01]  /*aed0*/  HMMA.16816.F32.BF16 R80, R8, R20, R188 ;  /* 0x000000140850723c */ /* 0x004fe200000418bc */
[----:B------:R1:W-:Y:S01]  /*aee0*/  MUFU.EX2 R191, R0 ;  /* 0x0000000000bf7308 */ /* 0x0003e20000000800 */
[-C--:B------:R-:W-:Y:S02]  /*aef0*/  FMUL.FTZ R140, R140, R2.reuse ;  /* 0x000000028c8c7220 */ /* 0x080fe40000410000 */
[----:B------:R-:W-:-:S04]  /*af00*/  FMUL.FTZ R141, R141, R2 ;  /* 0x000000028d8d7220 */ /* 0x000fc80000410000 */
[----:B------:R-:W-:Y:S01]  /*af10*/  HMMA.16816.F32.BF16 R132, R4, R20, R132 ;  /* 0x000000140484723c */ /* 0x000fe20000041884 */
[----:B------:R-:W-:Y:S02]  /*af20*/  FMUL.FTZ R196, R196, R2 ;  /* 0x00000002c4c47220 */ /* 0x000fe40000410000 */
[----:B-1----:R-:W-:-:S05]  /*af30*/  FFMA.FTZ R0, R170, c[0x0][0x23c], -R30 ;  /* 0x00008f00aa007a23 */ /* 0x002fca000001081e */
[----:B------:R-:W-:Y:S01]  /*af40*/  HMMA.16816.F32.BF16 R136, R4, R22, R136 ;  /* 0x000000160488723c */ /* 0x000fe20000041888 */
[-C--:B------:R-:W-:Y:S02]  /*af50*/  FMUL.FTZ R197, R197, R2.reuse ;  /* 0x00000002c5c57220 */ /* 0x080fe40000410000 */
[----:B------:R-:W-:-:S05]  /*af60*/  FMUL.FTZ R200, R200, R2 ;  /* 0x00000002c8c87220 */ /* 0x000fca0000410000 */
[----:B------:R-:W-:Y:S01]  /*af70*/  HMMA.16816.F32.BF16 R144, R4, R12, R144 ;  /* 0x0000000c0490723c */ /* 0x000fe20000041890 */
[-C--:B------:R-:W-:Y:S02]  /*af80*/  FMUL.FTZ R201, R201, R2.reuse ;  /* 0x00000002c9c97220 */ /* 0x080fe40000410000 */
[----:B---3--:R-:W-:-:S05]  /*af90*/  FFMA.FTZ R49, R99, R2, R49 ;  /* 0x0000000263317223 */ /* 0x008fca0000010031 */
[----:B------:R-:W-:Y:S01]  /*afa0*/  HMMA.16816.F32.BF16 R148, R4, R14, R148 ;  /* 0x0000000e0494723c */ /* 0x000fe20000041894 */
[----:B------:R-:W-:-:S07]  /*afb0*/  FFMA.FTZ R2, R43, c[0x0][0x23c], -R30 ;  /* 0x00008f002b027a23 */ /* 0x000fce000001081e */
[C---:B------:R-:W-:Y:S08]  /*afc0*/  HMMA.16816.F32.BF16 R156, R4.reuse, R24, R156 ;  /* 0x00000018049c723c */ /* 0x040ff0000004189c */
[----:B------:R-:W-:Y:S01]  /*afd0*/  HMMA.16816.F32.BF16 R160, R4, R26, R160 ;  /* 0x0000001a04a0723c */ /* 0x000fe200000418a0 */
[----:B------:R1:W-:Y:S07]  /*afe0*/  MUFU.EX2 R4, R0 ;  /* 0x0000000000047308 */ /* 0x0003ee0000000800 */
[C---:B------:R-:W-:Y:S08]  /*aff0*/  HMMA.16816.F32.BF16 R192, R8.reuse, R12, R192 ;  /* 0x0000000c08c0723c */ /* 0x040ff000000418c0 */
[----:B------:R-:W-:Y:S01]  /*b000*/  HMMA.16816.F32.BF16 R152, R8, R14, R152 ;  /* 0x0000000e0898723c */ /* 0x000fe20000041898 */
[----:B------:R-:W2:Y:S01]  /*b010*/  LDSM.16.MT88.4 R12, [R233+0xc800] ;  /* 0x00c80000e90c783b */ /* 0x000ea20000004200 */
[----:B-1----:R-:W-:-:S04]  /*b020*/  FFMA.FTZ R0, R44, c[0x0][0x23c], -R30 ;  /* 0x00008f002c007a23 */ /* 0x002fc8000001081e */
[----:B------:R1:W-:Y:S02]  /*b030*/  MUFU.EX2 R43, R0 ;  /* 0x00000000002b7308 */ /* 0x0003e40000000800 */
[----:B-1----:R-:W-:Y:S01]  /*b040*/  FFMA.FTZ R0, R210, c[0x0][0x23c], -R32 ;  /* 0x00008f00d2007a23 */ /* 0x002fe20000010820 */
[----:B----4-:R-:W-:-:S05]  /*b050*/  MOV R210, R88 ;  /* 0x0000005800d27202 */ /* 0x010fca0000000f00 */
[----:B------:R1:W-:Y:S01]  /*b060*/  MUFU.EX2 R88, R0 ;  /* 0x0000000000587308 */ /* 0x0003e20000000800 */
[----:B------:R-:W-:Y:S02]  /*b070*/  FMUL.FTZ R142, R142, R31 ;  /* 0x0000001f8e8e7220 */ /* 0x000fe40000410000 */
[----:B-1----:R-:W-:-:S05]  /*b080*/  FFMA.FTZ R0, R209, c[0x0][0x23c], -R32 ;  /* 0x00008f00d1007a23 */ /* 0x002fca0000010820 */
[----:B------:R1:W-:Y:S01]  /*b090*/  MUFU.EX2 R209, R0 ;  /* 0x0000000000d17308 */ /* 0x0003e20000000800 */
[-C--:B------:R-:W-:Y:S02]  /*b0a0*/  FMUL.FTZ R143, R143, R31.reuse ;  /* 0x0000001f8f8f7220 */ /* 0x080fe40000410000 */
[-C--:B------:R-:W-:Y:S02]  /*b0b0*/  FMUL.FTZ R198, R198, R31.reuse ;  /* 0x0000001fc6c67220 */ /* 0x080fe40000410000 */
[-C--:B------:R-:W-:Y:S02]  /*b0c0*/  FMUL.FTZ R199, R199, R31.reuse ;  /* 0x0000001fc7c77220 */ /* 0x080fe40000410000 */
[----:B------:R-:W-:Y:S02]  /*b0d0*/  FMUL.FTZ R202, R202, R31 ;  /* 0x0000001fcaca7220 */ /* 0x000fe40000410000 */
[----:B-1----:R-:W-:-:S04]  /*b0e0*/  FFMA.FTZ R0, R46, c[0x0][0x23c], -R32 ;  /* 0x00008f002e007a23 */ /* 0x002fc80000010820 */
[----:B------:R1:W-:Y:S01]  /*b0f0*/  MUFU.EX2 R46, R0 ;  /* 0x00000000002e7308 */ /* 0x0003e20000000800 */
[----:B------:R-:W-:Y:S01]  /*b100*/  FMUL.FTZ R203, R203, R31 ;  /* 0x0000001fcbcb7220 */ /* 0x000fe20000410000 */
[----:B------:R-:W-:Y:S02]  /*b110*/  MOV R171, R97 ;  /* 0x0000006100ab7202 */ /* 0x000fe40000000f00 */
[----:B------:R-:W-:-:S04]  /*b120*/  MOV R170, R98 ;  /* 0x0000006200aa7202 */ /* 0x000fc80000000f00 */
[----:B------:R3:W-:Y:S01]  /*b130*/  MUFU.EX2 R169, R2 ;  /* 0x0000000200a97308 */ /* 0x0007e20000000800 */
[----:B-1----:R-:W-:Y:S01]  /*b140*/  FFMA.FTZ R0, R47, c[0x0][0x23c], -R32 ;  /* 0x00008f002f007a23 */ /* 0x002fe20000010820 */
[C---:B------:R-:W-:Y:S01]  /*b150*/  HMMA.16816.F32.BF16 R140, R8.reuse, R22, R140 ;  /* 0x00000016088c723c */ /* 0x040fe2000004188c */
[----:B------:R-:W-:Y:S01]  /*b160*/  MOV R189, R55 ;  /* 0x0000003700bd7202 */ /* 0x000fe20000000f00 */
[----:B------:R-:W4:Y:S04]  /*b170*/  LDL.LU R47, [R1+0x3c] ;  /* 0x00003c00012f7983 */ /* 0x000f280000300800 */
[----:B------:R-:W1:Y:S01]  /*b180*/  MUFU.EX2 R164, R0 ;  /* 0x0000000000a47308 */ /* 0x000e620000000800 */
[----:B------:R-:W-:Y:S02]  /*b190*/  MOV R188, R54 ;  /* 0x0000003600bc7202 */ /* 0x000fe40000000f00 */
[----:B------:R-:W-:Y:S01]  /*b1a0*/  MOV R165, R52 ;  /* 0x0000003400a57202 */ /* 0x000fe20000000f00 */
[----:B------:R-:W2:Y:S01]  /*b1b0*/  LDSM.16.MT88.4 R20, [R234+0xc800] ;  /* 0x00c80000ea14783b */ /* 0x000ea20000004200 */
[----:B---3--:R-:W-:Y:S01]  /*b1c0*/  MOV R2, R89 ;  /* 0x0000005900027202 */ /* 0x008fe20000000f00 */
[C---:B------:R-:W-:Y:S08]  /*b1d0*/  HMMA.16816.F32.BF16 R196, R8.reuse, R24, R196 ;  /* 0x0000001808c4723c */ /* 0x040ff000000418c4 */
[----:B------:R-:W-:Y:S01]  /*b1e0*/  HMMA.16816.F32.BF16 R200, R8, R26, R200 ;  /* 0x0000001a08c8723c */ /* 0x000fe200000418c8 */
[----:B-1----:R-:W-:-:S02]  /*b1f0*/  F2FP.BF16.PACK_AB R7, R164, R46 ;  /* 0x0000002ea407723e */ /* 0x002fc400000010ff */
[----:B------:R-:W-:Y:S02]  /*b200*/  MOV R44, R4 ;  /* 0x00000004002c7202 */ /* 0x000fe40000000f00 */
[----:B------:R-:W-:Y:S02]  /*b210*/  F2FP.BF16.PACK_AB R5, R209, R88 ;  /* 0x00000058d105723e */ /* 0x000fe400000010ff */
[----:B------:R-:W-:Y:S02]  /*b220*/  F2FP.BF16.PACK_AB R6, R169, R43 ;  /* 0x0000002ba906723e */ /* 0x000fe400000010ff */
[----:B------:R-:W-:Y:S02]  /*b230*/  MOV R98, R76 ;  /* 0x0000004c00627202 */ /* 0x000fe40000000f00 */
[----:B------:R-:W-:Y:S02]  /*b240*/  MOV R97, R77 ;  /* 0x0000004d00617202 */ /* 0x000fe40000000f00 */
[----:B------:R-:W-:Y:S01]  /*b250*/  MOV R190, R79 ;  /* 0x0000004f00be7202 */ /* 0x000fe20000000f00 */
[----:B------:R-:W-:Y:S01]  /*b260*/  FFMA.FTZ R0, R225, c[0x0][0x23c], -R28 ;  /* 0x00008f00e1007a23 */ /* 0x000fe2000001081c */
[----:B------:R-:W-:Y:S01]  /*b270*/  F2FP.BF16.PACK_AB R8, R90, R96 ;  /* 0x000000605a08723e */ /* 0x000fe200000010ff */
[----:B------:R-:W-:Y:S01]  /*b280*/  LDSM.16.MT88.4 R24, [R234+0xe800] ;  /* 0x00e80000ea18783b */ /* 0x000fe20000004200 */
[----:B------:R-:W-:-:S02]  /*b290*/  F2FP.BF16.PACK_AB R9, R16, R208 ;  /* 0x000000d01009723e */ /* 0x000fc400000010ff */
[----:B------:R-:W-:Y:S02]  /*b2a0*/  F2FP.BF16.PACK_AB R10, R170, R210 ;  /* 0x000000d2aa0a723e */ /* 0x000fe400000010ff */
[----:B------:R-:W-:-:S07]  /*b2b0*/  F2FP.BF16.PACK_AB R11, R171, R2 ;  /* 0x00000002ab0b723e */ /* 0x000fce00000010ff */
[C---:B--2---:R-:W-:Y:S07]  /*b2c0*/  HMMA.16816.F32.BF16 R52, R8.reuse, R14, R184 ;  /* 0x0000000e0834723c */ /* 0x044fee00000418b8 */
[----:B------:R-:W-:Y:S02]  /*b2d0*/  MOV R186, R46 ;  /* 0x0000002e00ba7202 */ /* 0x000fe40000000f00 */
[----:B------:R-:W2:Y:S01]  /*b2e0*/  LDL.LU R46, [R1+0x40] ;  /* 0x00004000012e7983 */ /* 0x000ea20000300800 */
[----:B------:R-:W-:Y:S01]  /*b2f0*/  F2FP.BF16.PACK_AB R4, R44, R191 ;  /* 0x000000bf2c04723e */ /* 0x000fe200000010ff */
[-C--:B------:R-:W-:Y:S08]  /*b300*/  HMMA.16816.F32.BF16 R176, R8, R12.reuse, R176 ;  /* 0x0000000c08b0723c */ /* 0x080ff000000418b0 */
[C---:B------:R-:W-:Y:S08]  /*b310*/  HMMA.16816.F32.BF16 R172, R4.reuse, R12, R172 ;  /* 0x0000000c04ac723c */ /* 0x040ff000000418ac */
[----:B------:R-:W-:Y:S01]  /*b320*/  HMMA.16816.F32.BF16 R180, R4, R14, R180 ;  /* 0x0000000e04b4723c */ /* 0x000fe200000418b4 */
[----:B------:R-:W1:Y:S01]  /*b330*/  LDSM.16.MT88.4 R12, [R236+0xc800] ;  /* 0x00c80000ec0c783b */ /* 0x000e620000004200 */
[----:B------:R-:W-:-:S02]  /*b340*/  MOV R89, R86 ;  /* 0x0000005600597202 */ /* 0x000fc40000000f00 */
[----:B------:R-:W-:-:S04]  /*b350*/  MOV R86, R78 ;  /* 0x0000004e00567202 */ /* 0x000fc80000000f00 */
        /* <DEDUP_REMOVED lines=8> */
[----:B------:R-:W-:Y:S01]  /*b3e0*/  HMMA.16816.F32.BF16 R72, R8, R14, R72 ;  /* 0x0000000e0848723c */ /* 0x000fe20000041848 */
[----:B------:R-:W1:Y:S01]  /*b3f0*/  LDSM.16.MT88.4 R12, [R233+0xe800] ;  /* 0x00e80000e90c783b */ /* 0x000e620000004200 */
[----:B------:R-:W-:-:S02]  /*b400*/  MOV R99, R87 ;  /* 0x0000005700637202 */ /* 0x000fc40000000f00 */
[----:B------:R-:W-:Y:S02]  /*b410*/  MOV R87, R34 ;  /* 0x0000002200577202 */ /* 0x000fe40000000f00 */
[----:B------:R3:W-:Y:S02]  /*b420*/  MUFU.EX2 R34, R0 ;  /* 0x0000000000227308 */ /* 0x0007e40000000800 */
[----:B---3--:R-:W-:Y:S01]  /*b430*/  HMMA.16816.F32.BF16 R100, R8, R20, R100 ;  /* 0x000000140864723c */ /* 0x008fe20000041864 */
[----:B------:R-:W-:-:S05]  /*b440*/  FFMA.FTZ R0, R223, c[0x0][0x23c], -R28 ;  /* 0x00008f00df007a23 */ /* 0x000fca000001081c */
[----:B------:R3:W-:Y:S02]  /*b450*/  MUFU.EX2 R40, R0 ;  /* 0x0000000000287308 */ /* 0x0007e40000000800 */
[C---:B------:R-:W-:Y:S08]  /*b460*/  HMMA.16816.F32.BF16 R104, R4.reuse, R20, R104 ;  /* 0x000000140468723c */ /* 0x040ff00000041868 */
[----:B------:R-:W-:Y:S01]  /*b470*/  HMMA.16816.F32.BF16 R108, R4, R22, R108 ;  /* 0x00000016046c723c */ /* 0x000fe2000004186c */
[----:B---3--:R-:W-:-:S07]  /*b480*/  FFMA.FTZ R0, R215, c[0x0][0x23c], -R28 ;  /* 0x00008f00d7007a23 */ /* 0x008fce000001081c */
[C---:B------:R-:W-:Y:S01]  /*b490*/  HMMA.16816.F32.BF16 R112, R8.reuse, R22, R112 ;  /* 0x000000160870723c */ /* 0x040fe20000041870 */
[----:B------:R-:W3:Y:S01]  /*b4a0*/  LDSM.16.MT88.4 R20, [R236+0xe800] ;  /* 0x00e80000ec14783b */ /* 0x000ee20000004200 */
[----:B------:R1:W1:Y:S06]  /*b4b0*/  MUFU.EX2 R41, R0 ;  /* 0x0000000000297308 */ /* 0x00026c0000000800 */
[-C--:B-1----:R-:W-:Y:S08]  /*b4c0*/  HMMA.16816.F32.BF16 R116, R8, R12.reuse, R116 ;  /* 0x0000000c0874723c */ /* 0x082ff00000041874 */
[----:B------:R-:W-:Y:S01]  /*b4d0*/  HMMA.16816.F32.BF16 R120, R4, R12, R120 ;  /* 0x0000000c0478723c */ /* 0x000fe20000041878 */
[----:B------:R-:W-:-:S07]  /*b4e0*/  FFMA.FTZ R0, R45, c[0x0][0x23c], -R28 ;  /* 0x00008f002d007a23 */ /* 0x000fce000001081c */
[-C--:B------:R-:W-:Y:S01]  /*b4f0*/  HMMA.16816.F32.BF16 R124, R4, R14.reuse, R124 ;  /* 0x0000000e047c723c */ /* 0x080fe2000004187c */
[----:B------:R1:W1:Y:S07]  /*b500*/  MUFU.EX2 R42, R0 ;  /* 0x00000000002a7308 */ /* 0x00026e0000000800 */
[----:B------:R-:W-:Y:S01]  /*b510*/  HMMA.16816.F32.BF16 R128, R8, R14, R128 ;  /* 0x0000000e0880723c */ /* 0x000fe20000041880 */
[----:B------:R-:W3:Y:S01]  /*b520*/  LDSM.16.MT88.4 R12, [R235+0xe800] ;  /* 0x00e80000eb0c783b */ /* 0x000ee20000004200 */
[----:B-1----:R-:W-:-:S04]  /*b530*/  FFMA.FTZ R0, R230, c[0x0][0x23c], -R29 ;  /* 0x00008f00e6007a23 */ /* 0x002fc8000001081d */
[----:B------:R1:W-:Y:S02]  /*b540*/  MUFU.EX2 R223, R0 ;  /* 0x0000000000df7308 */ /* 0x0003e40000000800 */
[----:B-1----:R-:W-:-:S06]  /*b550*/  FFMA.FTZ R0, R227, c[0x0][0x23c], -R29 ;  /* 0x00008f00e3007a23 */ /* 0x002fcc000001081d */
[----:B------:R1:W1:Y:S02]  /*b560*/  MUFU.EX2 R225, R0 ;  /* 0x0000000000e17308 */ /* 0x0002640000000800 */
[----:B-1----:R-:W-:-:S06]  /*b570*/  FFMA.FTZ R0, R220, c[0x0][0x23c], -R29 ;  /* 0x00008f00dc007a23 */ /* 0x002fcc000001081d */
[----:B------:R1:W-:Y:S02]  /*b580*/  MUFU.EX2 R220, R0 ;  /* 0x0000000000dc7308 */ /* 0x0003e40000000800 */
[----:B-1----:R-:W-:-:S06]  /*b590*/  FFMA.FTZ R0, R216, c[0x0][0x23c], -R29 ;  /* 0x00008f00d8007a23 */ /* 0x002fcc000001081d */
[----:B------:R1:W1:Y:S01]  /*b5a0*/  MUFU.EX2 R227, R0 ;  /* 0x0000000000e37308 */ /* 0x0002620000000800 */
[----:B---3--:R-:W-:Y:S01]  /*b5b0*/  HMMA.16816.F32.BF16 R144, R4, R20, R144 ;  /* 0x000000140490723c */ /* 0x008fe20000041890 */
[----:B-1----:R-:W-:-:S06]  /*b5c0*/  FFMA.FTZ R0, R229, c[0x0][0x23c], -R30 ;  /* 0x00008f00e5007a23 */ /* 0x002fcc000001081e */
[----:B------:R1:W-:Y:S01]  /*b5d0*/  MUFU.EX2 R215, R0 ;  /* 0x0000000000d77308 */ /* 0x0003e20000000800 */
[----:B------:R-:W-:Y:S01]  /*b5e0*/  HMMA.16816.F32.BF16 R148, R4, R22, R148 ;  /* 0x000000160494723c */ /* 0x000fe20000041894 */
[----:B-1----:R-:W-:-:S06]  /*b5f0*/  FFMA.FTZ R0, R228, c[0x0][0x23c], -R30 ;  /* 0x00008f00e4007a23 */ /* 0x002fcc000001081e */
[----:B------:R1:W3:Y:S01]  /*b600*/  MUFU.EX2 R216, R0 ;  /* 0x0000000000d87308 */ /* 0x0002e20000000800 */
[C---:B------:R-:W-:Y:S08]  /*b610*/  HMMA.16816.F32.BF16 R192, R8.reuse, R20, R192 ;  /* 0x0000001408c0723c */ /* 0x040ff000000418c0 */
[----:B------:R-:W-:Y:S01]  /*b620*/  HMMA.16816.F32.BF16 R152, R8, R22, R152 ;  /* 0x000000160898723c */ /* 0x000fe20000041898 */
[----:B------:R-:W2:Y:S01]  /*b630*/  LDSM.16.MT88.4 R20, [R234+0xd000] ;  /* 0x00d00000ea14783b */ /* 0x000ea20000004200 */
[----:B-1----:R-:W-:-:S06]  /*b640*/  FFMA.FTZ R0, R219, c[0x0][0x23c], -R30 ;  /* 0x00008f00db007a23 */ /* 0x002fcc000001081e */
[C---:B------:R-:W-:Y:S01]  /*b650*/  HMMA.16816.F32.BF16 R156, R4.reuse, R12, R156 ;  /* 0x0000000c049c723c */ /* 0x040fe2000004189c */
[----:B------:R1:W-:Y:S07]  /*b660*/  MUFU.EX2 R219, R0 ;  /* 0x0000000000db7308 */ /* 0x0003ee0000000800 */
[----:B------:R-:W-:Y:S08]  /*b670*/  HMMA.16816.F32.BF16 R160, R4, R14, R160 ;  /* 0x0000000e04a0723c */ /* 0x000ff000000418a0 */
[----:B------:R-:W-:Y:S01]  /*b680*/  HMMA.16816.F32.BF16 R196, R8, R12, R196 ;  /* 0x0000000c08c4723c */ /* 0x000fe200000418c4 */
[----:B-1----:R-:W-:-:S07]  /*b690*/  FFMA.FTZ R0, R218, c[0x0][0x23c], -R30 ;  /* 0x00008f00da007a23 */ /* 0x002fce000001081e */
[----:B------:R-:W-:Y:S01]  /*b6a0*/  HMMA.16816.F32.BF16 R200, R8, R14, R200 ;  /* 0x0000000e08c8723c */ /* 0x000fe200000418c8 */
[----:B------:R-:W1:Y:S01]  /*b6b0*/  LDSM.16.MT88.4 R12, [R236+0xd000] ;  /* 0x00d00000ec0c783b */ /* 0x000e620000004200 */
[----:B------:R2:W-:Y:S06]  /*b6c0*/  MUFU.EX2 R218, R0 ;  /* 0x0000000000da7308 */ /* 0x0005ec0000000800 */
[----:B------:R-:W-:Y:S01]  /*b6d0*/  HMMA.16816.F32.BF16 R132, R4, R24, R132 ;  /* 0x000000180484723c */ /* 0x000fe20000041884 */
[----:B------:R-:W-:-:S07]  /*b6e0*/  FFMA.FTZ R45, R214, c[0x0][0x23c], -R28 ;  /* 0x00008f00d62d7a23 */ /* 0x000fce000001081c */
[----:B------:R-:W-:Y:S01]  /*b6f0*/  HMMA.16816.F32.BF16 R136, R4, R26, R136 ;  /* 0x0000001a0488723c */ /* 0x000fe20000041888 */
[----:B--2---:R-:W-:-:S07]  /*b700*/  FFMA.FTZ R0, R231, c[0x0][0x23c], -R32 ;  /* 0x00008f00e7007a23 */ /* 0x004fce0000010820 */
[C---:B------:R-:W-:Y:S08]  /*b710*/  HMMA.16816.F32.BF16 R80, R8.reuse, R24, R80 ;  /* 0x000000180850723c */ /* 0x040ff00000041850 */
[----:B------:R-:W-:Y:S01]  /*b720*/  HMMA.16816.F32.BF16 R140, R8, R26, R140 ;  /* 0x0000001a088c723c */ /* 0x000fe2000004188c */
[----:B------:R-:W2:Y:S01]  /*b730*/  LDSM.16.MT88.4 R24, [R233+0xd000] ;  /* 0x00d00000e918783b */ /* 0x000ea20000004200 */
[----:B------:R1:W-:Y:S01]  /*b740*/  MUFU.EX2 R214, R0 ;  /* 0x0000000000d67308 */ /* 0x0003e20000000800 */
[----:B------:R-:W-:Y:S01]  /*b750*/  MOV R185, R43 ;  /* 0x0000002b00b97202 */ /* 0x000fe20000000f00 */
[----:B------:R-:W-:Y:S01]  /*b760*/  FFMA.FTZ R43, R211, c[0x0][0x23c], -R28 ;  /* 0x00008f00d32b7a23 */ /* 0x000fe2000001081c */
[----:B------:R-:W-:Y:S01]  /*b770*/  MOV R184, R2 ;  /* 0x0000000200b87202 */ /* 0x000fe20000000f00 */
[----:B------:R-:W-:Y:S01]  /*b780*/  FFMA.FTZ R2, R247, c[0x0][0x23c], -R32 ;  /* 0x00008f00f7027a23 */ /* 0x000fe20000010820 */
[----:B------:R-:W-:-:S02]  /*b790*/  MOV R206, R185 ;  /* 0x000000b900ce7202 */ /* 0x000fc40000000f00 */
[----:B------:R-:W-:Y:S01]  /*b7a0*/  MOV R207, R186 ;  /* 0x000000ba00cf7202 */ /* 0x000fe20000000f00 */
[----:B-1----:R-:W-:-:S04]  /*b7b0*/  FFMA.FTZ R0, R246, c[0x0][0x23c], -R32 ;  /* 0x00008f00f6007a23 */ /* 0x002fc80000010820 */
[----:B------:R1:W1:Y:S01]  /*b7c0*/  MUFU.EX2 R211, R0 ;  /* 0x0000000000d37308 */ /* 0x0002620000000800 */
[----:B------:R-:W-:Y:S02]  /*b7d0*/  MOV R186, R209 ;  /* 0x000000d100ba7202 */ /* 0x000fe40000000f00 */
[----:B------:R-:W-:-:S05]  /*b7e0*/  MOV R185, R210 ;  /* 0x000000d200b97202 */ /* 0x000fca0000000f00 */
[----:B------:R-:W-:Y:S01]  /*b7f0*/  MUFU.EX2 R210, R2 ;  /* 0x0000000200d27308 */ /* 0x000fe20000000800 */
[----:B-1----:R-:W-:-:S07]  /*b800*/  FFMA.FTZ R0, R245, c[0x0][0x23c], -R32 ;  /* 0x00008f00f5007a23 */ /* 0x002fce0000010820 */
[----:B------:R-:W1:Y:S01]  /*b810*/  MUFU.EX2 R209, R0 ;  /* 0x0000000000d17308 */ /* 0x000e620000000800 */
[----:B------:R-:W-:Y:S01]  /*b820*/  MOV R246, R41 ;  /* 0x0000002900f67202 */ /* 0x000fe20000000f00 */
[--C-:B------:R-:W-:Y:S01]  /*b830*/  FFMA.FTZ R41, R224, c[0x0][0x23c], -R29.reuse ;  /* 0x00008f00e0297a23 */ /* 0x100fe2000001081d */
[----:B------:R-:W-:Y:S01]  /*b840*/  MOV R187, R44 ;  /* 0x0000002c00bb7202 */ /* 0x000fe20000000f00 */
[----:B------:R-:W-:Y:S01]  /*b850*/  FFMA.FTZ R44, R221, c[0x0][0x23c], -R28 ;  /* 0x00008f00dd2c7a23 */ /* 0x000fe2000001081c */
[----:B------:R-:W-:Y:S01]  /*b860*/  MOV R224, R40 ;  /* 0x0000002800e07202 */ /* 0x000fe20000000f00 */
[----:B------:R-:W-:Y:S01]  /*b870*/  FFMA.FTZ R40, R222, c[0x0][0x23c], -R29 ;  /* 0x00008f00de287a23 */ /* 0x000fe2000001081d */
[----:B------:R-:W-:Y:S02]  /*b880*/  MOV R221, R42 ;  /* 0x0000002a00dd7202 */ /* 0x000fe40000000f00 */
[----:B------:R-:W-:Y:S02]  /*b890*/  MOV R222, R34 ;  /* 0x0000002200de7202 */ /* 0x000fe40000000f00 */
[----:B------:R-:W-:-:S02]  /*b8a0*/  F2FP.BF16.PACK_AB R9, R225, R223 ;  /* 0x000000dfe109723e */ /* 0x000fc400000010ff */
[----:B------:R-:W-:Y:S02]  /*b8b0*/  F2FP.BF16.PACK_AB R8, R224, R222 ;  /* 0x000000dee008723e */ /* 0x000fe400000010ff */
[----:B------:R-:W-:Y:S02]  /*b8c0*/  F2FP.BF16.PACK_AB R10, R221, R246 ;  /* 0x000000f6dd0a723e */ /* 0x000fe400000010ff */
[----:B------:R-:W-:Y:S01]  /*b8d0*/  F2FP.BF16.PACK_AB R11, R227, R220 ;  /* 0x000000dce30b723e */ /* 0x000fe200000010ff */
[----:B----4-:R-:W-:Y:S01]  /*b8e0*/  FFMA.FTZ R47, R47, R31, R33 ;  /* 0x0000001f2f2f7223 */ /* 0x010fe20000010021 */
[----:B---3--:R-:W-:Y:S01]  /*b8f0*/  F2FP.BF16.PACK_AB R4, R216, R215 ;  /* 0x000000d7d804723e */ /* 0x008fe200000010ff */
[----:B------:R-:W-:Y:S01]  /*b900*/  FFMA.FTZ R42, R50, c[0x0][0x23c], -R28 ;  /* 0x00008f00322a7a23 */ /* 0x000fe2000001081c */
[----:B------:R-:W-:Y:S02]  /*b910*/  F2FP.BF16.PACK_AB R5, R211, R214 ;  /* 0x000000d6d305723e */ /* 0x000fe400000010ff */
[----:B------:R-:W-:-:S02]  /*b920*/  F2FP.BF16.PACK_AB R6, R218, R219 ;  /* 0x000000dbda06723e */ /* 0x000fc400000010ff */
[----:B-1----:R-:W-:Y:S01]  /*b930*/  F2FP.BF16.PACK_AB R7, R210, R209 ;  /* 0x000000d1d207723e */ /* 0x002fe200000010ff */
[----:B------:R-:W-:Y:S01]  /*b940*/  FFMA.FTZ R34, R212, c[0x0][0x23c], -R29 ;  /* 0x00008f00d4227a23 */ /* 0x000fe2000001081d */
[----:B------:R-:W-:Y:S01]  /*b950*/  MOV R28, R98 ;  /* 0x00000062001c7202 */ /* 0x000fe20000000f00 */
[--C-:B------:R-:W-:Y:S01]  /*b960*/  FFMA.FTZ R2, R226, c[0x0][0x23c], -R30.reuse ;  /* 0x00008f00e2027a23 */ /* 0x100fe2000001081e */
[----:B------:R-:W-:Y:S01]  /*b970*/  MOV R31, R99 ;  /* 0x00000063001f7202 */ /* 0x000fe20000000f00 */
[----:B------:R-:W-:Y:S01]  /*b980*/  FFMA.FTZ R46, R46, R3, R35 ;  /* 0x000000032e2e7223 */ /* 0x000fe20000010023 */
[----:B------:R-:W-:Y:S01]  /*b990*/  MOV R229, R189 ;  /* 0x000000bd00e57202 */ /* 0x000fe20000000f00 */
[--C-:B------:R-:W-:Y:S01]  /*b9a0*/  FFMA.FTZ R0, R217, c[0x0][0x23c], -R30.reuse ;  /* 0x00008f00d9007a23 */ /* 0x100fe2000001081e */
[----:B------:R-:W-:Y:S01]  /*b9b0*/  MOV R230, R190 ;  /* 0x000000be00e67202 */ /* 0x000fe20000000f00 */
[--C-:B------:R-:W-:Y:S01]  /*b9c0*/  FFMA.FTZ R3, R248, c[0x0][0x23c], -R30.reuse ;  /* 0x00008f00f8037a23 */ /* 0x100fe2000001081e */
[----:B------:R-:W-:Y:S01]  /*b9d0*/  MOV R226, R207 ;  /* 0x000000cf00e27202 */ /* 0x000fe20000000f00 */
[----:B------:R-:W-:Y:S01]  /*b9e0*/  FFMA.FTZ R35, R213, c[0x0][0x23c], -R30 ;  /* 0x00008f00d5237a23 */ /* 0x000fe2000001081e */
[----:B------:R-:W-:-:S02]  /*b9f0*/  MOV R212, R164 ;  /* 0x000000a400d47202 */ /* 0x000fc40000000f00 */
[----:B------:R-:W-:Y:S02]  /*ba00*/  MOV R231, R165 ;  /* 0x000000a500e77202 */ /* 0x000fe40000000f00 */
[----:B------:R-:W-:Y:S02]  /*ba10*/  MOV R190, R166 ;  /* 0x000000a600be7202 */ /* 0x000fe40000000f00 */
[----:B------:R-:W-:Y:S02]  /*ba20*/  MOV R189, R167 ;  /* 0x000000a700bd7202 */ /* 0x000fe40000000f00 */
[----:B------:R-:W-:Y:S01]  /*ba30*/  MOV R217, R206 ;  /* 0x000000ce00d97202 */ /* 0x000fe20000000f00 */
[----:B------:R-:W-:Y:S01]  /*ba40*/  HMMA.16816.F32.BF16 R164, R8, R22, R60 ;  /* 0x0000001608a4723c */ /* 0x000fe2000004183c */
[----:B------:R-:W-:Y:S02]  /*ba50*/  MOV R228, R188 ;  /* 0x000000bc00e47202 */ /* 0x000fe40000000f00 */
[----:B------:R-:W-:-:S02]  /*ba60*/  MOV R207, R191 ;  /* 0x000000bf00cf7202 */ /* 0x000fc40000000f00 */
[----:B------:R-:W-:Y:S01]  /*ba70*/  MOV R50, R97 ;  /* 0x0000006100327202 */ /* 0x000fe20000000f00 */
[----:B------:R-:W-:Y:S01]  /*ba80*/  FFMA.FTZ R33, R51, c[0x0][0x23c], -R29 ;  /* 0x00008f0033217a23 */ /* 0x000fe2000001081d */
[----:B------:R-:W-:Y:S01]  /*ba90*/  MOV R248, R170 ;  /* 0x000000aa00f87202 */ /* 0x000fe20000000f00 */
[C---:B------:R-:W-:Y:S01]  /*baa0*/  HMMA.16816.F32.BF16 R60, R8.reuse, R14, R72 ;  /* 0x0000000e083c723c */ /* 0x040fe20000041848 */
[----:B------:R-:W-:Y:S02]  /*bab0*/  MOV R247, R171 ;  /* 0x000000ab00f77202 */ /* 0x000fe40000000f00 */
[----:B------:R-:W-:Y:S02]  /*bac0*/  MOV R245, R169 ;  /* 0x000000a900f57202 */ /* 0x000fe40000000f00 */
[----:B------:R-:W-:Y:S02]  /*bad0*/  MOV R204, R89 ;  /* 0x0000005900cc7202 */ /* 0x000fe40000000f00 */
[----:B------:R-:W-:Y:S01]  /*bae0*/  MOV R205, R90 ;  /* 0x0000005a00cd7202 */ /* 0x000fe20000000f00 */
[----:B--2---:R-:W-:Y:S01]  /*baf0*/  HMMA.16816.F32.BF16 R176, R8, R24, R176 ;  /* 0x0000001808b0723c */ /* 0x004fe200000418b0 */
[----:B------:R-:W-:-:S02]  /*bb00*/  MOV R206, R88 ;  /* 0x0000005800ce7202 */ /* 0x000fc40000000f00 */
[----:B------:R-:W-:Y:S02]  /*bb10*/  MOV R213, R91 ;  /* 0x0000005b00d57202 */ /* 0x000fe40000000f00 */
[----:B------:R-:W-:Y:S02]  /*bb20*/  MOV R97, R84 ;  /* 0x0000005400617202 */ /* 0x000fe40000000f00 */
[----:B------:R-:W-:Y:S01]  /*bb30*/  MOV R98, R85 ;  /* 0x0000005500627202 */ /* 0x000fe20000000f00 */
[----:B------:R-:W-:Y:S01]  /*bb40*/  HMMA.16816.F32.BF16 R172, R4, R24, R172 ;  /* 0x0000001804ac723c */ /* 0x000fe200000418ac */
[----:B------:R-:W-:Y:S02]  /*bb50*/  MOV R99, R86 ;  /* 0x0000005600637202 */ /* 0x000fe40000000f00 */
[----:B------:R-:W-:Y:S02]  /*bb60*/  MOV R191, R87 ;  /* 0x0000005700bf7202 */ /* 0x000fe40000000f00 */
[----:B------:R-:W-:-:S02]  /*bb70*/  MOV R188, R168 ;  /* 0x000000a800bc7202 */ /* 0x000fc40000000f00 */
[----:B------:R-:W-:Y:S01]  /*bb80*/  MOV R74, R28 ;  /* 0x0000001c004a7202 */ /* 0x000fe20000000f00 */
[-C--:B------:R-:W-:Y:S01]  /*bb90*/  HMMA.16816.F32.BF16 R180, R4, R26.reuse, R180 ;  /* 0x0000001a04b4723c */ /* 0x080fe200000418b4 */
[----:B------:R-:W-:Y:S02]  /*bba0*/  MOV R73, R31 ;  /* 0x0000001f00497202 */ /* 0x000fe40000000f00 */
[----:B------:R-:W1:Y:S05]  /*bbb0*/  LDSM.16.MT88.4 R28, [R235+0xd000] ;  /* 0x00d00000eb1c783b */ /* 0x000e6a0000004200 */
[C---:B------:R-:W-:Y:S01]  /*bbc0*/  HMMA.16816.F32.BF16 R52, R8.reuse, R26, R52 ;  /* 0x0000001a0834723c */ /* 0x040fe20000041834 */
[----:B------:R-:W2:Y:S07]  /*bbd0*/  LDSM.16.MT88.4 R24, [R233+0xf000] ;  /* 0x00f00000e918783b */ /* 0x000eae0000004200 */
[-C--:B------:R-:W-:Y:S08]  /*bbe0*/  HMMA.16816.F32.BF16 R168, R8, R20.reuse, R76 ;  /* 0x0000001408a8723c */ /* 0x080ff0000004184c */
[C---:B------:R-:W-:Y:S08]  /*bbf0*/  HMMA.16816.F32.BF16 R68, R4.reuse, R20, R68 ;  /* 0x000000140444723c */ /* 0x040ff00000041844 */
[----:B------:R-:W-:Y:S01]  /*bc00*/  HMMA.16816.F32.BF16 R64, R4, R22, R64 ;  /* 0x000000160440723c */ /* 0x000fe20000041840 */
[----:B------:R-:W3:Y:S07]  /*bc10*/  LDSM.16.MT88.4 R20, [R234+0xf000] ;  /* 0x00f00000ea14783b */ /* 0x000eee0000004200 */
[-C--:B------:R-:W-:Y:S08]  /*bc20*/  HMMA.16816.F32.BF16 R84, R8, R12.reuse, R56 ;  /* 0x0000000c0854723c */ /* 0x080ff00000041838 */
[C---:B------:R-:W-:Y:S01]  /*bc30*/  HMMA.16816.F32.BF16 R88, R4.reuse, R12, R36 ;  /* 0x0000000c0458723c */ /* 0x040fe20000041824 */
[----:B------:R-:W-:Y:S07]  /*bc40*/  LDSM.16.MT88.4 R36, [R235+0xf000] ;  /* 0x00f00000eb24783b */ /* 0x000fee0000004200 */
[C---:B------:R-:W-:Y:S01]  /*bc50*/  HMMA.16816.F32.BF16 R92, R4.reuse, R14, R92 ;  /* 0x0000000e045c723c */ /* 0x040fe2000004185c */
[----:B------:R-:W4:Y:S07]  /*bc60*/  LDSM.16.MT88.4 R12, [R236+0xf000] ;  /* 0x00f00000ec0c783b */ /* 0x000f2e0000004200 */
[C---:B-1----:R-:W-:Y:S08]  /*bc70*/  HMMA.16816.F32.BF16 R104, R4.reuse, R28, R104 ;  /* 0x0000001c0468723c */ /* 0x042ff00000041868 */
[C---:B------:R-:W-:Y:S08]  /*bc80*/  HMMA.16816.F32.BF16 R108, R4.reuse, R30, R108 ;  /* 0x0000001e046c723c */ /* 0x040ff0000004186c */
[C---:B--2---:R-:W-:Y:S08]  /*bc90*/  HMMA.16816.F32.BF16 R120, R4.reuse, R24, R120 ;  /* 0x000000180478723c */ /* 0x044ff00000041878 */
[C---:B------:R-:W-:Y:S08]  /*bca0*/  HMMA.16816.F32.BF16 R124, R4.reuse, R26, R124 ;  /* 0x0000001a047c723c */ /* 0x040ff0000004187c */
[C---:B---3--:R-:W-:Y:S08]  /*bcb0*/  HMMA.16816.F32.BF16 R132, R4.reuse, R20, R132 ;  /* 0x000000140484723c */ /* 0x048ff00000041884 */
[C---:B------:R-:W-:Y:S08]  /*bcc0*/  HMMA.16816.F32.BF16 R136, R4.reuse, R22, R136 ;  /* 0x000000160488723c */ /* 0x040ff00000041888 */
[C---:B----4-:R-:W-:Y:S08]  /*bcd0*/  HMMA.16816.F32.BF16 R144, R4.reuse, R12, R144 ;  /* 0x0000000c0490723c */ /* 0x050ff00000041890 */
[C---:B------:R-:W-:Y:S08]  /*bce0*/  HMMA.16816.F32.BF16 R148, R4.reuse, R14, R148 ;  /* 0x0000000e0494723c */ /* 0x040ff00000041894 */
[C---:B------:R-:W-:Y:S08]  /*bcf0*/  HMMA.16816.F32.BF16 R156, R4.reuse, R36, R156 ;  /* 0x00000024049c723c */ /* 0x040ff0000004189c */
[----:B------:R-:W-:Y:S01]  /*bd00*/  HMMA.16816.F32.BF16 R56, R4, R38, R160 ;  /* 0x000000260438723c */ /* 0x000fe200000418a0 */
[----:B------:R-:W2:Y:S01]  /*bd10*/  LDL.LU R7, [R1+0x44] ;  /* 0x0000440001077983 */ /* 0x000ea20000300800 */
[----:B------:R-:W-:-:S02]  /*bd20*/  MOV R79, R208 ;  /* 0x000000d0004f7202 */ /* 0x000fc40000000f00 */
[----:B------:R-:W-:Y:S08]  /*bd30*/  MUFU.EX2 R208, R42 ;  /* 0x0000002a00d07308 */ /* 0x000ff00000000800 */
[----:B------:R1:W-:Y:S01]  /*bd40*/  MUFU.EX2 R42, R0 ;  /* 0x00000000002a7308 */ /* 0x0003e20000000800 */
[----:B------:R-:W-:Y:S02]  /*bd50*/  MOV R160, R188 ;  /* 0x000000bc00a07202 */ /* 0x000fe40000000f00 */
[----:B------:R-:W-:-:S05]  /*bd60*/  MOV R161, R189 ;  /* 0x000000bd00a17202 */ /* 0x000fca0000000f00 */
[----:B------:R-:W-:Y:S01]  /*bd70*/  MUFU.EX2 R51, R41 ;  /* 0x0000002900337308 */ /* 0x000fe20000000800 */
[----:B------:R-:W-:Y:S01]  /*bd80*/  MOV R163, R191 ;  /* 0x000000bf00a37202 */ /* 0x000fe20000000f00 */
[----:B-1----:R-:W-:-:S06]  /*bd90*/  FFMA.FTZ R0, R252, c[0x0][0x23c], -R32 ;  /* 0x00008f00fc007a23 */ /* 0x002fcc0000010820 */
[----:B------:R-:W-:Y:S01]  /*bda0*/  MUFU.EX2 R41, R35 ;  /* 0x0000002300297308 */ /* 0x000fe20000000800 */
[----:B------:R-:W-:Y:S01]  /*bdb0*/  HMMA.16816.F32.BF16 R196, R8, R36, R196 ;  /* 0x0000002408c4723c */ /* 0x000fe200000418c4 */
[----:B------:R-:W-:-:S06]  /*bdc0*/  MOV R5, R160 ;  /* 0x000000a000057202 */ /* 0x000fcc0000000f00 */
[----:B------:R1:W-:Y:S01]  /*bdd0*/  MUFU.EX2 R35, R0 ;  /* 0x0000000000237308 */ /* 0x0003e20000000800 */
[C---:B------:R-:W-:Y:S01]  /*bde0*/  HMMA.16816.F32.BF16 R100, R8.reuse, R28, R100 ;  /* 0x0000001c0864723c */ /* 0x040fe20000041864 */
[----:B------:R-:W-:Y:S02]  /*bdf0*/  MOV R4, R161 ;  /* 0x000000a100047202 */ /* 0x000fe40000000f00 */
[----:B------:R-:W-:Y:S02]  /*be00*/  MOV R72, R204 ;  /* 0x000000cc00487202 */ /* 0x000fe40000000f00 */
[----:B------:R-:W-:Y:S02]  /*be10*/  MOV R76, R205 ;  /* 0x000000cd004c7202 */ /* 0x000fe40000000f00 */
[----:B------:R-:W-:Y:S01]  /*be20*/  MOV R77, R206 ;  /* 0x000000ce004d7202 */ /* 0x000fe20000000f00 */
[----:B------:R-:W-:Y:S01]  /*be30*/  HMMA.16816.F32.BF16 R28, R8, R30, R112 ;  /* 0x0000001e081c723c */ /* 0x000fe20000041870 */
[----:B------:R-:W-:Y:S01]  /*be40*/  MOV R162, R190 ;  /* 0x000000be00a27202 */ /* 0x000fe20000000f00 */
[----:B-1----:R-:W-:-:S05]  /*be50*/  FFMA.FTZ R0, R251, c[0x0][0x23c], -R32 ;  /* 0x00008f00fb007a23 */ /* 0x002fca0000010820 */
[----:B------:R-:W-:Y:S01]  /*be60*/  MOV R115, R163 ;  /* 0x000000a300737202 */ /* 0x000fe20000000f00 */
[----:B------:R1:W-:Y:S01]  /*be70*/  MUFU.EX2 R36, R0 ;  /* 0x0000000000247308 */ /* 0x0003e20000000800 */
[----:B------:R-:W-:Y:S01]  /*be80*/  MOV R78, R207 ;  /* 0x000000cf004e7202 */ /* 0x000fe20000000f00 */
[----:B------:R-:W-:Y:S01]  /*be90*/  FADD.FTZ R4, R4, R47 ;  /* 0x0000002f04047221 */ /* 0x000fe20000010000 */
[----:B------:R-:W-:Y:S01]  /*bea0*/  MOV R160, R162 ;  /* 0x000000a200a07202 */ /* 0x000fe20000000f00 */
[----:B------:R-:W-:Y:S01]  /*beb0*/  FADD.FTZ R5, R5, R46 ;  /* 0x0000002e05057221 */ /* 0x000fe20000010000 */
[----:B------:R-:W-:-:S03]  /*bec0*/  MOV R6, R72 ;  /* 0x0000004800067202 */ /* 0x000fc60000000f00 */
[----:B------:R-:W-:Y:S01]  /*bed0*/  MUFU.EX2 R205, R45 ;  /* 0x0000002d00cd7308 */ /* 0x000fe20000000800 */
[----:B------:R-:W-:Y:S01]  /*bee0*/  MOV R161, R74 ;  /* 0x0000004a00a17202 */ /* 0x000fe20000000f00 */
[----:B-1----:R-:W-:-:S06]  /*bef0*/  FFMA.FTZ R0, R250, c[0x0][0x23c], -R32 ;  /* 0x00008f00fa007a23 */ /* 0x002fcc0000010820 */
[----:B------:R-:W-:Y:S01]  /*bf00*/  MUFU.EX2 R206, R44 ;  /* 0x0000002c00ce7308 */ /* 0x000fe20000000800 */
[----:B------:R-:W-:-:S07]  /*bf10*/  MOV R75, R50 ;  /* 0x00000032004b7202 */ /* 0x000fce0000000f00 */
[----:B------:R-:W-:Y:S08]  /*bf20*/  MUFU.EX2 R45, R40 ;  /* 0x00000028002d7308 */ /* 0x000ff00000000800 */
[----:B------:R-:W-:Y:S08]  /*bf30*/  MUFU.EX2 R44, R2 ;  /* 0x00000002002c7308 */ /* 0x000ff00000000800 */
[----:B------:R-:W-:Y:S08]  /*bf40*/  MUFU.EX2 R207, R43 ;  /* 0x0000002b00cf7308 */ /* 0x000ff00000000800 */
[----:B------:R1:W-:Y:S08]  /*bf50*/  MUFU.EX2 R40, R0 ;  /* 0x0000000000287308 */ /* 0x0003f00000000800 */
[----:B------:R3:W4:Y:S01]  /*bf60*/  MUFU.EX2 R43, R3 ;  /* 0x00000003002b7308 */ /* 0x0007220000000800 */
[----:B-1----:R-:W-:-:S07]  /*bf70*/  FFMA.FTZ R0, R249, c[0x0][0x23c], -R32 ;  /* 0x00008f00f9007a23 */ /* 0x002fce0000010820 */
[----:B------:R1:W-:Y:S01]  /*bf80*/  MUFU.EX2 R50, R34 ;  /* 0x0000002200327308 */ /* 0x0003e20000000800 */
[----:B---3--:R-:W-:-:S07]  /*bf90*/  FADD.FTZ R3, R115, R49 ;  /* 0x0000003173037221 */ /* 0x008fce0000010000 */
[----:B------:R3:W3:Y:S01]  /*bfa0*/  MUFU.EX2 R204, R33 ;  /* 0x0000002100cc7308 */ /* 0x0006e20000000800 */
[----:B------:R-:W-:Y:S01]  /*bfb0*/  MOV R162, R75 ;  /* 0x0000004b00a27202 */ /* 0x000fe20000000f00 */
[C---:B------:R-:W-:Y:S01]  /*bfc0*/  HMMA.16816.F32.BF16 R116, R8.reuse, R24, R116 ;  /* 0x000000180874723c */ /* 0x040fe20000041874 */
[----:B------:R-:W-:Y:S01]  /*bfd0*/  MOV R163, R213 ;  /* 0x000000d500a37202 */ /* 0x000fe20000000f00 */
[----:B------:R-:W-:Y:S04]  /*bfe0*/  LDSM.16.MT88.4 R112, [R235+0xd800] ;  /* 0x00d80000eb70783b */ /* 0x000fe80000004200 */
[----:B------:R2:W2:Y:S01]  /*bff0*/  MUFU.EX2 R37, R0 ;  /* 0x0000000000257308 */ /* 0x0004a20000000800 */
[----:B-1----:R-:W-:Y:S02]  /*c000*/  FADD.FTZ R34, R160, R4 ;  /* 0x00000004a0227221 */ /* 0x002fe40000010000 */
[----:B---3--:R-:W-:Y:S01]  /*c010*/  FADD.FTZ R33, R161, R5 ;  /* 0x00000005a1217221 */ /* 0x008fe20000010000 */
[----:B------:R-:W-:Y:S01]  /*c020*/  HMMA.16816.F32.BF16 R188, R8, R20, R80 ;  /* 0x0000001408bc723c */ /* 0x000fe20000041850 */
[----:B----4-:R-:W-:Y:S01]  /*c030*/  F2FP.BF16.PACK_AB R160, R44, R43 ;  /* 0x0000002b2ca0723e */ /* 0x010fe200000010ff */
[----:B------:R-:W-:Y:S01]  /*c040*/  LDSM.16.MT88.4 R80, [R234+0xd800] ;  /* 0x00d80000ea50783b */ /* 0x000fe20000004200 */
[----:B------:R-:W-:-:S05]  /*c050*/  F2FP.BF16.PACK_AB R161, R36, R35 ;  /* 0x0000002324a1723e */ /* 0x000fca00000010ff */
[----:B------:R-:W-:Y:S01]  /*c060*/  HMMA.16816.F32.BF16 R192, R8, R12, R192 ;  /* 0x0000000c08c0723c */ /* 0x000fe200000418c0 */
[----:B------:R-:W-:-:S07]  /*c070*/  MOV R75, R16 ;  /* 0x00000010004b7202 */ /* 0x000fce0000000f00 */
[C---:B------:R-:W-:Y:S01]  /*c080*/  HMMA.16816.F32.BF16 R24, R8.reuse, R26, R128 ;  /* 0x0000001a0818723c */ /* 0x040fe20000041880 */
[----:B------:R-:W-:Y:S01]  /*c090*/  MOV R46, R79 ;  /* 0x0000004f002e7202 */ /* 0x000fe20000000f00 */
[----:B------:R-:W-:Y:S06]  /*c0a0*/  LDSM.16.MT88.4 R128, [R233+0xf800] ;  /* 0x00f80000e980783b */ /* 0x000fec0000004200 */
[C---:B------:R-:W-:Y:S08]  /*c0b0*/  HMMA.16816.F32.BF16 R20, R8.reuse, R22, R140 ;  /* 0x000000160814723c */ /* 0x040ff0000004188c */
[C---:B------:R-:W-:Y:S01]  /*c0c0*/  HMMA.16816.F32.BF16 R12, R8.reuse, R14, R152 ;  /* 0x0000000e080c723c */ /* 0x040fe20000041898 */
[----:B------:R-:W-:Y:S01]  /*c0d0*/  MOV R74, R187 ;  /* 0x000000bb004a7202 */ /* 0x000fe20000000f00 */
[----:B------:R-:W-:Y:S06]  /*c0e0*/  LDSM.16.MT88.4 R140, [R234+0xf800] ;  /* 0x00f80000ea8c783b */ /* 0x000fec0000004200 */
[----:B------:R-:W-:Y:S01]  /*c0f0*/  HMMA.16816.F32.BF16 R8, R8, R38, R200 ;  /* 0x000000260808723c */ /* 0x000fe200000418c8 */
[----:B------:R-:W-:Y:S01]  /*c100*/  MOV R47, R78 ;  /* 0x0000004e002f7202 */ /* 0x000fe20000000f00 */
[----:B------:R-:W-:Y:S05]  /*c110*/  LDSM.16.MT88.4 R152, [R236+0xf800] ;  /* 0x00f80000ec98783b */ /* 0x000fea0000004200 */
[----:B------:R-:W-:-:S02]  /*c120*/  F2FP.BF16.PACK_AB R200, R206, R205 ;  /* 0x000000cdcec8723e */ /* 0x000fc400000010ff */
[----:B------:R-:W-:Y:S02]  /*c130*/  F2FP.BF16.PACK_AB R201, R45, R51 ;  /* 0x000000332dc9723e */ /* 0x000fe400000010ff */
[----:B------:R-:W-:Y:S02]  /*c140*/  F2FP.BF16.PACK_AB R202, R208, R207 ;  /* 0x000000cfd0ca723e */ /* 0x000fe400000010ff */
[----:B------:R-:W-:Y:S02]  /*c150*/  F2FP.BF16.PACK_AB R203, R204, R50 ;  /* 0x00000032cccb723e */ /* 0x000fe400000010ff */
[----:B------:R-:W-:Y:S02]  /*c160*/  MOV R38, R97 ;  /* 0x0000006100267202 */ /* 0x000fe40000000f00 */
[----:B------:R-:W-:Y:S02]  /*c170*/  MOV R39, R96 ;  /* 0x0000006000277202 */ /* 0x000fe40000000f00 */
[----:B------:R-:W-:-:S02]  /*c180*/  MOV R49, R77 ;  /* 0x0000004d00317202 */ /* 0x000fc40000000f00 */
[----:B------:R-:W-:Y:S02]  /*c190*/  MOV R72, R185 ;  /* 0x000000b900487202 */ /* 0x000fe40000000f00 */
[----:B------:R-:W-:Y:S02]  /*c1a0*/  MOV R249, R76 ;  /* 0x0000004c00f97202 */ /* 0x000fe40000000f00 */
[----:B------:R-:W-:Y:S02]  /*c1b0*/  MOV R250, R75 ;  /* 0x0000004b00fa7202 */ /* 0x000fe40000000f00 */
[----:B------:R-:W-:Y:S02]  /*c1c0*/  MOV R251, R74 ;  /* 0x0000004a00fb7202 */ /* 0x000fe40000000f00 */
[----:B------:R-:W-:Y:S01]  /*c1d0*/  MOV R213, R184 ;  /* 0x000000b800d57202 */ /* 0x000fe20000000f00 */
[----:B--2---:R-:W-:Y:S01]  /*c1e0*/  FFMA.FTZ R2, R7, R48, R17 ;  /* 0x0000003007027223 */ /* 0x004fe20000010011 */
[----:B------:R-:W-:Y:S01]  /*c1f0*/  MOV R7, R73 ;  /* 0x0000004900077202 */ /* 0x000fe20000000f00 */
[----:B------:R1:W5:Y:S02]  /*c200*/  LDL.LU R17, [R1+0xb4] ;  /* 0x0000b40001117983 */ /* 0x0003640000300800 */
[----:B------:R-:W-:-:S02]  /*c210*/  FADD.FTZ R2, R6, R2 ;  /* 0x0000000206027221 */ /* 0x000fc40000010000 */
[----:B------:R-:W-:Y:S01]  /*c220*/  FADD.FTZ R0, R7, R3 ;  /* 0x0000000307007221 */ /* 0x000fe20000010000 */
[----:B------:R-:W-:Y:S01]  /*c230*/  MOV R73, R186 ;  /* 0x000000ba00497202 */ /* 0x000fe20000000f00 */
[----:B------:R-:W2:Y:S01]  /*c240*/  LDSM.16.MT88.4 R4, [R235+0xf800] ;  /* 0x00f80000eb04783b */ /* 0x000ea20000004200 */
[----:B------:R-:W-:Y:S01]  /*c250*/  FADD.FTZ R32, R162, R2 ;  /* 0x00000002a2207221 */ /* 0x000fe20000010000 */
[----:B------:R-:W-:Y:S01]  /*c260*/  F2FP.BF16.PACK_AB R162, R41, R42 ;  /* 0x0000002a29a2723e */ /* 0x000fe200000010ff */
[----:B------:R-:W-:Y:S01]  /*c270*/  FADD.FTZ R3, R163, R0 ;  /* 0x00000000a3037221 */ /* 0x000fe20000010000 */
[----:B------:R-:W-:Y:S01]  /*c280*/  F2FP.BF16.PACK_AB R163, R37, R40 ;  /* 0x0000002825a3723e */ /* 0x000fe200000010ff */
[----:B------:R-:W3:Y:S01]  /*c290*/  LDSM.16.MT88.4 R184, [R233+0xd800] ;  /* 0x00d80000e9b8783b */ /* 0x000ee20000004200 */
[----:B------:R-:W-:Y:S02]  /*c2a0*/  MOV R2, R99 ;  /* 0x0000006300027202 */ /* 0x000fe40000000f00 */
[----:B------:R-:W-:Y:S01]  /*c2b0*/  MOV R0, R98 ;  /* 0x0000006200007202 */ /* 0x000fe20000000f00 */
[----:B------:R-:W-:Y:S01]  /*c2c0*/  FADD.FTZ R3, R39, R3 ;  /* 0x0000000327037221 */ /* 0x000fe20000010000 */
[----:B------:R-:W-:Y:S01]  /*c2d0*/  MOV R252, R73 ;  /* 0x0000004900fc7202 */ /* 0x000fe20000000f00 */
[----:B------:R-:W-:Y:S01]  /*c2e0*/  FADD.FTZ R2, R2, R34 ;  /* 0x0000002202027221 */ /* 0x000fe20000010000 */
[----:B------:R-:W-:Y:S01]  /*c2f0*/  MOV R48, R72 ;  /* 0x0000004800307202 */ /* 0x000fe20000000f00 */
[----:B------:R-:W-:Y:S01]  /*c300*/  FADD.FTZ R0, R0, R33 ;  /* 0x0000002100007221 */ /* 0x000fe20000010000 */
[----:B------:R-:W4:Y:S01]  /*c310*/  LDSM.16.MT88.4 R96, [R236+0xd800] ;  /* 0x00d80000ec60783b */ /* 0x000f220000004200 */
[----:B------:R-:W-:-:S02]  /*c320*/  FADD.FTZ R2, R46, R2 ;  /* 0x000000022e027221 */ /* 0x000fc40000010000 */
[----:B------:R-:W-:Y:S01]  /*c330*/  FADD.FTZ R0, R47, R0 ;  /* 0x000000002f007221 */ /* 0x000fe20000010000 */
[----:B------:R1:W5:Y:S01]  /*c340*/  LDL.LU R16, [R1+0xb0] ;  /* 0x0000b00001107983 */ /* 0x0003620000300800 */
[----:B------:R-:W-:Y:S02]  /*c350*/  FADD.FTZ R3, R249, R3 ;  /* 0x00000003f9037221 */ /* 0x000fe40000010000 */
[----:B------:R-:W-:Y:S02]  /*c360*/  FADD.FTZ R2, R250, R2 ;  /* 0x00000002fa027221 */ /* 0x000fe40000010000 */
[----:B------:R-:W-:Y:S01]  /*c370*/  FADD.FTZ R0, R251, R0 ;  /* 0x00000000fb007221 */ /* 0x000fe20000010000 */
[-C--:B--2---:R-:W-:Y:S08]  /*c380*/  HMMA.16816.F32.BF16 R156, R160, R4.reuse, R156 ;  /* 0x00000004a09c723c */ /* 0x084ff0000004189c */
[----:B------:R-:W-:Y:S07]  /*c390*/  HMMA.16816.F32.BF16 R196, R200, R4, R196 ;  /* 0x00000004c8c4723c */ /* 0x000fee00000418c4 */
[----:B------:R-:W-:-:S04]  /*c3a0*/  FADD.FTZ R4, R38, R32 ;  /* 0x0000002026047221 */ /* 0x000fc80000010000 */
        /* <DEDUP_REMOVED lines=41> */
[----:B------:R-:W-:Y:S01]  /*c640*/  FADD.FTZ R0, R37, R0 ;  /* 0x0000000025007221 */ /* 0x000fe20000010000 */
[----:B------:R-:W-:Y:S04]  /*c650*/  STL [R1+0x38], R4 ;  /* 0x0000380401007387 */ /* 0x000fe80000100800 */
[----:B------:R2:W-:Y:S04]  /*c660*/  STL [R1+0x3c], R3 ;  /* 0x00003c0301007387 */ /* 0x0005e80000100800 */
[----:B------:R1:W-:Y:S04]  /*c670*/  STL [R1+0x40], R2 ;  /* 0x0000400201007387 */ /* 0x0003e80000100800 */
[----:B------:R1:W-:Y:S01]  /*c680*/  STL [R1+0x44], R0 ;  /* 0x0000440001007387 */ /* 0x0003e20000100800 */
[----:B------:R-:W-:Y:S08]  /*c690*/  HMMA.16816.F32.BF16 R72, R160, R80, R68 ;  /* 0x00000050a048723c */ /* 0x000ff00000041844 */
[-C--:B---3--:R-:W-:Y:S08]  /*c6a0*/  HMMA.16816.F32.BF16 R176, R200, R184.reuse, R176 ;  /* 0x000000b8c8b0723c */ /* 0x088ff000000418b0 */
[----:B------:R-:W-:Y:S01]  /*c6b0*/  HMMA.16816.F32.BF16 R172, R160, R184, R172 ;  /* 0x000000b8a0ac723c */ /* 0x000fe200000418ac */
[----:B--2---:R-:W-:-:S07]  /*c6c0*/  MOV R3, R229 ;  /* 0x000000e500037202 */ /* 0x004fce0000000f00 */
[C---:B------:R-:W-:Y:S08]  /*c6d0*/  HMMA.16816.F32.BF16 R180, R160.reuse, R186, R180 ;  /* 0x000000baa0b4723c */ /* 0x040ff000000418b4 */
[C---:B------:R-:W-:Y:S08]  /*c6e0*/  HMMA.16816.F32.BF16 R76, R160.reuse, R82, R64 ;  /* 0x00000052a04c723c */ /* 0x040ff00000041840 */
[C---:B----4-:R-:W-:Y:S08]  /*c6f0*/  HMMA.16816.F32.BF16 R88, R160.reuse, R96, R88 ;  /* 0x00000060a058723c */ /* 0x050ff00000041858 */
        /* <DEDUP_REMOVED lines=10> */
[----:B------:R-:W-:Y:S01]  /*c7a0*/  HMMA.16816.F32.BF16 R84, R200, R96, R84 ;  /* 0x00000060c854723c */ /* 0x000fe20000041854 */
[----:B------:R-:W-:-:S07]  /*c7b0*/  MOV R168, R228 ;  /* 0x000000e400a87202 */ /* 0x000fce0000000f00 */
[C---:B------:R-:W-:Y:S08]  /*c7c0*/  HMMA.16816.F32.BF16 R100, R200.reuse, R112, R100 ;  /* 0x00000070c864723c */ /* 0x040ff00000041864 */
[C---:B------:R-:W-:Y:S08]  /*c7d0*/  HMMA.16816.F32.BF16 R116, R200.reuse, R128, R116 ;  /* 0x00000080c874723c */ /* 0x040ff00000041874 */
[C---:B------:R-:W-:Y:S08]  /*c7e0*/  HMMA.16816.F32.BF16 R188, R200.reuse, R140, R188 ;  /* 0x0000008cc8bc723c */ /* 0x040ff000000418bc */
[C---:B------:R-:W-:Y:S08]  /*c7f0*/  HMMA.16816.F32.BF16 R192, R200.reuse, R152, R192 ;  /* 0x00000098c8c0723c */ /* 0x040ff000000418c0 */
[C---:B------:R-:W-:Y:S08]  /*c800*/  HMMA.16816.F32.BF16 R184, R200.reuse, R186, R52 ;  /* 0x000000bac8b8723c */ /* 0x040ff00000041834 */
[C---:B------:R-:W-:Y:S08]  /*c810*/  HMMA.16816.F32.BF16 R80, R200.reuse, R82, R164 ;  /* 0x00000052c850723c */ /* 0x040ff000000418a4 */
[----:B------:R-:W-:Y:S01]  /*c820*/  HMMA.16816.F32.BF16 R96, R200, R98, R60 ;  /* 0x00000062c860723c */ /* 0x000fe2000004183c */
[----:B------:R-:W-:-:S02]  /*c830*/  MOV R167, R231 ;  /* 0x000000e700a77202 */ /* 0x000fc40000000f00 */
[----:B------:R-:W-:-:S05]  /*c840*/  MOV R166, R230 ;  /* 0x000000e600a67202 */ /* 0x000fca0000000f00 */
[C---:B------:R-:W-:Y:S08]  /*c850*/  HMMA.16816.F32.BF16 R112, R200.reuse, R114, R28 ;  /* 0x00000072c870723c */ /* 0x040ff0000004181c */
[C---:B------:R-:W-:Y:S08]  /*c860*/  HMMA.16816.F32.BF16 R128, R200.reuse, R130, R24 ;  /* 0x00000082c880723c */ /* 0x040ff00000041818 */
[C---:B------:R-:W-:Y:S08]  /*c870*/  HMMA.16816.F32.BF16 R140, R200.reuse, R142, R20 ;  /* 0x0000008ec88c723c */ /* 0x040ff00000041814 */
[----:B------:R-:W-:Y:S08]  /*c880*/  HMMA.16816.F32.BF16 R152, R200, R154, R12 ;  /* 0x0000009ac898723c */ /* 0x000ff0000004180c */
[-C--:B------:R-:W-:Y:S08]  /*c890*/  HMMA.16816.F32.BF16 R160, R160, R6.reuse, R56 ;  /* 0x00000006a0a0723c */ /* 0x080ff00000041838 */
[----:B------:R-:W-:Y:S01]  /*c8a0*/  HMMA.16816.F32.BF16 R200, R200, R6, R8 ;  /* 0x00000006c8c8723c */ /* 0x000fe20000041808 */
[----:B------:R-:W-:Y:S11]  /*c8b0*/  @!P0 BRA `(.L_x_158) ;  /* 0x0000513000008947 */ /* 0x000ff60003800000 */
[----:B-1----:R-:W2:Y:S04]  /*c8c0*/  LDL.64 R230, [R1+0xa8] ;  /* 0x0000a80001e67983 */ /* 0x002ea80000100a00 */
[----:B------:R-:W3:Y:S01]  /*c8d0*/  LDL.64 R228, [R1+0xa0] ;  /* 0x0000a00001e47983 */ /* 0x000ee20000100a00 */
[----:B------:R-:W-:Y:S01]  /*c8e0*/  UIADD3 UR21, UR8, -0x3, URZ ;  /* 0xfffffffd08157890 */ /* 0x000fe2000fffe03f */
[----:B------:R-:W-:-:S04]  /*c8f0*/  DEPBAR.LE SB0, 0x0 ;  /* 0x000080000000791a */ /* 0x000fc80000000000 */
[----:B------:R-:W-:Y:S01]  /*c900*/  USHF.R.S32.HI UR15, URZ, 0x1f, UR21 ;  /* 0x0000001f3f0f7899 */ /* 0x000fe20008011415 */
[----:B------:R-:W-:Y:S06]  /*c910*/  BAR.SYNC.DEFER_BLOCKING 0x0 ;  /* 0x0000000000007b1d */ /* 0x000fec0000010000 */
[----:B------:R-:W-:Y:S01]  /*c920*/  ULDC.64 UR4, c[0x0][0x1a0] ;  /* 0x0000680000047ab9 */ /* 0x000fe20000000a00 */
[----:B------:R-:W-:Y:S01]  /*c930*/  STL.64 [R1+0xd8], R78 ;  /* 0x0000d84e01007387 */ /* 0x000fe20000100a00 */
[----:B------:R-:W-:Y:S02]  /*c940*/  UIMAD UR15, UR15, UR4, URZ ;  /* 0x000000040f0f72a4 */ /* 0x000fe4000f8e023f */
[----:B------:R-:W-:Y:S01]  /*c950*/  UIMAD.WIDE.U32 UR22, UR21, UR4, URZ ;  /* 0x00000004151672a5 */ /* 0x000fe2000f8e003f */
[----:B------:R-:W-:Y:S01]  /*c960*/  STL.64 [R1+0xd0], R76 ;  /* 0x0000d04c01007387 */ /* 0x000fe20000100a00 */
[----:B------:R-:W-:-:S03]  /*c970*/  UIMAD UR5, UR21, UR5, UR15 ;  /* 0x00000005150572a4 */ /* 0x000fc6000f8e020f */
[----:B------:R-:W-:Y:S01]  /*c980*/  STL [R1+0xcc], R75 ;  /* 0x0000cc4b01007387 */ /* 0x000fe20000100800 */
[----:B------:R-:W-:Y:S01]  /*c990*/  UIADD3 UR5, UR23, UR5, URZ ;  /* 0x0000000517057290 */ /* 0x000fe2000fffe03f */
[----:B------:R-:W-:Y:S02]  /*c9a0*/  IMAD.U32 R4, RZ, RZ, UR22 ;  /* 0x00000016ff047e24 */ /* 0x000fe4000f8e00ff */
[----:B------:R-:W-:Y:S01]  /*c9b0*/  IMAD.U32 R5, RZ, RZ, UR23 ;  /* 0x00000017ff057e24 */ /* 0x000fe2000f8e00ff */
[----:B------:R-:W-:Y:S02]  /*c9c0*/  STL [R1+0xc8], R74 ;  /* 0x0000c84a01007387 */ /* 0x000fe40000100800 */
[----:B------:R-:W-:Y:S02]  /*c9d0*/  IMAD.U32 R0, RZ, RZ, UR5 ;  /* 0x00000005ff007e24 */ /* 0x000fe4000f8e00ff */
[----:B------:R-:W-:Y:S04]  /*c9e0*/  @P3 STS.128 [R244+0xc000], RZ ;  /* 0x00c000fff4003388 */ /* 0x000fe80000000c00 */
[----:B------:R-:W-:Y:S04]  /*c9f0*/  STL [R1+0xc4], R73 ;  /* 0x0000c44901007387 */ /* 0x000fe80000100800 */
[----:B------:R-:W-:Y:S04]  /*ca00*/  STL [R1+0xc0], R72 ;  /* 0x0000c04801007387 */ /* 0x000fe80000100800 */
[----:B------:R-:W-:Y:S04]  /*ca10*/  STL [R1+0xbc], R71 ;  /* 0x0000bc4701007387 */ /* 0x000fe80000100800 */
[----:B------:R-:W-:Y:S04]  /*ca20*/  STL [R1+0xb8], R70 ;  /* 0x0000b84601007387 */ /* 0x000fe80000100800 */
[----:B------:R-:W-:Y:S04]  /*ca30*/  STL [R1+0xb4], R69 ;  /* 0x0000b44501007387 */ /* 0x000fe80000100800 */
[----:B------:R-:W-:Y:S01]  /*ca40*/  STL [R1+0xb0], R68 ;  /* 0x0000b04401007387 */ /* 0x000fe20000100800 */
[----:B--2---:R-:W-:-:S04]  /*ca50*/  LEA R3, P0, R4, R230, 0x6 ;  /* 0x000000e604037211 */ /* 0x004fc800078030ff */
[----:B---3--:R-:W-:Y:S02]  /*ca60*/  LEA.HI.X R4, R4, R229, R0, 0x6, P0 ;  /* 0x000000e504047211 */ /* 0x008fe400000f3400 */
[C---:B------:R-:W-:Y:S02]  /*ca70*/  @!P3 LEA R6, P0, R3.reuse, c[0x0][0x170], 0x1 ;  /* 0x00005c000306ba11 */ /* 0x040fe400078008ff */
[C---:B------:R-:W-:Y:S02]  /*ca80*/  @!P2 LEA R14, P1, R3.reuse, c[0x0][0x170], 0x1 ;  /* 0x00005c00030eaa11 */ /* 0x040fe400078208ff */
[C---:B------:R-:W-:Y:S02]  /*ca90*/  IADD3 R2, P6, R3.reuse, UR14, RZ ;  /* 0x0000000e03027c10 */ /* 0x040fe4000ffde0ff */
[C-C-:B------:R-:W-:Y:S02]  /*caa0*/  @!P3 LEA.HI.X R7, R3.reuse, c[0x0][0x174], R4.reuse, 0x1, P0 ;  /* 0x00005d000307ba11 */ /* 0x140fe400000f0c04 */
[----:B------:R-:W-:-:S02]  /*cab0*/  @!P2 LEA.HI.X R15, R3, c[0x0][0x174], R4, 0x1, P1 ;  /* 0x00005d00030faa11 */ /* 0x000fc400008f0c04 */
        /* <DEDUP_REMOVED lines=8> */
[C---:B------:R-:W-:Y:S02]  /*cb40*/  IADD3 R0, P4, R2.reuse, UR14, RZ ;  /* 0x0000000e02007c10 */ /* 0x040fe4000ff9e0ff */
[C-C-:B------:R-:W-:Y:S01]  /*cb50*/  @!P3 LEA.HI.X R21, R2.reuse, c[0x0][0x174], R4.reuse, 0x1, P5 ;  /* 0x00005d000215ba11 */ /* 0x140fe200028f0c04 */
[----:B------:R-:W-:Y:S01]  /*cb60*/  @!PT LDS RZ, [RZ] ;  /* 0x00000000fffff984 */ /* 0x000fe20000000800 */
[----:B------:R-:W-:Y:S01]  /*cb70*/  @!PT LDS RZ, [RZ] ;  /* 0x00000000fffff984 */ /* 0x000fe20000000800 */
[----:B------:R-:W-:Y:S01]  /*cb80*/  @!PT LDS RZ, [RZ] ;  /* 0x00000000fffff984 */ /* 0x000fe20000000800 */
[----:B------:R2:W-:Y:S01]  /*cb90*/  @!P2 LDGSTS.E.BYPASS.LTC128B.128 [R244+0xe000], [R14.64+0x80] ;  /* 0x0e0000800ef4afae */ /* 0x0005e2000b901d52 */
[----:B------:R-:W-:-:S02]  /*cba0*/  @!P2 LEA.HI.X R13, R2, c[0x0][0x174], R4, 0x1, P0 ;  /* 0x00005d00020daa11 */ /* 0x000fc400000f0c04 */
[----:B------:R-:W-:Y:S01]  /*cbb0*/  IADD3 R3, P1, R0, UR14, RZ ;  /* 0x0000000e00037c10 */ /* 0x000fe2000ff3e0ff */
[----:B------:R-:W-:Y:S01]  /*cbc0*/  @P3 STS.128 [R244+0xc800], RZ ;  /* 0x00c800fff4003388 */ /* 0x000fe20000000c00 */
[----:B------:R-:W-:Y:S02]  /*cbd0*/  IADD3.X R2, R4, UR9, RZ, P4, !PT ;  /* 0x0000000904027c10 */ /* 0x000fe4000a7fe4ff */
[----:B------:R-:W-:Y:S01]  /*cbe0*/  @!P3 LEA R10, P5, R0, c[0x0][0x170], 0x1 ;  /* 0x00005c00000aba11 */ /* 0x000fe200078a08ff */
[----:B------:R-:W-:Y:S01]  /*cbf0*/  @!PT LDS RZ, [RZ] ;  /* 0x00000000fffff984 */ /* 0x000fe20000000800 */
[----:B------:R-:W-:Y:S01]  /*cc00*/  @!PT LDS RZ, [RZ] ;  /* 0x00000000fffff984 */ /* 0x000fe20000000800 */
[----:B------:R-:W-:Y:S01]  /*cc10*/  @!PT LDS RZ, [RZ] ;  /* 0x00000000fffff984 */ /* 0x000fe20000000800 */
[----:B------:R3:W-:Y:S01]  /*cc20*/  @!P3 LDGSTS.E.BYPASS.LTC128B.128 [R244+0xc800], [R20.64] ;  /* 0x0c80000014f4bfae */ /* 0x0007e2000b901d52 */
[----:B------:R-:W-:Y:S02]  /*cc30*/  @!P3 LEA R8, P4, R3, c[0x0][0x170], 0x1 ;  /* 0x00005c000308ba11 */ /* 0x000fe400078808ff */
[----:B------:R-:W-:Y:S01]  /*cc40*/  IADD3.X R5, R2, UR9, RZ, P1, !PT ;  /* 0x0000000902057c10 */ /* 0x000fe20008ffe4ff */
[----:B------:R-:W-:Y:S01]  /*cc50*/  @P2 STS.128 [R244+0xe800], RZ ;  /* 0x00e800fff4002388 */ /* 0x000fe20000000c00 */
[----:B------:R-:W-:-:S02]  /*cc60*/  @!P3 LEA.HI.X R11, R0, c[0x0][0x174], R2, 0x1, P5 ;  /* 0x00005d00000bba11 */ /* 0x000fc400028f0c02 */
[C---:B------:R-:W-:Y:S01]  /*cc70*/  @!P2 LEA R4, P1, R3.reuse, c[0x0][0x170], 0x1 ;  /* 0x00005c000304aa11 */ /* 0x040fe200078208ff */
[----:B------:R-:W-:Y:S01]  /*cc80*/  @!PT LDS RZ, [RZ] ;  /* 0x00000000fffff984 */ /* 0x000fe20000000800 */
[----:B------:R-:W-:Y:S01]  /*cc90*/  @!PT LDS RZ, [RZ] ;  /* 0x00000000fffff984 */ /* 0x000fe20000000800 */
[----:B------:R-:W-:Y:S01]  /*cca0*/  @!PT LDS RZ, [RZ] ;  /* 0x00000000fffff984 */ /* 0x000fe20000000800 */
[----:B------:R2:W-:Y:S01]  /*ccb0*/  @!P2 LDGSTS.E.BYPASS.LTC128B.128 [R244+0xe800], [R12.64+0x80] ;  /* 0x0e8000800cf4afae */ /* 0x0005e2000b901d52 */
[C-C-:B------:R-:W-:Y:S02]  /*ccc0*/  @!P3 LEA.HI.X R9, R3.reuse, c[0x0][0x174], R5.reuse, 0x1, P4 ;  /* 0x00005d000309ba11 */ /* 0x140fe400020f0c05 */
[C---:B-1----:R-:W-:Y:S01]  /*ccd0*/  @!P2 LEA R6, P0, R0.reuse, c[0x0][0x170], 0x1 ;  /* 0x00005c000006aa11 */ /* 0x042fe200078008ff */
[----:B------:R-:W-:Y:S01]  /*cce0*/  @P3 STS.128 [R244+0xd000], RZ ;  /* 0x00d000fff4003388 */ /* 0x000fe20000000c00 */
[----:B------:R-:W-:Y:S02]  /*ccf0*/  @!P2 LEA.HI.X R5, R3, c[0x0][0x174], R5, 0x1, P1 ;  /* 0x00005d000305aa11 */ /* 0x000fe400008f0c05 */
        /* <DEDUP_REMOVED lines=20> */
[----:B------:R-:W-:Y:S04]  /*ce40*/  LDSM.16.M88.4 R164, [R240] ;  /* 0x00000000f0a4783b */ /* 0x000fe80000000200 */
[----:B------:R-:W-:Y:S04]  /*ce50*/  LDSM.16.M88.4 R64, [R240+0x2000] ;  /* 0x00200000f040783b */ /* 0x000fe80000000200 */
[----:B--2---:R-:W2:Y:S04]  /*ce60*/  LDSM.16.M88.4 R12, [R232+0x8800] ;  /* 0x00880000e80c783b */ /* 0x004ea80000000200 */
[----:B------:R-:W-:Y:S04]  /*ce70*/  LDSM.16.M88.4 R60, [R241] ;  /* 0x00000000f13c783b */ /* 0x000fe80000000200 */
[----:B-1----:R-:W-:Y:S04]  /*ce80*/  LDSM.16.M88.4 R8, [R239] ;  /* 0x00000000ef08783b */ /* 0x002fe80000000200 */
[----:B------:R-:W-:Y:S04]  /*ce90*/  LDSM.16.M88.4 R56, [R241+0x2000] ;  /* 0x00200000f138783b */ /* 0x000fe80000000200 */
[----:B----4-:R-:W1:Y:S04]  /*cea0*/  LDSM.16.M88.4 R4, [R232+0x8000] ;  /* 0x00800000e804783b */ /* 0x010e680000000200 */
[----:B---3--:R-:W3:Y:S04]  /*ceb0*/  LDSM.16.M88.4 R20, [R239+0x800] ;  /* 0x00080000ef14783b */ /* 0x008ee80000000200 */
[----:B------:R-:W-:Y:S04]  /*cec0*/  LDSM.16.M88.4 R52, [R243] ;  /* 0x00000000f334783b */ /* 0x000fe80000000200 */
[----:B------:R-:W-:Y:S04]  /*ced0*/  LDSM.16.M88.4 R48, [R243+0x2000] ;  /* 0x00200000f330783b */ /* 0x000fe80000000200 */
[----:B------:R-:W-:Y:S04]  /*cee0*/  LDSM.16.M88.4 R44, [R242] ;  /* 0x00000000f22c783b */ /* 0x000fe80000000200 */
[----:B------:R-:W-:Y:S01]  /*cef0*/  LDSM.16.M88.4 R40, [R242+0x2000] ;  /* 0x00200000f228783b */ /* 0x000fe20000000200 */
[-C--:B--2---:R-:W-:Y:S03]  /*cf00*/  HMMA.16816.F32.BF16 R204, R164, R12.reuse, RZ ;  /* 0x0000000ca4cc723c */ /* 0x084fe600000418ff */
[----:B------:R-:W0:Y:S05]  /*cf10*/  LDGDEPBAR ;  /* 0x00000000000079af */ /* 0x000e2a0000000000 */
[----:B------:R-:W-:Y:S08]  /*cf20*/  HMMA.16816.F32.BF16 R168, R64, R12, RZ ;  /* 0x0000000c40a8723c */ /* 0x000ff000000418ff */
[-C--:B-1----:R-:W-:Y:S08]  /*cf30*/  HMMA.16816.F32.BF16 R36, R164, R4.reuse, RZ ;  /* 0x00000004a424723c */ /* 0x082ff000000418ff */
[C---:B------:R-:W-:Y:S08]  /*cf40*/  HMMA.16816.F32.BF16 R32, R64.reuse, R4, RZ ;  /* 0x000000044020723c */ /* 0x040ff000000418ff */
[-C--:B------:R-:W-:Y:S08]  /*cf50*/  HMMA.16816.F32.BF16 R28, R64, R6.reuse, RZ ;  /* 0x00000006401c723c */ /* 0x080ff000000418ff */
[----:B------:R-:W-:Y:S01]  /*cf60*/  HMMA.16816.F32.BF16 R24, R164, R6, RZ ;  /* 0x00000006a418723c */ /* 0x000fe200000418ff */
[----:B------:R-:W1:Y:S07]  /*cf70*/  LDSM.16.M88.4 R4, [R238+0x8000] ;  /* 0x00800000ee04783b */ /* 0x000e6e0000000200 */
[-C--:B------:R-:W-:Y:S08]  /*cf80*/  HMMA.16816.F32.BF16 R224, R60, R8.reuse, R36 ;  /* 0x000000083ce0723c */ /* 0x080ff00000041824 */
[----:B------:R-:W-:Y:S08]  /*cf90*/  HMMA.16816.F32.BF16 R212, R56, R8, R32 ;  /* 0x0000000838d4723c */ /* 0x000ff00000041820 */
[-C--:B------:R-:W-:Y:S08]  /*cfa0*/  HMMA.16816.F32.BF16 R36, R64, R14.reuse, RZ ;  /* 0x0000000e4024723c */ /* 0x080ff000000418ff */
[----:B------:R-:W-:Y:S01]  /*cfb0*/  HMMA.16816.F32.BF16 R32, R164, R14, RZ ;  /* 0x0000000ea420723c */ /* 0x000fe200000418ff */
[----:B------:R-:W-:Y:S07]  /*cfc0*/  LDSM.16.M88.4 R12, [R237] ;  /* 0x00000000ed0c783b */ /* 0x000fee0000000200 */
[-C--:B------:R-:W-:Y:S08]  /*cfd0*/  HMMA.16816.F32.BF16 R208, R56, R10.reuse, R28 ;  /* 0x0000000a38d0723c */ /* 0x080ff0000004181c */
[C---:B------:R-:W-:Y:S01]  /*cfe0*/  HMMA.16816.F32.BF16 R8, R60.reuse, R10, R24 ;  /* 0x0000000a3c08723c */ /* 0x040fe20000041818 */
[----:B------:R-:W2:Y:S07]  /*cff0*/  LDSM.16.M88.4 R24, [R238+0x8800] ;  /* 0x00880000ee18783b */ /* 0x000eae0000000200 */
[-C--:B---3--:R-:W-:Y:S08]  /*d000*/  HMMA.16816.F32.BF16 R228, R60, R20.reuse, R204 ;  /* 0x000000143ce4723c */ /* 0x088ff000000418cc */
[C---:B------:R-:W-:Y:S08]  /*d010*/  HMMA.16816.F32.BF16 R220, R56.reuse, R20, R168 ;  /* 0x0000001438dc723c */ /* 0x040ff000000418a8 */
[-C--:B------:R-:W-:Y:S01]  /*d020*/  HMMA.16816.F32.BF16 R216, R56, R22.reuse, R36 ;  /* 0x0000001638d8723c */ /* 0x080fe20000041824 */
[----:B------:R-:W-:Y:S07]  /*d030*/  LDSM.16.M88.4 R36, [R240+0x4000] ;  /* 0x00400000f024783b */ /* 0x000fee0000000200 */
[----:B------:R-:W-:Y:S01]  /*d040*/  HMMA.16816.F32.BF16 R204, R60, R22, R32 ;  /* 0x000000163ccc723c */ /* 0x000fe20000041820 */
[----:B------:R-:W-:Y:S07]  /*d050*/  LDSM.16.M88.4 R32, [R240+0x6000] ;  /* 0x00600000f020783b */ /* 0x000fee0000000200 */
[C---:B-1----:R-:W-:Y:S01]  /*d060*/  HMMA.16816.F32.BF16 R20, R52.reuse, R6, R8 ;  /* 0x000000063414723c */ /* 0x042fe20000041808 */
[----:B------:R-:W1:Y:S07]  /*d070*/  LDSM.16.M88.4 R8, [R237+0x800] ;  /* 0x00080000ed08783b */ /* 0x000e6e0000000200 */
[C---:B--2---:R-:W-:Y:S08]  /*d080*/  HMMA.16816.F32.BF16 R248, R52.reuse, R24, R228 ;  /* 0x0000001834f8723c */ /* 0x044ff000000418e4 */
[----:B------:R-:W-:Y:S08]  /*d090*/  HMMA.16816.F32.BF16 R28, R52, R4, R224 ;  /* 0x00000004341c723c */ /* 0x000ff000000418e0 */
[C---:B------:R-:W-:Y:S08]  /*d0a0*/  HMMA.16816.F32.BF16 R228, R48.reuse, R24, R220 ;  /* 0x0000001830e4723c */ /* 0x040ff000000418dc */
[-C--:B------:R-:W-:Y:S08]  /*d0b0*/  HMMA.16816.F32.BF16 R224, R48, R26.reuse, R216 ;  /* 0x0000001a30e0723c */ /* 0x080ff000000418d8 */
[----:B------:R-:W-:Y:S01]  /*d0c0*/  HMMA.16816.F32.BF16 R220, R52, R26, R204 ;  /* 0x0000001a34dc723c */ /* 0x000fe200000418cc */
[----:B------:R-:W2:Y:S04]  /*d0d0*/  LDSM.16.M88.4 R204, [R232+0xa800] ;  /* 0x00a80000e8cc783b */ /* 0x000ea80000000200 */
[----:B------:R-:W-:Y:S03]  /*d0e0*/  LDSM.16.M88.4 R24, [R241+0x6000] ;  /* 0x00600000f118783b */ /* 0x000fe60000000200 */
[----:B-1----:R-:W-:Y:S08]  /*d0f0*/  HMMA.16816.F32.BF16 R68, R44, R8, R248 ;  /* 0x000000082c44723c */ /* 0x002ff000000418f8 */
[----:B------:R-:W-:Y:S08]  /*d100*/  HMMA.16816.F32.BF16 R168, R48, R4, R212 ;  /* 0x0000000430a8723c */ /* 0x000ff000000418d4 */
[C---:B------:R-:W-:Y:S08]  /*d110*/  HMMA.16816.F32.BF16 R248, R40.reuse, R8, R228 ;  /* 0x0000000828f8723c */ /* 0x040ff000000418e4 */
[----:B------:R-:W-:Y:S08]  /*d120*/  HMMA.16816.F32.BF16 R228, R40, R10, R224 ;  /* 0x0000000a28e4723c */ /* 0x000ff000000418e0 */
[C---:B------:R-:W-:Y:S01]  /*d130*/  HMMA.16816.F32.BF16 R212, R44.reuse, R12, R28 ;  /* 0x0000000c2cd4723c */ /* 0x040fe2000004181c */
[----:B------:R-:W-:Y:S07]  /*d140*/  LDSM.16.M88.4 R28, [R241+0x4000] ;  /* 0x00400000f11c783b */ /* 0x000fee0000000200 */
[----:B------:R-:W-:Y:S01]  /*d150*/  HMMA.16816.F32.BF16 R224, R44, R10, R220 ;  /* 0x0000000a2ce0723c */ /* 0x000fe200000418dc */
[----:B------:R-:W1:Y:S07]  /*d160*/  LDSM.16.M88.4 R8, [R239+0x2800] ;  /* 0x00280000ef08783b */ /* 0x000e6e0000000200 */
[----:B------:R-:W-:Y:S01]  /*d170*/  HMMA.16816.F32.BF16 R208, R48, R6, R208 ;  /* 0x0000000630d0723c */ /* 0x000fe200000418d0 */
[----:B------:R-:W3:Y:S07]  /*d180*/  LDSM.16.M88.4 R4, [R232+0xa000] ;  /* 0x00a00000e804783b */ /* 0x000eee0000000200 */
[----:B--2---:R-:W-:Y:S08]  /*d190*/  HMMA.16816.F32.BF16 R68, R36, R204, R68 ;  /* 0x000000cc2444723c */ /* 0x004ff00000041844 */
[C---:B------:R-:W-:Y:S01]  /*d1a0*/  HMMA.16816.F32.BF16 R216, R40.reuse, R12, R168 ;  /* 0x0000000c28d8723c */ /* 0x040fe200000418a8 */
[----:B------:R-:W2:Y:S07]  /*d1b0*/  LDSM.16.M88.4 R168, [R239+0x2000] ;  /* 0x00200000efa8783b */ /* 0x000eae0000000200 */
[-C--:B------:R-:W-:Y:S08]  /*d1c0*/  HMMA.16816.F32.BF16 R208, R40, R14.reuse, R208 ;  /* 0x0000000e28d0723c */ /* 0x080ff000000418d0 */
[----:B------:R-:W-:Y:S01]  /*d1d0*/  HMMA.16816.F32.BF16 R20, R44, R14, R20 ;  /* 0x0000000e2c14723c */ /* 0x000fe20000041814 */
[----:B------:R-:W-:Y:S07]  /*d1e0*/  LDSM.16.M88.4 R12, [R243+0x6000] ;  /* 0x00600000f30c783b */ /* 0x000fee0000000200 */
[----:B-1----:R-:W-:Y:S08]  /*d1f0*/  HMMA.16816.F32.BF16 R72, R28, R8, R68 ;  /* 0x000000081c48723c */ /* 0x002ff00000041844 */
[----:B------:R-:W-:Y:S08]  /*d200*/  HMMA.16816.F32.BF16 R224, R36, R206, R224 ;  /* 0x000000ce24e0723c */ /* 0x000ff000000418e0 */
[-C--:B---3--:R-:W-:Y:S08]  /*d210*/  HMMA.16816.F32.BF16 R220, R32, R4.reuse, R216 ;  /* 0x0000000420dc723c */ /* 0x088ff000000418d8 */
[----:B------:R-:W-:Y:S01]  /*d220*/  HMMA.16816.F32.BF16 R212, R36, R4, R212 ;  /* 0x0000000424d4723c */ /* 0x000fe200000418d4 */
[----:B------:R-:W-:-:S02]  /*d230*/  IMAD.MOV.U32 R71, RZ, RZ, R72 ;  /* 0x000000ffff477224 */ /* 0x000fc400078e0048 */
[----:B------:R-:W-:Y:S02]  /*d240*/  IMAD.MOV.U32 R70, RZ, RZ, R73 ;  /* 0x000000ffff467224 */ /* 0x000fe400078e0049 */
[----:B------:R-:W-:Y:S02]  /*d250*/  IMAD.MOV.U32 R69, RZ, RZ, R74 ;  /* 0x000000ffff457224 */ /* 0x000fe400078e004a */
[----:B------:R-:W-:Y:S01]  /*d260*/  IMAD.MOV.U32 R68, RZ, RZ, R75 ;  /* 0x000000ffff447224 */ /* 0x000fe200078e004b */
[-C--:B------:R-:W-:Y:S08]  /*d270*/  HMMA.16816.F32.BF16 R216, R32, R6.reuse, R208 ;  /* 0x0000000620d8723c */ /* 0x080ff000000418d0 */
[----:B------:R-:W-:Y:S01]  /*d280*/  HMMA.16816.F32.BF16 R208, R36, R6, R20 ;  /* 0x0000000624d0723c */ /* 0x000fe20000041814 */
[----:B------:R-:W1:Y:S04]  /*d290*/  LDSM.16.M88.4 R4, [R238+0xa000] ;  /* 0x00a00000ee04783b */ /* 0x000e680000000200 */
[----:B------:R-:W3:Y:S03]  /*d2a0*/  LDSM.16.M88.4 R20, [R243+0x4000] ;  /* 0x00400000f314783b */ /* 0x000ee60000000200 */
[----:B------:R-:W-:Y:S08]  /*d2b0*/  HMMA.16816.F32.BF16 R248, R32, R204, R248 ;  /* 0x000000cc20f8723c */ /* 0x000ff000000418f8 */
[----:B------:R-:W-:Y:S07]  /*d2c0*/  HMMA.16816.F32.BF16 R72, R28, R10, R224 ;  /* 0x0000000a1c48723c */ /* 0x000fee00000418e0 */
[----:B------:R-:W-:Y:S01]  /*d2d0*/  IMAD.MOV.U32 R224, RZ, RZ, R71 ;  /* 0x000000ffffe07224 */ /* 0x000fe200078e0047 */
[----:B--2---:R-:W-:Y:S01]  /*d2e0*/  HMMA.16816.F32.BF16 R220, R24, R168, R220 ;  /* 0x000000a818dc723c */ /* 0x004fe200000418dc */
[----:B------:R-:W-:-:S02]  /*d2f0*/  IMAD.MOV.U32 R225, RZ, RZ, R70 ;  /* 0x000000ffffe17224 */ /* 0x000fc400078e0046 */
[----:B------:R-:W-:Y:S02]  /*d300*/  IMAD.MOV.U32 R226, RZ, RZ, R69 ;  /* 0x000000ffffe27224 */ /* 0x000fe400078e0045 */
[----:B------:R-:W-:-:S03]  /*d310*/  IMAD.MOV.U32 R227, RZ, RZ, R68 ;  /* 0x000000ffffe37224 */ /* 0x000fc600078e0044 */
[----:B------:R-:W-:Y:S08]  /*d320*/  HMMA.16816.F32.BF16 R228, R32, R206, R228 ;  /* 0x000000ce20e4723c */ /* 0x000ff000000418e4 */
[----:B------:R-:W-:Y:S01]  /*d330*/  HMMA.16816.F32.BF16 R212, R28, R168, R212 ;  /* 0x000000a81cd4723c */ /* 0x000fe200000418d4 */
[----:B------:R-:W-:Y:S02]  /*d340*/  IMAD.MOV.U32 R3, RZ, RZ, R73 ;  /* 0x000000ffff037224 */ /* 0x000fe400078e0049 */
[----:B------:R-:W-:-:S02]  /*d350*/  IMAD.MOV.U32 R2, RZ, RZ, R74 ;  /* 0x000000ffff027224 */ /* 0x000fc400078e004a */
[----:B------:R-:W-:-:S03]  /*d360*/  IMAD.MOV.U32 R0, RZ, RZ, R75 ;  /* 0x000000ffff007224 */ /* 0x000fc600078e004b */
[C---:B------:R-:W-:Y:S08]  /*d370*/  HMMA.16816.F32.BF16 R204, R24.reuse, R170, R216 ;  /* 0x000000aa18cc723c */ /* 0x040ff000000418d8 */
[C---:B------:R-:W-:Y:S07]  /*d380*/  HMMA.16816.F32.BF16 R216, R24.reuse, R8, R248 ;  /* 0x0000000818d8723c */ /* 0x040fee00000418f8 */
[----:B------:R-:W-:Y:S01]  /*d390*/  IMAD.MOV.U32 R8, RZ, RZ, R72 ;  /* 0x000000ffff087224 */ /* 0x000fe200078e0048 */
[----:B------:R-:W-:Y:S08]  /*d3a0*/  HMMA.16816.F32.BF16 R248, R24, R10, R228 ;  /* 0x0000000a18f8723c */ /* 0x000ff000000418e4 */
[----:B-1----:R-:W-:Y:S07]  /*d3b0*/  HMMA.16816.F32.BF16 R72, R12, R4, R220 ;  /* 0x000000040c48723c */ /* 0x002fee00000418dc */
[----:B------:R-:W-:Y:S01]  /*d3c0*/  IMAD.MOV.U32 R220, RZ, RZ, R8 ;  /* 0x000000ffffdc7224 */ /* 0x000fe200078e0008 */
[----:B------:R-:W-:Y:S01]  /*d3d0*/  HMMA.16816.F32.BF16 R168, R28, R170, R208 ;  /* 0x000000aa1ca8723c */ /* 0x000fe200000418d0 */
[----:B------:R-:W1:Y:S01]  /*d3e0*/  LDSM.16.M88.4 R208, [R238+0xa800] ;  /* 0x00a80000eed0783b */ /* 0x000e620000000200 */
[----:B------:R-:W-:-:S02]  /*d3f0*/  IMAD.MOV.U32 R221, RZ, RZ, R3 ;  /* 0x000000ffffdd7224 */ /* 0x000fc400078e0003 */
[----:B------:R-:W-:Y:S02]  /*d400*/  IMAD.MOV.U32 R222, RZ, RZ, R2 ;  /* 0x000000ffffde7224 */ /* 0x000fe400078e0002 */
[----:B------:R-:W-:Y:S02]  /*d410*/  IMAD.MOV.U32 R223, RZ, RZ, R0 ;  /* 0x000000ffffdf7224 */ /* 0x000fe400078e0000 */
[----:B---3--:R-:W-:Y:S01]  /*d420*/  HMMA.16816.F32.BF16 R8, R20, R4, R212 ;  /* 0x000000041408723c */ /* 0x008fe200000418d4 */
[----:B------:R-:W-:Y:S07]  /*d430*/  LDSM.16.M88.4 R212, [R232+0x9800] ;  /* 0x00980000e8d4783b */ /* 0x000fee0000000200 */
[-C--:B------:R-:W-:Y:S01]  /*d440*/  HMMA.16816.F32.BF16 R68, R12, R6.reuse, R204 ;  /* 0x000000060c44723c */ /* 0x080fe200000418cc */
[----:B------:R-:W-:Y:S07]  /*d450*/  LDSM.16.M88.4 R204, [R237+0x2000] ;  /* 0x00200000edcc783b */ /* 0x000fee0000000200 */
[----:B------:R-:W-:Y:S01]  /*d460*/  HMMA.16816.F32.BF16 R228, R20, R6, R168 ;  /* 0x0000000614e4723c */ /* 0x000fe200000418a8 */
[----:B------:R-:W2:Y:S04]  /*d470*/  LDSM.16.M88.4 R4, [R242+0x6000] ;  /* 0x00600000f204783b */ /* 0x000ea80000000200 */
[----:B------:R-:W-:Y:S03]  /*d480*/  LDSM.16.M88.4 R168, [R237+0x2800] ;  /* 0x00280000eda8783b */ /* 0x000fe60000000200 */
[----:B------:R-:W-:-:S02]  /*d490*/  IMAD.MOV.U32 R76, RZ, RZ, R8 ;  /* 0x000000ffff4c7224 */ /* 0x000fc400078e0008 */
[----:B------:R-:W-:Y:S02]  /*d4a0*/  IMAD.MOV.U32 R3, RZ, RZ, R9 ;  /* 0x000000ffff037224 */ /* 0x000fe400078e0009 */
[----:B------:R-:W-:Y:S02]  /*d4b0*/  IMAD.MOV.U32 R2, RZ, RZ, R10 ;  /* 0x000000ffff027224 */ /* 0x000fe400078e000a */
[----:B------:R-:W-:Y:S02]  /*d4c0*/  IMAD.MOV.U32 R0, RZ, RZ, R11 ;  /* 0x000000ffff007224 */ /* 0x000fe400078e000b */
[----:B------:R-:W3:Y:S01]  /*d4d0*/  LDSM.16.M88.4 R8, [R242+0x4000] ;  /* 0x00400000f208783b */ /* 0x000ee20000000200 */
[-C--:B-1----:R-:W-:Y:S08]  /*d4e0*/  HMMA.16816.F32.BF16 R224, R20, R208.reuse, R224 ;  /* 0x000000d014e0723c */ /* 0x082ff000000418e0 */
[C---:B------:R-:W-:Y:S07]  /*d4f0*/  HMMA.16816.F32.BF16 R216, R12.reuse, R208, R216 ;  /* 0x000000d00cd8723c */ /* 0x040fee00000418d8 */
[----:B------:R-:W-:Y:S01]  /*d500*/  IMAD.MOV.U32 R208, RZ, RZ, R76 ;  /* 0x000000ffffd07224 */ /* 0x000fe200078e004c */
[----:B------:R-:W-:Y:S01]  /*d510*/  HMMA.16816.F32.BF16 R248, R12, R210, R248 ;  /* 0x000000d20cf8723c */ /* 0x000fe200000418f8 */
[----:B------:R-:W-:-:S07]  /*d520*/  IMAD.MOV.U32 R209, RZ, RZ, R3 ;  /* 0x000000ffffd17224 */ /* 0x000fce00078e0003 */
[----:B------:R-:W-:Y:S07]  /*d530*/  HMMA.16816.F32.BF16 R220, R20, R210, R220 ;  /* 0x000000d214dc723c */ /* 0x000fee00000418dc */
[----:B------:R-:W-:Y:S01]  /*d540*/  IMAD.MOV.U32 R210, RZ, RZ, R2 ;  /* 0x000000ffffd27224 */ /* 0x000fe200078e0002 */
[----:B--2---:R-:W-:Y:S01]  /*d550*/  HMMA.16816.F32.BF16 R76, R4, R204, R72 ;  /* 0x000000cc044c723c */ /* 0x004fe20000041848 */
[----:B------:R-:W-:-:S07]  /*d560*/  IMAD.MOV.U32 R211, RZ, RZ, R0 ;  /* 0x000000ffffd37224 */ /* 0x000fce00078e0000 */
[C---:B---3--:R-:W-:Y:S08]  /*d570*/  HMMA.16816.F32.BF16 R208, R8.reuse, R204, R208 ;  /* 0x000000cc08d0723c */ /* 0x048ff000000418d0 */
[----:B------:R-:W-:Y:S08]  /*d580*/  HMMA.16816.F32.BF16 R228, R8, R206, R228 ;  /* 0x000000ce08e4723c */ /* 0x000ff000000418e4 */
[----:B------:R-:W-:Y:S01]  /*d590*/  HMMA.16816.F32.BF16 R248, R4, R170, R248 ;  /* 0x000000aa04f8723c */ /* 0x000fe200000418f8 */
[----:B------:R-:W-:-:S02]  /*d5a0*/  IMAD.MOV.U32 R3, RZ, RZ, R77 ;  /* 0x000000ffff037224 */ /* 0x000fc400078e004d */
[----:B------:R-:W-:Y:S02]  /*d5b0*/  IMAD.MOV.U32 R75, RZ, RZ, R79 ;  /* 0x000000ffff4b7224 */ /* 0x000fe400078e004f */
[----:B------:R-:W-:Y:S02]  /*d5c0*/  IMAD.MOV.U32 R252, RZ, RZ, R78 ;  /* 0x000000fffffc7224 */ /* 0x000fe400078e004e */
[----:B------:R-:W-:Y:S01]  /*d5d0*/  IMAD.MOV.U32 R247, RZ, RZ, R76 ;  /* 0x000000fffff77224 */ /* 0x000fe200078e004c */
[C---:B------:R-:W-:Y:S01]  /*d5e0*/  HMMA.16816.F32.BF16 R224, R8.reuse, R168, R224 ;  /* 0x000000a808e0723c */ /* 0x040fe200000418e0 */
[----:B------:R-:W-:Y:S01]  /*d5f0*/  IMAD.MOV.U32 R2, RZ, RZ, R209 ;  /* 0x000000ffff027224 */ /* 0x000fe200078e00d1 */
[----:B------:R1:W5:Y:S01]  /*d600*/  LDL.LU.64 R78, [R1+0xd8] ;  /* 0x0000d800014e7983 */ /* 0x0003620000300a00 */
[----:B------:R-:W-:Y:S02]  /*d610*/  IMAD.MOV.U32 R0, RZ, RZ, R211 ;  /* 0x000000ffff007224 */ /* 0x000fe400078e00d3 */
[----:B------:R-:W-:Y:S01]  /*d620*/  IMAD.MOV.U32 R245, RZ, RZ, R208 ;  /* 0x000000fffff57224 */ /* 0x000fe200078e00d0 */
[----:B------:R1:W5:Y:S01]  /*d630*/  LDL.LU.64 R76, [R1+0xd0] ;  /* 0x0000d000014c7983 */ /* 0x0003620000300a00 */
[----:B------:R-:W-:Y:S01]  /*d640*/  IMAD.MOV.U32 R246, RZ, RZ, R210 ;  /* 0x000000fffff67224 */ /* 0x000fe200078e00d2 */
[----:B------:R-:W-:Y:S01]  /*d650*/  HMMA.16816.F32.BF16 R220, R8, R170, R220 ;  /* 0x000000aa08dc723c */ /* 0x000fe200000418dc */
[----:B------:R-:W-:-:S07]  /*d660*/  IMAD.MOV.U32 R205, RZ, RZ, R3 ;  /* 0x000000ffffcd7224 */ /* 0x000fce00078e0003 */
[C---:B------:R-:W-:Y:S07]  /*d670*/  HMMA.16816.F32.BF16 R208, R4.reuse, R206, R68 ;  /* 0x000000ce04d0723c */ /* 0x040fee0000041844 */
[----:B------:R-:W-:Y:S11]  /*d680*/  IMAD.MOV.U32 R207, RZ, RZ, R2 ;  /* 0x000000ffffcf7224 */ /* 0x000ff600078e0002 */
[----:B------:R-:W-:Y:S06]  /*d690*/  @!UPT UIADD3 URZ, URZ, URZ, URZ ;  /* 0x0000003f3f3ff290 */ /* 0x000fec000fffe03f */
[----:B------:R-:W-:Y:S02]  /*d6a0*/  IMAD.MOV.U32 R68, RZ, RZ, R208 ;  /* 0x000000ffff447224 */ /* 0x000fe400078e00d0 */
[----:B------:R-:W-:Y:S02]  /*d6b0*/  IMAD.MOV.U32 R204, RZ, RZ, R211 ;  /* 0x000000ffffcc7224 */ /* 0x000fe400078e00d3 */
[----:B------:R-:W-:Y:S02]  /*d6c0*/  IMAD.MOV.U32 R206, RZ, RZ, R68 ;  /* 0x000000ffffce7224 */ /* 0x000fe400078e0044 */
[----:B------:R-:W-:Y:S01]  /*d6d0*/  HMMA.16816.F32.BF16 R68, R4, R168, R216 ;  /* 0x000000a80444723c */ /* 0x000fe200000418d8 */
[----:B------:R-:W-:Y:S02]  /*d6e0*/  IMAD.MOV.U32 R74, RZ, RZ, R210 ;  /* 0x000000ffff4a7224 */ /* 0x000fe400078e00d2 */
[----:B------:R-:W-:Y:S02]  /*d6f0*/  IMAD.MOV.U32 R3, RZ, RZ, R209 ;  /* 0x000000ffff037224 */ /* 0x000fe400078e00d1 */
[----:B------:R-:W2:Y:S02]  /*d700*/  LDSM.16.M88.4 R208, [R239+0x1800] ;  /* 0x00180000efd0783b */ /* 0x000ea40000000200 */
[----:B------:R-:W-:Y:S01]  /*d710*/  IMAD.MOV.U32 R219, RZ, RZ, R204 ;  /* 0x000000ffffdb7224 */ /* 0x000fe200078e00cc */
[----:B------:R-:W-:Y:S11]  /*d720*/  HMMA.16816.F32.BF16 R168, R64, R212, RZ ;  /* 0x000000d440a8723c */ /* 0x000ff600000418ff */
[----:B------:R-:W-:Y:S05]  /*d730*/  @!UPT UIADD3 URZ, URZ, URZ, URZ ;  /* 0x0000003f3f3ff290 */ /* 0x000fea000fffe03f */
        /* <DEDUP_REMOVED lines=9> */
[----:B------:R-:W-:Y:S01]  /*d7d0*/  HMMA.16816.F32.BF16 R204, R164, R212, RZ ;  /* 0x000000d4a4cc723c */ /* 0x000fe200000418ff */
[----:B------:R-:W-:Y:S02]  /*d7e0*/  IMAD.MOV.U32 R72, RZ, RZ, R71 ;  /* 0x000000ffff487224 */ /* 0x000fe400078e0047 */
[----:B------:R-:W-:-:S04]  /*d7f0*/  IMAD.MOV.U32 R71, RZ, RZ, R248 ;  /* 0x000000ffff477224 */ /* 0x000fc800078e00f8 */
[----:B------:R-:W-:Y:S02]  /*d800*/  IMAD.MOV.U32 R212, RZ, RZ, R74 ;  /* 0x000000ffffd47224 */ /* 0x000fe400078e004a */
[----:B------:R-:W-:Y:S11]  /*d810*/  IMAD.MOV.U32 R213, RZ, RZ, R73 ;  /* 0x000000ffffd57224 */ /* 0x000ff600078e0049 */
[----:B------:R-:W-:Y:S04]  /*d820*/  @!UPT UIADD3 URZ, URZ, URZ, URZ ;  /* 0x0000003f3f3ff290 */ /* 0x000fe8000fffe03f */
[----:B--2---:R-:W-:Y:S11]  /*d830*/  HMMA.16816.F32.BF16 R204, R60, R208, R204 ;  /* 0x000000d03ccc723c */ /* 0x004ff600000418cc */
[----:B------:R-:W-:Y:S11]  /*d840*/  @!UPT UIADD3 URZ, URZ, URZ, URZ ;  /* 0x0000003f3f3ff290 */ /* 0x000ff6000fffe03f */
[----:B------:R-:W-:Y:S02]  /*d850*/  @!UPT UIADD3 URZ, URZ, URZ, URZ ;  /* 0x0000003f3f3ff290 */ /* 0x000fe4000fffe03f */
[----:B------:R-:W-:Y:S02]  /*d860*/  IMAD.MOV.U32 R216, RZ, RZ, R204 ;  /* 0x000000ffffd87224 */ /* 0x000fe400078e00cc */
[----:B------:R-:W-:Y:S02]  /*d870*/  IMAD.MOV.U32 R204, RZ, RZ, R250 ;  /* 0x000000ffffcc7224 */ /* 0x000fe400078e00fa */
[----:B------:R-:W2:Y:S01]  /*d880*/  S2R R250, SR_TID.X ;  /* 0x0000000000fa7919 */ /* 0x000ea20000002100 */
[----:B------:R-:W-:Y:S02]  /*d890*/  IMAD.MOV.U32 R74, RZ, RZ, R206 ;  /* 0x000000ffff4a7224 */ /* 0x000fe400078e00ce */
[----:B------:R-:W-:Y:S02]  /*d8a0*/  IMAD.MOV.U32 R206, RZ, RZ, R0 ;  /* 0x000000ffffce7224 */ /* 0x000fe400078e0000 */
[----:B------:R-:W-:Y:S02]  /*d8b0*/  IMAD.U32 R0, RZ, RZ, UR21 ;  /* 0x00000015ff007e24 */ /* 0x000fe4000f8e00ff */
[----:B------:R-:W-:-:S02]  /*d8c0*/  IMAD.MOV.U32 R217, RZ, RZ, R205 ;  /* 0x000000ffffd97224 */ /* 0x000fc400078e00cd */
[----:B------:R-:W-:Y:S02]  /*d8d0*/  IMAD.MOV.U32 R73, RZ, RZ, R207 ;  /* 0x000000ffff497224 */ /* 0x000fe400078e00cf */
[----:B------:R-:W-:Y:S02]  /*d8e0*/  IMAD.MOV.U32 R205, RZ, RZ, R249 ;  /* 0x000000ffffcd7224 */ /* 0x000fe400078e00f9 */
[----:B------:R-:W-:Y:S02]  /*d8f0*/  IMAD.MOV.U32 R207, RZ, RZ, R251 ;  /* 0x000000ffffcf7224 */ /* 0x000fe400078e00fb */
[----:B--2---:R-:W-:-:S05]  /*d900*/  IMAD.SHL.U32 R250, R250, 0x2, RZ ;  /* 0x00000002fafa7824 */ /* 0x004fca00078e00ff */
[----:B------:R-:W-:-:S05]  /*d910*/  LOP3.LUT R250, R250, 0x6, RZ, 0xc0, !PT ;  /* 0x00000006fafa7812 */ /* 0x000fca00078ec0ff */
[----:B------:R-:W-:Y:S02]  /*d920*/  IMAD R0, R0, 0x40, R250 ;  /* 0x0000004000007824 */ /* 0x000fe400078e02fa */
[----:B------:R-:W-:Y:S07]  /*d930*/  HMMA.16816.F32.BF16 R248, R56, R208, R168 ;  /* 0x000000d038f8723c */ /* 0x000fee00000418a8 */
[----:B------:R-:W-:Y:S01]  /*d940*/  IMAD.MOV.U32 R171, RZ, RZ, R2 ;  /* 0x000000ffffab7224 */ /* 0x000fe200078e0002 */
[C---:B------:R-:W-:Y:S01]  /*d950*/  IADD3 R2, R0.reuse, 0x1, RZ ;  /* 0x0000000100027810 */ /* 0x040fe20007ffe0ff */
[----:B------:R-:W-:Y:S01]  /*d960*/  IMAD.MOV.U32 R170, RZ, RZ, R3 ;  /* 0x000000ffffaa7224 */ /* 0x000fe200078e0003 */
[-C--:B-----5:R-:W-:Y:S01]  /*d970*/  ISETP.GE.AND P4, PT, R0, R16.reuse, PT ;  /* 0x000000100000720c */ /* 0x0a0fe20003f86270 */
[----:B------:R-:W-:Y:S01]  /*d980*/  IMAD.MOV.U32 R168, RZ, RZ, R75 ;  /* 0x000000ffffa87224 */ /* 0x000fe200078e004b */
[-C--:B------:R-:W-:Y:S01]  /*d990*/  ISETP.GE.AND P5, PT, R2, R16.reuse, PT ;  /* 0x000000100200720c */ /* 0x080fe20003fa6270 */
[----:B------:R-:W-:Y:S01]  /*d9a0*/  IMAD.MOV.U32 R169, RZ, RZ, R204 ;  /* 0x000000ffffa97224 */ /* 0x000fe200078e00cc */
[----:B------:R-:W-:Y:S01]  /*d9b0*/  IADD3 R3, R0, 0x8, RZ ;  /* 0x0000000800037810 */ /* 0x000fe20007ffe0ff */
[----:B------:R1:W5:Y:S01]  /*d9c0*/  LDL.LU R75, [R1+0xcc] ;  /* 0x0000cc00014b7983 */ /* 0x0003620000300800 */
[----:B------:R-:W-:Y:S01]  /*d9d0*/  FSEL R204, R205, -INF , !P5 ;  /* 0xff800000cdcc7808 */ /* 0x000fe20006800000 */
[----:B------:R-:W-:Y:S01]  /*d9e0*/  IMAD.MOV.U32 R209, RZ, RZ, R217 ;  /* 0x000000ffffd17224 */ /* 0x000fe200078e00d9 */
[----:B------:R-:W-:Y:S01]  /*d9f0*/  FSEL R245, R245, -INF , !P4 ;  /* 0xff800000f5f57808 */ /* 0x000fe20006000000 */
[----:B------:R-:W-:Y:S01]  /*da00*/  IMAD.MOV.U32 R208, RZ, RZ, R216 ;  /* 0x000000ffffd07224 */ /* 0x000fe200078e00d8 */
[----:B------:R-:W-:Y:S01]  /*da10*/  ISETP.GE.AND P4, PT, R3, R16, PT ;  /* 0x000000100300720c */ /* 0x000fe20003f86270 */
[----:B------:R2:W-:Y:S01]  /*da20*/  STL [R1+0x10], R204 ;  /* 0x000010cc01007387 */ /* 0x0005e20000100800 */
[----:B------:R-:W-:-:S02]  /*da30*/  ISETP.GE.AND P6, PT, R2, R17, PT ;  /* 0x000000110200720c */ /* 0x000fc40003fc6270 */
[C---:B------:R-:W-:Y:S02]  /*da40*/  ISETP.GE.AND P1, PT, R2.reuse, R18, PT ;  /* 0x000000120200720c */ /* 0x040fe40003f26270 */
[----:B------:R-:W-:Y:S02]  /*da50*/  ISETP.GE.AND P0, PT, R2, R19, PT ;  /* 0x000000130200720c */ /* 0x000fe40003f06270 */
[----:B------:R-:W-:-:S04]  /*da60*/  IADD3 R2, R0, 0x9, RZ ;  /* 0x0000000900027810 */ /* 0x000fc80007ffe0ff */
[----:B------:R-:W-:Y:S02]  /*da70*/  ISETP.GE.AND P5, PT, R2, R16, PT ;  /* 0x000000100200720c */ /* 0x000fe40003fa6270 */
[----:B--2---:R-:W-:Y:S02]  /*da80*/  FSEL R204, R228, -INF , !P4 ;  /* 0xff800000e4cc7808 */ /* 0x004fe40006000000 */
[----:B------:R-:W-:-:S03]  /*da90*/  ISETP.GE.AND P4, PT, R0, R17, PT ;  /* 0x000000110000720c */ /* 0x000fc60003f86270 */
[----:B------:R2:W-:Y:S01]  /*daa0*/  STL [R1+0x14], R204 ;  /* 0x000014cc01007387 */ /* 0x0005e20000100800 */
[----:B------:R-:W-:Y:S02]  /*dab0*/  FSEL R246, R246, -INF , !P4 ;  /* 0xff800000f6f67808 */ /* 0x000fe40006000000 */
[-C--:B------:R-:W-:Y:S02]  /*dac0*/  ISETP.GE.AND P4, PT, R2, R17.reuse, PT ;  /* 0x000000110200720c */ /* 0x080fe40003f86270 */
[----:B--2---:R-:W-:Y:S02]  /*dad0*/  FSEL R204, R229, -INF , !P5 ;  /* 0xff800000e5cc7808 */ /* 0x004fe40006800000 */
[----:B------:R-:W-:-:S03]  /*dae0*/  ISETP.GE.AND P5, PT, R3, R17, PT ;  /* 0x000000110300720c */ /* 0x000fc60003fa6270 */
[----:B------:R2:W-:Y:S01]  /*daf0*/  STL [R1+0x30], R204 ;  /* 0x000030cc01007387 */ /* 0x0005e20000100800 */
[----:B------:R-:W-:Y:S02]  /*db00*/  FSEL R205, R230, -INF , !P5 ;  /* 0xff800000e6cd7808 */ /* 0x000fe40006800000 */
[----:B------:R-:W-:Y:S02]  /*db10*/  ISETP.GE.AND P5, PT, R3, R19, PT ;  /* 0x000000130300720c */ /* 0x000fe40003fa6270 */
[----:B--2---:R-:W-:Y:S02]  /*db20*/  FSEL R204, R206, -INF , !P6 ;  /* 0xff800000cecc7808 */ /* 0x004fe40007000000 */
[----:B------:R-:W-:-:S03]  /*db30*/  ISETP.GE.AND P6, PT, R0, R18, PT ;  /* 0x000000120000720c */ /* 0x000fc60003fc6270 */
[----:B------:R2:W-:Y:S01]  /*db40*/  STL [R1+0x18], R204 ;  /* 0x000018cc01007387 */ /* 0x0005e20000100800 */
[----:B------:R-:W-:Y:S02]  /*db50*/  FSEL R247, R247, -INF , !P6 ;  /* 0xff800000f7f77808 */ /* 0x000fe40007000000 */
[-C--:B------:R-:W-:Y:S01]  /*db60*/  ISETP.GE.AND P6, PT, R0, R19.reuse, PT ;  /* 0x000000130000720c */ /* 0x080fe20003fc6270 */
[----:B------:R-:W-:Y:S03]  /*db70*/  STL [R1+0x1c], R205 ;  /* 0x00001ccd01007387 */ /* 0x000fe60000100800 */
[----:B------:R-:W-:Y:S02]  /*db80*/  FSEL R252, R252, -INF , !P6 ;  /* 0xff800000fcfc7808 */ /* 0x000fe40007000000 */
[----:B------:R-:W-:Y:S02]  /*db90*/  ISETP.GE.AND P6, PT, R2, R19, PT ;  /* 0x000000130200720c */ /* 0x000fe40003fc6270 */
[----:B--2---:R-:W-:-:S02]  /*dba0*/  FSEL R204, R231, -INF , !P4 ;  /* 0xff800000e7cc7808 */ /* 0x004fc40006000000 */
[-C--:B------:R-:W-:Y:S02]  /*dbb0*/  ISETP.GE.AND P4, PT, R3, R18.reuse, PT ;  /* 0x000000120300720c */ /* 0x080fe40003f86270 */
[----:B------:R-:W-:Y:S01]  /*dbc0*/  FSEL R3, R207, -INF , !P1 ;  /* 0xff800000cf037808 */ /* 0x000fe20004800000 */
[----:B------:R-:W-:Y:S01]  /*dbd0*/  STL [R1+0x34], R204 ;  /* 0x000034cc01007387 */ /* 0x000fe20000100800 */
[----:B------:R-:W-:Y:S02]  /*dbe0*/  ISETP.GE.AND P1, PT, R2, R18, PT ;  /* 0x000000120200720c */ /* 0x000fe40003f26270 */
[----:B------:R-:W-:Y:S01]  /*dbf0*/  IADD3 R2, R0, 0x10, RZ ;  /* 0x0000001000027810 */ /* 0x000fe20007ffe0ff */
[----:B------:R-:W2:Y:S04]  /*dc00*/  LDSM.16.M88.4 R204, [R232+0x9000] ;  /* 0x00900000e8cc783b */ /* 0x000ea80000000200 */
[----:B------:R3:W-:Y:S02]  /*dc10*/  STL [R1+0x20], R3 ;  /* 0x0000200301007387 */ /* 0x0007e40000100800 */
[----:B---3--:R-:W-:-:S02]  /*dc20*/  FSEL R3, R168, -INF , !P0 ;  /* 0xff800000a8037808 */ /* 0x008fc40004000000 */
[----:B------:R-:W-:Y:S02]  /*dc30*/  FSEL R168, R169, -INF , !P4 ;  /* 0xff800000a9a87808 */ /* 0x000fe40006000000 */
[C---:B------:R-:W-:Y:S01]  /*dc40*/  ISETP.GE.AND P0, PT, R2.reuse, R16, PT ;  /* 0x000000100200720c */ /* 0x040fe20003f06270 */
[----:B------:R3:W-:Y:S01]  /*dc50*/  STL [R1+0x24], R3 ;  /* 0x0000240301007387 */ /* 0x0007e20000100800 */
[----:B------:R-:W-:-:S03]  /*dc60*/  ISETP.GE.AND P4, PT, R2, R18, PT ;  /* 0x000000120200720c */ /* 0x000fc60003f86270 */
[----:B------:R4:W-:Y:S01]  /*dc70*/  STL [R1], R168 ;  /* 0x000000a801007387 */ /* 0x0009e20000100800 */
[C---:B--2---:R-:W-:Y:S01]  /*dc80*/  HMMA.16816.F32.BF16 R228, R64.reuse, R206, RZ ;  /* 0x000000ce40e4723c */ /* 0x044fe200000418ff */
[----:B---3--:R-:W-:Y:S02]  /*dc90*/  FSEL R3, R170, -INF , !P1 ;  /* 0xff800000aa037808 */ /* 0x008fe40004800000 */
[----:B------:R-:W-:Y:S02]  /*dca0*/  ISETP.GE.AND P1, PT, R2, R17, PT ;  /* 0x000000110200720c */ /* 0x000fe40003f26270 */
[----:B----4-:R-:W-:Y:S01]  /*dcb0*/  IADD3 R168, R0, 0x11, RZ ;  /* 0x0000001100a87810 */ /* 0x010fe20007ffe0ff */
[----:B------:R2:W-:Y:S01]  /*dcc0*/  STL [R1+0x4], R3 ;  /* 0x0000040301007387 */ /* 0x0005e20000100800 */
[----:B------:R-:W-:Y:S02]  /*dcd0*/  FSEL R170, R226, -INF , !P1 ;  /* 0xff800000e2aa7808 */ /* 0x000fe40004800000 */
[----:B--2---:R-:W-:Y:S01]  /*dce0*/  FSEL R3, R212, -INF , !P5 ;  /* 0xff800000d4037808 */ /* 0x004fe20006800000 */
[----:B------:R-:W-:Y:S01]  /*dcf0*/  IMAD.MOV.U32 R212, RZ, RZ, R213 ;  /* 0x000000ffffd47224 */ /* 0x000fe200078e00d5 */
[----:B------:R-:W-:Y:S01]  /*dd00*/  ISETP.GE.AND P5, PT, R2, R19, PT ;  /* 0x000000130200720c */ /* 0x000fe20003fa6270 */
[----:B------:R-:W-:Y:S01]  /*dd10*/  IMAD.MOV.U32 R213, RZ, RZ, R218 ;  /* 0x000000ffffd57224 */ /* 0x000fe200078e00da */
[----:B------:R-:W-:Y:S01]  /*dd20*/  FSEL R2, R219, -INF , !P6 ;  /* 0xff800000db027808 */ /* 0x000fe20007000000 */
[----:B------:R2:W-:Y:S01]  /*dd30*/  STL [R1+0x8], R3 ;  /* 0x0000080301007387 */ /* 0x0005e20000100800 */
[----:B------:R-:W-:Y:S01]  /*dd40*/  ISETP.GE.AND P6, PT, R168, R16, PT ;  /* 0x00000010a800720c */ /* 0x000fe20003fc6270 */
[----:B------:R-:W-:Y:S02]  /*dd50*/  HMMA.16816.F32.BF16 R216, R64, R214, RZ ;  /* 0x000000d640d8723c */ /* 0x000fe400000418ff */
[----:B------:R3:W-:Y:S01]  /*dd60*/  STL [R1+0xc], R2 ;  /* 0x00000c0201007387 */ /* 0x0007e20000100800 */
[----:B--2---:R-:W-:-:S02]  /*dd70*/  FSEL R3, R224, -INF , !P0 ;  /* 0xff800000e0037808 */ /* 0x004fc40004000000 */
[----:B------:R-:W-:Y:S02]  /*dd80*/  ISETP.GE.AND P0, PT, R168, R17, PT ;  /* 0x00000011a800720c */ /* 0x000fe40003f06270 */
[----:B---3--:R-:W-:Y:S01]  /*dd90*/  FSEL R2, R225, -INF , !P6 ;  /* 0xff800000e1027808 */ /* 0x008fe20007000000 */
[----:B------:R2:W-:Y:S01]  /*dda0*/  STL [R1+0x90], R3 ;  /* 0x0000900301007387 */ /* 0x0005e20000100800 */
[----:B------:R-:W-:Y:S02]  /*ddb0*/  FSEL R169, R227, -INF , !P0 ;  /* 0xff800000e3a97808 */ /* 0x000fe40004000000 */
[----:B------:R-:W-:Y:S01]  /*ddc0*/  HMMA.16816.F32.BF16 R224, R64, R204, RZ ;  /* 0x000000cc40e0723c */ /* 0x000fe200000418ff */
[----:B------:R3:W-:Y:S04]  /*ddd0*/  STL [R1+0x8c], R2 ;  /* 0x00008c0201007387 */ /* 0x0007e80000100800 */
[----:B------:R4:W-:Y:S04]  /*dde0*/  STL [R1+0x98], R170 ;  /* 0x000098aa01007387 */ /* 0x0009e80000100800 */
[----:B------:R1:W-:Y:S01]  /*ddf0*/  STL [R1+0x94], R169 ;  /* 0x000094a901007387 */ /* 0x0003e20000100800 */
[----:B--2---:R-:W-:-:S02]  /*de00*/  IADD3 R3, R0, 0x18, RZ ;  /* 0x0000001800037810 */ /* 0x004fc40007ffe0ff */
[----:B---3--:R-:W-:Y:S02]  /*de10*/  IADD3 R2, R0, 0x19, RZ ;  /* 0x0000001900027810 */ /* 0x008fe40007ffe0ff */
[CC--:B------:R-:W-:Y:S02]  /*de20*/  ISETP.GE.AND P6, PT, R3.reuse, R16.reuse, PT ;  /* 0x000000100300720c */ /* 0x0c0fe40003fc6270 */
[----:B------:R-:W-:Y:S02]  /*de30*/  ISETP.GE.AND P1, PT, R2, R16, PT ;  /* 0x000000100200720c */ /* 0x000fe40003f26270 */
[----:B------:R-:W-:Y:S02]  /*de40*/  ISETP.GE.AND P0, PT, R3, R17, PT ;  /* 0x000000110300720c */ /* 0x000fe40003f06270 */
[----:B----4-:R-:W-:Y:S02]  /*de50*/  FSEL R170, R220, -INF , !P6 ;  /* 0xff800000dcaa7808 */ /* 0x010fe40007000000 */
[----:B-1----:R-:W-:-:S02]  /*de60*/  FSEL R169, R221, -INF , !P1 ;  /* 0xff800000dda97808 */ /* 0x002fc40004800000 */
[----:B------:R-:W-:Y:S01]  /*de70*/  FSEL R64, R222, -INF , !P0 ;  /* 0xff800000de407808 */ /* 0x000fe20004000000 */
[----:B------:R-:W-:Y:S01]  /*de80*/  STL [R1+0x88], R170 ;  /* 0x000088aa01007387 */ /* 0x000fe20000100800 */
[----:B------:R-:W-:Y:S02]  /*de90*/  ISETP.GE.AND P6, PT, R2, R17, PT ;  /* 0x000000110200720c */ /* 0x000fe40003fc6270 */
[CC--:B------:R-:W-:Y:S01]  /*dea0*/  ISETP.GE.AND P1, PT, R168.reuse, R18.reuse, PT ;  /* 0x00000012a800720c */ /* 0x0c0fe20003f26270 */
[----:B------:R-:W-:Y:S01]  /*deb0*/  STL [R1+0x74], R169 ;  /* 0x000074a901007387 */ /* 0x000fe20000100800 */
[----:B------:R-:W-:Y:S02]  /*dec0*/  FSEL R65, R223, -INF , !P6 ;  /* 0xff800000df417808 */ /* 0x000fe40007000000 */
[----:B------:R-:W-:Y:S01]  /*ded0*/  ISETP.GE.AND P0, PT, R168, R19, PT ;  /* 0x00000013a800720c */ /* 0x000fe20003f06270 */
[----:B------:R1:W-:Y:S01]  /*dee0*/  STL [R1+0x60], R64 ;  /* 0x0000604001007387 */ /* 0x0003e20000100800 */
[----:B------:R-:W-:-:S03]  /*def0*/  ISETP.GE.AND P6, PT, R3, R18, PT ;  /* 0x000000120300720c */ /* 0x000fc60003fc6270 */
[----:B------:R-:W-:Y:S01]  /*df00*/  STL [R1+0x5c], R65 ;  /* 0x00005c4101007387 */ /* 0x000fe20000100800 */
[----:B-1----:R-:W-:Y:S02]  /*df10*/  FSEL R64, R171, -INF , !P4 ;  /* 0xff800000ab407808 */ /* 0x002fe40006000000 */
[C---:B------:R-:W-:Y:S01]  /*df20*/  HMMA.16816.F32.BF16 R168, R164.reuse, R204, RZ ;  /* 0x000000cca4a8723c */ /* 0x040fe200000418ff */
[-C--:B------:R-:W-:Y:S02]  /*df30*/  ISETP.GE.AND P4, PT, R3, R19.reuse, PT ;  /* 0x000000130300720c */ /* 0x080fe40003f86270 */
[----:B------:R1:W-:Y:S01]  /*df40*/  STL [R1+0x2c], R64 ;  /* 0x00002c4001007387 */ /* 0x0003e20000100800 */
[----:B------:R-:W-:Y:S02]  /*df50*/  FSEL R3, R213, -INF , !P5 ;  /* 0xff800000d5037808 */ /* 0x000fe40006800000 */
[----:B------:R-:W-:Y:S02]  /*df60*/  ISETP.GE.AND P5, PT, R2, R19, PT ;  /* 0x000000130200720c */ /* 0x000fe40003fa6270 */
[----:B------:R-:W-:Y:S01]  /*df70*/  HMMA.16816.F32.BF16 R204, R164, R206, RZ ;  /* 0x000000cea4cc723c */ /* 0x000fe200000418ff */
[----:B-1----:R-:W-:-:S07]  /*df80*/  FSEL R64, R212, -INF , !P1 ;  /* 0xff800000d4407808 */ /* 0x002fce0004800000 */
[----:B------:R-:W-:Y:S01]  /*df90*/  HMMA.16816.F32.BF16 R212, R164, R214, RZ ;  /* 0x000000d6a4d4723c */ /* 0x000fe200000418ff */
[----:B------:R-:W-:Y:S01]  /*dfa0*/  ISETP.GE.AND P1, PT, R2, R18, PT ;  /* 0x000000120200720c */ /* 0x000fe20003f26270 */
[----:B------:R-:W-:Y:S04]  /*dfb0*/  STL [R1+0x28], R64 ;  /* 0x0000284001007387 */ /* 0x000fe80000100800 */
[----:B------:R-:W1:Y:S02]  /*dfc0*/  LDSM.16.M88.4 R64, [R239+0x1000] ;  /* 0x00100000ef40783b */ /* 0x000e640000000200 */
[-C--:B------:R-:W-:Y:S02]  /*dfd0*/  HMMA.16816.F32.BF16 R216, R56, R210.reuse, R216 ;  /* 0x000000d238d8723c */ /* 0x080fe400000418d8 */
[----:B------:R-:W-:Y:S11]  /*dfe0*/  STL [R1+0x50], R3 ;  /* 0x0000500301007387 */ /* 0x000ff60000100800 */
[----:B------:R-:W-:Y:S03]  /*dff0*/  @!UPT UIADD3 URZ, URZ, URZ, URZ ;  /* 0x0000003f3f3ff290 */ /* 0x000fe6000fffe03f */
[C---:B------:R-:W-:Y:S08]  /*e000*/  HMMA.16816.F32.BF16 R212, R60.reuse, R210, R212 ;  /* 0x000000d23cd4723c */ /* 0x040ff000000418d4 */
[-C--:B-1----:R-:W-:Y:S08]  /*e010*/  HMMA.16816.F32.BF16 R164, R60, R64.reuse, R168 ;  /* 0x000000403ca4723c */ /* 0x082ff000000418a8 */
[C---:B------:R-:W-:Y:S07]  /*e020*/  HMMA.16816.F32.BF16 R168, R56.reuse, R64, R224 ;  /* 0x0000004038a8723c */ /* 0x040fee00000418e0 */
[----:B------:R-:W-:Y:S01]  /*e030*/  IMAD.MOV.U32 R224, RZ, RZ, R208 ;  /* 0x000000ffffe07224 */ /* 0x000fe200078e00d0 */
[----:B------:R-:W-:Y:S01]  /*e040*/  HMMA.16816.F32.BF16 R228, R56, R66, R228 ;  /* 0x0000004238e4723c */ /* 0x000fe200000418e4 */
[----:B------:R-:W1:Y:S01]  /*e050*/  LDSM.16.M88.4 R56, [R238+0x9800] ;  /* 0x00980000ee38783b */ /* 0x000e620000000200 */
[----:B------:R-:W-:-:S02]  /*e060*/  IMAD.MOV.U32 R225, RZ, RZ, R209 ;  /* 0x000000ffffe17224 */ /* 0x000fc400078e00d1 */
[----:B------:R-:W-:-:S04]  /*e070*/  IMAD.MOV.U32 R226, RZ, RZ, R74 ;  /* 0x000000ffffe27224 */ /* 0x000fc800078e004a */
[----:B------:R-:W-:Y:S01]  /*e080*/  HMMA.16816.F32.BF16 R204, R60, R66, R204 ;  /* 0x000000423ccc723c */ /* 0x000fe200000418cc */
[----:B------:R-:W2:Y:S04]  /*e090*/  LDSM.16.M88.4 R64, [R238+0x9000] ;  /* 0x00900000ee40783b */ /* 0x000ea80000000200 */
[----:B------:R-:W3:Y:S01]  /*e0a0*/  LDSM.16.M88.4 R60, [R237+0x1000] ;  /* 0x00100000ed3c783b */ /* 0x000ee20000000200 */
[----:B------:R-:W-:-:S03]  /*e0b0*/  IMAD.MOV.U32 R227, RZ, RZ, R73 ;  /* 0x000000ffffe37224 */ /* 0x000fc600078e0049 */
[----:B------:R4:W5:Y:S04]  /*e0c0*/  LDL.LU R74, [R1+0xc8] ;  /* 0x0000c800014a7983 */ /* 0x0009680000300800 */
[----:B------:R4:W5:Y:S01]  /*e0d0*/  LDL.LU R73, [R1+0xc4] ;  /* 0x0000c40001497983 */ /* 0x0009620000300800 */
[C---:B------:R-:W-:Y:S01]  /*e0e0*/  IADD3 R2, R0.reuse, 0x20, RZ ;  /* 0x0000002000027810 */ /* 0x040fe20007ffe0ff */
[----:B-1----:R-:W-:Y:S08]  /*e0f0*/  HMMA.16816.F32.BF16 R220, R48, R56, R248 ;  /* 0x0000003830dc723c */ /* 0x002ff000000418f8 */
[-C--:B--2---:R-:W-:Y:S08]  /*e100*/  HMMA.16816.F32.BF16 R164, R52, R64.reuse, R164 ;  /* 0x0000004034a4723c */ /* 0x084ff000000418a4 */
[C---:B------:R-:W-:Y:S08]  /*e110*/  HMMA.16816.F32.BF16 R168, R48.reuse, R64, R168 ;  /* 0x0000004030a8723c */ /* 0x040ff000000418a8 */
[C---:B------:R-:W-:Y:S08]  /*e120*/  HMMA.16816.F32.BF16 R208, R48.reuse, R66, R228 ;  /* 0x0000004230d0723c */ /* 0x040ff000000418e4 */
[----:B------:R-:W-:Y:S01]  /*e130*/  HMMA.16816.F32.BF16 R228, R48, R58, R216 ;  /* 0x0000003a30e4723c */ /* 0x000fe200000418d8 */
[----:B------:R-:W1:Y:S07]  /*e140*/  LDSM.16.M88.4 R48, [R232+0xb000] ;  /* 0x00b00000e830783b */ /* 0x000e6e0000000200 */
[C---:B------:R-:W-:Y:S08]  /*e150*/  HMMA.16816.F32.BF16 R216, R52.reuse, R56, R224 ;  /* 0x0000003834d8723c */ /* 0x040ff000000418e0 */
[C---:B------:R-:W-:Y:S08]  /*e160*/  HMMA.16816.F32.BF16 R204, R52.reuse, R66, R204 ;  /* 0x0000004234cc723c */ /* 0x040ff000000418cc */
[----:B------:R-:W-:Y:S01]  /*e170*/  HMMA.16816.F32.BF16 R224, R52, R58, R212 ;  /* 0x0000003a34e0723c */ /* 0x000fe200000418d4 */
[----:B------:R-:W2:Y:S07]  /*e180*/  LDSM.16.M88.4 R52, [R237+0x1800] ;  /* 0x00180000ed34783b */ /* 0x000eae0000000200 */
[-C--:B---3--:R-:W-:Y:S08]  /*e190*/  HMMA.16816.F32.BF16 R64, R44, R60.reuse, R164 ;  /* 0x0000003c2c40723c */ /* 0x088ff000000418a4 */
[C---:B------:R-:W-:Y:S08]  /*e1a0*/  HMMA.16816.F32.BF16 R56, R40.reuse, R60, R168 ;  /* 0x0000003c2838723c */ /* 0x040ff000000418a8 */
[-C--:B------:R-:W-:Y:S08]  /*e1b0*/  HMMA.16816.F32.BF16 R212, R40, R62.reuse, R208 ;  /* 0x0000003e28d4723c */ /* 0x080ff000000418d0 */
[----:B------:R-:W-:Y:S01]  /*e1c0*/  HMMA.16816.F32.BF16 R208, R44, R62, R204 ;  /* 0x0000003e2cd0723c */ /* 0x000fe200000418cc */
[----:B------:R-:W3:Y:S07]  /*e1d0*/  LDSM.16.M88.4 R60, [R232+0xb800] ;  /* 0x00b80000e83c783b */ /* 0x000eee0000000200 */
[----:B-1----:R-:W-:Y:S08]  /*e1e0*/  HMMA.16816.F32.BF16 R204, R36, R48, R64 ;  /* 0x0000003024cc723c */ /* 0x002ff00000041840 */
[C---:B--2---:R-:W-:Y:S08]  /*e1f0*/  HMMA.16816.F32.BF16 R168, R44.reuse, R52, R216 ;  /* 0x000000342ca8723c */ /* 0x044ff000000418d8 */
[----:B------:R-:W-:Y:S01]  /*e200*/  HMMA.16816.F32.BF16 R164, R44, R54, R224 ;  /* 0x000000362ca4723c */ /* 0x000fe200000418e0 */
[----:B------:R-:W-:Y:S07]  /*e210*/  LDSM.16.M88.4 R44, [R239+0x3800] ;  /* 0x00380000ef2c783b */ /* 0x000fee0000000200 */
[----:B------:R-:W-:Y:S01]  /*e220*/  HMMA.16816.F32.BF16 R64, R32, R48, R56 ;  /* 0x000000302040723c */ /* 0x000fe20000041838 */
[----:B------:R-:W1:Y:S07]  /*e230*/  LDSM.16.M88.4 R56, [R239+0x3000] ;  /* 0x00300000ef38783b */ /* 0x000e6e0000000200 */
[C---:B------:R-:W-:Y:S08]  /*e240*/  HMMA.16816.F32.BF16 R220, R40.reuse, R52, R220 ;  /* 0x0000003428dc723c */ /* 0x040ff000000418dc */
[----:B------:R-:W-:Y:S01]  /*e250*/  HMMA.16816.F32.BF16 R216, R40, R54, R228 ;  /* 0x0000003628d8723c */ /* 0x000fe200000418e4 */
[----:B------:R-:W2:Y:S07]  /*e260*/  LDSM.16.M88.4 R40, [R238+0xb000] ;  /* 0x00b00000ee28783b */ /* 0x000eae0000000200 */
[-C--:B------:R-:W-:Y:S08]  /*e270*/  HMMA.16816.F32.BF16 R224, R32, R50.reuse, R212 ;  /* 0x0000003220e0723c */ /* 0x080ff000000418d4 */
[C---:B------:R-:W-:Y:S08]  /*e280*/  HMMA.16816.F32.BF16 R208, R36.reuse, R50, R208 ;  /* 0x0000003224d0723c */ /* 0x040ff000000418d0 */
[C---:B---3--:R-:W-:Y:S08]  /*e290*/  HMMA.16816.F32.BF16 R52, R36.reuse, R60, R168 ;  /* 0x0000003c2434723c */ /* 0x048ff000000418a8 */
[----:B------:R-:W-:Y:S01]  /*e2a0*/  HMMA.16816.F32.BF16 R48, R36, R62, R164 ;  /* 0x0000003e2430723c */ /* 0x000fe200000418a4 */
[----:B------:R-:W3:Y:S07]  /*e2b0*/  LDSM.16.M88.4 R36, [R238+0xb800] ;  /* 0x00b80000ee24783b */ /* 0x000eee0000000200 */
[----:B-1----:R-:W-:Y:S08]  /*e2c0*/  HMMA.16816.F32.BF16 R212, R24, R56, R64 ;  /* 0x0000003818d4723c */ /* 0x002ff00000041840 */
[C---:B------:R-:W-:Y:S08]  /*e2d0*/  HMMA.16816.F32.BF16 R64, R32.reuse, R60, R220 ;  /* 0x0000003c2040723c */ /* 0x040ff000000418dc */
[----:B------:R-:W-:Y:S01]  /*e2e0*/  HMMA.16816.F32.BF16 R60, R32, R62, R216 ;  /* 0x0000003e203c723c */ /* 0x000fe200000418d8 */
[----:B------:R-:W-:Y:S07]  /*e2f0*/  LDSM.16.M88.4 R32, [R237+0x3800] ;  /* 0x00380000ed20783b */ /* 0x000fee0000000200 */
[C---:B------:R-:W-:Y:S08]  /*e300*/  HMMA.16816.F32.BF16 R204, R28.reuse, R56, R204 ;  /* 0x000000381ccc723c */ /* 0x040ff000000418cc */
[C---:B------:R-:W-:Y:S08]  /*e310*/  HMMA.16816.F32.BF16 R168, R28.reuse, R58, R208 ;  /* 0x0000003a1ca8723c */ /* 0x040ff000000418d0 */
[C---:B------:R-:W-:Y:S08]  /*e320*/  HMMA.16816.F32.BF16 R164, R28.reuse, R44, R52 ;  /* 0x0000002c1ca4723c */ /* 0x040ff00000041834 */
[----:B------:R-:W-:Y:S01]  /*e330*/  HMMA.16816.F32.BF16 R52, R28, R46, R48 ;  /* 0x0000002e1c34723c */ /* 0x000fe20000041830 */
[----:B------:R-:W1:Y:S01]  /*e340*/  LDSM.16.M88.4 R28, [R237+0x3000] ;  /* 0x00300000ed1c783b */ /* 0x000e620000000200 */
[----:B------:R-:W-:Y:S01]  /*e350*/  IADD3 R3, R0, 0x28, RZ ;  /* 0x0000002800037810 */ /* 0x000fe20007ffe0ff */
[----:B------:R-:W-:Y:S01]  /*e360*/  UISETP.GE.AND UP0, UPT, UR8, 0x4, UPT ;  /* 0x000000040800788c */ /* 0x000fe2000bf06270 */
[----:B------:R-:W-:-:S04]  /*e370*/  DEPBAR.LE SB0, 0x0 ;  /* 0x000080000000791a */ /* 0x000fc80000000000 */
[C---:B------:R-:W-:Y:S08]  /*e380*/  HMMA.16816.F32.BF16 R48, R24.reuse, R44, R64 ;  /* 0x0000002c1830723c */ /* 0x040ff00000041840 */
[C---:B------:R-:W-:Y:S08]  /*e390*/  HMMA.16816.F32.BF16 R56, R24.reuse, R58, R224 ;  /* 0x0000003a1838723c */ /* 0x040ff000000418e0 */
[----:B------:R-:W-:Y:S08]  /*e3a0*/  HMMA.16816.F32.BF16 R44, R24, R46, R60 ;  /* 0x0000002e182c723c */ /* 0x000ff0000004183c */
[C---:B--2---:R-:W-:Y:S08]  /*e3b0*/  HMMA.16816.F32.BF16 R204, R20.reuse, R40, R204 ;  /* 0x0000002814cc723c */ /* 0x044ff000000418cc */
[C---:B------:R-:W-:Y:S08]  /*e3c0*/  HMMA.16816.F32.BF16 R24, R20.reuse, R42, R168 ;  /* 0x0000002a1418723c */ /* 0x040ff000000418a8 */
[C---:B---3--:R-:W-:Y:S08]  /*e3d0*/  HMMA.16816.F32.BF16 R60, R20.reuse, R36, R164 ;  /* 0x00000024143c723c */ /* 0x048ff000000418a4 */
[----:B------:R-:W-:Y:S01]  /*e3e0*/  HMMA.16816.F32.BF16 R20, R20, R38, R52 ;  /* 0x000000261414723c */ /* 0x000fe20000041834 */
[----:B------:R-:W-:-:S06]  /*e3f0*/  FSEL R164, R69, -INF , !P4 ;  /* 0xff80000045a47808 */ /* 0x000fcc0006000000 */
[----:B------:R-:W-:Y:S01]  /*e400*/  FSEL R55, R72, -INF , !P0 ;  /* 0xff80000048377808 */ /* 0x000fe20004000000 */
[C---:B------:R-:W-:Y:S01]  /*e410*/  HMMA.16816.F32.BF16 R212, R12.reuse, R40, R212 ;  /* 0x000000280cd4723c */ /* 0x040fe200000418d4 */
[----:B------:R4:W5:Y:S01]  /*e420*/  LDL.LU R72, [R1+0xc0] ;  /* 0x0000c00001487983 */ /* 0x0009620000300800 */
[----:B------:R-:W-:Y:S02]  /*e430*/  FSEL R52, R71, -INF , !P6 ;  /* 0xff80000047347808 */ /* 0x000fe40007000000 */
[----:B------:R-:W-:Y:S01]  /*e440*/  FSEL R54, R70, -INF , !P1 ;  /* 0xff80000046367808 */ /* 0x000fe20004800000 */
[----:B------:R4:W5:Y:S01]  /*e450*/  LDL.LU R71, [R1+0xbc] ;  /* 0x0000bc0001477983 */ /* 0x0009620000300800 */
[----:B------:R-:W-:Y:S02]  /*e460*/  FSEL R53, R68, -INF , !P5 ;  /* 0xff80000044357808 */ /* 0x000fe40006800000 */
[C---:B------:R-:W-:Y:S01]  /*e470*/  HMMA.16816.F32.BF16 R48, R12.reuse, R36, R48 ;  /* 0x000000240c30723c */ /* 0x040fe20000041830 */
[----:B------:R4:W5:Y:S04]  /*e480*/  LDL.LU R70, [R1+0xb8] ;  /* 0x0000b80001467983 */ /* 0x0009680000300800 */
[----:B------:R4:W5:Y:S03]  /*e490*/  LDL.LU R69, [R1+0xb4] ;  /* 0x0000b40001457983 */ /* 0x0009660000300800 */
[----:B------:R-:W-:Y:S01]  /*e4a0*/  HMMA.16816.F32.BF16 R44, R12, R38, R44 ;  /* 0x000000260c2c723c */ /* 0x000fe2000004182c */
[----:B------:R4:W5:Y:S07]  /*e4b0*/  LDL.LU R68, [R1+0xb0] ;  /* 0x0000b00001447983 */ /* 0x00096e0000300800 */
[C---:B-1----:R-:W-:Y:S08]  /*e4c0*/  HMMA.16816.F32.BF16 R36, R8.reuse, R28, R204 ;  /* 0x0000001c0824723c */ /* 0x042ff000000418cc */
[----:B------:R-:W-:Y:S01]  /*e4d0*/  HMMA.16816.F32.BF16 R24, R8, R30, R24 ;  /* 0x0000001e0818723c */ /* 0x000fe20000041818 */
[----:B------:R-:W-:Y:S01]  /*e4e0*/  BAR.SYNC.DEFER_BLOCKING 0x0 ;  /* 0x0000000000007b1d */ /* 0x000fe20000010000 */
[----:B------:R-:W-:-:S06]  /*e4f0*/  ISETP.GE.AND P0, PT, R2, R16, PT ;  /* 0x000000100200720c */ /* 0x000fcc0003f06270 */
[----:B------:R-:W-:Y:S01]  /*e500*/  HMMA.16816.F32.BF16 R56, R12, R42, R56 ;  /* 0x0000002a0c38723c */ /* 0x000fe20000041838 */
[C---:B------:R-:W-:Y:S02]  /*e510*/  ISETP.GE.AND P1, PT, R2.reuse, R17, PT ;  /* 0x000000110200720c */ /* 0x040fe40003f26270 */
[----:B------:R-:W-:-:S05]  /*e520*/  ISETP.GE.AND P6, PT, R2, R18, PT ;  /* 0x000000120200720c */ /* 0x000fca0003fc6270 */
[----:B------:R-:W-:Y:S01]  /*e530*/  HMMA.16816.F32.BF16 R40, R8, R32, R60 ;  /* 0x000000200828723c */ /* 0x000fe2000004183c */
[----:B------:R-:W-:-:S07]  /*e540*/  ISETP.GE.AND P4, PT, R2, R19, PT ;  /* 0x000000130200720c */ /* 0x000fce0003f86270 */
[----:B------:R-:W-:Y:S01]  /*e550*/  HMMA.16816.F32.BF16 R20, R8, R34, R20 ;  /* 0x000000220814723c */ /* 0x000fe20000041814 */
[----:B------:R-:W-:-:S06]  /*e560*/  IADD3 R2, R0, 0x29, RZ ;  /* 0x0000002900027810 */ /* 0x000fcc0007ffe0ff */
[----:B------:R-:W-:Y:S01]  /*e570*/  IADD3 R8, R0, 0x21, RZ ;  /* 0x0000002100087810 */ /* 0x000fe20007ffe0ff */
[----:B------:R-:W-:Y:S01]  /*e580*/  HMMA.16816.F32.BF16 R12, R4, R28, R212 ;  /* 0x0000001c040c723c */ /* 0x000fe200000418d4 */
[----:B------:R-:W-:-:S06]  /*e590*/  FSEL R216, R38, -INF , !P1 ;  /* 0xff80000026d87808 */ /* 0x000fcc0004800000 */
[----:B------:R-:W-:Y:S02]  /*e5a0*/  FSEL R214, R36, -INF , !P0 ;  /* 0xff80000024d67808 */ /* 0x000fe40004000000 */
[-C--:B------:R-:W-:Y:S02]  /*e5b0*/  ISETP.GE.AND P0, PT, R8, R17.reuse, PT ;  /* 0x000000110800720c */ /* 0x080fe40003f06270 */
[-C--:B------:R-:W-:Y:S02]  /*e5c0*/  ISETP.GE.AND P1, PT, R2, R16.reuse, PT ;  /* 0x000000100200720c */ /* 0x080fe40003f26270 */
[----:B------:R-:W-:Y:S02]  /*e5d0*/  FSEL R215, R39, -INF , !P0 ;  /* 0xff80000027d77808 */ /* 0x000fe40004000000 */
[----:B------:R-:W-:Y:S02]  /*e5e0*/  ISETP.GE.AND P0, PT, R3, R17, PT ;  /* 0x000000110300720c */ /* 0x000fe40003f06270 */
[----:B------:R-:W-:-:S02]  /*e5f0*/  ISETP.GE.AND P5, PT, R8, R16, PT ;  /* 0x000000100800720c */ /* 0x000fc40003fa6270 */
[----:B------:R-:W-:Y:S02]  /*e600*/  FSEL R209, R25, -INF , !P1 ;  /* 0xff80000019d17808 */ /* 0x000fe40004800000 */
[----:B------:R-:W-:Y:S02]  /*e610*/  FSEL R212, R26, -INF , !P0 ;  /* 0xff8000001ad47808 */ /* 0x000fe40004000000 */
[----:B------:R-:W-:Y:S02]  /*e620*/  FSEL R213, R37, -INF , !P5 ;  /* 0xff80000025d57808 */ /* 0x000fe40006800000 */
[C---:B------:R-:W-:Y:S02]  /*e630*/  ISETP.GE.AND P1, PT, R8.reuse, R18, PT ;  /* 0x000000120800720c */ /* 0x040fe40003f26270 */
[----:B------:R-:W-:Y:S02]  /*e640*/  ISETP.GE.AND P0, PT, R8, R19, PT ;  /* 0x000000130800720c */ /* 0x000fe40003f06270 */
[----:B------:R-:W-:Y:S01]  /*e650*/  ISETP.GE.AND P5, PT, R3, R16, PT ;  /* 0x000000100300720c */ /* 0x000fe20003fa6270 */
[----:B------:R-:W-:Y:S03]  /*e660*/  HMMA.16816.F32.BF16 R8, R4, R32, R48 ;  /* 0x000000200408723c */ /* 0x000fe60000041830 */
[----:B------:R-:W-:-:S02]  /*e670*/  FSEL R210, R24, -INF , !P5 ;  /* 0xff80000018d27808 */ /* 0x000fc40006800000 */
[----:B------:R-:W-:-:S03]  /*e680*/  ISETP.GE.AND P5, PT, R2, R17, PT ;  /* 0x000000110200720c */ /* 0x000fc60003fa6270 */
[----:B------:R-:W-:Y:S01]  /*e690*/  HMMA.16816.F32.BF16 R28, R4, R30, R56 ;  /* 0x0000001e041c723c */ /* 0x000fe20000041838 */
[----:B------:R-:W-:Y:S02]  /*e6a0*/  FSEL R205, R27, -INF , !P5 ;  /* 0xff8000001bcd7808 */ /* 0x000fe40006800000 */
[----:B------:R-:W-:-:S05]  /*e6b0*/  FSEL R204, R12, -INF , !P6 ;  /* 0xff8000000ccc7808 */ /* 0x000fca0007000000 */
[----:B------:R-:W-:Y:S01]  /*e6c0*/  HMMA.16816.F32.BF16 R32, R4, R34, R44 ;  /* 0x000000220420723c */ /* 0x000fe2000004182c */
[----:B------:R-:W-:Y:S02]  /*e6d0*/  FSEL R171, R15, -INF , !P0 ;  /* 0xff8000000fab7808 */ /* 0x000fe40004000000 */
[----:B------:R-:W-:-:S04]  /*e6e0*/  ISETP.GE.AND P5, PT, R3, R18, PT ;  /* 0x000000120300720c */ /* 0x000fc80003fa6270 */
[----:B------:R-:W-:Y:S02]  /*e6f0*/  IADD3 R4, R0, 0x30, RZ ;  /* 0x0000003000047810 */ /* 0x000fe40007ffe0ff */
[----:B------:R-:W-:Y:S02]  /*e700*/  ISETP.GE.AND P6, PT, R3, R19, PT ;  /* 0x000000130300720c */ /* 0x000fe40003fc6270 */
        /* <DEDUP_REMOVED lines=10> */
[-C--:B------:R-:W-:Y:S02]  /*e7b0*/  ISETP.GE.AND P0, PT, R3, R18.reuse, PT ;  /* 0x000000120300720c */ /* 0x080fe40003f06270 */
[----:B------:R-:W-:Y:S02]  /*e7c0*/  IADD3 R0, R0, 0x39, RZ ;  /* 0x0000003900007810 */ /* 0x000fe40007ffe0ff */
[----:B------:R-:W-:Y:S02]  /*e7d0*/  FSEL R50, R9, -INF , !P0 ;  /* 0xff80000009327808 */ /* 0x000fe40004000000 */
[----:B------:R-:W-:Y:S02]  /*e7e0*/  ISETP.GE.AND P0, PT, R0, R18, PT ;  /* 0x000000120000720c */ /* 0x000fe40003f06270 */
[----:B------:R-:W-:Y:S02]  /*e7f0*/  FSEL R36, R28, -INF , !P5 ;  /* 0xff8000001c247808 */ /* 0x000fe40006800000 */
[----:B------:R-:W-:-:S02]  /*e800*/  FSEL R39, R33, -INF , !P0 ;  /* 0xff80000021277808 */ /* 0x000fc40004000000 */
[----:B------:R-:W-:Y:S02]  /*e810*/  ISETP.GE.AND P0, PT, R2, R19, PT ;  /* 0x000000130200720c */ /* 0x000fe40003f06270 */
[----:B------:R-:W-:Y:S02]  /*e820*/  ISETP.GE.AND P5, PT, R3, R16, PT ;  /* 0x000000100300720c */ /* 0x000fe40003fa6270 */
[----:B------:R-:W-:Y:S02]  /*e830*/  FSEL R211, R31, -INF , !P4 ;  /* 0xff8000001fd37808 */ /* 0x000fe40006000000 */
[----:B------:R-:W-:Y:S02]  /*e840*/  FSEL R27, R29, -INF , !P1 ;  /* 0xff8000001d1b7808 */ /* 0x000fe40004800000 */
[----:B------:R-:W-:Y:S02]  /*e850*/  ISETP.GE.AND P4, PT, R4, R17, PT ;  /* 0x000000110400720c */ /* 0x000fe40003f86270 */
[----:B------:R-:W-:-:S02]  /*e860*/  FSEL R165, R34, -INF , !P0 ;  /* 0xff80000022a57808 */ /* 0x000fc40004000000 */
[----:B------:R-:W-:Y:S02]  /*e870*/  ISETP.GE.AND P1, PT, R2, R16, PT ;  /* 0x000000100200720c */ /* 0x000fe40003f26270 */
[----:B------:R-:W-:Y:S02]  /*e880*/  FSEL R41, R41, -INF , !P5 ;  /* 0xff80000029297808 */ /* 0x000fe40006800000 */
[----:B------:R-:W-:Y:S02]  /*e890*/  PLOP3.LUT P0, PT, PT, PT, UP0, 0x80, 0x0 ;  /* 0x000000000000781c */ /* 0x000fe40003f0f008 */
[----:B------:R-:W-:Y:S02]  /*e8a0*/  ISETP.GE.AND P5, PT, R4, R18, PT ;  /* 0x000000120400720c */ /* 0x000fe40003fa6270 */
[----:B------:R-:W-:Y:S02]  /*e8b0*/  FSEL R37, R42, -INF , !P4 ;  /* 0xff8000002a257808 */ /* 0x000fe40006000000 */
[----:B------:R-:W-:-:S02]  /*e8c0*/  FSEL R42, R20, -INF , !P1 ;  /* 0xff800000142a7808 */ /* 0x000fc40004800000 */
[-C--:B------:R-:W-:Y:S02]  /*e8d0*/  ISETP.GE.AND P1, PT, R3, R19.reuse, PT ;  /* 0x000000130300720c */ /* 0x080fe40003f26270 */
[----:B------:R-:W-:Y:S02]  /*e8e0*/  FSEL R51, R8, -INF , !P5 ;  /* 0xff80000008337808 */ /* 0x000fe40006800000 */
[----:B------:R-:W-:Y:S02]  /*e8f0*/  ISETP.GE.AND P4, PT, R4, R19, PT ;  /* 0x000000130400720c */ /* 0x000fe40003f86270 */
[----:B------:R-:W-:Y:S02]  /*e900*/  ISETP.GE.AND P5, PT, R2, R18, PT ;  /* 0x000000120200720c */ /* 0x000fe40003fa6270 */
[----:B------:R-:W-:Y:S02]  /*e910*/  FSEL R170, R11, -INF , !P1 ;  /* 0xff8000000baa7808 */ /* 0x000fe40004800000 */
[----:B------:R-:W-:-:S02]  /*e920*/  FSEL R207, R30, -INF , !P6 ;  /* 0xff8000001ecf7808 */ /* 0x000fc40007000000 */
[----:B------:R-:W-:Y:S02]  /*e930*/  FSEL R32, R32, -INF , !P5 ;  /* 0xff80000020207808 */ /* 0x000fe40006800000 */
[----:B------:R-:W-:Y:S02]  /*e940*/  FSEL R206, R10, -INF , !P4 ;  /* 0xff8000000ace7808 */ /* 0x000fe40006000000 */
[C---:B------:R-:W-:Y:S02]  /*e950*/  ISETP.GE.AND P1, PT, R0.reuse, R19, PT ;  /* 0x000000130000720c */ /* 0x040fe40003f26270 */
[----:B------:R-:W-:Y:S02]  /*e960*/  ISETP.GE.AND P6, PT, R0, R16, PT ;  /* 0x000000100000720c */ /* 0x000fe40003fc6270 */
[-C--:B------:R-:W-:Y:S02]  /*e970*/  ISETP.GE.AND P5, PT, R2, R17.reuse, PT ;  /* 0x000000110200720c */ /* 0x080fe40003fa6270 */
[----:B------:R-:W-:-:S02]  /*e980*/  ISETP.GE.AND P4, PT, R0, R17, PT ;  /* 0x000000110000720c */ /* 0x000fc40003f86270 */
[----:B------:R-:W-:Y:S02]  /*e990*/  FSEL R34, R35, -INF , !P1 ;  /* 0xff80000023227808 */ /* 0x000fe40004800000 */
[----:B------:R-:W-:Y:S02]  /*e9a0*/  FSEL R38, R21, -INF , !P6 ;  /* 0xff80000015267808 */ /* 0x000fe40007000000 */
[----:B------:R-:W-:Y:S02]  /*e9b0*/  FSEL R35, R22, -INF , !P5 ;  /* 0xff80000016237808 */ /* 0x000fe40006800000 */
[----:B------:R-:W-:Y:S01]  /*e9c0*/  FSEL R33, R23, -INF , !P4 ;  /* 0xff80000017217808 */ /* 0x000fe20006000000 */
[----:B------:R-:W-:Y:S05]  /*e9d0*/  @!P0 BRA `(.L_x_162) ;  /* 0x0000050000008947 */ /* 0x000fea0003800000 */
[----:B----4-:R-:W2:Y:S04]  /*e9e0*/  LDL.64 R248, [R1+0x80] ;  /* 0x0000800001f87983 */ /* 0x010ea80000100a00 */
        /* <DEDUP_REMOVED lines=17> */
[C-C-:B------:R-:W-:Y:S02]  /*eb00*/  @!P3 LEA.HI.X R7, R0.reuse, c[0x0][0x16c], R4.reuse, 0x1, P5 ;  /* 0x00005b000007ba11 */ /* 0x140fe400028f0c04 */
[C---:B------:R-:W-:Y:S02]  /*eb10*/  @!P2 LEA.HI.X R9, R0.reuse, c[0x0][0x16c], R4, 0x1, P4 ;  /* 0x00005b000009aa11 */ /* 0x040fe400020f0c04 */
[----:B------:R-:W-:Y:S01]  /*eb20*/  IADD3 R2, P1, R0, UR7, RZ ;  /* 0x0000000700027c10 */ /* 0x000fe2000ff3e0ff */
[----:B------:R-:W-:Y:S01]  /*eb30*/  @!PT LDS RZ, [RZ] ;  /* 0x00000000fffff984 */ /* 0x000fe20000000800 */
[----:B------:R-:W-:Y:S01]  /*eb40*/  @!PT LDS RZ, [RZ] ;  /* 0x00000000fffff984 */ /* 0x000fe20000000800 */
[----:B------:R-:W-:Y:S01]  /*eb50*/  @!PT LDS RZ, [RZ] ;  /* 0x00000000fffff984 */ /* 0x000fe20000000800 */
[----:B------:R2:W-:Y:S03]  /*eb60*/  @!P3 LDGSTS.E.BYPASS.LTC128B.128 [R244+0x8000], [R6.64] ;  /* 0x0800000006f4bfae */ /* 0x0005e6000b901d52 */
[----:B------:R-:W-:Y:S01]  /*eb70*/  IADD3.X R4, R4, UR11, RZ, P1, !PT ;  /* 0x0000000b04047c10 */ /* 0x000fe20008ffe4ff */
[----:B------:R1:W-:Y:S01]  /*eb80*/  @P2 STS.128 [R244+0xa000], RZ ;  /* 0x00a000fff4002388 */ /* 0x0003e20000000c00 */
[----:B------:R-:W-:-:S02]  /*eb90*/  @!P3 LEA R12, P5, R2, c[0x0][0x168], 0x1 ;  /* 0x00005a00020cba11 */ /* 0x000fc400078a08ff */
[C---:B------:R-:W-:Y:S01]  /*eba0*/  IADD3 R0, P4, R2.reuse, UR7, RZ ;  /* 0x0000000702007c10 */ /* 0x040fe2000ff9e0ff */
[----:B------:R-:W-:Y:S01]  /*ebb0*/  @!PT LDS RZ, [RZ] ;  /* 0x00000000fffff984 */ /* 0x000fe20000000800 */
[----:B------:R-:W-:Y:S01]  /*ebc0*/  @!PT LDS RZ, [RZ] ;  /* 0x00000000fffff984 */ /* 0x000fe20000000800 */
[----:B------:R-:W-:Y:S01]  /*ebd0*/  @!PT LDS RZ, [RZ] ;  /* 0x00000000fffff984 */ /* 0x000fe20000000800 */
[----:B------:R3:W-:Y:S01]  /*ebe0*/  @!P2 LDGSTS.E.BYPASS.LTC128B.128 [R244+0xa000], [R8.64+0x80] ;  /* 0x0a00008008f4afae */ /* 0x0007e2000b901d52 */
[----:B------:R-:W-:Y:S02]  /*ebf0*/  @!P3 LEA.HI.X R13, R2, c[0x0][0x16c], R4, 0x1, P5 ;  /* 0x00005b00020dba11 */ /* 0x000fe400028f0c04 */
[C---:B------:R-:W-:Y:S01]  /*ec00*/  @!P3 LEA R10, P6, R0.reuse, c[0x0][0x168], 0x1 ;  /* 0x00005a00000aba11 */ /* 0x040fe200078c08ff */
[----:B------:R1:W-:Y:S01]  /*ec10*/  @P3 STS.128 [R244+0x8800], RZ ;  /* 0x008800fff4003388 */ /* 0x0003e20000000c00 */
[----:B------:R-:W-:-:S03]  /*ec20*/  IADD3 R3, P5, R0, UR7, RZ ;  /* 0x0000000700037c10 */ /* 0x000fc6000ffbe0ff */
[----:B------:R-:W-:Y:S01]  /*ec30*/  @!PT LDS RZ, [RZ] ;  /* 0x00000000fffff984 */ /* 0x000fe20000000800 */
[----:B------:R-:W-:Y:S01]  /*ec40*/  @!PT LDS RZ, [RZ] ;  /* 0x00000000fffff984 */ /* 0x000fe20000000800 */
[----:B------:R-:W-:Y:S01]  /*ec50*/  @!PT LDS RZ, [RZ] ;  /* 0x00000000fffff984 */ /* 0x000fe20000000800 */
[----:B------:R1:W-:Y:S04]  /*ec60*/  @!P3 LDGSTS.E.BYPASS.LTC128B.128 [R244+0x8800], [R12.64] ;  /* 0x088000000cf4bfae */ /* 0x0003e8000b901d52 */
[----:B------:R1:W-:Y:S01]  /*ec70*/  @P2 STS.128 [R244+0xa800], RZ ;  /* 0x00a800fff4002388 */ /* 0x0003e20000000c00 */
[----:B---3--:R-:W-:-:S04]  /*ec80*/  @!P2 LEA R8, P1, R2, c[0x0][0x168], 0x1 ;  /* 0x00005a000208aa11 */ /* 0x008fc800078208ff */
[----:B------:R-:W-:Y:S02]  /*ec90*/  @!P2 LEA.HI.X R9, R2, c[0x0][0x16c], R4, 0x1, P1 ;  /* 0x00005b000209aa11 */ /* 0x000fe400008f0c04 */
[----:B------:R-:W-:Y:S02]  /*eca0*/  IADD3.X R2, R4, UR11, RZ, P4, !PT ;  /* 0x0000000b04027c10 */ /* 0x000fe4000a7fe4ff */
[C---:B------:R-:W-:Y:S01]  /*ecb0*/  @!P2 LEA R4, P1, R0.reuse, c[0x0][0x168], 0x1 ;  /* 0x00005a000004aa11 */ /* 0x040fe200078208ff */
[----:B------:R-:W-:Y:S01]  /*ecc0*/  @!PT LDS RZ, [RZ] ;  /* 0x00000000fffff984 */ /* 0x000fe20000000800 */
[----:B------:R-:W-:Y:S01]  /*ecd0*/  @!PT LDS RZ, [RZ] ;  /* 0x00000000fffff984 */ /* 0x000fe20000000800 */
[----:B------:R-:W-:Y:S01]  /*ece0*/  @!PT LDS RZ, [RZ] ;  /* 0x00000000fffff984 */ /* 0x000fe20000000800 */
[----:B------:R1:W-:Y:S01]  /*ecf0*/  @!P2 LDGSTS.E.BYPASS.LTC128B.128 [R244+0xa800], [R8.64+0x80] ;  /* 0x0a80008008f4afae */ /* 0x0003e2000b901d52 */
[C-C-:B------:R-:W-:Y:S02]  /*ed00*/  @!P3 LEA.HI.X R11, R0.reuse, c[0x0][0x16c], R2.reuse, 0x1, P6 ;  /* 0x00005b00000bba11 */ /* 0x140fe400030f0c02 */
[----:B------:R-:W-:Y:S01]  /*ed10*/  @!P2 LEA.HI.X R5, R0, c[0x0][0x16c], R2, 0x1, P1 ;  /* 0x00005b000005aa11 */ /* 0x000fe200008f0c02 */
[----:B------:R1:W-:Y:S01]  /*ed20*/  @P3 STS.128 [R244+0x9000], RZ ;  /* 0x009000fff4003388 */ /* 0x0003e20000000c00 */
[----:B--2---:R-:W-:-:S02]  /*ed30*/  @!P3 LEA R6, P4, R3, c[0x0][0x168], 0x1 ;  /* 0x00005a000306ba11 */ /* 0x004fc400078808ff */
[----:B------:R-:W-:Y:S01]  /*ed40*/  IADD3.X R0, R2, UR11, RZ, P5, !PT ;  /* 0x0000000b02007c10 */ /* 0x000fe2000affe4ff */
[----:B------:R-:W-:Y:S01]  /*ed50*/  @!PT LDS RZ, [RZ] ;  /* 0x00000000fffff984 */ /* 0x000fe20000000800 */
[----:B------:R-:W-:Y:S01]  /*ed60*/  @!PT LDS RZ, [RZ] ;  /* 0x00000000fffff984 */ /* 0x000fe20000000800 */
[----:B------:R-:W-:Y:S01]  /*ed70*/  @!PT LDS RZ, [RZ] ;  /* 0x00000000fffff984 */ /* 0x000fe20000000800 */
[----:B------:R1:W-:Y:S03]  /*ed80*/  @!P3 LDGSTS.E.BYPASS.LTC128B.128 [R244+0x9000], [R10.64] ;  /* 0x090000000af4bfae */ /* 0x0003e6000b901d52 */
[----:B------:R-:W-:Y:S01]  /*ed90*/  @!P3 LEA.HI.X R7, R3, c[0x0][0x16c], R0, 0x1, P4 ;  /* 0x00005b000307ba11 */ /* 0x000fe200020f0c00 */
[----:B------:R1:W-:Y:S04]  /*eda0*/  @P2 STS.128 [R244+0xb000], RZ ;  /* 0x00b000fff4002388 */ /* 0x0003e80000000c00 */
        /* <DEDUP_REMOVED lines=17> */
.L_x_164:
[----:B------:R-:W-:Y:S05]  /*eec0*/  BSYNC B0 ;  /* 0x0000000000007941 */ /* 0x000fea0003800000 */
.L_x_163:
[----:B------:R-:W0:Y:S02]  /*eed0*/  LDGDEPBAR ;  /* 0x00000000000079af */ /* 0x000e240000000000 */
.L_x_162:
[----:B--2-4-:R-:W2:Y:S04]  /*eee0*/  LDL.LU R2, [R1+0x90] ;  /* 0x0000900001027983 */ /* 0x014ea80000300800 */
[----:B------:R-:W3:Y:S04]  /*eef0*/  LDL.LU R0, [R1+0x50] ;  /* 0x0000500001007983 */ /* 0x000ee80000300800 */
[----:B------:R-:W4:Y:S04]  /*ef00*/  LDL.LU R24, [R1+0x10] ;  /* 0x0000100001187983 */ /* 0x000f280000300800 */
[----:B------:R-:W4:Y:S04]  /*ef10*/  LDL.LU R23, [R1+0x14] ;  /* 0x0000140001177983 */ /* 0x000f280000300800 */
[----:B------:R-:W4:Y:S04]  /*ef20*/  LDL.LU R22, [R1+0x30] ;  /* 0x0000300001167983 */ /* 0x000f280000300800 */
[----:B-1----:R-:W4:Y:S04]  /*ef30*/  LDL.LU R11, [R1+0x58] ;  /* 0x00005800010b7983 */ /* 0x002f280000300800 */
[----:B------:R-:W4:Y:S04]  /*ef40*/  LDL.LU R10, [R1+0x54] ;  /* 0x00005400010a7983 */ /* 0x000f280000300800 */
[----:B------:R-:W4:Y:S04]  /*ef50*/  LDL.LU R19, [R1+0x18] ;  /* 0x0000180001137983 */ /* 0x000f280000300800 */
[----:B------:R-:W4:Y:S04]  /*ef60*/  LDL.LU R18, [R1+0x1c] ;  /* 0x00001c0001127983 */ /* 0x000f280000300800 */
[----:B------:R-:W4:Y:S04]  /*ef70*/  LDL.LU R17, [R1+0x34] ;  /* 0x0000340001117983 */ /* 0x000f280000300800 */
[----:B------:R-:W4:Y:S04]  /*ef80*/  LDL.LU R16, [R1+0x20] ;  /* 0x0000200001107983 */ /* 0x000f280000300800 */
[----:B------:R-:W4:Y:S04]  /*ef90*/  LDL.LU R15, [R1] ;  /* 0x00000000010f7983 */ /* 0x000f280000300800 */
        /* <DEDUP_REMOVED lines=16> */
[----:B------:R-:W-:Y:S04]  /*f0a0*/  STL [R1+0xb4], R237 ;  /* 0x0000b4ed01007387 */ /* 0x000fe80000100800 */
[----:B------:R-:W-:Y:S04]  /*f0b0*/  STL [R1+0xb0], R232 ;  /* 0x0000b0e801007387 */ /* 0x000fe80000100800 */
[----:B------:R-:W-:Y:S01]  /*f0c0*/  LDSM.16.MT88.4 R28, [R236+0xe000] ;  /* 0x00e00000ec1c783b */ /* 0x000fe20000004200 */
[----:B--2---:R-:W-:-:S02]  /*f0d0*/  MOV R20, R2 ;  /* 0x0000000200147202 */ /* 0x004fc40000000f00 */
[----:B---3--:R-:W-:Y:S02]  /*f0e0*/  MOV R21, R0 ;  /* 0x0000000000157202 */ /* 0x008fe40000000f00 */
[----:B----4-:R-:W-:-:S04]  /*f0f0*/  FMNMX.FTZ R0, R11, R245, !PT ;  /* 0x000000f50b007209 */ /* 0x010fc80007810000 */
        /* <DEDUP_REMOVED lines=42> */
[----:B------:R-:W1:Y:S01]  /*f3a0*/  SHFL.BFLY PT, R5, R168, 0x2, 0x1f ;  /* 0x0c401f00a8057f89 */ /* 0x000e6200000e0000 */
[----:B------:R-:W-:-:S02]  /*f3b0*/  FMNMX.FTZ R3, R21, R0, !PT ;  /* 0x0000000015037209 */ /* 0x000fc40007810000 */
[----:B------:R-:W-:Y:S02]  /*f3c0*/  FMNMX.FTZ R0, R169, R2, !PT ;  /* 0x00000002a9007209 */ /* 0x000fe40007810000 */
[----:B------:R-:W-:Y:S02]  /*f3d0*/  FMNMX.FTZ R2, R35, R4, !PT ;  /* 0x0000000423027209 */ /* 0x000fe40007810000 */
[----:B------:R-:W-:Y:S02]  /*f3e0*/  FMNMX.FTZ R3, R55, R3, !PT ;  /* 0x0000000337037209 */ /* 0x000fe40007810000 */
[----:B------:R-:W-:Y:S02]  /*f3f0*/  FMNMX.FTZ R166, R36, R0, !PT ;  /* 0x0000000024a67209 */ /* 0x000fe40007810000 */
[----:B------:R-:W-:Y:S02]  /*f400*/  FMNMX.FTZ R0, R33, R2, !PT ;  /* 0x0000000221007209 */ /* 0x000fe40007810000 */
[----:B------:R-:W-:-:S02]  /*f410*/  FMNMX.FTZ R2, R164, R3, !PT ;  /* 0x00000003a4027209 */ /* 0x000fc40007810000 */
[----:B------:R-:W-:Y:S01]  /*f420*/  FMNMX.FTZ R166, R27, R166, !PT ;  /* 0x000000a61ba67209 */ /* 0x000fe20007810000 */
[----:B------:R-:W2:Y:S01]  /*f430*/  SHFL.BFLY PT, R3, R0, 0x2, 0x1f ;  /* 0x0c401f0000037f89 */ /* 0x000ea200000e0000 */
[----:B------:R-:W-:Y:S02]  /*f440*/  FMNMX.FTZ R2, R53, R2, !PT ;  /* 0x0000000235027209 */ /* 0x000fe40007810000 */
[----:B------:R-:W-:Y:S02]  /*f450*/  FMNMX.FTZ R166, R51, R166, !PT ;  /* 0x000000a633a67209 */ /* 0x000fe40007810000 */
[----:B------:R-:W-:Y:S02]  /*f460*/  FMNMX.FTZ R2, R208, R2, !PT ;  /* 0x00000002d0027209 */ /* 0x000fe40007810000 */
[----:B------:R-:W-:Y:S02]  /*f470*/  FMNMX.FTZ R166, R50, R166, !PT ;  /* 0x000000a632a67209 */ /* 0x000fe40007810000 */
[----:B------:R-:W-:-:S02]  /*f480*/  FMNMX.FTZ R2, R171, R2, !PT ;  /* 0x00000002ab027209 */ /* 0x000fc40007810000 */
[----:B------:R-:W-:Y:S02]  /*f490*/  FMNMX.FTZ R166, R32, R166, !PT ;  /* 0x000000a620a67209 */ /* 0x000fe40007810000 */
[----:B-1----:R-:W-:Y:S02]  /*f4a0*/  FMNMX.FTZ R168, R168, R5, !PT ;  /* 0x00000005a8a87209 */ /* 0x002fe40007810000 */
[----:B------:R-:W-:Y:S02]  /*f4b0*/  FMNMX.FTZ R2, R207, R2, !PT ;  /* 0x00000002cf027209 */ /* 0x000fe40007810000 */
[----:B------:R-:W-:Y:S01]  /*f4c0*/  FMNMX.FTZ R166, R39, R166, !PT ;  /* 0x000000a627a67209 */ /* 0x000fe20007810000 */
[----:B------:R-:W1:Y:S01]  /*f4d0*/  SHFL.BFLY PT, R4, R168, 0x1, 0x1f ;  /* 0x0c201f00a8047f89 */ /* 0x000e6200000e0000 */
[----:B------:R-:W-:-:S03]  /*f4e0*/  FMNMX.FTZ R2, R211, R2, !PT ;  /* 0x00000002d3027209 */ /* 0x000fc60007810000 */
[----:B------:R-:W3:Y:S01]  /*f4f0*/  SHFL.BFLY PT, R6, R166, 0x2, 0x1f ;  /* 0x0c401f00a6067f89 */ /* 0x000ee200000e0000 */
[----:B------:R-:W-:Y:S02]  /*f500*/  FMNMX.FTZ R2, R206, R2, !PT ;  /* 0x00000002ce027209 */ /* 0x000fe40007810000 */
[----:B--2---:R-:W-:Y:S02]  /*f510*/  FMNMX.FTZ R0, R0, R3, !PT ;  /* 0x0000000300007209 */ /* 0x004fe40007810000 */
[----:B------:R-:W-:-:S03]  /*f520*/  FMNMX.FTZ R3, R170, R2, !PT ;  /* 0x00000002aa037209 */ /* 0x000fc60007810000 */
[----:B------:R-:W2:Y:S01]  /*f530*/  SHFL.BFLY PT, R167, R0, 0x1, 0x1f ;  /* 0x0c201f0000a77f89 */ /* 0x000ea200000e0000 */
[----:B------:R-:W-:-:S04]  /*f540*/  FMNMX.FTZ R3, R165, R3, !PT ;  /* 0x00000003a5037209 */ /* 0x000fc80007810000 */
[----:B------:R-:W-:-:S05]  /*f550*/  FMNMX.FTZ R3, R34, R3, !PT ;  /* 0x0000000322037209 */ /* 0x000fca0007810000 */
[----:B------:R-:W4:Y:S01]  /*f560*/  SHFL.BFLY PT, R5, R3, 0x2, 0x1f ;  /* 0x0c401f0003057f89 */ /* 0x000f2200000e0000 */
[----:B-1----:R-:W-:Y:S02]  /*f570*/  FMNMX.FTZ R168, R168, R4, !PT ;  /* 0x00000004a8a87209 */ /* 0x002fe40007810000 */
[----:B---3--:R-:W-:-:S03]  /*f580*/  FMNMX.FTZ R166, R166, R6, !PT ;  /* 0x00000006a6a67209 */ /* 0x008fc60007810000 */
[C---:B------:R-:W-:Y:S01]  /*f590*/  FMUL.FTZ R2, R168.reuse, c[0x0][0x23c] ;  /* 0x00008f00a8027a20 */ /* 0x040fe20000410000 */
[----:B------:R-:W-:Y:S01]  /*f5a0*/  FSETP.NEU.FTZ.AND P4, PT, R168, -INF , PT ;  /* 0xff800000a800780b */ /* 0x000fe20003f9d000 */
[----:B------:R-:W1:Y:S03]  /*f5b0*/  SHFL.BFLY PT, R6, R166, 0x1, 0x1f ;  /* 0x0c201f00a6067f89 */ /* 0x000e6600000e0000 */
[----:B------:R-:W-:Y:S02]  /*f5c0*/  FSEL R2, R2, RZ, P4 ;  /* 0x000000ff02027208 */ /* 0x000fe40002000000 */
[----:B--2---:R-:W-:-:S03]  /*f5d0*/  FMNMX.FTZ R167, R0, R167, !PT ;  /* 0x000000a700a77209 */ /* 0x004fc60007810000 */
[--C-:B------:R-:W-:Y:S01]  /*f5e0*/  FFMA.FTZ R4, R245, c[0x0][0x23c], -R2.reuse ;  /* 0x00008f00f5047a23 */ /* 0x100fe20000010802 */
[----:B------:R-:W-:Y:S01]  /*f5f0*/  FSETP.NEU.FTZ.AND P3, PT, R167, -INF , PT ;  /* 0xff800000a700780b */ /* 0x000fe20003f7d000 */
[----:B------:R-:W-:Y:S02]  /*f600*/  FFMA.FTZ R0, R23, c[0x0][0x23c], -R2 ;  /* 0x00008f0017007a23 */ /* 0x000fe40000010802 */
[----:B------:R-:W-:Y:S01]  /*f610*/  FMUL.FTZ R25, R167, c[0x0][0x23c] ;  /* 0x00008f00a7197a20 */ /* 0x000fe20000410000 */
[----:B------:R2:W-:Y:S01]  /*f620*/  MUFU.EX2 R238, R4 ;  /* 0x0000000400ee7308 */ /* 0x0005e20000000800 */
[----:B----4-:R-:W-:-:S03]  /*f630*/  FMNMX.FTZ R3, R3, R5, !PT ;  /* 0x0000000503037209 */ /* 0x010fc60007810000 */
[----:B------:R-:W-:-:S04]  /*f640*/  FSEL R25, R25, RZ, P3 ;  /* 0x000000ff19197208 */ /* 0x000fc80001800000 */
[----:B------:R3:W-:Y:S01]  /*f650*/  MUFU.EX2 R225, R0 ;  /* 0x0000000000e17308 */ /* 0x0007e20000000800 */
[--C-:B--2---:R-:W-:Y:S02]  /*f660*/  FFMA.FTZ R4, R24, c[0x0][0x23c], -R2.reuse ;  /* 0x00008f0018047a23 */ /* 0x104fe40000010802 */
[----:B---3--:R-:W-:-:S05]  /*f670*/  FFMA.FTZ R0, R22, c[0x0][0x23c], -R2 ;  /* 0x00008f0016007a23 */ /* 0x008fca0000010802 */
[----:B------:R2:W3:Y:S01]  /*f680*/  MUFU.EX2 R217, R4 ;  /* 0x0000000400d97308 */ /* 0x0004e20000000800 */
[----:B-1----:R-:W-:-:S07]  /*f690*/  FMNMX.FTZ R166, R166, R6, !PT ;  /* 0x00000006a6a67209 */ /* 0x002fce0007810000 */
[----:B------:R1:W-:Y:S01]  /*f6a0*/  MUFU.EX2 R221, R0 ;  /* 0x0000000000dd7308 */ /* 0x0003e20000000800 */
[----:B--2---:R-:W2:Y:S01]  /*f6b0*/  SHFL.BFLY PT, R4, R3, 0x1, 0x1f ;  /* 0x0c201f0003047f89 */ /* 0x004ea200000e0000 */
[----:B-1----:R-:W-:-:S06]  /*f6c0*/  FFMA.FTZ R0, R246, c[0x0][0x23c], -R25 ;  /* 0x00008f00f6007a23 */ /* 0x002fcc0000010819 */
[----:B------:R1:W-:Y:S01]  /*f6d0*/  MUFU.EX2 R237, R0 ;  /* 0x0000000000ed7308 */ /* 0x0003e20000000800 */
[C---:B------:R-:W-:Y:S01]  /*f6e0*/  FMUL.FTZ R24, R166.reuse, c[0x0][0x23c] ;  /* 0x00008f00a6187a20 */ /* 0x040fe20000410000 */
[----:B------:R-:W-:-:S04]  /*f6f0*/  FSETP.NEU.FTZ.AND P2, PT, R166, -INF , PT ;  /* 0xff800000a600780b */ /* 0x000fc80003f5d000 */
[----:B------:R-:W-:Y:S01]  /*f700*/  FSEL R24, R24, RZ, P2 ;  /* 0x000000ff18187208 */ /* 0x000fe20001000000 */
[----:B-1----:R-:W-:-:S04]  /*f710*/  FFMA.FTZ R0, R19, c[0x0][0x23c], -R25 ;  /* 0x00008f0013007a23 */ /* 0x002fc80000010819 */
[----:B------:R1:W-:Y:S01]  /*f720*/  MUFU.EX2 R44, R0 ;  /* 0x00000000002c7308 */ /* 0x0003e20000000800 */
[----:B--2---:R-:W-:Y:S01]  /*f730*/  FMNMX.FTZ R3, R3, R4, !PT ;  /* 0x0000000403037209 */ /* 0x004fe20007810000 */
[----:B-1----:R-:W-:-:S06]  /*f740*/  FFMA.FTZ R0, R18, c[0x0][0x23c], -R25 ;  /* 0x00008f0012007a23 */ /* 0x002fcc0000010819 */
[----:B------:R1:W-:Y:S01]  /*f750*/  MUFU.EX2 R224, R0 ;  /* 0x0000000000e07308 */ /* 0x0003e20000000800 */
[----:B------:R-:W-:Y:S02]  /*f760*/  FMUL.FTZ R26, R3, c[0x0][0x23c] ;  /* 0x00008f00031a7a20 */ /* 0x000fe40000410000 */
[----:B-1----:R-:W-:-:S05]  /*f770*/  FFMA.FTZ R0, R17, c[0x0][0x23c], -R25 ;  /* 0x00008f0011007a23 */ /* 0x002fca0000010819 */
[----:B------:R1:W-:Y:S01]  /*f780*/  MUFU.EX2 R220, R0 ;  /* 0x0000000000dc7308 */ /* 0x0003e20000000800 */
[----:B------:R-:W-:Y:S01]  /*f790*/  FSETP.NEU.FTZ.AND P1, PT, R3, -INF , PT ;  /* 0xff8000000300780b */ /* 0x000fe20003f3d000 */
[----:B-1----:R-:W-:-:S06]  /*f7a0*/  FFMA.FTZ R0, R247, c[0x0][0x23c], -R24 ;  /* 0x00008f00f7007a23 */ /* 0x002fcc0000010818 */
[----:B------:R1:W-:Y:S01]  /*f7b0*/  MUFU.EX2 R232, R0 ;  /* 0x0000000000e87308 */ /* 0x0003e20000000800 */
[----:B------:R-:W-:Y:S01]  /*f7c0*/  FSEL R26, R26, RZ, P1 ;  /* 0x000000ff1a1a7208 */ /* 0x000fe20000800000 */
[--C-:B-1----:R-:W-:Y:S01]  /*f7d0*/  FFMA.FTZ R0, R16, c[0x0][0x23c], -R24.reuse ;  /* 0x00008f0010007a23 */ /* 0x102fe20000010818 */
[----:B------:R-:W-:Y:S01]  /*f7e0*/  FSEL R4, R168, RZ, P4 ;  /* 0x000000ffa8047208 */ /* 0x000fe20002000000 */
[----:B------:R-:W-:Y:S04]  /*f7f0*/  LDSM.16.MT88.4 R16, [R233+0xc000] ;  /* 0x00c00000e910783b */ /* 0x000fe80000004200 */
[----:B------:R1:W-:Y:S02]  /*f800*/  MUFU.EX2 R43, R0 ;  /* 0x00000000002b7308 */ /* 0x0003e40000000800 */
[----:B-1----:R-:W-:-:S06]  /*f810*/  FFMA.FTZ R0, R15, c[0x0][0x23c], -R24 ;  /* 0x00008f000f007a23 */ /* 0x002fcc0000010818 */
[----:B------:R1:W-:Y:S02]  /*f820*/  MUFU.EX2 R223, R0 ;  /* 0x0000000000df7308 */ /* 0x0003e40000000800 */
[----:B-1----:R-:W-:-:S06]  /*f830*/  FFMA.FTZ R0, R14, c[0x0][0x23c], -R24 ;  /* 0x00008f000e007a23 */ /* 0x002fcc0000010818 */
[----:B------:R1:W-:Y:S01]  /*f840*/  MUFU.EX2 R219, R0 ;  /* 0x0000000000db7308 */ /* 0x0003e20000000800 */
[----:B------:R-:W-:Y:S02]  /*f850*/  FADD.FTZ R4, R11, -R4 ;  /* 0x800000040b047221 */ /* 0x000fe40000010000 */
[----:B-1----:R-:W-:-:S05]  /*f860*/  FFMA.FTZ R0, R252, c[0x0][0x23c], -R26 ;  /* 0x00008f00fc007a23 */ /* 0x002fca000001081a */
[----:B------:R1:W-:Y:S01]  /*f870*/  MUFU.EX2 R251, R0 ;  /* 0x0000000000fb7308 */ /* 0x0003e20000000800 */
[----:B------:R-:W-:Y:S02]  /*f880*/  FMUL.FTZ R46, R4, c[0x0][0x23c] ;  /* 0x00008f00042e7a20 */ /* 0x000fe40000410000 */
[----:B-1----:R-:W-:-:S05]  /*f890*/  FFMA.FTZ R0, R13, c[0x0][0x23c], -R26 ;  /* 0x00008f000d007a23 */ /* 0x002fca000001081a */
[----:B------:R1:W-:Y:S02]  /*f8a0*/  MUFU.EX2 R252, R0 ;  /* 0x0000000000fc7308 */ /* 0x0003e40000000800 */
[----:B-1----:R-:W-:Y:S02]  /*f8b0*/  FFMA.FTZ R0, R12, c[0x0][0x23c], -R26 ;  /* 0x00008f000c007a23 */ /* 0x002fe4000001081a */
[----:B------:R-:W1:Y:S04]  /*f8c0*/  LDSM.16.MT88.4 R12, [R234+0xc000] ;  /* 0x00c00000ea0c783b */ /* 0x000e680000004200 */
[----:B------:R2:W-:Y:S02]  /*f8d0*/  MUFU.EX2 R222, R0 ;  /* 0x0000000000de7308 */ /* 0x0005e40000000800 */
[----:B--2---:R-:W-:-:S05]  /*f8e0*/  FSEL R0, R167, RZ, P3 ;  /* 0x000000ffa7007208 */ /* 0x004fca0001800000 */
[----:B------:R-:W-:Y:S01]  /*f8f0*/  FADD.FTZ R4, R10, -R0 ;  /* 0x800000000a047221 */ /* 0x000fe20000010000 */
[----:B------:R-:W-:-:S03]  /*f900*/  FSEL R0, R166, RZ, P2 ;  /* 0x000000ffa6007208 */ /* 0x000fc60001000000 */
[----:B------:R-:W-:Y:S02]  /*f910*/  FMUL.FTZ R47, R4, c[0x0][0x23c] ;  /* 0x00008f00042f7a20 */ /* 0x000fe40000410000 */
[----:B------:R-:W-:Y:S01]  /*f920*/  FADD.FTZ R4, R9, -R0 ;  /* 0x8000000009047221 */ /* 0x000fe20000010000 */
[----:B------:R-:W-:-:S05]  /*f930*/  FSEL R0, R3, RZ, P1 ;  /* 0x000000ff03007208 */ /* 0x000fca0000800000 */
[----:B------:R-:W-:-:S04]  /*f940*/  FADD.FTZ R0, R8, -R0 ;  /* 0x8000000008007221 */ /* 0x000fc80000010000 */
[----:B------:R-:W-:Y:S02]  /*f950*/  FMUL.FTZ R0, R0, c[0x0][0x23c] ;  /* 0x00008f0000007a20 */ /* 0x000fe40000410000 */
[----:B------:R-:W-:Y:S02]  /*f960*/  FMUL.FTZ R4, R4, c[0x0][0x23c] ;  /* 0x00008f0004047a20 */ /* 0x000fe40000410000 */
[----:B------:R2:W-:Y:S08]  /*f970*/  MUFU.EX2 R49, R0 ;  /* 0x0000000000317308 */ /* 0x0005f00000000800 */
[----:B------:R-:W4:Y:S01]  /*f980*/  MUFU.EX2 R46, R46 ;  /* 0x0000002e002e7308 */ /* 0x000f220000000800 */
[----:B--2---:R-:W-:-:S07]  /*f990*/  FFMA.FTZ R0, R7, c[0x0][0x23c], -R26 ;  /* 0x00008f0007007a23 */ /* 0x004fce000001081a */
[----:B------:R-:W2:Y:S08]  /*f9a0*/  MUFU.EX2 R47, R47 ;  /* 0x0000002f002f7308 */ /* 0x000eb00000000800 */
[----:B------:R1:W1:Y:S08]  /*f9b0*/  MUFU.EX2 R48, R4 ;  /* 0x0000000400307308 */ /* 0x0002700000000800 */
[----:B------:R-:W1:Y:S01]  /*f9c0*/  MUFU.EX2 R218, R0 ;  /* 0x0000000000da7308 */ /* 0x000e620000000800 */
[----:B---3--:R-:W-:Y:S01]  /*f9d0*/  F2FP.BF16.PACK_AB R8, R217, R238 ;  /* 0x000000eed908723e */ /* 0x008fe200000010ff */
[-C--:B----45:R-:W-:Y:S01]  /*f9e0*/  FMUL.FTZ R68, R68, R46.reuse ;  /* 0x0000002e44447220 */ /* 0x0b0fe20000410000 */
[----:B------:R-:W-:Y:S01]  /*f9f0*/  F2FP.BF16.PACK_AB R9, R44, R237 ;  /* 0x000000ed2c09723e */ /* 0x000fe200000010ff */
[----:B------:R-:W-:Y:S01]  /*fa00*/  FMUL.FTZ R69, R69, R46 ;  /* 0x0000002e45457220 */ /* 0x000fe20000410000 */
[----:B------:R-:W-:Y:S01]  /*fa10*/  F2FP.BF16.PACK_AB R10, R221, R225 ;  /* 0x000000e1dd0a723e */ /* 0x000fe200000010ff */
[-C--:B--2---:R-:W-:Y:S01]  /*fa20*/  FMUL.FTZ R70, R70, R47.reuse ;  /* 0x0000002f46467220 */ /* 0x084fe20000410000 */
[----:B------:R-:W-:Y:S01]  /*fa30*/  F2FP.BF16.PACK_AB R11, R220, R224 ;  /* 0x000000e0dc0b723e */ /* 0x000fe200000010ff */
[----:B------:R-:W-:Y:S01]  /*fa40*/  FMUL.FTZ R71, R71, R47 ;  /* 0x0000002f47477220 */ /* 0x000fe20000410000 */
[----:B-1----:R-:W-:Y:S01]  /*fa50*/  F2FP.BF16.PACK_AB R4, R43, R232 ;  /* 0x000000e82b04723e */ /* 0x002fe200000010ff */
[-C--:B------:R-:W-:Y:S01]  /*fa60*/  FMUL.FTZ R72, R72, R48.reuse ;  /* 0x0000003048487220 */ /* 0x080fe20000410000 */
[----:B------:R-:W-:Y:S01]  /*fa70*/  F2FP.BF16.PACK_AB R5, R252, R251 ;  /* 0x000000fbfc05723e */ /* 0x000fe200000010ff */
[----:B------:R-:W-:Y:S01]  /*fa80*/  FMUL.FTZ R73, R73, R48 ;  /* 0x0000003049497220 */ /* 0x000fe20000410000 */
[----:B------:R-:W-:Y:S01]  /*fa90*/  F2FP.BF16.PACK_AB R6, R219, R223 ;  /* 0x000000dfdb06723e */ /* 0x000fe200000010ff */
[-C--:B------:R-:W-:Y:S01]  /*faa0*/  FMUL.FTZ R74, R74, R49.reuse ;  /* 0x000000314a4a7220 */ /* 0x080fe20000410000 */
[----:B------:R-:W-:Y:S01]  /*fab0*/  F2FP.BF16.PACK_AB R7, R218, R222 ;  /* 0x000000deda07723e */ /* 0x000fe200000010ff */
        /* <DEDUP_REMOVED lines=8> */
[----:B------:R-:W-:Y:S01]  /*fb40*/  FMUL.FTZ R83, R83, R47 ;  /* 0x0000002f53537220 */ /* 0x000fe20000410000 */
[-C--:B------:R-:W-:Y:S08]  /*fb50*/  HMMA.16816.F32.BF16 R56, R8, R12.reuse, R68 ;  /* 0x0000000c0838723c */ /* 0x080ff00000041844 */
[C---:B------:R-:W-:Y:S08]  /*fb60*/  HMMA.16816.F32.BF16 R72, R4.reuse, R12, R72 ;  /* 0x0000000c0448723c */ /* 0x040ff00000041848 */
[-C--:B------:R-:W-:Y:S08]  /*fb70*/  HMMA.16816.F32.BF16 R76, R4, R14.reuse, R76 ;  /* 0x0000000e044c723c */ /* 0x080ff0000004184c */
[----:B------:R-:W-:Y:S01]  /*fb80*/  HMMA.16816.F32.BF16 R64, R8, R14, R80 ;  /* 0x0000000e0840723c */ /* 0x000fe20000041850 */
[----:B------:R-:W1:Y:S01]  /*fb90*/  LDSM.16.MT88.4 R12, [R235+0xc000] ;  /* 0x00c00000eb0c783b */ /* 0x000e620000004200 */
[----:B------:R-:W-:-:S05]  /*fba0*/  MOV R245, R20 ;  /* 0x0000001400f57202 */ /* 0x000fca0000000f00 */
[----:B------:R-:W-:Y:S02]  /*fbb0*/  FFMA.FTZ R0, R245, c[0x0][0x23c], -R2 ;  /* 0x00008f00f5007a23 */ /* 0x000fe40000010802 */
[-C--:B------:R-:W-:Y:S02]  /*fbc0*/  FMUL.FTZ R176, R176, R46.reuse ;  /* 0x0000002eb0b07220 */ /* 0x080fe40000410000 */
[----:B------:R2:W-:Y:S01]  /*fbd0*/  MUFU.EX2 R247, R0 ;  /* 0x0000000000f77308 */ /* 0x0005e20000000800 */
[----:B------:R-:W-:Y:S02]  /*fbe0*/  FMUL.FTZ R177, R177, R46 ;  /* 0x0000002eb1b17220 */ /* 0x000fe40000410000 */
[-C--:B------:R-:W-:Y:S02]  /*fbf0*/  FMUL.FTZ R178, R178, R47.reuse ;  /* 0x0000002fb2b27220 */ /* 0x080fe40000410000 */
[----:B------:R-:W-:Y:S02]  /*fc00*/  FMUL.FTZ R179, R179, R47 ;  /* 0x0000002fb3b37220 */ /* 0x000fe40000410000 */
[----:B------:R-:W-:-:S02]  /*fc10*/  FMUL.FTZ R172, R172, R48 ;  /* 0x00000030acac7220 */ /* 0x000fc40000410000 */
[-C--:B------:R-:W-:Y:S02]  /*fc20*/  FMUL.FTZ R173, R173, R48.reuse ;  /* 0x00000030adad7220 */ /* 0x080fe40000410000 */
[-C--:B------:R-:W-:Y:S02]  /*fc30*/  FMUL.FTZ R174, R174, R49.reuse ;  /* 0x00000031aeae7220 */ /* 0x080fe40000410000 */
[-C--:B------:R-:W-:Y:S02]  /*fc40*/  FMUL.FTZ R175, R175, R49.reuse ;  /* 0x00000031afaf7220 */ /* 0x080fe40000410000 */
[-C--:B------:R-:W-:Y:S02]  /*fc50*/  FMUL.FTZ R180, R180, R48.reuse ;  /* 0x00000030b4b47220 */ /* 0x080fe40000410000 */
[----:B------:R-:W-:Y:S02]  /*fc60*/  FMUL.FTZ R181, R181, R48 ;  /* 0x00000030b5b57220 */ /* 0x000fe40000410000 */
[----:B------:R-:W-:-:S02]  /*fc70*/  FMUL.FTZ R182, R182, R49 ;  /* 0x00000031b6b67220 */ /* 0x000fc40000410000 */
[----:B------:R-:W-:Y:S02]  /*fc80*/  FMUL.FTZ R183, R183, R49 ;  /* 0x00000031b7b77220 */ /* 0x000fe40000410000 */
[-C--:B------:R-:W-:Y:S02]  /*fc90*/  FMUL.FTZ R184, R184, R46.reuse ;  /* 0x0000002eb8b87220 */ /* 0x080fe40000410000 */
[-C--:B------:R-:W-:Y:S02]  /*fca0*/  FMUL.FTZ R185, R185, R46.reuse ;  /* 0x0000002eb9b97220 */ /* 0x080fe40000410000 */
[-C--:B------:R-:W-:Y:S02]  /*fcb0*/  FMUL.FTZ R186, R186, R47.reuse ;  /* 0x0000002fbaba7220 */ /* 0x080fe40000410000 */
[----:B------:R-:W-:Y:S02]  /*fcc0*/  FMUL.FTZ R187, R187, R47 ;  /* 0x0000002fbbbb7220 */ /* 0x000fe40000410000 */
[----:B--2---:R-:W-:Y:S01]  /*fcd0*/  FFMA.FTZ R0, R248, c[0x0][0x23c], -R2 ;  /* 0x00008f00f8007a23 */ /* 0x004fe20000010802 */
[----:B------:R-:W-:Y:S03]  /*fce0*/  HMMA.16816.F32.BF16 R176, R8, R16, R176 ;  /* 0x0000001008b0723c */ /* 0x000fe600000418b0 */
[----:B------:R2:W-:Y:S01]  /*fcf0*/  MUFU.EX2 R248, R0 ;  /* 0x0000000000f87308 */ /* 0x0005e20000000800 */
[----:B------:R-:W-:-:S02]  /*fd00*/  FMUL.FTZ R100, R100, R46 ;  /* 0x0000002e64647220 */ /* 0x000fc40000410000 */
[----:B------:R-:W-:Y:S02]  /*fd10*/  FMUL.FTZ R101, R101, R46 ;  /* 0x0000002e65657220 */ /* 0x000fe40000410000 */
[C---:B------:R-:W-:Y:S01]  /*fd20*/  HMMA.16816.F32.BF16 R172, R4.reuse, R16, R172 ;  /* 0x0000001004ac723c */ /* 0x040fe200000418ac */
[-C--:B------:R-:W-:Y:S02]  /*fd30*/  FMUL.FTZ R102, R102, R47.reuse ;  /* 0x0000002f66667220 */ /* 0x080fe40000410000 */
[----:B------:R-:W-:Y:S02]  /*fd40*/  FMUL.FTZ R103, R103, R47 ;  /* 0x0000002f67677220 */ /* 0x000fe40000410000 */
[-C--:B------:R-:W-:Y:S02]  /*fd50*/  FMUL.FTZ R104, R104, R48.reuse ;  /* 0x0000003068687220 */ /* 0x080fe40000410000 */
[----:B------:R-:W-:Y:S01]  /*fd60*/  FMUL.FTZ R105, R105, R48 ;  /* 0x0000003069697220 */ /* 0x000fe20000410000 */
[----:B------:R-:W-:Y:S01]  /*fd70*/  HMMA.16816.F32.BF16 R180, R4, R18, R180 ;  /* 0x0000001204b4723c */ /* 0x000fe200000418b4 */
[----:B--2---:R-:W-:-:S02]  /*fd80*/  FFMA.FTZ R0, R249, c[0x0][0x23c], -R2 ;  /* 0x00008f00f9007a23 */ /* 0x004fc40000010802 */
[-C--:B------:R-:W-:Y:S02]  /*fd90*/  FMUL.FTZ R106, R106, R49.reuse ;  /* 0x000000316a6a7220 */ /* 0x080fe40000410000 */
[----:B------:R-:W-:-:S03]  /*fda0*/  FMUL.FTZ R107, R107, R49 ;  /* 0x000000316b6b7220 */ /* 0x000fc60000410000 */
[----:B------:R-:W-:Y:S01]  /*fdb0*/  HMMA.16816.F32.BF16 R184, R8, R18, R184 ;  /* 0x0000001208b8723c */ /* 0x000fe200000418b8 */
[----:B------:R-:W2:Y:S01]  /*fdc0*/  LDSM.16.MT88.4 R16, [R236+0xc000] ;  /* 0x00c00000ec10783b */ /* 0x000ea20000004200 */
[-C--:B------:R-:W-:Y:S01]  /*fdd0*/  FMUL.FTZ R108, R108, R48.reuse ;  /* 0x000000306c6c7220 */ /* 0x080fe20000410000 */
[----:B------:R3:W-:Y:S01]  /*fde0*/  MUFU.EX2 R249, R0 ;  /* 0x0000000000f97308 */ /* 0x0007e20000000800 */
[----:B------:R-:W-:Y:S02]  /*fdf0*/  FMUL.FTZ R109, R109, R48 ;  /* 0x000000306d6d7220 */ /* 0x000fe40000410000 */
[-C--:B------:R-:W-:Y:S02]  /*fe00*/  FMUL.FTZ R110, R110, R49.reuse ;  /* 0x000000316e6e7220 */ /* 0x080fe40000410000 */
[----:B------:R-:W-:Y:S02]  /*fe10*/  FMUL.FTZ R111, R111, R49 ;  /* 0x000000316f6f7220 */ /* 0x000fe40000410000 */
[----:B------:R-:W-:-:S02]  /*fe20*/  FMUL.FTZ R112, R112, R46 ;  /* 0x0000002e70707220 */ /* 0x000fc40000410000 */
[----:B------:R-:W-:Y:S02]  /*fe30*/  FMUL.FTZ R113, R113, R46 ;  /* 0x0000002e71717220 */ /* 0x000fe40000410000 */
[-C--:B------:R-:W-:Y:S02]  /*fe40*/  FMUL.FTZ R114, R114, R47.reuse ;  /* 0x0000002f72727220 */ /* 0x080fe40000410000 */
[----:B------:R-:W-:Y:S02]  /*fe50*/  FMUL.FTZ R115, R115, R47 ;  /* 0x0000002f73737220 */ /* 0x000fe40000410000 */
[----:B---3--:R-:W-:Y:S01]  /*fe60*/  FFMA.FTZ R0, R250, c[0x0][0x23c], -R2 ;  /* 0x00008f00fa007a23 */ /* 0x008fe20000010802 */
[-C--:B-1----:R-:W-:Y:S03]  /*fe70*/  HMMA.16816.F32.BF16 R100, R8, R12.reuse, R100 ;  /* 0x0000000c0864723c */ /* 0x082fe60000041864 */
[----:B------:R1:W-:Y:S05]  /*fe80*/  MUFU.EX2 R250, R0 ;  /* 0x0000000000fa7308 */ /* 0x0003ea0000000800 */
[C---:B------:R-:W-:Y:S08]  /*fe90*/  HMMA.16816.F32.BF16 R104, R4.reuse, R12, R104 ;  /* 0x0000000c0468723c */ /* 0x040ff00000041868 */
[----:B------:R-:W-:Y:S01]  /*fea0*/  HMMA.16816.F32.BF16 R108, R4, R14, R108 ;  /* 0x0000000e046c723c */ /* 0x000fe2000004186c */
[----:B-1----:R-:W-:-:S07]  /*feb0*/  FFMA.FTZ R0, R230, c[0x0][0x23c], -R25 ;  /* 0x00008f00e6007a23 */ /* 0x002fce0000010819 */
[----:B------:R-:W-:Y:S01]  /*fec0*/  HMMA.16816.F32.BF16 R112, R8, R14, R112 ;  /* 0x0000000e0870723c */ /* 0x000fe20000041870 */
[----:B------:R-:W1:Y:S01]  /*fed0*/  LDSM.16.MT88.4 R12, [R235+0xe000] ;  /* 0x00e00000eb0c783b */ /* 0x000e620000004200 */
[----:B------:R3:W-:Y:S02]  /*fee0*/  MUFU.EX2 R230, R0 ;  /* 0x0000000000e67308 */ /* 0x0007e40000000800 */
[----:B---3--:R-:W-:-:S06]  /*fef0*/  FFMA.FTZ R0, R231, c[0x0][0x23c], -R25 ;  /* 0x00008f00e7007a23 */ /* 0x008fcc0000010819 */
[----:B------:R3:W-:Y:S02]  /*ff00*/  MUFU.EX2 R231, R0 ;  /* 0x0000000000e77308 */ /* 0x0007e40000000800 */
[----:B---3--:R-:W-:-:S06]  /*ff10*/  FFMA.FTZ R0, R229, c[0x0][0x23c], -R25 ;  /* 0x00008f00e5007a23 */ /* 0x008fcc0000010819 */
[----:B------:R3:W-:Y:S01]  /*ff20*/  MUFU.EX2 R245, R0 ;  /* 0x0000000000f57308 */ /* 0x0007e20000000800 */
[-C--:B------:R-:W-:Y:S02]  /*ff30*/  FMUL.FTZ R84, R84, R46.reuse ;  /* 0x0000002e54547220 */ /* 0x080fe40000410000 */
[----:B------:R-:W-:Y:S02]  /*ff40*/  FMUL.FTZ R85, R85, R46 ;  /* 0x0000002e55557220 */ /* 0x000fe40000410000 */
[----:B------:R-:W-:Y:S02]  /*ff50*/  FMUL.FTZ R86, R86, R47 ;  /* 0x0000002f56567220 */ /* 0x000fe40000410000 */
[----:B---3--:R-:W-:-:S04]  /*ff60*/  FFMA.FTZ R0, R228, c[0x0][0x23c], -R25 ;  /* 0x00008f00e4007a23 */ /* 0x008fc80000010819 */
[----:B------:R3:W-:Y:S01]  /*ff70*/  MUFU.EX2 R246, R0 ;  /* 0x0000000000f67308 */ /* 0x0007e20000000800 */
[----:B------:R-:W-:Y:S02]  /*ff80*/  FMUL.FTZ R87, R87, R47 ;  /* 0x0000002f57577220 */ /* 0x000fe40000410000 */
[-C--:B------:R-:W-:Y:S02]  /*ff90*/  FMUL.FTZ R88, R88, R48.reuse ;  /* 0x0000003058587220 */ /* 0x080fe40000410000 */
[----:B------:R-:W-:Y:S02]  /*ffa0*/  FMUL.FTZ R89, R89, R48 ;  /* 0x0000003059597220 */ /* 0x000fe40000410000 */
[-C--:B------:R-:W-:Y:S02]  /*ffb0*/  FMUL.FTZ R90, R90, R49.reuse ;  /* 0x000000315a5a7220 */ /* 0x080fe40000410000 */
[----:B------:R-:W-:Y:S02]  /*ffc0*/  FMUL.FTZ R91, R91, R49 ;  /* 0x000000315b5b7220 */ /* 0x000fe40000410000 */
[----:B---3--:R-:W-:-:S02]  /*ffd0*/  FFMA.FTZ R0, R226, c[0x0][0x23c], -R24 ;  /* 0x00008f00e2007a23 */ /* 0x008fc40000010818 */
[-C--:B------:R-:W-:Y:S02]  /*ffe0*/  FMUL.FTZ R92, R92, R48.reuse ;  /* 0x000000305c5c7220 */ /* 0x080fe40000410000 */
[----:B------:R3:W-:Y:S01]  /*fff0*/  MUFU.EX2 R226, R0 ;  /* 0x0000000000e27308 */ /* 0x0007e20000000800 */
[----:B------:R-:W-:Y:S02]  /*10000*/  FMUL.FTZ R93, R93, R48 ;  /* 0x000000305d5d7220 */ /* 0x000fe40000410000 */
[-C--:B------:R-:W-:Y:S02]  /*10010*/  FMUL.FTZ R94, R94, R49.reuse ;  /* 0x000000315e5e7220 */ /* 0x080fe40000410000 */
[----:B------:R-:W-:Y:S02]  /*10020*/  FMUL.FTZ R95, R95, R49 ;  /* 0x000000315f5f7220 */ /* 0x000fe40000410000 */
[-C--:B------:R-:W-:Y:S02]  /*10030*/  FMUL.FTZ R96, R96, R46.reuse ;  /* 0x0000002e60607220 */ /* 0x080fe40000410000 */
[----:B------:R-:W-:-:S02]  /*10040*/  FMUL.FTZ R97, R97, R46 ;  /* 0x0000002e61617220 */ /* 0x000fc40000410000 */
[-C--:B------:R-:W-:Y:S02]  /*10050*/  FMUL.FTZ R98, R98, R47.reuse ;  /* 0x0000002f62627220 */ /* 0x080fe40000410000 */
[----:B------:R-:W-:Y:S02]  /*10060*/  FMUL.FTZ R99, R99, R47 ;  /* 0x0000002f63637220 */ /* 0x000fe40000410000 */
[----:B---3--:R-:W-:-:S04]  /*10070*/  FFMA.FTZ R0, R227, c[0x0][0x23c], -R24 ;  /* 0x00008f00e3007a23 */ /* 0x008fc80000010818 */
[----:B------:R3:W4:Y:S01]  /*10080*/  MUFU.EX2 R227, R0 ;  /* 0x0000000000e37308 */ /* 0x0007220000000800 */
[----:B------:R-:W-:Y:S01]  /*10090*/  MOV R83, R21 ;  /* 0x0000001500537202 */ /* 0x000fe20000000f00 */
[-C--:B--2---:R-:W-:Y:S01]  /*100a0*/  HMMA.16816.F32.BF16 R60, R8, R16.reuse, R84 ;  /* 0x00000010083c723c */ /* 0x084fe20000041854 */
[----:B------:R-:W-:Y:S01]  /*100b0*/  LDSM.16.MT88.4 R20, [R234+0xe000] ;  /* 0x00e00000ea14783b */ /* 0x000fe20000004200 */
[-C--:B------:R-:W-:Y:S02]  /*100c0*/  FMUL.FTZ R156, R156, R48.reuse ;  /* 0x000000309c9c7220 */ /* 0x080fe40000410000 */
[-C--:B------:R-:W-:Y:S02]  /*100d0*/  FMUL.FTZ R157, R157, R48.reuse ;  /* 0x000000309d9d7220 */ /* 0x080fe40000410000 */
[-C--:B------:R-:W-:Y:S02]  /*100e0*/  FMUL.FTZ R160, R160, R48.reuse ;  /* 0x00000030a0a07220 */ /* 0x080fe40000410000 */
[----:B------:R-:W-:Y:S01]  /*100f0*/  HMMA.16816.F32.BF16 R88, R4, R16, R88 ;  /* 0x000000100458723c */ /* 0x000fe20000041858 */
[----:B------:R-:W-:-:S02]  /*10100*/  FMUL.FTZ R161, R161, R48 ;  /* 0x00000030a1a17220 */ /* 0x000fc40000410000 */
[----:B---3--:R-:W-:-:S05]  /*10110*/  FFMA.FTZ R0, R52, c[0x0][0x23c], -R24 ;  /* 0x00008f0034007a23 */ /* 0x008fca0000010818 */
[-C--:B------:R-:W-:Y:S01]  /*10120*/  HMMA.16816.F32.BF16 R92, R4, R18.reuse, R92 ;  /* 0x00000012045c723c */ /* 0x080fe2000004185c */
[-C--:B------:R-:W-:Y:S01]  /*10130*/  FMUL.FTZ R158, R158, R49.reuse ;  /* 0x000000319e9e7220 */ /* 0x080fe20000410000 */
[----:B------:R2:W-:Y:S01]  /*10140*/  MUFU.EX2 R228, R0 ;  /* 0x0000000000e47308 */ /* 0x0005e20000000800 */
[-C--:B------:R-:W-:Y:S02]  /*10150*/  FMUL.FTZ R159, R159, R49.reuse ;  /* 0x000000319f9f7220 */ /* 0x080fe40000410000 */
[-C--:B------:R-:W-:Y:S02]  /*10160*/  FMUL.FTZ R162, R162, R49.reuse ;  /* 0x00000031a2a27220 */ /* 0x080fe40000410000 */
[----:B------:R-:W-:Y:S01]  /*10170*/  FMUL.FTZ R163, R163, R49 ;  /* 0x00000031a3a37220 */ /* 0x000fe20000410000 */
[----:B------:R-:W-:Y:S01]  /*10180*/  HMMA.16816.F32.BF16 R68, R8, R18, R96 ;  /* 0x000000120844723c */ /* 0x000fe20000041860 */
[----:B------:R-:W3:Y:S01]  /*10190*/  LDSM.16.MT88.4 R16, [R233+0xe000] ;  /* 0x00e00000e910783b */ /* 0x000ee20000004200 */
        /* <DEDUP_REMOVED lines=8> */
[----:B--2---:R-:W-:Y:S01]  /*10220*/  FFMA.FTZ R0, R54, c[0x0][0x23c], -R24 ;  /* 0x00008f0036007a23 */ /* 0x004fe20000010818 */
[----:B-1----:R-:W-:Y:S03]  /*10230*/  HMMA.16816.F32.BF16 R156, R4, R12, R156 ;  /* 0x0000000c049c723c */ /* 0x002fe6000004189c */
[----:B------:R1:W-:Y:S01]  /*10240*/  MUFU.EX2 R229, R0 ;  /* 0x0000000000e57308 */ /* 0x0003e20000000800 */
[----:B------:R-:W-:-:S04]  /*10250*/  MOV R80, R222 ;  /* 0x000000de00507202 */ /* 0x000fc80000000f00 */
[----:B------:R-:W-:Y:S01]  /*10260*/  HMMA.16816.F32.BF16 R160, R4, R14, R160 ;  /* 0x0000000e04a0723c */ /* 0x000fe200000418a0 */
[----:B------:R-:W-:-:S07]  /*10270*/  MOV R81, R223 ;  /* 0x000000df00517202 */ /* 0x000fce0000000f00 */
[----:B------:R-:W-:Y:S01]  /*10280*/  HMMA.16816.F32.BF16 R196, R8, R12, R196 ;  /* 0x0000000c08c4723c */ /* 0x000fe200000418c4 */
[----:B-1----:R-:W-:-:S07]  /*10290*/  FFMA.FTZ R0, R83, c[0x0][0x23c], -R26 ;  /* 0x00008f0053007a23 */ /* 0x002fce000001081a */
[----:B------:R-:W-:Y:S01]  /*102a0*/  HMMA.16816.F32.BF16 R200, R8, R14, R200 ;  /* 0x0000000e08c8723c */ /* 0x000fe200000418c8 */
[----:B------:R-:W1:Y:S01]  /*102b0*/  LDSM.16.MT88.4 R12, [R233+0xc800] ;  /* 0x00c80000e90c783b */ /* 0x000e620000004200 */
[----:B------:R2:W-:Y:S01]  /*102c0*/  MUFU.EX2 R222, R0 ;  /* 0x0000000000de7308 */ /* 0x0005e20000000800 */
[----:B------:R-:W-:Y:S02]  /*102d0*/  MOV R82, R224 ;  /* 0x000000e000527202 */ /* 0x000fe40000000f00 */
[----:B------:R-:W-:Y:S01]  /*102e0*/  MOV R83, R225 ;  /* 0x000000e100537202 */ /* 0x000fe20000000f00 */
[----:B--2---:R-:W-:-:S04]  /*102f0*/  FFMA.FTZ R0, R55, c[0x0][0x23c], -R26 ;  /* 0x00008f0037007a23 */ /* 0x004fc8000001081a */
[----:B------:R2:W1:Y:S02]  /*10300*/  MUFU.EX2 R223, R0 ;  /* 0x0000000000df7308 */ /* 0x0004640000000800 */
[----:B--2---:R-:W-:-:S06]  /*10310*/  FFMA.FTZ R0, R164, c[0x0][0x23c], -R26 ;  /* 0x00008f00a4007a23 */ /* 0x004fcc000001081a */
[----:B------:R2:W-:Y:S01]  /*10320*/  MUFU.EX2 R224, R0 ;  /* 0x0000000000e07308 */ /* 0x0005e20000000800 */
[-C--:B------:R-:W-:Y:S02]  /*10330*/  FMUL.FTZ R120, R120, R48.reuse ;  /* 0x0000003078787220 */ /* 0x080fe40000410000 */
[----:B------:R-:W-:Y:S02]  /*10340*/  FMUL.FTZ R121, R121, R48 ;  /* 0x0000003079797220 */ /* 0x000fe40000410000 */
[----:B--2---:R-:W-:-:S04]  /*10350*/  FFMA.FTZ R0, R53, c[0x0][0x23c], -R26 ;  /* 0x00008f0035007a23 */ /* 0x004fc8000001081a */
[----:B------:R-:W2:Y:S01]  /*10360*/  MUFU.EX2 R225, R0 ;  /* 0x0000000000e17308 */ /* 0x000ea20000000800 */
[-C--:B------:R-:W-:Y:S02]  /*10370*/  FMUL.FTZ R124, R124, R48.reuse ;  /* 0x000000307c7c7220 */ /* 0x080fe40000410000 */
[----:B------:R-:W-:Y:S02]  /*10380*/  FMUL.FTZ R125, R125, R48 ;  /* 0x000000307d7d7220 */ /* 0x000fe40000410000 */
        /* <DEDUP_REMOVED lines=43> */
[----:B------:R-:W-:Y:S01]  /*10640*/  FMUL.FTZ R155, R155, R47 ;  /* 0x0000002f9b9b7220 */ /* 0x000fe20000410000 */
[C---:B---3--:R-:W-:Y:S08]  /*10650*/  HMMA.16816.F32.BF16 R120, R4.reuse, R16, R120 ;  /* 0x000000100478723c */ /* 0x048ff00000041878 */
[C---:B------:R-:W-:Y:S08]  /*10660*/  HMMA.16816.F32.BF16 R124, R4.reuse, R18, R124 ;  /* 0x00000012047c723c */ /* 0x040ff0000004187c */
[C---:B------:R-:W-:Y:S08]  /*10670*/  HMMA.16816.F32.BF16 R132, R4.reuse, R20, R132 ;  /* 0x000000140484723c */ /* 0x040ff00000041884 */
[C---:B------:R-:W-:Y:S08]  /*10680*/  HMMA.16816.F32.BF16 R136, R4.reuse, R22, R136 ;  /* 0x000000160488723c */ /* 0x040ff00000041888 */
[C---:B------:R-:W-:Y:S08]  /*10690*/  HMMA.16816.F32.BF16 R144, R4.reuse, R28, R144 ;  /* 0x0000001c0490723c */ /* 0x040ff00000041890 */
[----:B------:R-:W-:Y:S07]  /*106a0*/  HMMA.16816.F32.BF16 R148, R4, R30, R148 ;  /* 0x0000001e0494723c */ /* 0x000fee0000041894 */
[----:B----4-:R-:W-:Y:S01]  /*106b0*/  F2FP.BF16.PACK_AB R4, R227, R226 ;  /* 0x000000e2e304723e */ /* 0x010fe200000010ff */
[----:B------:R-:W-:Y:S01]  /*106c0*/  HMMA.16816.F32.BF16 R116, R8, R16, R116 ;  /* 0x000000100874723c */ /* 0x000fe20000041874 */
[----:B-1----:R-:W-:-:S02]  /*106d0*/  F2FP.BF16.PACK_AB R5, R223, R222 ;  /* 0x000000dedf05723e */ /* 0x002fc400000010ff */
[----:B------:R-:W-:Y:S02]  /*106e0*/  F2FP.BF16.PACK_AB R6, R229, R228 ;  /* 0x000000e4e506723e */ /* 0x000fe400000010ff */
[----:B--2---:R-:W-:-:S03]  /*106f0*/  F2FP.BF16.PACK_AB R7, R225, R224 ;  /* 0x000000e0e107723e */ /* 0x004fc600000010ff */
[C---:B------:R-:W-:Y:S01]  /*10700*/  HMMA.16816.F32.BF16 R128, R8.reuse, R18, R128 ;  /* 0x000000120880723c */ /* 0x040fe20000041880 */
[----:B------:R-:W-:Y:S07]  /*10710*/  LDSM.16.MT88.4 R16, [R236+0xc800] ;  /* 0x00c80000ec10783b */ /* 0x000fee0000004200 */
[C---:B------:R-:W-:Y:S08]  /*10720*/  HMMA.16816.F32.BF16 R188, R8.reuse, R20, R188 ;  /* 0x0000001408bc723c */ /* 0x040ff000000418bc */
[C---:B------:R-:W-:Y:S01]  /*10730*/  HMMA.16816.F32.BF16 R140, R8.reuse, R22, R140 ;  /* 0x00000016088c723c */ /* 0x040fe2000004188c */
[----:B------:R-:W1:Y:S07]  /*10740*/  LDSM.16.MT88.4 R20, [R234+0xc800] ;  /* 0x00c80000ea14783b */ /* 0x000e6e0000004200 */
[C---:B------:R-:W-:Y:S08]  /*10750*/  HMMA.16816.F32.BF16 R192, R8.reuse, R28, R192 ;  /* 0x0000001c08c0723c */ /* 0x040ff000000418c0 */
[----:B------:R-:W-:Y:S01]  /*10760*/  HMMA.16816.F32.BF16 R152, R8, R30, R152 ;  /* 0x0000001e0898723c */ /* 0x000fe20000041898 */
[----:B------:R-:W-:Y:S01]  /*10770*/  FFMA.FTZ R0, R214, c[0x0][0x23c], -R2 ;  /* 0x00008f00d6007a23 */ /* 0x000fe20000010802 */
[----:B------:R-:W-:Y:S01]  /*10780*/  MOV R96, R218 ;  /* 0x000000da00607202 */ /* 0x000fe20000000f00 */
[----:B------:R-:W-:Y:S04]  /*10790*/  LDSM.16.MT88.4 R28, [R233+0xe800] ;  /* 0x00e80000e91c783b */ /* 0x000fe80000004200 */
[----:B------:R-:W-:-:S02]  /*107a0*/  F2FP.BF16.PACK_AB R8, R248, R247 ;  /* 0x000000f7f808723e */ /* 0x000fc400000010ff */
[----:B------:R-:W-:Y:S02]  /*107b0*/  F2FP.BF16.PACK_AB R9, R231, R230 ;  /* 0x000000e6e709723e */ /* 0x000fe400000010ff */
[----:B------:R-:W-:Y:S02]  /*107c0*/  F2FP.BF16.PACK_AB R10, R250, R249 ;  /* 0x000000f9fa0a723e */ /* 0x000fe400000010ff */
[----:B------:R-:W-:Y:S01]  /*107d0*/  F2FP.BF16.PACK_AB R11, R246, R245 ;  /* 0x000000f5f60b723e */ /* 0x000fe200000010ff */
[-C--:B------:R-:W-:Y:S08]  /*107e0*/  HMMA.16816.F32.BF16 R172, R4, R12.reuse, R172 ;  /* 0x0000000c04ac723c */ /* 0x080ff000000418ac */
[----:B------:R-:W-:Y:S08]  /*107f0*/  HMMA.16816.F32.BF16 R176, R8, R12, R176 ;  /* 0x0000000c08b0723c */ /* 0x000ff000000418b0 */
[-C--:B------:R-:W-:Y:S08]  /*10800*/  HMMA.16816.F32.BF16 R180, R4, R14.reuse, R180 ;  /* 0x0000000e04b4723c */ /* 0x080ff000000418b4 */
[----:B------:R-:W-:Y:S01]  /*10810*/  HMMA.16816.F32.BF16 R52, R8, R14, R184 ;  /* 0x0000000e0834723c */ /* 0x000fe200000418b8 */
[----:B------:R-:W2:Y:S01]  /*10820*/  LDSM.16.MT88.4 R12, [R235+0xc800] ;  /* 0x00c80000eb0c783b */ /* 0x000ea20000004200 */
[----:B------:R3:W-:Y:S01]  /*10830*/  MUFU.EX2 R218, R0 ;  /* 0x0000000000da7308 */ /* 0x0007e20000000800 */
[----:B------:R-:W-:-:S02]  /*10840*/  MOV R97, R219 ;  /* 0x000000db00617202 */ /* 0x000fc40000000f00 */
[----:B------:R-:W-:Y:S01]  /*10850*/  MOV R98, R220 ;  /* 0x000000dc00627202 */ /* 0x000fe20000000f00 */
[--C-:B------:R-:W-:Y:S01]  /*10860*/  FFMA.FTZ R42, R42, c[0x0][0x23c], -R2.reuse ;  /* 0x00008f002a2a7a23 */ /* 0x100fe20000010802 */
[----:B------:R-:W-:Y:S01]  /*10870*/  MOV R99, R221 ;  /* 0x000000dd00637202 */ /* 0x000fe20000000f00 */
[----:B-1----:R-:W-:Y:S01]  /*10880*/  HMMA.16816.F32.BF16 R56, R8, R20, R56 ;  /* 0x000000140838723c */ /* 0x002fe20000041838 */
[----:B------:R-:W-:Y:S01]  /*10890*/  MOV R87, R217 ;  /* 0x000000d900577202 */ /* 0x000fe20000000f00 */
[--C-:B------:R-:W-:Y:S01]  /*108a0*/  FFMA.FTZ R38, R38, c[0x0][0x23c], -R2.reuse ;  /* 0x00008f0026267a23 */ /* 0x100fe20000010802 */
[----:B------:R-:W-:Y:S01]  /*108b0*/  MOV R86, R44 ;  /* 0x0000002c00567202 */ /* 0x000fe20000000f00 */
[--C-:B------:R-:W-:Y:S01]  /*108c0*/  FFMA.FTZ R37, R37, c[0x0][0x23c], -R25.reuse ;  /* 0x00008f0025257a23 */ /* 0x100fe20000010819 */
[----:B------:R-:W-:Y:S01]  /*108d0*/  MOV R85, R43 ;  /* 0x0000002b00557202 */ /* 0x000fe20000000f00 */
[----:B------:R-:W-:Y:S01]  /*108e0*/  FFMA.FTZ R35, R35, c[0x0][0x23c], -R25 ;  /* 0x00008f0023237a23 */ /* 0x000fe20000010819 */
[----:B------:R-:W-:Y:S01]  /*108f0*/  LDSM.16.MT88.4 R184, [R233+0xd800] ;  /* 0x00d80000e9b8783b */ /* 0x000fe20000004200 */
[----:B---3--:R-:W-:-:S04]  /*10900*/  FFMA.FTZ R0, R213, c[0x0][0x23c], -R2 ;  /* 0x00008f00d5007a23 */ /* 0x008fc80000010802 */
[----:B------:R1:W3:Y:S01]  /*10910*/  MUFU.EX2 R219, R0 ;  /* 0x0000000000db7308 */ /* 0x0002e20000000800 */
[-C--:B--2---:R-:W-:Y:S08]  /*10920*/  HMMA.16816.F32.BF16 R100, R8, R12.reuse, R100 ;  /* 0x0000000c0864723c */ /* 0x084ff00000041864 */
[C---:B------:R-:W-:Y:S08]  /*10930*/  HMMA.16816.F32.BF16 R104, R4.reuse, R12, R104 ;  /* 0x0000000c0468723c */ /* 0x040ff00000041868 */
[-C--:B------:R-:W-:Y:S08]  /*10940*/  HMMA.16816.F32.BF16 R108, R4, R14.reuse, R108 ;  /* 0x0000000e046c723c */ /* 0x080ff0000004186c */
[----:B------:R-:W-:Y:S01]  /*10950*/  HMMA.16816.F32.BF16 R112, R8, R14, R112 ;  /* 0x0000000e0870723c */ /* 0x000fe20000041870 */
[----:B------:R-:W2:Y:S01]  /*10960*/  LDSM.16.MT88.4 R12, [R235+0xe800] ;  /* 0x00e80000eb0c783b */ /* 0x000ea20000004200 */
[----:B-1----:R-:W-:-:S04]  /*10970*/  FFMA.FTZ R0, R210, c[0x0][0x23c], -R2 ;  /* 0x00008f00d2007a23 */ /* 0x002fc80000010802 */
[----:B------:R1:W-:Y:S02]  /*10980*/  MUFU.EX2 R220, R0 ;  /* 0x0000000000dc7308 */ /* 0x0003e40000000800 */
[----:B------:R-:W-:Y:S01]  /*10990*/  HMMA.16816.F32.BF16 R72, R4, R20, R72 ;  /* 0x000000140448723c */ /* 0x000fe20000041848 */
[----:B-1----:R-:W-:-:S05]  /*109a0*/  FFMA.FTZ R0, R209, c[0x0][0x23c], -R2 ;  /* 0x00008f00d1007a23 */ /* 0x002fca0000010802 */
[----:B------:R1:W-:Y:S02]  /*109b0*/  MUFU.EX2 R221, R0 ;  /* 0x0000000000dd7308 */ /* 0x0003e40000000800 */
[----:B------:R-:W-:Y:S01]  /*109c0*/  HMMA.16816.F32.BF16 R76, R4, R22, R76 ;  /* 0x00000016044c723c */ /* 0x000fe2000004184c */
[----:B-1----:R-:W-:-:S05]  /*109d0*/  FFMA.FTZ R0, R216, c[0x0][0x23c], -R25 ;  /* 0x00008f00d8007a23 */ /* 0x002fca0000010819 */
[----:B------:R1:W-:Y:S02]  /*109e0*/  MUFU.EX2 R214, R0 ;  /* 0x0000000000d67308 */ /* 0x0003e40000000800 */
[C---:B------:R-:W-:Y:S01]  /*109f0*/  HMMA.16816.F32.BF16 R64, R8.reuse, R22, R64 ;  /* 0x000000160840723c */ /* 0x040fe20000041840 */
[----:B------:R-:W4:Y:S07]  /*10a00*/  LDSM.16.MT88.4 R20, [R234+0xe800] ;  /* 0x00e80000ea14783b */ /* 0x000f2e0000004200 */
[----:B------:R-:W-:Y:S01]  /*10a10*/  HMMA.16816.F32.BF16 R60, R8, R16, R60 ;  /* 0x00000010083c723c */ /* 0x000fe2000004183c */
[----:B-1----:R-:W-:-:S07]  /*10a20*/  FFMA.FTZ R0, R215, c[0x0][0x23c], -R25 ;  /* 0x00008f00d7007a23 */ /* 0x002fce0000010819 */
[C---:B------:R-:W-:Y:S01]  /*10a30*/  HMMA.16816.F32.BF16 R88, R4.reuse, R16, R88 ;  /* 0x000000100458723c */ /* 0x040fe20000041858 */
[----:B------:R1:W1:Y:S07]  /*10a40*/  MUFU.EX2 R215, R0 ;  /* 0x0000000000d77308 */ /* 0x00026e0000000800 */
[-C--:B------:R-:W-:Y:S08]  /*10a50*/  HMMA.16816.F32.BF16 R92, R4, R18.reuse, R92 ;  /* 0x00000012045c723c */ /* 0x080ff0000004185c */
[----:B------:R-:W-:Y:S01]  /*10a60*/  HMMA.16816.F32.BF16 R68, R8, R18, R68 ;  /* 0x000000120844723c */ /* 0x000fe20000041844 */
[----:B------:R-:W3:Y:S01]  /*10a70*/  LDSM.16.MT88.4 R16, [R236+0xe800] ;  /* 0x00e80000ec10783b */ /* 0x000ee20000004200 */
[----:B-1----:R-:W-:-:S04]  /*10a80*/  FFMA.FTZ R0, R212, c[0x0][0x23c], -R25 ;  /* 0x00008f00d4007a23 */ /* 0x002fc80000010819 */
[----:B------:R1:W-:Y:S02]  /*10a90*/  MUFU.EX2 R216, R0 ;  /* 0x0000000000d87308 */ /* 0x0003e40000000800 */
[C---:B--2---:R-:W-:Y:S08]  /*10aa0*/  HMMA.16816.F32.BF16 R156, R4.reuse, R12, R156 ;  /* 0x0000000c049c723c */ /* 0x044ff0000004189c */
[----:B------:R-:W-:Y:S01]  /*10ab0*/  HMMA.16816.F32.BF16 R160, R4, R14, R160 ;  /* 0x0000000e04a0723c */ /* 0x000fe200000418a0 */
[----:B-1----:R-:W-:-:S07]  /*10ac0*/  FFMA.FTZ R0, R205, c[0x0][0x23c], -R25 ;  /* 0x00008f00cd007a23 */ /* 0x002fce0000010819 */
[C---:B------:R-:W-:Y:S01]  /*10ad0*/  HMMA.16816.F32.BF16 R196, R8.reuse, R12, R196 ;  /* 0x0000000c08c4723c */ /* 0x040fe200000418c4 */
[----:B------:R1:W2:Y:S07]  /*10ae0*/  MUFU.EX2 R217, R0 ;  /* 0x0000000000d97308 */ /* 0x0002ae0000000800 */
[----:B------:R-:W-:Y:S01]  /*10af0*/  HMMA.16816.F32.BF16 R200, R8, R14, R200 ;  /* 0x0000000e08c8723c */ /* 0x000fe200000418c8 */
[----:B------:R-:W2:Y:S01]  /*10b00*/  LDSM.16.MT88.4 R12, [R236+0xd000] ;  /* 0x00d00000ec0c783b */ /* 0x000ea20000004200 */
[----:B-1----:R-:W-:-:S04]  /*10b10*/  FFMA.FTZ R0, R204, c[0x0][0x23c], -R24 ;  /* 0x00008f00cc007a23 */ /* 0x002fc80000010818 */
[----:B------:R1:W-:Y:S02]  /*10b20*/  MUFU.EX2 R209, R0 ;  /* 0x0000000000d17308 */ /* 0x0003e40000000800 */
[----:B-1----:R-:W-:-:S06]  /*10b30*/  FFMA.FTZ R0, R169, c[0x0][0x23c], -R24 ;  /* 0x00008f00a9007a23 */ /* 0x002fcc0000010818 */
[----:B------:R1:W1:Y:S02]  /*10b40*/  MUFU.EX2 R210, R0 ;  /* 0x0000000000d27308 */ /* 0x0002640000000800 */
[----:B-1----:R-:W-:-:S06]  /*10b50*/  FFMA.FTZ R0, R36, c[0x0][0x23c], -R24 ;  /* 0x00008f0024007a23 */ /* 0x002fcc0000010818 */
[----:B------:R1:W-:Y:S01]  /*10b60*/  MUFU.EX2 R212, R0 ;  /* 0x0000000000d47308 */ /* 0x0003e20000000800 */
[----:B------:R-:W-:Y:S01]  /*10b70*/  HMMA.16816.F32.BF16 R116, R8, R28, R116 ;  /* 0x0000001c0874723c */ /* 0x000fe20000041874 */
[----:B------:R-:W-:Y:S02]  /*10b80*/  FFMA.FTZ R44, R40, c[0x0][0x23c], -R2 ;  /* 0x00008f00282c7a23 */ /* 0x000fe40000010802 */
[----:B-1----:R-:W-:-:S04]  /*10b90*/  FFMA.FTZ R0, R27, c[0x0][0x23c], -R24 ;  /* 0x00008f001b007a23 */ /* 0x002fc80000010818 */
[----:B------:R1:W-:Y:S01]  /*10ba0*/  MUFU.EX2 R213, R0 ;  /* 0x0000000000d57308 */ /* 0x0003e20000000800 */
[----:B------:R-:W-:Y:S01]  /*10bb0*/  HMMA.16816.F32.BF16 R128, R8, R30, R128 ;  /* 0x0000001e0880723c */ /* 0x000fe20000041880 */
[----:B------:R-:W-:Y:S02]  /*10bc0*/  FFMA.FTZ R43, R41, c[0x0][0x23c], -R2 ;  /* 0x00008f00292b7a23 */ /* 0x000fe40000010802 */
[--C-:B------:R-:W-:Y:S02]  /*10bd0*/  FFMA.FTZ R2, R211, c[0x0][0x23c], -R26.reuse ;  /* 0x00008f00d3027a23 */ /* 0x100fe4000001081a */
[----:B-1----:R-:W-:-:S04]  /*10be0*/  FFMA.FTZ R0, R208, c[0x0][0x23c], -R26 ;  /* 0x00008f00d0007a23 */ /* 0x002fc8000001081a */
[----:B------:R1:W-:Y:S01]  /*10bf0*/  MUFU.EX2 R208, R0 ;  /* 0x0000000000d07308 */ /* 0x0003e20000000800 */
[----:B----4-:R-:W-:Y:S01]  /*10c00*/  HMMA.16816.F32.BF16 R188, R8, R20, R188 ;  /* 0x0000001408bc723c */ /* 0x010fe200000418bc */
[----:B------:R-:W-:-:S07]  /*10c10*/  MOV R211, R85 ;  /* 0x0000005500d37202 */ /* 0x000fce0000000f00 */
[----:B------:R-:W-:Y:S01]  /*10c20*/  HMMA.16816.F32.BF16 R140, R8, R22, R140 ;  /* 0x00000016088c723c */ /* 0x000fe2000004188c */
[----:B-1----:R-:W-:-:S07]  /*10c30*/  FFMA.FTZ R0, R171, c[0x0][0x23c], -R26 ;  /* 0x00008f00ab007a23 */ /* 0x002fce000001081a */
[C---:B---3--:R-:W-:Y:S01]  /*10c40*/  HMMA.16816.F32.BF16 R192, R8.reuse, R16, R192 ;  /* 0x0000001008c0723c */ /* 0x048fe200000418c0 */
[----:B------:R1:W3:Y:S07]  /*10c50*/  MUFU.EX2 R171, R0 ;  /* 0x0000000000ab7308 */ /* 0x0002ee0000000800 */
[----:B------:R-:W-:Y:S01]  /*10c60*/  HMMA.16816.F32.BF16 R152, R8, R18, R152 ;  /* 0x000000120898723c */ /* 0x000fe20000041898 */
[----:B------:R4:W-:Y:S06]  /*10c70*/  MUFU.EX2 R169, R2 ;  /* 0x0000000200a97308 */ /* 0x0009ec0000000800 */
[----:B------:R-:W-:-:S02]  /*10c80*/  F2FP.BF16.PACK_AB R8, R219, R218 ;  /* 0x000000dadb08723e */ /* 0x000fc400000010ff */
[----:B------:R-:W-:Y:S01]  /*10c90*/  F2FP.BF16.PACK_AB R9, R215, R214 ;  /* 0x000000d6d709723e */ /* 0x000fe200000010ff */
[--C-:B-1----:R-:W-:Y:S01]  /*10ca0*/  FFMA.FTZ R0, R207, c[0x0][0x23c], -R26.reuse ;  /* 0x00008f00cf007a23 */ /* 0x102fe2000001081a */
[----:B------:R-:W-:Y:S02]  /*10cb0*/  F2FP.BF16.PACK_AB R10, R221, R220 ;  /* 0x000000dcdd0a723e */ /* 0x000fe400000010ff */
[----:B--2---:R-:W-:Y:S01]  /*10cc0*/  F2FP.BF16.PACK_AB R11, R217, R216 ;  /* 0x000000d8d90b723e */ /* 0x004fe200000010ff */
[----:B------:R1:W2:Y:S01]  /*10cd0*/  MUFU.EX2 R164, R0 ;  /* 0x0000000000a47308 */ /* 0x0002a20000000800 */
[--C-:B----4-:R-:W-:Y:S01]  /*10ce0*/  FFMA.FTZ R2, R170, c[0x0][0x23c], -R26.reuse ;  /* 0x00008f00aa027a23 */ /* 0x110fe2000001081a */
[----:B------:R-:W-:Y:S01]  /*10cf0*/  MOV R170, R86 ;  /* 0x0000005600aa7202 */ /* 0x000fe20000000f00 */
[----:B-1----:R-:W-:Y:S01]  /*10d00*/  FFMA.FTZ R0, R165, c[0x0][0x23c], -R26 ;  /* 0x00008f00a5007a23 */ /* 0x002fe2000001081a */
[----:B------:R-:W-:Y:S02]  /*10d10*/  MOV R165, R87 ;  /* 0x0000005700a57202 */ /* 0x000fe40000000f00 */
[C---:B------:R-:W-:Y:S08]  /*10d20*/  HMMA.16816.F32.BF16 R84, R8.reuse, R12, R60 ;  /* 0x0000000c0854723c */ /* 0x040ff0000004183c */
[----:B------:R-:W-:Y:S01]  /*10d30*/  HMMA.16816.F32.BF16 R60, R8, R14, R68 ;  /* 0x0000000e083c723c */ /* 0x000fe20000041844 */
[----:B------:R-:W4:Y:S04]  /*10d40*/  LDL.LU R68, [R1+0x38] ;  /* 0x0000380001447983 */ /* 0x000f280000300800 */
[----:B------:R-:W4:Y:S04]  /*10d50*/  LDL.LU R69, [R1+0x3c] ;  /* 0x00003c0001457983 */ /* 0x000f280000300800 */
[----:B------:R-:W4:Y:S04]  /*10d60*/  LDL.LU R70, [R1+0x40] ;  /* 0x0000400001467983 */ /* 0x000f280000300800 */
[----:B------:R-:W4:Y:S01]  /*10d70*/  LDL.LU R71, [R1+0x44] ;  /* 0x0000440001477983 */ /* 0x000f220000300800 */
[C---:B------:R-:W-:Y:S08]  /*10d80*/  HMMA.16816.F32.BF16 R132, R4.reuse, R20, R132 ;  /* 0x000000140484723c */ /* 0x040ff00000041884 */
[C---:B------:R-:W-:Y:S01]  /*10d90*/  HMMA.16816.F32.BF16 R136, R4.reuse, R22, R136 ;  /* 0x000000160488723c */ /* 0x040fe20000041888 */
[----:B------:R-:W1:Y:S07]  /*10da0*/  LDSM.16.MT88.4 R20, [R233+0xd000] ;  /* 0x00d00000e914783b */ /* 0x000e6e0000004200 */
[C---:B------:R-:W-:Y:S08]  /*10db0*/  HMMA.16816.F32.BF16 R144, R4.reuse, R16, R144 ;  /* 0x000000100490723c */ /* 0x040ff00000041890 */
[----:B------:R-:W-:Y:S01]  /*10dc0*/  HMMA.16816.F32.BF16 R148, R4, R18, R148 ;  /* 0x000000120494723c */ /* 0x000fe20000041894 */
[----:B------:R-:W1:Y:S01]  /*10dd0*/  LDSM.16.MT88.4 R16, [R234+0xd000] ;  /* 0x00d00000ea10783b */ /* 0x000e620000004200 */
[----:B------:R-:W-:-:S06]  /*10de0*/  FFMA.FTZ R40, R32, c[0x0][0x23c], -R24 ;  /* 0x00008f0020287a23 */ /* 0x000fcc0000010818 */
[----:B------:R-:W-:Y:S01]  /*10df0*/  HMMA.16816.F32.BF16 R120, R4, R28, R120 ;  /* 0x0000001c0478723c */ /* 0x000fe20000041878 */
[----:B------:R-:W-:-:S07]  /*10e00*/  FFMA.FTZ R36, R45, c[0x0][0x23c], -R25 ;  /* 0x00008f002d247a23 */ /* 0x000fce0000010819 */
[----:B------:R-:W-:Y:S01]  /*10e10*/  HMMA.16816.F32.BF16 R124, R4, R30, R124 ;  /* 0x0000001e047c723c */ /* 0x000fe2000004187c */
[----:B------:R-:W-:Y:S01]  /*10e20*/  FFMA.FTZ R32, R206, c[0x0][0x23c], -R26 ;  /* 0x00008f00ce207a23 */ /* 0x000fe2000001081a */
[----:B------:R-:W-:Y:S05]  /*10e30*/  LDSM.16.MT88.4 R28, [R235+0xf000] ;  /* 0x00f00000eb1c783b */ /* 0x000fea0000004200 */
[----:B------:R-:W-:Y:S02]  /*10e40*/  F2FP.BF16.PACK_AB R4, R210, R209 ;  /* 0x000000d1d204723e */ /* 0x000fe400000010ff */
[----:B---3--:R-:W-:Y:S02]  /*10e50*/  F2FP.BF16.PACK_AB R5, R171, R208 ;  /* 0x000000d0ab05723e */ /* 0x008fe400000010ff */
[----:B------:R-:W-:-:S02]  /*10e60*/  F2FP.BF16.PACK_AB R6, R213, R212 ;  /* 0x000000d4d506723e */ /* 0x000fc400000010ff */
[----:B--2---:R-:W-:Y:S01]  /*10e70*/  F2FP.BF16.PACK_AB R7, R169, R164 ;  /* 0x000000a4a907723e */ /* 0x004fe200000010ff */
[----:B------:R-:W-:Y:S01]  /*10e80*/  FFMA.FTZ R33, R33, c[0x0][0x23c], -R25 ;  /* 0x00008f0021217a23 */ /* 0x000fe20000010819 */
[-C--:B-1----:R-:W-:Y:S01]  /*10e90*/  HMMA.16816.F32.BF16 R176, R8, R20.reuse, R176 ;  /* 0x0000001408b0723c */ /* 0x082fe200000418b0 */
[--C-:B------:R-:W-:Y:S02]  /*10ea0*/  FFMA.FTZ R45, R51, c[0x0][0x23c], -R24.reuse ;  /* 0x00008f00332d7a23 */ /* 0x100fe40000010818 */
[--C-:B------:R-:W-:Y:S02]  /*10eb0*/  FFMA.FTZ R41, R50, c[0x0][0x23c], -R24.reuse ;  /* 0x00008f0032297a23 */ /* 0x100fe40000010818 */
[----:B------:R-:W-:Y:S02]  /*10ec0*/  FFMA.FTZ R39, R39, c[0x0][0x23c], -R24 ;  /* 0x00008f0027277a23 */ /* 0x000fe40000010818 */
[----:B------:R-:W-:Y:S01]  /*10ed0*/  FFMA.FTZ R34, R34, c[0x0][0x23c], -R26 ;  /* 0x00008f0022227a23 */ /* 0x000fe2000001081a */
[C---:B------:R-:W-:Y:S01]  /*10ee0*/  HMMA.16816.F32.BF16 R172, R4.reuse, R20, R172 ;  /* 0x0000001404ac723c */ /* 0x040fe200000418ac */
[----:B------:R-:W1:Y:S07]  /*10ef0*/  LDSM.16.MT88.4 R24, [R235+0xd000] ;  /* 0x00d00000eb18783b */ /* 0x000e6e0000004200 */
[-C--:B------:R-:W-:Y:S08]  /*10f00*/  HMMA.16816.F32.BF16 R180, R4, R22.reuse, R180 ;  /* 0x0000001604b4723c */ /* 0x080ff000000418b4 */
[C---:B------:R-:W-:Y:S01]  /*10f10*/  HMMA.16816.F32.BF16 R52, R8.reuse, R22, R52 ;  /* 0x000000160834723c */ /* 0x040fe20000041834 */
[----:B------:R-:W2:Y:S07]  /*10f20*/  LDSM.16.MT88.4 R20, [R233+0xf000] ;  /* 0x00f00000e914783b */ /* 0x000eae0000004200 */
[-C--:B------:R-:W-:Y:S08]  /*10f30*/  HMMA.16816.F32.BF16 R204, R8, R16.reuse, R56 ;  /* 0x0000001008cc723c */ /* 0x080ff00000041838 */
[C---:B------:R-:W-:Y:S08]  /*10f40*/  HMMA.16816.F32.BF16 R72, R4.reuse, R16, R72 ;  /* 0x000000100448723c */ /* 0x040ff00000041848 */
[-C--:B------:R-:W-:Y:S08]  /*10f50*/  HMMA.16816.F32.BF16 R76, R4, R18.reuse, R76 ;  /* 0x00000012044c723c */ /* 0x080ff0000004184c */
[----:B------:R-:W-:Y:S01]  /*10f60*/  HMMA.16816.F32.BF16 R64, R8, R18, R64 ;  /* 0x000000120840723c */ /* 0x000fe20000041840 */
[----:B------:R-:W3:Y:S07]  /*10f70*/  LDSM.16.MT88.4 R16, [R234+0xf000] ;  /* 0x00f00000ea10783b */ /* 0x000eee0000004200 */
[C---:B------:R-:W-:Y:S08]  /*10f80*/  HMMA.16816.F32.BF16 R88, R4.reuse, R12, R88 ;  /* 0x0000000c0458723c */ /* 0x040ff00000041858 */
[C---:B------:R-:W-:Y:S01]  /*10f90*/  HMMA.16816.F32.BF16 R92, R4.reuse, R14, R92 ;  /* 0x0000000e045c723c */ /* 0x040fe2000004185c */
[----:B------:R-:W3:Y:S07]  /*10fa0*/  LDSM.16.MT88.4 R12, [R236+0xf000] ;  /* 0x00f00000ec0c783b */ /* 0x000eee0000004200 */
[C---:B-1----:R-:W-:Y:S08]  /*10fb0*/  HMMA.16816.F32.BF16 R104, R4.reuse, R24, R104 ;  /* 0x000000180468723c */ /* 0x042ff00000041868 */
[C---:B------:R-:W-:Y:S08]  /*10fc0*/  HMMA.16816.F32.BF16 R108, R4.reuse, R26, R108 ;  /* 0x0000001a046c723c */ /* 0x040ff0000004186c */
[C---:B--2---:R-:W-:Y:S08]  /*10fd0*/  HMMA.16816.F32.BF16 R120, R4.reuse, R20, R120 ;  /* 0x000000140478723c */ /* 0x044ff00000041878 */
[C---:B------:R-:W-:Y:S08]  /*10fe0*/  HMMA.16816.F32.BF16 R124, R4.reuse, R22, R124 ;  /* 0x00000016047c723c */ /* 0x040ff0000004187c */
[C---:B---3--:R-:W-:Y:S08]  /*10ff0*/  HMMA.16816.F32.BF16 R132, R4.reuse, R16, R132 ;  /* 0x000000100484723c */ /* 0x048ff00000041884 */
[C---:B------:R-:W-:Y:S08]  /*11000*/  HMMA.16816.F32.BF16 R136, R4.reuse, R18, R136 ;  /* 0x000000120488723c */ /* 0x040ff00000041888 */
[C---:B------:R-:W-:Y:S08]  /*11010*/  HMMA.16816.F32.BF16 R144, R4.reuse, R12, R144 ;  /* 0x0000000c0490723c */ /* 0x040ff00000041890 */
[C---:B------:R-:W-:Y:S08]  /*11020*/  HMMA.16816.F32.BF16 R148, R4.reuse, R14, R148 ;  /* 0x0000000e0494723c */ /* 0x040ff00000041894 */
[C---:B------:R-:W-:Y:S08]  /*11030*/  HMMA.16816.F32.BF16 R156, R4.reuse, R28, R156 ;  /* 0x0000001c049c723c */ /* 0x040ff0000004189c */
[----:B------:R-:W-:Y:S01]  /*11040*/  HMMA.16816.F32.BF16 R56, R4, R30, R160 ;  /* 0x0000001e0438723c */ /* 0x000fe200000418a0 */
[----:B------:R-:W-:Y:S07]  /*11050*/  MUFU.EX2 R50, R38 ;  /* 0x0000002600327308 */ /* 0x000fee0000000800 */
[C---:B------:R-:W-:Y:S01]  /*11060*/  HMMA.16816.F32.BF16 R100, R8.reuse, R24, R100 ;  /* 0x000000180864723c */ /* 0x040fe20000041864 */
[----:B------:R-:W-:Y:S07]  /*11070*/  MUFU.EX2 R38, R36 ;  /* 0x0000002400267308 */ /* 0x000fee0000000800 */
[C---:B------:R-:W-:Y:S01]  /*11080*/  HMMA.16816.F32.BF16 R116, R8.reuse, R20, R116 ;  /* 0x000000140874723c */ /* 0x040fe20000041874 */
[----:B------:R-:W-:Y:S07]  /*11090*/  MUFU.EX2 R36, R33 ;  /* 0x0000002100247308 */ /* 0x000fee0000000800 */
[C---:B------:R-:W-:Y:S01]  /*110a0*/  HMMA.16816.F32.BF16 R188, R8.reuse, R16, R188 ;  /* 0x0000001008bc723c */ /* 0x040fe200000418bc */
[----:B------:R-:W-:Y:S07]  /*110b0*/  MUFU.EX2 R33, R32 ;  /* 0x0000002000217308 */ /* 0x000fee0000000800 */
[C---:B------:R-:W-:Y:S08]  /*110c0*/  HMMA.16816.F32.BF16 R192, R8.reuse, R12, R192 ;  /* 0x0000000c08c0723c */ /* 0x040ff000000418c0 */
[C---:B------:R-:W-:Y:S01]  /*110d0*/  HMMA.16816.F32.BF16 R196, R8.reuse, R28, R196 ;  /* 0x0000001c08c4723c */ /* 0x040fe200000418c4 */
[----:B------:R1:W-:Y:S07]  /*110e0*/  MUFU.EX2 R32, R0 ;  /* 0x0000000000207308 */ /* 0x0003ee0000000800 */
[C---:B------:R-:W-:Y:S01]  /*110f0*/  HMMA.16816.F32.BF16 R24, R8.reuse, R26, R112 ;  /* 0x0000001a0818723c */ /* 0x040fe20000041870 */
[----:B------:R-:W-:Y:S01]  /*11100*/  MUFU.EX2 R51, R43 ;  /* 0x0000002b00337308 */ /* 0x000fe20000000800 */
[----:B------:R-:W-:Y:S06]  /*11110*/  LDSM.16.MT88.4 R112, [R235+0xd800] ;  /* 0x00d80000eb70783b */ /* 0x000fec0000004200 */
[C---:B------:R-:W-:Y:S08]  /*11120*/  HMMA.16816.F32.BF16 R20, R8.reuse, R22, R128 ;  /* 0x000000160814723c */ /* 0x040ff00000041880 */
[C---:B------:R-:W-:Y:S08]  /*11130*/  HMMA.16816.F32.BF16 R16, R8.reuse, R18, R140 ;  /* 0x000000120810723c */ /* 0x040ff0000004188c */
[C---:B------:R-:W-:Y:S08]  /*11140*/  HMMA.16816.F32.BF16 R12, R8.reuse, R14, R152 ;  /* 0x0000000e080c723c */ /* 0x040ff00000041898 */
[----:B------:R-:W-:Y:S01]  /*11150*/  HMMA.16816.F32.BF16 R28, R8, R30, R200 ;  /* 0x0000001e081c723c */ /* 0x000fe200000418c8 */
[----:B----4-:R-:W-:-:S02]  /*11160*/  FFMA.FTZ R5, R69, R47, R237 ;  /* 0x0000002f45057223 */ /* 0x010fc400000100ed */
[----:B------:R-:W-:Y:S01]  /*11170*/  FFMA.FTZ R4, R70, R48, R232 ;  /* 0x0000003046047223 */ /* 0x000fe200000100e8 */
[----:B------:R-:W-:Y:S03]  /*11180*/  MUFU.EX2 R43, R42 ;  /* 0x0000002a002b7308 */ /* 0x000fe60000000800 */
[----:B------:R-:W-:Y:S01]  /*11190*/  FADD.FTZ R10, R170, R5 ;  /* 0x00000005aa0a7221 */ /* 0x000fe20000010000 */
[----:B------:R-:W-:Y:S01]  /*111a0*/  LDSM.16.MT88.4 R128, [R233+0xf800] ;  /* 0x00f80000e980783b */ /* 0x000fe20000004200 */
[----:B------:R-:W-:-:S03]  /*111b0*/  FADD.FTZ R9, R211, R4 ;  /* 0x00000004d3097221 */ /* 0x000fc60000010000 */
[----:B------:R-:W2:Y:S01]  /*111c0*/  LDSM.16.MT88.4 R4, [R235+0xf800] ;  /* 0x00f80000eb04783b */ /* 0x000ea20000004200 */
[----:B-1----:R-:W-:Y:S01]  /*111d0*/  FFMA.FTZ R0, R68, R46, R238 ;  /* 0x0000002e44007223 */ /* 0x002fe200000100ee */
[----:B------:R-:W-:Y:S01]  /*111e0*/  MUFU.EX2 R42, R35 ;  /* 0x00000023002a7308 */ /* 0x000fe20000000800 */
[----:B------:R-:W-:Y:S01]  /*111f0*/  MOV R211, R96 ;  /* 0x0000006000d37202 */ /* 0x000fe20000000f00 */
[----:B------:R-:W-:Y:S01]  /*11200*/  LDSM.16.MT88.4 R140, [R234+0xf800] ;  /* 0x00f80000ea8c783b */ /* 0x000fe20000004200 */
[----:B------:R-:W-:Y:S01]  /*11210*/  FADD.FTZ R0, R165, R0 ;  /* 0x00000000a5007221 */ /* 0x000fe20000010000 */
[----:B------:R-:W-:Y:S02]  /*11220*/  MOV R170, R97 ;  /* 0x0000006100aa7202 */ /* 0x000fe40000000f00 */
[----:B------:R-:W-:Y:S01]  /*11230*/  MOV R165, R98 ;  /* 0x0000006200a57202 */ /* 0x000fe20000000f00 */
[----:B------:R-:W-:Y:S01]  /*11240*/  LDSM.16.MT88.4 R152, [R236+0xf800] ;  /* 0x00f80000ec98783b */ /* 0x000fe20000004200 */
[----:B------:R1:W-:Y:S01]  /*11250*/  MUFU.EX2 R35, R2 ;  /* 0x0000000200237308 */ /* 0x0003e20000000800 */
[----:B------:R-:W-:-:S02]  /*11260*/  MOV R46, R99 ;  /* 0x00000063002e7202 */ /* 0x000fc40000000f00 */
[----:B------:R-:W-:Y:S01]  /*11270*/  MOV R47, R80 ;  /* 0x00000050002f7202 */ /* 0x000fe20000000f00 */
[----:B------:R-:W-:Y:S01]  /*11280*/  LDSM.16.MT88.4 R96, [R236+0xd800] ;  /* 0x00d80000ec60783b */ /* 0x000fe20000004200 */
[----:B------:R-:W-:-:S03]  /*11290*/  MOV R48, R81 ;  /* 0x0000005100307202 */ /* 0x000fc60000000f00 */
[----:B------:R-:W3:Y:S08]  /*112a0*/  MUFU.EX2 R44, R44 ;  /* 0x0000002c002c7308 */ /* 0x000ef00000000800 */
[----:B------:R-:W4:Y:S01]  /*112b0*/  MUFU.EX2 R37, R37 ;  /* 0x0000002500257308 */ /* 0x000f220000000800 */
[----:B-1----:R-:W-:Y:S01]  /*112c0*/  FFMA.FTZ R2, R71, R49, R251 ;  /* 0x0000003147027223 */ /* 0x002fe200000100fb */
[----:B------:R-:W-:Y:S01]  /*112d0*/  MOV R251, R82 ;  /* 0x0000005200fb7202 */ /* 0x000fe20000000f00 */
[----:B------:R1:W5:Y:S01]  /*112e0*/  LDL.LU R238, [R1+0xb8] ;  /* 0x0000b80001ee7983 */ /* 0x0003620000300800 */
[----:B------:R-:W-:-:S03]  /*112f0*/  MOV R49, R83 ;  /* 0x0000005300317202 */ /* 0x000fc60000000f00 */
[----:B------:R-:W1:Y:S01]  /*11300*/  LDSM.16.MT88.4 R80, [R234+0xd800] ;  /* 0x00d80000ea50783b */ /* 0x000e620000004200 */
[----:B------:R-:W-:Y:S08]  /*11310*/  MUFU.EX2 R45, R45 ;  /* 0x0000002d002d7308 */ /* 0x000ff00000000800 */
[----:B------:R-:W1:Y:S08]  /*11320*/  MUFU.EX2 R41, R41 ;  /* 0x0000002900297308 */ /* 0x000e700000000800 */
[----:B------:R-:W-:Y:S08]  /*11330*/  MUFU.EX2 R40, R40 ;  /* 0x0000002800287308 */ /* 0x000ff00000000800 */
[----:B------:R-:W1:Y:S08]  /*11340*/  MUFU.EX2 R39, R39 ;  /* 0x0000002700277308 */ /* 0x000e700000000800 */
[----:B------:R-:W2:Y:S01]  /*11350*/  MUFU.EX2 R34, R34 ;  /* 0x0000002200227308 */ /* 0x000ea20000000800 */
[----:B---3--:R-:W-:-:S02]  /*11360*/  F2FP.BF16.PACK_AB R200, R51, R44 ;  /* 0x0000002c33c8723e */ /* 0x008fc400000010ff */
[----:B----4-:R-:W-:Y:S02]  /*11370*/  F2FP.BF16.PACK_AB R201, R38, R37 ;  /* 0x0000002526c9723e */ /* 0x010fe400000010ff */
[----:B------:R-:W-:Y:S02]  /*11380*/  F2FP.BF16.PACK_AB R202, R50, R43 ;  /* 0x0000002b32ca723e */ /* 0x000fe400000010ff */
[----:B------:R-:W-:Y:S02]  /*11390*/  F2FP.BF16.PACK_AB R203, R36, R42 ;  /* 0x0000002a24cb723e */ /* 0x000fe400000010ff */
[----:B------:R-:W-:Y:S01]  /*113a0*/  F2FP.BF16.PACK_AB R161, R35, R33 ;  /* 0x0000002123a1723e */ /* 0x000fe200000010ff */
[----:B------:R-:W-:Y:S01]  /*113b0*/  FADD.FTZ R8, R252, R2 ;  /* 0x00000002fc087221 */ /* 0x000fe20000010000 */
[----:B-1----:R-:W-:Y:S01]  /*113c0*/  F2FP.BF16.PACK_AB R160, R41, R45 ;  /* 0x0000002d29a0723e */ /* 0x002fe200000010ff */
[----:B------:R1:W5:Y:S01]  /*113d0*/  LDL.LU R237, [R1+0xb4] ;  /* 0x0000b40001ed7983 */ /* 0x0003620000300800 */
[----:B------:R-:W-:-:S02]  /*113e0*/  F2FP.BF16.PACK_AB R162, R39, R40 ;  /* 0x0000002827a2723e */ /* 0x000fc400000010ff */
[----:B--2---:R-:W-:Y:S01]  /*113f0*/  F2FP.BF16.PACK_AB R163, R34, R32 ;  /* 0x0000002022a3723e */ /* 0x004fe200000010ff */
[----:B------:R-:W-:Y:S01]  /*11400*/  FADD.FTZ R0, R49, R0 ;  /* 0x0000000031007221 */ /* 0x000fe20000010000 */
[----:B------:R-:W-:Y:S01]  /*11410*/  HMMA.16816.F32.BF16 R196, R200, R4, R196 ;  /* 0x00000004c8c4723c */ /* 0x000fe200000418c4 */
[----:B------:R-:W-:Y:S01]  /*11420*/  FADD.FTZ R2, R251, R10 ;  /* 0x0000000afb027221 */ /* 0x000fe20000010000 */
[----:B------:R1:W5:Y:S01]  /*11430*/  LDL.LU R232, [R1+0xb0] ;  /* 0x0000b00001e87983 */ /* 0x0003620000300800 */
[----:B------:R-:W-:-:S05]  /*11440*/  FADD.FTZ R0, R46, R0 ;  /* 0x000000002e007221 */ /* 0x000fca0000010000 */
        /* <DEDUP_REMOVED lines=88> */
[----:B------:R-:W-:Y:S01]  /*119d0*/  @UP0 UIADD3 UR8, UR8, -0x4, URZ ;  /* 0xfffffffc08080890 */ /* 0x000fe2000fffe03f */
[----:B------:R-:W-:Y:S05]  /*119e0*/  @P0 BRA `(.L_x_165) ;  /* 0x0000001000000947 */ /* 0x000fea0003800000 */
.L_x_158:
[----:B-1----:R-:W-:-:S12]  /*119f0*/  UIADD3 UR8, UR21, -0x1, URZ ;  /* 0xffffffff15087890 */ /* 0x002fd8000fffe03f */
.L_x_165:
[----:B------:R-:W-:-:S13]  /*11a00*/  ISETP.LE.AND P0, PT, RZ, UR8, PT ;  /* 0x00000008ff007c0c */ /* 0x000fda000bf03270 */
[----:B------:R-:W-:Y:S05]  /*11a10*/  @!P0 BRA `(.L_x_166) ;  /* 0x00003fe000008947 */ /* 0x000fea0003800000 */
[----:B------:R-:W2:Y:S01]  /*11a20*/  LDL.64 R8, [R1+0x68] ;  /* 0x0000680001087983 */ /* 0x000ea20000100a00 */
[----:B-----5:R-:W-:Y:S01]  /*11a30*/  MOV R171, R3 ;  /* 0x0000000300ab7202 */ /* 0x020fe20000000f00 */
[----:B------:R-:W-:Y:S02]  /*11a40*/  IMAD.MOV.U32 R169, RZ, RZ, R167 ;  /* 0x000000ffffa97224 */ /* 0x000fe400078e00a7 */
[----:B-1-3--:R-:W3:Y:S01]  /*11a50*/  LDL R0, [R1+0x70] ;  /* 0x0000700001007983 */ /* 0x00aee20000100800 */
[----:B------:R-:W-:Y:S02]  /*11a60*/  IMAD.MOV.U32 R164, RZ, RZ, R168 ;  /* 0x000000ffffa47224 */ /* 0x000fe400078e00a8 */
[----:B------:R-:W-:Y:S01]  /*11a70*/  IMAD.MOV.U32 R170, RZ, RZ, R166 ;  /* 0x000000ffffaa7224 */ /* 0x000fe200078e00a6 */
[----:B------:R-:W4:Y:S04]  /*11a80*/  LDL.LU.64 R6, [R1+0xa0] ;  /* 0x0000a00001067983 */ /* 0x000f280000300a00 */
[----:B------:R-:W2:Y:S01]  /*11a90*/  LDL.LU.64 R4, [R1+0xa8] ;  /* 0x0000a80001047983 */ /* 0x000ea20000300a00 */
[----:B----4-:R-:W-:Y:S01]  /*11aa0*/  IMAD.MOV.U32 R3, RZ, RZ, R7 ;  /* 0x000000ffff037224 */ /* 0x010fe200078e0007 */
[----:B--2---:R-:W-:-:S05]  /*11ab0*/  MOV R2, R4 ;  /* 0x0000000400027202 */ /* 0x004fca0000000f00 */
[----:B------:R1:W-:Y:S01]  /*11ac0*/  STL.64 [R1+0x48], R2 ;  /* 0x0000480201007387 */ /* 0x0003e20000100a00 */
[----:B------:R-:W-:Y:S02]  /*11ad0*/  ISETP.GE.AND P3, PT, R8, c[0x0][0x220], PT ;  /* 0x0000880008007a0c */ /* 0x000fe40003f66270 */
[----:B---3--:R-:W-:Y:S01]  /*11ae0*/  ISETP.GE.AND P2, PT, R0, c[0x0][0x220], PT ;  /* 0x0000880000007a0c */ /* 0x008fe20003f46270 */
[----:B------:R-:W-:Y:S05]  /*11af0*/  BRA `(.L_x_167) ;  /* 0x000004e000007947 */ /* 0x000fea0003800000 */
.L_x_169:
[----:B------:R-:W2:Y:S01]  /*11b00*/  LDL.64 R166, [R1+0x80] ;  /* 0x0000800001a67983 */ /* 0x000ea20000100a00 */
[----:B------:R-:W-:Y:S02]  /*11b10*/  ULDC.64 UR4, c[0x0][0x198] ;  /* 0x0000660000047ab9 */ /* 0x000fe40000000a00 */
[----:B------:R-:W-:Y:S01]  /*11b20*/  UIADD3 UR20, UR8, -0x1, URZ ;  /* 0xffffffff08147890 */ /* 0x000fe2000fffe03f */
[----:B------:R-:W3:Y:S03]  /*11b30*/  LDL.64 R246, [R1+0x78] ;  /* 0x0000780001f67983 */ /* 0x000ee60000100a00 */
[----:B------:R-:W-:Y:S01]  /*11b40*/  USHF.R.S32.HI UR15, URZ, 0x1f, UR20 ;  /* 0x0000001f3f0f7899 */ /* 0x000fe20008011414 */
[----:B------:R1:W-:Y:S01]  /*11b50*/  @P3 STS.128 [R244+0x8000], RZ ;  /* 0x008000fff4003388 */ /* 0x0003e20000000c00 */
        /* <DEDUP_REMOVED lines=8> */
[C---:B------:R-:W-:Y:S02]  /*11be0*/  @!P3 LEA R166, P6, R3.reuse, c[0x0][0x168], 0x1 ;  /* 0x00005a0003a6ba11 */ /* 0x040fe400078c08ff */
        /* <DEDUP_REMOVED lines=9> */
[C---:B------:R-:W-:Y:S01]  /*11c80*/  @!P3 LEA R214, P6, R2.reuse, c[0x0][0x168], 0x1 ;  /* 0x00005a0002d6ba11 */ /* 0x040fe200078c08ff */
[----:B------:R1:W-:Y:S01]  /*11c90*/  @P2 STS.128 [R244+0xa000], RZ ;  /* 0x00a000fff4002388 */ /* 0x0003e20000000c00 */
[----:B------:R-:W-:Y:S02]  /*11ca0*/  IADD3.X R165, R165, UR11, RZ, P0, !PT ;  /* 0x0000000ba5a57c10 */ /* 0x000fe400087fe4ff */
[C---:B------:R-:W-:Y:S01]  /*11cb0*/  @!P2 LEA R210, P1, R2.reuse, c[0x0][0x168], 0x1 ;  /* 0x00005a0002d2aa11 */ /* 0x040fe200078208ff */
[----:B------:R-:W-:Y:S01]  /*11cc0*/  @!PT LDS RZ, [RZ] ;  /* 0x00000000fffff984 */ /* 0x000fe20000000800 */
[----:B------:R-:W-:Y:S01]  /*11cd0*/  @!PT LDS RZ, [RZ] ;  /* 0x00000000fffff984 */ /* 0x000fe20000000800 */
[----:B------:R-:W-:Y:S01]  /*11ce0*/  @!PT LDS RZ, [RZ] ;  /* 0x00000000fffff984 */ /* 0x000fe20000000800 */
[----:B------:R1:W-:Y:S01]  /*11cf0*/  @!P2 LDGSTS.E.BYPASS.LTC128B.128 [R244+0xa000], [R212.64+0x80] ;  /* 0x0a000080d4f4afae */ /* 0x0003e2000b901d52 */
[C-C-:B------:R-:W-:Y:S02]  /*11d00*/  @!P3 LEA.HI.X R215, R2.reuse, c[0x0][0x16c], R165.reuse, 0x1, P6 ;  /* 0x00005b0002d7ba11 */ /* 0x140fe400030f0ca5 */
[C---:B------:R-:W-:Y:S01]  /*11d10*/  @!P2 LEA.HI.X R211, R2.reuse, c[0x0][0x16c], R165, 0x1, P1 ;  /* 0x00005b0002d3aa11 */ /* 0x040fe200008f0ca5 */
[----:B------:R1:W-:Y:S01]  /*11d20*/  @P3 STS.128 [R244+0x8800], RZ ;  /* 0x008800fff4003388 */ /* 0x0003e20000000c00 */
[----:B------:R-:W-:Y:S03]  /*11d30*/  IADD3 R0, P5, R2, UR7, RZ ;  /* 0x0000000702007c10 */ /* 0x000fe6000ffbe0ff */
[----:B------:R-:W-:Y:S01]  /*11d40*/  @!PT LDS RZ, [RZ] ;  /* 0x00000000fffff984 */ /* 0x000fe20000000800 */
[----:B------:R-:W-:Y:S01]  /*11d50*/  @!PT LDS RZ, [RZ] ;  /* 0x00000000fffff984 */ /* 0x000fe20000000800 */
[----:B------:R-:W-:Y:S01]  /*11d60*/  @!PT LDS RZ, [RZ] ;  /* 0x00000000fffff984 */ /* 0x000fe20000000800 */
[----:B------:R1:W-:Y:S01]  /*11d70*/  @!P3 LDGSTS.E.BYPASS.LTC128B.128 [R244+0x8800], [R214.64] ;  /* 0x08800000d6f4bfae */ /* 0x0003e2000b901d52 */
[C---:B------:R-:W-:Y:S02]  /*11d80*/  @!P3 LEA R208, P6, R0.reuse, c[0x0][0x168], 0x1 ;  /* 0x00005a0000d0ba11 */ /* 0x040fe400078c08ff */
[C---:B------:R-:W-:Y:S01]  /*11d90*/  @!P2 LEA R204, P1, R0.reuse, c[0x0][0x168], 0x1 ;  /* 0x00005a0000ccaa11 */ /* 0x040fe200078208ff */
[----:B------:R1:W-:Y:S01]  /*11da0*/  @P2 STS.128 [R244+0xa800], RZ ;  /* 0x00a800fff4002388 */ /* 0x0003e20000000c00 */
[----:B------:R-:W-:Y:S02]  /*11db0*/  IADD3.X R2, R165, UR11, RZ, P5, !PT ;  /* 0x0000000ba5027c10 */ /* 0x000fe4000affe4ff */
[C---:B------:R-:W-:Y:S01]  /*11dc0*/  IADD3 R3, P0, R0.reuse, UR7, RZ ;  /* 0x0000000700037c10 */ /* 0x040fe2000ff1e0ff */
[----:B------:R-:W-:Y:S01]  /*11dd0*/  @!PT LDS RZ, [RZ] ;  /* 0x00000000fffff984 */ /* 0x000fe20000000800 */
[----:B------:R-:W-:Y:S01]  /*11de0*/  @!PT LDS RZ, [RZ] ;  /* 0x00000000fffff984 */ /* 0x000fe20000000800 */
[----:B------:R-:W-:Y:S01]  /*11df0*/  @!PT LDS RZ, [RZ] ;  /* 0x00000000fffff984 */ /* 0x000fe20000000800 */
[----:B------:R1:W-:Y:S01]  /*11e00*/  @!P2 LDGSTS.E.BYPASS.LTC128B.128 [R244+0xa800], [R210.64+0x80] ;  /* 0x0a800080d2f4afae */ /* 0x0003e2000b901d52 */
[C-C-:B------:R-:W-:Y:S02]  /*11e10*/  @!P3 LEA.HI.X R209, R0.reuse, c[0x0][0x16c], R2.reuse, 0x1, P6 ;  /* 0x00005b0000d1ba11 */ /* 0x140fe400030f0c02 */
[----:B------:R-:W-:Y:S01]  /*11e20*/  @!P2 LEA.HI.X R205, R0, c[0x0][0x16c], R2, 0x1, P1 ;  /* 0x00005b0000cdaa11 */ /* 0x000fe200008f0c02 */
[----:B------:R1:W-:Y:S01]  /*11e30*/  @P3 STS.128 [R244+0x9000], RZ ;  /* 0x009000fff4003388 */ /* 0x0003e20000000c00 */
[C---:B------:R-:W-:Y:S02]  /*11e40*/  @!P3 LEA R206, P5, R3.reuse, c[0x0][0x168], 0x1 ;  /* 0x00005a0003ceba11 */ /* 0x040fe400078a08ff */
[----:B------:R-:W-:Y:S01]  /*11e50*/  IADD3.X R165, R2, UR11, RZ, P0, !PT ;  /* 0x0000000b02a57c10 */ /* 0x000fe200087fe4ff */
[----:B------:R-:W-:Y:S01]  /*11e60*/  @!PT LDS RZ, [RZ] ;  /* 0x00000000fffff984 */ /* 0x000fe20000000800 */
[----:B------:R-:W-:Y:S01]  /*11e70*/  @!PT LDS RZ, [RZ] ;  /* 0x00000000fffff984 */ /* 0x000fe20000000800 */
[----:B------:R-:W-:Y:S01]  /*11e80*/  @!PT LDS RZ, [RZ] ;  /* 0x00000000fffff984 */ /* 0x000fe20000000800 */
[----:B------:R1:W-:Y:S01]  /*11e90*/  @!P3 LDGSTS.E.BYPASS.LTC128B.128 [R244+0x9000], [R208.64] ;  /* 0x09000000d0f4bfae */ /* 0x0003e2000b901d52 */
[C---:B--2---:R-:W-:Y:S02]  /*11ea0*/  @!P2 LEA R166, P0, R3.reuse, c[0x0][0x168], 0x1 ;  /* 0x00005a0003a6aa11 */ /* 0x044fe400078008ff */
[C-C-:B------:R-:W-:Y:S01]  /*11eb0*/  @!P3 LEA.HI.X R207, R3.reuse, c[0x0][0x16c], R165.reuse, 0x1, P5 ;  /* 0x00005b0003cfba11 */ /* 0x140fe200028f0ca5 */
[----:B------:R1:W-:Y:S01]  /*11ec0*/  @P2 STS.128 [R244+0xb000], RZ ;  /* 0x00b000fff4002388 */ /* 0x0003e20000000c00 */
[----:B------:R-:W-:Y:S03]  /*11ed0*/  @!P2 LEA.HI.X R167, R3, c[0x0][0x16c], R165, 0x1, P0 ;  /* 0x00005b0003a7aa11 */ /* 0x000fe600000f0ca5 */
        /* <DEDUP_REMOVED lines=9> */
[----:B------:R1:W-:Y:S04]  /*11f70*/  @P2 STS.128 [R244+0xb800], RZ ;  /* 0x00b800fff4002388 */ /* 0x0003e80000000c00 */
[----:B------:R-:W-:Y:S01]  /*11f80*/  @!PT LDS RZ, [RZ] ;  /* 0x00000000fffff984 */ /* 0x000fe20000000800 */
[----:B------:R-:W-:Y:S01]  /*11f90*/  @!PT LDS RZ, [RZ] ;  /* 0x00000000fffff984 */ /* 0x000fe20000000800 */
[----:B------:R-:W-:Y:S01]  /*11fa0*/  @!PT LDS RZ, [RZ] ;  /* 0x00000000fffff984 */ /* 0x000fe20000000800 */
[----:B------:R1:W-:Y:S04]  /*11fb0*/  @!P2 LDGSTS.E.BYPASS.LTC128B.128 [R244+0xb800], [R166.64+0x80] ;  /* 0x0b800080a6f4afae */ /* 0x0003e8000b901d52 */
[----:B------:R-:W0:Y:S01]  /*11fc0*/  LDGDEPBAR ;  /* 0x00000000000079af */ /* 0x000e220000000000 */
[----:B------:R-:W-:-:S05]  /*11fd0*/  BRA `(.L_x_168) ;  /* 0x00000fc000007947 */ /* 0x000fca0003800000 */
.L_x_167:
[----:B------:R-:W2:Y:S01]  /*11fe0*/  LDL.64 R4, [R1+0x48] ;  /* 0x0000480001047983 */ /* 0x000ea20000100a00 */
[----:B------:R-:W-:Y:S04]  /*11ff0*/  DEPBAR.LE SB0, 0x0 ;  /* 0x000080000000791a */ /* 0x000fe80000000000 */
[----:B------:R-:W-:Y:S01]  /*12000*/  USHF.R.S32.HI UR5, URZ, 0x1f, UR8 ;  /* 0x0000001f3f057899 */ /* 0x000fe20008011408 */
[----:B------:R-:W-:Y:S01]  /*12010*/  BAR.SYNC.DEFER_BLOCKING 0x0 ;  /* 0x0000000000007b1d */ /* 0x000fe20000010000 */
[----:B------:R-:W-:Y:S01]  /*12020*/  UIMAD UR4, UR12, UR8, URZ ;  /* 0x000000080c0472a4 */ /* 0x000fe2000f8e023f */
[----:B-1----:R-:W-:Y:S03]  /*12030*/  IMAD.U32 R2, RZ, RZ, UR8 ;  /* 0x00000008ff027e24 */ /* 0x002fe6000f8e00ff */
[----:B------:R-:W-:Y:S01]  /*12040*/  UIMAD UR4, UR5, UR17, UR4 ;  /* 0x00000011050472a4 */ /* 0x000fe2000f8e0204 */
[----:B------:R-:W-:Y:S01]  /*12050*/  @P3 STS.128 [R244+0xc000], RZ ;  /* 0x00c000fff4003388 */ /* 0x000fe20000000c00 */
[----:B--2---:R-:W-:Y:S05]  /*12060*/  IMAD.WIDE.U32 R2, R2, UR17, R4 ;  /* 0x0000001102027c25 */ /* 0x004fea000f8e0004 */
[C---:B------:R-:W-:Y:S02]  /*12070*/  @!P3 LEA R4, P4, R2.reuse, c[0x0][0x170], 0x1 ;  /* 0x00005c000204ba11 */ /* 0x040fe400078808ff */
[----:B------:R-:W-:Y:S02]  /*12080*/  IADD3 R0, R3, UR4, RZ ;  /* 0x0000000403007c10 */ /* 0x000fe4000fffe0ff */
        /* <DEDUP_REMOVED lines=8> */
[C---:B------:R-:W-:Y:S02]  /*12110*/  @!P3 LEA R14, P4, R3.reuse, c[0x0][0x170], 0x1 ;  /* 0x00005c00030eba11 */ /* 0x040fe400078808ff */
[----:B------:R-:W-:Y:S01]  /*12120*/  IADD3.X R2, R0, UR9, RZ, P1, !PT ;  /* 0x0000000900027c10 */ /* 0x000fe20008ffe4ff */
[----:B------:R-:W-:Y:S01]  /*12130*/  @P2 STS.128 [R244+0xe000], RZ ;  /* 0x00e000fff4002388 */ /* 0x000fe20000000c00 */
[C---:B------:R-:W-:Y:S02]  /*12140*/  @!P2 LEA R12, P0, R3.reuse, c[0x0][0x170], 0x1 ;  /* 0x00005c00030caa11 */ /* 0x040fe400078008ff */
[C-C-:B------:R-:W-:Y:S02]  /*12150*/  @!P3 LEA.HI.X R15, R3.reuse, c[0x0][0x174], R2.reuse, 0x1, P4 ;  /* 0x00005d00030fba11 */ /* 0x140fe400020f0c02 */
[C---:B------:R-:W-:Y:S01]  /*12160*/  @!P2 LEA.HI.X R13, R3.reuse, c[0x0][0x174], R2, 0x1, P0 ;  /* 0x00005d00030daa11 */ /* 0x040fe200000f0c02 */
[----:B------:R-:W-:Y:S01]  /*12170*/  @!PT LDS RZ, [RZ] ;  /* 0x00000000fffff984 */ /* 0x000fe20000000800 */
[----:B------:R-:W-:Y:S01]  /*12180*/  @!PT LDS RZ, [RZ] ;  /* 0x00000000fffff984 */ /* 0x000fe20000000800 */
[----:B------:R-:W-:Y:S01]  /*12190*/  @!PT LDS RZ, [RZ] ;  /* 0x00000000fffff984 */ /* 0x000fe20000000800 */
[----:B------:R2:W-:Y:S01]  /*121a0*/  @!P2 LDGSTS.E.BYPASS.LTC128B.128 [R244+0xe000], [R16.64+0x80] ;  /* 0x0e00008010f4afae */ /* 0x0005e2000b901d52 */
[----:B------:R-:W-:Y:S04]  /*121b0*/  IADD3 R0, P1, R3, UR14, RZ ;  /* 0x0000000e03007c10 */ /* 0x000fe8000ff3e0ff */
[----:B------:R-:W-:Y:S01]  /*121c0*/  @!P3 LEA R10, P5, R0, c[0x0][0x170], 0x1 ;  /* 0x00005c00000aba11 */ /* 0x000fe200078a08ff */
[----:B------:R-:W-:Y:S01]  /*121d0*/  @P3 STS.128 [R244+0xc800], RZ ;  /* 0x00c800fff4003388 */ /* 0x000fe20000000c00 */
[----:B------:R-:W-:Y:S02]  /*121e0*/  IADD3.X R3, R2, UR9, RZ, P1, !PT ;  /* 0x0000000902037c10 */ /* 0x000fe40008ffe4ff */
[C---:B------:R-:W-:Y:S02]  /*121f0*/  @!P2 LEA R6, P1, R0.reuse, c[0x0][0x170], 0x1 ;  /* 0x00005c000006aa11 */ /* 0x040fe400078208ff */
[C-C-:B------:R-:W-:Y:S01]  /*12200*/  @!P3 LEA.HI.X R11, R0.reuse, c[0x0][0x174], R3.reuse, 0x1, P5 ;  /* 0x00005d00000bba11 */ /* 0x140fe200028f0c03 */
[----:B------:R-:W-:Y:S01]  /*12210*/  @!PT LDS RZ, [RZ] ;  /* 0x00000000fffff984 */ /* 0x000fe20000000800 */
[----:B------:R-:W-:Y:S01]  /*12220*/  @!PT LDS RZ, [RZ] ;  /* 0x00000000fffff984 */ /* 0x000fe20000000800 */
[----:B------:R-:W-:Y:S01]  /*12230*/  @!PT LDS RZ, [RZ] ;  /* 0x00000000fffff984 */ /* 0x000fe20000000800 */
[----:B------:R3:W-:Y:S01]  /*12240*/  @!P3 LDGSTS.E.BYPASS.LTC128B.128 [R244+0xc800], [R14.64] ;  /* 0x0c8000000ef4bfae */ /* 0x0007e2000b901d52 */
[C---:B------:R-:W-:Y:S02]  /*12250*/  @!P2 LEA.HI.X R7, R0.reuse, c[0x0][0x174], R3, 0x1, P1 ;  /* 0x00005d000007aa11 */ /* 0x040fe400008f0c03 */
[----:B------:R-:W-:Y:S03]  /*12260*/  IADD3 R2, P0, R0, UR14, RZ ;  /* 0x0000000e00027c10 */ /* 0x000fe6000ff1e0ff */
[----:B------:R-:W-:Y:S01]  /*12270*/  @P2 STS.128 [R244+0xe800], RZ ;  /* 0x00e800fff4002388 */ /* 0x000fe20000000c00 */
[C---:B------:R-:W-:Y:S02]  /*12280*/  @!P3 LEA R8, P4, R2.reuse, c[0x0][0x170], 0x1 ;  /* 0x00005c000208ba11 */ /* 0x040fe400078808ff */
[----:B-1----:R-:W-:Y:S02]  /*12290*/  IADD3.X R5, R3, UR9, RZ, P0, !PT ;  /* 0x0000000903057c10 */ /* 0x002fe400087fe4ff */
[C---:B------:R-:W-:Y:S01]  /*122a0*/  @!P2 LEA R4, P0, R2.reuse, c[0x0][0x170], 0x1 ;  /* 0x00005c000204aa11 */ /* 0x040fe200078008ff */
[----:B------:R-:W-:Y:S01]  /*122b0*/  @!PT LDS RZ, [RZ] ;  /* 0x00000000fffff984 */ /* 0x000fe20000000800 */
[----:B------:R-:W-:Y:S01]  /*122c0*/  @!PT LDS RZ, [RZ] ;  /* 0x00000000fffff984 */ /* 0x000fe20000000800 */
[----:B------:R-:W-:Y:S01]  /*122d0*/  @!PT LDS RZ, [RZ] ;  /* 0x00000000fffff984 */ /* 0x000fe20000000800 */
[----:B------:R3:W-:Y:S01]  /*122e0*/  @!P2 LDGSTS.E.BYPASS.LTC128B.128 [R244+0xe800], [R12.64+0x80] ;  /* 0x0e8000800cf4afae */ /* 0x0007e2000b901d52 */
[C-C-:B------:R-:W-:Y:S02]  /*122f0*/  @!P3 LEA.HI.X R9, R2.reuse, c[0x0][0x174], R5.reuse, 0x1, P4 ;  /* 0x00005d000209ba11 */ /* 0x140fe400020f0c05 */
[----:B------:R-:W-:Y:S02]  /*12300*/  @!P2 LEA.HI.X R5, R2, c[0x0][0x174], R5, 0x1, P0 ;  /* 0x00005d000205aa11 */ /* 0x000fe400000f0c05 */
[----:B------:R-:W-:Y:S01]  /*12310*/  ISETP.LT.AND P4, PT, RZ, UR8, PT ;  /* 0x00000008ff007c0c */ /* 0x000fe2000bf81270 */
[----:B------:R-:W-:Y:S06]  /*12320*/  @P3 STS.128 [R244+0xd000], RZ ;  /* 0x00d000fff4003388 */ /* 0x000fec0000000c00 */
[----:B------:R-:W-:Y:S01]  /*12330*/  @!PT LDS RZ, [RZ] ;  /* 0x00000000fffff984 */ /* 0x000fe20000000800 */
[----:B------:R-:W-:Y:S01]  /*12340*/  @!PT LDS RZ, [RZ] ;  /* 0x00000000fffff984 */ /* 0x000fe20000000800 */
[----:B------:R-:W-:Y:S01]  /*12350*/  @!PT LDS RZ, [RZ] ;  /* 0x00000000fffff984 */ /* 0x000fe20000000800 */
[----:B------:R1:W-:Y:S06]  /*12360*/  @!P3 LDGSTS.E.BYPASS.LTC128B.128 [R244+0xd000], [R10.64] ;  /* 0x0d0000000af4bfae */ /* 0x0003ec000b901d52 */
[----:B------:R-:W-:Y:S06]  /*12370*/  @P2 STS.128 [R244+0xf000], RZ ;  /* 0x00f000fff4002388 */ /* 0x000fec0000000c00 */
[----:B------:R-:W-:Y:S01]  /*12380*/  @!PT LDS RZ, [RZ] ;  /* 0x00000000fffff984 */ /* 0x000fe20000000800 */
[----:B------:R-:W-:Y:S01]  /*12390*/  @!PT LDS RZ, [RZ] ;  /* 0x00000000fffff984 */ /* 0x000fe20000000800 */
[----:B------:R-:W-:Y:S01]  /*123a0*/  @!PT LDS RZ, [RZ] ;  /* 0x00000000fffff984 */ /* 0x000fe20000000800 */
[----:B------:R4:W-:Y:S06]  /*123b0*/  @!P2 LDGSTS.E.BYPASS.LTC128B.128 [R244+0xf000], [R6.64+0x80] ;  /* 0x0f00008006f4afae */ /* 0x0009ec000b901d52 */
        /* <DEDUP_REMOVED lines=10> */
[----:B------:R-:W-:Y:S06]  /*12460*/  LDSM.16.M88.4 R64, [R240] ;  /* 0x00000000f040783b */ /* 0x000fec0000000200 */
[----:B--2---:R-:W4:Y:S06]  /*12470*/  LDSM.16.M88.4 R16, [R232+0x8000] ;  /* 0x00800000e810783b */ /* 0x004f2c0000000200 */
[----:B------:R-:W1:Y:S06]  /*12480*/  LDSM.16.M88.4 R60, [R240+0x2000] ;  /* 0x00200000f03c783b */ /* 0x000e6c0000000200 */
[----:B------:R-:W2:Y:S06]  /*12490*/  LDSM.16.M88.4 R32, [R232+0x8800] ;  /* 0x00880000e820783b */ /* 0x000eac0000000200 */
[----:B------:R-:W0:Y:S06]  /*124a0*/  LDGDEPBAR ;  /* 0x00000000000079af */ /* 0x000e2c0000000000 */
[----:B------:R-:W5:Y:S06]  /*124b0*/  LDSM.16.M88.4 R48, [R232+0x9000] ;  /* 0x00900000e830783b */ /* 0x000f6c0000000200 */
[----:B------:R-:W2:Y:S06]  /*124c0*/  LDSM.16.M88.4 R204, [R232+0x9800] ;  /* 0x00980000e8cc783b */ /* 0x000eac0000000200 */
[----:B------:R-:W-:Y:S01]  /*124d0*/  LDSM.16.M88.4 R208, [R241] ;  /* 0x00000000f1d0783b */ /* 0x000fe20000000200 */
[-C--:B----4-:R-:W-:Y:S05]  /*124e0*/  HMMA.16816.F32.BF16 R4, R64, R16.reuse, RZ ;  /* 0x000000104004723c */ /* 0x090fea00000418ff */
[----:B------:R-:W4:Y:S03]  /*124f0*/  LDSM.16.M88.4 R212, [R239] ;  /* 0x00000000efd4783b */ /* 0x000f260000000200 */
[C---:B-1----:R-:W-:Y:S03]  /*12500*/  HMMA.16816.F32.BF16 R8, R60.reuse, R16, RZ ;  /* 0x000000103c08723c */ /* 0x042fe600000418ff */
[----:B------:R-:W1:Y:S06]  /*12510*/  LDSM.16.M88.4 R216, [R241+0x2000] ;  /* 0x00200000f1d8783b */ /* 0x000e6c0000000200 */
[----:B------:R-:W1:Y:S01]  /*12520*/  LDSM.16.M88.4 R220, [R239+0x800] ;  /* 0x00080000efdc783b */ /* 0x000e620000000200 */
[-C--:B---3--:R-:W-:Y:S05]  /*12530*/  HMMA.16816.F32.BF16 R12, R60, R18.reuse, RZ ;  /* 0x000000123c0c723c */ /* 0x088fea00000418ff */
[----:B------:R-:W3:Y:S03]  /*12540*/  LDSM.16.M88.4 R224, [R239+0x1000] ;  /* 0x00100000efe0783b */ /* 0x000ee60000000200 */
[C---:B------:R-:W-:Y:S03]  /*12550*/  HMMA.16816.F32.BF16 R16, R64.reuse, R18, RZ ;  /* 0x000000124010723c */ /* 0x040fe600000418ff */
[----:B------:R-:W1:Y:S05]  /*12560*/  LDSM.16.M88.4 R228, [R239+0x1800] ;  /* 0x00180000efe4783b */ /* 0x000e6a0000000200 */
[-C--:B--2---:R-:W-:Y:S08]  /*12570*/  HMMA.16816.F32.BF16 R20, R64, R32.reuse, RZ ;  /* 0x000000204014723c */ /* 0x084ff000000418ff */
[C---:B------:R-:W-:Y:S08]  /*12580*/  HMMA.16816.F32.BF16 R24, R60.reuse, R32, RZ ;  /* 0x000000203c18723c */ /* 0x040ff000000418ff */
[-C--:B------:R-:W-:Y:S08]  /*12590*/  HMMA.16816.F32.BF16 R28, R60, R34.reuse, RZ ;  /* 0x000000223c1c723c */ /* 0x080ff000000418ff */
[C---:B------:R-:W-:Y:S08]  /*125a0*/  HMMA.16816.F32.BF16 R32, R64.reuse, R34, RZ ;  /* 0x000000224020723c */ /* 0x040ff000000418ff */
[-C--:B-----5:R-:W-:Y:S08]  /*125b0*/  HMMA.16816.F32.BF16 R36, R64, R48.reuse, RZ ;  /* 0x000000304024723c */ /* 0x0a0ff000000418ff */
[C---:B------:R-:W-:Y:S08]  /*125c0*/  HMMA.16816.F32.BF16 R40, R60.reuse, R48, RZ ;  /* 0x000000303c28723c */ /* 0x040ff000000418ff */
[-C--:B------:R-:W-:Y:S08]  /*125d0*/  HMMA.16816.F32.BF16 R44, R60, R50.reuse, RZ ;  /* 0x000000323c2c723c */ /* 0x080ff000000418ff */
[C---:B------:R-:W-:Y:S08]  /*125e0*/  HMMA.16816.F32.BF16 R48, R64.reuse, R50, RZ ;  /* 0x000000324030723c */ /* 0x040ff000000418ff */
[-C--:B------:R-:W-:Y:S08]  /*125f0*/  HMMA.16816.F32.BF16 R52, R64, R204.reuse, RZ ;  /* 0x000000cc4034723c */ /* 0x080ff000000418ff */
[C---:B------:R-:W-:Y:S08]  /*12600*/  HMMA.16816.F32.BF16 R56, R60.reuse, R204, RZ ;  /* 0x000000cc3c38723c */ /* 0x040ff000000418ff */
[-C--:B------:R-:W-:Y:S08]  /*12610*/  HMMA.16816.F32.BF16 R60, R60, R206.reuse, RZ ;  /* 0x000000ce3c3c723c */ /* 0x080ff000000418ff */
[----:B------:R-:W-:Y:S01]  /*12620*/  HMMA.16816.F32.BF16 R64, R64, R206, RZ ;  /* 0x000000ce4040723c */ /* 0x000fe200000418ff */
[----:B------:R-:W-:Y:S07]  /*12630*/  LDSM.16.M88.4 R204, [R243] ;  /* 0x00000000f3cc783b */ /* 0x000fee0000000200 */
[-C--:B----4-:R-:W-:Y:S08]  /*12640*/  HMMA.16816.F32.BF16 R4, R208, R212.reuse, R4 ;  /* 0x000000d4d004723c */ /* 0x090ff00000041804 */
[C---:B-1----:R-:W-:Y:S08]  /*12650*/  HMMA.16816.F32.BF16 R8, R216.reuse, R212, R8 ;  /* 0x000000d4d808723c */ /* 0x042ff00000041808 */
[-C--:B------:R-:W-:Y:S08]  /*12660*/  HMMA.16816.F32.BF16 R12, R216, R214.reuse, R12 ;  /* 0x000000d6d80c723c */ /* 0x080ff0000004180c */
[C---:B------:R-:W-:Y:S01]  /*12670*/  HMMA.16816.F32.BF16 R16, R208.reuse, R214, R16 ;  /* 0x000000d6d010723c */ /* 0x040fe20000041810 */
[----:B------:R-:W1:Y:S07]  /*12680*/  LDSM.16.M88.4 R212, [R238+0x8000] ;  /* 0x00800000eed4783b */ /* 0x000e6e0000000200 */
[-C--:B------:R-:W-:Y:S08]  /*12690*/  HMMA.16816.F32.BF16 R20, R208, R220.reuse, R20 ;  /* 0x000000dcd014723c */ /* 0x080ff00000041814 */
[C---:B------:R-:W-:Y:S08]  /*126a0*/  HMMA.16816.F32.BF16 R24, R216.reuse, R220, R24 ;  /* 0x000000dcd818723c */ /* 0x040ff00000041818 */
        /* <DEDUP_REMOVED lines=8> */
[-C--:B------:R-:W-:Y:S08]  /*12730*/  HMMA.16816.F32.BF16 R52, R208, R228.reuse, R52 ;  /* 0x000000e4d034723c */ /* 0x080ff00000041834 */
[C---:B------:R-:W-:Y:S08]  /*12740*/  HMMA.16816.F32.BF16 R56, R216.reuse, R228, R56 ;  /* 0x000000e4d838723c */ /* 0x040ff00000041838 */
[-C--:B------:R-:W-:Y:S01]  /*12750*/  HMMA.16816.F32.BF16 R60, R216, R230.reuse, R60 ;  /* 0x000000e6d83c723c */ /* 0x080fe2000004183c */
[----:B------:R-:W3:Y:S07]  /*12760*/  LDSM.16.M88.4 R216, [R238+0x8800] ;  /* 0x00880000eed8783b */ /* 0x000eee0000000200 */
[----:B------:R-:W-:Y:S01]  /*12770*/  HMMA.16816.F32.BF16 R64, R208, R230, R64 ;  /* 0x000000e6d040723c */ /* 0x000fe20000041840 */
[----:B------:R-:W4:Y:S06]  /*12780*/  LDSM.16.M88.4 R208, [R238+0x9800] ;  /* 0x00980000eed0783b */ /* 0x000f2c0000000200 */
[----:B------:R-:W-:Y:S01]  /*12790*/  LDSM.16.M88.4 R228, [R237+0x1000] ;  /* 0x00100000ede4783b */ /* 0x000fe20000000200 */
[-C--:B-1----:R-:W-:Y:S08]  /*127a0*/  HMMA.16816.F32.BF16 R4, R204, R212.reuse, R4 ;  /* 0x000000d4cc04723c */ /* 0x082ff00000041804 */
[C---:B--2---:R-:W-:Y:S08]  /*127b0*/  HMMA.16816.F32.BF16 R8, R220.reuse, R212, R8 ;  /* 0x000000d4dc08723c */ /* 0x044ff00000041808 */
[-C--:B------:R-:W-:Y:S08]  /*127c0*/  HMMA.16816.F32.BF16 R12, R220, R214.reuse, R12 ;  /* 0x000000d6dc0c723c */ /* 0x080ff0000004180c */
[C---:B------:R-:W-:Y:S01]  /*127d0*/  HMMA.16816.F32.BF16 R16, R204.reuse, R214, R16 ;  /* 0x000000d6cc10723c */ /* 0x040fe20000041810 */
[----:B------:R-:W-:Y:S07]  /*127e0*/  LDSM.16.M88.4 R212, [R242] ;  /* 0x00000000f2d4783b */ /* 0x000fee0000000200 */
[-C--:B---3--:R-:W-:Y:S08]  /*127f0*/  HMMA.16816.F32.BF16 R20, R204, R216.reuse, R20 ;  /* 0x000000d8cc14723c */ /* 0x088ff00000041814 */
[C---:B------:R-:W-:Y:S08]  /*12800*/  HMMA.16816.F32.BF16 R24, R220.reuse, R216, R24 ;  /* 0x000000d8dc18723c */ /* 0x040ff00000041818 */
[-C--:B------:R-:W-:Y:S08]  /*12810*/  HMMA.16816.F32.BF16 R28, R220, R218.reuse, R28 ;  /* 0x000000dadc1c723c */ /* 0x080ff0000004181c */
[C---:B------:R-:W-:Y:S01]  /*12820*/  HMMA.16816.F32.BF16 R32, R204.reuse, R218, R32 ;  /* 0x000000dacc20723c */ /* 0x040fe20000041820 */
[----:B------:R-:W1:Y:S07]  /*12830*/  LDSM.16.M88.4 R216, [R237] ;  /* 0x00000000edd8783b */ /* 0x000e6e0000000200 */
[-C--:B------:R-:W-:Y:S08]  /*12840*/  HMMA.16816.F32.BF16 R36, R204, R224.reuse, R36 ;  /* 0x000000e0cc24723c */ /* 0x080ff00000041824 */
[C---:B------:R-:W-:Y:S08]  /*12850*/  HMMA.16816.F32.BF16 R40, R220.reuse, R224, R40 ;  /* 0x000000e0dc28723c */ /* 0x040ff00000041828 */
[-C--:B------:R-:W-:Y:S08]  /*12860*/  HMMA.16816.F32.BF16 R44, R220, R226.reuse, R44 ;  /* 0x000000e2dc2c723c */ /* 0x080ff0000004182c */
[C---:B------:R-:W-:Y:S01]  /*12870*/  HMMA.16816.F32.BF16 R48, R204.reuse, R226, R48 ;  /* 0x000000e2cc30723c */ /* 0x040fe20000041830 */
[----:B------:R-:W2:Y:S07]  /*12880*/  LDSM.16.M88.4 R224, [R242+0x2000] ;  /* 0x00200000f2e0783b */ /* 0x000eae0000000200 */
[-C--:B----4-:R-:W-:Y:S08]  /*12890*/  HMMA.16816.F32.BF16 R52, R204, R208.reuse, R52 ;  /* 0x000000d0cc34723c */ /* 0x090ff00000041834 */
        /* <DEDUP_REMOVED lines=16> */
[-C--:B------:R-:W-:Y:S08]  /*129a0*/  HMMA.16816.F32.BF16 R36, R212, R228.reuse, R36 ;  /* 0x000000e4d424723c */ /* 0x080ff00000041824 */
[C---:B------:R-:W-:Y:S08]  /*129b0*/  HMMA.16816.F32.BF16 R40, R224.reuse, R228, R40 ;  /* 0x000000e4e028723c */ /* 0x040ff00000041828 */
[-C--:B------:R-:W-:Y:S08]  /*129c0*/  HMMA.16816.F32.BF16 R44, R224, R230.reuse, R44 ;  /* 0x000000e6e02c723c */ /* 0x080ff0000004182c */
[C---:B------:R-:W-:Y:S01]  /*129d0*/  HMMA.16816.F32.BF16 R48, R212.reuse, R230, R48 ;  /* 0x000000e6d430723c */ /* 0x040fe20000041830 */
[----:B------:R-:W-:Y:S07]  /*129e0*/  LDSM.16.M88.4 R228, [R232+0xb000] ;  /* 0x00b00000e8e4783b */ /* 0x000fee0000000200 */
        /* <DEDUP_REMOVED lines=43> */
[----:B------:R-:W3:Y:S07]  /*12ca0*/  LDSM.16.M88.4 R228, [R238+0xa800] ;  /* 0x00a80000eee4783b */ /* 0x000eee0000000200 */
[-C--:B----4-:R-:W-:Y:S08]  /*12cb0*/  HMMA.16816.F32.BF16 R52, R212, R204.reuse, R52 ;  /* 0x000000ccd434723c */ /* 0x090ff00000041834 */
[C---:B------:R-:W-:Y:S08]  /*12cc0*/  HMMA.16816.F32.BF16 R56, R224.reuse, R204, R56 ;  /* 0x000000cce038723c */ /* 0x040ff00000041838 */
[-C--:B------:R-:W-:Y:S01]  /*12cd0*/  HMMA.16816.F32.BF16 R60, R224, R206.reuse, R60 ;  /* 0x000000cee03c723c */ /* 0x080fe2000004183c */
[----:B------:R-:W4:Y:S07]  /*12ce0*/  LDSM.16.M88.4 R224, [R238+0xb000] ;  /* 0x00b00000eee0783b */ /* 0x000f2e0000000200 */
[----:B------:R-:W-:Y:S01]  /*12cf0*/  HMMA.16816.F32.BF16 R64, R212, R206, R64 ;  /* 0x000000ced440723c */ /* 0x000fe20000041840 */
[----:B------:R-:W5:Y:S06]  /*12d00*/  LDSM.16.M88.4 R204, [R238+0xb800] ;  /* 0x00b80000eecc783b */ /* 0x000f6c0000000200 */
        /* <DEDUP_REMOVED lines=16> */
[-C--:B-----5:R-:W-:Y:S08]  /*12e10*/  HMMA.16816.F32.BF16 R52, R208, R204.reuse, R52 ;  /* 0x000000ccd034723c */ /* 0x0a0ff00000041834 */
[C---:B------:R-:W-:Y:S08]  /*12e20*/  HMMA.16816.F32.BF16 R56, R220.reuse, R204, R56 ;  /* 0x000000ccdc38723c */ /* 0x040ff00000041838 */
[-C--:B------:R-:W-:Y:S01]  /*12e30*/  HMMA.16816.F32.BF16 R60, R220, R206.reuse, R60 ;  /* 0x000000cedc3c723c */ /* 0x080fe2000004183c */
[----:B------:R-:W3:Y:S07]  /*12e40*/  LDSM.16.M88.4 R220, [R237+0x2800] ;  /* 0x00280000eddc783b */ /* 0x000eee0000000200 */
[----:B------:R-:W-:Y:S01]  /*12e50*/  HMMA.16816.F32.BF16 R64, R208, R206, R64 ;  /* 0x000000ced040723c */ /* 0x000fe20000041840 */
[----:B------:R-:W4:Y:S01]  /*12e60*/  LDSM.16.M88.4 R204, [R237+0x3800] ;  /* 0x00380000edcc783b */ /* 0x000f220000000200 */
[----:B------:R-:W-:Y:S05]  /*12e70*/  DEPBAR.LE SB0, 0x0 ;  /* 0x000080000000791a */ /* 0x000fea0000000000 */
[----:B------:R-:W-:Y:S01]  /*12e80*/  BAR.SYNC.DEFER_BLOCKING 0x0 ;  /* 0x0000000000007b1d */ /* 0x000fe20000010000 */
[-C--:B-1----:R-:W-:Y:S08]  /*12e90*/  HMMA.16816.F32.BF16 R4, R212, R216.reuse, R4 ;  /* 0x000000d8d404723c */ /* 0x082ff00000041804 */
[C---:B--2---:R-:W-:Y:S08]  /*12ea0*/  HMMA.16816.F32.BF16 R8, R224.reuse, R216, R8 ;  /* 0x000000d8e008723c */ /* 0x044ff00000041808 */
[-C--:B------:R-:W-:Y:S08]  /*12eb0*/  HMMA.16816.F32.BF16 R12, R224, R218.reuse, R12 ;  /* 0x000000dae00c723c */ /* 0x080ff0000004180c */
[C---:B------:R-:W-:Y:S08]  /*12ec0*/  HMMA.16816.F32.BF16 R16, R212.reuse, R218, R16 ;  /* 0x000000dad410723c */ /* 0x040ff00000041810 */
[-C--:B---3--:R-:W-:Y:S08]  /*12ed0*/  HMMA.16816.F32.BF16 R20, R212, R220.reuse, R20 ;  /* 0x000000dcd414723c */ /* 0x088ff00000041814 */
        /* <DEDUP_REMOVED lines=8> */
[C---:B------:R-:W-:Y:S08]  /*12f60*/  HMMA.16816.F32.BF16 R56, R224.reuse, R204, R56 ;  /* 0x000000cce038723c */ /* 0x040ff00000041838 */
[-C--:B------:R-:W-:Y:S08]  /*12f70*/  HMMA.16816.F32.BF16 R60, R224, R206.reuse, R60 ;  /* 0x000000cee03c723c */ /* 0x080ff0000004183c */
[----:B------:R-:W-:Y:S01]  /*12f80*/  HMMA.16816.F32.BF16 R64, R212, R206, R64 ;  /* 0x000000ced440723c */ /* 0x000fe20000041840 */
[----:B------:R-:W-:-:S07]  /*12f90*/  @P4 BRA `(.L_x_169) ;  /* 0xffffeb6000004947 */ /* 0x000fce000383ffff */
.L_x_168:
[----:B------:R-:W-:Y:S01]  /*12fa0*/  FMNMX.FTZ R0, R4, R164, !PT ;  /* 0x000000a404007209 */ /* 0x000fe20007810000 */
[----:B-1----:R-:W-:Y:S01]  /*12fb0*/  LDSM.16.MT88.4 R208, [R234+0xc000] ;  /* 0x00c00000ead0783b */ /* 0x002fe20000004200 */
[----:B------:R-:W-:Y:S02]  /*12fc0*/  UIADD3 UR8, UR8, -0x1, URZ ;  /* 0xffffffff08087890 */ /* 0x000fe4000fffe03f */
        /* <DEDUP_REMOVED lines=79> */
[----:B------:R-:W5:Y:S01]  /*134c0*/  SHFL.BFLY PT, R206, R166, 0x1, 0x1f ;  /* 0x0c201f00a6ce7f89 */ /* 0x000f6200000e0000 */
[----:B-1----:R-:W-:Y:S02]  /*134d0*/  FMNMX.FTZ R167, R167, R205, !PT ;  /* 0x000000cda7a77209 */ /* 0x002fe40007810000 */
[----:B--2---:R-:W-:Y:S03]  /*134e0*/  FMNMX.FTZ R3, R2, R3, !PT ;  /* 0x0000000302037209 */ /* 0x004fe60007810000 */
[C---:B---3--:R-:W-:Y:S02]  /*134f0*/  FADD.FTZ R0, -R167.reuse, R169 ;  /* 0x000000a9a7007221 */ /* 0x048fe40000010100 */
[----:B------:R-:W-:Y:S02]  /*13500*/  FMUL.FTZ R169, R167, c[0x0][0x23c] ;  /* 0x00008f00a7a97a20 */ /* 0x000fe40000410000 */
[----:B------:R-:W-:Y:S01]  /*13510*/  FMUL.FTZ R0, R0, c[0x0][0x23c] ;  /* 0x00008f0000007a20 */ /* 0x000fe20000410000 */
[----:B-----5:R-:W-:Y:S01]  /*13520*/  FMNMX.FTZ R166, R166, R206, !PT ;  /* 0x000000cea6a67209 */ /* 0x020fe20007810000 */
[----:B------:R-:W-:Y:S01]  /*13530*/  FMUL.FTZ R212, R3, c[0x0][0x23c] ;  /* 0x00008f0003d47a20 */ /* 0x000fe20000410000 */
[----:B------:R-:W1:Y:S01]  /*13540*/  LDSM.16.MT88.4 R204, [R233+0xc000] ;  /* 0x00c00000e9cc783b */ /* 0x000e620000004200 */
[----:B------:R2:W3:Y:S01]  /*13550*/  MUFU.EX2 R164, R0 ;  /* 0x0000000000a47308 */ /* 0x0004e20000000800 */
[C---:B----4-:R-:W-:Y:S02]  /*13560*/  FMUL.FTZ R68, R165.reuse, R68 ;  /* 0x00000044a5447220 */ /* 0x050fe40000410000 */
        /* <DEDUP_REMOVED lines=11> */
[----:B--2---:R-:W-:Y:S02]  /*13620*/  FADD.FTZ R0, -R166, R170 ;  /* 0x000000aaa6007221 */ /* 0x004fe40000010100 */
[----:B------:R-:W-:Y:S02]  /*13630*/  FMUL.FTZ R170, R168, c[0x0][0x23c] ;  /* 0x00008f00a8aa7a20 */ /* 0x000fe40000410000 */
[----:B------:R-:W-:Y:S02]  /*13640*/  FMUL.FTZ R0, R0, c[0x0][0x23c] ;  /* 0x00008f0000007a20 */ /* 0x000fe40000410000 */
[----:B---3--:R-:W-:Y:S01]  /*13650*/  FMUL.FTZ R70, R164, R70 ;  /* 0x00000046a4467220 */ /* 0x008fe20000410000 */
[----:B------:R-:W-:Y:S01]  /*13660*/  FSEL R170, R170, RZ, P0 ;  /* 0x000000ffaaaa7208 */ /* 0x000fe20000000000 */
[----:B------:R2:W3:Y:S01]  /*13670*/  MUFU.EX2 R2, R0 ;  /* 0x0000000000027308 */ /* 0x0004e20000000800 */
[----:B------:R-:W-:Y:S01]  /*13680*/  FSETP.NEU.FTZ.AND P0, PT, R167, -INF , PT ;  /* 0xff800000a700780b */ /* 0x000fe20003f1d000 */
[----:B------:R-:W-:Y:S02]  /*13690*/  FMUL.FTZ R71, R164, R71 ;  /* 0x00000047a4477220 */ /* 0x000fe40000410000 */
[--C-:B------:R-:W-:Y:S01]  /*136a0*/  FFMA.FTZ R4, R4, c[0x0][0x23c], -R170.reuse ;  /* 0x00008f0004047a23 */ /* 0x100fe200000108aa */
[----:B------:R-:W-:Y:S01]  /*136b0*/  FSEL R169, R169, RZ, P0 ;  /* 0x000000ffa9a97208 */ /* 0x000fe20000000000 */
[--C-:B------:R-:W-:Y:S01]  /*136c0*/  FFMA.FTZ R5, R5, c[0x0][0x23c], -R170.reuse ;  /* 0x00008f0005057a23 */ /* 0x100fe200000108aa */
[----:B------:R-:W-:Y:S01]  /*136d0*/  FSETP.NEU.FTZ.AND P0, PT, R166, -INF , PT ;  /* 0xff800000a600780b */ /* 0x000fe20003f1d000 */
[--C-:B------:R-:W-:Y:S02]  /*136e0*/  FFMA.FTZ R16, R16, c[0x0][0x23c], -R170.reuse ;  /* 0x00008f0010107a23 */ /* 0x100fe400000108aa */
[--C-:B------:R-:W-:Y:S01]  /*136f0*/  FFMA.FTZ R6, R6, c[0x0][0x23c], -R169.reuse ;  /* 0x00008f0006067a23 */ /* 0x100fe200000108a9 */
[----:B------:R-:W-:Y:S01]  /*13700*/  MUFU.EX2 R228, R4 ;  /* 0x0000000400e47308 */ /* 0x000fe20000000800 */
[--C-:B------:R-:W-:Y:S02]  /*13710*/  FFMA.FTZ R7, R7, c[0x0][0x23c], -R169.reuse ;  /* 0x00008f0007077a23 */ /* 0x100fe400000108a9 */
[----:B------:R-:W-:Y:S02]  /*13720*/  FFMA.FTZ R17, R17, c[0x0][0x23c], -R170 ;  /* 0x00008f0011117a23 */ /* 0x000fe400000108aa */
[--C-:B------:R-:W-:Y:S02]  /*13730*/  FFMA.FTZ R18, R18, c[0x0][0x23c], -R169.reuse ;  /* 0x00008f0012127a23 */ /* 0x100fe400000108a9 */
[----:B------:R-:W-:Y:S02]  /*13740*/  FFMA.FTZ R19, R19, c[0x0][0x23c], -R169 ;  /* 0x00008f0013137a23 */ /* 0x000fe400000108a9 */
[C---:B------:R-:W-:Y:S01]  /*13750*/  FMUL.FTZ R82, R164.reuse, R82 ;  /* 0x00000052a4527220 */ /* 0x040fe20000410000 */
[----:B------:R4:W-:Y:S01]  /*13760*/  MUFU.EX2 R222, R6 ;  /* 0x0000000600de7308 */ /* 0x0009e20000000800 */
[----:B------:R-:W-:Y:S02]  /*13770*/  FMUL.FTZ R83, R164, R83 ;  /* 0x00000053a4537220 */ /* 0x000fe40000410000 */
[----:B--2---:R-:W-:Y:S02]  /*13780*/  FADD.FTZ R0, -R3, R171 ;  /* 0x000000ab03007221 */ /* 0x004fe40000010100 */
[----:B------:R-:W-:Y:S02]  /*13790*/  FMUL.FTZ R171, R166, c[0x0][0x23c] ;  /* 0x00008f00a6ab7a20 */ /* 0x000fe40000410000 */
[----:B------:R-:W-:Y:S02]  /*137a0*/  FMUL.FTZ R0, R0, c[0x0][0x23c] ;  /* 0x00008f0000007a20 */ /* 0x000fe40000410000 */
[C---:B---3--:R-:W-:Y:S01]  /*137b0*/  FMUL.FTZ R72, R2.reuse, R72 ;  /* 0x0000004802487220 */ /* 0x048fe20000410000 */
[----:B------:R-:W-:Y:S01]  /*137c0*/  FSEL R171, R171, RZ, P0 ;  /* 0x000000ffabab7208 */ /* 0x000fe20000000000 */
[----:B------:R2:W-:Y:S01]  /*137d0*/  MUFU.EX2 R226, R16 ;  /* 0x0000001000e27308 */ /* 0x0005e20000000800 */
[----:B------:R-:W-:Y:S01]  /*137e0*/  FSETP.NEU.FTZ.AND P0, PT, R3, -INF , PT ;  /* 0xff8000000300780b */ /* 0x000fe20003f1d000 */
[----:B------:R-:W-:Y:S02]  /*137f0*/  FMUL.FTZ R73, R2, R73 ;  /* 0x0000004902497220 */ /* 0x000fe40000410000 */
[--C-:B------:R-:W-:Y:S01]  /*13800*/  FFMA.FTZ R8, R8, c[0x0][0x23c], -R171.reuse ;  /* 0x00008f0008087a23 */ /* 0x100fe200000108ab */
[----:B------:R-:W-:Y:S01]  /*13810*/  FSEL R212, R212, RZ, P0 ;  /* 0x000000ffd4d47208 */ /* 0x000fe20000000000 */
[--C-:B------:R-:W-:Y:S02]  /*13820*/  FFMA.FTZ R9, R9, c[0x0][0x23c], -R171.reuse ;  /* 0x00008f0009097a23 */ /* 0x100fe400000108ab */
[--C-:B------:R-:W-:Y:S02]  /*13830*/  FFMA.FTZ R12, R12, c[0x0][0x23c], -R171.reuse ;  /* 0x00008f000c0c7a23 */ /* 0x100fe400000108ab */
[----:B------:R-:W3:Y:S01]  /*13840*/  MUFU.EX2 R214, R17 ;  /* 0x0000001100d67308 */ /* 0x000ee20000000800 */
[--C-:B------:R-:W-:Y:S02]  /*13850*/  FFMA.FTZ R10, R10, c[0x0][0x23c], -R212.reuse ;  /* 0x00008f000a0a7a23 */ /* 0x100fe400000108d4 */
[--C-:B------:R-:W-:Y:S02]  /*13860*/  FFMA.FTZ R11, R11, c[0x0][0x23c], -R212.reuse ;  /* 0x00008f000b0b7a23 */ /* 0x100fe400000108d4 */
[----:B------:R-:W-:Y:S02]  /*13870*/  FFMA.FTZ R13, R13, c[0x0][0x23c], -R171 ;  /* 0x00008f000d0d7a23 */ /* 0x000fe400000108ab */
[--C-:B------:R-:W-:Y:S02]  /*13880*/  FFMA.FTZ R14, R14, c[0x0][0x23c], -R212.reuse ;  /* 0x00008f000e0e7a23 */ /* 0x100fe400000108d4 */
[----:B------:R-:W-:Y:S01]  /*13890*/  FFMA.FTZ R15, R15, c[0x0][0x23c], -R212 ;  /* 0x00008f000f0f7a23 */ /* 0x000fe200000108d4 */
[----:B------:R5:W-:Y:S01]  /*138a0*/  MUFU.EX2 R227, R18 ;  /* 0x0000001200e37308 */ /* 0x000be20000000800 */
[----:B----4-:R-:W-:Y:S02]  /*138b0*/  FMUL.FTZ R6, R164, R178 ;  /* 0x000000b2a4067220 */ /* 0x010fe40000410000 */
[C---:B------:R-:W-:Y:S02]  /*138c0*/  FMUL.FTZ R4, R165.reuse, R176 ;  /* 0x000000b0a5047220 */ /* 0x040fe40000410000 */
[C---:B--2---:R-:W-:Y:S02]  /*138d0*/  FMUL.FTZ R16, R165.reuse, R184 ;  /* 0x000000b8a5107220 */ /* 0x044fe40000410000 */
[C---:B------:R-:W-:Y:S02]  /*138e0*/  FMUL.FTZ R76, R2.reuse, R76 ;  /* 0x0000004c024c7220 */ /* 0x040fe40000410000 */
[----:B------:R-:W-:Y:S01]  /*138f0*/  FMUL.FTZ R77, R2, R77 ;  /* 0x0000004d024d7220 */ /* 0x000fe20000410000 */
[----:B------:R2:W-:Y:S01]  /*13900*/  MUFU.EX2 R225, R19 ;  /* 0x0000001300e17308 */ /* 0x0005e20000000800 */
[C---:B------:R-:W-:Y:S02]  /*13910*/  FMUL.FTZ R86, R164.reuse, R86 ;  /* 0x00000056a4567220 */ /* 0x040fe40000410000 */
[----:B------:R-:W-:Y:S01]  /*13920*/  FMUL.FTZ R87, R164, R87 ;  /* 0x00000057a4577220 */ /* 0x000fe20000410000 */
[----:B---3--:R-:W-:Y:S01]  /*13930*/  F2FP.BF16.PACK_AB R178, R214, R226 ;  /* 0x000000e2d6b2723e */ /* 0x008fe200000010ff */
[----:B------:R-:W-:Y:S02]  /*13940*/  FMUL.FTZ R17, R165, R185 ;  /* 0x000000b9a5117220 */ /* 0x000fe40000410000 */
[C---:B------:R-:W-:Y:S02]  /*13950*/  FMUL.FTZ R88, R2.reuse, R88 ;  /* 0x0000005802587220 */ /* 0x040fe40000410000 */
[C---:B------:R-:W-:Y:S01]  /*13960*/  FMUL.FTZ R89, R2.reuse, R89 ;  /* 0x0000005902597220 */ /* 0x040fe20000410000 */
[----:B------:R-:W3:Y:S01]  /*13970*/  MUFU.EX2 R217, R5 ;  /* 0x0000000500d97308 */ /* 0x000ee20000000800 */
[C---:B------:R-:W-:Y:S02]  /*13980*/  FMUL.FTZ R92, R2.reuse, R92 ;  /* 0x0000005c025c7220 */ /* 0x040fe40000410000 */
[----:B------:R-:W-:Y:S02]  /*13990*/  FMUL.FTZ R93, R2, R93 ;  /* 0x0000005d025d7220 */ /* 0x000fe40000410000 */
[C---:B-----5:R-:W-:Y:S02]  /*139a0*/  FMUL.FTZ R18, R164.reuse, R186 ;  /* 0x000000baa4127220 */ /* 0x060fe40000410000 */
[C---:B------:R-:W-:Y:S02]  /*139b0*/  FMUL.FTZ R98, R164.reuse, R98 ;  /* 0x00000062a4627220 */ /* 0x040fe40000410000 */
[C---:B------:R-:W-:Y:S01]  /*139c0*/  FMUL.FTZ R99, R164.reuse, R99 ;  /* 0x00000063a4637220 */ /* 0x040fe20000410000 */
[----:B------:R-:W4:Y:S01]  /*139d0*/  MUFU.EX2 R216, R7 ;  /* 0x0000000700d87308 */ /* 0x000f220000000800 */
[C---:B------:R-:W-:Y:S02]  /*139e0*/  FMUL.FTZ R102, R164.reuse, R102 ;  /* 0x00000066a4667220 */ /* 0x040fe40000410000 */
[C---:B------:R-:W-:Y:S02]  /*139f0*/  FMUL.FTZ R103, R164.reuse, R103 ;  /* 0x00000067a4677220 */ /* 0x040fe40000410000 */
[----:B--2---:R-:W-:Y:S02]  /*13a00*/  FMUL.FTZ R19, R164, R187 ;  /* 0x000000bba4137220 */ /* 0x004fe40000410000 */
[----:B------:R-:W-:Y:S01]  /*13a10*/  LDSM.16.MT88.4 R184, [R235+0xc000] ;  /* 0x00c00000ebb8783b */ /* 0x000fe20000004200 */
[C---:B------:R-:W-:Y:S02]  /*13a20*/  FMUL.FTZ R104, R2.reuse, R104 ;  /* 0x0000006802687220 */ /* 0x040fe40000410000 */
[----:B------:R-:W2:Y:S01]  /*13a30*/  MUFU.EX2 R0, R0 ;  /* 0x0000000000007308 */ /* 0x000ea20000000800 */
[C---:B------:R-:W-:Y:S02]  /*13a40*/  FMUL.FTZ R105, R2.reuse, R105 ;  /* 0x0000006902697220 */ /* 0x040fe40000410000 */
[C---:B------:R-:W-:Y:S01]  /*13a50*/  FMUL.FTZ R108, R2.reuse, R108 ;  /* 0x0000006c026c7220 */ /* 0x040fe20000410000 */
[----:B---3--:R-:W-:Y:S01]  /*13a60*/  F2FP.BF16.PACK_AB R176, R217, R228 ;  /* 0x000000e4d9b0723e */ /* 0x008fe200000010ff */
[C---:B------:R-:W-:Y:S02]  /*13a70*/  FMUL.FTZ R5, R165.reuse, R177 ;  /* 0x000000b1a5057220 */ /* 0x040fe40000410000 */
[----:B------:R-:W-:Y:S02]  /*13a80*/  FMUL.FTZ R109, R2, R109 ;  /* 0x0000006d026d7220 */ /* 0x000fe40000410000 */
[C---:B------:R-:W-:Y:S01]  /*13a90*/  FMUL.FTZ R114, R164.reuse, R114 ;  /* 0x00000072a4727220 */ /* 0x040fe20000410000 */
[----:B------:R3:W-:Y:S01]  /*13aa0*/  MUFU.EX2 R219, R8 ;  /* 0x0000000800db7308 */ /* 0x0007e20000000800 */
[----:B------:R-:W-:Y:S02]  /*13ab0*/  FMUL.FTZ R115, R164, R115 ;  /* 0x00000073a4737220 */ /* 0x000fe40000410000 */
[----:B------:R-:W-:Y:S01]  /*13ac0*/  FMUL.FTZ R116, R165, R116 ;  /* 0x00000074a5747220 */ /* 0x000fe20000410000 */
[----:B----4-:R-:W-:Y:S01]  /*13ad0*/  F2FP.BF16.PACK_AB R177, R216, R222 ;  /* 0x000000ded8b1723e */ /* 0x010fe200000010ff */
[----:B------:R-:W-:Y:S01]  /*13ae0*/  FMUL.FTZ R7, R164, R179 ;  /* 0x000000b3a4077220 */ /* 0x000fe20000410000 */
[----:B------:R-:W-:Y:S01]  /*13af0*/  F2FP.BF16.PACK_AB R179, R225, R227 ;  /* 0x000000e3e1b3723e */ /* 0x000fe200000010ff */
[--C-:B------:R-:W-:Y:S02]  /*13b00*/  FFMA.FTZ R36, R36, c[0x0][0x23c], -R170.reuse ;  /* 0x00008f0024247a23 */ /* 0x100fe400000108aa */
[--C-:B------:R-:W-:Y:S01]  /*13b10*/  FFMA.FTZ R37, R37, c[0x0][0x23c], -R170.reuse ;  /* 0x00008f0025257a23 */ /* 0x100fe200000108aa */
[----:B------:R4:W-:Y:S01]  /*13b20*/  MUFU.EX2 R218, R10 ;  /* 0x0000000a00da7308 */ /* 0x0009e20000000800 */
[--C-:B------:R-:W-:Y:S02]  /*13b30*/  FFMA.FTZ R38, R38, c[0x0][0x23c], -R169.reuse ;  /* 0x00008f0026267a23 */ /* 0x100fe400000108a9 */
[-C--:B-1----:R-:W-:Y:S05]  /*13b40*/  HMMA.16816.F32.BF16 R4, R176, R204.reuse, R4 ;  /* 0x000000ccb004723c */ /* 0x082fea0000041804 */
[C---:B--2---:R-:W-:Y:S02]  /*13b50*/  FMUL.FTZ R74, R0.reuse, R74 ;  /* 0x0000004a004a7220 */ /* 0x044fe40000410000 */
[----:B------:R1:W-:Y:S01]  /*13b60*/  MUFU.EX2 R221, R11 ;  /* 0x0000000b00dd7308 */ /* 0x0003e20000000800 */
[----:B------:R-:W-:Y:S04]  /*13b70*/  FMUL.FTZ R75, R0, R75 ;  /* 0x0000004b004b7220 */ /* 0x000fe80000410000 */
[----:B---3--:R-:W-:Y:S02]  /*13b80*/  FMUL.FTZ R8, R2, R172 ;  /* 0x000000ac02087220 */ /* 0x008fe40000410000 */
[C---:B------:R-:W-:Y:S02]  /*13b90*/  FMUL.FTZ R78, R0.reuse, R78 ;  /* 0x0000004e004e7220 */ /* 0x040fe40000410000 */
[C---:B------:R-:W-:Y:S01]  /*13ba0*/  FMUL.FTZ R79, R0.reuse, R79 ;  /* 0x0000004f004f7220 */ /* 0x040fe20000410000 */
[----:B------:R2:W-:Y:S01]  /*13bb0*/  MUFU.EX2 R220, R12 ;  /* 0x0000000c00dc7308 */ /* 0x0005e20000000800 */
[C---:B------:R-:W-:Y:S02]  /*13bc0*/  FMUL.FTZ R90, R0.reuse, R90 ;  /* 0x0000005a005a7220 */ /* 0x040fe40000410000 */
[C---:B------:R-:W-:Y:S02]  /*13bd0*/  FMUL.FTZ R91, R0.reuse, R91 ;  /* 0x0000005b005b7220 */ /* 0x040fe40000410000 */
[C---:B----4-:R-:W-:Y:S02]  /*13be0*/  FMUL.FTZ R10, R0.reuse, R174 ;  /* 0x000000ae000a7220 */ /* 0x050fe40000410000 */
[C---:B------:R-:W-:Y:S02]  /*13bf0*/  FMUL.FTZ R94, R0.reuse, R94 ;  /* 0x0000005e005e7220 */ /* 0x040fe40000410000 */
[C---:B------:R-:W-:Y:S01]  /*13c00*/  FMUL.FTZ R95, R0.reuse, R95 ;  /* 0x0000005f005f7220 */ /* 0x040fe20000410000 */
[----:B------:R-:W3:Y:S01]  /*13c10*/  MUFU.EX2 R224, R13 ;  /* 0x0000000d00e07308 */ /* 0x000ee20000000800 */
[C---:B------:R-:W-:Y:S02]  /*13c20*/  FMUL.FTZ R106, R0.reuse, R106 ;  /* 0x0000006a006a7220 */ /* 0x040fe40000410000 */
[C---:B------:R-:W-:Y:S02]  /*13c30*/  FMUL.FTZ R107, R0.reuse, R107 ;  /* 0x0000006b006b7220 */ /* 0x040fe40000410000 */
[C---:B-1----:R-:W-:Y:S02]  /*13c40*/  FMUL.FTZ R11, R0.reuse, R175 ;  /* 0x000000af000b7220 */ /* 0x042fe40000410000 */
[C---:B------:R-:W-:Y:S02]  /*13c50*/  FMUL.FTZ R110, R0.reuse, R110 ;  /* 0x0000006e006e7220 */ /* 0x040fe40000410000 */
[----:B------:R-:W-:Y:S01]  /*13c60*/  FMUL.FTZ R111, R0, R111 ;  /* 0x0000006f006f7220 */ /* 0x000fe20000410000 */
[----:B------:R1:W-:Y:S01]  /*13c70*/  MUFU.EX2 R223, R14 ;  /* 0x0000000e00df7308 */ /* 0x0003e20000000800 */
[----:B------:R-:W-:Y:S02]  /*13c80*/  FMUL.FTZ R117, R165, R117 ;  /* 0x00000075a5757220 */ /* 0x000fe40000410000 */
[----:B------:R-:W-:Y:S02]  /*13c90*/  FMUL.FTZ R118, R164, R118 ;  /* 0x00000076a4767220 */ /* 0x000fe40000410000 */
[----:B--2---:R-:W-:Y:S02]  /*13ca0*/  FMUL.FTZ R12, R2, R180 ;  /* 0x000000b4020c7220 */ /* 0x004fe40000410000 */
[----:B------:R-:W-:Y:S02]  /*13cb0*/  FMUL.FTZ R119, R164, R119 ;  /* 0x00000077a4777220 */ /* 0x000fe40000410000 */
[--C-:B------:R-:W-:Y:S01]  /*13cc0*/  FFMA.FTZ R20, R20, c[0x0][0x23c], -R170.reuse ;  /* 0x00008f0014147a23 */ /* 0x100fe200000108aa */
[----:B------:R-:W2:Y:S01]  /*13cd0*/  MUFU.EX2 R213, R15 ;  /* 0x0000000f00d57308 */ /* 0x000ea20000000800 */
[--C-:B------:R-:W-:Y:S02]  /*13ce0*/  FFMA.FTZ R21, R21, c[0x0][0x23c], -R170.reuse ;  /* 0x00008f0015157a23 */ /* 0x100fe400000108aa */
[--C-:B------:R-:W-:Y:S01]  /*13cf0*/  FFMA.FTZ R22, R22, c[0x0][0x23c], -R169.reuse ;  /* 0x00008f0016167a23 */ /* 0x100fe200000108a9 */
[----:B---3--:R-:W-:Y:S01]  /*13d00*/  F2FP.BF16.PACK_AB R174, R224, R220 ;  /* 0x000000dce0ae723e */ /* 0x008fe200000010ff */
[C---:B------:R-:W-:Y:S02]  /*13d10*/  FMUL.FTZ R13, R2.reuse, R181 ;  /* 0x000000b5020d7220 */ /* 0x040fe40000410000 */
[--C-:B------:R-:W-:Y:S02]  /*13d20*/  FFMA.FTZ R23, R23, c[0x0][0x23c], -R169.reuse ;  /* 0x00008f0017177a23 */ /* 0x100fe400000108a9 */
[C---:B------:R-:W-:Y:S01]  /*13d30*/  FMUL.FTZ R120, R2.reuse, R120 ;  /* 0x0000007802787220 */ /* 0x040fe20000410000 */
[----:B------:R-:W3:Y:S01]  /*13d40*/  MUFU.EX2 R215, R9 ;  /* 0x0000000900d77308 */ /* 0x000ee20000000800 */
[----:B------:R-:W-:Y:S02]  /*13d50*/  FMUL.FTZ R121, R2, R121 ;  /* 0x0000007902797220 */ /* 0x000fe40000410000 */
[C---:B------:R-:W-:Y:S02]  /*13d60*/  FMUL.FTZ R122, R0.reuse, R122 ;  /* 0x0000007a007a7220 */ /* 0x040fe40000410000 */
[C---:B-1----:R-:W-:Y:S02]  /*13d70*/  FMUL.FTZ R14, R0.reuse, R182 ;  /* 0x000000b6000e7220 */ /* 0x042fe40000410000 */
[----:B------:R-:W-:Y:S02]  /*13d80*/  FMUL.FTZ R123, R0, R123 ;  /* 0x0000007b007b7220 */ /* 0x000fe40000410000 */
[--C-:B------:R-:W-:Y:S01]  /*13d90*/  FFMA.FTZ R39, R39, c[0x0][0x23c], -R169.reuse ;  /* 0x00008f0027277a23 */ /* 0x100fe200000108a9 */
[----:B------:R1:W-:Y:S01]  /*13da0*/  MUFU.EX2 R252, R22 ;  /* 0x0000001600fc7308 */ /* 0x0003e20000000800 */
[--C-:B------:R-:W-:Y:S02]  /*13db0*/  FFMA.FTZ R48, R48, c[0x0][0x23c], -R170.reuse ;  /* 0x00008f0030307a23 */ /* 0x100fe400000108aa */
[----:B------:R-:W-:Y:S01]  /*13dc0*/  FFMA.FTZ R49, R49, c[0x0][0x23c], -R170 ;  /* 0x00008f0031317a23 */ /* 0x000fe200000108aa */
[----:B--2---:R-:W-:Y:S01]  /*13dd0*/  F2FP.BF16.PACK_AB R175, R213, R223 ;  /* 0x000000dfd5af723e */ /* 0x004fe200000010ff */
[----:B------:R-:W-:Y:S02]  /*13de0*/  FMUL.FTZ R15, R0, R183 ;  /* 0x000000b7000f7220 */ /* 0x000fe40000410000 */
[----:B------:R-:W2:Y:S01]  /*13df0*/  LDSM.16.MT88.4 R180, [R236+0xc000] ;  /* 0x00c00000ecb4783b */ /* 0x000ea20000004200 */
[--C-:B------:R-:W-:Y:S02]  /*13e00*/  FFMA.FTZ R50, R50, c[0x0][0x23c], -R169.reuse ;  /* 0x00008f0032327a23 */ /* 0x100fe400000108a9 */
[----:B------:R4:W-:Y:S01]  /*13e10*/  MUFU.EX2 R251, R23 ;  /* 0x0000001700fb7308 */ /* 0x0009e20000000800 */
[----:B------:R-:W-:Y:S02]  /*13e20*/  FFMA.FTZ R51, R51, c[0x0][0x23c], -R169 ;  /* 0x00008f0033337a23 */ /* 0x000fe400000108a9 */
[--C-:B------:R-:W-:Y:S01]  /*13e30*/  FFMA.FTZ R40, R40, c[0x0][0x23c], -R171.reuse ;  /* 0x00008f0028287a23 */ /* 0x100fe200000108ab */
[----:B---3--:R-:W-:Y:S01]  /*13e40*/  F2FP.BF16.PACK_AB R172, R215, R219 ;  /* 0x000000dbd7ac723e */ /* 0x008fe200000010ff */
[----:B------:R-:W-:Y:S01]  /*13e50*/  FMUL.FTZ R9, R2, R173 ;  /* 0x000000ad02097220 */ /* 0x000fe20000410000 */
[----:B------:R-:W-:Y:S01]  /*13e60*/  F2FP.BF16.PACK_AB R173, R221, R218 ;  /* 0x000000daddad723e */ /* 0x000fe200000010ff */
[--C-:B------:R-:W-:Y:S02]  /*13e70*/  FFMA.FTZ R41, R41, c[0x0][0x23c], -R171.reuse ;  /* 0x00008f0029297a23 */ /* 0x100fe400000108ab */
[--C-:B------:R-:W-:Y:S01]  /*13e80*/  FFMA.FTZ R42, R42, c[0x0][0x23c], -R212.reuse ;  /* 0x00008f002a2a7a23 */ /* 0x100fe200000108d4 */
[----:B------:R-:W-:Y:S01]  /*13e90*/  MUFU.EX2 R229, R36 ;  /* 0x0000002400e57308 */ /* 0x000fe20000000800 */
[--C-:B------:R-:W-:Y:S02]  /*13ea0*/  FFMA.FTZ R43, R43, c[0x0][0x23c], -R212.reuse ;  /* 0x00008f002b2b7a23 */ /* 0x100fe400000108d4 */
[C---:B------:R-:W-:Y:S04]  /*13eb0*/  HMMA.16816.F32.BF16 R8, R172.reuse, R204, R8 ;  /* 0x000000ccac08723c */ /* 0x040fe80000041808 */
[----:B-1----:R-:W-:Y:S02]  /*13ec0*/  FMUL.FTZ R22, R164, R190 ;  /* 0x000000bea4167220 */ /* 0x002fe40000410000 */
[--C-:B------:R-:W-:Y:S01]  /*13ed0*/  FFMA.FTZ R56, R56, c[0x0][0x23c], -R171.reuse ;  /* 0x00008f0038387a23 */ /* 0x100fe200000108ab */
[----:B------:R1:W-:Y:S01]  /*13ee0*/  MUFU.EX2 R204, R20 ;  /* 0x0000001400cc7308 */ /* 0x0003e20000000800 */
[-C--:B------:R-:W-:Y:S04]  /*13ef0*/  HMMA.16816.F32.BF16 R12, R172, R206.reuse, R12 ;  /* 0x000000ceac0c723c */ /* 0x080fe8000004180c */
[----:B----4-:R-:W-:Y:S01]  /*13f00*/  FMUL.FTZ R23, R164, R191 ;  /* 0x000000bfa4177220 */ /* 0x010fe20000410000 */
[----:B------:R-:W-:Y:S01]  /*13f10*/  MOV R205, R228 ;  /* 0x000000e400cd7202 */ /* 0x000fe20000000f00 */
[--C-:B------:R-:W-:Y:S02]  /*13f20*/  FFMA.FTZ R57, R57, c[0x0][0x23c], -R171.reuse ;  /* 0x00008f0039397a23 */ /* 0x100fe400000108ab */
[C---:B------:R-:W-:Y:S01]  /*13f30*/  HMMA.16816.F32.BF16 R16, R176.reuse, R206, R16 ;  /* 0x000000ceb010723c */ /* 0x040fe20000041810 */
[----:B------:R-:W-:Y:S03]  /*13f40*/  MUFU.EX2 R228, R37 ;  /* 0x0000002500e47308 */ /* 0x000fe60000000800 */
[----:B------:R-:W-:Y:S02]  /*13f50*/  FFMA.FTZ R60, R60, c[0x0][0x23c], -R171 ;  /* 0x00008f003c3c7a23 */ /* 0x000fe400000108ab */
[--C-:B------:R-:W-:Y:S01]  /*13f60*/  FFMA.FTZ R58, R58, c[0x0][0x23c], -R212.reuse ;  /* 0x00008f003a3a7a23 */ /* 0x100fe200000108d4 */
[----:B------:R-:W-:Y:S01]  /*13f70*/  MOV R207, R227 ;  /* 0x000000e300cf7202 */ /* 0x000fe20000000f00 */
[-C--:B------:R-:W-:Y:S03]  /*13f80*/  HMMA.16816.F32.BF16 R68, R176, R208.reuse, R68 ;  /* 0x000000d0b044723c */ /* 0x080fe60000041844 */
[----:B------:R-:W-:Y:S01]  /*13f90*/  MUFU.EX2 R227, R38 ;  /* 0x0000002600e37308 */ /* 0x000fe20000000800 */
[--C-:B------:R-:W-:Y:S01]  /*13fa0*/  FFMA.FTZ R59, R59, c[0x0][0x23c], -R212.reuse ;  /* 0x00008f003b3b7a23 */ /* 0x100fe200000108d4 */
[----:B------:R-:W-:Y:S01]  /*13fb0*/  MOV R206, R226 ;  /* 0x000000e200ce7202 */ /* 0x000fe20000000f00 */
[----:B------:R-:W-:Y:S02]  /*13fc0*/  FFMA.FTZ R62, R62, c[0x0][0x23c], -R212 ;  /* 0x00008f003e3e7a23 */ /* 0x000fe400000108d4 */
[C---:B------:R-:W-:Y:S04]  /*13fd0*/  HMMA.16816.F32.BF16 R72, R172.reuse, R208, R72 ;  /* 0x000000d0ac48723c */ /* 0x040fe80000041848 */
[C---:B-1----:R-:W-:Y:S01]  /*13fe0*/  FMUL.FTZ R20, R165.reuse, R188 ;  /* 0x000000bca5147220 */ /* 0x042fe20000410000 */
[----:B------:R1:W-:Y:S01]  /*13ff0*/  MUFU.EX2 R226, R39 ;  /* 0x0000002700e27308 */ /* 0x0003e20000000800 */
[C---:B------:R-:W-:Y:S01]  /*14000*/  FMUL.FTZ R124, R2.reuse, R124 ;  /* 0x0000007c027c7220 */ /* 0x040fe20000410000 */
[----:B------:R-:W-:Y:S01]  /*14010*/  MOV R209, R225 ;  /* 0x000000e100d17202 */ /* 0x000fe20000000f00 */
[-C--:B------:R-:W-:Y:S04]  /*14020*/  HMMA.16816.F32.BF16 R76, R172, R210.reuse, R76 ;  /* 0x000000d2ac4c723c */ /* 0x080fe8000004184c */
[----:B------:R-:W-:Y:S01]  /*14030*/  FMUL.FTZ R125, R2, R125 ;  /* 0x0000007d027d7220 */ /* 0x000fe20000410000 */
[----:B------:R-:W-:Y:S01]  /*14040*/  MOV R208, R224 ;  /* 0x000000e000d07202 */ /* 0x000fe20000000f00 */
[C---:B------:R-:W-:Y:S01]  /*14050*/  FMUL.FTZ R126, R0.reuse, R126 ;  /* 0x0000007e007e7220 */ /* 0x040fe20000410000 */
[----:B------:R-:W-:Y:S01]  /*14060*/  MUFU.EX2 R225, R48 ;  /* 0x0000003000e17308 */ /* 0x000fe20000000800 */
[C---:B------:R-:W-:Y:S04]  /*14070*/  HMMA.16816.F32.BF16 R80, R176.reuse, R210, R80 ;  /* 0x000000d2b050723c */ /* 0x040fe80000041850 */
[----:B------:R-:W-:Y:S02]  /*14080*/  FMUL.FTZ R127, R0, R127 ;  /* 0x0000007f007f7220 */ /* 0x000fe40000410000 */
[C---:B------:R-:W-:Y:S01]  /*14090*/  FMUL.FTZ R128, R165.reuse, R128 ;  /* 0x00000080a5807220 */ /* 0x040fe20000410000 */
[----:B------:R-:W-:Y:S01]  /*140a0*/  MOV R211, R223 ;  /* 0x000000df00d37202 */ /* 0x000fe20000000f00 */
[-C--:B--2---:R-:W-:Y:S01]  /*140b0*/  HMMA.16816.F32.BF16 R84, R176, R180.reuse, R84 ;  /* 0x000000b4b054723c */ /* 0x084fe20000041854 */
[----:B------:R-:W-:Y:S03]  /*140c0*/  MUFU.EX2 R224, R49 ;  /* 0x0000003100e07308 */ /* 0x000fe60000000800 */
[----:B------:R-:W-:Y:S01]  /*140d0*/  FMUL.FTZ R129, R165, R129 ;  /* 0x00000081a5817220 */ /* 0x000fe20000410000 */
[----:B-1----:R-:W-:Y:S01]  /*140e0*/  LDSM.16.MT88.4 R36, [R236+0xe800] ;  /* 0x00e80000ec24783b */ /* 0x002fe20000004200 */
[C---:B------:R-:W-:Y:S01]  /*140f0*/  FMUL.FTZ R130, R164.reuse, R130 ;  /* 0x00000082a4827220 */ /* 0x040fe20000410000 */
[----:B------:R-:W-:Y:S01]  /*14100*/  MOV R210, R214 ;  /* 0x000000d600d27202 */ /* 0x000fe20000000f00 */
[C---:B------:R-:W-:Y:S03]  /*14110*/  HMMA.16816.F32.BF16 R88, R172.reuse, R180, R88 ;  /* 0x000000b4ac58723c */ /* 0x040fe60000041858 */
[----:B------:R-:W-:Y:S01]  /*14120*/  MUFU.EX2 R223, R50 ;  /* 0x0000003200df7308 */ /* 0x000fe20000000800 */
[----:B------:R-:W-:Y:S02]  /*14130*/  FMUL.FTZ R131, R164, R131 ;  /* 0x00000083a4837220 */ /* 0x000fe40000410000 */
[--C-:B------:R-:W-:Y:S02]  /*14140*/  FFMA.FTZ R32, R32, c[0x0][0x23c], -R170.reuse ;  /* 0x00008f0020207a23 */ /* 0x100fe400000108aa */
[-C--:B------:R-:W-:Y:S04]  /*14150*/  HMMA.16816.F32.BF16 R92, R172, R182.reuse, R92 ;  /* 0x000000b6ac5c723c */ /* 0x080fe8000004185c */
[----:B------:R-:W-:Y:S01]  /*14160*/  FFMA.FTZ R33, R33, c[0x0][0x23c], -R170 ;  /* 0x00008f0021217a23 */ /* 0x000fe200000108aa */
[----:B------:R1:W2:Y:S01]  /*14170*/  MUFU.EX2 R214, R21 ;  /* 0x0000001500d67308 */ /* 0x0002a20000000800 */
[--C-:B------:R-:W-:Y:S02]  /*14180*/  FFMA.FTZ R34, R34, c[0x0][0x23c], -R169.reuse ;  /* 0x00008f0022227a23 */ /* 0x100fe400000108a9 */
[C---:B------:R-:W-:Y:S01]  /*14190*/  HMMA.16816.F32.BF16 R96, R176.reuse, R182, R96 ;  /* 0x000000b6b060723c */ /* 0x040fe20000041860 */
[----:B------:R-:W3:Y:S03]  /*141a0*/  LDSM.16.MT88.4 R180, [R233+0xe000] ;  /* 0x00e00000e9b4783b */ /* 0x000ee60000004200 */
[----:B------:R-:W-:Y:S02]  /*141b0*/  FFMA.FTZ R35, R35, c[0x0][0x23c], -R169 ;  /* 0x00008f0023237a23 */ /* 0x000fe400000108a9 */
[C---:B------:R-:W-:Y:S01]  /*141c0*/  FMUL.FTZ R132, R2.reuse, R132 ;  /* 0x0000008402847220 */ /* 0x040fe20000410000 */
[----:B------:R4:W-:Y:S01]  /*141d0*/  MUFU.EX2 R250, R32 ;  /* 0x0000002000fa7308 */ /* 0x0009e20000000800 */
[-C--:B------:R-:W-:Y:S04]  /*141e0*/  HMMA.16816.F32.BF16 R100, R176, R184.reuse, R100 ;  /* 0x000000b8b064723c */ /* 0x080fe80000041864 */
[----:B------:R-:W-:Y:S02]  /*141f0*/  FMUL.FTZ R133, R2, R133 ;  /* 0x0000008502857220 */ /* 0x000fe40000410000 */
[C---:B------:R-:W-:Y:S02]  /*14200*/  FMUL.FTZ R134, R0.reuse, R134 ;  /* 0x0000008600867220 */ /* 0x040fe40000410000 */
[C---:B------:R-:W-:Y:S01]  /*14210*/  HMMA.16816.F32.BF16 R104, R172.reuse, R184, R104 ;  /* 0x000000b8ac68723c */ /* 0x040fe20000041868 */
[----:B------:R5:W2:Y:S03]  /*14220*/  MUFU.EX2 R249, R33 ;  /* 0x0000002100f97308 */ /* 0x000aa60000000800 */
[----:B------:R-:W-:Y:S02]  /*14230*/  FMUL.FTZ R135, R0, R135 ;  /* 0x0000008700877220 */ /* 0x000fe40000410000 */
[C---:B-1----:R-:W-:Y:S02]  /*14240*/  FMUL.FTZ R21, R165.reuse, R189 ;  /* 0x000000bda5157220 */ /* 0x042fe40000410000 */
[-C--:B------:R-:W-:Y:S01]  /*14250*/  HMMA.16816.F32.BF16 R108, R172, R186.reuse, R108 ;  /* 0x000000baac6c723c */ /* 0x080fe2000004186c */
[----:B------:R-:W-:Y:S02]  /*14260*/  LDSM.16.MT88.4 R188, [R236+0xc800] ;  /* 0x00c80000ecbc783b */ /* 0x000fe40000004200 */
[----:B------:R1:W-:Y:S01]  /*14270*/  MUFU.EX2 R248, R34 ;  /* 0x0000002200f87308 */ /* 0x0003e20000000800 */
[C---:B------:R-:W-:Y:S02]  /*14280*/  FMUL.FTZ R136, R2.reuse, R136 ;  /* 0x0000008802887220 */ /* 0x040fe40000410000 */
[----:B------:R-:W-:Y:S02]  /*14290*/  FMUL.FTZ R137, R2, R137 ;  /* 0x0000008902897220 */ /* 0x000fe40000410000 */
[C---:B------:R-:W-:Y:S01]  /*142a0*/  HMMA.16816.F32.BF16 R112, R176.reuse, R186, R112 ;  /* 0x000000bab070723c */ /* 0x040fe20000041870 */
[----:B------:R-:W2:Y:S03]  /*142b0*/  LDSM.16.MT88.4 R184, [R234+0xe000] ;  /* 0x00e00000eab8783b */ /* 0x000ea60000004200 */
[C---:B------:R-:W-:Y:S01]  /*142c0*/  FMUL.FTZ R138, R0.reuse, R138 ;  /* 0x0000008a008a7220 */ /* 0x040fe20000410000 */
[----:B------:R1:W1:Y:S01]  /*142d0*/  MUFU.EX2 R247, R35 ;  /* 0x0000002300f77308 */ /* 0x0002620000000800 */
[----:B------:R-:W-:Y:S02]  /*142e0*/  FMUL.FTZ R139, R0, R139 ;  /* 0x0000008b008b7220 */ /* 0x000fe40000410000 */
[C---:B------:R-:W-:Y:S01]  /*142f0*/  FMUL.FTZ R140, R165.reuse, R140 ;  /* 0x0000008ca58c7220 */ /* 0x040fe20000410000 */
[-C--:B---3--:R-:W-:Y:S03]  /*14300*/  HMMA.16816.F32.BF16 R116, R176, R180.reuse, R116 ;  /* 0x000000b4b074723c */ /* 0x088fe60000041874 */
[C---:B------:R-:W-:Y:S02]  /*14310*/  FMUL.FTZ R141, R165.reuse, R141 ;  /* 0x0000008da58d7220 */ /* 0x040fe40000410000 */
[C---:B------:R-:W-:Y:S02]  /*14320*/  FMUL.FTZ R142, R164.reuse, R142 ;  /* 0x0000008ea48e7220 */ /* 0x040fe40000410000 */
[C---:B------:R-:W-:Y:S01]  /*14330*/  FMUL.FTZ R143, R164.reuse, R143 ;  /* 0x0000008fa48f7220 */ /* 0x040fe20000410000 */
[C---:B------:R-:W-:Y:S04]  /*14340*/  HMMA.16816.F32.BF16 R120, R172.reuse, R180, R120 ;  /* 0x000000b4ac78723c */ /* 0x040fe80000041878 */
[C---:B----4-:R-:W-:Y:S01]  /*14350*/  FMUL.FTZ R32, R165.reuse, R192 ;  /* 0x000000c0a5207220 */ /* 0x050fe20000410000 */
[----:B------:R-:W-:Y:S01]  /*14360*/  MOV R192, R220 ;  /* 0x000000dc00c07202 */ /* 0x000fe20000000f00 */
[----:B-----5:R-:W-:Y:S01]  /*14370*/  FMUL.FTZ R33, R165, R193 ;  /* 0x000000c1a5217220 */ /* 0x020fe20000410000 */
[----:B------:R-:W-:Y:S01]  /*14380*/  MUFU.EX2 R220, R41 ;  /* 0x0000002900dc7308 */ /* 0x000fe20000000800 */
[-C--:B------:R-:W-:Y:S04]  /*14390*/  HMMA.16816.F32.BF16 R124, R172, R182.reuse, R124 ;  /* 0x000000b6ac7c723c */ /* 0x080fe8000004187c */
[C---:B-1----:R-:W-:Y:S01]  /*143a0*/  FMUL.FTZ R34, R164.reuse, R194 ;  /* 0x000000c2a4227220 */ /* 0x042fe20000410000 */
[----:B------:R-:W-:Y:S01]  /*143b0*/  MOV R194, R222 ;  /* 0x000000de00c27202 */ /* 0x000fe20000000f00 */
[----:B------:R-:W-:Y:S01]  /*143c0*/  FMUL.FTZ R35, R164, R195 ;  /* 0x000000c3a4237220 */ /* 0x000fe20000410000 */
[----:B------:R-:W-:Y:S01]  /*143d0*/  MOV R195, R219 ;  /* 0x000000db00c37202 */ /* 0x000fe20000000f00 */
[C---:B------:R-:W-:Y:S01]  /*143e0*/  HMMA.16816.F32.BF16 R128, R176.reuse, R182, R128 ;  /* 0x000000b6b080723c */ /* 0x040fe20000041880 */
[----:B------:R-:W1:Y:S01]  /*143f0*/  LDSM.16.MT88.4 R180, [R236+0xe000] ;  /* 0x00e00000ecb4783b */ /* 0x000e620000004200 */
[----:B------:R3:W-:Y:S02]  /*14400*/  MUFU.EX2 R222, R51 ;  /* 0x0000003300de7308 */ /* 0x0007e40000000800 */
[--C-:B------:R-:W-:Y:S01]  /*14410*/  FFMA.FTZ R24, R24, c[0x0][0x23c], -R171.reuse ;  /* 0x00008f0018187a23 */ /* 0x100fe200000108ab */
[----:B------:R-:W-:Y:S01]  /*14420*/  MOV R193, R221 ;  /* 0x000000dd00c17202 */ /* 0x000fe20000000f00 */
[--C-:B------:R-:W-:Y:S02]  /*14430*/  FFMA.FTZ R25, R25, c[0x0][0x23c], -R171.reuse ;  /* 0x00008f0019197a23 */ /* 0x100fe400000108ab */
[-C--:B--2---:R-:W-:Y:S04]  /*14440*/  HMMA.16816.F32.BF16 R20, R176, R184.reuse, R20 ;  /* 0x000000b8b014723c */ /* 0x084fe80000041814 */
[----:B------:R-:W2:Y:S01]  /*14450*/  MUFU.EX2 R221, R40 ;  /* 0x0000002800dd7308 */ /* 0x000ea20000000800 */
[--C-:B------:R-:W-:Y:S02]  /*14460*/  FFMA.FTZ R26, R26, c[0x0][0x23c], -R212.reuse ;  /* 0x00008f001a1a7a23 */ /* 0x100fe400000108d4 */
[--C-:B------:R-:W-:Y:S01]  /*14470*/  FFMA.FTZ R27, R27, c[0x0][0x23c], -R212.reuse ;  /* 0x00008f001b1b7a23 */ /* 0x100fe200000108d4 */
[C---:B------:R-:W-:Y:S04]  /*14480*/  HMMA.16816.F32.BF16 R132, R172.reuse, R184, R132 ;  /* 0x000000b8ac84723c */ /* 0x040fe80000041884 */
[C---:B------:R-:W-:Y:S02]  /*14490*/  FMUL.FTZ R144, R2.reuse, R144 ;  /* 0x0000009002907220 */ /* 0x040fe40000410000 */
[----:B------:R-:W-:Y:S01]  /*144a0*/  MUFU.EX2 R219, R42 ;  /* 0x0000002a00db7308 */ /* 0x000fe20000000800 */
[----:B------:R-:W-:Y:S01]  /*144b0*/  FMUL.FTZ R145, R2, R145 ;  /* 0x0000009102917220 */ /* 0x000fe20000410000 */
[-C--:B------:R-:W-:Y:S01]  /*144c0*/  HMMA.16816.F32.BF16 R136, R172, R186.reuse, R136 ;  /* 0x000000baac88723c */ /* 0x080fe20000041888 */
[----:B---3--:R-:W-:Y:S03]  /*144d0*/  LDSM.16.MT88.4 R48, [R235+0xe800] ;  /* 0x00e80000eb30783b */ /* 0x008fe60000004200 */
[C---:B------:R-:W-:Y:S02]  /*144e0*/  FMUL.FTZ R146, R0.reuse, R146 ;  /* 0x0000009200927220 */ /* 0x040fe40000410000 */
[----:B------:R-:W-:Y:S02]  /*144f0*/  FMUL.FTZ R147, R0, R147 ;  /* 0x0000009300937220 */ /* 0x000fe40000410000 */
[C---:B------:R-:W-:Y:S01]  /*14500*/  HMMA.16816.F32.BF16 R140, R176.reuse, R186, R140 ;  /* 0x000000bab08c723c */ /* 0x040fe2000004188c */
[----:B------:R3:W-:Y:S01]  /*14510*/  MUFU.EX2 R246, R24 ;  /* 0x0000001800f67308 */ /* 0x0007e20000000800 */
[----:B------:R-:W4:Y:S02]  /*14520*/  LDSM.16.MT88.4 R184, [R235+0xe000] ;  /* 0x00e00000ebb8783b */ /* 0x000f240000004200 */
[C---:B------:R-:W-:Y:S02]  /*14530*/  FMUL.FTZ R148, R2.reuse, R148 ;  /* 0x0000009402947220 */ /* 0x040fe40000410000 */
[----:B------:R-:W-:Y:S02]  /*14540*/  FMUL.FTZ R149, R2, R149 ;  /* 0x0000009502957220 */ /* 0x000fe40000410000 */
[C---:B------:R-:W-:Y:S01]  /*14550*/  FMUL.FTZ R150, R0.reuse, R150 ;  /* 0x0000009600967220 */ /* 0x040fe20000410000 */
[-C--:B-1----:R-:W-:Y:S02]  /*14560*/  HMMA.16816.F32.BF16 R32, R176, R180.reuse, R32 ;  /* 0x000000b4b020723c */ /* 0x082fe40000041820 */
[----:B------:R1:W5:Y:S01]  /*14570*/  MUFU.EX2 R245, R25 ;  /* 0x0000001900f57308 */ /* 0x0003620000000800 */
[----:B------:R-:W-:Y:S02]  /*14580*/  FMUL.FTZ R151, R0, R151 ;  /* 0x0000009700977220 */ /* 0x000fe40000410000 */
[C---:B------:R-:W-:Y:S02]  /*14590*/  FMUL.FTZ R152, R165.reuse, R152 ;  /* 0x00000098a5987220 */ /* 0x040fe40000410000 */
[----:B------:R-:W-:Y:S01]  /*145a0*/  FMUL.FTZ R153, R165, R153 ;  /* 0x00000099a5997220 */ /* 0x000fe20000410000 */
[C---:B------:R-:W-:Y:S04]  /*145b0*/  HMMA.16816.F32.BF16 R144, R172.reuse, R180, R144 ;  /* 0x000000b4ac90723c */ /* 0x040fe80000041890 */
[----:B------:R1:W-:Y:S01]  /*145c0*/  MUFU.EX2 R231, R26 ;  /* 0x0000001a00e77308 */ /* 0x0003e20000000800 */
[C---:B------:R-:W-:Y:S02]  /*145d0*/  FMUL.FTZ R154, R164.reuse, R154 ;  /* 0x0000009aa49a7220 */ /* 0x040fe40000410000 */
[----:B------:R-:W-:Y:S01]  /*145e0*/  FMUL.FTZ R155, R164, R155 ;  /* 0x0000009ba49b7220 */ /* 0x000fe20000410000 */
[-C--:B------:R-:W-:Y:S04]  /*145f0*/  HMMA.16816.F32.BF16 R148, R172, R182.reuse, R148 ;  /* 0x000000b6ac94723c */ /* 0x080fe80000041894 */
[--C-:B------:R-:W-:Y:S02]  /*14600*/  FFMA.FTZ R28, R28, c[0x0][0x23c], -R171.reuse ;  /* 0x00008f001c1c7a23 */ /* 0x100fe400000108ab */
[----:B------:R2:W2:Y:S01]  /*14610*/  MUFU.EX2 R230, R27 ;  /* 0x0000001b00e67308 */ /* 0x0004a20000000800 */
[--C-:B------:R-:W-:Y:S01]  /*14620*/  FFMA.FTZ R29, R29, c[0x0][0x23c], -R171.reuse ;  /* 0x00008f001d1d7a23 */ /* 0x100fe200000108ab */
[C---:B------:R-:W-:Y:S01]  /*14630*/  HMMA.16816.F32.BF16 R152, R176.reuse, R182, R152 ;  /* 0x000000b6b098723c */ /* 0x040fe20000041898 */
[----:B------:R-:W5:Y:S03]  /*14640*/  LDSM.16.MT88.4 R180, [R233+0xc800] ;  /* 0x00c80000e9b4783b */ /* 0x000f660000004200 */
[--C-:B------:R-:W-:Y:S02]  /*14650*/  FFMA.FTZ R30, R30, c[0x0][0x23c], -R212.reuse ;  /* 0x00008f001e1e7a23 */ /* 0x100fe400000108d4 */
[--C-:B------:R-:W-:Y:S02]  /*14660*/  FFMA.FTZ R31, R31, c[0x0][0x23c], -R212.reuse ;  /* 0x00008f001f1f7a23 */ /* 0x100fe400000108d4 */
[C---:B---3--:R-:W-:Y:S02]  /*14670*/  FMUL.FTZ R24, R165.reuse, R196 ;  /* 0x000000c4a5187220 */ /* 0x048fe40000410000 */
[----:B------:R3:W-:Y:S02]  /*14680*/  MUFU.EX2 R196, R31 ;  /* 0x0000001f00c47308 */ /* 0x0007e40000000800 */
[C---:B-1----:R-:W-:Y:S02]  /*14690*/  FMUL.FTZ R25, R165.reuse, R197 ;  /* 0x000000c5a5197220 */ /* 0x042fe40000410000 */
[----:B------:R-:W-:Y:S02]  /*146a0*/  FMUL.FTZ R26, R164, R198 ;  /* 0x000000c6a41a7220 */ /* 0x000fe40000410000 */
[C---:B------:R-:W-:Y:S02]  /*146b0*/  FMUL.FTZ R156, R2.reuse, R156 ;  /* 0x0000009c029c7220 */ /* 0x040fe40000410000 */
[----:B------:R-:W-:Y:S02]  /*146c0*/  FMUL.FTZ R157, R2, R157 ;  /* 0x0000009d029d7220 */ /* 0x000fe40000410000 */
[----:B------:R1:W-:Y:S01]  /*146d0*/  MUFU.EX2 R198, R29 ;  /* 0x0000001d00c67308 */ /* 0x0003e20000000800 */
[----:B------:R-:W-:Y:S02]  /*146e0*/  FMUL.FTZ R158, R0, R158 ;  /* 0x0000009e009e7220 */ /* 0x000fe40000410000 */
[----:B--2---:R-:W-:Y:S02]  /*146f0*/  FMUL.FTZ R27, R164, R199 ;  /* 0x000000c7a41b7220 */ /* 0x004fe40000410000 */
[----:B------:R-:W-:Y:S02]  /*14700*/  FMUL.FTZ R159, R0, R159 ;  /* 0x0000009f009f7220 */ /* 0x000fe40000410000 */
[C---:B------:R-:W-:Y:S02]  /*14710*/  FMUL.FTZ R160, R2.reuse, R160 ;  /* 0x000000a002a07220 */ /* 0x040fe40000410000 */
[----:B------:R-:W-:Y:S01]  /*14720*/  FMUL.FTZ R161, R2, R161 ;  /* 0x000000a102a17220 */ /* 0x000fe20000410000 */
[-C--:B----4-:R-:W-:Y:S01]  /*14730*/  HMMA.16816.F32.BF16 R24, R176, R184.reuse, R24 ;  /* 0x000000b8b018723c */ /* 0x090fe20000041818 */
[----:B------:R2:W4:Y:S02]  /*14740*/  MUFU.EX2 R199, R28 ;  /* 0x0000001c00c77308 */ /* 0x0005240000000800 */
[C---:B------:R-:W-:Y:S02]  /*14750*/  FMUL.FTZ R162, R0.reuse, R162 ;  /* 0x000000a200a27220 */ /* 0x040fe40000410000 */
[----:B------:R-:W-:Y:S02]  /*14760*/  FMUL.FTZ R163, R0, R163 ;  /* 0x000000a300a37220 */ /* 0x000fe40000410000 */
[----:B---3--:R-:W-:Y:S01]  /*14770*/  FMUL.FTZ R31, R164, R203 ;  /* 0x000000cba41f7220 */ /* 0x008fe20000410000 */
[C---:B------:R-:W-:Y:S03]  /*14780*/  HMMA.16816.F32.BF16 R156, R172.reuse, R184, R156 ;  /* 0x000000b8ac9c723c */ /* 0x040fe6000004189c */
[----:B------:R3:W3:Y:S01]  /*14790*/  MUFU.EX2 R197, R30 ;  /* 0x0000001e00c57308 */ /* 0x0006e20000000800 */
[--C-:B------:R-:W-:Y:S01]  /*147a0*/  FFMA.FTZ R44, R44, c[0x0][0x23c], -R171.reuse ;  /* 0x00008f002c2c7a23 */ /* 0x100fe200000108ab */
[----:B------:R-:W-:Y:S01]  /*147b0*/  MOV R203, R215 ;  /* 0x000000d700cb7202 */ /* 0x000fe20000000f00 */
[----:B-1----:R-:W-:Y:S01]  /*147c0*/  FMUL.FTZ R29, R165, R201 ;  /* 0x000000c9a51d7220 */ /* 0x002fe20000410000 */
[----:B------:R-:W-:Y:S01]  /*147d0*/  MOV R201, R217 ;  /* 0x000000d900c97202 */ /* 0x000fe20000000f00 */
[-C--:B------:R-:W-:Y:S04]  /*147e0*/  HMMA.16816.F32.BF16 R160, R172, R186.reuse, R160 ;  /* 0x000000baaca0723c */ /* 0x080fe800000418a0 */
[--C-:B------:R-:W-:Y:S01]  /*147f0*/  FFMA.FTZ R45, R45, c[0x0][0x23c], -R171.reuse ;  /* 0x00008f002d2d7a23 */ /* 0x100fe200000108ab */
[----:B------:R1:W-:Y:S01]  /*14800*/  MUFU.EX2 R217, R44 ;  /* 0x0000002c00d97308 */ /* 0x0003e20000000800 */
[----:B------:R-:W-:Y:S01]  /*14810*/  FFMA.FTZ R171, R61, c[0x0][0x23c], -R171 ;  /* 0x00008f003dab7a23 */ /* 0x000fe200000108ab */
[----:B------:R-:W-:Y:S01]  /*14820*/  F2FP.BF16.PACK_AB R172, R214, R204 ;  /* 0x000000ccd6ac723e */ /* 0x000fe200000010ff */
[--C-:B------:R-:W-:Y:S01]  /*14830*/  FFMA.FTZ R46, R46, c[0x0][0x23c], -R212.reuse ;  /* 0x00008f002e2e7a23 */ /* 0x100fe200000108d4 */
[----:B------:R-:W-:Y:S03]  /*14840*/  F2FP.BF16.PACK_AB R173, R251, R252 ;  /* 0x000000fcfbad723e */ /* 0x000fe600000010ff */
[----:B--2---:R-:W-:Y:S01]  /*14850*/  FMUL.FTZ R28, R165, R200 ;  /* 0x000000c8a51c7220 */ /* 0x004fe20000410000 */
[----:B------:R-:W-:Y:S01]  /*14860*/  F2FP.BF16.PACK_AB R174, R249, R250 ;  /* 0x000000faf9ae723e */ /* 0x000fe200000010ff */
[--C-:B------:R-:W-:Y:S01]  /*14870*/  FFMA.FTZ R47, R47, c[0x0][0x23c], -R212.reuse ;  /* 0x00008f002f2f7a23 */ /* 0x100fe200000108d4 */
[----:B------:R-:W-:Y:S01]  /*14880*/  F2FP.BF16.PACK_AB R175, R247, R248 ;  /* 0x000000f8f7af723e */ /* 0x000fe200000010ff */
[----:B------:R-:W-:Y:S01]  /*14890*/  FFMA.FTZ R212, R63, c[0x0][0x23c], -R212 ;  /* 0x00008f003fd47a23 */ /* 0x000fe200000108d4 */
[----:B------:R-:W-:Y:S01]  /*148a0*/  MUFU.EX2 R215, R46 ;  /* 0x0000002e00d77308 */ /* 0x000fe20000000800 */
[----:B------:R-:W-:Y:S01]  /*148b0*/  MOV R200, R216 ;  /* 0x000000d800c87202 */ /* 0x000fe20000000f00 */
[----:B---3--:R-:W-:Y:S01]  /*148c0*/  FMUL.FTZ R30, R164, R202 ;  /* 0x000000caa41e7220 */ /* 0x008fe20000410000 */
[----:B------:R-:W-:Y:S06]  /*148d0*/  MOV R202, R218 ;  /* 0x000000da00ca7202 */ /* 0x000fec0000000f00 */
[----:B------:R-:W-:Y:S01]  /*148e0*/  HMMA.16816.F32.BF16 R28, R176, R186, R28 ;  /* 0x000000bab01c723c */ /* 0x000fe2000004181c */
[----:B------:R-:W2:Y:S01]  /*148f0*/  LDSM.16.MT88.4 R184, [R234+0xc800] ;  /* 0x00c80000eab8783b */ /* 0x000ea20000004200 */
[----:B------:R3:W3:Y:S02]  /*14900*/  MUFU.EX2 R218, R43 ;  /* 0x0000002b00da7308 */ /* 0x0006e40000000800 */
[----:B-1----:R-:W-:Y:S03]  /*14910*/  F2FP.BF16.PACK_AB R44, R220, R221 ;  /* 0x000000dddc2c723e */ /* 0x002fe600000010ff */
[----:B-----5:R-:W-:Y:S01]  /*14920*/  F2FP.BF16.PACK_AB R176, R245, R246 ;  /* 0x000000f6f5b0723e */ /* 0x020fe200000010ff */
[-C--:B------:R-:W-:Y:S04]  /*14930*/  HMMA.16816.F32.BF16 R4, R172, R180.reuse, R4 ;  /* 0x000000b4ac04723c */ /* 0x080fe80000041804 */
[----:B------:R1:W5:Y:S01]  /*14940*/  MUFU.EX2 R216, R45 ;  /* 0x0000002d00d87308 */ /* 0x0003620000000800 */
[----:B------:R-:W-:Y:S02]  /*14950*/  F2FP.BF16.PACK_AB R177, R230, R231 ;  /* 0x000000e7e6b1723e */ /* 0x000fe400000010ff */
[----:B----4-:R-:W-:Y:S02]  /*14960*/  F2FP.BF16.PACK_AB R178, R198, R199 ;  /* 0x000000c7c6b2723e */ /* 0x010fe400000010ff */
[----:B------:R-:W-:Y:S05]  /*14970*/  F2FP.BF16.PACK_AB R179, R196, R197 ;  /* 0x000000c5c4b3723e */ /* 0x000fea00000010ff */
[----:B------:R-:W-:Y:S02]  /*14980*/  MUFU.EX2 R171, R171 ;  /* 0x000000ab00ab7308 */ /* 0x000fe40000000800 */
[C---:B------:R-:W-:Y:S01]  /*14990*/  HMMA.16816.F32.BF16 R8, R176.reuse, R180, R8 ;  /* 0x000000b4b008723c */ /* 0x040fe20000041808 */
[----:B---3--:R-:W-:Y:S07]  /*149a0*/  LDSM.16.MT88.4 R40, [R233+0xd000] ;  /* 0x00d00000e928783b */ /* 0x008fee0000004200 */
[-C--:B------:R-:W-:Y:S01]  /*149b0*/  HMMA.16816.F32.BF16 R12, R176, R182.reuse, R12 ;  /* 0x000000b6b00c723c */ /* 0x080fe2000004180c */
[----:B------:R-:W-:Y:S03]  /*149c0*/  MUFU.EX2 R212, R212 ;  /* 0x000000d400d47308 */ /* 0x000fe60000000800 */
[----:B-1----:R-:W-:Y:S02]  /*149d0*/  F2FP.BF16.PACK_AB R45, R218, R219 ;  /* 0x000000dbda2d723e */ /* 0x002fe400000010ff */
[----:B-----5:R-:W-:Y:S02]  /*149e0*/  F2FP.BF16.PACK_AB R46, R216, R217 ;  /* 0x000000d9d82e723e */ /* 0x020fe400000010ff */
[C---:B------:R-:W-:Y:S01]  /*149f0*/  HMMA.16816.F32.BF16 R16, R172.reuse, R182, R16 ;  /* 0x000000b6ac10723c */ /* 0x040fe20000041810 */
[----:B------:R-:W1:Y:S07]  /*14a00*/  LDSM.16.MT88.4 R180, [R235+0xc800] ;  /* 0x00c80000ebb4783b */ /* 0x000e6e0000004200 */
[-C--:B--2---:R-:W-:Y:S08]  /*14a10*/  HMMA.16816.F32.BF16 R68, R172, R184.reuse, R68 ;  /* 0x000000b8ac44723c */ /* 0x084ff00000041844 */
        /* <DEDUP_REMOVED lines=14> */
[-C--:B--2---:R-:W-:Y:S08]  /*14b00*/  HMMA.16816.F32.BF16 R116, R172, R184.reuse, R116 ;  /* 0x000000b8ac74723c */ /* 0x084ff00000041874 */
[C---:B------:R-:W-:Y:S07]  /*14b10*/  HMMA.16816.F32.BF16 R120, R176.reuse, R184, R120 ;  /* 0x000000b8b078723c */ /* 0x040fee0000041878 */
[----:B------:R-:W-:Y:S01]  /*14b20*/  MOV R185, R214 ;  /* 0x000000d600b97202 */ /* 0x000fe20000000f00 */
[-C--:B------:R-:W-:Y:S01]  /*14b30*/  HMMA.16816.F32.BF16 R124, R176, R186.reuse, R124 ;  /* 0x000000bab07c723c */ /* 0x080fe2000004187c */
[----:B------:R-:W2:Y:S03]  /*14b40*/  MUFU.EX2 R214, R47 ;  /* 0x0000002f00d67308 */ /* 0x000ea60000000800 */
[--C-:B------:R-:W-:Y:S04]  /*14b50*/  FFMA.FTZ R184, R66, c[0x0][0x23c], -R169.reuse ;  /* 0x00008f0042b87a23 */ /* 0x100fe800000108a9 */
[C---:B------:R-:W-:Y:S08]  /*14b60*/  HMMA.16816.F32.BF16 R128, R172.reuse, R186, R128 ;  /* 0x000000baac80723c */ /* 0x040ff00000041880 */
[-C--:B---3--:R-:W-:Y:S08]  /*14b70*/  HMMA.16816.F32.BF16 R20, R172, R188.reuse, R20 ;  /* 0x000000bcac14723c */ /* 0x088ff00000041814 */
[C---:B------:R-:W-:Y:S04]  /*14b80*/  HMMA.16816.F32.BF16 R132, R176.reuse, R188, R132 ;  /* 0x000000bcb084723c */ /* 0x040fe80000041884 */
[----:B--2---:R-:W-:Y:S04]  /*14b90*/  F2FP.BF16.PACK_AB R47, R214, R215 ;  /* 0x000000d7d62f723e */ /* 0x004fe800000010ff */
[-C--:B------:R-:W-:Y:S08]  /*14ba0*/  HMMA.16816.F32.BF16 R136, R176, R190.reuse, R136 ;  /* 0x000000beb088723c */ /* 0x080ff00000041888 */
[C---:B------:R-:W-:Y:S08]  /*14bb0*/  HMMA.16816.F32.BF16 R140, R172.reuse, R190, R140 ;  /* 0x000000beac8c723c */ /* 0x040ff0000004188c */
[-C--:B------:R-:W-:Y:S08]  /*14bc0*/  HMMA.16816.F32.BF16 R32, R172, R36.reuse, R32 ;  /* 0x00000024ac20723c */ /* 0x080ff00000041820 */
[C---:B------:R-:W-:Y:S07]  /*14bd0*/  HMMA.16816.F32.BF16 R144, R176.reuse, R36, R144 ;  /* 0x00000024b090723c */ /* 0x040fee0000041890 */
[----:B------:R-:W-:Y:S01]  /*14be0*/  F2FP.BF16.PACK_AB R36, R228, R229 ;  /* 0x000000e5e424723e */ /* 0x000fe200000010ff */
[-C--:B------:R-:W-:Y:S04]  /*14bf0*/  HMMA.16816.F32.BF16 R148, R176, R38.reuse, R148 ;  /* 0x00000026b094723c */ /* 0x080fe80000041894 */
[----:B------:R-:W-:Y:S04]  /*14c00*/  F2FP.BF16.PACK_AB R37, R226, R227 ;  /* 0x000000e3e225723e */ /* 0x000fe800000010ff */
[C---:B------:R-:W-:Y:S07]  /*14c10*/  HMMA.16816.F32.BF16 R152, R172.reuse, R38, R152 ;  /* 0x00000026ac98723c */ /* 0x040fee0000041898 */
[----:B------:R-:W-:Y:S01]  /*14c20*/  F2FP.BF16.PACK_AB R38, R224, R225 ;  /* 0x000000e1e026723e */ /* 0x000fe200000010ff */
[-C--:B------:R-:W-:Y:S04]  /*14c30*/  HMMA.16816.F32.BF16 R24, R172, R48.reuse, R24 ;  /* 0x00000030ac18723c */ /* 0x080fe80000041818 */
[----:B------:R-:W-:Y:S04]  /*14c40*/  F2FP.BF16.PACK_AB R39, R222, R223 ;  /* 0x000000dfde27723e */ /* 0x000fe800000010ff */
[C---:B------:R-:W-:Y:S08]  /*14c50*/  HMMA.16816.F32.BF16 R156, R176.reuse, R48, R156 ;  /* 0x00000030b09c723c */ /* 0x040ff0000004189c */
[-C--:B------:R-:W-:Y:S07]  /*14c60*/  HMMA.16816.F32.BF16 R160, R176, R50.reuse, R160 ;  /* 0x00000032b0a0723c */ /* 0x080fee00000418a0 */
[--C-:B------:R-:W-:Y:S01]  /*14c70*/  FFMA.FTZ R177, R53, c[0x0][0x23c], -R170.reuse ;  /* 0x00008f0035b17a23 */ /* 0x100fe200000108aa */
[----:B------:R-:W-:Y:S01]  /*14c80*/  HMMA.16816.F32.BF16 R28, R172, R50, R28 ;  /* 0x00000032ac1c723c */ /* 0x000fe2000004181c */
[----:B------:R-:W2:Y:S03]  /*14c90*/  LDL.LU R173, [R1+0x40] ;  /* 0x0000400001ad7983 */ /* 0x000ea60000300800 */
[--C-:B------:R-:W-:Y:S01]  /*14ca0*/  FFMA.FTZ R176, R52, c[0x0][0x23c], -R170.reuse ;  /* 0x00008f0034b07a23 */ /* 0x100fe200000108aa */
[----:B------:R-:W3:Y:S01]  /*14cb0*/  LDL.LU R172, [R1+0x44] ;  /* 0x0000440001ac7983 */ /* 0x000ee20000300800 */
[--C-:B------:R-:W-:Y:S01]  /*14cc0*/  FFMA.FTZ R178, R55, c[0x0][0x23c], -R169.reuse ;  /* 0x00008f0037b27a23 */ /* 0x100fe200000108a9 */
[----:B------:R-:W-:Y:S01]  /*14cd0*/  MOV R174, R203 ;  /* 0x000000cb00ae7202 */ /* 0x000fe20000000f00 */
[-C--:B------:R-:W-:Y:S01]  /*14ce0*/  HMMA.16816.F32.BF16 R4, R36, R40.reuse, R4 ;  /* 0x000000282404723c */ /* 0x080fe20000041804 */
[----:B------:R-:W4:Y:S04]  /*14cf0*/  LDL.LU R61, [R1+0x3c] ;  /* 0x00003c00013d7983 */ /* 0x000f280000300800 */
[----:B------:R-:W-:Y:S01]  /*14d00*/  MOV R203, R195 ;  /* 0x000000c300cb7202 */ /* 0x000fe20000000f00 */
[----:B------:R-:W5:Y:S01]  /*14d10*/  LDSM.16.MT88.4 R48, [R236+0xd000] ;  /* 0x00d00000ec30783b */ /* 0x000f620000004200 */
[----:B------:R-:W-:Y:S01]  /*14d20*/  MOV R195, R194 ;  /* 0x000000c200c37202 */ /* 0x000fe20000000f00 */
[C---:B------:R-:W-:Y:S04]  /*14d30*/  HMMA.16816.F32.BF16 R8, R44.reuse, R40, R8 ;  /* 0x000000282c08723c */ /* 0x040fe80000041808 */
[----:B------:R-:W-:Y:S01]  /*14d40*/  MOV R194, R210 ;  /* 0x000000d200c27202 */ /* 0x000fe20000000f00 */
[--C-:B------:R-:W-:Y:S01]  /*14d50*/  FFMA.FTZ R179, R64, c[0x0][0x23c], -R170.reuse ;  /* 0x00008f0040b37a23 */ /* 0x100fe200000108aa */
[----:B------:R-:W-:Y:S01]  /*14d60*/  MOV R210, R211 ;  /* 0x000000d300d27202 */ /* 0x000fe20000000f00 */
[--C-:B------:R-:W-:Y:S01]  /*14d70*/  FFMA.FTZ R64, R54, c[0x0][0x23c], -R169.reuse ;  /* 0x00008f0036407a23 */ /* 0x100fe200000108a9 */
[-C--:B------:R-:W-:Y:S01]  /*14d80*/  HMMA.16816.F32.BF16 R12, R44, R42.reuse, R12 ;  /* 0x0000002a2c0c723c */ /* 0x080fe2000004180c */
[----:B------:R-:W5:Y:S03]  /*14d90*/  LDSM.16.MT88.4 R52, [R235+0xd000] ;  /* 0x00d00000eb34783b */ /* 0x000f660000004200 */
[----:B------:R-:W-:Y:S01]  /*14da0*/  MOV R211, R208 ;  /* 0x000000d000d37202 */ /* 0x000fe20000000f00 */
[----:B------:R-:W-:Y:S01]  /*14db0*/  FFMA.FTZ R170, R65, c[0x0][0x23c], -R170 ;  /* 0x00008f0041aa7a23 */ /* 0x000fe200000108aa */
[----:B------:R-:W-:Y:S01]  /*14dc0*/  MOV R175, R185 ;  /* 0x000000b900af7202 */ /* 0x000fe20000000f00 */
[----:B------:R-:W-:Y:S01]  /*14dd0*/  FFMA.FTZ R169, R67, c[0x0][0x23c], -R169 ;  /* 0x00008f0043a97a23 */ /* 0x000fe200000108a9 */
[C---:B------:R-:W-:Y:S01]  /*14de0*/  HMMA.16816.F32.BF16 R16, R36.reuse, R42, R16 ;  /* 0x0000002a2410723c */ /* 0x040fe20000041810 */
[----:B------:R-:W5:Y:S03]  /*14df0*/  LDSM.16.MT88.4 R40, [R233+0xf000] ;  /* 0x00f00000e928783b */ /* 0x000f660000004200 */
[----:B------:R-:W-:Y:S02]  /*14e00*/  MOV R188, R211 ;  /* 0x000000d300bc7202 */ /* 0x000fe40000000f00 */
[----:B------:R5:W-:Y:S01]  /*14e10*/  MUFU.EX2 R211, R177 ;  /* 0x000000b100d37308 */ /* 0x000be20000000800 */
[----:B------:R-:W-:Y:S01]  /*14e20*/  MOV R189, R210 ;  /* 0x000000d200bd7202 */ /* 0x000fe20000000f00 */
[-C--:B-1----:R-:W-:Y:S04]  /*14e30*/  HMMA.16816.F32.BF16 R68, R36, R180.reuse, R68 ;  /* 0x000000b42444723c */ /* 0x082fe80000041844 */
[----:B------:R-:W-:Y:S02]  /*14e40*/  MOV R208, R209 ;  /* 0x000000d100d07202 */ /* 0x000fe40000000f00 */
[----:B------:R-:W-:Y:S02]  /*14e50*/  MOV R209, R206 ;  /* 0x000000ce00d17202 */ /* 0x000fe40000000f00 */
[C---:B------:R-:W-:Y:S01]  /*14e60*/  HMMA.16816.F32.BF16 R72, R44.reuse, R180, R72 ;  /* 0x000000b42c48723c */ /* 0x040fe20000041848 */
[----:B------:R1:W-:Y:S03]  /*14e70*/  MUFU.EX2 R210, R64 ;  /* 0x0000004000d27308 */ /* 0x0003e60000000800 */
[----:B------:R-:W-:Y:S02]  /*14e80*/  MOV R206, R207 ;  /* 0x000000cf00ce7202 */ /* 0x000fe40000000f00 */
[----:B------:R-:W-:Y:S02]  /*14e90*/  MOV R207, R213 ;  /* 0x000000d500cf7202 */ /* 0x000fe40000000f00 */
[-C--:B------:R-:W-:Y:S03]  /*14ea0*/  HMMA.16816.F32.BF16 R76, R44, R182.reuse, R76 ;  /* 0x000000b62c4c723c */ /* 0x080fe6000004184c */
[----:B------:R1:W-:Y:S01]  /*14eb0*/  MUFU.EX2 R213, R176 ;  /* 0x000000b000d57308 */ /* 0x0003e20000000800 */
[----:B------:R-:W-:Y:S01]  /*14ec0*/  MOV R190, R206 ;  /* 0x000000ce00be7202 */ /* 0x000fe20000000f00 */
[----:B-----5:R-:W5:Y:S01]  /*14ed0*/  LDL.LU R177, [R1+0x38] ;  /* 0x0000380001b17983 */ /* 0x020f620000300800 */
[----:B------:R-:W-:Y:S02]  /*14ee0*/  MOV R180, R204 ;  /* 0x000000cc00b47202 */ /* 0x000fe40000000f00 */
[C---:B------:R-:W-:Y:S04]  /*14ef0*/  HMMA.16816.F32.BF16 R80, R36.reuse, R182, R80 ;  /* 0x000000b62450723c */ /* 0x040fe80000041850 */
[----:B------:R-:W-:Y:S01]  /*14f00*/  MOV R191, R209 ;  /* 0x000000d100bf7202 */ /* 0x000fe20000000f00 */
[----:B------:R1:W-:Y:S01]  /*14f10*/  MUFU.EX2 R206, R184 ;  /* 0x000000b800ce7308 */ /* 0x0003e20000000800 */
[----:B------:R-:W-:Y:S02]  /*14f20*/  MOV R181, R207 ;  /* 0x000000cf00b57202 */ /* 0x000fe40000000f00 */
[-C--:B------:R-:W-:Y:S01]  /*14f30*/  HMMA.16816.F32.BF16 R84, R36, R48.reuse, R84 ;  /* 0x000000302454723c */ /* 0x080fe20000041854 */
[----:B-1----:R-:W1:Y:S03]  /*14f40*/  LDSM.16.MT88.4 R64, [R234+0xf000] ;  /* 0x00f00000ea40783b */ /* 0x002e660000004200 */
[----:B------:R-:W-:Y:S03]  /*14f50*/  MOV R183, R205 ;  /* 0x000000cd00b77202 */ /* 0x000fe60000000f00 */
[----:B------:R-:W-:Y:S01]  /*14f60*/  MUFU.EX2 R204, R56 ;  /* 0x0000003800cc7308 */ /* 0x000fe20000000800 */
[C---:B------:R-:W-:Y:S04]  /*14f70*/  HMMA.16816.F32.BF16 R88, R44.reuse, R48, R88 ;  /* 0x000000302c58723c */ /* 0x040fe80000041858 */
[----:B------:R-:W-:Y:S02]  /*14f80*/  MOV R176, R195 ;  /* 0x000000c300b07202 */ /* 0x000fe40000000f00 */
[----:B------:R-:W-:Y:S02]  /*14f90*/  MOV R195, R194 ;  /* 0x000000c200c37202 */ /* 0x000fe40000000f00 */
[-C--:B------:R-:W-:Y:S01]  /*14fa0*/  HMMA.16816.F32.BF16 R92, R44, R50.reuse, R92 ;  /* 0x000000322c5c723c */ /* 0x080fe2000004185c */
[----:B------:R-:W-:Y:S03]  /*14fb0*/  MUFU.EX2 R209, R178 ;  /* 0x000000b200d17308 */ /* 0x000fe60000000800 */
[----:B------:R-:W-:Y:S01]  /*14fc0*/  MOV R194, R208 ;  /* 0x000000d000c27202 */ /* 0x000fe20000000f00 */
[----:B------:R-:W-:Y:S03]  /*14fd0*/  LDSM.16.MT88.4 R184, [R233+0xd800] ;  /* 0x00d80000e9b8783b */ /* 0x000fe60000004200 */
[C---:B------:R-:W-:Y:S03]  /*14fe0*/  HMMA.16816.F32.BF16 R96, R36.reuse, R50, R96 ;  /* 0x000000322460723c */ /* 0x040fe60000041860 */
[----:B------:R-:W-:Y:S02]  /*14ff0*/  MUFU.EX2 R208, R179 ;  /* 0x000000b300d07308 */ /* 0x000fe40000000800 */
[----:B------:R-:W1:Y:S03]  /*15000*/  LDSM.16.MT88.4 R48, [R236+0xf000] ;  /* 0x00f00000ec30783b */ /* 0x000e660000004200 */
[-C--:B------:R-:W-:Y:S05]  /*15010*/  HMMA.16816.F32.BF16 R100, R36, R52.reuse, R100 ;  /* 0x000000342464723c */ /* 0x080fea0000041864 */
[----:B------:R-:W-:Y:S03]  /*15020*/  MUFU.EX2 R207, R170 ;  /* 0x000000aa00cf7308 */ /* 0x000fe60000000800 */
[C---:B------:R-:W-:Y:S07]  /*15030*/  HMMA.16816.F32.BF16 R104, R44.reuse, R52, R104 ;  /* 0x000000342c68723c */ /* 0x040fee0000041868 */
[----:B------:R-:W1:Y:S01]  /*15040*/  MUFU.EX2 R170, R57 ;  /* 0x0000003900aa7308 */ /* 0x000e620000000800 */
[-C--:B------:R-:W-:Y:S08]  /*15050*/  HMMA.16816.F32.BF16 R108, R44, R54.reuse, R108 ;  /* 0x000000362c6c723c */ /* 0x080ff0000004186c */
[C---:B------:R-:W-:Y:S01]  /*15060*/  HMMA.16816.F32.BF16 R112, R36.reuse, R54, R112 ;  /* 0x000000362470723c */ /* 0x040fe20000041870 */
[----:B------:R-:W1:Y:S01]  /*15070*/  LDSM.16.MT88.4 R52, [R235+0xf000] ;  /* 0x00f00000eb34783b */ /* 0x000e620000004200 */
[----:B------:R-:W-:Y:S06]  /*15080*/  MUFU.EX2 R205, R169 ;  /* 0x000000a900cd7308 */ /* 0x000fec0000000800 */
[-C--:B------:R-:W-:Y:S04]  /*15090*/  HMMA.16816.F32.BF16 R116, R36, R40.reuse, R116 ;  /* 0x000000282474723c */ /* 0x080fe80000041874 */
[----:B------:R-:W-:Y:S04]  /*150a0*/  MUFU.EX2 R169, R58 ;  /* 0x0000003a00a97308 */ /* 0x000fe80000000800 */
[C---:B------:R-:W-:Y:S08]  /*150b0*/  HMMA.16816.F32.BF16 R120, R44.reuse, R40, R120 ;  /* 0x000000282c78723c */ /* 0x040ff00000041878 */
[-C--:B------:R-:W-:Y:S08]  /*150c0*/  HMMA.16816.F32.BF16 R124, R44, R42.reuse, R124 ;  /* 0x0000002a2c7c723c */ /* 0x080ff0000004187c */
[C---:B------:R-:W-:Y:S01]  /*150d0*/  HMMA.16816.F32.BF16 R128, R36.reuse, R42, R128 ;  /* 0x0000002a2480723c */ /* 0x040fe20000041880 */
[----:B------:R-:W2:Y:S07]  /*150e0*/  LDSM.16.MT88.4 R40, [R234+0xd800] ;  /* 0x00d80000ea28783b */ /* 0x000eae0000004200 */
[-C--:B-1----:R-:W-:Y:S08]  /*150f0*/  HMMA.16816.F32.BF16 R20, R36, R64.reuse, R20 ;  /* 0x000000402414723c */ /* 0x082ff00000041814 */
[C---:B------:R-:W-:Y:S01]  /*15100*/  HMMA.16816.F32.BF16 R132, R44.reuse, R64, R132 ;  /* 0x000000402c84723c */ /* 0x040fe20000041884 */
[----:B------:R-:W-:Y:S07]  /*15110*/  MUFU.EX2 R65, R60 ;  /* 0x0000003c00417308 */ /* 0x000fee0000000800 */
[-C--:B------:R-:W-:Y:S03]  /*15120*/  HMMA.16816.F32.BF16 R136, R44, R66.reuse, R136 ;  /* 0x000000422c88723c */ /* 0x080fe60000041888 */
[----:B------:R-:W-:Y:S05]  /*15130*/  MUFU.EX2 R64, R62 ;  /* 0x0000003e00407308 */ /* 0x000fea0000000800 */
[C---:B------:R-:W-:Y:S05]  /*15140*/  HMMA.16816.F32.BF16 R140, R36.reuse, R66, R140 ;  /* 0x00000042248c723c */ /* 0x040fea000004188c */
[----:B------:R1:W1:Y:S02]  /*15150*/  MUFU.EX2 R66, R59 ;  /* 0x0000003b00427308 */ /* 0x0002640000000800 */
[----:B------:R-:W-:Y:S01]  /*15160*/  MOV R67, R175 ;  /* 0x000000af00437202 */ /* 0x000fe20000000f00 */
[-C--:B------:R-:W-:Y:S08]  /*15170*/  HMMA.16816.F32.BF16 R32, R36, R48.reuse, R32 ;  /* 0x000000302420723c */ /* 0x080ff00000041820 */
[C---:B------:R-:W-:Y:S08]  /*15180*/  HMMA.16816.F32.BF16 R144, R44.reuse, R48, R144 ;  /* 0x000000302c90723c */ /* 0x040ff00000041890 */
[-C--:B------:R-:W-:Y:S01]  /*15190*/  HMMA.16816.F32.BF16 R148, R44, R50.reuse, R148 ;  /* 0x000000322c94723c */ /* 0x080fe20000041894 */
[----:B-1----:R-:W-:Y:S07]  /*151a0*/  LDSM.16.MT88.4 R56, [R233+0xf800] ;  /* 0x00f80000e938783b */ /* 0x002fee0000004200 */
[C---:B------:R-:W-:Y:S01]  /*151b0*/  HMMA.16816.F32.BF16 R152, R36.reuse, R50, R152 ;  /* 0x000000322498723c */ /* 0x040fe20000041898 */
[----:B------:R-:W1:Y:S07]  /*151c0*/  LDSM.16.MT88.4 R48, [R236+0xd800] ;  /* 0x00d80000ec30783b */ /* 0x000e6e0000004200 */
[-C--:B------:R-:W-:Y:S08]  /*151d0*/  HMMA.16816.F32.BF16 R24, R36, R52.reuse, R24 ;  /* 0x000000342418723c */ /* 0x080ff00000041818 */
[C---:B------:R-:W-:Y:S08]  /*151e0*/  HMMA.16816.F32.BF16 R156, R44.reuse, R52, R156 ;  /* 0x000000342c9c723c */ /* 0x040ff0000004189c */
[-C--:B------:R-:W-:Y:S01]  /*151f0*/  HMMA.16816.F32.BF16 R160, R44, R54.reuse, R160 ;  /* 0x000000362ca0723c */ /* 0x080fe200000418a0 */
[----:B------:R-:W1:Y:S07]  /*15200*/  LDSM.16.MT88.4 R44, [R235+0xd800] ;  /* 0x00d80000eb2c783b */ /* 0x000e6e0000004200 */
[----:B------:R-:W-:Y:S01]  /*15210*/  HMMA.16816.F32.BF16 R28, R36, R54, R28 ;  /* 0x00000036241c723c */ /* 0x000fe2000004181c */
[----:B------:R-:W1:Y:S06]  /*15220*/  LDSM.16.MT88.4 R52, [R234+0xf800] ;  /* 0x00f80000ea34783b */ /* 0x000e6c0000004200 */
[----:B------:R-:W-:Y:S02]  /*15230*/  F2FP.BF16.PACK_AB R36, R170, R204 ;  /* 0x000000ccaa24723e */ /* 0x000fe400000010ff */
[----:B------:R-:W-:Y:S03]  /*15240*/  F2FP.BF16.PACK_AB R37, R66, R169 ;  /* 0x000000a94225723e */ /* 0x000fe600000010ff */
[----:B------:R-:W-:Y:S02]  /*15250*/  F2FP.BF16.PACK_AB R38, R171, R65 ;  /* 0x00000041ab26723e */ /* 0x000fe400000010ff */
[----:B------:R-:W-:Y:S01]  /*15260*/  F2FP.BF16.PACK_AB R39, R212, R64 ;  /* 0x00000040d427723e */ /* 0x000fe200000010ff */
[----:B--2---:R-:W-:Y:S01]  /*15270*/  FFMA.FTZ R2, R2, R173, R203 ;  /* 0x000000ad02027223 */ /* 0x004fe200000100cb */
[----:B------:R-:W-:Y:S01]  /*15280*/  F2FP.BF16.PACK_AB R203, R205, R206 ;  /* 0x000000cecdcb723e */ /* 0x000fe200000010ff */
[----:B---3--:R-:W-:Y:S01]  /*15290*/  FFMA.FTZ R0, R0, R172, R202 ;  /* 0x000000ac00007223 */ /* 0x008fe200000100ca */
[----:B------:R-:W-:Y:S01]  /*152a0*/  F2FP.BF16.PACK_AB R202, R207, R208 ;  /* 0x000000d0cfca723e */ /* 0x000fe200000010ff */
[----:B------:R-:W-:Y:S02]  /*152b0*/  FADD.FTZ R2, R174, R2 ;  /* 0x00000002ae027221 */ /* 0x000fe40000010000 */
[----:B----4-:R-:W-:Y:S02]  /*152c0*/  FFMA.FTZ R164, R164, R61, R176 ;  /* 0x0000003da4a47223 */ /* 0x010fe400000100b0 */
[----:B------:R-:W2:Y:S02]  /*152d0*/  LDSM.16.MT88.4 R60, [R236+0xf800] ;  /* 0x00f80000ec3c783b */ /* 0x000ea40000004200 */
[----:B------:R-:W-:Y:S01]  /*152e0*/  FADD.FTZ R164, R200, R164 ;  /* 0x000000a4c8a47221 */ /* 0x000fe20000010000 */
[----:B------:R-:W-:Y:S01]  /*152f0*/  F2FP.BF16.PACK_AB R200, R211, R213 ;  /* 0x000000d5d3c8723e */ /* 0x000fe200000010ff */
[----:B-----5:R-:W-:Y:S04]  /*15300*/  FFMA.FTZ R165, R165, R177, R183 ;  /* 0x000000b1a5a57223 */ /* 0x020fe800000100b7 */
[----:B------:R-:W-:Y:S01]  /*15310*/  FADD.FTZ R165, R201, R165 ;  /* 0x000000a5c9a57221 */ /* 0x000fe20000010000 */
[----:B------:R-:W-:Y:S07]  /*15320*/  F2FP.BF16.PACK_AB R201, R209, R210 ;  /* 0x000000d2d1c9723e */ /* 0x000fee00000010ff */
[-C--:B------:R-:W-:Y:S01]  /*15330*/  HMMA.16816.F32.BF16 R176, R200, R184.reuse, R4 ;  /* 0x000000b8c8b0723c */ /* 0x080fe20000041804 */
[----:B------:R-:W3:Y:S07]  /*15340*/  LDSM.16.MT88.4 R4, [R235+0xf800] ;  /* 0x00f80000eb04783b */ /* 0x000eee0000004200 */
        /* <DEDUP_REMOVED lines=8> */
[----:B------:R-:W-:Y:S01]  /*153d0*/  MOV R12, R189 ;  /* 0x000000bd000c7202 */ /* 0x000fe20000000f00 */
[----:B------:R-:W-:Y:S01]  /*153e0*/  FADD.FTZ R8, R8, R165 ;  /* 0x000000a508087221 */ /* 0x000fe20000010000 */
[----:B------:R-:W-:Y:S01]  /*153f0*/  MOV R13, R195 ;  /* 0x000000c3000d7202 */ /* 0x000fe20000000f00 */
[----:B------:R-:W-:Y:S01]  /*15400*/  FADD.FTZ R9, R9, R164 ;  /* 0x000000a409097221 */ /* 0x000fe20000010000 */
        /* <DEDUP_REMOVED lines=37> */
[----:B------:R-:W-:Y:S04]  /*15660*/  FADD.FTZ R2, R246, R2 ;  /* 0x00000002f6027221 */ /* 0x000fe80000010000 */
[-C--:B------:R-:W-:Y:S04]  /*15670*/  HMMA.16816.F32.BF16 R116, R200, R56.reuse, R116 ;  /* 0x00000038c874723c */ /* 0x080fe80000041874 */
[----:B------:R-:W-:Y:S04]  /*15680*/  FADD.FTZ R2, R245, R2 ;  /* 0x00000002f5027221 */ /* 0x000fe80000010000 */
[C---:B------:R-:W-:Y:S04]  /*15690*/  HMMA.16816.F32.BF16 R120, R36.reuse, R56, R120 ;  /* 0x000000382478723c */ /* 0x040fe80000041878 */
[----:B------:R-:W-:Y:S04]  /*156a0*/  FADD.FTZ R2, R199, R2 ;  /* 0x00000002c7027221 */ /* 0x000fe80000010000 */
        /* <DEDUP_REMOVED lines=18> */
[-C--:B--2---:R-:W-:Y:S08]  /*157d0*/  HMMA.16816.F32.BF16 R192, R200, R60.reuse, R32 ;  /* 0x0000003cc8c0723c */ /* 0x084ff00000041820 */
        /* <DEDUP_REMOVED lines=18> */
[----:B------:R-:W-:Y:S01]  /*15900*/  FADD.FTZ R0, R170, R8 ;  /* 0x00000008aa007221 */ /* 0x000fe20000010000 */
[----:B------:R-:W-:Y:S01]  /*15910*/  MOV R170, R166 ;  /* 0x000000a600aa7202 */ /* 0x000fe20000000f00 */
[----:B------:R-:W-:Y:S02]  /*15920*/  FADD.FTZ R6, R207, R6 ;  /* 0x00000006cf067221 */ /* 0x000fe40000010000 */
[----:B------:R-:W-:Y:S02]  /*15930*/  FADD.FTZ R4, R66, R5 ;  /* 0x0000000542047221 */ /* 0x000fe40000010000 */
[----:B------:R-:W-:Y:S01]  /*15940*/  FADD.FTZ R5, R206, R2 ;  /* 0x00000002ce057221 */ /* 0x000fe20000010000 */
[----:B------:R1:W-:Y:S01]  /*15950*/  STL [R1+0x38], R6 ;  /* 0x0000380601007387 */ /* 0x0003e20000100800 */
        /* <DEDUP_REMOVED lines=8> */
[----:B------:R1:W-:Y:S02]  /*159e0*/  STL [R1+0x44], R0 ;  /* 0x0000440001007387 */ /* 0x0003e40000100800 */
[----:B-1----:R-:W-:-:S05]  /*159f0*/  @P4 BRA `(.L_x_167) ;  /* 0xffffc5e000004947 */ /* 0x002fca000383ffff */
.L_x_166:
[----:B-1-3--:R-:W2:Y:S04]  /*15a00*/  LDL.LU R4, [R1+0x38] ;  /* 0x0000380001047983 */ /* 0x00aea80000300800 */
[----:B------:R-:W1:Y:S01]  /*15a10*/  S2R R205, SR_TID.X ;  /* 0x0000000000cd7919 */ /* 0x000e620000002100 */
[----:B------:R-:W3:Y:S01]  /*15a20*/  S2UR UR7, SR_CTAID.Y ;  /* 0x00000000000779c3 */ /* 0x000ee20000002600 */
[----:B------:R-:W-:-:S02]  /*15a30*/  UISETP.NE.AND UP0, UPT, UR10, -0x1, UPT ;  /* 0xffffffff0a00788c */ /* 0x000fc4000bf05270 */
[----:B------:R-:W4:Y:S01]  /*15a40*/  LDL.LU R8, [R1+0x3c] ;  /* 0x00003c0001087983 */ /* 0x000f220000300800 */
[----:B------:R-:W-:-:S03]  /*15a50*/  ULDC.64 UR4, c[0x0][0x1e8] ;  /* 0x00007a0000047ab9 */ /* 0x000fc60000000a00 */
[----:B------:R-:W4:Y:S04]  /*15a60*/  LDL.LU R7, [R1+0x40] ;  /* 0x0000400001077983 */ /* 0x000f280000300800 */
[----:B------:R-:W4:Y:S01]  /*15a70*/  LDL.LU R6, [R1+0x44] ;  /* 0x0000440001067983 */ /* 0x000f220000300800 */
[----:B------:R-:W-:Y:S01]  /*15a80*/  @UP0 UIMAD.WIDE.U32 UR20, UR10, UR4, URZ ;  /* 0x000000040a1402a5 */ /* 0x000fe2000f8e003f */
[----:B------:R-:W3:Y:S01]  /*15a90*/  S2UR UR11, SR_CTAID.X ;  /* 0x00000000000b79c3 */ /* 0x000ee20000002500 */
[----:B------:R-:W-:Y:S01]  /*15aa0*/  ULDC UR9, c[0x0][0x214] ;  /* 0x0000850000097ab9 */ /* 0x000fe20000000800 */
[----:B------:R-:W-:Y:S01]  /*15ab0*/  BSSY B0, `(.L_x_170) ;  /* 0x00001b5000007945 */ /* 0x000fe20003800000 */
[----:B------:R-:W-:Y:S02]  /*15ac0*/  @UP0 UIMAD UR8, UR10, UR5, UR21 ;  /* 0x000000050a0802a4 */ /* 0x000fe4000f8e0215 */
[----:B------:R-:W-:-:S02]  /*15ad0*/  UMOV UR26, URZ ;  /* 0x0000003f001a7c82 */ /* 0x000fc40008000000 */
[----:B------:R-:W-:Y:S01]  /*15ae0*/  ULDC.64 UR4, c[0x0][0x1e0] ;  /* 0x0000780000047ab9 */ /* 0x000fe20000000a00 */
[----:B------:R-:W3:Y:S01]  /*15af0*/  S2UR UR12, SR_CTAID.Z ;  /* 0x00000000000c79c3 */ /* 0x000ee20000002700 */
[----:B------:R-:W-:Y:S01]  /*15b00*/  UMOV UR27, URZ ;  /* 0x0000003f001b7c82 */ /* 0x000fe20008000000 */
[----:B-1----:R-:W-:Y:S01]  /*15b10*/  SHF.R.S32.HI R206, RZ, 0x1f, R205 ;  /* 0x0000001fffce7819 */ /* 0x002fe200000114cd */
[----:B---3--:R-:W-:Y:S02]  /*15b20*/  @!UP0 USHF.R.S32.HI UR14, URZ, 0x1f, UR7 ;  /* 0x0000001f3f0e8899 */ /* 0x008fe40008011407 */
[----:B------:R-:W-:Y:S01]  /*15b30*/  @!UP0 UIMAD.WIDE.U32 UR24, UR7, UR4, URZ ;  /* 0x00000004071882a5 */ /* 0x000fe2000f8e003f */
[CC--:B------:R-:W-:Y:S01]  /*15b40*/  LEA.HI R30, R206.reuse, R205.reuse, RZ, 0x2 ;  /* 0x000000cdce1e7211 */ /* 0x0c0fe200078f10ff */
[----:B------:R-:W-:Y:S01]  /*15b50*/  @!UP0 UIMAD UR14, UR14, UR4, URZ ;  /* 0x000000040e0e82a4 */ /* 0x000fe2000f8e023f */
[----:B------:R-:W-:Y:S02]  /*15b60*/  LEA.HI R204, R206, R205, RZ, 0x5 ;  /* 0x000000cdcecc7211 */ /* 0x000fe400078f28ff */
[----:B------:R-:W-:-:S02]  /*15b70*/  ULDC.U8 UR4, c[0x0][0x329] ;  /* 0x0000ca4000047ab9 */ /* 0x000fc40000000000 */
[----:B------:R-:W-:Y:S01]  /*15b80*/  SHF.R.S32.HI R9, RZ, 0x5, R204 ;  /* 0x00000005ff097819 */ /* 0x000fe200000114cc */
[----:B------:R-:W-:Y:S02]  /*15b90*/  UISETP.NE.AND UP1, UPT, UR4, URZ, UPT ;  /* 0x0000003f0400728c */ /* 0x000fe4000bf25270 */
[----:B------:R-:W-:Y:S02]  /*15ba0*/  @!UP0 UIMAD UR14, UR7, UR5, UR14 ;  /* 0x00000005070e82a4 */ /* 0x000fe4000f8e020e */
[----:B------:R-:W-:Y:S02]  /*15bb0*/  @!UP0 UMOV UR20, UR24 ;  /* 0x0000001800148c82 */ /* 0x000fe40008000000 */
[----:B------:R-:W-:Y:S02]  /*15bc0*/  ULDC.U8 UR5, c[0x0][0x328] ;  /* 0x0000ca0000057ab9 */ /* 0x000fe40000000000 */
[----:B------:R-:W-:Y:S02]  /*15bd0*/  UISETP.NE.AND UP2, UPT, UR5, URZ, UPT ;  /* 0x0000003f0500728c */ /* 0x000fe4000bf45270 */
[----:B------:R-:W-:-:S02]  /*15be0*/  @!UP0 UIADD3 UR8, UR25, UR14, URZ ;  /* 0x0000000e19088290 */ /* 0x000fc4000fffe03f */
[----:B------:R-:W-:Y:S02]  /*15bf0*/  UISETP.NE.OR UP3, UPT, UR4, URZ, !UP2 ;  /* 0x0000003f0400728c */ /* 0x000fe4000d765670 */
[----:B------:R-:W-:Y:S02]  /*15c00*/  @UP1 ULDC UR15, c[0x0][0x210] ;  /* 0x00008400000f1ab9 */ /* 0x000fe40000000800 */
[----:B------:R-:W-:Y:S02]  /*15c10*/  ULDC UR5, c[0x0][0x234] ;  /* 0x00008d0000057ab9 */ /* 0x000fe40000000800 */
[----:B------:R-:W-:Y:S02]  /*15c20*/  @UP1 UIMAD UR15, UR15, UR9, URZ ;  /* 0x000000090f0f12a4 */ /* 0x000fe4000f8e023f */
[----:B------:R-:W-:Y:S02]  /*15c30*/  @!UP1 USEL UR15, UR9, UR5, !UP2 ;  /* 0x00000005090f9287 */ /* 0x000fe4000d000000 */
[----:B------:R-:W-:-:S02]  /*15c40*/  ULDC UR4, c[0x0][0x1c0] ;  /* 0x0000700000047ab9 */ /* 0x000fc40000000800 */
[----:B------:R-:W-:Y:S02]  /*15c50*/  @UP1 UMOV UR17, 0x1 ;  /* 0x0000000100111882 */ /* 0x000fe40000000000 */
[----:B------:R-:W-:Y:S02]  /*15c60*/  @!UP1 UIMAD UR17, UR15, UR4, URZ ;  /* 0x000000040f1192a4 */ /* 0x000fe4000f8e023f */
[----:B------:R-:W-:Y:S02]  /*15c70*/  @!UP3 UIMAD UR22, UR7, UR9, URZ ;  /* 0x000000090716b2a4 */ /* 0x000fe4000f8e023f */
[----:B------:R-:W-:Y:S02]  /*15c80*/  @UP1 ULDC UR21, c[0x0][0x210] ;  /* 0x0000840000151ab9 */ /* 0x000fe40000000800 */
[----:B------:R-:W-:Y:S02]  /*15c90*/  UIMAD UR5, UR7, UR17, URZ ;  /* 0x00000011070572a4 */ /* 0x000fe4000f8e023f */
[----:B------:R-:W-:-:S02]  /*15ca0*/  @!UP1 UMOV UR21, 0x1 ;  /* 0x0000000100159882 */ /* 0x000fc40000000000 */
[----:B------:R-:W-:Y:S02]  /*15cb0*/  @!UP3 USEL UR22, UR22, UR10, !UP0 ;  /* 0x0000000a1616b287 */ /* 0x000fe4000c000000 */
[----:B------:R-:W-:Y:S02]  /*15cc0*/  UIMAD UR4, UR11, UR21, URZ ;  /* 0x000000150b0472a4 */ /* 0x000fe4000f8e023f */
[----:B------:R-:W-:Y:S02]  /*15cd0*/  USEL UR5, UR5, URZ, UP3 ;  /* 0x0000003f05057287 */ /* 0x000fe40009800000 */
[----:B------:R-:W-:Y:S02]  /*15ce0*/  USHF.L.U32 UR4, UR4, 0x7, URZ ;  /* 0x0000000704047899 */ /* 0x000fe4000800063f */
[----:B------:R-:W-:Y:S02]  /*15cf0*/  UIMAD UR15, UR12, UR15, UR5 ;  /* 0x0000000f0c0f72a4 */ /* 0x000fe4000f8e0205 */
[----:B------:R-:W-:-:S02]  /*15d00*/  @!UP3 UMOV UR26, UR22 ;  /* 0x00000016001abc82 */ /* 0x000fc40008000000 */
[----:B------:R-:W-:Y:S02]  /*15d10*/  USHF.R.S32.HI UR5, URZ, 0x1f, UR4 ;  /* 0x0000001f3f057899 */ /* 0x000fe40008011404 */
[----:B------:R-:W-:Y:S02]  /*15d20*/  @!UP3 USHF.R.S32.HI UR27, URZ, 0x1f, UR22 ;  /* 0x0000001f3f1bb899 */ /* 0x000fe40008011416 */
[----:B------:R-:W-:Y:S02]  /*15d30*/  USHF.R.S32.HI UR7, URZ, 0x1f, UR15 ;  /* 0x0000001f3f077899 */ /* 0x000fe4000801140f */
[----:B------:R-:W-:-:S04]  /*15d40*/  UIADD3 UR4, UP2, UP1, UR4, UR26, UR15 ;  /* 0x0000001a04047290 */ /* 0x000fc8000f95e00f */
[----:B------:R-:W-:Y:S01]  /*15d50*/  UIADD3.X UR5, UR5, UR27, UR7, UP2, UP1 ;  /* 0x0000001b05057290 */ /* 0x000fe200097e2407 */
[----:B--2---:R-:W1:Y:S04]  /*15d60*/  SHFL.BFLY PT, R2, R4, 0x2, 0x1f ;  /* 0x0c401f0004027f89 */ /* 0x004e6800000e0000 */
[----:B----4-:R-:W2:Y:S04]  /*15d70*/  SHFL.BFLY PT, R0, R8, 0x2, 0x1f ;  /* 0x0c401f0008007f89 */ /* 0x010ea800000e0000 */
[----:B------:R-:W3:Y:S01]  /*15d80*/  SHFL.BFLY PT, R5, R7, 0x2, 0x1f ;  /* 0x0c401f0007057f89 */ /* 0x000ee200000e0000 */
[----:B-1----:R-:W-:-:S03]  /*15d90*/  FADD.FTZ R2, R2, R4 ;  /* 0x0000000402027221 */ /* 0x002fc60000010000 */
[----:B------:R-:W-:Y:S04]  /*15da0*/  SHFL.BFLY PT, R4, R6, 0x2, 0x1f ;  /* 0x0c401f0006047f89 */ /* 0x000fe800000e0000 */
[----:B------:R-:W1:Y:S01]  /*15db0*/  SHFL.BFLY PT, R165, R2, 0x1, 0x1f ;  /* 0x0c201f0002a57f89 */ /* 0x000e6200000e0000 */
[----:B--2---:R-:W-:Y:S02]  /*15dc0*/  FADD.FTZ R0, R0, R8 ;  /* 0x0000000800007221 */ /* 0x004fe40000010000 */
[----:B---3--:R-:W-:-:S03]  /*15dd0*/  FADD.FTZ R5, R5, R7 ;  /* 0x0000000705057221 */ /* 0x008fc60000010000 */
[----:B------:R-:W2:Y:S04]  /*15de0*/  SHFL.BFLY PT, R164, R0, 0x1, 0x1f ;  /* 0x0c201f0000a47f89 */ /* 0x000ea800000e0000 */
[----:B------:R-:W3:Y:S01]  /*15df0*/  SHFL.BFLY PT, R8, R5, 0x1, 0x1f ;  /* 0x0c201f0005087f89 */ /* 0x000ee200000e0000 */
[----:B-1----:R-:W-:Y:S02]  /*15e00*/  FADD.FTZ R165, R2, R165 ;  /* 0x000000a502a57221 */ /* 0x002fe40000010000 */
[----:B------:R-:W-:Y:S01]  /*15e10*/  FADD.FTZ R2, R4, R6 ;  /* 0x0000000604027221 */ /* 0x000fe20000010000 */
[----:B------:R-:W-:Y:S02]  /*15e20*/  MOV R4, 0x3f800000 ;  /* 0x3f80000000047802 */ /* 0x000fe40000000f00 */
[----:B------:R-:W-:-:S02]  /*15e30*/  FSETP.NE.FTZ.AND P5, PT, R165, RZ, PT ;  /* 0x000000ffa500720b */ /* 0x000fc40003fb5000 */
[----:B------:R-:W1:Y:S01]  /*15e40*/  SHFL.BFLY PT, R7, R2, 0x1, 0x1f ;  /* 0x0c201f0002077f89 */ /* 0x000e6200000e0000 */
[----:B--2---:R-:W-:Y:S01]  /*15e50*/  FADD.FTZ R164, R0, R164 ;  /* 0x000000a400a47221 */ /* 0x004fe20000010000 */
[----:B------:R-:W-:Y:S01]  /*15e60*/  MOV R0, 0x3f800000 ;  /* 0x3f80000000007802 */ /* 0x000fe20000000f00 */
[----:B---3--:R-:W-:Y:S01]  /*15e70*/  FADD.FTZ R170, R5, R8 ;  /* 0x0000000805aa7221 */ /* 0x008fe20000010000 */
[----:B------:R-:W-:Y:S02]  /*15e80*/  LOP3.LUT R6, R30, 0x3ffffffc, RZ, 0xc0, !PT ;  /* 0x3ffffffc1e067812 */ /* 0x000fe400078ec0ff */
[----:B------:R-:W-:Y:S02]  /*15e90*/  FSETP.NE.FTZ.AND P4, PT, R164, RZ, PT ;  /* 0x000000ffa400720b */ /* 0x000fe40003f95000 */
[----:B------:R-:W-:-:S03]  /*15ea0*/  FSETP.NE.FTZ.AND P3, PT, R170, RZ, PT ;  /* 0x000000ffaa00720b */ /* 0x000fc60003f75000 */
[----:B------:R-:W2:Y:S01]  /*15eb0*/  @P5 MUFU.RCP R0, R165 ;  /* 0x000000a500005308 */ /* 0x000ea20000001000 */
[----:B------:R-:W-:-:S04]  /*15ec0*/  IADD3 R6, -R6, R205, RZ ;  /* 0x000000cd06067210 */ /* 0x000fc80007ffe1ff */
[----:B------:R-:W-:-:S03]  /*15ed0*/  LEA R171, R9, R6, 0x9 ;  /* 0x0000000609ab7211 */ /* 0x000fc600078e48ff */
[----:B------:R-:W3:Y:S01]  /*15ee0*/  @P4 MUFU.RCP R4, R164 ;  /* 0x000000a400044308 */ /* 0x000ee20000001000 */
[----:B-1----:R-:W-:Y:S01]  /*15ef0*/  FADD.FTZ R169, R2, R7 ;  /* 0x0000000702a97221 */ /* 0x002fe20000010000 */
[----:B------:R-:W-:Y:S01]  /*15f00*/  MOV R2, 0x3f800000 ;  /* 0x3f80000000027802 */ /* 0x000fe20000000f00 */
[----:B--2---:R-:W-:-:S03]  /*15f10*/  FMUL.FTZ R176, R0, R176 ;  /* 0x000000b000b07220 */ /* 0x004fc60000410000 */
[----:B------:R-:W-:Y:S01]  /*15f20*/  FSETP.NE.FTZ.AND P0, PT, R169, RZ, PT ;  /* 0x000000ffa900720b */ /* 0x000fe20003f15000 */
[C---:B------:R-:W-:Y:S01]  /*15f30*/  FMUL.FTZ R7, R0.reuse, R177 ;  /* 0x000000b100077220 */ /* 0x040fe20000410000 */
[----:B------:R-:W1:Y:S01]  /*15f40*/  @P3 MUFU.RCP R2, R170 ;  /* 0x000000aa00023308 */ /* 0x000e620000001000 */
[C---:B------:R-:W-:Y:S02]  /*15f50*/  FMUL.FTZ R184, R0.reuse, R184 ;  /* 0x000000b800b87220 */ /* 0x040fe40000410000 */
[C---:B------:R-:W-:Y:S01]  /*15f60*/  FMUL.FTZ R5, R0.reuse, R185 ;  /* 0x000000b900057220 */ /* 0x040fe20000410000 */
[----:B------:R-:W-:Y:S01]  /*15f70*/  F2FP.BF16.PACK_AB R7, R7, R176 ;  /* 0x000000b00707723e */ /* 0x000fe200000010ff */
[C---:B-----5:R-:W-:Y:S02]  /*15f80*/  FMUL.FTZ R16, R0.reuse, R68 ;  /* 0x0000004400107220 */ /* 0x060fe40000410000 */
        /* <DEDUP_REMOVED lines=40> */
[----:B------:R-:W-:Y:S01]  /*16210*/  MOV R0, 0x3f800000 ;  /* 0x3f80000000007802 */ /* 0x000fe20000000f00 */
[C---:B---3--:R-:W-:Y:S01]  /*16220*/  FMUL.FTZ R178, R4.reuse, R178 ;  /* 0x000000b204b27220 */ /* 0x048fe20000410000 */
[----:B------:R-:W-:Y:S01]  /*16230*/  F2FP.BF16.PACK_AB R33, R33, R196 ;  /* 0x000000c42121723e */ /* 0x000fe200000010ff */
[C---:B------:R-:W-:Y:S01]  /*16240*/  FMUL.FTZ R6, R4.reuse, R179 ;  /* 0x000000b304067220 */ /* 0x040fe20000410000 */
[----:B------:R-:W-:Y:S01]  /*16250*/  F2FP.BF16.PACK_AB R29, R29, R200 ;  /* 0x000000c81d1d723e */ /* 0x000fe200000010ff */
[C---:B------:R-:W-:Y:S01]  /*16260*/  FMUL.FTZ R186, R4.reuse, R186 ;  /* 0x000000ba04ba7220 */ /* 0x040fe20000410000 */
[----:B------:R-:W2:Y:S01]  /*16270*/  @P0 MUFU.RCP R0, R169 ;  /* 0x000000a900000308 */ /* 0x000ea20000001000 */
        /* <DEDUP_REMOVED lines=95> */
[----:B------:R-:W-:Y:S01]  /*16870*/  FMUL.FTZ R9, R0, R174 ;  /* 0x000000ae00097220 */ /* 0x000fe20000410000 */
[----:B------:R-:W-:Y:S01]  /*16880*/  LEA.HI R4, R4, R2, RZ, 0x3 ;  /* 0x0000000204047211 */ /* 0x000fe200078f18ff */
[C---:B------:R-:W-:Y:S01]  /*16890*/  FMUL.FTZ R183, R0.reuse, R183 ;  /* 0x000000b700b77220 */ /* 0x040fe20000410000 */
[----:B------:R-:W-:Y:S01]  /*168a0*/  F2FP.BF16.PACK_AB R27, R27, R160 ;  /* 0x000000a01b1b723e */ /* 0x000fe200000010ff */
        /* <DEDUP_REMOVED lines=9> */
[----:B------:R-:W-:Y:S01]  /*16940*/  LOP3.LUT R2, R4, 0x1, RZ, 0xc0, !PT ;  /* 0x0000000104027812 */ /* 0x000fe200078ec0ff */
[C---:B------:R-:W-:Y:S01]  /*16950*/  FMUL.FTZ R91, R0.reuse, R91 ;  /* 0x0000005b005b7220 */ /* 0x040fe20000410000 */
[----:B------:R-:W-:Y:S01]  /*16960*/  F2FP.BF16.PACK_AB R18, R75, R18 ;  /* 0x000000124b12723e */ /* 0x000fe200000010ff */
[----:B------:R-:W-:Y:S01]  /*16970*/  FMUL.FTZ R26, R0, R90 ;  /* 0x0000005a001a7220 */ /* 0x000fe20000410000 */
[----:B------:R-:W-:Y:S01]  /*16980*/  ISETP.NE.U32.AND P1, PT, R2, 0x1, PT ;  /* 0x000000010200780c */ /* 0x000fe20003f25070 */
        /* <DEDUP_REMOVED lines=33> */
[----:B------:R-:W-:Y:S02]  /*16ba0*/  SHF.L.U32 R0, R4, 0x6, RZ ;  /* 0x0000000604007819 */ /* 0x000fe400000006ff */
[----:B------:R-:W-:Y:S02]  /*16bb0*/  F2FP.BF16.PACK_AB R30, R159, R30 ;  /* 0x0000001e9f1e723e */ /* 0x000fe400000010ff */
[----:B------:R-:W-:Y:S02]  /*16bc0*/  LOP3.LUT R0, R0, 0x1c0, RZ, 0xc0, !PT ;  /* 0x000001c000007812 */ /* 0x000fe400078ec0ff */
[----:B------:R-:W-:Y:S02]  /*16bd0*/  F2FP.BF16.PACK_AB R68, R163, R68 ;  /* 0x00000044a344723e */ /* 0x000fe400000010ff */
[----:B------:R-:W-:-:S04]  /*16be0*/  LEA.HI R0, R0, R0, RZ, 0x1d ;  /* 0x0000000000007211 */ /* 0x000fc800078fe8ff */
[----:B------:R-:W-:-:S04]  /*16bf0*/  LEA R0, R171, R0, 0x1 ;  /* 0x00000000ab007211 */ /* 0x000fc800078e08ff */
[----:B------:R-:W-:-:S04]  /*16c00*/  SHF.L.U32 R0, R0, 0x1, RZ ;  /* 0x0000000100007819 */ /* 0x000fc800000006ff */
[C---:B------:R-:W-:Y:S01]  /*16c10*/  IADD3 R2, R0.reuse, -0x10, RZ ;  /* 0xfffffff000027810 */ /* 0x040fe20007ffe0ff */
[----:B------:R1:W-:Y:S01]  /*16c20*/  STS [R0+0x400], R6 ;  /* 0x0004000600007388 */ /* 0x0003e20000000800 */
        /* <DEDUP_REMOVED lines=62> */
[----:B------:R-:W-:Y:S01]  /*17010*/  LOP3.LUT P1, RZ, R0, 0x3, RZ, 0xc0, !PT ;  /* 0x0000000300ff7812 */ /* 0x000fe2000782c0ff */
[----:B--2---:R-:W2:Y:S02]  /*17020*/  @P3 MUFU.LG2 R2, R170 ;  /* 0x000000aa00023308 */ /* 0x004ea40000000c00 */
[----:B------:R-:W-:Y:S04]  /*17030*/  STS [R4+0x6000], R43 ;  /* 0x0060002b04007388 */ /* 0x000fe80000000800 */
[----:B------:R3:W-:Y:S02]  /*17040*/  STS [R4+0x6400], R42 ;  /* 0x0064002a04007388 */ /* 0x0007e40000000800 */
[----:B------:R-:W4:Y:S02]  /*17050*/  @P0 MUFU.LG2 R0, R169 ;  /* 0x000000a900000308 */ /* 0x000f240000000c00 */
[----:B------:R-:W-:Y:S04]  /*17060*/  STS [R8+0x4000], R41 ;  /* 0x0040002908007388 */ /* 0x000fe80000000800 */
[----:B------:R-:W-:Y:S01]  /*17070*/  STS [R8+0x4400], R40 ;  /* 0x0044002808007388 */ /* 0x000fe20000000800 */
[----:B--2---:R-:W-:-:S03]  /*17080*/  @P3 FMUL.FTZ R2, R2, 0.69314718246459960938 ;  /* 0x3f31721802023820 */ /* 0x004fc60000410000 */
[----:B------:R-:W-:Y:S04]  /*17090*/  STS [R9+0x4000], R37 ;  /* 0x0040002509007388 */ /* 0x000fe80000000800 */
[----:B------:R-:W-:Y:S01]  /*170a0*/  STS [R9+0x4400], R36 ;  /* 0x0044002409007388 */ /* 0x000fe20000000800 */
[----:B-1----:R-:W1:Y:S01]  /*170b0*/  @P5 MUFU.LG2 R5, R165 ;  /* 0x000000a500055308 */ /* 0x002e620000000c00 */
[----:B----4-:R-:W-:Y:S02]  /*170c0*/  @P0 FMUL.FTZ R0, R0, 0.69314718246459960938 ;  /* 0x3f31721800000820 */ /* 0x010fe40000410000 */
[----:B------:R-:W-:Y:S02]  /*170d0*/  STS [R8+0x6000], R39 ;  /* 0x0060002708007388 */ /* 0x000fe40000000800 */
[----:B------:R-:W-:-:S02]  /*170e0*/  @P0 FFMA.FTZ R12, R3, c[0x0][0x238], R0 ;  /* 0x00008e00030c0a23 */ /* 0x000fc40000010000 */
[----:B------:R-:W-:Y:S01]  /*170f0*/  STS [R8+0x6400], R38 ;  /* 0x0064002608007388 */ /* 0x000fe20000000800 */
[----:B---3--:R-:W2:Y:S03]  /*17100*/  @P4 MUFU.LG2 R4, R164 ;  /* 0x000000a400044308 */ /* 0x008ea60000000c00 */
[----:B------:R-:W-:Y:S04]  /*17110*/  STS [R9+0x6000], R35 ;  /* 0x0060002309007388 */ /* 0x000fe80000000800 */
[----:B------:R3:W-:Y:S01]  /*17120*/  STS [R9+0x6400], R34 ;  /* 0x0064002209007388 */ /* 0x0007e20000000800 */
[----:B-1----:R-:W-:-:S03]  /*17130*/  @P5 FMUL.FTZ R5, R5, 0.69314718246459960938 ;  /* 0x3f31721805055820 */ /* 0x002fc60000410000 */
[----:B------:R1:W-:Y:S01]  /*17140*/  STS [R7+0x4000], R33 ;  /* 0x0040002107007388 */ /* 0x0003e20000000800 */
[----:B------:R-:W-:-:S03]  /*17150*/  @P5 FFMA.FTZ R13, R168, c[0x0][0x238], R5 ;  /* 0x00008e00a80d5a23 */ /* 0x000fc60000010005 */
[----:B------:R1:W-:Y:S01]  /*17160*/  STS [R7+0x4400], R32 ;  /* 0x0044002007007388 */ /* 0x0003e20000000800 */
[----:B--2---:R-:W-:-:S03]  /*17170*/  @P4 FMUL.FTZ R4, R4, 0.69314718246459960938 ;  /* 0x3f31721804044820 */ /* 0x004fc60000410000 */
[----:B------:R1:W-:Y:S01]  /*17180*/  STS [R6+0x4000], R29 ;  /* 0x0040001d06007388 */ /* 0x0003e20000000800 */
[----:B------:R-:W-:-:S03]  /*17190*/  @P4 FFMA.FTZ R14, R167, c[0x0][0x238], R4 ;  /* 0x00008e00a70e4a23 */ /* 0x000fc60000010004 */
[----:B------:R1:W-:Y:S04]  /*171a0*/  STS [R6+0x4400], R28 ;  /* 0x0044001c06007388 */ /* 0x0003e80000000800 */
[----:B------:R1:W-:Y:S04]  /*171b0*/  STS [R7+0x6000], R31 ;  /* 0x0060001f07007388 */ /* 0x0003e80000000800 */
[----:B------:R1:W-:Y:S01]  /*171c0*/  STS [R7+0x6400], R30 ;  /* 0x0064001e07007388 */ /* 0x0003e20000000800 */
[----:B---3--:R-:W-:Y:S01]  /*171d0*/  MOV R9, 0x7f800000 ;  /* 0x7f80000000097802 */ /* 0x008fe20000000f00 */
[----:B------:R-:W-:-:S02]  /*171e0*/  @P3 FFMA.FTZ R9, R166, c[0x0][0x238], R2 ;  /* 0x00008e00a6093a23 */ /* 0x000fc40000010002 */
[----:B------:R1:W-:Y:S04]  /*171f0*/  STS [R6+0x6000], R27 ;  /* 0x0060001b06007388 */ /* 0x0003e80000000800 */
[----:B------:R1:W-:Y:S04]  /*17200*/  STS [R6+0x6400], R68 ;  /* 0x0064004406007388 */ /* 0x0003e80000000800 */
[----:B------:R-:W-:Y:S06]  /*17210*/  BAR.SYNC.DEFER_BLOCKING 0x0 ;  /* 0x0000000000007b1d */ /* 0x000fec0000010000 */
[----:B------:R1:W2:Y:S04]  /*17220*/  LDS.128 R20, [R244] ;  /* 0x00000000f4147984 */ /* 0x0002a80000000c00 */
[----:B------:R1:W3:Y:S04]  /*17230*/  LDS.128 R28, [R244+0x800] ;  /* 0x00080000f41c7984 */ /* 0x0002e80000000c00 */
        /* <DEDUP_REMOVED lines=15> */
[----:B--234-:R-:W2:Y:S02]  /*17330*/  S2R R4, SR_TID.X ;  /* 0x0000000000047919 */ /* 0x01cea40000002100 */
[----:B--2---:R-:W-:-:S04]  /*17340*/  SHF.R.S32.HI R2, RZ, 0x1f, R4 ;  /* 0x0000001fff027819 */ /* 0x004fc80000011404 */
[----:B------:R-:W-:-:S04]  /*17350*/  LEA.HI R2, R2, R4, RZ, 0x5 ;  /* 0x0000000402027211 */ /* 0x000fc800078f28ff */
[----:B------:R-:W-:Y:S02]  /*17360*/  SHF.R.S32.HI R0, RZ, 0x5, R2 ;  /* 0x00000005ff007819 */ /* 0x000fe40000011402 */
[----:B------:R-:W-:Y:S02]  /*17370*/  LOP3.LUT R2, R2, 0xffffffe0, RZ, 0xc0, !PT ;  /* 0xffffffe002027812 */ /* 0x000fe400078ec0ff */
[----:B------:R-:W-:-:S03]  /*17380*/  SHF.R.S32.HI R3, RZ, 0x1f, R0 ;  /* 0x0000001fff037819 */ /* 0x000fc60000011400 */
[----:B------:R-:W-:Y:S01]  /*17390*/  IMAD.IADD R2, R4, 0x1, -R2 ;  /* 0x0000000104027824 */ /* 0x000fe200078e0a02 */
[----:B------:R-:W-:-:S04]  /*173a0*/  LEA.HI R3, R3, R0, RZ, 0x2 ;  /* 0x0000000003037211 */ /* 0x000fc800078f10ff */
[----:B------:R-:W-:Y:S02]  /*173b0*/  SHF.R.S32.HI R4, RZ, 0x1f, R2 ;  /* 0x0000001fff047819 */ /* 0x000fe40000011402 */
[----:B------:R-:W-:Y:S02]  /*173c0*/  LOP3.LUT R3, R3, 0xfffffffc, RZ, 0xc0, !PT ;  /* 0xfffffffc03037812 */ /* 0x000fe400078ec0ff */
[----:B------:R-:W-:-:S03]  /*173d0*/  LEA.HI R2, R4, R2, RZ, 0x2 ;  /* 0x0000000204027211 */ /* 0x000fc600078f10ff */
[----:B------:R-:W-:Y:S01]  /*173e0*/  IMAD.IADD R3, R0, 0x1, -R3 ;  /* 0x0000000100037824 */ /* 0x000fe200078e0a03 */
[----:B------:R-:W-:-:S05]  /*173f0*/  SHF.R.S32.HI R0, RZ, 0x2, R2 ;  /* 0x00000002ff007819 */ /* 0x000fca0000011402 */
[----:B------:R-:W-:-:S05]  /*17400*/  IMAD R0, R3, 0x10, R0 ;  /* 0x0000001003007824 */ /* 0x000fca00078e0200 */
        /* <DEDUP_REMOVED lines=10> */
[----:B-1----:R-:W-:Y:S01]  /*174b0*/  @!P6 LEA.HI.X.SX32 R6, R3, UR5, 0x1, P0 ;  /* 0x000000050306ec11 */ /* 0x002fe200080f0eff */
        /* <DEDUP_REMOVED lines=20> */
.L_x_171:
[----:B--234-:R-:W-:Y:S05]  /*17600*/  BSYNC B0 ;  /* 0x0000000000007941 */ /* 0x01cfea0003800000 */
.L_x_170:
[----:B------:R-:W2:Y:S04]  /*17610*/  LDL.64 R82, [R1+0x68] ;  /* 0x0000680001527983 */ /* 0x000ea80000100a00 */
[----:B------:R3:W5:Y:S01]  /*17620*/  LDL R80, [R1+0x70] ;  /* 0x0000700001507983 */ /* 0x0007620000100800 */
[----:B-1----:R-:W-:Y:S01]  /*17630*/  LEA.HI R14, R206, R205, RZ, 0x3 ;  /* 0x000000cdce0e7211 */ /* 0x002fe200078f18ff */
[----:B------:R-:W-:Y:S01]  /*17640*/  UIMAD UR11, UR11, -0x80, UR16 ;  /* 0xffffff800b0b78a4 */ /* 0x000fe2000f8e0210 */
[----:B------:R-:W-:Y:S01]  /*17650*/  BSSY B0, `(.L_x_172) ;  /* 0x0000020000007945 */ /* 0x000fe20003800000 */
[----:B------:R-:W1:Y:S01]  /*17660*/  S2R R0, SR_TID.X ;  /* 0x0000000000007919 */ /* 0x000e620000002100 */
[----:B------:R-:W-:Y:S01]  /*17670*/  SHF.R.S32.HI R5, RZ, 0x3, R14 ;  /* 0x00000003ff057819 */ /* 0x000fe2000001140e */
[----:B------:R-:W-:-:S02]  /*17680*/  USHF.R.S32.HI UR7, URZ, 0x1f, UR12 ;  /* 0x0000001f3f077899 */ /* 0x000fc4000801140c */
[----:B------:R-:W4:Y:S01]  /*17690*/  S2R R10, SR_CTAID.Z ;  /* 0x00000000000a7919 */ /* 0x000f220000002700 */
[----:B------:R-:W-:Y:S02]  /*176a0*/  ULDC.64 UR4, c[0x0][0x1f0] ;  /* 0x00007c0000047ab9 */ /* 0x000fe40000000a00 */
[----:B------:R-:W-:-:S04]  /*176b0*/  UIMAD UR4, UR7, UR4, URZ ;  /* 0x00000004070472a4 */ /* 0x000fc8000f8e023f */
[----:B------:R-:W-:Y:S01]  /*176c0*/  UIMAD UR4, UR12, UR5, UR4 ;  /* 0x000000050c0472a4 */ /* 0x000fe2000f8e0204 */
[----:B-1----:R-:W-:-:S04]  /*176d0*/  SHF.R.S32.HI R4, RZ, 0x1f, R0 ;  /* 0x0000001fff047819 */ /* 0x002fc80000011400 */
[----:B------:R-:W-:-:S04]  /*176e0*/  LEA.HI R4, R4, R0, RZ, 0x3 ;  /* 0x0000000004047211 */ /* 0x000fc800078f18ff */
[----:B------:R-:W-:-:S04]  /*176f0*/  SHF.R.S32.HI R12, RZ, 0x3, R4 ;  /* 0x00000003ff0c7819 */ /* 0x000fc80000011404 */
[----:B------:R-:W-:Y:S02]  /*17700*/  SHF.R.S32.HI R13, RZ, 0x1f, R12 ;  /* 0x0000001fff0d7819 */ /* 0x000fe4000001140c */
[----:B--2---:R-:W-:Y:S02]  /*17710*/  SHF.R.S32.HI R0, RZ, 0x1f, R82 ;  /* 0x0000001fff007819 */ /* 0x004fe40000011452 */
[----:B------:R-:W-:-:S04]  /*17720*/  IADD3 R2, P0, R82, UR20, RZ ;  /* 0x0000001452027c10 */ /* 0x000fc8000ff1e0ff */
[----:B------:R-:W-:Y:S01]  /*17730*/  IADD3.X R3, R0, UR8, RZ, P0, !PT ;  /* 0x0000000800037c10 */ /* 0x000fe200087fe4ff */
[----:B------:R-:W-:Y:S01]  /*17740*/  IMAD.U32 R0, RZ, RZ, UR13 ;  /* 0x0000000dff007e24 */ /* 0x000fe2000f8e00ff */
[----:B------:R-:W-:-:S03]  /*17750*/  ISETP.GE.AND P0, PT, R5, UR11, PT ;  /* 0x0000000b05007c0c */ /* 0x000fc6000bf06270 */
[----:B----4-:R-:W-:-:S04]  /*17760*/  IMAD.WIDE.U32 R10, R10, c[0x0][0x1f0], R2 ;  /* 0x00007c000a0a7a25 */ /* 0x010fc800078e0002 */
[----:B------:R-:W-:Y:S01]  /*17770*/  IMAD.WIDE R6, R0, 0x80, R12 ;  /* 0x0000008000067825 */ /* 0x000fe200078e020c */
[----:B------:R-:W-:-:S05]  /*17780*/  IADD3 R9, R11, UR4, RZ ;  /* 0x000000040b097c10 */ /* 0x000fca000fffe0ff */
[----:B------:R-:W-:Y:S05]  /*17790*/  @P0 BRA `(.L_x_173) ;  /* 0x000000b000000947 */ /* 0x000fea0003800000 */
[----:B---3--:R-:W-:Y:S01]  /*177a0*/  IMAD R0, R7, c[0x0][0x1e8], RZ ;  /* 0x00007a0007007a24 */ /* 0x008fe200078e02ff */
[----:B------:R-:W-:Y:S01]  /*177b0*/  ISETP.GE.AND P2, PT, R82, c[0x0][0x220], PT ;  /* 0x0000880052007a0c */ /* 0x000fe20003f46270 */
[----:B------:R-:W-:Y:S01]  /*177c0*/  IMAD.MOV.U32 R8, RZ, RZ, R10 ;  /* 0x000000ffff087224 */ /* 0x000fe200078e000a */
[----:B-----5:R-:W-:Y:S01]  /*177d0*/  ISETP.GE.AND P1, PT, R80, c[0x0][0x220], PT ;  /* 0x0000880050007a0c */ /* 0x020fe20003f26270 */
[C---:B------:R-:W-:Y:S02]  /*177e0*/  IMAD R0, R6.reuse, c[0x0][0x1ec], R0 ;  /* 0x00007b0006007a24 */ /* 0x040fe400078e0200 */
[----:B------:R-:W-:-:S05]  /*177f0*/  IMAD.WIDE.U32 R4, R6, c[0x0][0x1e8], R8 ;  /* 0x00007a0006047a25 */ /* 0x000fca00078e0008 */
[----:B------:R-:W-:Y:S02]  /*17800*/  IADD3 R0, R5, R0, RZ ;  /* 0x0000000005007210 */ /* 0x000fe40007ffe0ff */
[----:B------:R-:W-:-:S04]  /*17810*/  LEA R2, P0, R4, c[0x0][0x1d0], 0x1 ;  /* 0x0000740004027a11 */ /* 0x000fc800078008ff */
[----:B------:R-:W-:-:S05]  /*17820*/  LEA.HI.X R3, R4, c[0x0][0x1d4], R0, 0x1, P0 ;  /* 0x0000750004037a11 */ /* 0x000fca00000f0c00 */
[----:B------:R1:W-:Y:S04]  /*17830*/  @!P2 STG.E.128 [R2.64], R20 ;  /* 0x000000140200a986 */ /* 0x0003e8000c101d12 */
[----:B------:R1:W-:Y:S02]  /*17840*/  @!P1 STG.E.128 [R2.64+0x80], R16 ;  /* 0x0000801002009986 */ /* 0x0003e4000c101d12 */
.L_x_173:
[----:B---3--:R-:W-:Y:S05]  /*17850*/  BSYNC B0 ;  /* 0x0000000000007941 */ /* 0x008fea0003800000 */
.L_x_172:
[----:B------:R-:W-:Y:S01]  /*17860*/  LEA.HI.SX32 R0, R14, 0x10, 0x1d ;  /* 0x000000100e007811 */ /* 0x000fe200078feaff */
[----:B------:R-:W-:Y:S03]  /*17870*/  BSSY B0, `(.L_x_174) ;  /* 0x0000011000007945 */ /* 0x000fe60003800000 */
[----:B------:R-:W-:-:S13]  /*17880*/  ISETP.GE.AND P0, PT, R0, UR11, PT ;  /* 0x0000000b00007c0c */ /* 0x000fda000bf06270 */
[----:B------:R-:W-:Y:S05]  /*17890*/  @P0 BRA `(.L_x_175) ;  /* 0x000000e000000947 */ /* 0x000fea0003800000 */
[----:B------:R-:W-:Y:S02]  /*178a0*/  IADD3 R0, P0, R6, 0x10, RZ ;  /* 0x0000001006007810 */ /* 0x000fe40007f1e0ff */
[----:B-1----:R-:W-:Y:S02]  /*178b0*/  MOV R3, R9 ;  /* 0x0000000900037202 */ /* 0x002fe40000000f00 */
[----:B------:R-:W-:Y:S01]  /*178c0*/  ISETP.GE.AND P1, PT, R82, c[0x0][0x220], PT ;  /* 0x0000880052007a0c */ /* 0x000fe20003f26270 */
[----:B------:R-:W-:Y:S01]  /*178d0*/  IMAD.X R2, RZ, RZ, R7, P0 ;  /* 0x000000ffff027224 */ /* 0x000fe200000e0607 */
[----:B-----5:R-:W-:-:S03]  /*178e0*/  ISETP.GE.AND P0, PT, R80, c[0x0][0x220], PT ;  /* 0x0000880050007a0c */ /* 0x020fc60003f06270 */
[----:B------:R-:W-:Y:S02]  /*178f0*/  IMAD R15, R2, c[0x0][0x1e8], RZ ;  /* 0x00007a00020f7a24 */ /* 0x000fe400078e02ff */
[----:B------:R-:W-:-:S04]  /*17900*/  IMAD.MOV.U32 R2, RZ, RZ, R10 ;  /* 0x000000ffff027224 */ /* 0x000fc800078e000a */
[----:B------:R-:W-:-:S04]  /*17910*/  IMAD.WIDE.U32 R4, R0, c[0x0][0x1e8], R2 ;  /* 0x00007a0000047a25 */ /* 0x000fc800078e0002 */
[----:B------:R-:W-:Y:S01]  /*17920*/  IMAD R0, R0, c[0x0][0x1ec], R15 ;  /* 0x00007b0000007a24 */ /* 0x000fe200078e020f */
[----:B------:R-:W-:-:S03]  /*17930*/  LEA R2, P2, R4, c[0x0][0x1d0], 0x1 ;  /* 0x0000740004027a11 */ /* 0x000fc600078408ff */
[----:B------:R-:W-:-:S05]  /*17940*/  IMAD.IADD R0, R5, 0x1, R0 ;  /* 0x0000000105007824 */ /* 0x000fca00078e0200 */
[----:B------:R-:W-:-:S05]  /*17950*/  LEA.HI.X R3, R4, c[0x0][0x1d4], R0, 0x1, P2 ;  /* 0x0000750004037a11 */ /* 0x000fca00010f0c00 */
[----:B------:R1:W-:Y:S04]  /*17960*/  @!P1 STG.E.128 [R2.64], R28 ;  /* 0x0000001c02009986 */ /* 0x0003e8000c101d12 */
[----:B------:R1:W-:Y:S02]  /*17970*/  @!P0 STG.E.128 [R2.64+0x80], R24 ;  /* 0x0000801802008986 */ /* 0x0003e4000c101d12 */
.L_x_175:
[----:B------:R-:W-:Y:S05]  /*17980*/  BSYNC B0 ;  /* 0x0000000000007941 */ /* 0x000fea0003800000 */
.L_x_174:
        /* <DEDUP_REMOVED lines=18> */
.L_x_177:
[----:B------:R-:W-:Y:S05]  /*17ab0*/  BSYNC B0 ;  /* 0x0000000000007941 */ /* 0x000fea0003800000 */
.L_x_176:
[----:B------:R-:W-:Y:S01]  /*17ac0*/  IADD3 R0, R12, 0x30, RZ ;  /* 0x000000300c007810 */ /* 0x000fe20007ffe0ff */
        /* <DEDUP_REMOVED lines=17> */
.L_x_179:
[----:B------:R-:W-:Y:S05]  /*17be0*/  BSYNC B0 ;  /* 0x0000000000007941 */ /* 0x000fea0003800000 */
.L_x_178:
        /* <DEDUP_REMOVED lines=18> */
.L_x_181:
[----:B------:R-:W-:Y:S05]  /*17d10*/  BSYNC B0 ;  /* 0x0000000000007941 */ /* 0x000fea0003800000 */
.L_x_180:
        /* <DEDUP_REMOVED lines=18> */
.L_x_183:
[----:B------:R-:W-:Y:S05]  /*17e40*/  BSYNC B0 ;  /* 0x0000000000007941 */ /* 0x000fea0003800000 */
.L_x_182:
        /* <DEDUP_REMOVED lines=18> */
.L_x_185:
[----:B------:R-:W-:Y:S05]  /*17f70*/  BSYNC B0 ;  /* 0x0000000000007941 */ /* 0x000fea0003800000 */
.L_x_184:
[----:B------:R-:W-:-:S04]  /*17f80*/  IADD3 R0, R12, 0x70, RZ ;  /* 0x000000700c007810 */ /* 0x000fc80007ffe0ff */
[----:B------:R-:W-:-:S13]  /*17f90*/  ISETP.GE.AND P0, PT, R0, UR6, PT ;  /* 0x0000000600007c0c */ /* 0x000fda000bf06270 */
[----:B------:R-:W-:Y:S05]  /*17fa0*/  @P0 EXIT ;  /* 0x000000000000094d */ /* 0x000fea0003800000 */
[----:B------:R-:W-:Y:S01]  /*17fb0*/  IADD3 R6, P0, R6, 0x70, RZ ;  /* 0x0000007006067810 */ /* 0x000fe20007f1e0ff */
[----:B-1----:R-:W-:Y:S01]  /*17fc0*/  IMAD.MOV.U32 R2, RZ, RZ, R10 ;  /* 0x000000ffff027224 */ /* 0x002fe200078e000a */
[----:B------:R-:W-:-:S03]  /*17fd0*/  MOV R3, R9 ;  /* 0x0000000900037202 */ /* 0x000fc60000000f00 */
[----:B------:R-:W-:Y:S01]  /*17fe0*/  IMAD.X R0, RZ, RZ, R7, P0 ;  /* 0x000000ffff007224 */ /* 0x000fe200000e0607 */
[----:B------:R-:W-:Y:S01]  /*17ff0*/  ISETP.GE.AND P0, PT, R82, c[0x0][0x220], PT ;  /* 0x0000880052007a0c */ /* 0x000fe20003f06270 */
[----:B------:R-:W-:-:S04]  /*18000*/  IMAD.WIDE.U32 R4, R6, c[0x0][0x1e8], R2 ;  /* 0x00007a0006047a25 */ /* 0x000fc800078e0002 */
[----:B------:R-:W-:Y:S01]  /*18010*/  IMAD R0, R0, c[0x0][0x1e8], RZ ;  /* 0x00007a0000007a24 */ /* 0x000fe200078e02ff */
[----:B------:R-:W-:-:S03]  /*18020*/  LEA R2, P1, R4, c[0x0][0x1d0], 0x1 ;  /* 0x0000740004027a11 */ /* 0x000fc600078208ff */
[----:B------:R-:W-:-:S04]  /*18030*/  IMAD R0, R6, c[0x0][0x1ec], R0 ;  /* 0x00007b0006007a24 */ /* 0x000fc800078e0200 */
[----:B------:R-:W-:-:S05]  /*18040*/  IMAD.IADD R0, R5, 0x1, R0 ;  /* 0x0000000105007824 */ /* 0x000fca00078e0200 */
[----:B------:R-:W-:-:S05]  /*18050*/  LEA.HI.X R3, R4, c[0x0][0x1d4], R0, 0x1, P1 ;  /* 0x0000750004037a11 */ /* 0x000fca00008f0c00 */
[----:B------:R1:W-:Y:S01]  /*18060*/  @!P0 STG.E.128 [R2.64], R76 ;  /* 0x0000004c02008986 */ /* 0x0003e2000c101d12 */
[----:B-----5:R-:W-:-:S13]  /*18070*/  ISETP.GE.AND P0, PT, R80, c[0x0][0x220], PT ;  /* 0x0000880050007a0c */ /* 0x020fda0003f06270 */
[----:B------:R-:W-:Y:S05]  /*18080*/  @P0 EXIT ;  /* 0x000000000000094d */ /* 0x000fea0003800000 */
[----:B------:R-:W-:Y:S01]  /*18090*/  STG.E.128 [R2.64+0x80], R72 ;  /* 0x0000804802007986 */ /* 0x000fe2000c101d12 */
[----:B------:R-:W-:Y:S05]  /*180a0*/  EXIT ;  /* 0x000000000000794d */ /* 0x000fea0003800000 */
.L_x_120:
[----:B-1----:R-:W-:Y:S01]  /*180b0*/  UISETP.NE.AND UP4, UPT, UR10, -0x1, UPT ;  /* 0xffffffff0a00788c */ /* 0x002fe2000bf85270 */
[----:B------:R-:W-:Y:S01]  /*180c0*/  SHF.R.S32.HI R8, RZ, 0x1f, R25 ;  /* 0x0000001fff087819 */ /* 0x000fe20000011419 */
[----:B------:R-:W-:Y:S01]  /*180d0*/  ULDC.64 UR4, c[0x0][0x1e8] ;  /* 0x00007a0000047ab9 */ /* 0x000fe20000000a00 */
[----:B------:R-:W1:Y:S01]  /*180e0*/  S2R R12, SR_CTAID.Z ;  /* 0x00000000000c7919 */ /* 0x000e620000002700 */
[----:B------:R-:W-:Y:S01]  /*180f0*/  USHF.R.S32.HI UR9, URZ, 0x1f, UR12 ;  /* 0x0000001f3f097899 */ /* 0x000fe2000801140c */
[----:B------:R-:W-:Y:S01]  /*18100*/  LEA.HI R8, R8, R25, RZ, 0x3 ;  /* 0x0000001908087211 */ /* 0x000fe200078f18ff */
[----:B------:R-:W-:Y:S01]  /*18110*/  ULDC.64 UR6, c[0x0][0x1e0] ;  /* 0x0000780000067ab9 */ /* 0x000fe20000000a00 */
[----:B------:R-:W-:Y:S01]  /*18120*/  IMAD.U32 R6, RZ, RZ, UR13 ;  /* 0x0000000dff067e24 */ /* 0x000fe2000f8e00ff */
[----:B------:R-:W-:Y:S01]  /*18130*/  ULDC.U8 UR15, c[0x0][0x328] ;  /* 0x0000ca00000f7ab9 */ /* 0x000fe20000000000 */
        /* <DEDUP_REMOVED lines=11> */
[----:B------:R-:W-:-:S02]  /*181f0*/  ULDC.64 UR4, c[0x0][0x1f0] ;  /* 0x00007c0000047ab9 */ /* 0x000fc40000000a00 */
[----:B------:R-:W-:Y:S01]  /*18200*/  UIMAD UR4, UR9, UR4, URZ ;  /* 0x00000004090472a4 */ /* 0x000fe2000f8e023f */
[----:B------:R-:W-:Y:S01]  /*18210*/  IMAD.WIDE R6, R6, 0x80, R8 ;  /* 0x0000008006067825 */ /* 0x000fe200078e0208 */
[----:B------:R-:W-:Y:S01]  /*18220*/  @!UP4 UIMAD UR17, UR11, UR7, UR17 ;  /* 0x000000070b11c2a4 */ /* 0x000fe2000f8e0211 */
[----:B------:R-:W-:Y:S01]  /*18230*/  IADD3 R23, R14, 0x40, RZ ;  /* 0x000000400e177810 */ /* 0x000fe20007ffe0ff */
[----:B------:R-:W-:Y:S02]  /*18240*/  ULDC.U8 UR9, c[0x0][0x329] ;  /* 0x0000ca4000097ab9 */ /* 0x000fe40000000000 */
[----:B------:R-:W-:Y:S02]  /*18250*/  UISETP.NE.AND UP1, UPT, UR9, URZ, UPT ;  /* 0x0000003f0900728c */ /* 0x000fe4000bf25270 */
[----:B------:R-:W-:Y:S02]  /*18260*/  UISETP.NE.OR UP2, UPT, UR9, URZ, !UP3 ;  /* 0x0000003f0900728c */ /* 0x000fe4000df45670 */
[----:B------:R-:W-:-:S02]  /*18270*/  @!UP4 UIMAD.WIDE.U32 UR22, UR11, UR6, URZ ;  /* 0x000000060b16c2a5 */ /* 0x000fc4000f8e003f */
[----:B------:R-:W-:Y:S02]  /*18280*/  ULDC UR7, c[0x0][0x214] ;  /* 0x0000850000077ab9 */ /* 0x000fe40000000800 */
[----:B------:R-:W-:Y:S02]  /*18290*/  ULDC UR6, c[0x0][0x234] ;  /* 0x00008d0000067ab9 */ /* 0x000fe40000000800 */
[----:B------:R-:W-:Y:S02]  /*182a0*/  UIMAD UR5, UR12, UR5, UR4 ;  /* 0x000000050c0572a4 */ /* 0x000fe4000f8e0204 */
[----:B------:R-:W-:Y:S02]  /*182b0*/  @UP1 ULDC UR9, c[0x0][0x210] ;  /* 0x0000840000091ab9 */ /* 0x000fe40000000800 */
[----:B------:R-:W-:Y:S02]  /*182c0*/  @UP1 UIMAD UR9, UR9, UR7, URZ ;  /* 0x00000007090912a4 */ /* 0x000fe4000f8e023f */
[----:B------:R-:W-:-:S02]  /*182d0*/  @!UP1 USEL UR9, UR7, UR6, !UP3 ;  /* 0x0000000607099287 */ /* 0x000fc4000d800000 */
[----:B------:R-:W-:Y:S02]  /*182e0*/  UISETP.NE.OR UP0, UPT, UR10, -0x1, UP2 ;  /* 0xffffffff0a00788c */ /* 0x000fe40009705670 */
        /* <DEDUP_REMOVED lines=10> */
[----:B------:R-:W-:Y:S01]  /*18390*/  USEL UR15, UR15, URZ, UP2 ;  /* 0x0000003f0f0f7287 */ /* 0x000fe20009000000 */
[----:B------:R-:W-:Y:S01]  /*183a0*/  ISETP.GE.AND P0, PT, R8, UR16, PT ;  /* 0x0000001008007c0c */ /* 0x000fe2000bf06270 */
[----:B------:R-:W-:Y:S02]  /*183b0*/  @UP1 ULDC UR21, c[0x0][0x210] ;  /* 0x0000840000151ab9 */ /* 0x000fe40000000800 */
[----:B------:R-:W-:Y:S01]  /*183c0*/  @!UP1 UMOV UR21, 0x1 ;  /* 0x0000000100159882 */ /* 0x000fe20000000000 */
[----:B-1----:R-:W-:Y:S01]  /*183d0*/  IMAD.WIDE.U32 R12, R12, c[0x0][0x1f0], R2 ;  /* 0x00007c000c0c7a25 */ /* 0x002fe200078e0002 */
[----:B------:R-:W-:-:S02]  /*183e0*/  UIMAD UR9, UR12, UR9, UR15 ;  /* 0x000000090c0972a4 */ /* 0x000fc4000f8e020f */
[----:B------:R-:W-:Y:S02]  /*183f0*/  UIMAD UR14, UR14, UR21, URZ ;  /* 0x000000150e0e72a4 */ /* 0x000fe4000f8e023f */
[----:B------:R-:W-:Y:S01]  /*18400*/  UMOV UR24, URZ ;  /* 0x0000003f00187c82 */ /* 0x000fe20008000000 */
[----:B------:R-:W-:Y:S01]  /*18410*/  IADD3 R11, R13, UR5, RZ ;  /* 0x000000050d0b7c10 */ /* 0x000fe2000fffe0ff */
[----:B------:R-:W-:Y:S02]  /*18420*/  @!UP2 UMOV UR24, UR10 ;  /* 0x0000000a0018ac82 */ /* 0x000fe40008000000 */
[----:B------:R-:W-:Y:S02]  /*18430*/  UMOV UR25, URZ ;  /* 0x0000003f00197c82 */ /* 0x000fe40008000000 */
[----:B------:R-:W-:Y:S02]  /*18440*/  USHF.R.S32.HI UR6, URZ, 0x1f, UR9 ;  /* 0x0000001f3f067899 */ /* 0x000fe40008011409 */
[----:B------:R-:W-:-:S02]  /*18450*/  @!UP2 USHF.R.S32.HI UR25, URZ, 0x1f, UR10 ;  /* 0x0000001f3f19a899 */ /* 0x000fc4000801140a */
[----:B------:R-:W-:Y:S02]  /*18460*/  USHF.R.S32.HI UR4, URZ, 0x1f, UR14 ;  /* 0x0000001f3f047899 */ /* 0x000fe4000801140e */
[----:B------:R-:W-:-:S04]  /*18470*/  UIADD3 UR9, UP1, UP0, UR14, UR24, UR9 ;  /* 0x000000180e097290 */ /* 0x000fc8000f83e009 */
[----:B------:R-:W-:Y:S01]  /*18480*/  UIADD3.X UR4, UR4, UR25, UR6, UP1, UP0 ;  /* 0x0000001904047290 */ /* 0x000fe20008fe0406 */
[----:B------:R-:W-:Y:S06]  /*18490*/  @P0 BRA `(.L_x_187) ;  /* 0x000000b000000947 */ /* 0x000fec0003800000 */
[----:B------:R-:W-:Y:S01]  /*184a0*/  IMAD R0, R7, c[0x0][0x1e8], RZ ;  /* 0x00007a0007007a24 */ /* 0x000fe200078e02ff */
[----:B------:R-:W-:Y:S01]  /*184b0*/  ISETP.GE.AND P1, PT, R14, c[0x0][0x220], PT ;  /* 0x000088000e007a0c */ /* 0x000fe20003f26270 */
[----:B------:R-:W-:Y:S01]  /*184c0*/  IMAD.MOV.U32 R10, RZ, RZ, R12 ;  /* 0x000000ffff0a7224 */ /* 0x000fe200078e000c */
[----:B------:R-:W-:Y:S01]  /*184d0*/  ISETP.GE.AND P0, PT, R23, c[0x0][0x220], PT ;  /* 0x0000880017007a0c */ /* 0x000fe20003f06270 */
[C---:B------:R-:W-:Y:S02]  /*184e0*/  IMAD R0, R6.reuse, c[0x0][0x1ec], R0 ;  /* 0x00007b0006007a24 */ /* 0x040fe400078e0200 */
[----:B------:R-:W-:-:S05]  /*184f0*/  IMAD.WIDE.U32 R4, R6, c[0x0][0x1e8], R10 ;  /* 0x00007a0006047a25 */ /* 0x000fca00078e000a */
[----:B------:R-:W-:Y:S02]  /*18500*/  IADD3 R0, R5, R0, RZ ;  /* 0x0000000005007210 */ /* 0x000fe40007ffe0ff */
[----:B------:R-:W-:-:S04]  /*18510*/  LEA R2, P2, R4, c[0x0][0x1d0], 0x1 ;  /* 0x0000740004027a11 */ /* 0x000fc800078408ff */
[----:B------:R-:W-:-:S05]  /*18520*/  LEA.HI.X R3, R4, c[0x0][0x1d4], R0, 0x1, P2 ;  /* 0x0000750004037a11 */ /* 0x000fca00010f0c00 */
[----:B------:R1:W-:Y:S04]  /*18530*/  @!P1 STG.E.128 [R2.64], RZ ;  /* 0x000000ff02009986 */ /* 0x0003e8000c101d12 */
[----:B------:R1:W-:Y:S02]  /*18540*/  @!P0 STG.E.128 [R2.64+0x80], RZ ;  /* 0x000080ff02008986 */ /* 0x0003e4000c101d12 */
.L_x_187:
[----:B------:R-:W-:Y:S05]  /*18550*/  BSYNC B0 ;  /* 0x0000000000007941 */ /* 0x000fea0003800000 */
.L_x_186:
[----:B------:R-:W-:Y:S01]  /*18560*/  IADD3 R22, R8, 0x10, RZ ;  /* 0x0000001008167810 */ /* 0x000fe20007ffe0ff */
[----:B------:R-:W-:Y:S03]  /*18570*/  BSSY B0, `(.L_x_188) ;  /* 0x0000011000007945 */ /* 0x000fe60003800000 */
[----:B------:R-:W-:-:S13]  /*18580*/  ISETP.GE.AND P0, PT, R22, UR16, PT ;  /* 0x0000001016007c0c */ /* 0x000fda000bf06270 */
[----:B------:R-:W-:Y:S05]  /*18590*/  @P0 BRA `(.L_x_189) ;  /* 0x000000e000000947 */ /* 0x000fea0003800000 */
[----:B------:R-:W-:Y:S01]  /*185a0*/  IADD3 R0, P0, R6, 0x10, RZ ;  /* 0x0000001006007810 */ /* 0x000fe20007f1e0ff */
[----:B------:R-:W-:Y:S01]  /*185b0*/  IMAD.MOV.U32 R4, RZ, RZ, R12 ;  /* 0x000000ffff047224 */ /* 0x000fe200078e000c */
[----:B------:R-:W-:Y:S02]  /*185c0*/  MOV R5, R11 ;  /* 0x0000000b00057202 */ /* 0x000fe40000000f00 */
[----:B------:R-:W-:Y:S01]  /*185d0*/  ISETP.GE.AND P1, PT, R14, c[0x0][0x220], PT ;  /* 0x000088000e007a0c */ /* 0x000fe20003f26270 */
[----:B-1----:R-:W-:Y:S01]  /*185e0*/  IMAD.X R2, RZ, RZ, R7, P0 ;  /* 0x000000ffff027224 */ /* 0x002fe200000e0607 */
[----:B------:R-:W-:Y:S01]  /*185f0*/  ISETP.GE.AND P0, PT, R23, c[0x0][0x220], PT ;  /* 0x0000880017007a0c */ /* 0x000fe20003f06270 */
[----:B------:R-:W-:-:S04]  /*18600*/  IMAD.WIDE.U32 R4, R0, c[0x0][0x1e8], R4 ;  /* 0x00007a0000047a25 */ /* 0x000fc800078e0004 */
[----:B------:R-:W-:-:S04]  /*18610*/  IMAD R2, R2, c[0x0][0x1e8], RZ ;  /* 0x00007a0002027a24 */ /* 0x000fc800078e02ff */
[----:B------:R-:W-:Y:S01]  /*18620*/  IMAD R0, R0, c[0x0][0x1ec], R2 ;  /* 0x00007b0000007a24 */ /* 0x000fe200078e0202 */
[----:B------:R-:W-:-:S03]  /*18630*/  LEA R2, P2, R4, c[0x0][0x1d0], 0x1 ;  /* 0x0000740004027a11 */ /* 0x000fc600078408ff */
[----:B------:R-:W-:-:S05]  /*18640*/  IMAD.IADD R0, R5, 0x1, R0 ;  /* 0x0000000105007824 */ /* 0x000fca00078e0200 */
[----:B------:R-:W-:-:S05]  /*18650*/  LEA.HI.X R3, R4, c[0x0][0x1d4], R0, 0x1, P2 ;  /* 0x0000750004037a11 */ /* 0x000fca00010f0c00 */
[----:B------:R1:W-:Y:S04]  /*18660*/  @!P1 STG.E.128 [R2.64], RZ ;  /* 0x000000ff02009986 */ /* 0x0003e8000c101d12 */
[----:B------:R1:W-:Y:S02]  /*18670*/  @!P0 STG.E.128 [R2.64+0x80], RZ ;  /* 0x000080ff02008986 */ /* 0x0003e4000c101d12 */
.L_x_189:
[----:B------:R-:W-:Y:S05]  /*18680*/  BSYNC B0 ;  /* 0x0000000000007941 */ /* 0x000fea0003800000 */
.L_x_188:
        /* <DEDUP_REMOVED lines=18> */
.L_x_191:
[----:B------:R-:W-:Y:S05]  /*187b0*/  BSYNC B0 ;  /* 0x0000000000007941 */ /* 0x000fea0003800000 */
.L_x_190:
        /* <DEDUP_REMOVED lines=18> */
.L_x_193:
[----:B------:R-:W-:Y:S05]  /*188e0*/  BSYNC B0 ;  /* 0x0000000000007941 */ /* 0x000fea0003800000 */
.L_x_192:
        /* <DEDUP_REMOVED lines=18> */
.L_x_195:
[----:B------:R-:W-:Y:S05]  /*18a10*/  BSYNC B0 ;  /* 0x0000000000007941 */ /* 0x000fea0003800000 */
.L_x_194:
        /* <DEDUP_REMOVED lines=18> */
.L_x_197:
[----:B------:R-:W-:Y:S05]  /*18b40*/  BSYNC B0 ;  /* 0x0000000000007941 */ /* 0x000fea0003800000 */
.L_x_196:
        /* <DEDUP_REMOVED lines=18> */
.L_x_199:
[----:B------:R-:W-:Y:S05]  /*18c70*/  BSYNC B0 ;  /* 0x0000000000007941 */ /* 0x000fea0003800000 */
.L_x_198:
[----:B------:R-:W-:Y:S01]  /*18c80*/  IADD3 R17, R8, 0x70, RZ ;  /* 0x0000007008117810 */ /* 0x000fe20007ffe0ff */
[----:B------:R-:W-:Y:S03]  /*18c90*/  BSSY B0, `(.L_x_200) ;  /* 0x0000011000007945 */ /* 0x000fe60003800000 */
[----:B------:R-:W-:-:S13]  /*18ca0*/  ISETP.GE.AND P0, PT, R17, UR16, PT ;  /* 0x0000001011007c0c */ /* 0x000fda000bf06270 */
[----:B------:R-:W-:Y:S05]  /*18cb0*/  @P0 BRA `(.L_x_201) ;  /* 0x000000e000000947 */ /* 0x000fea0003800000 */
[----:B------:R-:W-:Y:S01]  /*18cc0*/  IADD3 R0, P0, R6, 0x70, RZ ;  /* 0x0000007006007810 */ /* 0x000fe20007f1e0ff */
[----:B-1----:R-:W-:Y:S01]  /*18cd0*/  IMAD.MOV.U32 R2, RZ, RZ, R12 ;  /* 0x000000ffff027224 */ /* 0x002fe200078e000c */
[----:B------:R-:W-:Y:S02]  /*18ce0*/  MOV R3, R11 ;  /* 0x0000000b00037202 */ /* 0x000fe40000000f00 */
[----:B------:R-:W-:Y:S01]  /*18cf0*/  ISETP.GE.AND P1, PT, R14, c[0x0][0x220], PT ;  /* 0x000088000e007a0c */ /* 0x000fe20003f26270 */
        /* <DEDUP_REMOVED lines=8> */
[----:B------:R1:W-:Y:S04]  /*18d80*/  @!P1 STG.E.128 [R2.64], RZ ;  /* 0x000000ff02009986 */ /* 0x0003e8000c101d12 */
[----:B------:R1:W-:Y:S02]  /*18d90*/  @!P0 STG.E.128 [R2.64+0x80], RZ ;  /* 0x000080ff02008986 */ /* 0x0003e4000c101d12 */
.L_x_201:
[----:B------:R-:W-:Y:S05]  /*18da0*/  BSYNC B0 ;  /* 0x0000000000007941 */ /* 0x000fea0003800000 */
.L_x_200:
[----:B------:R-:W-:-:S04]  /*18db0*/  ISETP.NE.AND P6, PT, R15, RZ, PT ;  /* 0x000000ff0f00720c */ /* 0x000fc80003fc5270 */
[----:B------:R-:W-:Y:S02]  /*18dc0*/  ISETP.GE.OR P2, PT, R8, UR16, P6 ;  /* 0x0000001008007c0c */ /* 0x000fe4000b746670 */
[----:B------:R-:W-:Y:S02]  /*18dd0*/  ISETP.GE.OR P1, PT, R22, UR16, P6 ;  /* 0x0000001016007c0c */ /* 0x000fe4000b726670 */
[----:B------:R-:W-:Y:S02]  /*18de0*/  ISETP.GE.OR P5, PT, R21, UR16, P6 ;  /* 0x0000001015007c0c */ /* 0x000fe4000b7a6670 */
[----:B------:R-:W-:Y:S02]  /*18df0*/  ISETP.GE.OR P4, PT, R20, UR16, P6 ;  /* 0x0000001014007c0c */ /* 0x000fe4000b786670 */
[----:B------:R-:W-:-:S05]  /*18e00*/  ISETP.GE.OR P3, PT, R19, UR16, P6 ;  /* 0x0000001013007c0c */ /* 0x000fca000b766670 */
[----:B------:R-:W-:-:S04]  /*18e10*/  @!P2 IMAD R0, R8, UR21, RZ ;  /* 0x000000150800ac24 */ /* 0x000fc8000f8e02ff */
[----:B------:R-:W-:Y:S01]  /*18e20*/  @!P5 IMAD R7, R21, UR21, RZ ;  /* 0x000000151507dc24 */ /* 0x000fe2000f8e02ff */
[----:B-1----:R-:W-:Y:S01]  /*18e30*/  @!P2 IADD3 R3, P0, R0, UR9, RZ ;  /* 0x000000090003ac10 */ /* 0x002fe2000ff1e0ff */
[----:B------:R-:W-:-:S03]  /*18e40*/  @!P4 IMAD R5, R20, UR21, RZ ;  /* 0x000000151405cc24 */ /* 0x000fc6000f8e02ff */
[----:B------:R-:W-:Y:S01]  /*18e50*/  @!P2 LEA.HI.X.SX32 R4, R0, UR4, 0x1, P0 ;  /* 0x000000040004ac11 */ /* 0x000fe200080f0eff */
[----:B------:R-:W-:Y:S01]  /*18e60*/  @!P1 IMAD R0, R22, UR21, RZ ;  /* 0x0000001516009c24 */ /* 0x000fe2000f8e02ff */
[----:B------:R-:W-:-:S04]  /*18e70*/  @!P2 LEA R2, P0, R3, c[0x0][0x200], 0x2 ;  /* 0x000080000302aa11 */ /* 0x000fc800078010ff */
[----:B------:R-:W-:Y:S01]  /*18e80*/  @!P2 LEA.HI.X R3, R3, c[0x0][0x204], R4, 0x2, P0 ;  /* 0x000081000303aa11 */ /* 0x000fe200000f1404 */
[----:B------:R-:W-:Y:S01]  /*18e90*/  @!P2 IMAD.MOV.U32 R4, RZ, RZ, 0x7f800000 ;  /* 0x7f800000ff04a424 */ /* 0x000fe200078e00ff */
[----:B------:R-:W-:-:S04]  /*18ea0*/  @!P1 IADD3 R6, P0, R0, UR9, RZ ;  /* 0x0000000900069c10 */ /* 0x000fc8000ff1e0ff */
[----:B------:R1:W-:Y:S02]  /*18eb0*/  @!P2 STG.E [R2.64], R4 ;  /* 0x000000040200a986 */ /* 0x0003e4000c101912 */
[----:B-1----:R-:W-:Y:S02]  /*18ec0*/  @!P1 LEA.HI.X.SX32 R3, R0, UR4, 0x1, P0 ;  /* 0x0000000400039c11 */ /* 0x002fe400080f0eff */
[C---:B------:R-:W-:Y:S02]  /*18ed0*/  @!P1 LEA R2, P2, R6.reuse, c[0x0][0x200], 0x2 ;  /* 0x0000800006029a11 */ /* 0x040fe400078410ff */
[C---:B------:R-:W-:Y:S02]  /*18ee0*/  @!P5 IADD3 R0, P0, R7.reuse, UR9, RZ ;  /* 0x000000090700dc10 */ /* 0x040fe4000ff1e0ff */
        /* <DEDUP_REMOVED lines=13> */
[----:B------:R-:W-:Y:S01]  /*18fc0*/  @!P5 IMAD.MOV.U32 R4, RZ, RZ, 0x7f800000 ;  /* 0x7f800000ff04d424 */ /* 0x000fe200078e00ff */
[----:B------:R-:W-:Y:S02]  /*18fd0*/  @!P3 IADD3 R0, P0, R5, UR9, RZ ;  /* 0x000000090500bc10 */ /* 0x000fe4000ff1e0ff */
[----:B------:R-:W-:Y:S02]  /*18fe0*/  ISETP.GE.OR P6, PT, R17, UR16, P6 ;  /* 0x0000001011007c0c */ /* 0x000fe4000b7c6670 */
[----:B------:R2:W-:Y:S01]  /*18ff0*/  @!P5 STG.E [R12.64], R4 ;  /* 0x000000040c00d986 */ /* 0x0005e2000c101912 */
[----:B-1----:R-:W-:Y:S01]  /*19000*/  @!P3 LEA.HI.X.SX32 R2, R5, UR4, 0x1, P0 ;  /* 0x000000040502bc11 */ /* 0x002fe200080f0eff */
[----:B------:R-:W-:Y:S01]  /*19010*/  @!P2 IMAD R3, R18, UR21, RZ ;  /* 0x000000151203ac24 */ /* 0x000fe2000f8e02ff */
[----:B------:R-:W-:Y:S01]  /*19020*/  @!P3 LEA R8, P0, R0, c[0x0][0x200], 0x2 ;  /* 0x000080000008ba11 */ /* 0x000fe200078010ff */
[----:B------:R-:W-:-:S03]  /*19030*/  @!P3 IMAD.MOV.U32 R5, RZ, RZ, 0x7f800000 ;  /* 0x7f800000ff05b424 */ /* 0x000fc600078e00ff */
[----:B------:R-:W-:Y:S01]  /*19040*/  @!P3 LEA.HI.X R9, R0, c[0x0][0x204], R2, 0x2, P0 ;  /* 0x000081000009ba11 */ /* 0x000fe200000f1402 */
[----:B------:R-:W-:Y:S01]  /*19050*/  @!P1 IMAD R2, R16, UR21, RZ ;  /* 0x0000001510029c24 */ /* 0x000fe2000f8e02ff */
[----:B------:R-:W-:Y:S01]  /*19060*/  @!P2 IADD3 R0, P0, R3, UR9, RZ ;  /* 0x000000090300ac10 */ /* 0x000fe2000ff1e0ff */
[----:B--2---:R-:W-:-:S03]  /*19070*/  @!P2 IMAD.MOV.U32 R4, RZ, RZ, 0x7f800000 ;  /* 0x7f800000ff04a424 */ /* 0x004fc600078e00ff */
        /* <DEDUP_REMOVED lines=9> */
[----:B------:R2:W-:Y:S04]  /*19110*/  @!P3 STG.E [R8.64], R5 ;  /* 0x000000050800b986 */ /* 0x0005e8000c101912 */
[----:B------:R2:W-:Y:S01]  /*19120*/  @!P2 STG.E [R6.64], R4 ;  /* 0x000000040600a986 */ /* 0x0005e2000c101912 */
[----:B-1----:R-:W-:-:S05]  /*19130*/  @!P1 IMAD.MOV.U32 R0, RZ, RZ, 0x7f800000 ;  /* 0x7f800000ff009424 */ /* 0x002fca00078e00ff */
        /* <DEDUP_REMOVED lines=10> */
.L_x_202:
        /* <DEDUP_REMOVED lines=10> */
.L_x_1396:


//--------------------- .text._ZN5flash16flash_fwd_kernelI23Flash_fwd_kernel_traitsILi128ELi128ELi64ELi4ELb0ELb0EN7cutlass10bfloat16_tE19Flash_kernel_traitsILi128ELi128ELi64ELi4ES3_EELb0ELb1ELb0ELb0ELb0ELb0ELb1ELb0EEEvNS_16Flash_fwd_paramsE --------------------------
	.section	.text._ZN5flash16flash_fwd_kernelI23Flash_fwd_kernel_traitsILi128ELi128ELi64ELi4ELb0ELb0EN7cutlass10bfloat16_tE19Flash_kernel_traitsILi128ELi128ELi64ELi4ES3_EELb0ELb1ELb0ELb0ELb0ELb0ELb1ELb0EEEvNS_16Flash_fwd_paramsE,"ax",@progbits
	.sectioninfo	@"SHI_REGISTERS=255"
	.align	128
        .global         _ZN5flash16flash_fwd_kernelI23Flash_fwd_kernel_traitsILi128ELi128ELi64ELi4ELb0ELb0EN7cutlass10bfloat16_tE19Flash_kernel_traitsILi128ELi128ELi64ELi4ES3_EELb0ELb1ELb0ELb0ELb0ELb0ELb1ELb0EEEvNS_16Flash_fwd_paramsE
        .type           _ZN5flash16flash_fwd_kernelI23Flash_fwd_kernel_traitsILi128ELi128ELi64ELi4ELb0ELb0EN7cutlass10bfloat16_tE19Flash_kernel_traitsILi128ELi128ELi64ELi4ES3_EELb0ELb1ELb0ELb0ELb0ELb0ELb1ELb0EEEvNS_16Flash_fwd_paramsE,@function
        .size           _ZN5flash16flash_fwd_kernelI23Flash_fwd_kernel_traitsILi128ELi128ELi64ELi4ELb0ELb0EN7cutlass10bfloat16_tE19Flash_kernel_traitsILi128ELi128ELi64ELi4ES3_EELb0ELb1ELb0ELb0ELb0ELb0ELb1ELb0EEEvNS_16Flash_fwd_paramsE,(.L_x_1397 - _ZN5flash16flash_fwd_kernelI23Flash_fwd_kernel_traitsILi128ELi128ELi64ELi4ELb0ELb0EN7cutlass10bfloat16_tE19Flash_kernel_traitsILi128ELi128ELi64ELi4ES3_EELb0ELb1ELb0ELb0ELb0ELb0ELb1ELb0EEEvNS_16Flash_fwd_paramsE)
        .other          _ZN5flash16flash_fwd_kernelI23Flash_fwd_kernel_traitsILi128ELi128ELi64ELi4ELb0ELb0EN7cutlass10bfloat16_tE19Flash_kernel_traitsILi128ELi128ELi64ELi4ES3_EELb0ELb1ELb0ELb0ELb0ELb0ELb1ELb0EEEvNS_16Flash_fwd_paramsE,@"STO_CUDA_ENTRY STV_DEFAULT"
_ZN5flash16flash_fwd_kernelI23Flash_fwd_kernel_traitsILi128ELi128ELi64ELi4ELb0ELb0EN7cutlass10bfloat16_tE19Flash_kernel_traitsILi128ELi128ELi64ELi4ES3_EELb0ELb1ELb0ELb0ELb0ELb0ELb1ELb0EEEvNS_16Flash_fwd_paramsE:
.text._ZN5flash16flash_fwd_kernelI23Flash_fwd_kernel_traitsILi128ELi128ELi64ELi4ELb0ELb0EN7cutlass10bfloat16_tE19Flash_kernel_traitsILi128ELi128ELi64ELi4ES3_EELb0ELb1ELb0ELb0ELb0ELb0ELb1ELb0EEEvNS_16Flash_fwd_paramsE:
        /* <DEDUP_REMOVED lines=56> */
.L_x_203:
[----:B------:R-:W-:Y:S02]  /*0380*/  ULDC UR6, c[0x0][0x218] ;  /* 0x0000860000067ab9 */ /* 0x000fe40000000800 */
.L_x_204:
        /* <DEDUP_REMOVED lines=69> */
.L_x_206:
        /* <DEDUP_REMOVED lines=46> */
.L_x_207:
        /* <DEDUP_REMOVED lines=95> */
.L_x_209:
[----:B------:R-:W-:Y:S05]  /*10b0*/  BSYNC B0 ;  /* 0x0000000000007941 */ /* 0x000fea0003800000 */
.L_x_208:
        /* <DEDUP_REMOVED lines=29> */
.L_x_211:
[----:B------:R-:W-:Y:S05]  /*1290*/  BSYNC B0 ;  /* 0x0000000000007941 */ /* 0x000fea0003800000 */
.L_x_210:
        /* <DEDUP_REMOVED lines=29> */
.L_x_213:
[----:B------:R-:W-:Y:S05]  /*1470*/  BSYNC B0 ;  /* 0x0000000000007941 */ /* 0x000fea0003800000 */
.L_x_212:
        /* <DEDUP_REMOVED lines=29> */
.L_x_215:
[----:B------:R-:W-:Y:S05]  /*1650*/  BSYNC B0 ;  /* 0x0000000000007941 */ /* 0x000fea0003800000 */
.L_x_214:
        /* <DEDUP_REMOVED lines=29> */
.L_x_217:
[----:B------:R-:W-:Y:S05]  /*1830*/  BSYNC B0 ;  /* 0x0000000000007941 */ /* 0x000fea0003800000 */
.L_x_216:
        /* <DEDUP_REMOVED lines=29> */
.L_x_219:
[----:B------:R-:W-:Y:S05]  /*1a10*/  BSYNC B0 ;  /* 0x0000000000007941 */ /* 0x000fea0003800000 */
.L_x_218:
        /* <DEDUP_REMOVED lines=29> */
.L_x_221:
[----:B------:R-:W-:Y:S05]  /*1bf0*/  BSYNC B0 ;  /* 0x0000000000007941 */ /* 0x000fea0003800000 */
.L_x_220:
        /* <DEDUP_REMOVED lines=32> */
.L_x_223:
[----:B------:R-:W-:Y:S05]  /*1e00*/  BSYNC B0 ;  /* 0x0000000000007941 */ /* 0x000fea0003800000 */
.L_x_222:
        /* <DEDUP_REMOVED lines=32> */
.L_x_225:
[----:B------:R-:W-:Y:S05]  /*2010*/  BSYNC B0 ;  /* 0x0000000000007941 */ /* 0x000fea0003800000 */
.L_x_224:
        /* <DEDUP_REMOVED lines=25> */
.L_x_227:
[----:B------:R-:W-:Y:S05]  /*21b0*/  BSYNC B0 ;  /* 0x0000000000007941 */ /* 0x000fea0003800000 */
.L_x_226:
        /* <DEDUP_REMOVED lines=24> */
.L_x_229:
[----:B------:R-:W-:Y:S05]  /*2340*/  BSYNC B0 ;  /* 0x0000000000007941 */ /* 0x000fea0003800000 */
.L_x_228:
        /* <DEDUP_REMOVED lines=29> */
.L_x_231:
[----:B------:R-:W-:Y:S05]  /*2520*/  BSYNC B0 ;  /* 0x0000000000007941 */ /* 0x000fea0003800000 */
.L_x_230:
        /* <DEDUP_REMOVED lines=66> */
.L_x_233:
[----:B------:R-:W-:Y:S05]  /*2950*/  BSYNC B0 ;  /* 0x0000000000007941 */ /* 0x000fea0003800000 */
.L_x_232:
        /* <DEDUP_REMOVED lines=27> */
.L_x_235:
[----:B------:R-:W-:Y:S05]  /*2b10*/  BSYNC B0 ;  /* 0x0000000000007941 */ /* 0x000fea0003800000 */
.L_x_234:
        /* <DEDUP_REMOVED lines=26> */
.L_x_237:
[----:B------:R-:W-:Y:S05]  /*2cc0*/  BSYNC B0 ;  /* 0x0000000000007941 */ /* 0x000fea0003800000 */
.L_x_236:
        /* <DEDUP_REMOVED lines=31> */
.L_x_239:
[----:B------:R-:W-:Y:S05]  /*2ec0*/  BSYNC B0 ;  /* 0x0000000000007941 */ /* 0x000fea0003800000 */
.L_x_238:
[----:B------:R-:W-:Y:S01]  /*2ed0*/  IMAD.SHL.U32 R240, R6, 0x2, RZ ;  /* 0x0000000206f07824 */ /* 0x000fe200078e00ff */
[----:B------:R-:W0:Y:S01]  /*2ee0*/  LDGDEPBAR ;  /* 0x00000000000079af */ /* 0x000e220000000000 */
[----:B------:R-:W-:Y:S01]  /*2ef0*/  IMAD.SHL.U32 R232, R5, 0x2, RZ ;  /* 0x0000000205e87824 */ /* 0x000fe200078e00ff */
[----:B------:R-:W-:Y:S01]  /*2f00*/  UISETP.GE.AND UP0, UPT, UR8, 0x2, UPT ;  /* 0x000000020800788c */ /* 0x000fe2000bf06270 */
[----:B------:R-:W-:Y:S01]  /*2f10*/  IMAD R241, R4, 0x2, R240 ;  /* 0x0000000204f17824 */ /* 0x000fe200078e02f0 */
[----:B-1----:R-:W-:Y:S01]  /*2f20*/  LDSM.16.M88.4 R12, [R240] ;  /* 0x00000000f00c783b */ /* 0x002fe20000000200 */
[--C-:B------:R-:W-:Y:S01]  /*2f30*/  IMAD R6, R3, 0x2, R232.reuse ;  /* 0x0000000203067824 */ /* 0x100fe200078e02e8 */
        /* <DEDUP_REMOVED lines=9> */
[----:B------:R-:W2:Y:S01]  /*2fd0*/  LDSM.16.M88.4 R20, [R232+0x8800] ;  /* 0x00880000e814783b */ /* 0x000ea20000000200 */
[----:B------:R-:W-:-:S03]  /*2fe0*/  IADD3 R3, R148, 0x8, RZ ;  /* 0x0000000894037810 */ /* 0x000fc60007ffe0ff */
[----:B--2---:R-:W2:Y:S04]  /*2ff0*/  LDSM.16.M88.4 R32, [R232+0x9800] ;  /* 0x00980000e820783b */ /* 0x004ea80000000200 */
[----:B------:R-:W3:Y:S04]  /*3000*/  LDSM.16.M88.4 R28, [R232+0x9000] ;  /* 0x00900000e81c783b */ /* 0x000ee80000000200 */
[----:B------:R-:W-:Y:S04]  /*3010*/  LDSM.16.M88.4 R16, [R241+0x2000] ;  /* 0x00200000f110783b */ /* 0x000fe80000000200 */
[----:B------:R-:W4:Y:S04]  /*3020*/  LDSM.16.M88.4 R60, [R6+0x9800] ;  /* 0x00980000063c783b */ /* 0x000f280000000200 */
[----:B------:R-:W2:Y:S04]  /*3030*/  LDSM.16.M88.4 R52, [R6+0x8000] ;  /* 0x008000000634783b */ /* 0x000ea80000000200 */
[----:B------:R-:W2:Y:S04]  /*3040*/  LDSM.16.M88.4 R56, [R6+0x8800] ;  /* 0x008800000638783b */ /* 0x000ea80000000200 */
[----:B------:R-:W2:Y:S01]  /*3050*/  LDSM.16.M88.4 R64, [R6+0x9000] ;  /* 0x009000000640783b */ /* 0x000ea20000000200 */
[-C--:B-1----:R-:W-:Y:S03]  /*3060*/  HMMA.16816.F32.BF16 R76, R12, R24.reuse, RZ ;  /* 0x000000180c4c723c */ /* 0x082fe600000418ff */
[----:B------:R-:W-:Y:S04]  /*3070*/  LDSM.16.M88.4 R80, [R238+0x9000] ;  /* 0x00900000ee50783b */ /* 0x000fe80000000200 */
[----:B------:R-:W-:Y:S01]  /*3080*/  LDSM.16.M88.4 R84, [R238+0x9800] ;  /* 0x00980000ee54783b */ /* 0x000fe20000000200 */
[C---:B-----5:R-:W-:Y:S08]  /*3090*/  HMMA.16816.F32.BF16 R68, R8.reuse, R24, RZ ;  /* 0x000000180844723c */ /* 0x060ff000000418ff */
[-C--:B------:R-:W-:Y:S08]  /*30a0*/  HMMA.16816.F32.BF16 R48, R8, R26.reuse, RZ ;  /* 0x0000001a0830723c */ /* 0x080ff000000418ff */
[----:B------:R-:W-:Y:S08]  /*30b0*/  HMMA.16816.F32.BF16 R128, R12, R26, RZ ;  /* 0x0000001a0c80723c */ /* 0x000ff000000418ff */
[C---:B------:R-:W-:Y:S08]  /*30c0*/  HMMA.16816.F32.BF16 R44, R8.reuse, R20, RZ ;  /* 0x00000014082c723c */ /* 0x040ff000000418ff */
[C---:B--2---:R-:W-:Y:S08]  /*30d0*/  HMMA.16816.F32.BF16 R24, R8.reuse, R32, RZ ;  /* 0x000000200818723c */ /* 0x044ff000000418ff */
[----:B------:R-:W-:Y:S08]  /*30e0*/  HMMA.16816.F32.BF16 R40, R8, R22, RZ ;  /* 0x000000160828723c */ /* 0x000ff000000418ff */
[C---:B------:R-:W-:Y:S08]  /*30f0*/  HMMA.16816.F32.BF16 R88, R12.reuse, R20, RZ ;  /* 0x000000140c58723c */ /* 0x040ff000000418ff */
[----:B------:R-:W-:Y:S01]  /*3100*/  HMMA.16816.F32.BF16 R120, R12, R22, RZ ;  /* 0x000000160c78723c */ /* 0x000fe200000418ff */
[----:B------:R-:W1:Y:S07]  /*3110*/  LDSM.16.M88.4 R20, [R241] ;  /* 0x00000000f114783b */ /* 0x000e6e0000000200 */
[C---:B---3--:R-:W-:Y:S08]  /*3120*/  HMMA.16816.F32.BF16 R36, R8.reuse, R28, RZ ;  /* 0x0000001c0824723c */ /* 0x048ff000000418ff */
[C---:B------:R-:W-:Y:S08]  /*3130*/  HMMA.16816.F32.BF16 R72, R8.reuse, R30, RZ ;  /* 0x0000001e0848723c */ /* 0x040ff000000418ff */
[----:B------:R-:W-:Y:S08]  /*3140*/  HMMA.16816.F32.BF16 R8, R8, R34, RZ ;  /* 0x000000220808723c */ /* 0x000ff000000418ff */
[C---:B------:R-:W-:Y:S08]  /*3150*/  HMMA.16816.F32.BF16 R96, R12.reuse, R32, RZ ;  /* 0x000000200c60723c */ /* 0x040ff000000418ff */
[C---:B------:R-:W-:Y:S08]  /*3160*/  HMMA.16816.F32.BF16 R104, R12.reuse, R28, RZ ;  /* 0x0000001c0c68723c */ /* 0x040ff000000418ff */
[C---:B------:R-:W-:Y:S01]  /*3170*/  HMMA.16816.F32.BF16 R116, R12.reuse, R30, RZ ;  /* 0x0000001e0c74723c */ /* 0x040fe200000418ff */
[----:B------:R-:W-:Y:S07]  /*3180*/  LDSM.16.M88.4 R28, [R238+0x8800] ;  /* 0x00880000ee1c783b */ /* 0x000fee0000000200 */
[----:B------:R-:W-:Y:S01]  /*3190*/  HMMA.16816.F32.BF16 R32, R12, R34, RZ ;  /* 0x000000220c20723c */ /* 0x000fe200000418ff */
[----:B------:R-:W-:Y:S07]  /*31a0*/  LDSM.16.M88.4 R12, [R238+0x8000] ;  /* 0x00800000ee0c783b */ /* 0x000fee0000000200 */
[C---:B----4-:R-:W-:Y:S01]  /*31b0*/  HMMA.16816.F32.BF16 R108, R16.reuse, R60, R24 ;  /* 0x0000003c106c723c */ /* 0x050fe20000041818 */
[----:B------:R-:W2:Y:S07]  /*31c0*/  LDSM.16.M88.4 R24, [R243] ;  /* 0x00000000f318783b */ /* 0x000eae0000000200 */
[C---:B------:R-:W-:Y:S08]  /*31d0*/  HMMA.16816.F32.BF16 R112, R16.reuse, R52, R68 ;  /* 0x000000341070723c */ /* 0x040ff00000041844 */
[C---:B------:R-:W-:Y:S01]  /*31e0*/  HMMA.16816.F32.BF16 R132, R16.reuse, R56, R44 ;  /* 0x000000381084723c */ /* 0x040fe2000004182c */
[----:B------:R-:W-:Y:S07]  /*31f0*/  LDSM.16.M88.4 R44, [R242] ;  /* 0x00000000f22c783b */ /* 0x000fee0000000200 */
[C---:B------:R-:W-:Y:S08]  /*3200*/  HMMA.16816.F32.BF16 R124, R16.reuse, R64, R36 ;  /* 0x00000040107c723c */ /* 0x040ff00000041824 */
[C---:B------:R-:W-:Y:S01]  /*3210*/  HMMA.16816.F32.BF16 R100, R16.reuse, R54, R48 ;  /* 0x000000361064723c */ /* 0x040fe20000041830 */
[----:B------:R-:W-:Y:S07]  /*3220*/  LDSM.16.M88.4 R48, [R237] ;  /* 0x00000000ed30783b */ /* 0x000fee0000000200 */
        /* <DEDUP_REMOVED lines=8> */
[C---:B------:R-:W-:Y:S08]  /*32b0*/  HMMA.16816.F32.BF16 R144, R20.reuse, R60, R96 ;  /* 0x0000003c1490723c */ /* 0x040ff00000041860 */
[C---:B------:R-:W-:Y:S08]  /*32c0*/  HMMA.16816.F32.BF16 R52, R20.reuse, R54, R128 ;  /* 0x000000361434723c */ /* 0x040ff00000041880 */
[C---:B------:R-:W-:Y:S08]  /*32d0*/  HMMA.16816.F32.BF16 R56, R20.reuse, R58, R120 ;  /* 0x0000003a1438723c */ /* 0x040ff00000041878 */
[----:B------:R-:W-:Y:S01]  /*32e0*/  HMMA.16816.F32.BF16 R116, R20, R62, R32 ;  /* 0x0000003e1474723c */ /* 0x000fe20000041820 */
[----:B------:R-:W-:Y:S04]  /*32f0*/  LDSM.16.M88.4 R60, [R232+0xa000] ;  /* 0x00a00000e83c783b */ /* 0x000fe80000000200 */
[----:B------:R-:W1:Y:S03]  /*3300*/  LDSM.16.M88.4 R32, [R240+0x4000] ;  /* 0x00400000f020783b */ /* 0x000e660000000200 */
[-C--:B--2---:R-:W-:Y:S01]  /*3310*/  HMMA.16816.F32.BF16 R20, R24, R12.reuse, R16 ;  /* 0x0000000c1814723c */ /* 0x084fe20000041810 */
[----:B------:R-:W2:Y:S07]  /*3320*/  LDSM.16.M88.4 R16, [R242+0x2000] ;  /* 0x00200000f210783b */ /* 0x000eae0000000200 */
[C---:B---3--:R-:W-:Y:S08]  /*3330*/  HMMA.16816.F32.BF16 R36, R8.reuse, R12, R112 ;  /* 0x0000000c0824723c */ /* 0x048ff00000041870 */
[----:B------:R-:W-:Y:S08]  /*3340*/  HMMA.16816.F32.BF16 R140, R8, R80, R124 ;  /* 0x00000050088c723c */ /* 0x000ff0000004187c */
[----:B------:R-:W-:Y:S08]  /*3350*/  HMMA.16816.F32.BF16 R20, R44, R48, R20 ;  /* 0x000000302c14723c */ /* 0x000ff00000041814 */
[C---:B------:R-:W-:Y:S08]  /*3360*/  HMMA.16816.F32.BF16 R132, R8.reuse, R28, R132 ;  /* 0x0000001c0884723c */ /* 0x040ff00000041884 */
[C---:B------:R-:W-:Y:S08]  /*3370*/  HMMA.16816.F32.BF16 R136, R8.reuse, R84, R108 ;  /* 0x000000540888723c */ /* 0x040ff0000004186c */
[C---:B------:R-:W-:Y:S08]  /*3380*/  HMMA.16816.F32.BF16 R88, R8.reuse, R14, R100 ;  /* 0x0000000e0858723c */ /* 0x040ff00000041864 */
[C---:B------:R-:W-:Y:S08]  /*3390*/  HMMA.16816.F32.BF16 R112, R8.reuse, R30, R92 ;  /* 0x0000001e0870723c */ /* 0x040ff0000004185c */
[C---:B------:R-:W-:Y:S01]  /*33a0*/  HMMA.16816.F32.BF16 R124, R8.reuse, R82, R72 ;  /* 0x00000052087c723c */ /* 0x040fe20000041848 */
[----:B------:R-:W-:Y:S07]  /*33b0*/  LDSM.16.M88.4 R72, [R237+0x1800] ;  /* 0x00180000ed48783b */ /* 0x000fee0000000200 */
[----:B------:R-:W-:Y:S01]  /*33c0*/  HMMA.16816.F32.BF16 R120, R8, R86, R68 ;  /* 0x000000560878723c */ /* 0x000fe20000041844 */
[----:B------:R-:W-:Y:S04]  /*33d0*/  LDSM.16.M88.4 R68, [R6+0xa000] ;  /* 0x00a000000644783b */ /* 0x000fe80000000200 */
[----:B------:R-:W3:Y:S03]  /*33e0*/  LDSM.16.M88.4 R8, [R241+0x4000] ;  /* 0x00400000f108783b */ /* 0x000ee60000000200 */
[----:B------:R-:W-:Y:S01]  /*33f0*/  HMMA.16816.F32.BF16 R64, R24, R14, R52 ;  /* 0x0000000e1840723c */ /* 0x000fe20000041834 */
[----:B------:R-:W4:Y:S04]  /*3400*/  LDSM.16.M88.4 R12, [R240+0x6000] ;  /* 0x00600000f00c783b */ /* 0x000f280000000200 */
[----:B------:R-:W-:Y:S03]  /*3410*/  LDSM.16.M88.4 R52, [R237+0x800] ;  /* 0x00080000ed34783b */ /* 0x000fe60000000200 */
[----:B-1----:R-:W-:Y:S08]  /*3420*/  HMMA.16816.F32.BF16 R20, R32, R60, R20 ;  /* 0x0000003c2014723c */ /* 0x002ff00000041814 */
[C---:B------:R-:W-:Y:S01]  /*3430*/  HMMA.16816.F32.BF16 R92, R24.reuse, R28, R40 ;  /* 0x0000001c185c723c */ /* 0x040fe20000041828 */
[----:B------:R-:W-:Y:S07]  /*3440*/  LDSM.16.M88.4 R40, [R241+0x6000] ;  /* 0x00600000f128783b */ /* 0x000fee0000000200 */
[----:B------:R-:W-:Y:S01]  /*3450*/  HMMA.16816.F32.BF16 R96, R24, R30, R56 ;  /* 0x0000001e1860723c */ /* 0x000fe20000041838 */
[----:B------:R-:W-:Y:S07]  /*3460*/  LDSM.16.M88.4 R56, [R237+0x1000] ;  /* 0x00100000ed38783b */ /* 0x000fee0000000200 */
[----:B--2---:R-:W-:Y:S01]  /*3470*/  HMMA.16816.F32.BF16 R28, R16, R48, R36 ;  /* 0x00000030101c723c */ /* 0x004fe20000041824 */
[----:B------:R-:W-:Y:S07]  /*3480*/  LDSM.16.M88.4 R36, [R243+0x4000] ;  /* 0x00400000f324783b */ /* 0x000fee0000000200 */
[C---:B------:R-:W-:Y:S01]  /*3490*/  HMMA.16816.F32.BF16 R108, R24.reuse, R80, R76 ;  /* 0x00000050186c723c */ /* 0x040fe2000004184c */
[----:B------:R-:W1:Y:S07]  /*34a0*/  LDSM.16.M88.4 R76, [R238+0xa000] ;  /* 0x00a00000ee4c783b */ /* 0x000e6e0000000200 */
[C---:B------:R-:W-:Y:S08]  /*34b0*/  HMMA.16816.F32.BF16 R128, R24.reuse, R84, R144 ;  /* 0x000000541880723c */ /* 0x040ff00000041890 */
[----:B------:R-:W-:Y:S08]  /*34c0*/  HMMA.16816.F32.BF16 R116, R24, R86, R116 ;  /* 0x000000561874723c */ /* 0x000ff00000041874 */
[-C--:B------:R-:W-:Y:S08]  /*34d0*/  HMMA.16816.F32.BF16 R88, R16, R50.reuse, R88 ;  /* 0x000000321058723c */ /* 0x080ff00000041858 */
[----:B------:R-:W-:Y:S01]  /*34e0*/  HMMA.16816.F32.BF16 R84, R44, R50, R64 ;  /* 0x000000322c54723c */ /* 0x000fe20000041840 */
[----:B------:R-:W-:Y:S07]  /*34f0*/  LDSM.16.M88.4 R64, [R237+0x2000] ;  /* 0x00200000ed40783b */ /* 0x000fee0000000200 */
[----:B---3--:R-:W-:Y:S01]  /*3500*/  HMMA.16816.F32.BF16 R48, R8, R68, R20 ;  /* 0x000000440830723c */ /* 0x008fe20000041814 */
[----:B------:R-:W-:Y:S07]  /*3510*/  LDSM.16.M88.4 R20, [R242+0x4000] ;  /* 0x00400000f214783b */ /* 0x000fee0000000200 */
[----:B------:R-:W-:Y:S08]  /*3520*/  HMMA.16816.F32.BF16 R104, R24, R82, R104 ;  /* 0x000000521868723c */ /* 0x000ff00000041868 */
[----:B----4-:R-:W-:Y:S01]  /*3530*/  HMMA.16816.F32.BF16 R24, R12, R60, R28 ;  /* 0x0000003c0c18723c */ /* 0x010fe2000004181c */
[----:B------:R-:W2:Y:S07]  /*3540*/  LDSM.16.M88.4 R28, [R243+0x6000] ;  /* 0x00600000f31c783b */ /* 0x000eae0000000200 */
[----:B-1----:R-:W-:Y:S01]  /*3550*/  HMMA.16816.F32.BF16 R80, R36, R76, R48 ;  /* 0x0000004c2450723c */ /* 0x002fe20000041830 */
[----:B------:R-:W1:Y:S07]  /*3560*/  LDSM.16.M88.4 R48, [R232+0xa800] ;  /* 0x00a80000e830783b */ /* 0x000e6e0000000200 */
[----:B------:R-:W-:Y:S08]  /*3570*/  HMMA.16816.F32.BF16 R84, R32, R62, R84 ;  /* 0x0000003e2054723c */ /* 0x000ff00000041854 */
[----:B------:R-:W-:Y:S08]  /*3580*/  HMMA.16816.F32.BF16 R24, R40, R68, R24 ;  /* 0x000000442818723c */ /* 0x000ff00000041818 */
[-C--:B------:R-:W-:Y:S08]  /*3590*/  HMMA.16816.F32.BF16 R92, R44, R52.reuse, R92 ;  /* 0x000000342c5c723c */ /* 0x080ff0000004185c */
[C---:B------:R-:W-:Y:S08]  /*35a0*/  HMMA.16816.F32.BF16 R100, R16.reuse, R52, R132 ;  /* 0x000000341064723c */ /* 0x040ff00000041884 */
[C---:B------:R-:W-:Y:S08]  /*35b0*/  HMMA.16816.F32.BF16 R112, R16.reuse, R54, R112 ;  /* 0x000000361070723c */ /* 0x040ff00000041870 */
[C---:B------:R-:W-:Y:S08]  /*35c0*/  HMMA.16816.F32.BF16 R140, R16.reuse, R56, R140 ;  /* 0x00000038108c723c */ /* 0x040ff0000004188c */
[C---:B------:R-:W-:Y:S08]  /*35d0*/  HMMA.16816.F32.BF16 R124, R16.reuse, R58, R124 ;  /* 0x0000003a107c723c */ /* 0x040ff0000004187c */
[C---:B------:R-:W-:Y:S08]  /*35e0*/  HMMA.16816.F32.BF16 R136, R16.reuse, R72, R136 ;  /* 0x000000481088723c */ /* 0x040ff00000041888 */
[----:B------:R-:W-:Y:S01]  /*35f0*/  HMMA.16816.F32.BF16 R120, R16, R74, R120 ;  /* 0x0000004a1078723c */ /* 0x000fe20000041878 */
[----:B------:R-:W3:Y:S07]  /*3600*/  LDSM.16.M88.4 R16, [R242+0x6000] ;  /* 0x00600000f210783b */ /* 0x000eee0000000200 */
[----:B------:R-:W-:Y:S01]  /*3610*/  HMMA.16816.F32.BF16 R88, R12, R62, R88 ;  /* 0x0000003e0c58723c */ /* 0x000fe20000041858 */
[----:B------:R-:W4:Y:S07]  /*3620*/  LDSM.16.M88.4 R60, [R6+0xa800] ;  /* 0x00a80000063c783b */ /* 0x000f2e0000000200 */
[----:B------:R-:W-:Y:S08]  /*3630*/  HMMA.16816.F32.BF16 R96, R44, R54, R96 ;  /* 0x000000362c60723c */ /* 0x000ff00000041860 */
[----:B------:R-:W-:Y:S08]  /*3640*/  HMMA.16816.F32.BF16 R52, R8, R70, R84 ;  /* 0x000000460834723c */ /* 0x000ff00000041854 */
[----:B--2---:R-:W-:Y:S08]  /*3650*/  HMMA.16816.F32.BF16 R24, R28, R76, R24 ;  /* 0x0000004c1c18723c */ /* 0x004ff00000041818 */
[C---:B------:R-:W-:Y:S08]  /*3660*/  HMMA.16816.F32.BF16 R108, R44.reuse, R56, R108 ;  /* 0x000000382c6c723c */ /* 0x040ff0000004186c */
[----:B------:R-:W-:Y:S08]  /*3670*/  HMMA.16816.F32.BF16 R104, R44, R58, R104 ;  /* 0x0000003a2c68723c */ /* 0x000ff00000041868 */
[----:B-1----:R-:W-:Y:S08]  /*3680*/  HMMA.16816.F32.BF16 R56, R32, R48, R92 ;  /* 0x000000302038723c */ /* 0x002ff0000004185c */
[----:B------:R-:W-:Y:S08]  /*3690*/  HMMA.16816.F32.BF16 R84, R20, R64, R80 ;  /* 0x000000401454723c */ /* 0x000ff00000041850 */
[C---:B------:R-:W-:Y:S08]  /*36a0*/  HMMA.16816.F32.BF16 R128, R44.reuse, R72, R128 ;  /* 0x000000482c80723c */ /* 0x040ff00000041880 */
[----:B------:R-:W-:Y:S08]  /*36b0*/  HMMA.16816.F32.BF16 R116, R44, R74, R116 ;  /* 0x0000004a2c74723c */ /* 0x000ff00000041874 */
[----:B------:R-:W-:Y:S01]  /*36c0*/  HMMA.16816.F32.BF16 R68, R40, R70, R88 ;  /* 0x000000462844723c */ /* 0x000fe20000041858 */
[----:B------:R-:W-:-:S04]  /*36d0*/  FMUL.FTZ R2, R84, c[0x0][0x2ec] ;  /* 0x0000bb0054027a20 */ /* 0x000fc80000410000 */
[----:B------:R1:W-:Y:S03]  /*36e0*/  MUFU.TANH R134, R2 ;  /* 0x0000000200867308 */ /* 0x0003e60000002400 */
[C---:B------:R-:W-:Y:S08]  /*36f0*/  HMMA.16816.F32.BF16 R72, R12.reuse, R48, R100 ;  /* 0x000000300c48723c */ /* 0x040ff00000041864 */
[----:B------:R-:W-:Y:S01]  /*3700*/  HMMA.16816.F32.BF16 R100, R12, R50, R112 ;  /* 0x000000320c64723c */ /* 0x000fe20000041870 */
[----:B-1----:R-:W-:-:S07]  /*3710*/  FMUL.FTZ R2, R85, c[0x0][0x2ec] ;  /* 0x0000bb0055027a20 */ /* 0x002fce0000410000 */
[----:B------:R-:W-:Y:S01]  /*3720*/  HMMA.16816.F32.BF16 R88, R32, R50, R96 ;  /* 0x000000322058723c */ /* 0x000fe20000041860 */
[----:B------:R-:W1:Y:S01]  /*3730*/  LDSM.16.M88.4 R48, [R238+0xa800] ;  /* 0x00a80000ee30783b */ /* 0x000e620000000200 */
[----:B------:R2:W5:Y:S06]  /*3740*/  MUFU.TANH R163, R2 ;  /* 0x0000000200a37308 */ /* 0x00056c0000002400 */
[----:B------:R-:W-:Y:S08]  /*3750*/  HMMA.16816.F32.BF16 R44, R36, R78, R52 ;  /* 0x0000004e242c723c */ /* 0x000ff00000041834 */
[----:B---3--:R-:W-:Y:S01]  /*3760*/  HMMA.16816.F32.BF16 R80, R16, R64, R24 ;  /* 0x000000401050723c */ /* 0x008fe20000041818 */
[----:B------:R-:W3:Y:S01]  /*3770*/  LDSM.16.M88.4 R24, [R232+0xb000] ;  /* 0x00b00000e818783b */ /* 0x000ee20000000200 */
[----:B--2---:R-:W-:-:S04]  /*3780*/  FMUL.FTZ R2, R86, c[0x0][0x2ec] ;  /* 0x0000bb0056027a20 */ /* 0x004fc80000410000 */
[----:B------:R2:W-:Y:S02]  /*3790*/  MUFU.TANH R115, R2 ;  /* 0x0000000200737308 */ /* 0x0005e40000002400 */
[----:B----4-:R-:W-:Y:S01]  /*37a0*/  HMMA.16816.F32.BF16 R52, R8, R60, R56 ;  /* 0x0000003c0834723c */ /* 0x010fe20000041838 */
[----:B------:R-:W4:Y:S07]  /*37b0*/  LDSM.16.M88.4 R56, [R237+0x2800] ;  /* 0x00280000ed38783b */ /* 0x000f2e0000000200 */
[----:B------:R-:W-:Y:S01]  /*37c0*/  HMMA.16816.F32.BF16 R76, R28, R78, R68 ;  /* 0x0000004e1c4c723c */ /* 0x000fe20000041844 */
[----:B--2---:R-:W-:-:S07]  /*37d0*/  FMUL.FTZ R2, R87, c[0x0][0x2ec] ;  /* 0x0000bb0057027a20 */ /* 0x004fce0000410000 */
[----:B------:R-:W-:Y:S01]  /*37e0*/  HMMA.16816.F32.BF16 R68, R20, R66, R44 ;  /* 0x000000421444723c */ /* 0x000fe2000004182c */
[----:B------:R2:W2:Y:S07]  /*37f0*/  MUFU.TANH R164, R2 ;  /* 0x0000000200a47308 */ /* 0x0004ae0000002400 */
[----:B------:R-:W-:Y:S08]  /*3800*/  HMMA.16816.F32.BF16 R44, R40, R60, R72 ;  /* 0x0000003c282c723c */ /* 0x000ff00000041848 */
[----:B-1----:R-:W-:Y:S01]  /*3810*/  HMMA.16816.F32.BF16 R52, R36, R48, R52 ;  /* 0x000000302434723c */ /* 0x002fe20000041834 */
[----:B--2---:R-:W-:-:S04]  /*3820*/  FMUL.FTZ R2, R80, c[0x0][0x2ec] ;  /* 0x0000bb0050027a20 */ /* 0x004fc80000410000 */
[----:B------:R1:W-:Y:S03]  /*3830*/  MUFU.TANH R114, R2 ;  /* 0x0000000200727308 */ /* 0x0003e60000002400 */
[----:B------:R-:W-:Y:S08]  /*3840*/  HMMA.16816.F32.BF16 R72, R16, R66, R76 ;  /* 0x000000421048723c */ /* 0x000ff0000004184c */
[----:B---3--:R-:W-:Y:S01]  /*3850*/  HMMA.16816.F32.BF16 R96, R32, R24, R108 ;  /* 0x000000182060723c */ /* 0x008fe2000004186c */
[----:B-1----:R-:W-:-:S07]  /*3860*/  FMUL.FTZ R2, R81, c[0x0][0x2ec] ;  /* 0x0000bb0051027a20 */ /* 0x002fce0000410000 */
[----:B------:R-:W-:Y:S01]  /*3870*/  HMMA.16816.F32.BF16 R44, R28, R48, R44 ;  /* 0x000000301c2c723c */ /* 0x000fe2000004182c */
[----:B------:R1:W2:Y:S07]  /*3880*/  MUFU.TANH R112, R2 ;  /* 0x0000000200707308 */ /* 0x0002ae0000002400 */
[----:B----4-:R-:W-:Y:S01]  /*3890*/  HMMA.16816.F32.BF16 R76, R20, R56, R52 ;  /* 0x00000038144c723c */ /* 0x010fe20000041834 */
[----:B------:R-:W3:Y:S07]  /*38a0*/  LDSM.16.M88.4 R52, [R6+0xb000] ;  /* 0x00b000000634783b */ /* 0x000eee0000000200 */
[----:B------:R-:W-:Y:S01]  /*38b0*/  HMMA.16816.F32.BF16 R64, R8, R62, R88 ;  /* 0x0000003e0840723c */ /* 0x000fe20000041858 */
[----:B-1----:R-:W-:-:S04]  /*38c0*/  FMUL.FTZ R2, R82, c[0x0][0x2ec] ;  /* 0x0000bb0052027a20 */ /* 0x002fc80000410000 */
[----:B------:R1:W-:Y:S03]  /*38d0*/  MUFU.TANH R113, R2 ;  /* 0x0000000200717308 */ /* 0x0003e60000002400 */
[C---:B------:R-:W-:Y:S08]  /*38e0*/  HMMA.16816.F32.BF16 R92, R12.reuse, R24, R140 ;  /* 0x000000180c5c723c */ /* 0x040ff0000004188c */
[----:B------:R-:W-:Y:S01]  /*38f0*/  HMMA.16816.F32.BF16 R88, R12, R26, R124 ;  /* 0x0000001a0c58723c */ /* 0x000fe2000004187c */
[----:B-1----:R-:W-:-:S07]  /*3900*/  FMUL.FTZ R2, R83, c[0x0][0x2ec] ;  /* 0x0000bb0053027a20 */ /* 0x002fce0000410000 */
[----:B------:R-:W-:Y:S01]  /*3910*/  HMMA.16816.F32.BF16 R80, R16, R56, R44 ;  /* 0x000000381050723c */ /* 0x000fe2000004182c */
[----:B------:R-:W-:Y:S01]  /*3920*/  LDSM.16.M88.4 R44, [R238+0xb000] ;  /* 0x00b00000ee2c783b */ /* 0x000fe20000000200 */
[----:B------:R1:W4:Y:S06]  /*3930*/  MUFU.TANH R111, R2 ;  /* 0x00000002006f7308 */ /* 0x00032c0000002400 */
[----:B------:R-:W-:Y:S08]  /*3940*/  HMMA.16816.F32.BF16 R64, R36, R50, R64 ;  /* 0x000000322440723c */ /* 0x000ff00000041840 */
[----:B------:R-:W-:Y:S01]  /*3950*/  HMMA.16816.F32.BF16 R84, R32, R26, R104 ;  /* 0x0000001a2054723c */ /* 0x000fe20000041868 */
[----:B------:R-:W-:Y:S01]  /*3960*/  LDSM.16.M88.4 R24, [R237+0x3000] ;  /* 0x00300000ed18783b */ /* 0x000fe20000000200 */
[----:B-1----:R-:W-:-:S04]  /*3970*/  FMUL.FTZ R2, R68, c[0x0][0x2ec] ;  /* 0x0000bb0044027a20 */ /* 0x002fc80000410000 */
[----:B------:R1:W1:Y:S10]  /*3980*/  MUFU.TANH R162, R2 ;  /* 0x0000000200a27308 */ /* 0x0002740000002400 */
[----:B------:R-:W-:Y:S01]  /*3990*/  HMMA.16816.F32.BF16 R64, R20, R58, R64 ;  /* 0x0000003a1440723c */ /* 0x000fe20000041840 */
[----:B-1----:R-:W-:-:S04]  /*39a0*/  FMUL.FTZ R2, R69, c[0x0][0x2ec] ;  /* 0x0000bb0045027a20 */ /* 0x002fc80000410000 */
[----:B------:R1:W-:Y:S02]  /*39b0*/  MUFU.TANH R160, R2 ;  /* 0x0000000200a07308 */ /* 0x0003e40000002400 */
[----:B-1----:R-:W-:-:S06]  /*39c0*/  FMUL.FTZ R2, R70, c[0x0][0x2ec] ;  /* 0x0000bb0046027a20 */ /* 0x002fcc0000410000 */
[----:B------:R1:W1:Y:S02]  /*39d0*/  MUFU.TANH R165, R2 ;  /* 0x0000000200a57308 */ /* 0x0002640000002400 */
[----:B-1----:R-:W-:Y:S02]  /*39e0*/  FMUL.FTZ R2, R71, c[0x0][0x2ec] ;  /* 0x0000bb0047027a20 */ /* 0x002fe40000410000 */
[----:B------:R-:W-:Y:S01]  /*39f0*/  HMMA.16816.F32.BF16 R68, R40, R62, R100 ;  /* 0x0000003e2844723c */ /* 0x000fe20000041864 */
[----:B------:R-:W1:Y:S03]  /*3a00*/  LDSM.16.M88.4 R60, [R232+0xb800] ;  /* 0x00b80000e83c783b */ /* 0x000e660000000200 */
[----:B------:R2:W-:Y:S02]  /*3a10*/  MUFU.TANH R161, R2 ;  /* 0x0000000200a17308 */ /* 0x0005e40000002400 */
[----:B--2---:R-:W-:-:S06]  /*3a20*/  FMUL.FTZ R2, R72, c[0x0][0x2ec] ;  /* 0x0000bb0048027a20 */ /* 0x004fcc0000410000 */
[----:B------:R2:W-:Y:S11]  /*3a30*/  MUFU.TANH R109, R2 ;  /* 0x00000002006d7308 */ /* 0x0005f60000002400 */
[----:B------:R-:W-:Y:S01]  /*3a40*/  @!UPT UIADD3 URZ, URZ, URZ, URZ ;  /* 0x0000003f3f3ff290 */ /* 0x000fe2000fffe03f */
[----:B------:R-:W-:Y:S08]  /*3a50*/  HMMA.16816.F32.BF16 R68, R28, R50, R68 ;  /* 0x000000321c44723c */ /* 0x000ff00000041844 */
[----:B---3--:R-:W-:Y:S01]  /*3a60*/  HMMA.16816.F32.BF16 R48, R40, R52, R92 ;  /* 0x000000342830723c */ /* 0x008fe2000004185c */
[----:B--2---:R-:W-:-:S07]  /*3a70*/  FMUL.FTZ R2, R73, c[0x0][0x2ec] ;  /* 0x0000bb0049027a20 */ /* 0x004fce0000410000 */
[----:B-1----:R-:W-:Y:S01]  /*3a80*/  HMMA.16816.F32.BF16 R92, R12, R60, R136 ;  /* 0x0000003c0c5c723c */ /* 0x002fe20000041888 */
[----:B------:R1:W-:Y:S02]  /*3a90*/  MUFU.TANH R110, R2 ;  /* 0x00000002006e7308 */ /* 0x0003e40000002400 */
[----:B-1----:R-:W-:-:S06]  /*3aa0*/  FMUL.FTZ R2, R74, c[0x0][0x2ec] ;  /* 0x0000bb004a027a20 */ /* 0x002fcc0000410000 */
[----:B------:R1:W2:Y:S02]  /*3ab0*/  MUFU.TANH R102, R2 ;  /* 0x0000000200667308 */ /* 0x0002a40000002400 */
[----:B-1----:R-:W-:Y:S02]  /*3ac0*/  FMUL.FTZ R2, R75, c[0x0][0x2ec] ;  /* 0x0000bb004b027a20 */ /* 0x002fe40000410000 */
[----:B------:R-:W-:Y:S04]  /*3ad0*/  HMMA.16816.F32.BF16 R72, R8, R52, R96 ;  /* 0x000000340848723c */ /* 0x000fe80000041860 */
[----:B------:R1:W3:Y:S02]  /*3ae0*/  MUFU.TANH R108, R2 ;  /* 0x00000002006c7308 */ /* 0x0002e40000002400 */
[----:B-1----:R-:W-:-:S06]  /*3af0*/  FMUL.FTZ R2, R76, c[0x0][0x2ec] ;  /* 0x0000bb004c027a20 */ /* 0x002fcc0000410000 */
[----:B------:R1:W1:Y:S02]  /*3b00*/  MUFU.TANH R135, R2 ;  /* 0x0000000200877308 */ /* 0x0002640000002400 */
[----:B-1----:R-:W-:-:S06]  /*3b10*/  FMUL.FTZ R2, R77, c[0x0][0x2ec] ;  /* 0x0000bb004d027a20 */ /* 0x002fcc0000410000 */
[----:B------:R1:W-:Y:S02]  /*3b20*/  MUFU.TANH R103, R2 ;  /* 0x0000000200677308 */ /* 0x0003e40000002400 */
[----:B-1----:R-:W-:-:S06]  /*3b30*/  FMUL.FTZ R2, R78, c[0x0][0x2ec] ;  /* 0x0000bb004e027a20 */ /* 0x002fcc0000410000 */
[----:B------:R1:W1:Y:S02]  /*3b40*/  MUFU.TANH R100, R2 ;  /* 0x0000000200647308 */ /* 0x0002640000002400 */
[----:B-1----:R-:W-:Y:S02]  /*3b50*/  FMUL.FTZ R2, R79, c[0x0][0x2ec] ;  /* 0x0000bb004f027a20 */ /* 0x002fe40000410000 */
[----:B------:R-:W-:Y:S01]  /*3b60*/  HMMA.16816.F32.BF16 R76, R16, R58, R68 ;  /* 0x0000003a104c723c */ /* 0x000fe20000041844 */
[----:B------:R1:W2:Y:S03]  /*3b70*/  LDSM.16.M88.4 R68, [R6+0xb800] ;  /* 0x00b800000644783b */ /* 0x0002a60000000200 */
[----:B------:R3:W-:Y:S04]  /*3b80*/  MUFU.TANH R101, R2 ;  /* 0x0000000200657308 */ /* 0x0007e80000002400 */
[----:B------:R-:W-:Y:S01]  /*3b90*/  HMMA.16816.F32.BF16 R56, R36, R44, R72 ;  /* 0x0000002c2438723c */ /* 0x000fe20000041848 */
[----:B---3--:R-:W-:-:S04]  /*3ba0*/  FMUL.FTZ R2, R80, c[0x0][0x2ec] ;  /* 0x0000bb0050027a20 */ /* 0x008fc80000410000 */
[----:B------:R3:W2:Y:S01]  /*3bb0*/  MUFU.TANH R98, R2 ;  /* 0x0000000200627308 */ /* 0x0006a20000002400 */
[----:B-1----:R-:W-:Y:S11]  /*3bc0*/  IADD3 R6, R148, 0x48, RZ ;  /* 0x0000004894067810 */ /* 0x002ff60007ffe0ff */
[----:B------:R-:W-:Y:S07]  /*3bd0*/  @!UPT UIADD3 URZ, URZ, URZ, URZ ;  /* 0x0000003f3f3ff290 */ /* 0x000fee000fffe03f */
[----:B------:R-:W-:Y:S01]  /*3be0*/  HMMA.16816.F32.BF16 R56, R20, R24, R56 ;  /* 0x000000181438723c */ /* 0x000fe20000041838 */
[----:B---3--:R-:W-:-:S04]  /*3bf0*/  FMUL.FTZ R2, R81, c[0x0][0x2ec] ;  /* 0x0000bb0051027a20 */ /* 0x008fc80000410000 */
[----:B------:R1:W-:Y:S02]  /*3c00*/  MUFU.TANH R99, R2 ;  /* 0x0000000200637308 */ /* 0x0003e40000002400 */
[----:B-1----:R-:W-:-:S06]  /*3c10*/  FMUL.FTZ R2, R82, c[0x0][0x2ec] ;  /* 0x0000bb0052027a20 */ /* 0x002fcc0000410000 */
[----:B------:R1:W3:Y:S02]  /*3c20*/  MUFU.TANH R96, R2 ;  /* 0x0000000200607308 */ /* 0x0002e40000002400 */
[----:B-1----:R-:W-:Y:S02]  /*3c30*/  FMUL.FTZ R2, R83, c[0x0][0x2ec] ;  /* 0x0000bb0053027a20 */ /* 0x002fe40000410000 */
[----:B------:R-:W-:Y:S04]  /*3c40*/  HMMA.16816.F32.BF16 R80, R12, R62, R120 ;  /* 0x0000003e0c50723c */ /* 0x000fe80000041878 */
[----:B------:R1:W-:Y:S04]  /*3c50*/  MUFU.TANH R97, R2 ;  /* 0x0000000200617308 */ /* 0x0003e80000002400 */
[----:B------:R-:W-:Y:S08]  /*3c60*/  HMMA.16816.F32.BF16 R12, R28, R44, R48 ;  /* 0x0000002c1c0c723c */ /* 0x000ff00000041830 */
[----:B------:R-:W-:Y:S01]  /*3c70*/  HMMA.16816.F32.BF16 R48, R8, R54, R84 ;  /* 0x000000360830723c */ /* 0x000fe20000041854 */
[----:B-1----:R-:W-:-:S04]  /*3c80*/  FMUL.FTZ R2, R64, c[0x0][0x2ec] ;  /* 0x0000bb0040027a20 */ /* 0x002fc80000410000 */
[----:B------:R1:W1:Y:S03]  /*3c90*/  MUFU.TANH R133, R2 ;  /* 0x0000000200857308 */ /* 0x0002660000002400 */
[----:B------:R-:W-:Y:S08]  /*3ca0*/  HMMA.16816.F32.BF16 R52, R40, R54, R88 ;  /* 0x000000362834723c */ /* 0x000ff00000041858 */
[----:B------:R-:W-:Y:S01]  /*3cb0*/  HMMA.16816.F32.BF16 R72, R16, R24, R12 ;  /* 0x000000181048723c */ /* 0x000fe2000004180c */
[----:B-1----:R-:W-:-:S06]  /*3cc0*/  FMUL.FTZ R2, R65, c[0x0][0x2ec] ;  /* 0x0000bb0041027a20 */ /* 0x002fcc0000410000 */
[----:B------:R-:W-:Y:S01]  /*3cd0*/  IMNMX R25, R5, UR15, PT ;  /* 0x0000000f05197c17 */ /* 0x000fe2000b800200 */
[----:B------:R-:W-:Y:S01]  /*3ce0*/  HMMA.16816.F32.BF16 R12, R36, R46, R48 ;  /* 0x0000002e240c723c */ /* 0x000fe20000041830 */
[----:B------:R-:W1:Y:S01]  /*3cf0*/  LDSM.16.M88.4 R48, [R238+0xb800] ;  /* 0x00b80000ee30783b */ /* 0x000e620000000200 */
[----:B------:R2:W-:Y:S01]  /*3d00*/  MUFU.TANH R126, R2 ;  /* 0x00000002007e7308 */ /* 0x0005e20000002400 */
[----:B------:R-:W-:-:S05]  /*3d10*/  IMNMX R24, R6, UR15, PT ;  /* 0x0000000f06187c17 */ /* 0x000fca000b800200 */
[----:B------:R-:W-:Y:S01]  /*3d20*/  HMMA.16816.F32.BF16 R44, R28, R46, R52 ;  /* 0x0000002e1c2c723c */ /* 0x000fe20000041834 */
[----:B--2---:R-:W-:-:S04]  /*3d30*/  FMUL.FTZ R2, R66, c[0x0][0x2ec] ;  /* 0x0000bb0042027a20 */ /* 0x004fc80000410000 */
[----:B------:R2:W1:Y:S11]  /*3d40*/  MUFU.TANH R132, R2 ;  /* 0x0000000200847308 */ /* 0x0004760000002400 */
[----:B------:R-:W-:Y:S08]  /*3d50*/  @!UPT UIADD3 URZ, URZ, URZ, URZ ;  /* 0x0000003f3f3ff290 */ /* 0x000ff0000fffe03f */
[----:B------:R-:W-:Y:S01]  /*3d60*/  HMMA.16816.F32.BF16 R52, R16, R26, R44 ;  /* 0x0000001a1034723c */ /* 0x000fe2000004182c */
[----:B--2---:R-:W-:-:S07]  /*3d70*/  FMUL.FTZ R2, R67, c[0x0][0x2ec] ;  /* 0x0000bb0043027a20 */ /* 0x004fce0000410000 */
[C---:B------:R-:W-:Y:S01]  /*3d80*/  HMMA.16816.F32.BF16 R64, R32.reuse, R60, R128 ;  /* 0x0000003c2040723c */ /* 0x040fe20000041880 */
[----:B------:R2:W-:Y:S07]  /*3d90*/  MUFU.TANH R127, R2 ;  /* 0x00000002007f7308 */ /* 0x0005ee0000002400 */
[----:B------:R-:W-:Y:S08]  /*3da0*/  HMMA.16816.F32.BF16 R32, R32, R62, R116 ;  /* 0x0000003e2020723c */ /* 0x000ff00000041874 */
[----:B------:R-:W-:Y:S01]  /*3db0*/  HMMA.16816.F32.BF16 R44, R40, R68, R92 ;  /* 0x00000044282c723c */ /* 0x000fe2000004185c */
[----:B--2---:R-:W-:-:S04]  /*3dc0*/  FMUL.FTZ R2, R76, c[0x0][0x2ec] ;  /* 0x0000bb004c027a20 */ /* 0x004fc80000410000 */
[----:B------:R2:W1:Y:S03]  /*3dd0*/  MUFU.TANH R85, R2 ;  /* 0x0000000200557308 */ /* 0x0004660000002400 */
[C---:B------:R-:W-:Y:S08]  /*3de0*/  HMMA.16816.F32.BF16 R60, R8.reuse, R68, R64 ;  /* 0x00000044083c723c */ /* 0x040ff00000041840 */
[----:B------:R-:W-:Y:S01]  /*3df0*/  HMMA.16816.F32.BF16 R64, R8, R70, R32 ;  /* 0x000000460840723c */ /* 0x000fe20000041820 */
[----:B------:R-:W3:Y:S01]  /*3e00*/  LDSM.16.M88.4 R8, [R237+0x3800] ;  /* 0x00380000ed08783b */ /* 0x000ee20000000200 */
[----:B------:R-:W-:-:S04]  /*3e10*/  DEPBAR.LE SB0, 0x0 ;  /* 0x000080000000791a */ /* 0x000fc80000000000 */
[----:B--2---:R-:W-:Y:S02]  /*3e20*/  FMUL.FTZ R2, R77, c[0x0][0x2ec] ;  /* 0x0000bb004d027a20 */ /* 0x004fe40000410000 */
[----:B------:R-:W-:Y:S02]  /*3e30*/  HMMA.16816.F32.BF16 R40, R40, R70, R80 ;  /* 0x000000462828723c */ /* 0x000fe40000041850 */
[----:B------:R2:W2:Y:S06]  /*3e40*/  MUFU.TANH R86, R2 ;  /* 0x0000000200567308 */ /* 0x0004ac0000002400 */
[C---:B-1----:R-:W-:Y:S08]  /*3e50*/  HMMA.16816.F32.BF16 R32, R36.reuse, R48, R60 ;  /* 0x000000302420723c */ /* 0x042ff0000004183c */
[----:B------:R-:W-:Y:S01]  /*3e60*/  HMMA.16816.F32.BF16 R36, R36, R50, R64 ;  /* 0x000000322424723c */ /* 0x000fe20000041840 */
[----:B--2---:R-:W-:-:S04]  /*3e70*/  FMUL.FTZ R2, R78, c[0x0][0x2ec] ;  /* 0x0000bb004e027a20 */ /* 0x004fc80000410000 */
        /* <DEDUP_REMOVED lines=8> */
[----:B------:R1:W1:Y:S02]  /*3f00*/  MUFU.TANH R189, R2 ;  /* 0x0000000200bd7308 */ /* 0x0002640000002400 */
[----:B-1----:R-:W-:Y:S02]  /*3f10*/  FMUL.FTZ R2, R59, c[0x0][0x2ec] ;  /* 0x0000bb003b027a20 */ /* 0x002fe40000410000 */
[----:B------:R-:W-:Y:S04]  /*3f20*/  HMMA.16816.F32.BF16 R56, R20, R26, R12 ;  /* 0x0000001a1438723c */ /* 0x000fe8000004180c */
[----:B------:R1:W-:Y:S03]  /*3f30*/  MUFU.TANH R183, R2 ;  /* 0x0000000200b77308 */ /* 0x0003e60000002400 */
[----:B------:R-:W-:Y:S01]  /*3f40*/  IMNMX R14, R148, UR15, PT ;  /* 0x0000000f940e7c17 */ /* 0x000fe2000b800200 */
[----:B------:R-:W-:Y:S01]  /*3f50*/  FMUL.FTZ R12, R75, c[0x0][0x2ec] ;  /* 0x0000bb004b0c7a20 */ /* 0x000fe20000410000 */
[----:B------:R-:W-:-:S03]  /*3f60*/  IMNMX R15, R3, UR15, PT ;  /* 0x0000000f030f7c17 */ /* 0x000fc6000b800200 */
[----:B------:R2:W-:Y:S01]  /*3f70*/  MUFU.TANH R75, R12 ;  /* 0x0000000c004b7308 */ /* 0x0005e20000002400 */
[----:B-1----:R-:W-:-:S07]  /*3f80*/  FMUL.FTZ R2, R72, c[0x0][0x2ec] ;  /* 0x0000bb0048027a20 */ /* 0x002fce0000410000 */
[----:B------:R1:W-:Y:S04]  /*3f90*/  MUFU.TANH R78, R2 ;  /* 0x00000002004e7308 */ /* 0x0003e80000002400 */
[----:B------:R-:W-:Y:S02]  /*3fa0*/  FMUL.FTZ R6, R59, c[0x0][0x2ec] ;  /* 0x0000bb003b067a20 */ /* 0x000fe40000410000 */
[----:B--2---:R-:W-:Y:S02]  /*3fb0*/  FMUL.FTZ R12, R56, c[0x0][0x2ec] ;  /* 0x0000bb00380c7a20 */ /* 0x004fe40000410000 */
[----:B------:R-:W-:Y:S01]  /*3fc0*/  MUFU.TANH R72, R6 ;  /* 0x0000000600487308 */ /* 0x000fe20000002400 */
[----:B-1----:R-:W-:-:S07]  /*3fd0*/  FMUL.FTZ R2, R73, c[0x0][0x2ec] ;  /* 0x0000bb0049027a20 */ /* 0x002fce0000410000 */
[----:B------:R-:W-:Y:S08]  /*3fe0*/  MUFU.TANH R73, R12 ;  /* 0x0000000c00497308 */ /* 0x000ff00000002400 */
[----:B------:R1:W-:Y:S02]  /*3ff0*/  MUFU.TANH R77, R2 ;  /* 0x00000002004d7308 */ /* 0x0003e40000002400 */
[----:B-1----:R-:W-:-:S06]  /*4000*/  FMUL.FTZ R2, R74, c[0x0][0x2ec] ;  /* 0x0000bb004a027a20 */ /* 0x002fcc0000410000 */
[----:B------:R1:W2:Y:S02]  /*4010*/  MUFU.TANH R76, R2 ;  /* 0x00000002004c7308 */ /* 0x0002a40000002400 */
[----:B-1----:R-:W-:-:S04]  /*4020*/  IMAD.U32 R2, RZ, RZ, UR21 ;  /* 0x00000015ff027e24 */ /* 0x002fc8000f8e00ff */
[----:B------:R-:W-:-:S05]  /*4030*/  IMAD R2, R2, 0x40, R153 ;  /* 0x0000004002027824 */ /* 0x000fca00078e0299 */
[C---:B------:R-:W-:Y:S02]  /*4040*/  IADD3 R5, R2.reuse, 0x1, RZ ;  /* 0x0000000102057810 */ /* 0x040fe40007ffe0ff */
[----:B------:R-:W-:Y:S01]  /*4050*/  IADD3 R3, R2, 0x8, RZ ;  /* 0x0000000802037810 */ /* 0x000fe20007ffe0ff */
[----:B------:R-:W-:Y:S01]  /*4060*/  BAR.SYNC.DEFER_BLOCKING 0x0 ;  /* 0x0000000000007b1d */ /* 0x000fe20000010000 */
[C---:B------:R-:W-:Y:S02]  /*4070*/  ISETP.GE.AND P1, PT, R5.reuse, R14, PT ;  /* 0x0000000e0500720c */ /* 0x040fe40003f26270 */
[----:B------:R-:W-:Y:S02]  /*4080*/  ISETP.GE.AND P0, PT, R5, R15, PT ;  /* 0x0000000f0500720c */ /* 0x000fe40003f06270 */
[----:B-----5:R-:W-:Y:S02]  /*4090*/  FSEL R163, R163, -INF , !P1 ;  /* 0xff800000a3a37808 */ /* 0x020fe40004800000 */
[----:B------:R-:W-:-:S02]  /*40a0*/  ISETP.GE.AND P4, PT, R5, R25, PT ;  /* 0x000000190500720c */ /* 0x000fc40003f86270 */
[----:B------:R-:W-:Y:S01]  /*40b0*/  ISETP.GE.AND P2, PT, R5, R24, PT ;  /* 0x000000180500720c */ /* 0x000fe20003f46270 */
[----:B------:R-:W-:Y:S01]  /*40c0*/  FMUL.FTZ R5, R57, c[0x0][0x2ec] ;  /* 0x0000bb0039057a20 */ /* 0x000fe20000410000 */
[C---:B------:R-:W-:Y:S02]  /*40d0*/  ISETP.GE.AND P6, PT, R3.reuse, R14, PT ;  /* 0x0000000e0300720c */ /* 0x040fe40003fc6270 */
[C---:B------:R-:W-:Y:S01]  /*40e0*/  ISETP.GE.AND P5, PT, R3.reuse, R15, PT ;  /* 0x0000000f0300720c */ /* 0x040fe20003fa6270 */
[----:B------:R1:W5:Y:S01]  /*40f0*/  MUFU.TANH R74, R5 ;  /* 0x00000005004a7308 */ /* 0x0003620000002400 */
[C---:B------:R-:W-:Y:S02]  /*4100*/  ISETP.GE.AND P3, PT, R3.reuse, R25, PT ;  /* 0x000000190300720c */ /* 0x040fe40003f66270 */
[----:B------:R-:W-:Y:S01]  /*4110*/  ISETP.GE.AND P1, PT, R3, R24, PT ;  /* 0x000000180300720c */ /* 0x000fe20003f26270 */
[----:B------:R-:W-:Y:S01]  /*4120*/  FMUL.FTZ R3, R58, c[0x0][0x2ec] ;  /* 0x0000bb003a037a20 */ /* 0x000fe20000410000 */
[----:B------:R-:W-:Y:S01]  /*4130*/  FSEL R164, R164, -INF , !P0 ;  /* 0xff800000a4a47808 */ /* 0x000fe20004000000 */
[----:B---3--:R-:W-:Y:S01]  /*4140*/  HMMA.16816.F32.BF16 R56, R20, R8, R32 ;  /* 0x000000081438723c */ /* 0x008fe20000041820 */
[----:B------:R-:W-:Y:S01]  /*4150*/  FSEL R60, R112, -INF , !P4 ;  /* 0xff800000703c7808 */ /* 0x000fe20006000000 */
[----:B------:R3:W-:Y:S01]  /*4160*/  MUFU.TANH R69, R3 ;  /* 0x0000000300457308 */ /* 0x0007e20000002400 */
[----:B----4-:R-:W-:-:S02]  /*4170*/  FSEL R61, R111, -INF , !P2 ;  /* 0xff8000006f3d7808 */ /* 0x010fc40005000000 */
[----:B------:R-:W-:Y:S02]  /*4180*/  FSEL R162, R162, -INF , !P6 ;  /* 0xff800000a2a27808 */ /* 0x000fe40007000000 */
[----:B------:R-:W-:Y:S01]  /*4190*/  FSEL R165, R165, -INF , !P5 ;  /* 0xff800000a5a57808 */ /* 0x000fe20006800000 */
[----:B------:R-:W-:Y:S01]  /*41a0*/  HMMA.16816.F32.BF16 R32, R28, R48, R44 ;  /* 0x000000301c20723c */ /* 0x000fe2000004182c */
[----:B------:R-:W-:Y:S02]  /*41b0*/  FSEL R62, R102, -INF , !P1 ;  /* 0xff800000663e7808 */ /* 0x000fe40004800000 */
[----:B-1----:R-:W-:-:S04]  /*41c0*/  IADD3 R5, R2, 0x9, RZ ;  /* 0x0000000902057810 */ /* 0x002fc80007ffe0ff */
[C---:B------:R-:W-:Y:S01]  /*41d0*/  ISETP.GE.AND P0, PT, R5.reuse, R14, PT ;  /* 0x0000000e0500720c */ /* 0x040fe20003f06270 */
[----:B------:R-:W-:Y:S01]  /*41e0*/  HMMA.16816.F32.BF16 R28, R28, R50, R40 ;  /* 0x000000321c1c723c */ /* 0x000fe20000041828 */
[C---:B------:R-:W-:Y:S02]  /*41f0*/  ISETP.GE.AND P4, PT, R5.reuse, R15, PT ;  /* 0x0000000f0500720c */ /* 0x040fe40003f86270 */
[C---:B------:R-:W-:Y:S02]  /*4200*/  ISETP.GE.AND P2, PT, R5.reuse, R25, PT ;  /* 0x000000190500720c */ /* 0x040fe40003f46270 */
[----:B------:R-:W-:Y:S01]  /*4210*/  ISETP.GE.AND P6, PT, R5, R24, PT ;  /* 0x000000180500720c */ /* 0x000fe20003fc6270 */
[----:B------:R-:W-:Y:S01]  /*4220*/  FMUL.FTZ R5, R52, c[0x0][0x2ec] ;  /* 0x0000bb0034057a20 */ /* 0x000fe20000410000 */
[----:B---3--:R-:W-:Y:S01]  /*4230*/  IADD3 R3, R2, 0x10, RZ ;  /* 0x0000001002037810 */ /* 0x008fe20007ffe0ff */
[----:B------:R-:W-:Y:S01]  /*4240*/  HMMA.16816.F32.BF16 R20, R20, R10, R36 ;  /* 0x0000000a1414723c */ /* 0x000fe20000041824 */
[----:B------:R-:W-:Y:S01]  /*4250*/  FSEL R52, R109, -INF , !P3 ;  /* 0xff8000006d347808 */ /* 0x000fe20005800000 */
[----:B------:R1:W-:Y:S01]  /*4260*/  MUFU.TANH R68, R5 ;  /* 0x0000000500447308 */ /* 0x0003e20000002400 */
[----:B------:R-:W-:Y:S01]  /*4270*/  FSEL R160, R160, -INF , !P0 ;  /* 0xff800000a0a07808 */ /* 0x000fe20004000000 */
[----:B------:R-:W-:Y:S01]  /*4280*/  FMUL.FTZ R59, R59, c[0x0][0x2ec] ;  /* 0x0000bb003b3b7a20 */ /* 0x000fe20000410000 */
[----:B------:R-:W-:-:S02]  /*4290*/  ISETP.GE.AND P5, PT, R3, R14, PT ;  /* 0x0000000e0300720c */ /* 0x000fc40003fa6270 */
[C---:B------:R-:W-:Y:S01]  /*42a0*/  ISETP.GE.AND P3, PT, R3.reuse, R15, PT ;  /* 0x0000000f0300720c */ /* 0x040fe20003f66270 */
[C---:B------:R-:W-:Y:S01]  /*42b0*/  HMMA.16816.F32.BF16 R32, R16.reuse, R8, R32 ;  /* 0x000000081020723c */ /* 0x040fe20000041820 */
[C---:B------:R-:W-:Y:S01]  /*42c0*/  ISETP.GE.AND P1, PT, R3.reuse, R25, PT ;  /* 0x000000190300720c */ /* 0x040fe20003f26270 */
[----:B------:R-:W-:Y:S01]  /*42d0*/  MUFU.TANH R59, R59 ;  /* 0x0000003b003b7308 */ /* 0x000fe20000002400 */
[----:B------:R-:W-:Y:S02]  /*42e0*/  ISETP.GE.AND P0, PT, R3, R24, PT ;  /* 0x000000180300720c */ /* 0x000fe40003f06270 */
[----:B------:R-:W-:Y:S02]  /*42f0*/  IADD3 R3, R2, 0x11, RZ ;  /* 0x0000001102037810 */ /* 0x000fe40007ffe0ff */
[----:B------:R-:W-:Y:S01]  /*4300*/  FSEL R161, R161, -INF , !P4 ;  /* 0xff800000a1a17808 */ /* 0x000fe20006000000 */
[----:B------:R-:W-:Y:S01]  /*4310*/  HMMA.16816.F32.BF16 R16, R16, R10, R28 ;  /* 0x0000000a1010723c */ /* 0x000fe2000004181c */
[----:B------:R-:W-:Y:S01]  /*4320*/  FSEL R26, R110, -INF , !P2 ;  /* 0xff8000006e1a7808 */ /* 0x000fe20005000000 */
[----:B-1----:R-:W-:Y:S01]  /*4330*/  FMUL.FTZ R5, R53, c[0x0][0x2ec] ;  /* 0x0000bb0035057a20 */ /* 0x002fe20000410000 */
[----:B------:R-:W-:-:S02]  /*4340*/  FSEL R53, R108, -INF , !P6 ;  /* 0xff8000006c357808 */ /* 0x000fc40007000000 */
[----:B------:R-:W-:Y:S01]  /*4350*/  FSEL R135, R135, -INF , !P5 ;  /* 0xff80000087877808 */ /* 0x000fe20006800000 */
[----:B------:R1:W3:Y:S01]  /*4360*/  MUFU.TANH R46, R5 ;  /* 0x00000005002e7308 */ /* 0x0002e20000002400 */
[C---:B------:R-:W-:Y:S01]  /*4370*/  ISETP.GE.AND P4, PT, R3.reuse, R14, PT ;  /* 0x0000000e0300720c */ /* 0x040fe20003f86270 */
[----:B------:R-:W-:Y:S01]  /*4380*/  FMUL.FTZ R20, R20, c[0x0][0x2ec] ;  /* 0x0000bb0014147a20 */ /* 0x000fe20000410000 */
[C---:B------:R-:W-:Y:S02]  /*4390*/  ISETP.GE.AND P2, PT, R3.reuse, R15, PT ;  /* 0x0000000f0300720c */ /* 0x040fe40003f46270 */
[C---:B------:R-:W-:Y:S02]  /*43a0*/  ISETP.GE.AND P6, PT, R3.reuse, R25, PT ;  /* 0x000000190300720c */ /* 0x040fe40003fc6270 */
[----:B------:R-:W-:Y:S01]  /*43b0*/  ISETP.GE.AND P5, PT, R3, R24, PT ;  /* 0x000000180300720c */ /* 0x000fe20003fa6270 */
[----:B------:R-:W-:Y:S01]  /*43c0*/  MUFU.TANH R20, R20 ;  /* 0x0000001400147308 */ /* 0x000fe20000002400 */
[----:B------:R-:W-:Y:S01]  /*43d0*/  IADD3 R3, R2, 0x18, RZ ;  /* 0x0000001802037810 */ /* 0x000fe20007ffe0ff */
[----:B------:R-:W-:Y:S01]  /*43e0*/  FMUL.FTZ R32, R32, c[0x0][0x2ec] ;  /* 0x0000bb0020207a20 */ /* 0x000fe20000410000 */
[----:B------:R-:W-:Y:S01]  /*43f0*/  FSEL R139, R100, -INF , !P3 ;  /* 0xff800000648b7808 */ /* 0x000fe20005800000 */
[----:B------:R-:W-:Y:S01]  /*4400*/  FMUL.FTZ R34, R34, c[0x0][0x2ec] ;  /* 0x0000bb0022227a20 */ /* 0x000fe20000410000 */
[----:B------:R-:W-:Y:S01]  /*4410*/  FSEL R63, R98, -INF , !P1 ;  /* 0xff800000623f7808 */ /* 0x000fe20004800000 */
[----:B------:R-:W-:Y:S01]  /*4420*/  FMUL.FTZ R33, R33, c[0x0][0x2ec] ;  /* 0x0000bb0021217a20 */ /* 0x000fe20000410000 */
[----:B------:R-:W-:Y:S01]  /*4430*/  FSEL R64, R96, -INF , !P0 ;  /* 0xff80000060407808 */ /* 0x000fe20004000000 */
[----:B-1----:R-:W-:Y:S01]  /*4440*/  FMUL.FTZ R5, R54, c[0x0][0x2ec] ;  /* 0x0000bb0036057a20 */ /* 0x002fe20000410000 */
[----:B------:R-:W-:Y:S01]  /*4450*/  FSEL R137, R103, -INF , !P4 ;  /* 0xff80000067897808 */ /* 0x000fe20006000000 */
[----:B------:R-:W-:Y:S01]  /*4460*/  MUFU.TANH R32, R32 ;  /* 0x0000002000207308 */ /* 0x000fe20000002400 */
[----:B------:R-:W-:Y:S01]  /*4470*/  ISETP.GE.AND P3, PT, R3, R14, PT ;  /* 0x0000000e0300720c */ /* 0x000fe20003f66270 */
[----:B------:R-:W-:Y:S01]  /*4480*/  FMUL.FTZ R35, R35, c[0x0][0x2ec] ;  /* 0x0000bb0023237a20 */ /* 0x000fe20000410000 */
[C---:B------:R-:W-:Y:S01]  /*4490*/  ISETP.GE.AND P1, PT, R3.reuse, R15, PT ;  /* 0x0000000f0300720c */ /* 0x040fe20003f26270 */
[----:B------:R-:W-:Y:S01]  /*44a0*/  FMUL.FTZ R16, R16, c[0x0][0x2ec] ;  /* 0x0000bb0010107a20 */ /* 0x000fe20000410000 */
[----:B------:R-:W-:-:S02]  /*44b0*/  ISETP.GE.AND P0, PT, R3, R25, PT ;  /* 0x000000190300720c */ /* 0x000fc40003f06270 */
[----:B------:R-:W-:Y:S01]  /*44c0*/  ISETP.GE.AND P4, PT, R3, R24, PT ;  /* 0x000000180300720c */ /* 0x000fe20003f86270 */
[----:B------:R1:W4:Y:S01]  /*44d0*/  MUFU.TANH R6, R5 ;  /* 0x0000000500067308 */ /* 0x0003220000002400 */
[----:B------:R-:W-:Y:S02]  /*44e0*/  IADD3 R3, R2, 0x19, RZ ;  /* 0x0000001902037810 */ /* 0x000fe40007ffe0ff */
[----:B------:R-:W-:Y:S02]  /*44f0*/  FSEL R138, R101, -INF , !P2 ;  /* 0xff800000658a7808 */ /* 0x000fe40005000000 */
[----:B------:R-:W-:Y:S02]  /*4500*/  FSEL R133, R133, -INF , !P3 ;  /* 0xff80000085857808 */ /* 0x000fe40005800000 */
[C---:B------:R-:W-:Y:S01]  /*4510*/  ISETP.GE.AND P2, PT, R3.reuse, R14, PT ;  /* 0x0000000e0300720c */ /* 0x040fe20003f46270 */
[----:B------:R-:W-:Y:S01]  /*4520*/  MUFU.TANH R34, R34 ;  /* 0x0000002200227308 */ /* 0x000fe20000002400 */
[----:B------:R-:W-:-:S02]  /*4530*/  ISETP.GE.AND P3, PT, R3, R24, PT ;  /* 0x000000180300720c */ /* 0x000fc40003f66270 */
[----:B------:R-:W-:Y:S02]  /*4540*/  FSEL R132, R132, -INF , !P1 ;  /* 0xff80000084847808 */ /* 0x000fe40004800000 */
[----:B------:R-:W-:Y:S02]  /*4550*/  FSEL R54, R85, -INF , !P0 ;  /* 0xff80000055367808 */ /* 0x000fe40004000000 */
[----:B------:R-:W-:Y:S01]  /*4560*/  FSEL R126, R126, -INF , !P2 ;  /* 0xff8000007e7e7808 */ /* 0x000fe20005000000 */
[----:B-1----:R-:W-:Y:S01]  /*4570*/  FMUL.FTZ R5, R55, c[0x0][0x2ec] ;  /* 0x0000bb0037057a20 */ /* 0x002fe20000410000 */
[----:B------:R-:W-:Y:S01]  /*4580*/  FSEL R55, R99, -INF , !P6 ;  /* 0xff80000063377808 */ /* 0x000fe20007000000 */
[----:B------:R-:W-:Y:S01]  /*4590*/  MUFU.TANH R33, R33 ;  /* 0x0000002100217308 */ /* 0x000fe20000002400 */
[----:B------:R-:W-:-:S04]  /*45a0*/  ISETP.GE.AND P6, PT, R3, R15, PT ;  /* 0x0000000f0300720c */ /* 0x000fc80003fc6270 */
[----:B------:R-:W-:-:S03]  /*45b0*/  FSEL R127, R127, -INF , !P6 ;  /* 0xff8000007f7f7808 */ /* 0x000fc60007000000 */
[----:B------:R1:W1:Y:S08]  /*45c0*/  MUFU.TANH R45, R5 ;  /* 0x00000005002d7308 */ /* 0x0002700000002400 */
[----:B------:R-:W-:Y:S01]  /*45d0*/  MUFU.TANH R35, R35 ;  /* 0x0000002300237308 */ /* 0x000fe20000002400 */
[----:B-1----:R-:W-:Y:S01]  /*45e0*/  FMUL.FTZ R5, R56, c[0x0][0x2ec] ;  /* 0x0000bb0038057a20 */ /* 0x002fe20000410000 */
[----:B------:R-:W-:-:S06]  /*45f0*/  FSEL R56, R97, -INF , !P5 ;  /* 0xff80000061387808 */ /* 0x000fcc0006800000 */
[----:B------:R-:W-:Y:S01]  /*4600*/  MUFU.TANH R16, R16 ;  /* 0x0000001000107308 */ /* 0x000fe20000002400 */
[----:B------:R-:W-:Y:S02]  /*4610*/  ISETP.GE.AND P5, PT, R3, R25, PT ;  /* 0x000000190300720c */ /* 0x000fe40003fa6270 */
[----:B------:R-:W-:Y:S02]  /*4620*/  IADD3 R3, R2, 0x20, RZ ;  /* 0x0000002002037810 */ /* 0x000fe40007ffe0ff */
[----:B------:R-:W-:Y:S02]  /*4630*/  FSEL R27, R86, -INF , !P5 ;  /* 0xff800000561b7808 */ /* 0x000fe40006800000 */
[C---:B------:R-:W-:Y:S01]  /*4640*/  ISETP.GE.AND P1, PT, R3.reuse, R14, PT ;  /* 0x0000000e0300720c */ /* 0x040fe20003f26270 */
[----:B------:R1:W1:Y:S01]  /*4650*/  MUFU.TANH R44, R5 ;  /* 0x00000005002c7308 */ /* 0x0002620000002400 */
[C---:B------:R-:W-:Y:S02]  /*4660*/  ISETP.GE.AND P0, PT, R3.reuse, R15, PT ;  /* 0x0000000f0300720c */ /* 0x040fe40003f06270 */
[----:B------:R-:W-:-:S02]  /*4670*/  ISETP.GE.AND P2, PT, R3, R24, PT ;  /* 0x000000180300720c */ /* 0x000fc40003f46270 */
[----:B------:R-:W-:Y:S02]  /*4680*/  FSEL R192, R192, -INF , !P1 ;  /* 0xff800000c0c07808 */ /* 0x000fe40004800000 */
[----:B------:R-:W-:Y:S02]  /*4690*/  FSEL R189, R189, -INF , !P0 ;  /* 0xff800000bdbd7808 */ /* 0x000fe40004000000 */
[----:B--2---:R-:W-:Y:S01]  /*46a0*/  FSEL R193, R76, -INF , !P2 ;  /* 0xff8000004cc17808 */ /* 0x004fe20005000000 */
[----:B-1----:R-:W-:Y:S01]  /*46b0*/  FMUL.FTZ R5, R57, c[0x0][0x2ec] ;  /* 0x0000bb0039057a20 */ /* 0x002fe20000410000 */
[----:B------:R-:W-:Y:S02]  /*46c0*/  FSEL R57, R84, -INF , !P4 ;  /* 0xff80000054397808 */ /* 0x000fe40006000000 */
[----:B------:R-:W-:Y:S01]  /*46d0*/  ISETP.GE.AND P4, PT, R3, R25, PT ;  /* 0x000000190300720c */ /* 0x000fe20003f86270 */
[----:B------:R1:W-:Y:S01]  /*46e0*/  MUFU.TANH R13, R5 ;  /* 0x00000005000d7308 */ /* 0x0003e20000002400 */
[----:B------:R-:W-:-:S02]  /*46f0*/  IADD3 R3, R2, 0x21, RZ ;  /* 0x0000002102037810 */ /* 0x000fc40007ffe0ff */
[----:B------:R-:W-:Y:S02]  /*4700*/  FSEL R190, R78, -INF , !P4 ;  /* 0xff8000004ebe7808 */ /* 0x000fe40006000000 */
[C---:B------:R-:W-:Y:S02]  /*4710*/  ISETP.GE.AND P6, PT, R3.reuse, R14, PT ;  /* 0x0000000e0300720c */ /* 0x040fe40003fc6270 */
[C---:B------:R-:W-:Y:S02]  /*4720*/  ISETP.GE.AND P5, PT, R3.reuse, R15, PT ;  /* 0x0000000f0300720c */ /* 0x040fe40003fa6270 */
[----:B------:R-:W-:Y:S02]  /*4730*/  ISETP.GE.AND P1, PT, R3, R24, PT ;  /* 0x000000180300720c */ /* 0x000fe40003f26270 */
[----:B------:R-:W-:Y:S02]  /*4740*/  FSEL R182, R182, -INF , !P6 ;  /* 0xff800000b6b67808 */ /* 0x000fe40007000000 */
[----:B------:R-:W-:-:S02]  /*4750*/  FSEL R183, R183, -INF , !P5 ;  /* 0xff800000b7b77808 */ /* 0x000fc40006800000 */
[----:B------:R-:W-:Y:S01]  /*4760*/  FSEL R191, R75, -INF , !P1 ;  /* 0xff8000004bbf7808 */ /* 0x000fe20004800000 */
[----:B-1----:R-:W-:Y:S01]  /*4770*/  FMUL.FTZ R5, R58, c[0x0][0x2ec] ;  /* 0x0000bb003a057a20 */ /* 0x002fe20000410000 */
[----:B------:R-:W-:Y:S02]  /*4780*/  FSEL R58, R79, -INF , !P3 ;  /* 0xff8000004f3a7808 */ /* 0x000fe40005800000 */
[----:B------:R-:W-:Y:S01]  /*4790*/  ISETP.GE.AND P3, PT, R3, R25, PT ;  /* 0x000000190300720c */ /* 0x000fe20003f66270 */
[----:B------:R1:W2:Y:S01]  /*47a0*/  MUFU.TANH R12, R5 ;  /* 0x00000005000c7308 */ /* 0x0002a20000002400 */
[----:B------:R-:W-:Y:S02]  /*47b0*/  IADD3 R3, R2, 0x29, RZ ;  /* 0x0000002902037810 */ /* 0x000fe40007ffe0ff */
[----:B------:R-:W-:Y:S02]  /*47c0*/  FSEL R188, R77, -INF , !P3 ;  /* 0xff8000004dbc7808 */ /* 0x000fe40005800000 */
[----:B------:R-:W-:-:S02]  /*47d0*/  ISETP.GE.AND P5, PT, R3, R14, PT ;  /* 0x0000000e0300720c */ /* 0x000fc40003fa6270 */
[C---:B------:R-:W-:Y:S02]  /*47e0*/  ISETP.GE.AND P3, PT, R3.reuse, R15, PT ;  /* 0x0000000f0300720c */ /* 0x040fe40003f66270 */
[----:B------:R-:W-:Y:S02]  /*47f0*/  ISETP.GE.AND P1, PT, R3, R25, PT ;  /* 0x000000190300720c */ /* 0x000fe40003f26270 */
[----:B-----5:R-:W-:Y:S02]  /*4800*/  FSEL R167, R74, -INF , !P5 ;  /* 0xff8000004aa77808 */ /* 0x020fe40006800000 */
[----:B------:R-:W-:Y:S02]  /*4810*/  FSEL R166, R72, -INF , !P3 ;  /* 0xff80000048a67808 */ /* 0x000fe40005800000 */
[----:B---3--:R-:W-:Y:S02]  /*4820*/  FSEL R173, R46, -INF , !P1 ;  /* 0xff8000002ead7808 */ /* 0x008fe40004800000 */
[----:B-1----:R-:W-:-:S04]  /*4830*/  IADD3 R5, R2, 0x28, RZ ;  /* 0x0000002802057810 */ /* 0x002fc80007ffe0ff */
[C---:B------:R-:W-:Y:S02]  /*4840*/  ISETP.GE.AND P0, PT, R5.reuse, R14, PT ;  /* 0x0000000e0500720c */ /* 0x040fe40003f06270 */
[----:B------:R-:W-:Y:S02]  /*4850*/  ISETP.GE.AND P4, PT, R5, R15, PT ;  /* 0x0000000f0500720c */ /* 0x000fe40003f86270 */
[----:B------:R-:W-:Y:S02]  /*4860*/  FSEL R180, R73, -INF , !P0 ;  /* 0xff80000049b47808 */ /* 0x000fe40004000000 */
[C---:B------:R-:W-:Y:S02]  /*4870*/  ISETP.GE.AND P2, PT, R5.reuse, R25, PT ;  /* 0x000000190500720c */ /* 0x040fe40003f46270 */
[-C--:B------:R-:W-:Y:S01]  /*4880*/  ISETP.GE.AND P6, PT, R5, R24.reuse, PT ;  /* 0x000000180500720c */ /* 0x080fe20003fc6270 */
[----:B------:R-:W-:Y:S01]  /*4890*/  FMUL.FTZ R5, R21, c[0x0][0x2ec] ;  /* 0x0000bb0015057a20 */ /* 0x000fe20000410000 */
[----:B------:R-:W-:-:S02]  /*48a0*/  ISETP.GE.AND P0, PT, R3, R24, PT ;  /* 0x000000180300720c */ /* 0x000fc40003f06270 */
[----:B------:R-:W-:Y:S01]  /*48b0*/  IADD3 R3, R2, 0x30, RZ ;  /* 0x0000003002037810 */ /* 0x000fe20007ffe0ff */
[----:B------:R1:W-:Y:S01]  /*48c0*/  MUFU.TANH R10, R5 ;  /* 0x00000005000a7308 */ /* 0x0003e20000002400 */
[----:B------:R-:W-:Y:S02]  /*48d0*/  FSEL R172, R69, -INF , !P4 ;  /* 0xff80000045ac7808 */ /* 0x000fe40006000000 */
[----:B------:R-:W-:Y:S02]  /*48e0*/  FSEL R175, R68, -INF , !P2 ;  /* 0xff80000044af7808 */ /* 0x000fe40005000000 */
[----:B----4-:R-:W-:Y:S01]  /*48f0*/  FSEL R181, R6, -INF , !P6 ;  /* 0xff80000006b57808 */ /* 0x010fe20007000000 */
[----:B------:R-:W-:Y:S01]  /*4900*/  FMUL.FTZ R6, R22, c[0x0][0x2ec] ;  /* 0x0000bb0016067a20 */ /* 0x000fe20000410000 */
[C---:B------:R-:W-:Y:S02]  /*4910*/  ISETP.GE.AND P4, PT, R3.reuse, R14, PT ;  /* 0x0000000e0300720c */ /* 0x040fe40003f86270 */
[C---:B------:R-:W-:Y:S01]  /*4920*/  ISETP.GE.AND P2, PT, R3.reuse, R15, PT ;  /* 0x0000000f0300720c */ /* 0x040fe20003f46270 */
[----:B------:R3:W4:Y:S01]  /*4930*/  MUFU.TANH R9, R6 ;  /* 0x0000000600097308 */ /* 0x0007220000002400 */
[----:B------:R-:W-:-:S02]  /*4940*/  ISETP.GE.AND P6, PT, R3, R25, PT ;  /* 0x000000190300720c */ /* 0x000fc40003fc6270 */
[----:B------:R-:W-:Y:S02]  /*4950*/  ISETP.GE.AND P5, PT, R3, R24, PT ;  /* 0x000000180300720c */ /* 0x000fe40003fa6270 */
[----:B------:R-:W-:Y:S01]  /*4960*/  IADD3 R3, R2, 0x31, RZ ;  /* 0x0000003102037810 */ /* 0x000fe20007ffe0ff */
[----:B-1----:R-:W-:Y:S01]  /*4970*/  FMUL.FTZ R5, R23, c[0x0][0x2ec] ;  /* 0x0000bb0017057a20 */ /* 0x002fe20000410000 */
[----:B------:R-:W-:Y:S02]  /*4980*/  FSEL R174, R45, -INF , !P0 ;  /* 0xff8000002dae7808 */ /* 0x000fe40004000000 */
[----:B------:R-:W-:Y:S01]  /*4990*/  FSEL R214, R44, -INF , !P4 ;  /* 0xff8000002cd67808 */ /* 0x000fe20006000000 */
[----:B------:R1:W-:Y:S01]  /*49a0*/  MUFU.TANH R8, R5 ;  /* 0x0000000500087308 */ /* 0x0003e20000002400 */
[C---:B------:R-:W-:Y:S02]  /*49b0*/  ISETP.GE.AND P3, PT, R3.reuse, R14, PT ;  /* 0x0000000e0300720c */ /* 0x040fe40003f66270 */
[----:B------:R-:W-:-:S02]  /*49c0*/  ISETP.GE.AND P1, PT, R3, R15, PT ;  /* 0x0000000f0300720c */ /* 0x000fc40003f26270 */
[C---:B------:R-:W-:Y:S01]  /*49d0*/  ISETP.GE.AND P0, PT, R3.reuse, R25, PT ;  /* 0x000000190300720c */ /* 0x040fe20003f06270 */
[----:B---3--:R-:W-:Y:S01]  /*49e0*/  FMUL.FTZ R6, R18, c[0x0][0x2ec] ;  /* 0x0000bb0012067a20 */ /* 0x008fe20000410000 */
[----:B------:R-:W-:Y:S02]  /*49f0*/  ISETP.GE.AND P4, PT, R3, R24, PT ;  /* 0x000000180300720c */ /* 0x000fe40003f86270 */
[----:B------:R-:W-:Y:S02]  /*4a00*/  IADD3 R3, R2, 0x38, RZ ;  /* 0x0000003802037810 */ /* 0x000fe40007ffe0ff */
[----:B--2---:R-:W-:Y:S01]  /*4a10*/  FSEL R213, R12, -INF , !P2 ;  /* 0xff8000000cd57808 */ /* 0x004fe20005000000 */
[----:B------:R-:W2:Y:S01]  /*4a20*/  MUFU.TANH R6, R6 ;  /* 0x0000000600067308 */ /* 0x000ea20000002400 */
[----:B------:R-:W-:Y:S02]  /*4a30*/  FSEL R205, R32, -INF , !P6 ;  /* 0xff80000020cd7808 */ /* 0x000fe40007000000 */
[----:B------:R-:W-:Y:S01]  /*4a40*/  FSEL R179, R34, -INF , !P5 ;  /* 0xff80000022b37808 */ /* 0x000fe20006800000 */
[----:B-1----:R-:W-:Y:S01]  /*4a50*/  FMUL.FTZ R5, R17, c[0x0][0x2ec] ;  /* 0x0000bb0011057a20 */ /* 0x002fe20000410000 */
[----:B------:R-:W-:-:S02]  /*4a60*/  FSEL R249, R13, -INF , !P3 ;  /* 0xff8000000df97808 */ /* 0x000fc40005800000 */
[C---:B------:R-:W-:Y:S02]  /*4a70*/  ISETP.GE.AND P2, PT, R3.reuse, R14, PT ;  /* 0x0000000e0300720c */ /* 0x040fe40003f46270 */
[C---:B------:R-:W-:Y:S01]  /*4a80*/  ISETP.GE.AND P6, PT, R3.reuse, R15, PT ;  /* 0x0000000f0300720c */ /* 0x040fe20003fc6270 */
[----:B------:R-:W1:Y:S01]  /*4a90*/  MUFU.TANH R5, R5 ;  /* 0x0000000500057308 */ /* 0x000e620000002400 */
[C---:B------:R-:W-:Y:S02]  /*4aa0*/  ISETP.GE.AND P5, PT, R3.reuse, R25, PT ;  /* 0x000000190300720c */ /* 0x040fe40003fa6270 */
[----:B------:R-:W-:Y:S01]  /*4ab0*/  ISETP.GE.AND P3, PT, R3, R24, PT ;  /* 0x000000180300720c */ /* 0x000fe20003f66270 */
[----:B------:R-:W-:Y:S01]  /*4ac0*/  FMUL.FTZ R3, R19, c[0x0][0x2ec] ;  /* 0x0000bb0013037a20 */ /* 0x000fe20000410000 */
[----:B------:R-:W-:Y:S02]  /*4ad0*/  FSEL R204, R33, -INF , !P0 ;  /* 0xff80000021cc7808 */ /* 0x000fe40004000000 */
[----:B------:R-:W-:-:S02]  /*4ae0*/  ISETP.GE.AND P0, PT, R2, R15, PT ;  /* 0x0000000f0200720c */ /* 0x000fc40003f06270 */
[----:B------:R-:W-:Y:S01]  /*4af0*/  FSEL R250, R59, -INF , !P1 ;  /* 0xff8000003bfa7808 */ /* 0x000fe20004800000 */
[----:B------:R-:W3:Y:S01]  /*4b00*/  MUFU.TANH R3, R3 ;  /* 0x0000000300037308 */ /* 0x000ee20000002400 */
[----:B------:R-:W-:Y:S02]  /*4b10*/  FSEL R125, R115, -INF , !P0 ;  /* 0xff800000737d7808 */ /* 0x000fe40004000000 */
[----:B------:R-:W-:Y:S02]  /*4b20*/  PLOP3.LUT P0, PT, PT, PT, UP0, 0x80, 0x0 ;  /* 0x000000000000781c */ /* 0x000fe40003f0f008 */
[----:B------:R-:W-:Y:S02]  /*4b30*/  FSEL R212, R35, -INF , !P4 ;  /* 0xff80000023d47808 */ /* 0x000fe40006000000 */
[----:B------:R-:W-:Y:S02]  /*4b40*/  FSEL R246, R20, -INF , !P2 ;  /* 0xff80000014f67808 */ /* 0x000fe40005000000 */
[----:B------:R-:W-:-:S02]  /*4b50*/  ISETP.GE.AND P1, PT, R2, R14, PT ;  /* 0x0000000e0200720c */ /* 0x000fc40003f26270 */
[C---:B------:R-:W-:Y:S02]  /*4b60*/  ISETP.GE.AND P4, PT, R2.reuse, R25, PT ;  /* 0x000000190200720c */ /* 0x040fe40003f86270 */
[C---:B------:R-:W-:Y:S02]  /*4b70*/  ISETP.GE.AND P2, PT, R2.reuse, R24, PT ;  /* 0x000000180200720c */ /* 0x040fe40003f46270 */
[----:B------:R-:W-:Y:S02]  /*4b80*/  IADD3 R2, R2, 0x39, RZ ;  /* 0x0000003902027810 */ /* 0x000fe40007ffe0ff */
[----:B----4-:R-:W-:Y:S02]  /*4b90*/  FSEL R248, R9, -INF , !P6 ;  /* 0xff80000009f87808 */ /* 0x010fe40007000000 */
[----:B------:R-:W-:Y:S02]  /*4ba0*/  FSEL R252, R16, -INF , !P5 ;  /* 0xff80000010fc7808 */ /* 0x000fe40006800000 */
[----:B--2---:R-:W-:-:S02]  /*4bb0*/  FSEL R207, R6, -INF , !P3 ;  /* 0xff80000006cf7808 */ /* 0x004fc40005800000 */
        /* <DEDUP_REMOVED lines=9> */
[----:B-1----:R-:W-:Y:S02]  /*4c50*/  FSEL R251, R5, -INF , !P3 ;  /* 0xff80000005fb7808 */ /* 0x002fe40005800000 */
[----:B---3--:R-:W-:Y:S01]  /*4c60*/  FSEL R178, R3, -INF , !P1 ;  /* 0xff80000003b27808 */ /* 0x008fe20004800000 */
        /* <DEDUP_REMOVED lines=73> */
.L_x_242:
[----:B------:R-:W-:Y:S05]  /*5100*/  BSYNC B0 ;  /* 0x0000000000007941 */ /* 0x000fea0003800000 */
.L_x_241:
[----:B------:R-:W0:Y:S02]  /*5110*/  LDGDEPBAR ;  /* 0x00000000000079af */ /* 0x000e240000000000 */
.L_x_240:
        /* <DEDUP_REMOVED lines=73> */
[----:B--2---:R-:W-:-:S03]  /*55b0*/  FMNMX.FTZ R2, R2, R3, !PT ;  /* 0x0000000302027209 */ /* 0x004fc60007810000 */
[----:B------:R-:W-:Y:S04]  /*55c0*/  LDSM.16.MT88.4 R72, [R234+0xe800] ;  /* 0x00e80000ea48783b */ /* 0x000fe80000004200 */
        /* <DEDUP_REMOVED lines=33> */
[----:B--2---:R-:W-:Y:S01]  /*57e0*/  F2FP.BF16.PACK_AB R7, R24, R238 ;  /* 0x000000ee1807723e */ /* 0x004fe200000010ff */
[----:B------:R-:W-:Y:S04]  /*57f0*/  LDSM.16.MT88.4 R60, [R233+0xc800] ;  /* 0x00c80000e93c783b */ /* 0x000fe80000004200 */
        /* <DEDUP_REMOVED lines=11> */
[----:B------:R-:W-:Y:S02]  /*58b0*/  FFMA.FTZ R2, R54, c[0x0][0x23c], -R13 ;  /* 0x00008f0036027a23 */ /* 0x000fe4000001080d */
[----:B------:R-:W-:Y:S02]  /*58c0*/  LDSM.16.MT88.4 R52, [R234+0xc800] ;  /* 0x00c80000ea34783b */ /* 0x000fe40000004200 */
[C---:B------:R-:W-:Y:S02]  /*58d0*/  HMMA.16816.F32.BF16 R156, R4.reuse, R88, RZ ;  /* 0x00000058049c723c */ /* 0x040fe400000418ff */
[----:B------:R2:W-:Y:S06]  /*58e0*/  MUFU.EX2 R177, R2 ;  /* 0x0000000200b17308 */ /* 0x0005ec0000000800 */
[----:B------:R-:W-:Y:S01]  /*58f0*/  HMMA.16816.F32.BF16 R152, R4, R92, RZ ;  /* 0x0000005c0498723c */ /* 0x000fe200000418ff */
[----:B-1----:R-:W-:-:S02]  /*5900*/  FMNMX.FTZ R8, R139, R0, !PT ;  /* 0x000000008b087209 */ /* 0x002fc40007810000 */
[----:B------:R-:W-:-:S05]  /*5910*/  FMNMX.FTZ R0, R245, R9, !PT ;  /* 0x00000009f5007209 */ /* 0x000fca0007810000 */
[C---:B------:R-:W-:Y:S01]  /*5920*/  HMMA.16816.F32.BF16 R144, R4.reuse, R96, RZ ;  /* 0x000000600490723c */ /* 0x040fe200000418ff */
[----:B------:R-:W1:Y:S01]  /*5930*/  SHFL.BFLY PT, R9, R0, 0x2, 0x1f ;  /* 0x0c401f0000097f89 */ /* 0x000e6200000e0000 */
[----:B--2---:R-:W-:Y:S01]  /*5940*/  FMNMX.FTZ R2, R138, R8, !PT ;  /* 0x000000088a027209 */ /* 0x004fe20007810000 */
[----:B------:R-:W-:Y:S02]  /*5950*/  FFMA.FTZ R8, R27, c[0x0][0x23c], -R13 ;  /* 0x00008f001b087a23 */ /* 0x000fe4000001080d */
[----:B------:R-:W-:Y:S01]  /*5960*/  IMAD.MOV.U32 R27, RZ, RZ, R212 ;  /* 0x000000ffff1b7224 */ /* 0x000fe200078e00d4 */
        /* <DEDUP_REMOVED lines=10> */
[----:B-1----:R-:W-:Y:S01]  /*5a10*/  FMNMX.FTZ R0, R0, R9, !PT ;  /* 0x0000000900007209 */ /* 0x002fe20007810000 */
[----:B------:R-:W-:Y:S01]  /*5a20*/  LDSM.16.MT88.4 R64, [R235+0xc800] ;  /* 0x00c80000eb40783b */ /* 0x000fe20000004200 */
[----:B------:R1:W-:Y:S01]  /*5a30*/  MUFU.EX2 R215, R8 ;  /* 0x0000000800d77308 */ /* 0x0003e20000000800 */
[----:B---3--:R-:W-:Y:S02]  /*5a40*/  F2FP.BF16.PACK_AB R10, R19, R177 ;  /* 0x000000b1130a723e */ /* 0x008fe400000010ff */
[----:B------:R-:W2:Y:S02]  /*5a50*/  SHFL.BFLY PT, R18, R0, 0x1, 0x1f ;  /* 0x0c201f0000127f89 */ /* 0x000ea400000e0000 */
[C---:B------:R-:W-:Y:S08]  /*5a60*/  HMMA.16816.F32.BF16 R100, R4.reuse, R50, RZ ;  /* 0x000000320464723c */ /* 0x040ff000000418ff */
[----:B------:R-:W-:Y:S01]  /*5a70*/  HMMA.16816.F32.BF16 R84, R4, R90, RZ ;  /* 0x0000005a0454723c */ /* 0x000fe200000418ff */
[----:B-1----:R-:W-:-:S04]  /*5a80*/  FFMA.FTZ R8, R56, c[0x0][0x23c], -R12 ;  /* 0x00008f0038087a23 */ /* 0x002fc8000001080c */
        /* <DEDUP_REMOVED lines=8> */
[----:B---3--:R-:W-:Y:S02]  /*5b10*/  F2FP.BF16.PACK_AB R9, R3, R215 ;  /* 0x000000d70309723e */ /* 0x008fe400000010ff */
        /* <DEDUP_REMOVED lines=15> */
[----:B------:R1:W-:Y:S01]  /*5c10*/  MUFU.EX2 R176, R4 ;  /* 0x0000000400b07308 */ /* 0x0003e20000000800 */
[----:B--2---:R-:W-:-:S07]  /*5c20*/  F2FP.BF16.PACK_AB R11, R206, R244 ;  /* 0x000000f4ce0b723e */ /* 0x004fce00000010ff */
[----:B------:R-:W-:Y:S01]  /*5c30*/  HMMA.16816.F32.BF16 R196, R8, R60, R68 ;  /* 0x0000003c08c4723c */ /* 0x000fe20000041844 */
[----:B------:R-:W2:Y:S01]  /*5c40*/  LDSM.16.MT88.4 R68, [R235+0xe800] ;  /* 0x00e80000eb44783b */ /* 0x000ea20000004200 */
[----:B---3--:R-:W-:Y:S01]  /*5c50*/  FMNMX.FTZ R0, R16, R17, !PT ;  /* 0x0000001110007209 */ /* 0x008fe20007810000 */
[----:B-1----:R-:W-:-:S05]  /*5c60*/  FFMA.FTZ R4, R163, c[0x0][0x23c], -R2 ;  /* 0x00008f00a3047a23 */ /* 0x002fca0000010802 */
[C---:B------:R-:W-:Y:S01]  /*5c70*/  HMMA.16816.F32.BF16 R228, R8.reuse, R64, R152 ;  /* 0x0000004008e4723c */ /* 0x040fe20000041898 */
[----:B------:R-:W1:Y:S01]  /*5c80*/  SHFL.BFLY PT, R5, R0, 0x1, 0x1f ;  /* 0x0c201f0000057f89 */ /* 0x000e6200000e0000 */
[----:B------:R3:W-:Y:S06]  /*5c90*/  MUFU.EX2 R26, R4 ;  /* 0x00000004001a7308 */ /* 0x0007ec0000000800 */
[C---:B------:R-:W-:Y:S08]  /*5ca0*/  HMMA.16816.F32.BF16 R128, R8.reuse, R56, R128 ;  /* 0x000000380880723c */ /* 0x040ff00000041880 */
[----:B------:R-:W-:Y:S01]  /*5cb0*/  HMMA.16816.F32.BF16 R168, R8, R76, R144 ;  /* 0x0000004c08a8723c */ /* 0x000fe20000041890 */
[----:B---3--:R-:W-:-:S04]  /*5cc0*/  FFMA.FTZ R4, R162, c[0x0][0x23c], -R2 ;  /* 0x00008f00a2047a23 */ /* 0x008fc80000010802 */
[----:B------:R3:W-:Y:S03]  /*5cd0*/  MUFU.EX2 R241, R4 ;  /* 0x0000000400f17308 */ /* 0x0007e60000000800 */
[C---:B------:R-:W-:Y:S07]  /*5ce0*/  HMMA.16816.F32.BF16 R224, R8.reuse, R80, R156 ;  /* 0x0000005008e0723c */ /* 0x040fee000004189c */
[----:B------:R-:W-:Y:S01]  /*5cf0*/  IMAD.MOV.U32 R159, RZ, RZ, R206 ;  /* 0x000000ffff9f7224 */ /* 0x000fe200078e00ce */
[----:B------:R-:W-:Y:S01]  /*5d00*/  MOV R155, R128 ;  /* 0x00000080009b7202 */ /* 0x000fe20000000f00 */
[----:B------:R-:W-:Y:S01]  /*5d10*/  IMAD.MOV.U32 R154, RZ, RZ, R129 ;  /* 0x000000ffff9a7224 */ /* 0x000fe200078e0081 */
[----:B------:R-:W-:Y:S01]  /*5d20*/  MOV R153, R130 ;  /* 0x0000008200997202 */ /* 0x000fe20000000f00 */
[----:B------:R-:W-:Y:S01]  /*5d30*/  IMAD.MOV.U32 R152, RZ, RZ, R131 ;  /* 0x000000ffff987224 */ /* 0x000fe200078e0083 */
[C---:B------:R-:W-:Y:S01]  /*5d40*/  HMMA.16816.F32.BF16 R208, R8.reuse, R52, R148 ;  /* 0x0000003408d0723c */ /* 0x040fe20000041894 */
[----:B------:R-:W-:Y:S01]  /*5d50*/  MOV R130, R213 ;  /* 0x000000d500827202 */ /* 0x000fe20000000f00 */
[----:B------:R-:W-:Y:S01]  /*5d60*/  IMAD.MOV.U32 R156, RZ, RZ, R205 ;  /* 0x000000ffff9c7224 */ /* 0x000fe200078e00cd */
[----:B------:R-:W-:Y:S01]  /*5d70*/  MOV R131, R207 ;  /* 0x000000cf00837202 */ /* 0x000fe20000000f00 */
[----:B---3--:R-:W-:Y:S01]  /*5d80*/  FFMA.FTZ R4, R160, c[0x0][0x23c], -R2 ;  /* 0x00008f00a0047a23 */ /* 0x008fe20000010802 */
[----:B------:R-:W-:Y:S01]  /*5d90*/  MOV R147, R168 ;  /* 0x000000a800937202 */ /* 0x000fe20000000f00 */
[----:B------:R-:W-:Y:S01]  /*5da0*/  IMAD.MOV.U32 R146, RZ, RZ, R169 ;  /* 0x000000ffff927224 */ /* 0x000fe200078e00a9 */
[----:B------:R-:W-:Y:S01]  /*5db0*/  MOV R145, R170 ;  /* 0x000000aa00917202 */ /* 0x000fe20000000f00 */
[----:B------:R3:W-:Y:S01]  /*5dc0*/  MUFU.EX2 R237, R4 ;  /* 0x0000000400ed7308 */ /* 0x0007e20000000800 */
[----:B------:R-:W-:Y:S01]  /*5dd0*/  IMAD.MOV.U32 R144, RZ, RZ, R171 ;  /* 0x000000ffff907224 */ /* 0x000fe200078e00ab */
[----:B------:R-:W-:Y:S01]  /*5de0*/  MOV R157, R204 ;  /* 0x000000cc009d7202 */ /* 0x000fe20000000f00 */
[----:B------:R-:W-:Y:S01]  /*5df0*/  HMMA.16816.F32.BF16 R148, R8, R72, R140 ;  /* 0x000000480894723c */ /* 0x000fe2000004188c */
[----:B------:R-:W-:-:S07]  /*5e00*/  MOV R158, R19 ;  /* 0x00000013009e7202 */ /* 0x000fce0000000f00 */
[----:B--2---:R-:W-:Y:S01]  /*5e10*/  HMMA.16816.F32.BF16 R120, R8, R68, R120 ;  /* 0x000000440878723c */ /* 0x004fe20000041878 */
[--C-:B---3--:R-:W-:Y:S01]  /*5e20*/  FFMA.FTZ R4, R135, c[0x0][0x23c], -R2.reuse ;  /* 0x00008f0087047a23 */ /* 0x108fe20000010802 */
[----:B-1----:R-:W-:Y:S01]  /*5e30*/  FMNMX.FTZ R135, R0, R5, !PT ;  /* 0x0000000500877209 */ /* 0x002fe20007810000 */
[----:B------:R-:W-:-:S05]  /*5e40*/  FFMA.FTZ R0, R137, c[0x0][0x23c], -R2 ;  /* 0x00008f0089007a23 */ /* 0x000fca0000010802 */
[----:B------:R-:W-:Y:S01]  /*5e50*/  HMMA.16816.F32.BF16 R116, R8, R62, R116 ;  /* 0x0000003e0874723c */ /* 0x000fe20000041874 */
[----:B------:R1:W-:Y:S01]  /*5e60*/  MUFU.EX2 R15, R4 ;  /* 0x00000004000f7308 */ /* 0x0003e20000000800 */
[----:B------:R-:W-:-:S06]  /*5e70*/  FSETP.NEU.FTZ.AND P1, PT, R135, -INF , PT ;  /* 0xff8000008700780b */ /* 0x000fcc0003f3d000 */
[----:B------:R-:W-:Y:S01]  /*5e80*/  HMMA.16816.F32.BF16 R168, R8, R54, R100 ;  /* 0x0000003608a8723c */ /* 0x000fe20000041864 */
[----:B------:R2:W-:Y:S01]  /*5e90*/  MUFU.EX2 R195, R0 ;  /* 0x0000000000c37308 */ /* 0x0005e20000000800 */
[----:B------:R-:W-:Y:S01]  /*5ea0*/  MOV R143, R148 ;  /* 0x00000094008f7202 */ /* 0x000fe20000000f00 */
[----:B------:R-:W-:Y:S01]  /*5eb0*/  IMAD.MOV.U32 R142, RZ, RZ, R149 ;  /* 0x000000ffff8e7224 */ /* 0x000fe200078e0095 */
[----:B------:R-:W-:Y:S01]  /*5ec0*/  MOV R141, R150 ;  /* 0x00000096008d7202 */ /* 0x000fe20000000f00 */
[----:B------:R-:W-:-:S03]  /*5ed0*/  IMAD.MOV.U32 R140, RZ, RZ, R151 ;  /* 0x000000ffff8c7224 */ /* 0x000fc600078e0097 */
        /* <DEDUP_REMOVED lines=9> */
[----:B------:R1:W2:Y:S07]  /*5f70*/  MUFU.EX2 R124, R4 ;  /* 0x00000004007c7308 */ /* 0x0002ae0000000800 */
[----:B------:R-:W-:Y:S01]  /*5f80*/  HMMA.16816.F32.BF16 R204, R8, R70, R20 ;  /* 0x0000004608cc723c */ /* 0x000fe20000041814 */
[----:B-1----:R-:W-:Y:S01]  /*5f90*/  FFMA.FTZ R4, R125, c[0x0][0x23c], -R0 ;  /* 0x00008f007d047a23 */ /* 0x002fe20000010800 */
[----:B--2---:R-:W-:-:S03]  /*5fa0*/  F2FP.BF16.PACK_AB R6, R124, R134 ;  /* 0x000000867c06723e */ /* 0x004fc600000010ff */
[----:B------:R1:W-:Y:S02]  /*5fb0*/  MUFU.EX2 R128, R4 ;  /* 0x0000000400807308 */ /* 0x0003e40000000800 */
[----:B-1----:R-:W-:-:S06]  /*5fc0*/  FFMA.FTZ R4, R164, c[0x0][0x23c], -R0 ;  /* 0x00008f00a4047a23 */ /* 0x002fcc0000010800 */
[----:B------:R1:W2:Y:S02]  /*5fd0*/  MUFU.EX2 R129, R4 ;  /* 0x0000000400817308 */ /* 0x0002a40000000800 */
[----:B-1----:R-:W-:Y:S01]  /*5fe0*/  FFMA.FTZ R4, R165, c[0x0][0x23c], -R0 ;  /* 0x00008f00a5047a23 */ /* 0x002fe20000010800 */
[----:B------:R-:W-:-:S05]  /*5ff0*/  MOV R165, R215 ;  /* 0x000000d700a57202 */ /* 0x000fca0000000f00 */
[----:B------:R1:W-:Y:S02]  /*6000*/  MUFU.EX2 R240, R4 ;  /* 0x0000000400f07308 */ /* 0x0003e40000000800 */
[----:B-1----:R-:W-:-:S06]  /*6010*/  FFMA.FTZ R4, R161, c[0x0][0x23c], -R0 ;  /* 0x00008f00a1047a23 */ /* 0x002fcc0000010800 */
[----:B------:R1:W3:Y:S02]  /*6020*/  MUFU.EX2 R164, R4 ;  /* 0x0000000400a47308 */ /* 0x0002e40000000800 */
[----:B-1----:R-:W-:Y:S02]  /*6030*/  FFMA.FTZ R4, R139, c[0x0][0x23c], -R0 ;  /* 0x00008f008b047a23 */ /* 0x002fe40000010800 */
[----:B------:R-:W-:-:S04]  /*6040*/  IMAD.MOV.U32 R139, RZ, RZ, R214 ;  /* 0x000000ffff8b7224 */ /* 0x000fc800078e00d6 */
[----:B------:R1:W-:Y:S01]  /*6050*/  MUFU.EX2 R14, R4 ;  /* 0x00000004000e7308 */ /* 0x0003e20000000800 */
[----:B------:R-:W-:Y:S07]  /*6060*/  HMMA.16816.F32.BF16 R212, R8, R58, R28 ;  /* 0x0000003a08d4723c */ /* 0x000fee000004181c */
[----:B------:R-:W-:Y:S02]  /*6070*/  F2FP.BF16.PACK_AB R8, R26, R176 ;  /* 0x000000b01a08723e */ /* 0x000fe400000010ff */
[----:B------:R-:W-:-:S02]  /*6080*/  F2FP.BF16.PACK_AB R10, R237, R241 ;  /* 0x000000f1ed0a723e */ /* 0x000fc400000010ff */
[----:B--2---:R-:W-:Y:S02]  /*6090*/  F2FP.BF16.PACK_AB R9, R129, R128 ;  /* 0x000000808109723e */ /* 0x004fe400000010ff */
[----:B---3--:R-:W-:Y:S01]  /*60a0*/  F2FP.BF16.PACK_AB R11, R164, R240 ;  /* 0x000000f0a40b723e */ /* 0x008fe200000010ff */
[----:B-1----:R-:W-:-:S04]  /*60b0*/  FFMA.FTZ R4, R138, c[0x0][0x23c], -R0 ;  /* 0x00008f008a047a23 */ /* 0x002fc80000010800 */
[----:B------:R1:W2:Y:S02]  /*60c0*/  MUFU.EX2 R138, R4 ;  /* 0x00000004008a7308 */ /* 0x0002a40000000800 */
[C---:B------:R-:W-:Y:S08]  /*60d0*/  HMMA.16816.F32.BF16 R20, R8.reuse, R44, RZ ;  /* 0x0000002c0814723c */ /* 0x040ff000000418ff */
[----:B------:R-:W-:Y:S01]  /*60e0*/  HMMA.16816.F32.BF16 R16, R8, R48, RZ ;  /* 0x000000300810723c */ /* 0x000fe200000418ff */
[----:B-1----:R-:W-:-:S07]  /*60f0*/  FFMA.FTZ R4, R132, c[0x0][0x23c], -R0 ;  /* 0x00008f0084047a23 */ /* 0x002fce0000010800 */
[C---:B------:R-:W-:Y:S01]  /*6100*/  HMMA.16816.F32.BF16 R36, R8.reuse, R92, RZ ;  /* 0x0000005c0824723c */ /* 0x040fe200000418ff */
[----:B--2---:R-:W-:Y:S01]  /*6110*/  F2FP.BF16.PACK_AB R5, R138, R14 ;  /* 0x0000000e8a05723e */ /* 0x004fe200000010ff */
[----:B------:R1:W2:Y:S05]  /*6120*/  MUFU.EX2 R84, R4 ;  /* 0x0000000400547308 */ /* 0x0002aa0000000800 */
[----:B------:R-:W-:Y:S01]  /*6130*/  MOV R92, R178 ;  /* 0x000000b2005c7202 */ /* 0x000fe20000000f00 */
[C---:B------:R-:W-:Y:S07]  /*6140*/  HMMA.16816.F32.BF16 R40, R8.reuse, R88, RZ ;  /* 0x000000580828723c */ /* 0x040fee00000418ff */
[----:B------:R-:W-:Y:S01]  /*6150*/  IMAD.MOV.U32 R89, RZ, RZ, R130 ;  /* 0x000000ffff597224 */ /* 0x000fe200078e0082 */
[----:B------:R-:W-:Y:S01]  /*6160*/  HMMA.16816.F32.BF16 R32, R8, R96, RZ ;  /* 0x000000600820723c */ /* 0x000fe200000418ff */
[----:B------:R-:W-:Y:S01]  /*6170*/  MOV R88, R131 ;  /* 0x0000008300587202 */ /* 0x000fe20000000f00 */
[----:B-1----:R-:W-:-:S02]  /*6180*/  FFMA.FTZ R4, R127, c[0x0][0x23c], -R0 ;  /* 0x00008f007f047a23 */ /* 0x002fc40000010800 */
[----:B--2---:R-:W-:Y:S02]  /*6190*/  IMAD.MOV.U32 R93, RZ, RZ, R84 ;  /* 0x000000ffff5d7224 */ /* 0x004fe400078e0054 */
[----:B------:R1:W2:Y:S02]  /*61a0*/  MUFU.EX2 R85, R4 ;  /* 0x0000000400557308 */ /* 0x0002a40000000800 */
[----:B------:R-:W-:Y:S01]  /*61b0*/  HMMA.16816.F32.BF16 R28, R8, R104, RZ ;  /* 0x00000068081c723c */ /* 0x000fe200000418ff */
[----:B------:R-:W-:Y:S01]  /*61c0*/  IMAD.MOV.U32 R97, RZ, RZ, R156 ;  /* 0x000000ffff617224 */ /* 0x000fe200078e009c */
[----:B------:R-:W-:-:S05]  /*61d0*/  MOV R96, R157 ;  /* 0x0000009d00607202 */ /* 0x000fca0000000f00 */
[----:B------:R-:W-:Y:S01]  /*61e0*/  MOV R104, R158 ;  /* 0x0000009e00687202 */ /* 0x000fe20000000f00 */
[----:B------:R-:W-:Y:S01]  /*61f0*/  HMMA.16816.F32.BF16 R44, R8, R46, RZ ;  /* 0x0000002e082c723c */ /* 0x000fe200000418ff */
[----:B-1----:R-:W-:Y:S01]  /*6200*/  F2FP.BF16.PACK_AB R4, R195, R15 ;  /* 0x0000000fc304723e */ /* 0x002fe200000010ff */
[----:B--2---:R-:W-:Y:S01]  /*6210*/  IMAD.MOV.U32 R105, RZ, RZ, R85 ;  /* 0x000000ffff697224 */ /* 0x004fe200078e0055 */
[----:B------:R-:W-:-:S07]  /*6220*/  F2FP.BF16.PACK_AB R7, R85, R84 ;  /* 0x000000545507723e */ /* 0x000fce00000010ff */
        /* <DEDUP_REMOVED lines=9> */
[----:B------:R-:W-:-:S06]  /*62c0*/  MOV R108, R124 ;  /* 0x0000007c006c7202 */ /* 0x000fcc0000000f00 */
[----:B------:R-:W-:Y:S01]  /*62d0*/  IMAD.MOV.U32 R113, RZ, RZ, R159 ;  /* 0x000000ffff717224 */ /* 0x000fe200078e009f */
[----:B------:R-:W-:Y:S07]  /*62e0*/  HMMA.16816.F32.BF16 R84, R4, R64, R36 ;  /* 0x000000400454723c */ /* 0x000fee0000041824 */
[----:B------:R-:W-:Y:S01]  /*62f0*/  MOV R65, R96 ;  /* 0x0000006000417202 */ /* 0x000fe20000000f00 */
[----:B------:R-:W-:Y:S01]  /*6300*/  HMMA.16816.F32.BF16 R36, R8, R90, RZ ;  /* 0x0000005a0824723c */ /* 0x000fe200000418ff */
[----:B------:R-:W-:Y:S01]  /*6310*/  IMAD.MOV.U32 R64, RZ, RZ, R97 ;  /* 0x000000ffff407224 */ /* 0x000fe200078e0061 */
[----:B------:R-:W-:Y:S01]  /*6320*/  MOV R96, R164 ;  /* 0x000000a400607202 */ /* 0x000fe20000000f00 */
[----:B------:R-:W-:-:S04]  /*6330*/  IMAD.MOV.U32 R97, RZ, RZ, R165 ;  /* 0x000000ffff617224 */ /* 0x000fc800078e00a5 */
[----:B------:R-:W-:Y:S01]  /*6340*/  IMAD.MOV.U32 R90, RZ, RZ, R141 ;  /* 0x000000ffff5a7224 */ /* 0x000fe200078e008d */
[----:B------:R-:W-:Y:S01]  /*6350*/  HMMA.16816.F32.BF16 R176, R4, R80, R40 ;  /* 0x0000005004b0723c */ /* 0x000fe20000041828 */
[----:B------:R-:W-:-:S06]  /*6360*/  MOV R91, R140 ;  /* 0x0000008c005b7202 */ /* 0x000fcc0000000f00 */
[----:B------:R-:W-:Y:S01]  /*6370*/  IMAD.MOV.U32 R80, RZ, RZ, R105 ;  /* 0x000000ffff507224 */ /* 0x000fe200078e0069 */
[----:B------:R-:W-:Y:S01]  /*6380*/  HMMA.16816.F32.BF16 R128, R4, R76, R32 ;  /* 0x0000004c0480723c */ /* 0x000fe20000041820 */
[----:B------:R-:W-:-:S07]  /*6390*/  MOV R105, R154 ;  /* 0x0000009a00697202 */ /* 0x000fce0000000f00 */
[C---:B------:R-:W-:Y:S08]  /*63a0*/  HMMA.16816.F32.BF16 R124, R4.reuse, R72, R28 ;  /* 0x00000048047c723c */ /* 0x040ff0000004181c */
[C---:B------:R-:W-:Y:S08]  /*63b0*/  HMMA.16816.F32.BF16 R100, R4.reuse, R56, R20 ;  /* 0x000000380464723c */ /* 0x040ff00000041814 */
[----:B------:R-:W-:Y:S08]  /*63c0*/  HMMA.16816.F32.BF16 R156, R4, R68, R16 ;  /* 0x00000044049c723c */ /* 0x000ff00000041810 */
[C---:B------:R-:W-:Y:S08]  /*63d0*/  HMMA.16816.F32.BF16 R40, R8.reuse, R50, RZ ;  /* 0x000000320828723c */ /* 0x040ff000000418ff */
[C---:B------:R-:W-:Y:S07]  /*63e0*/  HMMA.16816.F32.BF16 R32, R8.reuse, R94, RZ ;  /* 0x0000005e0820723c */ /* 0x040fee00000418ff */
[----:B------:R-:W-:Y:S01]  /*63f0*/  MOV R94, R88 ;  /* 0x00000058005e7202 */ /* 0x000fe20000000f00 */
[----:B------:R-:W-:Y:S01]  /*6400*/  HMMA.16816.F32.BF16 R28, R8, R98, RZ ;  /* 0x00000062081c723c */ /* 0x000fe200000418ff */
[----:B------:R-:W-:-:S06]  /*6410*/  IMAD.MOV.U32 R88, RZ, RZ, R143 ;  /* 0x000000ffff587224 */ /* 0x000fcc00078e008f */
[----:B------:R-:W-:Y:S01]  /*6420*/  MOV R98, R52 ;  /* 0x0000003400627202 */ /* 0x000fe20000000f00 */
[----:B------:R-:W-:Y:S01]  /*6430*/  HMMA.16816.F32.BF16 R20, R8, R106, RZ ;  /* 0x0000006a0814723c */ /* 0x000fe200000418ff */
[----:B------:R-:W-:Y:S02]  /*6440*/  IMAD.MOV.U32 R52, RZ, RZ, R147 ;  /* 0x000000ffff347224 */ /* 0x000fe400078e0093 */
[----:B------:R-:W-:Y:S01]  /*6450*/  IMAD.MOV.U32 R99, RZ, RZ, R89 ;  /* 0x000000ffff637224 */ /* 0x000fe200078e0059 */
[----:B------:R-:W-:-:S03]  /*6460*/  MOV R89, R142 ;  /* 0x0000008e00597202 */ /* 0x000fc60000000f00 */
[----:B------:R-:W-:Y:S01]  /*6470*/  IMAD.MOV.U32 R106, RZ, RZ, R153 ;  /* 0x000000ffff6a7224 */ /* 0x000fe200078e0099 */
[----:B------:R-:W-:Y:S01]  /*6480*/  HMMA.16816.F32.BF16 R16, R8, R110, RZ ;  /* 0x0000006e0810723c */ /* 0x000fe200000418ff */
[----:B------:R-:W-:-:S06]  /*6490*/  MOV R107, R152 ;  /* 0x00000098006b7202 */ /* 0x000fcc0000000f00 */
[----:B------:R-:W-:Y:S01]  /*64a0*/  IMAD.MOV.U32 R111, RZ, RZ, R53 ;  /* 0x000000ffff6f7224 */ /* 0x000fe200078e0035 */
[----:B------:R-:W-:Y:S01]  /*64b0*/  HMMA.16816.F32.BF16 R48, R8, R114, RZ ;  /* 0x000000720830723c */ /* 0x000fe200000418ff */
[----:B------:R-:W-:Y:S02]  /*64c0*/  MOV R53, R146 ;  /* 0x0000009200357202 */ /* 0x000fe40000000f00 */
[----:B------:R-:W-:Y:S02]  /*64d0*/  MOV R110, R139 ;  /* 0x0000008b006e7202 */ /* 0x000fe40000000f00 */
[----:B------:R-:W-:Y:S02]  /*64e0*/  MOV R139, R194 ;  /* 0x000000c2008b7202 */ /* 0x000fe40000000f00 */
[----:B------:R-:W-:Y:S01]  /*64f0*/  FFMA.FTZ R8, R192, c[0x0][0x23c], -R2 ;  /* 0x00008f00c0087a23 */ /* 0x000fe20000010802 */
[----:B------:R-:W-:Y:S01]  /*6500*/  HMMA.16816.F32.BF16 R36, R4, R82, R36 ;  /* 0x000000520424723c */ /* 0x000fe20000041824 */
[----:B------:R-:W-:-:S02]  /*6510*/  IMAD.MOV.U32 R115, RZ, RZ, R80 ;  /* 0x000000ffff737224 */ /* 0x000fc400078e0050 */
[----:B------:R1:W-:Y:S01]  /*6520*/  MUFU.EX2 R82, R8 ;  /* 0x0000000800527308 */ /* 0x0003e20000000800 */
[----:B------:R-:W-:-:S04]  /*6530*/  IMAD.MOV.U32 R80, RZ, RZ, R93 ;  /* 0x000000ffff507224 */ /* 0x000fc800078e005d */
[C---:B------:R-:W-:Y:S08]  /*6540*/  HMMA.16816.F32.BF16 R44, R4.reuse, R62, R44 ;  /* 0x0000003e042c723c */ /* 0x040ff0000004182c */
[----:B------:R-:W-:Y:S01]  /*6550*/  HMMA.16816.F32.BF16 R40, R4, R54, R40 ;  /* 0x000000360428723c */ /* 0x000fe20000041828 */
[----:B-1----:R-:W-:-:S04]  /*6560*/  FFMA.FTZ R8, R182, c[0x0][0x23c], -R2 ;  /* 0x00008f00b6087a23 */ /* 0x002fc80000010802 */
[----:B------:R1:W-:Y:S03]  /*6570*/  MUFU.EX2 R81, R8 ;  /* 0x0000000800517308 */ /* 0x0003e60000000800 */
[----:B------:R-:W-:Y:S01]  /*6580*/  HMMA.16816.F32.BF16 R32, R4, R66, R32 ;  /* 0x000000420420723c */ /* 0x000fe20000041820 */
[----:B------:R-:W-:Y:S01]  /*6590*/  IMAD.MOV.U32 R54, RZ, RZ, R145 ;  /* 0x000000ffff367224 */ /* 0x000fe200078e0091 */
[----:B------:R-:W-:-:S06]  /*65a0*/  MOV R55, R144 ;  /* 0x0000009000377202 */ /* 0x000fcc0000000f00 */
[----:B------:R-:W-:Y:S01]  /*65b0*/  HMMA.16816.F32.BF16 R76, R4, R78, R28 ;  /* 0x0000004e044c723c */ /* 0x000fe2000004181c */
[----:B------:R-:W-:Y:S01]  /*65c0*/  LDSM.16.MT88.4 R28, [R234+0xd000] ;  /* 0x00d00000ea1c783b */ /* 0x000fe20000004200 */
[----:B-1----:R-:W-:-:S06]  /*65d0*/  FFMA.FTZ R8, R180, c[0x0][0x23c], -R2 ;  /* 0x00008f00b4087a23 */ /* 0x002fcc0000010802 */
        /* <DEDUP_REMOVED lines=11> */
[----:B---3--:R-:W-:-:S06]  /*6690*/  F2FP.BF16.PACK_AB R10, R137, R95 ;  /* 0x0000005f890a723e */ /* 0x008fcc00000010ff */
[----:B------:R1:W-:Y:S01]  /*66a0*/  MUFU.EX2 R189, R8 ;  /* 0x0000000800bd7308 */ /* 0x0003e20000000800 */
[----:B----4-:R-:W-:Y:S02]  /*66b0*/  FFMA.FTZ R4, R173, c[0x0][0x23c], -R13 ;  /* 0x00008f00ad047a23 */ /* 0x010fe4000001080d */
[----:B-1----:R-:W-:-:S05]  /*66c0*/  FFMA.FTZ R8, R183, c[0x0][0x23c], -R0 ;  /* 0x00008f00b7087a23 */ /* 0x002fca0000010800 */
[----:B------:R1:W3:Y:S02]  /*66d0*/  MUFU.EX2 R132, R8 ;  /* 0x0000000800847308 */ /* 0x0002e40000000800 */
[----:B-1----:R-:W-:Y:S01]  /*66e0*/  FFMA.FTZ R8, R172, c[0x0][0x23c], -R0 ;  /* 0x00008f00ac087a23 */ /* 0x002fe20000010800 */
[----:B---3--:R-:W-:-:S05]  /*66f0*/  MOV R173, R132 ;  /* 0x0000008400ad7202 */ /* 0x008fca0000000f00 */
[----:B------:R1:W3:Y:S01]  /*6700*/  MUFU.EX2 R132, R4 ;  /* 0x0000000400847308 */ /* 0x0002e20000000800 */
[----:B------:R-:W-:Y:S02]  /*6710*/  MOV R172, R94 ;  /* 0x0000005e00ac7202 */ /* 0x000fe40000000f00 */
[----:B------:R-:W-:-:S05]  /*6720*/  F2FP.BF16.PACK_AB R9, R173, R189 ;  /* 0x000000bdad09723e */ /* 0x000fca00000010ff */
[----:B------:R4:W-:Y:S01]  /*6730*/  MUFU.EX2 R68, R8 ;  /* 0x0000000800447308 */ /* 0x0009e20000000800 */
[----:B-1----:R-:W-:Y:S01]  /*6740*/  FFMA.FTZ R4, R193, c[0x0][0x23c], -R12 ;  /* 0x00008f00c1047a23 */ /* 0x002fe2000001080c */
[----:B---3--:R-:W-:Y:S01]  /*6750*/  F2FP.BF16.PACK_AB R6, R132, R69 ;  /* 0x000000458406723e */ /* 0x008fe200000010ff */
[----:B----4-:R-:W-:-:S05]  /*6760*/  FFMA.FTZ R8, R166, c[0x0][0x23c], -R0 ;  /* 0x00008f00a6087a23 */ /* 0x010fca0000010800 */
[----:B------:R1:W3:Y:S02]  /*6770*/  MUFU.EX2 R133, R8 ;  /* 0x0000000800857308 */ /* 0x0002e40000000800 */
[----:B-1----:R-:W-:Y:S01]  /*6780*/  FFMA.FTZ R8, R190, c[0x0][0x23c], -R13 ;  /* 0x00008f00be087a23 */ /* 0x002fe2000001080d */
[----:B---3--:R-:W-:-:S05]  /*6790*/  F2FP.BF16.PACK_AB R11, R133, R68 ;  /* 0x00000044850b723e */ /* 0x008fca00000010ff */
[----:B------:R1:W-:Y:S02]  /*67a0*/  MUFU.EX2 R190, R8 ;  /* 0x0000000800be7308 */ /* 0x0003e40000000800 */
[----:B-1----:R-:W-:-:S06]  /*67b0*/  FFMA.FTZ R8, R188, c[0x0][0x23c], -R13 ;  /* 0x00008f00bc087a23 */ /* 0x002fcc000001080d */
[----:B------:R1:W-:Y:S08]  /*67c0*/  MUFU.EX2 R188, R4 ;  /* 0x0000000400bc7308 */ /* 0x0003f00000000800 */
[----:B------:R3:W-:Y:S01]  /*67d0*/  MUFU.EX2 R112, R8 ;  /* 0x0000000800707308 */ /* 0x0007e20000000800 */
[----:B-1----:R-:W-:Y:S02]  /*67e0*/  FFMA.FTZ R4, R191, c[0x0][0x23c], -R12 ;  /* 0x00008f00bf047a23 */ /* 0x002fe4000001080c */
[----:B------:R-:W-:Y:S01]  /*67f0*/  IMAD.MOV.U32 R191, RZ, RZ, R81 ;  /* 0x000000ffffbf7224 */ /* 0x000fe200078e0051 */
[----:B------:R-:W-:-:S04]  /*6800*/  MOV R81, R104 ;  /* 0x0000006800517202 */ /* 0x000fc80000000f00 */
[----:B------:R1:W4:Y:S01]  /*6810*/  MUFU.EX2 R175, R4 ;  /* 0x0000000400af7308 */ /* 0x0003220000000800 */
[----:B------:R-:W-:Y:S01]  /*6820*/  IMAD.MOV.U32 R104, RZ, RZ, R155 ;  /* 0x000000ffff687224 */ /* 0x000fe200078e009b */
[----:B------:R-:W-:Y:S02]  /*6830*/  MOV R114, R81 ;  /* 0x0000005100727202 */ /* 0x000fe40000000f00 */
[----:B---3--:R-:W-:Y:S02]  /*6840*/  F2FP.BF16.PACK_AB R8, R191, R82 ;  /* 0x00000052bf08723e */ /* 0x008fe400000010ff */
[----:B------:R-:W-:-:S05]  /*6850*/  MOV R81, R60 ;  /* 0x0000003c00517202 */ /* 0x000fca0000000f00 */
[----:B--2---:R-:W-:Y:S01]  /*6860*/  HMMA.16816.F32.BF16 R148, R8, R16, R148 ;  /* 0x000000100894723c */ /* 0x004fe20000041894 */
[----:B-1----:R-:W-:Y:S01]  /*6870*/  FFMA.FTZ R4, R181, c[0x0][0x23c], -R12 ;  /* 0x00008f00b5047a23 */ /* 0x002fe2000001080c */
[----:B----4-:R-:W-:-:S03]  /*6880*/  F2FP.BF16.PACK_AB R5, R175, R188 ;  /* 0x000000bcaf05723e */ /* 0x010fc600000010ff */
[----:B------:R1:W-:Y:S03]  /*6890*/  MUFU.EX2 R62, R4 ;  /* 0x00000004003e7308 */ /* 0x0003e60000000800 */
[C---:B------:R-:W-:Y:S08]  /*68a0*/  HMMA.16816.F32.BF16 R44, R8.reuse, R18, R44 ;  /* 0x00000012082c723c */ /* 0x040ff0000004182c */
[----:B------:R-:W-:Y:S01]  /*68b0*/  HMMA.16816.F32.BF16 R160, R8, R28, R160 ;  /* 0x0000001c08a0723c */ /* 0x000fe200000418a0 */
[----:B-1----:R-:W-:Y:S01]  /*68c0*/  FFMA.FTZ R4, R174, c[0x0][0x23c], -R12 ;  /* 0x00008f00ae047a23 */ /* 0x002fe2000001080c */
[----:B------:R-:W-:Y:S01]  /*68d0*/  MOV R174, R112 ;  /* 0x0000007000ae7202 */ /* 0x000fe20000000f00 */
[----:B------:R-:W-:-:S05]  /*68e0*/  IMAD.MOV.U32 R112, RZ, RZ, R113 ;  /* 0x000000ffff707224 */ /* 0x000fca00078e0071 */
[C---:B------:R-:W-:Y:S01]  /*68f0*/  HMMA.16816.F32.BF16 R40, R8.reuse, R30, R40 ;  /* 0x0000001e0828723c */ /* 0x040fe20000041828 */
[----:B------:R1:W2:Y:S01]  /*6900*/  MUFU.EX2 R63, R4 ;  /* 0x00000004003f7308 */ /* 0x0002a20000000800 */
[----:B------:R-:W-:Y:S02]  /*6910*/  IMAD.MOV.U32 R113, RZ, RZ, R195 ;  /* 0x000000ffff717224 */ /* 0x000fe400078e00c3 */
[----:B------:R-:W-:Y:S02]  /*6920*/  IMAD.MOV.U32 R83, RZ, RZ, R112 ;  /* 0x000000ffff537224 */ /* 0x000fe400078e0070 */
[----:B------:R-:W-:Y:S02]  /*6930*/  IMAD.MOV.U32 R112, RZ, RZ, R61 ;  /* 0x000000ffff707224 */ /* 0x000fe400078e003d */
[C---:B------:R-:W-:Y:S08]  /*6940*/  HMMA.16816.F32.BF16 R176, R8.reuse, R20, R176 ;  /* 0x0000001408b0723c */ /* 0x040ff000000418b0 */
[----:B------:R-:W-:Y:S01]  /*6950*/  HMMA.16816.F32.BF16 R36, R8, R22, R36 ;  /* 0x000000160824723c */ /* 0x000fe20000041824 */
[----:B-1----:R-:W-:-:S02]  /*6960*/  F2FP.BF16.PACK_AB R4, R174, R190 ;  /* 0x000000beae04723e */ /* 0x002fc400000010ff */
[----:B--2---:R-:W-:-:S07]  /*6970*/  F2FP.BF16.PACK_AB R7, R63, R62 ;  /* 0x0000003e3f07723e */ /* 0x004fce00000010ff */
[C---:B------:R-:W-:Y:S08]  /*6980*/  HMMA.16816.F32.BF16 R144, R4.reuse, R16, R196 ;  /* 0x000000100490723c */ /* 0x040ff000000418c4 */
[C---:B------:R-:W-:Y:S01]  /*6990*/  HMMA.16816.F32.BF16 R152, R4.reuse, R18, R116 ;  /* 0x000000120498723c */ /* 0x040fe20000041874 */
[----:B------:R-:W1:Y:S06]  /*69a0*/  LDSM.16.MT88.4 R16, [R235+0xd000] ;  /* 0x00d00000eb10783b */ /* 0x000e6c0000004200 */
[----:B------:R-:W-:Y:S01]  /*69b0*/  IMAD.MOV.U32 R119, RZ, RZ, R95 ;  /* 0x000000ffff777224 */ /* 0x000fe200078e005f */
[----:B------:R-:W-:Y:S01]  /*69c0*/  HMMA.16816.F32.BF16 R164, R4, R28, R208 ;  /* 0x0000001c04a4723c */ /* 0x000fe200000418d0 */
[----:B------:R-:W-:Y:S01]  /*69d0*/  IMAD.MOV.U32 R116, RZ, RZ, R62 ;  /* 0x000000ffff747224 */ /* 0x000fe200078e003e */
[----:B------:R-:W-:Y:S01]  /*69e0*/  MOV R118, R68 ;  /* 0x0000004400767202 */ /* 0x000fe20000000f00 */
[----:B------:R-:W-:-:S04]  /*69f0*/  IMAD.MOV.U32 R117, RZ, RZ, R69 ;  /* 0x000000ffff757224 */ /* 0x000fc800078e0045 */
[----:B------:R-:W-:Y:S01]  /*6a00*/  MOV R211, R63 ;  /* 0x0000003f00d37202 */ /* 0x000fe20000000f00 */
[----:B------:R-:W-:Y:S01]  /*6a10*/  HMMA.16816.F32.BF16 R168, R4, R30, R168 ;  /* 0x0000001e04a8723c */ /* 0x000fe200000418a8 */
[----:B------:R-:W-:Y:S01]  /*6a20*/  LDSM.16.MT88.4 R28, [R236+0xf000] ;  /* 0x00f00000ec1c783b */ /* 0x000fe20000004200 */
[----:B------:R-:W-:Y:S01]  /*6a30*/  IMAD.MOV.U32 R210, RZ, RZ, R111 ;  /* 0x000000ffffd27224 */ /* 0x000fe200078e006f */
[----:B------:R-:W-:Y:S01]  /*6a40*/  MOV R208, R65 ;  /* 0x0000004100d07202 */ /* 0x000fe20000000f00 */
[----:B------:R-:W-:-:S04]  /*6a50*/  IMAD.MOV.U32 R209, RZ, RZ, R109 ;  /* 0x000000ffffd17224 */ /* 0x000fc800078e006d */
[C---:B------:R-:W-:Y:S07]  /*6a60*/  HMMA.16816.F32.BF16 R180, R4.reuse, R20, R224 ;  /* 0x0000001404b4723c */ /* 0x040fee00000418e0 */
[----:B------:R-:W-:Y:S01]  /*6a70*/  IMAD.MOV.U32 R225, RZ, RZ, R99 ;  /* 0x000000ffffe17224 */ /* 0x000fe200078e0063 */
[----:B------:R-:W-:Y:S01]  /*6a80*/  HMMA.16816.F32.BF16 R184, R4, R22, R184 ;  /* 0x0000001604b8723c */ /* 0x000fe200000418b8 */
[----:B------:R-:W2:Y:S01]  /*6a90*/  LDSM.16.MT88.4 R20, [R233+0xf000] ;  /* 0x00f00000e914783b */ /* 0x000ea20000004200 */
[----:B------:R-:W-:Y:S01]  /*6aa0*/  IMAD.MOV.U32 R224, RZ, RZ, R110 ;  /* 0x000000ffffe07224 */ /* 0x000fe200078e006e */
[----:B------:R-:W-:-:S02]  /*6ab0*/  MOV R227, R98 ;  /* 0x0000006200e37202 */ /* 0x000fc40000000f00 */
[----:B------:R-:W-:Y:S02]  /*6ac0*/  MOV R99, R92 ;  /* 0x0000005c00637202 */ /* 0x000fe40000000f00 */
[----:B------:R-:W-:Y:S01]  /*6ad0*/  MOV R226, R64 ;  /* 0x0000004000e27202 */ /* 0x000fe20000000f00 */
[----:B-1----:R-:W-:Y:S01]  /*6ae0*/  HMMA.16816.F32.BF16 R192, R8, R16, R84 ;  /* 0x0000001008c0723c */ /* 0x002fe20000041854 */
[----:B------:R-:W-:-:S07]  /*6af0*/  MOV R98, R108 ;  /* 0x0000006c00627202 */ /* 0x000fce0000000f00 */
[C---:B------:R-:W-:Y:S07]  /*6b00*/  HMMA.16816.F32.BF16 R196, R4.reuse, R16, R228 ;  /* 0x0000001004c4723c */ /* 0x040fee00000418e4 */
[----:B------:R-:W-:Y:S01]  /*6b10*/  MOV R229, R225 ;  /* 0x000000e100e57202 */ /* 0x000fe20000000f00 */
[----:B------:R-:W-:Y:S01]  /*6b20*/  HMMA.16816.F32.BF16 R200, R4, R18, R200 ;  /* 0x0000001204c8723c */ /* 0x000fe200000418c8 */
[----:B------:R-:W-:Y:S01]  /*6b30*/  MOV R225, R99 ;  /* 0x0000006300e17202 */ /* 0x000fe20000000f00 */
[----:B------:R-:W-:Y:S01]  /*6b40*/  IMAD.MOV.U32 R99, RZ, RZ, R81 ;  /* 0x000000ffff637224 */ /* 0x000fe200078e0051 */
[----:B------:R-:W-:Y:S01]  /*6b50*/  MOV R81, R139 ;  /* 0x0000008b00517202 */ /* 0x000fe20000000f00 */
[----:B------:R-:W-:Y:S01]  /*6b60*/  IMAD.MOV.U32 R230, RZ, RZ, R226 ;  /* 0x000000ffffe67224 */ /* 0x000fe200078e00e2 */
[----:B------:R-:W-:-:S02]  /*6b70*/  MOV R231, R208 ;  /* 0x000000d000e77202 */ /* 0x000fc40000000f00 */
[----:B------:R-:W-:Y:S01]  /*6b80*/  MOV R226, R112 ;  /* 0x0000007000e27202 */ /* 0x000fe20000000f00 */
[----:B------:R-:W-:Y:S01]  /*6b90*/  HMMA.16816.F32.BF16 R140, R8, R18, R32 ;  /* 0x00000012088c723c */ /* 0x000fe20000041820 */
[----:B------:R-:W1:Y:S01]  /*6ba0*/  LDSM.16.MT88.4 R16, [R234+0xf000] ;  /* 0x00f00000ea10783b */ /* 0x000e620000004200 */
[----:B------:R-:W-:Y:S01]  /*6bb0*/  IMAD.MOV.U32 R112, RZ, RZ, R138 ;  /* 0x000000ffff707224 */ /* 0x000fe200078e008a */
[----:B------:R-:W-:Y:S01]  /*6bc0*/  MOV R228, R231 ;  /* 0x000000e700e47202 */ /* 0x000fe20000000f00 */
[----:B------:R-:W-:Y:S01]  /*6bd0*/  IMAD.MOV.U32 R231, RZ, RZ, R226 ;  /* 0x000000ffffe77224 */ /* 0x000fe200078e00e2 */
[----:B------:R-:W3:Y:S01]  /*6be0*/  LDSM.16.MT88.4 R32, [R235+0xf000] ;  /* 0x00f00000eb20783b */ /* 0x000ee20000004200 */
[----:B------:R-:W-:Y:S02]  /*6bf0*/  MOV R226, R137 ;  /* 0x0000008900e27202 */ /* 0x000fe40000000f00 */
[C---:B--2---:R-:W-:Y:S08]  /*6c00*/  HMMA.16816.F32.BF16 R52, R4.reuse, R20, R52 ;  /* 0x000000140434723c */ /* 0x044ff00000041834 */
[C---:B------:R-:W-:Y:S08]  /*6c10*/  HMMA.16816.F32.BF16 R104, R4.reuse, R28, R104 ;  /* 0x0000001c0468723c */ /* 0x040ff00000041868 */
[C---:B------:R-:W-:Y:S07]  /*6c20*/  HMMA.16816.F32.BF16 R60, R4.reuse, R22, R220 ;  /* 0x00000016043c723c */ /* 0x040fee00000418dc */
[----:B------:R-:W-:Y:S01]  /*6c30*/  IMAD.MOV.U32 R223, RZ, RZ, R230 ;  /* 0x000000ffffdf7224 */ /* 0x000fe200078e00e6 */
[----:B------:R-:W-:Y:S01]  /*6c40*/  HMMA.16816.F32.BF16 R108, R4, R30, R212 ;  /* 0x0000001e046c723c */ /* 0x000fe200000418d4 */
[----:B------:R-:W-:Y:S01]  /*6c50*/  MOV R230, R225 ;  /* 0x000000e100e67202 */ /* 0x000fe20000000f00 */
[----:B------:R-:W-:Y:S01]  /*6c60*/  IMAD.MOV.U32 R225, RZ, RZ, R210 ;  /* 0x000000ffffe17224 */ /* 0x000fe200078e00d2 */
[----:B------:R-:W-:-:S02]  /*6c70*/  MOV R210, R132 ;  /* 0x0000008400d27202 */ /* 0x000fc40000000f00 */
[----:B------:R-:W-:Y:S02]  /*6c80*/  MOV R222, R231 ;  /* 0x000000e700de7202 */ /* 0x000fe40000000f00 */
[----:B------:R-:W-:Y:S01]  /*6c90*/  MOV R221, R230 ;  /* 0x000000e600dd7202 */ /* 0x000fe20000000f00 */
[----:B------:R-:W-:Y:S01]  /*6ca0*/  HMMA.16816.F32.BF16 R56, R8, R30, R56 ;  /* 0x0000001e0838723c */ /* 0x000fe20000041838 */
[----:B------:R-:W-:Y:S02]  /*6cb0*/  MOV R231, R118 ;  /* 0x0000007600e77202 */ /* 0x000fe40000000f00 */
[----:B------:R-:W-:-:S05]  /*6cc0*/  MOV R230, R119 ;  /* 0x0000007700e67202 */ /* 0x000fca0000000f00 */
[C---:B-1----:R-:W-:Y:S08]  /*6cd0*/  HMMA.16816.F32.BF16 R88, R4.reuse, R16, R88 ;  /* 0x000000100458723c */ /* 0x042ff00000041858 */
[C---:B---3--:R-:W-:Y:S08]  /*6ce0*/  HMMA.16816.F32.BF16 R120, R4.reuse, R32, R120 ;  /* 0x000000200478723c */ /* 0x048ff00000041878 */
[C---:B------:R-:W-:Y:S07]  /*6cf0*/  HMMA.16816.F32.BF16 R92, R4.reuse, R18, R216 ;  /* 0x00000012045c723c */ /* 0x040fee00000418d8 */
[----:B------:R-:W-:Y:S01]  /*6d00*/  MOV R219, R221 ;  /* 0x000000dd00db7202 */ /* 0x000fe20000000f00 */
[----:B------:R-:W-:Y:S01]  /*6d10*/  HMMA.16816.F32.BF16 R64, R4, R34, R204 ;  /* 0x000000220440723c */ /* 0x000fe200000418cc */
[----:B------:R-:W-:Y:S01]  /*6d20*/  IMAD.MOV.U32 R218, RZ, RZ, R82 ;  /* 0x000000ffffda7224 */ /* 0x000fe200078e0052 */
[----:B------:R-:W-:Y:S01]  /*6d30*/  MOV R82, R83 ;  /* 0x0000005300527202 */ /* 0x000fe20000000f00 */
[----:B------:R-:W-:Y:S01]  /*6d40*/  LDSM.16.MT88.4 R204, [R235+0xd800] ;  /* 0x00d80000ebcc783b */ /* 0x000fe20000004200 */
[----:B------:R-:W-:Y:S01]  /*6d50*/  MOV R83, R114 ;  /* 0x0000007200537202 */ /* 0x000fe20000000f00 */
[----:B------:R-:W-:Y:S01]  /*6d60*/  IMAD.MOV.U32 R114, RZ, RZ, R115 ;  /* 0x000000ffff727224 */ /* 0x000fe200078e0073 */
[----:B------:R-:W-:Y:S01]  /*6d70*/  MOV R115, R98 ;  /* 0x0000006200737202 */ /* 0x000fe20000000f00 */
[--C-:B------:R-:W-:Y:S01]  /*6d80*/  FFMA.FTZ R4, R224, c[0x0][0x23c], -R2.reuse ;  /* 0x00008f00e0047a23 */ /* 0x100fe20000010802 */
[C---:B------:R-:W-:Y:S01]  /*6d90*/  HMMA.16816.F32.BF16 R100, R8.reuse, R28, R100 ;  /* 0x0000001c0864723c */ /* 0x040fe20000041864 */
[----:B------:R-:W-:Y:S01]  /*6da0*/  IMAD.MOV.U32 R224, RZ, RZ, R209 ;  /* 0x000000ffffe07224 */ /* 0x000fe200078e00d1 */
[----:B------:R-:W-:Y:S01]  /*6db0*/  MOV R98, R244 ;  /* 0x000000f400627202 */ /* 0x000fe20000000f00 */
[----:B------:R1:W-:Y:S01]  /*6dc0*/  MUFU.EX2 R139, R4 ;  /* 0x00000004008b7308 */ /* 0x0003e20000000800 */
[----:B------:R-:W4:Y:S04]  /*6dd0*/  LDL.LU R244, [R1+0x100] ;  /* 0x0001000001f47983 */ /* 0x000f280000300800 */
[C---:B------:R-:W-:Y:S08]  /*6de0*/  HMMA.16816.F32.BF16 R68, R8.reuse, R20, R128 ;  /* 0x000000140844723c */ /* 0x040ff00000041880 */
[----:B------:R-:W-:Y:S01]  /*6df0*/  HMMA.16816.F32.BF16 R84, R8, R16, R124 ;  /* 0x000000100854723c */ /* 0x000fe2000004187c */
[----:B-1----:R-:W-:-:S04]  /*6e00*/  FFMA.FTZ R4, R249, c[0x0][0x23c], -R2 ;  /* 0x00008f00f9047a23 */ /* 0x002fc80000010802 */
[----:B------:R1:W3:Y:S03]  /*6e10*/  MUFU.EX2 R208, R4 ;  /* 0x0000000400d07308 */ /* 0x0002e60000000800 */
[C---:B------:R-:W-:Y:S08]  /*6e20*/  HMMA.16816.F32.BF16 R20, R8.reuse, R22, R76 ;  /* 0x000000160814723c */ /* 0x040ff0000004184c */
[----:B------:R-:W-:Y:S01]  /*6e30*/  HMMA.16816.F32.BF16 R16, R8, R18, R72 ;  /* 0x000000120810723c */ /* 0x000fe20000041848 */
[----:B-1----:R-:W-:-:S07]  /*6e40*/  FFMA.FTZ R4, R246, c[0x0][0x23c], -R2 ;  /* 0x00008f00f6047a23 */ /* 0x002fce0000010802 */
[----:B------:R-:W-:Y:S01]  /*6e50*/  HMMA.16816.F32.BF16 R48, R8, R34, R48 ;  /* 0x000000220830723c */ /* 0x000fe20000041830 */
[----:B------:R-:W-:Y:S01]  /*6e60*/  FFMA.FTZ R2, R245, c[0x0][0x23c], -R2 ;  /* 0x00008f00f5027a23 */ /* 0x000fe20000010802 */
[----:B------:R1:W-:Y:S08]  /*6e70*/  MUFU.EX2 R209, R4 ;  /* 0x0000000400d17308 */ /* 0x0003f00000000800 */
[----:B------:R4:W-:Y:S01]  /*6e80*/  MUFU.EX2 R138, R2 ;  /* 0x00000002008a7308 */ /* 0x0009e20000000800 */
[----:B-1----:R-:W1:Y:S01]  /*6e90*/  LDSM.16.MT88.4 R4, [R235+0xf800] ;  /* 0x00f80000eb04783b */ /* 0x002e620000004200 */
[----:B----4-:R-:W-:-:S02]  /*6ea0*/  FFMA.FTZ R2, R229, c[0x0][0x23c], -R0 ;  /* 0x00008f00e5027a23 */ /* 0x010fc40000010800 */
[----:B------:R-:W-:Y:S01]  /*6eb0*/  IMAD.MOV.U32 R229, RZ, RZ, R224 ;  /* 0x000000ffffe57224 */ /* 0x000fe200078e00e0 */
[----:B------:R-:W-:-:S03]  /*6ec0*/  MOV R224, R227 ;  /* 0x000000e300e07202 */ /* 0x000fc60000000f00 */
[----:B------:R4:W-:Y:S01]  /*6ed0*/  MUFU.EX2 R132, R2 ;  /* 0x0000000200847308 */ /* 0x0009e20000000800 */
[----:B------:R-:W-:Y:S02]  /*6ee0*/  IMAD.MOV.U32 R227, RZ, RZ, R133 ;  /* 0x000000ffffe37224 */ /* 0x000fe400078e0085 */
[----:B------:R-:W-:Y:S02]  /*6ef0*/  IMAD.MOV.U32 R220, RZ, RZ, R229 ;  /* 0x000000ffffdc7224 */ /* 0x000fe400078e00e5 */
[----:B------:R-:W-:Y:S01]  /*6f00*/  IMAD.MOV.U32 R229, RZ, RZ, R175 ;  /* 0x000000ffffe57224 */ /* 0x000fe200078e00af */
[----:B------:R-:W-:Y:S01]  /*6f10*/  MOV R175, R27 ;  /* 0x0000001b00af7202 */ /* 0x000fe20000000f00 */
[----:B----4-:R-:W-:-:S04]  /*6f20*/  FFMA.FTZ R2, R250, c[0x0][0x23c], -R0 ;  /* 0x00008f00fa027a23 */ /* 0x010fc80000010800 */
[----:B------:R4:W1:Y:S02]  /*6f30*/  MUFU.EX2 R133, R2 ;  /* 0x0000000200857308 */ /* 0x0008640000000800 */
[--C-:B----4-:R-:W-:Y:S02]  /*6f40*/  FFMA.FTZ R2, R248, c[0x0][0x23c], -R0.reuse ;  /* 0x00008f00f8027a23 */ /* 0x110fe40000010800 */
[----:B------:R-:W-:-:S04]  /*6f50*/  FFMA.FTZ R0, R247, c[0x0][0x23c], -R0 ;  /* 0x00008f00f7007a23 */ /* 0x000fc80000010800 */
[----:B------:R4:W-:Y:S08]  /*6f60*/  MUFU.EX2 R137, R2 ;  /* 0x0000000200897308 */ /* 0x0009f00000000800 */
[----:B------:R1:W1:Y:S01]  /*6f70*/  MUFU.EX2 R31, R0 ;  /* 0x00000000001f7308 */ /* 0x0002620000000800 */
[----:B------:R-:W-:Y:S01]  /*6f80*/  IMAD.MOV.U32 R250, RZ, RZ, R81 ;  /* 0x000000fffffa7224 */ /* 0x000fe200078e0051 */
[----:B------:R-:W-:Y:S01]  /*6f90*/  MOV R248, R112 ;  /* 0x0000007000f87202 */ /* 0x000fe20000000f00 */
[----:B----4-:R-:W-:-:S02]  /*6fa0*/  FFMA.FTZ R2, R172, c[0x0][0x23c], -R12 ;  /* 0x00008f00ac027a23 */ /* 0x010fc4000001080c */
[----:B-1----:R-:W-:Y:S02]  /*6fb0*/  FFMA.FTZ R0, R223, c[0x0][0x23c], -R13 ;  /* 0x00008f00df007a23 */ /* 0x002fe4000001080d */
[----:B------:R-:W-:Y:S02]  /*6fc0*/  IMAD.MOV.U32 R223, RZ, RZ, R224 ;  /* 0x000000ffffdf7224 */ /* 0x000fe400078e00e0 */
[----:B------:R1:W-:Y:S01]  /*6fd0*/  MUFU.EX2 R29, R0 ;  /* 0x00000000001d7308 */ /* 0x0003e20000000800 */
[----:B------:R-:W-:Y:S02]  /*6fe0*/  IMAD.MOV.U32 R224, RZ, RZ, R117 ;  /* 0x000000ffffe07224 */ /* 0x000fe400078e0075 */
[----:B------:R-:W-:Y:S02]  /*6ff0*/  MOV R221, R223 ;  /* 0x000000df00dd7202 */ /* 0x000fe40000000f00 */
[----:B------:R-:W-:-:S03]  /*7000*/  MOV R223, R173 ;  /* 0x000000ad00df7202 */ /* 0x000fc60000000f00 */
[----:B------:R-:W-:Y:S01]  /*7010*/  IMAD.MOV.U32 R216, RZ, RZ, R221 ;  /* 0x000000ffffd87224 */ /* 0x000fe200078e00dd */
[----:B------:R-:W-:Y:S01]  /*7020*/  MOV R247, R113 ;  /* 0x0000007100f77202 */ /* 0x000fe20000000f00 */
[----:B------:R-:W-:Y:S02]  /*7030*/  IMAD.MOV.U32 R221, RZ, RZ, R188 ;  /* 0x000000ffffdd7224 */ /* 0x000fe400078e00bc */
[--C-:B-1----:R-:W-:Y:S01]  /*7040*/  FFMA.FTZ R0, R228, c[0x0][0x23c], -R13.reuse ;  /* 0x00008f00e4007a23 */ /* 0x102fe2000001080d */
[----:B------:R-:W-:Y:S02]  /*7050*/  MOV R228, R225 ;  /* 0x000000e100e47202 */ /* 0x000fe40000000f00 */
[----:B------:R-:W-:Y:S01]  /*7060*/  MOV R225, R116 ;  /* 0x0000007400e17202 */ /* 0x000fe20000000f00 */
[----:B------:R1:W4:Y:S01]  /*7070*/  MUFU.EX2 R30, R0 ;  /* 0x00000000001e7308 */ /* 0x0003220000000800 */
[----:B------:R-:W-:Y:S01]  /*7080*/  HMMA.16816.F32.BF16 R116, R8, R32, R156 ;  /* 0x000000200874723c */ /* 0x000fe2000004189c */
[----:B------:R-:W4:Y:S01]  /*7090*/  LDSM.16.MT88.4 R156, [R233+0xd800] ;  /* 0x00d80000e99c783b */ /* 0x000f220000004200 */
[----:B-1----:R-:W-:-:S05]  /*70a0*/  FFMA.FTZ R0, R252, c[0x0][0x23c], -R13 ;  /* 0x00008f00fc007a23 */ /* 0x002fca000001080d */
[----:B------:R1:W-:Y:S02]  /*70b0*/  MUFU.EX2 R28, R0 ;  /* 0x00000000001c7308 */ /* 0x0003e40000000800 */
[----:B-1----:R-:W-:-:S06]  /*70c0*/  FFMA.FTZ R0, R251, c[0x0][0x23c], -R13 ;  /* 0x00008f00fb007a23 */ /* 0x002fcc000001080d */
[----:B------:R1:W-:Y:S02]  /*70d0*/  MUFU.EX2 R27, R0 ;  /* 0x00000000001b7308 */ /* 0x0003e40000000800 */
[----:B-1----:R-:W-:Y:S02]  /*70e0*/  FFMA.FTZ R0, R220, c[0x0][0x23c], -R12 ;  /* 0x00008f00dc007a23 */ /* 0x002fe4000001080c */
[----:B------:R-:W-:Y:S01]  /*70f0*/  IMAD.MOV.U32 R220, RZ, RZ, R222 ;  /* 0x000000ffffdc7224 */ /* 0x000fe200078e00de */
[----:B------:R-:W-:-:S03]  /*7100*/  MOV R222, R228 ;  /* 0x000000e400de7202 */ /* 0x000fc60000000f00 */
[----:B------:R1:W-:Y:S01]  /*7110*/  MUFU.EX2 R11, R0 ;  /* 0x00000000000b7308 */ /* 0x0003e20000000800 */
[----:B------:R-:W-:Y:S01]  /*7120*/  IMAD.MOV.U32 R228, RZ, RZ, R174 ;  /* 0x000000ffffe47224 */ /* 0x000fe200078e00ae */
[----:B------:R-:W-:Y:S02]  /*7130*/  MOV R215, R220 ;  /* 0x000000dc00d77202 */ /* 0x000fe40000000f00 */
[----:B------:R-:W-:Y:S01]  /*7140*/  MOV R217, R222 ;  /* 0x000000de00d97202 */ /* 0x000fe20000000f00 */
[----:B------:R-:W-:Y:S01]  /*7150*/  IMAD.MOV.U32 R32, RZ, RZ, R96 ;  /* 0x000000ffff207224 */ /* 0x000fe200078e0060 */
[----:B------:R-:W-:Y:S01]  /*7160*/  MOV R222, R191 ;  /* 0x000000bf00de7202 */ /* 0x000fe20000000f00 */
[----:B------:R-:W-:Y:S01]  /*7170*/  FADD.FTZ R8, R215, R26 ;  /* 0x0000001ad7087221 */ /* 0x000fe20000010000 */
[----:B------:R-:W-:Y:S01]  /*7180*/  MOV R220, R190 ;  /* 0x000000be00dc7202 */ /* 0x000fe20000000f00 */
[----:B------:R-:W-:Y:S02]  /*7190*/  IMAD.MOV.U32 R215, RZ, RZ, R216 ;  /* 0x000000ffffd77224 */ /* 0x000fe400078e00d8 */
[----:B------:R-:W-:Y:S01]  /*71a0*/  IMAD.MOV.U32 R216, RZ, RZ, R83 ;  /* 0x000000ffffd87224 */ /* 0x000fe200078e0053 */
[----:B------:R-:W-:-:S02]  /*71b0*/  MOV R83, R115 ;  /* 0x0000007300537202 */ /* 0x000fc40000000f00 */
[----:B------:R-:W-:Y:S01]  /*71c0*/  MOV R115, R99 ;  /* 0x0000006300737202 */ /* 0x000fe20000000f00 */
[----:B------:R-:W-:Y:S02]  /*71d0*/  IMAD.MOV.U32 R99, RZ, RZ, R134 ;  /* 0x000000ffff637224 */ /* 0x000fe400078e0086 */
[----:B------:R-:W2:Y:S01]  /*71e0*/  LDL.LU R134, [R1+0xfc] ;  /* 0x0000fc0001867983 */ /* 0x000ea20000300800 */
[----:B------:R-:W-:Y:S01]  /*71f0*/  MOV R214, R217 ;  /* 0x000000d900d67202 */ /* 0x000fe20000000f00 */
[----:B-1----:R-:W-:Y:S01]  /*7200*/  FFMA.FTZ R0, R175, c[0x0][0x23c], -R12 ;  /* 0x00008f00af007a23 */ /* 0x002fe2000001080c */
[----:B------:R-:W-:Y:S01]  /*7210*/  MOV R217, R82 ;  /* 0x0000005200d97202 */ /* 0x000fe20000000f00 */
[----:B------:R-:W1:Y:S01]  /*7220*/  LDSM.16.MT88.4 R172, [R234+0xd800] ;  /* 0x00d80000eaac783b */ /* 0x000e620000004200 */
[----:B------:R-:W-:Y:S01]  /*7230*/  MOV R82, R114 ;  /* 0x0000007200527202 */ /* 0x000fe20000000f00 */
[----:B------:R-:W-:Y:S01]  /*7240*/  IMAD.MOV.U32 R114, RZ, RZ, R98 ;  /* 0x000000ffff727224 */ /* 0x000fe200078e0062 */
[----:B------:R-:W-:Y:S01]  /*7250*/  MOV R98, R80 ;  /* 0x0000005000627202 */ /* 0x000fe20000000f00 */
[----:B------:R3:W1:Y:S01]  /*7260*/  MUFU.EX2 R13, R0 ;  /* 0x00000000000d7308 */ /* 0x0006620000000800 */
[----:B------:R-:W-:-:S02]  /*7270*/  MOV R80, R3 ;  /* 0x0000000300507202 */ /* 0x000fc40000000f00 */
[----:B------:R-:W-:Y:S01]  /*7280*/  MOV R213, R114 ;  /* 0x0000007200d57202 */ /* 0x000fe20000000f00 */
[----:B------:R-:W-:Y:S01]  /*7290*/  IMAD.MOV.U32 R249, RZ, RZ, R98 ;  /* 0x000000fffff97224 */ /* 0x000fe200078e0062 */
[----:B------:R-:W-:Y:S02]  /*72a0*/  MOV R212, R115 ;  /* 0x0000007300d47202 */ /* 0x000fe40000000f00 */
[----:B------:R-:W-:Y:S01]  /*72b0*/  MOV R33, R97 ;  /* 0x0000006100217202 */ /* 0x000fe20000000f00 */
[----:B------:R-:W-:Y:S01]  /*72c0*/  LDSM.16.MT88.4 R112, [R236+0xf800] ;  /* 0x00f80000ec70783b */ /* 0x000fe20000004200 */
[----:B------:R-:W-:Y:S02]  /*72d0*/  MOV R246, R99 ;  /* 0x0000006300f67202 */ /* 0x000fe40000000f00 */
[----:B------:R-:W-:Y:S01]  /*72e0*/  MOV R245, R80 ;  /* 0x0000005000f57202 */ /* 0x000fe20000000f00 */
[----:B------:R-:W-:Y:S01]  /*72f0*/  LDSM.16.MT88.4 R96, [R234+0xf800] ;  /* 0x00f80000ea60783b */ /* 0x000fe20000004200 */
[----:B---3--:R-:W-:Y:S01]  /*7300*/  FFMA.FTZ R0, R219, c[0x0][0x23c], -R12 ;  /* 0x00008f00db007a23 */ /* 0x008fe2000001080c */
[----:B------:R-:W-:Y:S01]  /*7310*/  MOV R219, R189 ;  /* 0x000000bd00db7202 */ /* 0x000fe20000000f00 */
[----:B------:R3:W-:Y:S01]  /*7320*/  MUFU.EX2 R12, R2 ;  /* 0x00000002000c7308 */ /* 0x0007e20000000800 */
[----:B------:R-:W4:Y:S01]  /*7330*/  LDSM.16.MT88.4 R188, [R236+0xd800] ;  /* 0x00d80000ecbc783b */ /* 0x000f220000004200 */
[----:B------:R-:W-:Y:S01]  /*7340*/  MOV R252, R243 ;  /* 0x000000f300fc7202 */ /* 0x000fe20000000f00 */
[----:B------:R-:W-:Y:S01]  /*7350*/  IMAD.MOV.U32 R251, RZ, RZ, R242 ;  /* 0x000000fffffb7224 */ /* 0x000fe200078e00f2 */
[----:B------:R-:W-:Y:S01]  /*7360*/  F2FP.BF16.PACK_AB R128, R208, R139 ;  /* 0x0000008bd080723e */ /* 0x000fe200000010ff */
[----:B------:R1:W5:Y:S01]  /*7370*/  LDL.LU R3, [R1+0xf8] ;  /* 0x0000f80001037983 */ /* 0x0003620000300800 */
[----:B---3--:R-:W-:Y:S01]  /*7380*/  FADD.FTZ R2, R215, R214 ;  /* 0x000000d6d7027221 */ /* 0x008fe20000010000 */
[----:B------:R-:W-:Y:S01]  /*7390*/  MOV R215, R82 ;  /* 0x0000005200d77202 */ /* 0x000fe20000000f00 */
[----:B------:R-:W-:-:S02]  /*73a0*/  IMAD.MOV.U32 R214, RZ, RZ, R83 ;  /* 0x000000ffffd67224 */ /* 0x000fc400078e0053 */
[----:B------:R-:W3:Y:S01]  /*73b0*/  LDSM.16.MT88.4 R80, [R233+0xf800] ;  /* 0x00f80000e950783b */ /* 0x000ee20000004200 */
[----:B------:R-:W4:Y:S01]  /*73c0*/  MUFU.EX2 R26, R0 ;  /* 0x00000000001a7308 */ /* 0x000f220000000800 */
[----:B------:R-:W-:Y:S01]  /*73d0*/  F2FP.BF16.PACK_AB R129, R133, R132 ;  /* 0x000000848581723e */ /* 0x000fe200000010ff */
[----:B------:R-:W-:Y:S01]  /*73e0*/  FADD.FTZ R9, R252, R251 ;  /* 0x000000fbfc097221 */ /* 0x000fe20000010000 */
[----:B------:R-:W-:Y:S02]  /*73f0*/  F2FP.BF16.PACK_AB R130, R138, R209 ;  /* 0x000000d18a82723e */ /* 0x000fe400000010ff */
[----:B------:R-:W-:Y:S02]  /*7400*/  F2FP.BF16.PACK_AB R131, R31, R137 ;  /* 0x000000891f83723e */ /* 0x000fe400000010ff */
[----:B----4-:R-:W-:Y:S02]  /*7410*/  F2FP.BF16.PACK_AB R124, R30, R29 ;  /* 0x0000001d1e7c723e */ /* 0x010fe400000010ff */
[----:B-1----:R-:W-:-:S02]  /*7420*/  F2FP.BF16.PACK_AB R125, R13, R11 ;  /* 0x0000000b0d7d723e */ /* 0x002fc400000010ff */
[----:B------:R-:W-:Y:S01]  /*7430*/  F2FP.BF16.PACK_AB R126, R27, R28 ;  /* 0x0000001c1b7e723e */ /* 0x000fe200000010ff */
[----:B------:R-:W-:Y:S01]  /*7440*/  FADD.FTZ R2, R240, R2 ;  /* 0x00000002f0027221 */ /* 0x000fe20000010000 */
[----:B------:R-:W-:Y:S02]  /*7450*/  MOV R252, R32 ;  /* 0x0000002000fc7202 */ /* 0x000fe40000000f00 */
[----:B------:R-:W-:Y:S01]  /*7460*/  F2FP.BF16.PACK_AB R127, R26, R12 ;  /* 0x0000000c1a7f723e */ /* 0x000fe200000010ff */
[----:B------:R-:W-:Y:S02]  /*7470*/  FADD.FTZ R0, R241, R8 ;  /* 0x00000008f1007221 */ /* 0x000fe40000010000 */
[----:B------:R-:W-:Y:S01]  /*7480*/  FADD.FTZ R9, R238, R9 ;  /* 0x00000009ee097221 */ /* 0x000fe20000010000 */
[----:B------:R-:W-:Y:S01]  /*7490*/  MOV R32, R232 ;  /* 0x000000e800207202 */ /* 0x000fe20000000f00 */
[----:B------:R-:W-:Y:S01]  /*74a0*/  FADD.FTZ R0, R237, R0 ;  /* 0x00000000ed007221 */ /* 0x000fe20000010000 */
[----:B------:R-:W-:Y:S01]  /*74b0*/  HMMA.16816.F32.BF16 R116, R128, R4, R116 ;  /* 0x000000048074723c */ /* 0x000fe20000041874 */
[----:B------:R-:W-:-:S02]  /*74c0*/  FADD.FTZ R2, R252, R2 ;  /* 0x00000002fc027221 */ /* 0x000fc40000010000 */
        /* <DEDUP_REMOVED lines=11> */
[-C--:B------:R-:W-:Y:S08]  /*7580*/  HMMA.16816.F32.BF16 R176, R128, R188.reuse, R176 ;  /* 0x000000bc80b0723c */ /* 0x080ff000000418b0 */
[C---:B------:R-:W-:Y:S08]  /*7590*/  HMMA.16816.F32.BF16 R180, R124.reuse, R188, R180 ;  /* 0x000000bc7cb4723c */ /* 0x040ff000000418b4 */
[C---:B------:R-:W-:Y:S08]  /*75a0*/  HMMA.16816.F32.BF16 R184, R124.reuse, R190, R184 ;  /* 0x000000be7cb8723c */ /* 0x040ff000000418b8 */
[C---:B------:R-:W-:Y:S08]  /*75b0*/  HMMA.16816.F32.BF16 R196, R124.reuse, R204, R196 ;  /* 0x000000cc7cc4723c */ /* 0x040ff000000418c4 */
        /* <DEDUP_REMOVED lines=27> */
[----:B------:R1:W5:Y:S01]  /*7770*/  LDL.LU R242, [R1+0xe8] ;  /* 0x0000e80001f27983 */ /* 0x0003620000300800 */
[----:B------:R-:W-:Y:S01]  /*7780*/  FADD.FTZ R5, R245, R8 ;  /* 0x00000008f5057221 */ /* 0x000fe20000010000 */
[----:B------:R-:W-:Y:S02]  /*7790*/  HMMA.16816.F32.BF16 R112, R128, R114, R56 ;  /* 0x000000728070723c */ /* 0x000fe40000041838 */
[----:B------:R1:W5:Y:S04]  /*77a0*/  LDL.LU R241, [R1+0xe4] ;  /* 0x0000e40001f17983 */ /* 0x0003680000300800 */
[----:B------:R1:W5:Y:S02]  /*77b0*/  LDL.LU R240, [R1+0xe0] ;  /* 0x0000e00001f07983 */ /* 0x0003640000300800 */
[-C--:B------:R-:W-:Y:S02]  /*77c0*/  HMMA.16816.F32.BF16 R124, R124, R6.reuse, R64 ;  /* 0x000000067c7c723c */ /* 0x080fe40000041840 */
[----:B------:R1:W5:Y:S04]  /*77d0*/  LDL.LU R239, [R1+0xdc] ;  /* 0x0000dc0001ef7983 */ /* 0x0003680000300800 */
[----:B------:R1:W5:Y:S02]  /*77e0*/  LDL.LU R238, [R1+0xd8] ;  /* 0x0000d80001ee7983 */ /* 0x0003640000300800 */
[----:B------:R-:W-:Y:S02]  /*77f0*/  HMMA.16816.F32.BF16 R128, R128, R6, R48 ;  /* 0x000000068080723c */ /* 0x000fe40000041830 */
[----:B------:R1:W5:Y:S04]  /*7800*/  LDL.LU R237, [R1+0xd4] ;  /* 0x0000d40001ed7983 */ /* 0x0003680000300800 */
[----:B------:R1:W5:Y:S01]  /*7810*/  LDL.LU R232, [R1+0xd0] ;  /* 0x0000d00001e87983 */ /* 0x0003620000300800 */
[----:B------:R-:W-:-:S02]  /*7820*/  FADD.FTZ R6, R246, R4 ;  /* 0x00000004f6067221 */ /* 0x000fc40000010000 */
[----:B------:R-:W-:Y:S01]  /*7830*/  FADD.FTZ R4, R249, R2 ;  /* 0x00000002f9047221 */ /* 0x000fe20000010000 */
[----:B------:R1:W5:Y:S01]  /*7840*/  LDL.LU R25, [R1+0xcc] ;  /* 0x0000cc0001197983 */ /* 0x0003620000300800 */
[----:B------:R-:W-:Y:S02]  /*7850*/  FADD.FTZ R2, R212, R0 ;  /* 0x00000000d4027221 */ /* 0x000fe40000010000 */
[----:B------:R-:W-:Y:S01]  /*7860*/  FADD.FTZ R0, R213, R5 ;  /* 0x00000005d5007221 */ /* 0x000fe20000010000 */
[----:B------:R1:W5:Y:S01]  /*7870*/  LDL.LU R24, [R1+0xc8] ;  /* 0x0000c80001187983 */ /* 0x0003620000300800 */
[----:B------:R-:W-:Y:S02]  /*7880*/  FADD.FTZ R5, R214, R6 ;  /* 0x00000006d6057221 */ /* 0x000fe40000010000 */
[----:B------:R-:W-:Y:S01]  /*7890*/  FADD.FTZ R4, R215, R4 ;  /* 0x00000004d7047221 */ /* 0x000fe20000010000 */
[----:B------:R1:W5:Y:S01]  /*78a0*/  LDL.LU R15, [R1+0xc4] ;  /* 0x0000c400010f7983 */ /* 0x0003620000300800 */
[----:B------:R-:W-:-:S02]  /*78b0*/  FADD.FTZ R0, R217, R0 ;  /* 0x00000000d9007221 */ /* 0x000fc40000010000 */
[----:B------:R-:W-:Y:S01]  /*78c0*/  FADD.FTZ R2, R216, R2 ;  /* 0x00000002d8027221 */ /* 0x000fe20000010000 */
[----:B------:R1:W5:Y:S01]  /*78d0*/  LDL.LU R14, [R1+0xc0] ;  /* 0x0000c000010e7983 */ /* 0x0003620000300800 */
        /* <DEDUP_REMOVED lines=38> */
[----:B------:R-:W3:Y:S04]  /*7b40*/  LDL R227, [R1+0x98] ;  /* 0x0000980001e37983 */ /* 0x000ee80000100800 */
[----:B------:R-:W4:Y:S01]  /*7b50*/  LDL.64 R210, [R1+0xb0] ;  /* 0x0000b00001d27983 */ /* 0x000f220000100a00 */
[----:B------:R-:W-:Y:S01]  /*7b60*/  UIADD3 UR21, UR8, -0x2, URZ ;  /* 0xfffffffe08157890 */ /* 0x000fe2000fffe03f */
[----:B------:R-:W-:-:S04]  /*7b70*/  DEPBAR.LE SB0, 0x0 ;  /* 0x000080000000791a */ /* 0x000fc80000000000 */
[----:B------:R-:W-:Y:S01]  /*7b80*/  USHF.R.S32.HI UR5, URZ, 0x1f, UR21 ;  /* 0x0000001f3f057899 */ /* 0x000fe20008011415 */
[----:B-1----:R-:W-:Y:S01]  /*7b90*/  IMAD.U32 R4, RZ, RZ, UR21 ;  /* 0x00000015ff047e24 */ /* 0x002fe2000f8e00ff */
[----:B------:R-:W-:Y:S02]  /*7ba0*/  UIMAD UR4, UR12, UR21, URZ ;  /* 0x000000150c0472a4 */ /* 0x000fe4000f8e023f */
[----:B------:R-:W-:Y:S02]  /*7bb0*/  UISETP.GE.AND UP0, UPT, UR8, 0x3, UPT ;  /* 0x000000030800788c */ /* 0x000fe4000bf06270 */
[----:B------:R-:W-:Y:S01]  /*7bc0*/  UIMAD UR4, UR5, UR17, UR4 ;  /* 0x00000011050472a4 */ /* 0x000fe2000f8e0204 */
[----:B------:R-:W-:Y:S01]  /*7bd0*/  BAR.SYNC.DEFER_BLOCKING 0x0 ;  /* 0x0000000000007b1d */ /* 0x000fe20000010000 */
[----:B--2---:R-:W-:Y:S02]  /*7be0*/  ISETP.GE.AND P3, PT, R224, c[0x0][0x220], PT ;  /* 0x00008800e0007a0c */ /* 0x004fe40003f66270 */
[----:B---3--:R-:W-:Y:S01]  /*7bf0*/  ISETP.GE.AND P2, PT, R227, c[0x0][0x220], PT ;  /* 0x00008800e3007a0c */ /* 0x008fe20003f46270 */
[----:B----4-:R-:W-:-:S05]  /*7c00*/  IMAD.WIDE.U32 R4, R4, UR17, R210 ;  /* 0x0000001104047c25 */ /* 0x010fca000f8e00d2 */
        /* <DEDUP_REMOVED lines=67> */
[----:B----4-:R-:W4:Y:S04]  /*8040*/  LDSM.16.M88.4 R8, [R240+0x2000] ;  /* 0x00200000f008783b */ /* 0x010f280000000200 */
[----:B------:R-:W-:Y:S04]  /*8050*/  LDSM.16.M88.4 R48, [R239+0x1000] ;  /* 0x00100000ef30783b */ /* 0x000fe80000000200 */
[----:B-1----:R-:W1:Y:S04]  /*8060*/  LDSM.16.M88.4 R4, [R241+0x2000] ;  /* 0x00200000f104783b */ /* 0x002e680000000200 */
[----:B------:R-:W1:Y:S04]  /*8070*/  LDSM.16.M88.4 R52, [R239+0x800] ;  /* 0x00080000ef34783b */ /* 0x000e680000000200 */
[----:B------:R-:W1:Y:S04]  /*8080*/  LDSM.16.M88.4 R44, [R239+0x1800] ;  /* 0x00180000ef2c783b */ /* 0x000e680000000200 */
[----:B--2---:R-:W2:Y:S04]  /*8090*/  LDSM.16.M88.4 R20, [R239] ;  /* 0x00000000ef14783b */ /* 0x004ea80000000200 */
[----:B---3--:R-:W3:Y:S04]  /*80a0*/  LDSM.16.M88.4 R16, [R240] ;  /* 0x00000000f010783b */ /* 0x008ee80000000200 */
[----:B------:R-:W0:Y:S01]  /*80b0*/  LDGDEPBAR ;  /* 0x00000000000079af */ /* 0x000e220000000000 */
[C---:B----4-:R-:W-:Y:S08]  /*80c0*/  HMMA.16816.F32.BF16 R64, R8.reuse, R32, RZ ;  /* 0x000000200840723c */ /* 0x050ff000000418ff */
[C---:B------:R-:W-:Y:S08]  /*80d0*/  HMMA.16816.F32.BF16 R208, R8.reuse, R36, RZ ;  /* 0x0000002408d0723c */ /* 0x040ff000000418ff */
[C---:B------:R-:W-:Y:S08]  /*80e0*/  HMMA.16816.F32.BF16 R216, R8.reuse, R40, RZ ;  /* 0x0000002808d8723c */ /* 0x040ff000000418ff */
[C---:B------:R-:W-:Y:S08]  /*80f0*/  HMMA.16816.F32.BF16 R56, R8.reuse, R28, RZ ;  /* 0x0000001c0838723c */ /* 0x040ff000000418ff */
[C---:B------:R-:W-:Y:S08]  /*8100*/  HMMA.16816.F32.BF16 R212, R8.reuse, R42, RZ ;  /* 0x0000002a08d4723c */ /* 0x040ff000000418ff */
[C---:B------:R-:W-:Y:S08]  /*8110*/  HMMA.16816.F32.BF16 R140, R8.reuse, R38, RZ ;  /* 0x00000026088c723c */ /* 0x040ff000000418ff */
[C---:B------:R-:W-:Y:S08]  /*8120*/  HMMA.16816.F32.BF16 R60, R8.reuse, R34, RZ ;  /* 0x00000022083c723c */ /* 0x040ff000000418ff */
[----:B------:R-:W-:Y:S08]  /*8130*/  HMMA.16816.F32.BF16 R8, R8, R30, RZ ;  /* 0x0000001e0808723c */ /* 0x000ff000000418ff */
[C---:B-1----:R-:W-:Y:S08]  /*8140*/  HMMA.16816.F32.BF16 R64, R4.reuse, R48, R64 ;  /* 0x000000300440723c */ /* 0x042ff00000041840 */
[C---:B------:R-:W-:Y:S08]  /*8150*/  HMMA.16816.F32.BF16 R220, R4.reuse, R52, R208 ;  /* 0x0000003404dc723c */ /* 0x040ff000000418d0 */
[C---:B------:R-:W-:Y:S01]  /*8160*/  HMMA.16816.F32.BF16 R248, R4.reuse, R46, R8 ;  /* 0x0000002e04f8723c */ /* 0x040fe20000041808 */
[----:B------:R-:W1:Y:S07]  /*8170*/  LDSM.16.M88.4 R8, [R241] ;  /* 0x00000000f108783b */ /* 0x000e6e0000000200 */
[----:B------:R-:W-:Y:S01]  /*8180*/  MOV R133, R64 ;  /* 0x0000004000857202 */ /* 0x000fe20000000f00 */
[----:B------:R-:W-:Y:S01]  /*8190*/  IMAD.MOV.U32 R132, RZ, RZ, R65 ;  /* 0x000000ffff847224 */ /* 0x000fe200078e0041 */
[----:B------:R-:W-:Y:S01]  /*81a0*/  HMMA.16816.F32.BF16 R228, R4, R50, R60 ;  /* 0x0000003204e4723c */ /* 0x000fe2000004183c */
[----:B------:R-:W-:-:S02]  /*81b0*/  IMAD.MOV.U32 R27, RZ, RZ, R66 ;  /* 0x000000ffff1b7224 */ /* 0x000fc400078e0042 */
[----:B------:R-:W-:-:S03]  /*81c0*/  IMAD.MOV.U32 R26, RZ, RZ, R67 ;  /* 0x000000ffff1a7224 */ /* 0x000fc600078e0043 */
[----:B------:R-:W-:Y:S02]  /*81d0*/  IMAD.MOV.U32 R13, RZ, RZ, R220 ;  /* 0x000000ffff0d7224 */ /* 0x000fe400078e00dc */
[----:B--2---:R-:W-:Y:S01]  /*81e0*/  HMMA.16816.F32.BF16 R64, R4, R22, R212 ;  /* 0x000000160440723c */ /* 0x004fe200000418d4 */
[----:B------:R-:W-:Y:S02]  /*81f0*/  IMAD.MOV.U32 R12, RZ, RZ, R221 ;  /* 0x000000ffff0c7224 */ /* 0x000fe400078e00dd */
[----:B------:R-:W-:Y:S02]  /*8200*/  IMAD.MOV.U32 R2, RZ, RZ, R222 ;  /* 0x000000ffff027224 */ /* 0x000fe400078e00de */
[----:B------:R-:W-:-:S03]  /*8210*/  IMAD.MOV.U32 R0, RZ, RZ, R223 ;  /* 0x000000ffff007224 */ /* 0x000fc600078e00df */
[----:B------:R-:W-:Y:S08]  /*8220*/  HMMA.16816.F32.BF16 R220, R4, R44, R56 ;  /* 0x0000002c04dc723c */ /* 0x000ff00000041838 */
[----:B---3--:R-:W-:Y:S08]  /*8230*/  HMMA.16816.F32.BF16 R60, R16, R36, RZ ;  /* 0x00000024103c723c */ /* 0x008ff000000418ff */
[----:B------:R-:W-:Y:S01]  /*8240*/  HMMA.16816.F32.BF16 R216, R4, R20, R216 ;  /* 0x0000001404d8723c */ /* 0x000fe200000418d8 */
[----:B------:R-:W-:Y:S01]  /*8250*/  IMAD.MOV.U32 R224, RZ, RZ, R64 ;  /* 0x000000ffffe07224 */ /* 0x000fe200078e0040 */
[----:B------:R-:W-:Y:S01]  /*8260*/  MOV R138, R66 ;  /* 0x00000042008a7202 */ /* 0x000fe20000000f00 */
[----:B------:R-:W-:-:S02]  /*8270*/  IMAD.MOV.U32 R139, RZ, RZ, R65 ;  /* 0x000000ffff8b7224 */ /* 0x000fc400078e0041 */
[----:B------:R-:W-:-:S03]  /*8280*/  IMAD.MOV.U32 R137, RZ, RZ, R67 ;  /* 0x000000ffff897224 */ /* 0x000fc600078e0043 */
[----:B------:R-:W-:Y:S08]  /*8290*/  HMMA.16816.F32.BF16 R212, R4, R54, R140 ;  /* 0x0000003604d4723c */ /* 0x000ff0000004188c */
[C---:B------:R-:W-:Y:S08]  /*82a0*/  HMMA.16816.F32.BF16 R56, R16.reuse, R32, RZ ;  /* 0x000000201038723c */ /* 0x040ff000000418ff */
[C---:B------:R-:W-:Y:S08]  /*82b0*/  HMMA.16816.F32.BF16 R4, R16.reuse, R28, RZ ;  /* 0x0000001c1004723c */ /* 0x040ff000000418ff */
[C---:B------:R-:W-:Y:S08]  /*82c0*/  HMMA.16816.F32.BF16 R32, R16.reuse, R34, RZ ;  /* 0x000000221020723c */ /* 0x040ff000000418ff */
[C---:B------:R-:W-:Y:S08]  /*82d0*/  HMMA.16816.F32.BF16 R64, R16.reuse, R40, RZ ;  /* 0x000000281040723c */ /* 0x040ff000000418ff */
[----:B------:R-:W-:Y:S08]  /*82e0*/  HMMA.16816.F32.BF16 R40, R16, R42, RZ ;  /* 0x0000002a1028723c */ /* 0x000ff000000418ff */
[C---:B-1----:R-:W-:Y:S07]  /*82f0*/  HMMA.16816.F32.BF16 R208, R8.reuse, R52, R60 ;  /* 0x0000003408d0723c */ /* 0x042fee000004183c */
[----:B------:R-:W-:Y:S01]  /*8300*/  IMAD.MOV.U32 R60, RZ, RZ, R224 ;  /* 0x000000ffff3c7224 */ /* 0x000fe200078e00e0 */
[----:B------:R-:W-:Y:S01]  /*8310*/  HMMA.16816.F32.BF16 R140, R8, R48, R56 ;  /* 0x00000030088c723c */ /* 0x000fe20000041838 */
[----:B------:R-:W-:-:S02]  /*8320*/  IMAD.MOV.U32 R61, RZ, RZ, R139 ;  /* 0x000000ffff3d7224 */ /* 0x000fc400078e008b */
[----:B------:R-:W-:Y:S02]  /*8330*/  IMAD.MOV.U32 R62, RZ, RZ, R138 ;  /* 0x000000ffff3e7224 */ /* 0x000fe400078e008a */
[----:B------:R-:W-:-:S03]  /*8340*/  IMAD.MOV.U32 R63, RZ, RZ, R137 ;  /* 0x000000ffff3f7224 */ /* 0x000fc600078e0089 */
[C---:B------:R-:W-:Y:S01]  /*8350*/  HMMA.16816.F32.BF16 R224, R8.reuse, R44, R4 ;  /* 0x0000002c08e0723c */ /* 0x040fe20000041804 */
[----:B------:R-:W-:Y:S07]  /*8360*/  LDSM.16.M88.4 R4, [R243+0x2000] ;  /* 0x00200000f304783b */ /* 0x000fee0000000200 */
[----:B------:R-:W-:Y:S01]  /*8370*/  HMMA.16816.F32.BF16 R56, R8, R50, R32 ;  /* 0x000000320838723c */ /* 0x000fe20000041820 */
[----:B------:R-:W1:Y:S07]  /*8380*/  LDSM.16.M88.4 R32, [R238+0x9800] ;  /* 0x00980000ee20783b */ /* 0x000e6e0000000200 */
[----:B------:R-:W-:Y:S08]  /*8390*/  HMMA.16816.F32.BF16 R28, R16, R30, RZ ;  /* 0x0000001e101c723c */ /* 0x000ff000000418ff */
[C---:B------:R-:W-:Y:S08]  /*83a0*/  HMMA.16816.F32.BF16 R64, R8.reuse, R20, R64 ;  /* 0x000000140840723c */ /* 0x040ff00000041840 */
[C---:B------:R-:W-:Y:S01]  /*83b0*/  HMMA.16816.F32.BF16 R40, R8.reuse, R22, R40 ;  /* 0x000000160828723c */ /* 0x040fe20000041828 */
[----:B------:R-:W2:Y:S07]  /*83c0*/  LDSM.16.M88.4 R20, [R238+0x8000] ;  /* 0x00800000ee14783b */ /* 0x000eae0000000200 */
[----:B------:R-:W-:Y:S01]  /*83d0*/  HMMA.16816.F32.BF16 R44, R8, R46, R28 ;  /* 0x0000002e082c723c */ /* 0x000fe2000004181c */
[----:B------:R-:W-:Y:S07]  /*83e0*/  LDSM.16.M88.4 R28, [R238+0x9000] ;  /* 0x00900000ee1c783b */ /* 0x000fee0000000200 */
[----:B------:R-:W-:Y:S01]  /*83f0*/  HMMA.16816.F32.BF16 R36, R16, R38, RZ ;  /* 0x000000261024723c */ /* 0x000fe200000418ff */
[----:B------:R-:W3:Y:S07]  /*8400*/  LDSM.16.M88.4 R16, [R243] ;  /* 0x00000000f310783b */ /* 0x000eee0000000200 */
[C---:B-1----:R-:W-:Y:S08]  /*8410*/  HMMA.16816.F32.BF16 R220, R4.reuse, R32, R220 ;  /* 0x0000002004dc723c */ /* 0x042ff000000418dc */
[----:B------:R-:W-:Y:S08]  /*8420*/  HMMA.16816.F32.BF16 R248, R4, R34, R248 ;  /* 0x0000002204f8723c */ /* 0x000ff000000418f8 */
[----:B------:R-:W-:Y:S01]  /*8430*/  HMMA.16816.F32.BF16 R52, R8, R54, R36 ;  /* 0x000000360834723c */ /* 0x000fe20000041824 */
[----:B------:R-:W1:Y:S07]  /*8440*/  LDSM.16.M88.4 R8, [R238+0x8800] ;  /* 0x00880000ee08783b */ /* 0x000e6e0000000200 */
[-C--:B--2---:R-:W-:Y:S07]  /*8450*/  HMMA.16816.F32.BF16 R36, R4, R20.reuse, R216 ;  /* 0x000000140424723c */ /* 0x084fee00000418d8 */
[----:B------:R-:W-:Y:S01]  /*8460*/  MOV R216, R133 ;  /* 0x0000008500d87202 */ /* 0x000fe20000000f00 */
[----:B------:R-:W-:Y:S01]  /*8470*/  IMAD.MOV.U32 R217, RZ, RZ, R132 ;  /* 0x000000ffffd97224 */ /* 0x000fe200078e0084 */
[----:B---3--:R-:W-:Y:S01]  /*8480*/  HMMA.16816.F32.BF16 R48, R16, R20, R64 ;  /* 0x000000141030723c */ /* 0x008fe20000041840 */
        /* <DEDUP_REMOVED lines=8> */
[----:B------:R-:W-:-:S02]  /*8510*/  IMAD.MOV.U32 R64, RZ, RZ, R13 ;  /* 0x000000ffff407224 */ /* 0x000fc400078e000d */
[----:B------:R-:W-:Y:S02]  /*8520*/  IMAD.MOV.U32 R65, RZ, RZ, R12 ;  /* 0x000000ffff417224 */ /* 0x000fe400078e000c */
[----:B------:R-:W-:Y:S01]  /*8530*/  IMAD.MOV.U32 R67, RZ, RZ, R0 ;  /* 0x000000ffff437224 */ /* 0x000fe200078e0000 */
[C---:B------:R-:W-:Y:S08]  /*8540*/  HMMA.16816.F32.BF16 R220, R4.reuse, R30, R228 ;  /* 0x0000001e04dc723c */ /* 0x040ff000000418e4 */
[C---:B-1----:R-:W-:Y:S08]  /*8550*/  HMMA.16816.F32.BF16 R64, R4.reuse, R8, R64 ;  /* 0x000000080440723c */ /* 0x042ff00000041840 */
[C---:B------:R-:W-:Y:S08]  /*8560*/  HMMA.16816.F32.BF16 R60, R4.reuse, R22, R60 ;  /* 0x00000016043c723c */ /* 0x040ff0000004183c */
[----:B------:R-:W-:Y:S01]  /*8570*/  MOV R13, R220 ;  /* 0x000000dc000d7202 */ /* 0x000fe20000000f00 */
[----:B------:R-:W-:Y:S01]  /*8580*/  IMAD.MOV.U32 R12, RZ, RZ, R221 ;  /* 0x000000ffff0c7224 */ /* 0x000fe200078e00dd */
[----:B------:R-:W-:Y:S01]  /*8590*/  HMMA.16816.F32.BF16 R212, R4, R10, R212 ;  /* 0x0000000a04d4723c */ /* 0x000fe200000418d4 */
[----:B------:R-:W-:Y:S01]  /*85a0*/  IMAD.MOV.U32 R2, RZ, RZ, R222 ;  /* 0x000000ffff027224 */ /* 0x000fe200078e00de */
[----:B------:R-:W-:Y:S01]  /*85b0*/  LDSM.16.M88.4 R4, [R242+0x2000] ;  /* 0x00200000f204783b */ /* 0x000fe20000000200 */
[----:B------:R-:W-:-:S05]  /*85c0*/  IMAD.MOV.U32 R0, RZ, RZ, R223 ;  /* 0x000000ffff007224 */ /* 0x000fca00078e00df */
[C---:B------:R-:W-:Y:S01]  /*85d0*/  HMMA.16816.F32.BF16 R220, R16.reuse, R22, R40 ;  /* 0x0000001610dc723c */ /* 0x040fe20000041828 */
[----:B------:R-:W1:Y:S07]  /*85e0*/  LDSM.16.M88.4 R20, [R237] ;  /* 0x00000000ed14783b */ /* 0x000e6e0000000200 */
[C---:B------:R-:W-:Y:S08]  /*85f0*/  HMMA.16816.F32.BF16 R228, R16.reuse, R8, R208 ;  /* 0x0000000810e4723c */ /* 0x040ff000000418d0 */
[C---:B------:R-:W-:Y:S01]  /*8600*/  HMMA.16816.F32.BF16 R208, R16.reuse, R10, R52 ;  /* 0x0000000a10d0723c */ /* 0x040fe20000041834 */
[----:B------:R-:W2:Y:S06]  /*8610*/  LDSM.16.M88.4 R8, [R242] ;  /* 0x00000000f208783b */ /* 0x000eac0000000200 */
[----:B------:R-:W-:Y:S01]  /*8620*/  IMAD.MOV.U32 R52, RZ, RZ, R13 ;  /* 0x000000ffff347224 */ /* 0x000fe200078e000d */
[----:B------:R-:W-:Y:S01]  /*8630*/  HMMA.16816.F32.BF16 R140, R16, R28, R140 ;  /* 0x0000001c108c723c */ /* 0x000fe2000004188c */
[----:B------:R-:W-:Y:S01]  /*8640*/  IMAD.MOV.U32 R53, RZ, RZ, R12 ;  /* 0x000000ffff357224 */ /* 0x000fe200078e000c */
[----:B------:R-:W-:Y:S01]  /*8650*/  MOV R54, R2 ;  /* 0x0000000200367202 */ /* 0x000fe20000000f00 */
[----:B------:R-:W-:-:S05]  /*8660*/  IMAD.MOV.U32 R55, RZ, RZ, R0 ;  /* 0x000000ffff377224 */ /* 0x000fca00078e0000 */
[C---:B------:R-:W-:Y:S01]  /*8670*/  HMMA.16816.F32.BF16 R40, R16.reuse, R30, R56 ;  /* 0x0000001e1028723c */ /* 0x040fe20000041838 */
[----:B------:R-:W3:Y:S07]  /*8680*/  LDSM.16.M88.4 R28, [R237+0x1000] ;  /* 0x00100000ed1c783b */ /* 0x000eee0000000200 */
[C---:B------:R-:W-:Y:S08]  /*8690*/  HMMA.16816.F32.BF16 R224, R16.reuse, R32, R224 ;  /* 0x0000002010e0723c */ /* 0x040ff000000418e0 */
[----:B------:R-:W-:Y:S01]  /*86a0*/  HMMA.16816.F32.BF16 R44, R16, R34, R44 ;  /* 0x00000022102c723c */ /* 0x000fe2000004182c */
[----:B------:R-:W4:Y:S04]  /*86b0*/  LDSM.16.M88.4 R16, [R237+0x800] ;  /* 0x00080000ed10783b */ /* 0x000f280000000200 */
[----:B------:R-:W4:Y:S03]  /*86c0*/  LDSM.16.M88.4 R32, [R237+0x1800] ;  /* 0x00180000ed20783b */ /* 0x000f260000000200 */
[----:B------:R-:W-:Y:S01]  /*86d0*/  IMAD.MOV.U32 R13, RZ, RZ, R40 ;  /* 0x000000ffff0d7224 */ /* 0x000fe200078e0028 */
[----:B-1----:R-:W-:Y:S01]  /*86e0*/  HMMA.16816.F32.BF16 R56, R4, R22, R60 ;  /* 0x000000160438723c */ /* 0x002fe2000004183c */
[----:B------:R-:W-:-:S02]  /*86f0*/  IMAD.MOV.U32 R12, RZ, RZ, R41 ;  /* 0x000000ffff0c7224 */ /* 0x000fc400078e0029 */
[----:B------:R-:W-:Y:S02]  /*8700*/  IMAD.MOV.U32 R2, RZ, RZ, R42 ;  /* 0x000000ffff027224 */ /* 0x000fe400078e002a */
[----:B------:R-:W-:-:S03]  /*8710*/  IMAD.MOV.U32 R0, RZ, RZ, R43 ;  /* 0x000000ffff007224 */ /* 0x000fc600078e002b */
[-C--:B------:R-:W-:Y:S08]  /*8720*/  HMMA.16816.F32.BF16 R40, R4, R20.reuse, R36 ;  /* 0x000000140428723c */ /* 0x080ff00000041824 */
[----:B--2---:R-:W-:Y:S07]  /*8730*/  HMMA.16816.F32.BF16 R36, R8, R20, R48 ;  /* 0x000000140824723c */ /* 0x004fee0000041830 */
[----:B------:R-:W-:Y:S01]  /*8740*/  MOV R48, R133 ;  /* 0x0000008500307202 */ /* 0x000fe20000000f00 */
[----:B------:R-:W-:Y:S01]  /*8750*/  IMAD.MOV.U32 R49, RZ, RZ, R132 ;  /* 0x000000ffff317224 */ /* 0x000fe200078e0084 */
[----:B------:R-:W-:Y:S01]  /*8760*/  MOV R138, R58 ;  /* 0x0000003a008a7202 */ /* 0x000fe20000000f00 */
[----:B------:R-:W-:Y:S01]  /*8770*/  IMAD.MOV.U32 R50, RZ, RZ, R27 ;  /* 0x000000ffff327224 */ /* 0x000fe200078e001b */
[----:B---3--:R-:W-:Y:S01]  /*8780*/  HMMA.16816.F32.BF16 R52, R4, R30, R52 ;  /* 0x0000001e0434723c */ /* 0x008fe20000041834 */
[----:B------:R-:W-:-:S02]  /*8790*/  IMAD.MOV.U32 R51, RZ, RZ, R26 ;  /* 0x000000ffff337224 */ /* 0x000fc400078e001a */
[----:B------:R-:W-:Y:S02]  /*87a0*/  IMAD.MOV.U32 R245, RZ, RZ, R56 ;  /* 0x000000fffff57224 */ /* 0x000fe400078e0038 */
[----:B------:R-:W-:Y:S02]  /*87b0*/  IMAD.MOV.U32 R139, RZ, RZ, R57 ;  /* 0x000000ffff8b7224 */ /* 0x000fe400078e0039 */
[----:B------:R-:W-:Y:S01]  /*87c0*/  IMAD.MOV.U32 R137, RZ, RZ, R59 ;  /* 0x000000ffff897224 */ /* 0x000fe200078e003b */
[C---:B----4-:R-:W-:Y:S07]  /*87d0*/  HMMA.16816.F32.BF16 R60, R4.reuse, R18, R212 ;  /* 0x00000012043c723c */ /* 0x050fee00000418d4 */
[----:B------:R-:W-:Y:S01]  /*87e0*/  IMAD.MOV.U32 R212, RZ, RZ, R13 ;  /* 0x000000ffffd47224 */ /* 0x000fe200078e000d */
[----:B------:R-:W-:Y:S01]  /*87f0*/  HMMA.16816.F32.BF16 R48, R4, R32, R48 ;  /* 0x000000200430723c */ /* 0x000fe20000041830 */
[----:B------:R-:W-:-:S02]  /*8800*/  IMAD.MOV.U32 R213, RZ, RZ, R12 ;  /* 0x000000ffffd57224 */ /* 0x000fc400078e000c */
[----:B------:R-:W-:Y:S02]  /*8810*/  IMAD.MOV.U32 R214, RZ, RZ, R2 ;  /* 0x000000ffffd67224 */ /* 0x000fe400078e0002 */
[----:B------:R-:W-:-:S03]  /*8820*/  IMAD.MOV.U32 R215, RZ, RZ, R0 ;  /* 0x000000ffffd77224 */ /* 0x000fc600078e0000 */
[----:B------:R-:W-:Y:S08]  /*8830*/  HMMA.16816.F32.BF16 R64, R4, R16, R64 ;  /* 0x000000100440723c */ /* 0x000ff00000041840 */
[----:B------:R-:W-:Y:S08]  /*8840*/  HMMA.16816.F32.BF16 R212, R8, R30, R212 ;  /* 0x0000001e08d4723c */ /* 0x000ff000000418d4 */
[----:B------:R-:W-:Y:S01]  /*8850*/  MOV R133, R48 ;  /* 0x0000003000857202 */ /* 0x000fe20000000f00 */
[----:B------:R-:W-:Y:S01]  /*8860*/  IMAD.MOV.U32 R132, RZ, RZ, R49 ;  /* 0x000000ffff847224 */ /* 0x000fe200078e0031 */
[----:B------:R-:W-:Y:S01]  /*8870*/  HMMA.16816.F32.BF16 R56, R4, R28, R216 ;  /* 0x0000001c0438723c */ /* 0x000fe200000418d8 */
[----:B------:R-:W-:-:S02]  /*8880*/  IMAD.MOV.U32 R27, RZ, RZ, R50 ;  /* 0x000000ffff1b7224 */ /* 0x000fc400078e0032 */
[----:B------:R-:W-:-:S05]  /*8890*/  IMAD.MOV.U32 R26, RZ, RZ, R51 ;  /* 0x000000ffff1a7224 */ /* 0x000fca00078e0033 */
[----:B------:R-:W-:Y:S01]  /*88a0*/  HMMA.16816.F32.BF16 R48, R4, R34, R248 ;  /* 0x000000220430723c */ /* 0x000fe200000418f8 */
[----:B------:R-:W-:Y:S05]  /*88b0*/  LDSM.16.M88.4 R4, [R240+0x6000] ;  /* 0x00600000f004783b */ /* 0x000fea0000000200 */
[----:B------:R-:W-:Y:S01]  /*88c0*/  IMAD.MOV.U32 R13, RZ, RZ, R212 ;  /* 0x000000ffff0d7224 */ /* 0x000fe200078e00d4 */
[----:B------:R-:W-:Y:S01]  /*88d0*/  MOV R2, R214 ;  /* 0x000000d600027202 */ /* 0x000fe20000000f00 */
[----:B------:R-:W-:Y:S01]  /*88e0*/  HMMA.16816.F32.BF16 R220, R8, R22, R220 ;  /* 0x0000001608dc723c */ /* 0x000fe200000418dc */
[----:B------:R-:W-:Y:S01]  /*88f0*/  IMAD.MOV.U32 R12, RZ, RZ, R213 ;  /* 0x000000ffff0c7224 */ /* 0x000fe200078e00d5 */
[----:B------:R-:W1:Y:S01]  /*8900*/  LDSM.16.M88.4 R20, [R232+0xa000] ;  /* 0x00a00000e814783b */ /* 0x000e620000000200 */
[----:B------:R-:W-:-:S05]  /*8910*/  IMAD.MOV.U32 R0, RZ, RZ, R215 ;  /* 0x000000ffff007224 */ /* 0x000fca00078e00d7 */
[C---:B------:R-:W-:Y:S08]  /*8920*/  HMMA.16816.F32.BF16 R228, R8.reuse, R16, R228 ;  /* 0x0000001008e4723c */ /* 0x040ff000000418e4 */
[C---:B------:R-:W-:Y:S01]  /*8930*/  HMMA.16816.F32.BF16 R216, R8.reuse, R18, R208 ;  /* 0x0000001208d8723c */ /* 0x040fe200000418d0 */
[----:B------:R-:W2:Y:S07]  /*8940*/  LDSM.16.M88.4 R16, [R240+0x4000] ;  /* 0x00400000f010783b */ /* 0x000eae0000000200 */
[C---:B------:R-:W-:Y:S01]  /*8950*/  HMMA.16816.F32.BF16 R140, R8.reuse, R28, R140 ;  /* 0x0000001c088c723c */ /* 0x040fe2000004188c */
[----:B------:R-:W3:Y:S07]  /*8960*/  LDSM.16.M88.4 R28, [R232+0xb000] ;  /* 0x00b00000e81c783b */ /* 0x000eee0000000200 */
[C---:B------:R-:W-:Y:S07]  /*8970*/  HMMA.16816.F32.BF16 R248, R8.reuse, R32, R224 ;  /* 0x0000002008f8723c */ /* 0x040fee00000418e0 */
[----:B------:R-:W-:Y:S01]  /*8980*/  IMAD.MOV.U32 R224, RZ, RZ, R245 ;  /* 0x000000ffffe07224 */ /* 0x000fe200078e00f5 */
[----:B------:R-:W-:Y:S01]  /*8990*/  HMMA.16816.F32.BF16 R212, R8, R34, R44 ;  /* 0x0000002208d4723c */ /* 0x000fe2000004182c */
[----:B------:R-:W4:Y:S01]  /*89a0*/  LDSM.16.M88.4 R8, [R232+0xa800] ;  /* 0x00a80000e808783b */ /* 0x000f220000000200 */
[----:B------:R-:W-:-:S02]  /*89b0*/  IMAD.MOV.U32 R225, RZ, RZ, R139 ;  /* 0x000000ffffe17224 */ /* 0x000fc400078e008b */
[----:B------:R-:W-:Y:S01]  /*89c0*/  IMAD.MOV.U32 R226, RZ, RZ, R138 ;  /* 0x000000ffffe27224 */ /* 0x000fe200078e008a */
[----:B------:R-:W4:Y:S01]  /*89d0*/  LDSM.16.M88.4 R32, [R232+0xb800] ;  /* 0x00b80000e820783b */ /* 0x000f220000000200 */
[----:B------:R-:W-:Y:S01]  /*89e0*/  IMAD.MOV.U32 R227, RZ, RZ, R137 ;  /* 0x000000ffffe37224 */ /* 0x000fe200078e0089 */
[----:B------:R-:W-:Y:S01]  /*89f0*/  MOV R44, R133 ;  /* 0x00000085002c7202 */ /* 0x000fe20000000f00 */
[----:B------:R-:W-:Y:S01]  /*8a00*/  IMAD.MOV.U32 R45, RZ, RZ, R132 ;  /* 0x000000ffff2d7224 */ /* 0x000fe200078e0084 */
[----:B-1----:R-:W-:Y:S01]  /*8a10*/  HMMA.16816.F32.BF16 R208, R4, R20, R40 ;  /* 0x0000001404d0723c */ /* 0x002fe20000041828 */
[----:B------:R-:W-:Y:S02]  /*8a20*/  IMAD.MOV.U32 R46, RZ, RZ, R27 ;  /* 0x000000ffff2e7224 */ /* 0x000fe400078e001b */
[----:B------:R-:W-:-:S05]  /*8a30*/  IMAD.MOV.U32 R47, RZ, RZ, R26 ;  /* 0x000000ffff2f7224 */ /* 0x000fca00078e001a */
[----:B------:R-:W-:Y:S08]  /*8a40*/  HMMA.16816.F32.BF16 R224, R4, R22, R224 ;  /* 0x0000001604e0723c */ /* 0x000ff000000418e0 */
[----:B--2---:R-:W-:Y:S08]  /*8a50*/  HMMA.16816.F32.BF16 R36, R16, R20, R36 ;  /* 0x000000141024723c */ /* 0x004ff00000041824 */
[C---:B---3--:R-:W-:Y:S08]  /*8a60*/  HMMA.16816.F32.BF16 R52, R4.reuse, R30, R52 ;  /* 0x0000001e0434723c */ /* 0x048ff00000041834 */
[----:B----4-:R-:W-:Y:S01]  /*8a70*/  HMMA.16816.F32.BF16 R40, R4, R8, R64 ;  /* 0x000000080428723c */ /* 0x010fe20000041840 */
[----:B------:R-:W-:Y:S01]  /*8a80*/  IMAD.MOV.U32 R133, RZ, RZ, R224 ;  /* 0x000000ffff857224 */ /* 0x000fe200078e00e0 */
[----:B------:R-:W-:Y:S01]  /*8a90*/  MOV R27, R226 ;  /* 0x000000e2001b7202 */ /* 0x000fe20000000f00 */
[----:B------:R-:W-:-:S02]  /*8aa0*/  IMAD.MOV.U32 R132, RZ, RZ, R225 ;  /* 0x000000ffff847224 */ /* 0x000fc400078e00e1 */
[----:B------:R-:W-:-:S03]  /*8ab0*/  IMAD.MOV.U32 R26, RZ, RZ, R227 ;  /* 0x000000ffff1a7224 */ /* 0x000fc600078e00e3 */
[----:B------:R-:W-:Y:S08]  /*8ac0*/  HMMA.16816.F32.BF16 R64, R4, R28, R56 ;  /* 0x0000001c0440723c */ /* 0x000ff00000041838 */
[----:B------:R-:W-:Y:S07]  /*8ad0*/  HMMA.16816.F32.BF16 R56, R16, R10, R216 ;  /* 0x0000000a1038723c */ /* 0x000fee00000418d8 */
[----:B------:R-:W-:Y:S01]  /*8ae0*/  MOV R216, R13 ;  /* 0x0000000d00d87202 */ /* 0x000fe20000000f00 */
[----:B------:R-:W-:Y:S01]  /*8af0*/  IMAD.MOV.U32 R217, RZ, RZ, R12 ;  /* 0x000000ffffd97224 */ /* 0x000fe200078e000c */
[----:B------:R-:W-:Y:S01]  /*8b00*/  HMMA.16816.F32.BF16 R44, R4, R32, R44 ;  /* 0x00000020042c723c */ /* 0x000fe2000004182c */
[----:B------:R-:W-:-:S02]  /*8b10*/  IMAD.MOV.U32 R218, RZ, RZ, R2 ;  /* 0x000000ffffda7224 */ /* 0x000fc400078e0002 */
[----:B------:R-:W-:Y:S02]  /*8b20*/  IMAD.MOV.U32 R219, RZ, RZ, R0 ;  /* 0x000000ffffdb7224 */ /* 0x000fe400078e0000 */
[----:B------:R-:W-:Y:S02]  /*8b30*/  IMAD.MOV.U32 R137, RZ, RZ, R41 ;  /* 0x000000ffff897224 */ /* 0x000fe400078e0029 */
[----:B------:R-:W-:Y:S01]  /*8b40*/  IMAD.MOV.U32 R20, RZ, RZ, R43 ;  /* 0x000000ffff147224 */ /* 0x000fe200078e002b */
[----:B------:R-:W-:Y:S01]  /*8b50*/  HMMA.16816.F32.BF16 R224, R4, R10, R60 ;  /* 0x0000000a04e0723c */ /* 0x000fe2000004183c */
[----:B------:R-:W-:Y:S02]  /*8b60*/  IMAD.MOV.U32 R138, RZ, RZ, R40 ;  /* 0x000000ffff8a7224 */ /* 0x000fe400078e0028 */
[----:B------:R-:W-:-:S05]  /*8b70*/  IMAD.MOV.U32 R21, RZ, RZ, R42 ;  /* 0x000000ffff157224 */ /* 0x000fca00078e002a */
[C---:B------:R-:W-:Y:S08]  /*8b80*/  HMMA.16816.F32.BF16 R216, R16.reuse, R30, R216 ;  /* 0x0000001e10d8723c */ /* 0x040ff000000418d8 */
[----:B------:R-:W-:Y:S01]  /*8b90*/  MOV R43, R44 ;  /* 0x0000002c002b7202 */ /* 0x000fe20000000f00 */
[----:B------:R-:W-:Y:S01]  /*8ba0*/  IMAD.MOV.U32 R41, RZ, RZ, R46 ;  /* 0x000000ffff297224 */ /* 0x000fe200078e002e */
[----:B------:R-:W-:Y:S01]  /*8bb0*/  HMMA.16816.F32.BF16 R60, R16, R28, R140 ;  /* 0x0000001c103c723c */ /* 0x000fe2000004188c */
[----:B------:R-:W-:Y:S01]  /*8bc0*/  IMAD.MOV.U32 R42, RZ, RZ, R45 ;  /* 0x000000ffff2a7224 */ /* 0x000fe200078e002d */
[----:B------:R-:W-:Y:S01]  /*8bd0*/  LDSM.16.M88.4 R28, [R239+0x3000] ;  /* 0x00300000ef1c783b */ /* 0x000fe20000000200 */
[----:B------:R-:W-:-:S05]  /*8be0*/  IMAD.MOV.U32 R40, RZ, RZ, R47 ;  /* 0x000000ffff287224 */ /* 0x000fca00078e002f */
[----:B------:R-:W-:Y:S06]  /*8bf0*/  HMMA.16816.F32.BF16 R44, R16, R22, R220 ;  /* 0x00000016102c723c */ /* 0x000fec00000418dc */
[----:B------:R-:W-:Y:S01]  /*8c00*/  IMAD.MOV.U32 R13, RZ, RZ, R216 ;  /* 0x000000ffff0d7224 */ /* 0x000fe200078e00d8 */
[----:B------:R-:W-:Y:S01]  /*8c10*/  MOV R222, R41 ;  /* 0x0000002900de7202 */ /* 0x000fe20000000f00 */
[----:B------:R-:W-:Y:S01]  /*8c20*/  IMAD.MOV.U32 R220, RZ, RZ, R43 ;  /* 0x000000ffffdc7224 */ /* 0x000fe200078e002b */
[----:B------:R-:W-:Y:S01]  /*8c30*/  MOV R2, R218 ;  /* 0x000000da00027202 */ /* 0x000fe20000000f00 */
[----:B------:R-:W-:Y:S01]  /*8c40*/  IMAD.MOV.U32 R221, RZ, RZ, R42 ;  /* 0x000000ffffdd7224 */ /* 0x000fe200078e002a */
[----:B------:R-:W-:Y:S01]  /*8c50*/  HMMA.16816.F32.BF16 R48, R4, R34, R48 ;  /* 0x000000220430723c */ /* 0x000fe20000041830 */
[----:B------:R-:W-:Y:S01]  /*8c60*/  IMAD.MOV.U32 R223, RZ, RZ, R40 ;  /* 0x000000ffffdf7224 */ /* 0x000fe200078e0028 */
[----:B------:R-:W-:Y:S01]  /*8c70*/  LDSM.16.M88.4 R4, [R241+0x6000] ;  /* 0x00600000f104783b */ /* 0x000fe20000000200 */
[----:B------:R-:W-:-:S02]  /*8c80*/  IMAD.MOV.U32 R12, RZ, RZ, R217 ;  /* 0x000000ffff0c7224 */ /* 0x000fc400078e00d9 */
[----:B------:R-:W-:-:S03]  /*8c90*/  IMAD.MOV.U32 R0, RZ, RZ, R219 ;  /* 0x000000ffff007224 */ /* 0x000fc600078e00db */
[C---:B------:R-:W-:Y:S01]  /*8ca0*/  HMMA.16816.F32.BF16 R40, R16.reuse, R8, R228 ;  /* 0x000000081028723c */ /* 0x040fe200000418e4 */
[----:B------:R-:W1:Y:S06]  /*8cb0*/  LDSM.16.M88.4 R8, [R241+0x4000] ;  /* 0x00400000f108783b */ /* 0x000e6c0000000200 */
[----:B------:R-:W-:Y:S01]  /*8cc0*/  IMAD.MOV.U32 R230, RZ, RZ, R21 ;  /* 0x000000ffffe67224 */ /* 0x000fe200078e0015 */
[----:B------:R-:W-:Y:S01]  /*8cd0*/  HMMA.16816.F32.BF16 R216, R16, R32, R248 ;  /* 0x0000002010d8723c */ /* 0x000fe200000418f8 */
[----:B------:R-:W-:Y:S02]  /*8ce0*/  IMAD.MOV.U32 R231, RZ, RZ, R20 ;  /* 0x000000ffffe77224 */ /* 0x000fe400078e0014 */
[----:B------:R-:W2:Y:S01]  /*8cf0*/  LDSM.16.M88.4 R20, [R239+0x2000] ;  /* 0x00200000ef14783b */ /* 0x000ea20000000200 */
[----:B------:R-:W-:-:S02]  /*8d00*/  IMAD.MOV.U32 R228, RZ, RZ, R138 ;  /* 0x000000ffffe47224 */ /* 0x000fc400078e008a */
[----:B------:R-:W-:Y:S02]  /*8d10*/  IMAD.MOV.U32 R229, RZ, RZ, R137 ;  /* 0x000000ffffe57224 */ /* 0x000fe400078e0089 */
[----:B------:R-:W-:Y:S01]  /*8d20*/  HMMA.16816.F32.BF16 R140, R16, R34, R212 ;  /* 0x00000022108c723c */ /* 0x000fe200000418d4 */
[----:B------:R-:W3:Y:S01]  /*8d30*/  LDSM.16.M88.4 R16, [R239+0x2800] ;  /* 0x00280000ef10783b */ /* 0x000ee20000000200 */
[----:B------:R-:W-:Y:S02]  /*8d40*/  IMAD.MOV.U32 R248, RZ, RZ, R133 ;  /* 0x000000fffff87224 */ /* 0x000fe400078e0085 */
[----:B------:R-:W-:Y:S01]  /*8d50*/  IMAD.MOV.U32 R249, RZ, RZ, R132 ;  /* 0x000000fffff97224 */ /* 0x000fe200078e0084 */
[----:B------:R-:W4:Y:S01]  /*8d60*/  LDSM.16.M88.4 R32, [R239+0x3800] ;  /* 0x00380000ef20783b */ /* 0x000f220000000200 */
[----:B------:R-:W-:Y:S01]  /*8d70*/  IMAD.MOV.U32 R250, RZ, RZ, R27 ;  /* 0x000000fffffa7224 */ /* 0x000fe200078e001b */
[----:B------:R-:W-:Y:S01]  /*8d80*/  MOV R212, R13 ;  /* 0x0000000d00d47202 */ /* 0x000fe20000000f00 */
[----:B------:R-:W-:-:S02]  /*8d90*/  IMAD.MOV.U32 R251, RZ, RZ, R26 ;  /* 0x000000fffffb7224 */ /* 0x000fc400078e001a */
[----:B------:R-:W-:Y:S02]  /*8da0*/  IMAD.MOV.U32 R213, RZ, RZ, R12 ;  /* 0x000000ffffd57224 */ /* 0x000fe400078e000c */
[----:B------:R-:W-:Y:S02]  /*8db0*/  IMAD.MOV.U32 R214, RZ, RZ, R2 ;  /* 0x000000ffffd67224 */ /* 0x000fe400078e0002 */
[----:B------:R-:W-:-:S07]  /*8dc0*/  IMAD.MOV.U32 R215, RZ, RZ, R0 ;  /* 0x000000ffffd77224 */ /* 0x000fce00078e0000 */
[----:B-1----:R-:W-:Y:S08]  /*8dd0*/  HMMA.16816.F32.BF16 R212, R8, R30, R212 ;  /* 0x0000001e08d4723c */ /* 0x002ff000000418d4 */
[C---:B--2---:R-:W-:Y:S08]  /*8de0*/  HMMA.16816.F32.BF16 R248, R4.reuse, R22, R248 ;  /* 0x0000001604f8723c */ /* 0x044ff000000418f8 */
[C---:B---3--:R-:W-:Y:S08]  /*8df0*/  HMMA.16816.F32.BF16 R228, R4.reuse, R16, R228 ;  /* 0x0000001004e4723c */ /* 0x048ff000000418e4 */
[-C--:B------:R-:W-:Y:S08]  /*8e00*/  HMMA.16816.F32.BF16 R208, R4, R20.reuse, R208 ;  /* 0x0000001404d0723c */ /* 0x080ff000000418d0 */
[----:B------:R-:W-:Y:S01]  /*8e10*/  HMMA.16816.F32.BF16 R36, R8, R20, R36 ;  /* 0x000000140824723c */ /* 0x000fe20000041824 */
[----:B------:R-:W-:Y:S01]  /*8e20*/  IMAD.MOV.U32 R13, RZ, RZ, R248 ;  /* 0x000000ffff0d7224 */ /* 0x000fe200078e00f8 */
[----:B------:R-:W-:Y:S01]  /*8e30*/  MOV R2, R250 ;  /* 0x000000fa00027202 */ /* 0x000fe20000000f00 */
[----:B------:R-:W-:-:S02]  /*8e40*/  IMAD.MOV.U32 R12, RZ, RZ, R249 ;  /* 0x000000ffff0c7224 */ /* 0x000fc400078e00f9 */
[----:B------:R-:W-:-:S03]  /*8e50*/  IMAD.MOV.U32 R0, RZ, RZ, R251 ;  /* 0x000000ffff007224 */ /* 0x000fc600078e00fb */
[----:B------:R-:W-:Y:S01]  /*8e60*/  IMAD.MOV.U32 R21, RZ, RZ, R230 ;  /* 0x000000ffff157224 */ /* 0x000fe200078e00e6 */
[----:B------:R-:W-:Y:S01]  /*8e70*/  HMMA.16816.F32.BF16 R248, R4, R18, R224 ;  /* 0x0000001204f8723c */ /* 0x000fe200000418e0 */
[----:B------:R-:W-:Y:S02]  /*8e80*/  IMAD.MOV.U32 R20, RZ, RZ, R231 ;  /* 0x000000ffff147224 */ /* 0x000fe400078e00e7 */
[----:B------:R-:W-:Y:S02]  /*8e90*/  IMAD.MOV.U32 R27, RZ, RZ, R228 ;  /* 0x000000ffff1b7224 */ /* 0x000fe400078e00e4 */
[----:B------:R-:W-:-:S03]  /*8ea0*/  IMAD.MOV.U32 R26, RZ, RZ, R229 ;  /* 0x000000ffff1a7224 */ /* 0x000fc600078e00e5 */
[----:B------:R-:W-:Y:S07]  /*8eb0*/  HMMA.16816.F32.BF16 R224, R4, R30, R52 ;  /* 0x0000001e04e0723c */ /* 0x000fee0000041834 */
[----:B------:R-:W-:Y:S01]  /*8ec0*/  MOV R30, R2 ;  /* 0x00000002001e7202 */ /* 0x000fe20000000f00 */
[----:B------:R-:W-:Y:S01]  /*8ed0*/  HMMA.16816.F32.BF16 R52, R8, R22, R44 ;  /* 0x000000160834723c */ /* 0x000fe2000004182c */
[----:B------:R-:W-:-:S07]  /*8ee0*/  IMAD.MOV.U32 R31, RZ, RZ, R0 ;  /* 0x000000ffff1f7224 */ /* 0x000fce00078e0000 */
[----:B------:R-:W-:Y:S08]  /*8ef0*/  HMMA.16816.F32.BF16 R228, R4, R28, R64 ;  /* 0x0000001c04e4723c */ /* 0x000ff00000041840 */
[----:B------:R-:W-:Y:S07]  /*8f00*/  HMMA.16816.F32.BF16 R44, R8, R18, R56 ;  /* 0x00000012082c723c */ /* 0x000fee0000041838 */
[----:B------:R-:W-:Y:S01]  /*8f10*/  IMAD.MOV.U32 R58, RZ, RZ, R21 ;  /* 0x000000ffff3a7224 */ /* 0x000fe200078e0015 */
[----:B----4-:R-:W-:Y:S01]  /*8f20*/  HMMA.16816.F32.BF16 R220, R4, R32, R220 ;  /* 0x0000002004dc723c */ /* 0x010fe200000418dc */
[----:B------:R-:W-:Y:S01]  /*8f30*/  IMAD.MOV.U32 R59, RZ, RZ, R20 ;  /* 0x000000ffff3b7224 */ /* 0x000fe200078e0014 */
[----:B------:R-:W-:Y:S01]  /*8f40*/  MOV R56, R27 ;  /* 0x0000001b00387202 */ /* 0x000fe20000000f00 */
[----:B------:R-:W-:Y:S01]  /*8f50*/  LDSM.16.M88.4 R20, [R238+0xa000] ;  /* 0x00a00000ee14783b */ /* 0x000fe20000000200 */
[----:B------:R-:W-:-:S04]  /*8f60*/  IMAD.MOV.U32 R57, RZ, RZ, R26 ;  /* 0x000000ffff397224 */ /* 0x000fc800078e001a */
[----:B------:R-:W-:Y:S01]  /*8f70*/  HMMA.16816.F32.BF16 R64, R4, R34, R48 ;  /* 0x000000220440723c */ /* 0x000fe20000041830 */
[----:B------:R-:W1:Y:S07]  /*8f80*/  LDSM.16.M88.4 R4, [R243+0x6000] ;  /* 0x00600000f304783b */ /* 0x000e6e0000000200 */
[C---:B------:R-:W-:Y:S01]  /*8f90*/  HMMA.16816.F32.BF16 R48, R8.reuse, R16, R40 ;  /* 0x000000100830723c */ /* 0x040fe20000041828 */
[----:B------:R-:W2:Y:S07]  /*8fa0*/  LDSM.16.M88.4 R16, [R243+0x4000] ;  /* 0x00400000f310783b */ /* 0x000eae0000000200 */
[C---:B------:R-:W-:Y:S07]  /*8fb0*/  HMMA.16816.F32.BF16 R40, R8.reuse, R28, R60 ;  /* 0x0000001c0828723c */ /* 0x040fee000004183c */
[----:B------:R-:W-:Y:S01]  /*8fc0*/  IMAD.MOV.U32 R28, RZ, RZ, R13 ;  /* 0x000000ffff1c7224 */ /* 0x000fe200078e000d */
[----:B------:R-:W-:Y:S01]  /*8fd0*/  HMMA.16816.F32.BF16 R216, R8, R32, R216 ;  /* 0x0000002008d8723c */ /* 0x000fe200000418d8 */
[----:B------:R-:W-:-:S07]  /*8fe0*/  IMAD.MOV.U32 R29, RZ, RZ, R12 ;  /* 0x000000ffff1d7224 */ /* 0x000fce00078e000c */
[----:B------:R-:W-:Y:S01]  /*8ff0*/  HMMA.16816.F32.BF16 R140, R8, R34, R140 ;  /* 0x00000022088c723c */ /* 0x000fe2000004188c */
[----:B------:R-:W3:Y:S04]  /*9000*/  LDSM.16.M88.4 R8, [R238+0xa800] ;  /* 0x00a80000ee08783b */ /* 0x000ee80000000200 */
[----:B------:R-:W4:Y:S03]  /*9010*/  LDSM.16.M88.4 R32, [R238+0xb000] ;  /* 0x00b00000ee20783b */ /* 0x000f260000000200 */
[----:B-1----:R-:W-:Y:S08]  /*9020*/  HMMA.16816.F32.BF16 R28, R4, R22, R28 ;  /* 0x00000016041c723c */ /* 0x002ff0000004181c */
[-C--:B--2---:R-:W-:Y:S01]  /*9030*/  HMMA.16816.F32.BF16 R60, R16, R20.reuse, R36 ;  /* 0x00000014103c723c */ /* 0x084fe20000041824 */
[----:B------:R-:W1:Y:S07]  /*9040*/  LDSM.16.M88.4 R36, [R238+0xb800] ;  /* 0x00b80000ee24783b */ /* 0x000e6e0000000200 */
[----:B------:R-:W-:Y:S08]  /*9050*/  HMMA.16816.F32.BF16 R208, R4, R20, R208 ;  /* 0x0000001404d0723c */ /* 0x000ff000000418d0 */
[----:B------:R-:W-:-:S02]  /*9060*/  IMAD.MOV.U32 R132, RZ, RZ, R28 ;  /* 0x000000ffff847224 */ /* 0x000fc400078e001c */
[----:B------:R-:W-:Y:S02]  /*9070*/  IMAD.MOV.U32 R27, RZ, RZ, R29 ;  /* 0x000000ffff1b7224 */ /* 0x000fe400078e001d */
[----:B------:R-:W-:Y:S02]  /*9080*/  IMAD.MOV.U32 R26, RZ, RZ, R30 ;  /* 0x000000ffff1a7224 */ /* 0x000fe400078e001e */
[----:B------:R-:W-:Y:S02]  /*9090*/  IMAD.MOV.U32 R13, RZ, RZ, R31 ;  /* 0x000000ffff0d7224 */ /* 0x000fe400078e001f */
[C---:B---3--:R-:W-:Y:S08]  /*90a0*/  HMMA.16816.F32.BF16 R28, R4.reuse, R8, R56 ;  /* 0x00000008041c723c */ /* 0x048ff00000041838 */
[C---:B------:R-:W-:Y:S08]  /*90b0*/  HMMA.16816.F32.BF16 R248, R4.reuse, R10, R248 ;  /* 0x0000000a04f8723c */ /* 0x040ff000000418f8 */
[C---:B----4-:R-:W-:Y:S08]  /*90c0*/  HMMA.16816.F32.BF16 R228, R4.reuse, R32, R228 ;  /* 0x0000002004e4723c */ /* 0x050ff000000418e4 */
[----:B------:R-:W-:Y:S01]  /*90d0*/  MOV R137, R28 ;  /* 0x0000001c00897202 */ /* 0x000fe20000000f00 */
[----:B------:R-:W-:Y:S01]  /*90e0*/  IMAD.MOV.U32 R133, RZ, RZ, R29 ;  /* 0x000000ffff857224 */ /* 0x000fe200078e001d */
[----:B------:R-:W-:Y:S01]  /*90f0*/  HMMA.16816.F32.BF16 R224, R4, R34, R224 ;  /* 0x0000002204e0723c */ /* 0x000fe200000418e0 */
[----:B------:R-:W-:-:S02]  /*9100*/  IMAD.MOV.U32 R21, RZ, RZ, R30 ;  /* 0x000000ffff157224 */ /* 0x000fc400078e001e */
[----:B------:R-:W-:-:S05]  /*9110*/  IMAD.MOV.U32 R20, RZ, RZ, R31 ;  /* 0x000000ffff147224 */ /* 0x000fca00078e001f */
[C---:B-1----:R-:W-:Y:S08]  /*9120*/  HMMA.16816.F32.BF16 R28, R4.reuse, R38, R64 ;  /* 0x00000026041c723c */ /* 0x042ff00000041840 */
[----:B------:R-:W-:Y:S01]  /*9130*/  HMMA.16816.F32.BF16 R220, R4, R36, R220 ;  /* 0x0000002404dc723c */ /* 0x000fe200000418dc */
[----:B------:R-:W-:Y:S07]  /*9140*/  LDSM.16.M88.4 R4, [R242+0x4000] ;  /* 0x00400000f204783b */ /* 0x000fee0000000200 */
[C---:B------:R-:W-:Y:S08]  /*9150*/  HMMA.16816.F32.BF16 R64, R16.reuse, R22, R52 ;  /* 0x000000161040723c */ /* 0x040ff00000041834 */
[----:B------:R-:W-:Y:S01]  /*9160*/  IMAD.MOV.U32 R12, RZ, RZ, R30 ;  /* 0x000000ffff0c7224 */ /* 0x000fe200078e001e */
[----:B------:R-:W-:Y:S01]  /*9170*/  MOV R2, R28 ;  /* 0x0000001c00027202 */ /* 0x000fe20000000f00 */
[----:B------:R-:W-:Y:S01]  /*9180*/  IMAD.MOV.U32 R0, RZ, RZ, R29 ;  /* 0x000000ffff007224 */ /* 0x000fe200078e001d */
[----:B------:R-:W-:Y:S01]  /*9190*/  HMMA.16816.F32.BF16 R56, R16, R8, R48 ;  /* 0x000000081038723c */ /* 0x000fe20000041830 */
[----:B------:R-:W-:-:S02]  /*91a0*/  IMAD.MOV.U32 R252, RZ, RZ, R31 ;  /* 0x000000fffffc7224 */ /* 0x000fc400078e001f */
[----:B------:R-:W1:Y:S05]  /*91b0*/  LDSM.16.M88.4 R28, [R237+0x2000] ;  /* 0x00200000ed1c783b */ /* 0x000e6a0000000200 */
[C---:B------:R-:W-:Y:S01]  /*91c0*/  HMMA.16816.F32.BF16 R52, R16.reuse, R10, R44 ;  /* 0x0000000a1034723c */ /* 0x040fe2000004182c */
[----:B------:R-:W2:Y:S07]  /*91d0*/  LDSM.16.M88.4 R8, [R242+0x6000] ;  /* 0x00600000f208783b */ /* 0x000eae0000000200 */
[C---:B------:R-:W-:Y:S08]  /*91e0*/  HMMA.16816.F32.BF16 R48, R16.reuse, R32, R40 ;  /* 0x000000201030723c */ /* 0x040ff00000041828 */
[C---:B------:R-:W-:Y:S01]  /*91f0*/  HMMA.16816.F32.BF16 R44, R16.reuse, R34, R212 ;  /* 0x00000022102c723c */ /* 0x040fe200000418d4 */
[----:B------:R-:W3:Y:S07]  /*9200*/  LDSM.16.M88.4 R32, [R237+0x3800] ;  /* 0x00380000ed20783b */ /* 0x000eee0000000200 */
[C---:B------:R-:W-:Y:S07]  /*9210*/  HMMA.16816.F32.BF16 R40, R16.reuse, R36, R216 ;  /* 0x000000241028723c */ /* 0x040fee00000418d8 */
[----:B------:R-:W-:Y:S01]  /*9220*/  MOV R218, R21 ;  /* 0x0000001500da7202 */ /* 0x000fe20000000f00 */
[----:B------:R-:W-:Y:S01]  /*9230*/  IMAD.MOV.U32 R219, RZ, RZ, R20 ;  /* 0x000000ffffdb7224 */ /* 0x000fe200078e0014 */
[----:B------:R-:W-:Y:S01]  /*9240*/  HMMA.16816.F32.BF16 R36, R16, R38, R140 ;  /* 0x000000261024723c */ /* 0x000fe2000004188c */
[----:B------:R-:W4:Y:S01]  /*9250*/  LDSM.16.M88.4 R20, [R237+0x2800] ;  /* 0x00280000ed14783b */ /* 0x000f220000000200 */
[----:B------:R-:W-:-:S02]  /*9260*/  IMAD.MOV.U32 R216, RZ, RZ, R137 ;  /* 0x000000ffffd87224 */ /* 0x000fc400078e0089 */
[----:B------:R-:W-:Y:S01]  /*9270*/  IMAD.MOV.U32 R217, RZ, RZ, R133 ;  /* 0x000000ffffd97224 */ /* 0x000fe200078e0085 */
[----:B------:R-:W4:Y:S01]  /*9280*/  LDSM.16.M88.4 R16, [R237+0x3000] ;  /* 0x00300000ed10783b */ /* 0x000f220000000200 */
[----:B------:R-:W-:-:S04]  /*9290*/  DEPBAR.LE SB0, 0x0 ;  /* 0x000080000000791a */ /* 0x000fc80000000000 */
[-C--:B-1----:R-:W-:Y:S08]  /*92a0*/  HMMA.16816.F32.BF16 R60, R4, R28.reuse, R60 ;  /* 0x0000001c043c723c */ /* 0x082ff0000004183c */
[----:B--2---:R-:W-:Y:S08]  /*92b0*/  HMMA.16816.F32.BF16 R212, R8, R28, R208 ;  /* 0x0000001c08d4723c */ /* 0x004ff000000418d0 */
[C---:B---3--:R-:W-:Y:S07]  /*92c0*/  HMMA.16816.F32.BF16 R140, R4.reuse, R32, R40 ;  /* 0x00000020048c723c */ /* 0x048fee0000041828 */
[----:B------:R-:W-:Y:S01]  /*92d0*/  IMAD.MOV.U32 R40, RZ, RZ, R132 ;  /* 0x000000ffff287224 */ /* 0x000fe200078e0084 */
[----:B------:R-:W-:Y:S01]  /*92e0*/  MOV R43, R13 ;  /* 0x0000000d002b7202 */ /* 0x000fe20000000f00 */
[----:B------:R-:W-:Y:S01]  /*92f0*/  IMAD.MOV.U32 R41, RZ, RZ, R27 ;  /* 0x000000ffff297224 */ /* 0x000fe200078e001b */
[----:B------:R-:W-:Y:S01]  /*9300*/  HMMA.16816.F32.BF16 R208, R4, R34, R36 ;  /* 0x0000002204d0723c */ /* 0x000fe20000041824 */
[----:B------:R-:W-:-:S07]  /*9310*/  IMAD.MOV.U32 R42, RZ, RZ, R26 ;  /* 0x000000ffff2a7224 */ /* 0x000fce00078e001a */
[-C--:B------:R-:W-:Y:S08]  /*9320*/  HMMA.16816.F32.BF16 R64, R4, R30.reuse, R64 ;  /* 0x0000001e0440723c */ /* 0x080ff00000041840 */
[C---:B------:R-:W-:Y:S08]  /*9330*/  HMMA.16816.F32.BF16 R36, R8.reuse, R30, R40 ;  /* 0x0000001e0824723c */ /* 0x040ff00000041828 */
[----:B----4-:R-:W-:Y:S01]  /*9340*/  HMMA.16816.F32.BF16 R28, R8, R20, R216 ;  /* 0x00000014081c723c */ /* 0x010fe200000418d8 */
[----:B------:R-:W-:-:S02]  /*9350*/  FMUL.FTZ R208, R208, c[0x0][0x2ec] ;  /* 0x0000bb00d0d07a20 */ /* 0x000fc40000410000 */
[----:B------:R-:W-:Y:S02]  /*9360*/  FMUL.FTZ R209, R209, c[0x0][0x2ec] ;  /* 0x0000bb00d1d17a20 */ /* 0x000fe40000410000 */
[----:B------:R-:W-:Y:S02]  /*9370*/  FMUL.FTZ R211, R211, c[0x0][0x2ec] ;  /* 0x0000bb00d3d37a20 */ /* 0x000fe40000410000 */
[----:B------:R-:W-:Y:S01]  /*9380*/  IMAD.MOV.U32 R217, RZ, RZ, R0 ;  /* 0x000000ffffd97224 */ /* 0x000fe200078e0000 */
[----:B------:R-:W-:Y:S01]  /*9390*/  HMMA.16816.F32.BF16 R56, R4, R20, R56 ;  /* 0x000000140438723c */ /* 0x000fe20000041838 */
[----:B------:R-:W-:Y:S01]  /*93a0*/  FMUL.FTZ R0, R60, c[0x0][0x2ec] ;  /* 0x0000bb003c007a20 */ /* 0x000fe20000410000 */
[----:B------:R-:W-:Y:S01]  /*93b0*/  MUFU.TANH R208, R208 ;  /* 0x000000d000d07308 */ /* 0x000fe20000002400 */
[----:B------:R-:W-:Y:S02]  /*93c0*/  IMAD.MOV.U32 R219, RZ, RZ, R12 ;  /* 0x000000ffffdb7224 */ /* 0x000fe400078e000c */
[----:B------:R-:W-:-:S03]  /*93d0*/  IMAD.MOV.U32 R216, RZ, RZ, R2 ;  /* 0x000000ffffd87224 */ /* 0x000fc600078e0002 */
[C---:B------:R-:W-:Y:S02]  /*93e0*/  HMMA.16816.F32.BF16 R52, R4.reuse, R22, R52 ;  /* 0x000000160434723c */ /* 0x040fe40000041834 */
[----:B------:R1:W-:Y:S06]  /*93f0*/  MUFU.TANH R245, R0 ;  /* 0x0000000000f57308 */ /* 0x0003ec0000002400 */
[C---:B------:R-:W-:Y:S02]  /*9400*/  HMMA.16816.F32.BF16 R48, R4.reuse, R16, R48 ;  /* 0x000000100430723c */ /* 0x040fe40000041830 */
[----:B------:R-:W-:Y:S06]  /*9410*/  MUFU.TANH R209, R209 ;  /* 0x000000d100d17308 */ /* 0x000fec0000002400 */
[----:B------:R-:W-:Y:S01]  /*9420*/  HMMA.16816.F32.BF16 R44, R4, R18, R44 ;  /* 0x00000012042c723c */ /* 0x000fe2000004182c */
[----:B-1----:R-:W-:Y:S01]  /*9430*/  FMUL.FTZ R0, R61, c[0x0][0x2ec] ;  /* 0x0000bb003d007a20 */ /* 0x002fe20000410000 */
[----:B------:R-:W-:Y:S06]  /*9440*/  MUFU.TANH R211, R211 ;  /* 0x000000d300d37308 */ /* 0x000fec0000002400 */
[C---:B------:R-:W-:Y:S02]  /*9450*/  HMMA.16816.F32.BF16 R4, R8.reuse, R16, R228 ;  /* 0x000000100804723c */ /* 0x040fe400000418e4 */
[----:B------:R1:W2:Y:S06]  /*9460*/  MUFU.TANH R139, R0 ;  /* 0x00000000008b7308 */ /* 0x0002ac0000002400 */
[C---:B------:R-:W-:Y:S01]  /*9470*/  HMMA.16816.F32.BF16 R20, R8.reuse, R22, R248 ;  /* 0x000000160814723c */ /* 0x040fe200000418f8 */
[----:B------:R-:W3:Y:S07]  /*9480*/  S2R R251, SR_TID.X ;  /* 0x0000000000fb7919 */ /* 0x000eee0000002100 */
[----:B------:R-:W-:Y:S01]  /*9490*/  HMMA.16816.F32.BF16 R40, R8, R18, R224 ;  /* 0x000000120828723c */ /* 0x000fe200000418e0 */
[----:B-1----:R-:W-:-:S04]  /*94a0*/  FMUL.FTZ R0, R62, c[0x0][0x2ec] ;  /* 0x0000bb003e007a20 */ /* 0x002fc80000410000 */
[----:B------:R1:W-:Y:S03]  /*94b0*/  MUFU.TANH R246, R0 ;  /* 0x0000000000f67308 */ /* 0x0003e60000002400 */
[----:B------:R-:W-:Y:S01]  /*94c0*/  FMUL.FTZ R2, R7, c[0x0][0x2ec] ;  /* 0x0000bb0007027a20 */ /* 0x000fe20000410000 */
[----:B------:R-:W-:Y:S01]  /*94d0*/  HMMA.16816.F32.BF16 R16, R8, R32, R220 ;  /* 0x000000200810723c */ /* 0x000fe200000418dc */
[----:B---3--:R-:W-:-:S05]  /*94e0*/  IMAD.SHL.U32 R251, R251, 0x2, RZ ;  /* 0x00000002fbfb7824 */ /* 0x008fca00078e00ff */
[----:B------:R-:W-:Y:S01]  /*94f0*/  LOP3.LUT R251, R251, 0x6, RZ, 0xc0, !PT ;  /* 0x00000006fbfb7812 */ /* 0x000fe200078ec0ff */
[----:B-1----:R-:W-:-:S04]  /*9500*/  FMUL.FTZ R0, R63, c[0x0][0x2ec] ;  /* 0x0000bb003f007a20 */ /* 0x002fc80000410000 */
[----:B------:R1:W3:Y:S02]  /*9510*/  MUFU.TANH R27, R0 ;  /* 0x00000000001b7308 */ /* 0x0002e40000002400 */
[----:B-1----:R-:W-:-:S06]  /*9520*/  FMUL.FTZ R0, R212, c[0x0][0x2ec] ;  /* 0x0000bb00d4007a20 */ /* 0x002fcc0000410000 */
[----:B------:R1:W-:Y:S02]  /*9530*/  MUFU.TANH R247, R0 ;  /* 0x0000000000f77308 */ /* 0x0003e40000002400 */
[----:B-1----:R-:W-:-:S06]  /*9540*/  FMUL.FTZ R0, R213, c[0x0][0x2ec] ;  /* 0x0000bb00d5007a20 */ /* 0x002fcc0000410000 */
[----:B------:R1:W4:Y:S02]  /*9550*/  MUFU.TANH R133, R0 ;  /* 0x0000000000857308 */ /* 0x0003240000002400 */
        /* <DEDUP_REMOVED lines=57> */
[----:B------:R-:W-:Y:S08]  /*98f0*/  MUFU.TANH R50, R2 ;  /* 0x0000000200327308 */ /* 0x000ff00000002400 */
[----:B------:R1:W1:Y:S02]  /*9900*/  MUFU.TANH R52, R0 ;  /* 0x0000000000347308 */ /* 0x0002640000002400 */
[----:B-1----:R-:W-:-:S06]  /*9910*/  FMUL.FTZ R0, R51, c[0x0][0x2ec] ;  /* 0x0000bb0033007a20 */ /* 0x002fcc0000410000 */
[----:B------:R1:W-:Y:S02]  /*9920*/  MUFU.TANH R53, R0 ;  /* 0x0000000000357308 */ /* 0x0003e40000002400 */
[----:B-1----:R-:W-:Y:S02]  /*9930*/  FMUL.FTZ R0, R4, c[0x0][0x2ec] ;  /* 0x0000bb0004007a20 */ /* 0x002fe40000410000 */
[----:B------:R-:W-:-:S04]  /*9940*/  FMUL.FTZ R4, R44, c[0x0][0x2ec] ;  /* 0x0000bb002c047a20 */ /* 0x000fc80000410000 */
[----:B------:R1:W1:Y:S08]  /*9950*/  MUFU.TANH R12, R0 ;  /* 0x00000000000c7308 */ /* 0x0002700000002400 */
[----:B------:R2:W-:Y:S01]  /*9960*/  MUFU.TANH R49, R4 ;  /* 0x0000000400317308 */ /* 0x0005e20000002400 */
[----:B-1----:R-:W-:-:S07]  /*9970*/  FMUL.FTZ R0, R5, c[0x0][0x2ec] ;  /* 0x0000bb0005007a20 */ /* 0x002fce0000410000 */
[----:B------:R1:W-:Y:S01]  /*9980*/  MUFU.TANH R51, R0 ;  /* 0x0000000000337308 */ /* 0x0003e20000002400 */
[----:B--2---:R-:W-:-:S07]  /*9990*/  FMUL.FTZ R4, R45, c[0x0][0x2ec] ;  /* 0x0000bb002d047a20 */ /* 0x004fce0000410000 */
[----:B------:R2:W-:Y:S01]  /*99a0*/  MUFU.TANH R48, R4 ;  /* 0x0000000400307308 */ /* 0x0005e20000002400 */
[----:B-1----:R-:W-:-:S07]  /*99b0*/  FMUL.FTZ R0, R6, c[0x0][0x2ec] ;  /* 0x0000bb0006007a20 */ /* 0x002fce0000410000 */
[----:B------:R1:W1:Y:S01]  /*99c0*/  MUFU.TANH R6, R0 ;  /* 0x0000000000067308 */ /* 0x0002620000002400 */
[----:B--2---:R-:W-:-:S07]  /*99d0*/  FMUL.FTZ R4, R46, c[0x0][0x2ec] ;  /* 0x0000bb002e047a20 */ /* 0x004fce0000410000 */
[----:B------:R2:W2:Y:S01]  /*99e0*/  MUFU.TANH R45, R4 ;  /* 0x00000004002d7308 */ /* 0x0004a20000002400 */
[----:B-1----:R-:W-:-:S05]  /*99f0*/  MOV R0, UR21 ;  /* 0x0000001500007c02 */ /* 0x002fca0008000f00 */
[----:B------:R-:W-:Y:S02]  /*9a00*/  IMAD R0, R0, 0x40, R251 ;  /* 0x0000004000007824 */ /* 0x000fe400078e02fb */
[----:B--2---:R-:W-:-:S03]  /*9a10*/  FMUL.FTZ R4, R47, c[0x0][0x2ec] ;  /* 0x0000bb002f047a20 */ /* 0x004fc60000410000 */
[----:B------:R-:W-:Y:S01]  /*9a20*/  IADD3 R2, R0, 0x1, RZ ;  /* 0x0000000100027810 */ /* 0x000fe20007ffe0ff */
[----:B------:R1:W-:Y:S01]  /*9a30*/  MUFU.TANH R46, R4 ;  /* 0x00000004002e7308 */ /* 0x0003e20000002400 */
[----:B------:R-:W-:Y:S02]  /*9a40*/  BAR.SYNC.DEFER_BLOCKING 0x0 ;  /* 0x0000000000007b1d */ /* 0x000fe40000010000 */
[C---:B------:R-:W-:Y:S02]  /*9a50*/  ISETP.GE.AND P6, PT, R2.reuse, R14, PT ;  /* 0x0000000e0200720c */ /* 0x040fe40003fc6270 */
[C---:B------:R-:W-:Y:S02]  /*9a60*/  ISETP.GE.AND P5, PT, R2.reuse, R15, PT ;  /* 0x0000000f0200720c */ /* 0x040fe40003fa6270 */
[C---:B------:R-:W-:Y:S02]  /*9a70*/  ISETP.GE.AND P4, PT, R2.reuse, R25, PT ;  /* 0x000000190200720c */ /* 0x040fe40003f86270 */
[----:B------:R-:W-:-:S02]  /*9a80*/  ISETP.GE.AND P1, PT, R2, R24, PT ;  /* 0x000000180200720c */ /* 0x000fc40003f26270 */
[----:B------:R-:W-:Y:S02]  /*9a90*/  IADD3 R2, R0, 0x8, RZ ;  /* 0x0000000800027810 */ /* 0x000fe40007ffe0ff */
[----:B------:R-:W-:Y:S02]  /*9aa0*/  FSEL R20, R139, -INF , !P6 ;  /* 0xff8000008b147808 */ /* 0x000fe40007000000 */
[----:B---3--:R-:W-:Y:S01]  /*9ab0*/  FSEL R27, R27, -INF , !P5 ;  /* 0xff8000001b1b7808 */ /* 0x008fe20006800000 */
[----:B-1----:R-:W-:Y:S01]  /*9ac0*/  FMUL.FTZ R4, R40, c[0x0][0x2ec] ;  /* 0x0000bb0028047a20 */ /* 0x002fe20000410000 */
[----:B----4-:R-:W-:Y:S02]  /*9ad0*/  FSEL R30, R133, -INF , !P4 ;  /* 0xff800000851e7808 */ /* 0x010fe40006000000 */
[C---:B------:R-:W-:Y:S01]  /*9ae0*/  ISETP.GE.AND P0, PT, R2.reuse, R14, PT ;  /* 0x0000000e0200720c */ /* 0x040fe20003f06270 */
[----:B------:R1:W2:Y:S01]  /*9af0*/  MUFU.TANH R44, R4 ;  /* 0x00000004002c7308 */ /* 0x0002a20000002400 */
[----:B------:R-:W-:-:S02]  /*9b00*/  ISETP.GE.AND P6, PT, R2, R15, PT ;  /* 0x0000000f0200720c */ /* 0x000fc40003fc6270 */
[C---:B------:R-:W-:Y:S02]  /*9b10*/  ISETP.GE.AND P5, PT, R2.reuse, R25, PT ;  /* 0x000000190200720c */ /* 0x040fe40003fa6270 */
[----:B------:R-:W-:Y:S02]  /*9b20*/  ISETP.GE.AND P4, PT, R2, R24, PT ;  /* 0x000000180200720c */ /* 0x000fe40003f86270 */
[----:B------:R-:W-:Y:S02]  /*9b30*/  IADD3 R2, R0, 0x9, RZ ;  /* 0x0000000900027810 */ /* 0x000fe40007ffe0ff */
[----:B------:R-:W-:Y:S02]  /*9b40*/  FSEL R32, R132, -INF , !P1 ;  /* 0xff80000084207808 */ /* 0x000fe40004800000 */
[----:B------:R-:W-:Y:S02]  /*9b50*/  FSEL R22, R63, -INF , !P0 ;  /* 0xff8000003f167808 */ /* 0x000fe40004000000 */
[----:B------:R-:W-:-:S02]  /*9b60*/  FSEL R26, R26, -INF , !P6 ;  /* 0xff8000001a1a7808 */ /* 0x000fc40007000000 */
[----:B------:R-:W-:Y:S01]  /*9b70*/  FSEL R29, R61, -INF , !P5 ;  /* 0xff8000003d1d7808 */ /* 0x000fe20006800000 */
[----:B-1----:R-:W-:Y:S01]  /*9b80*/  FMUL.FTZ R4, R41, c[0x0][0x2ec] ;  /* 0x0000bb0029047a20 */ /* 0x002fe20000410000 */
[C---:B------:R-:W-:Y:S01]  /*9b90*/  ISETP.GE.AND P1, PT, R2.reuse, R14, PT ;  /* 0x0000000e0200720c */ /* 0x040fe20003f26270 */
[----:B------:R-:W-:Y:S01]  /*9ba0*/  IMAD.MOV.U32 R61, RZ, RZ, R247 ;  /* 0x000000ffff3d7224 */ /* 0x000fe200078e00f7 */
[C---:B------:R-:W-:Y:S01]  /*9bb0*/  ISETP.GE.AND P0, PT, R2.reuse, R15, PT ;  /* 0x0000000f0200720c */ /* 0x040fe20003f06270 */
[----:B------:R1:W-:Y:S01]  /*9bc0*/  MUFU.TANH R41, R4 ;  /* 0x0000000400297308 */ /* 0x0003e20000002400 */
[C---:B------:R-:W-:Y:S02]  /*9bd0*/  ISETP.GE.AND P6, PT, R2.reuse, R25, PT ;  /* 0x000000190200720c */ /* 0x040fe40003fc6270 */
[----:B------:R-:W-:Y:S02]  /*9be0*/  ISETP.GE.AND P5, PT, R2, R24, PT ;  /* 0x000000180200720c */ /* 0x000fe40003fa6270 */
[----:B------:R-:W-:-:S02]  /*9bf0*/  IADD3 R2, R0, 0x10, RZ ;  /* 0x0000001000027810 */ /* 0x000fc40007ffe0ff */
[----:B------:R-:W-:Y:S01]  /*9c00*/  FSEL R31, R60, -INF , !P4 ;  /* 0xff8000003c1f7808 */ /* 0x000fe20006000000 */
[----:B------:R-:W-:Y:S01]  /*9c10*/  IMAD.MOV.U32 R60, RZ, RZ, R246 ;  /* 0x000000ffff3c7224 */ /* 0x000fe200078e00f6 */
[----:B------:R-:W-:Y:S02]  /*9c20*/  FSEL R21, R138, -INF , !P1 ;  /* 0xff8000008a157808 */ /* 0x000fe40004800000 */
[----:B------:R-:W-:Y:S02]  /*9c30*/  FSEL R23, R137, -INF , !P0 ;  /* 0xff80000089177808 */ /* 0x000fe40004000000 */
[----:B------:R-:W-:Y:S01]  /*9c40*/  FSEL R28, R65, -INF , !P6 ;  /* 0xff800000411c7808 */ /* 0x000fe20007000000 */
[----:B------:R-:W-:Y:S01]  /*9c50*/  IMAD.MOV.U32 R65, RZ, RZ, R245 ;  /* 0x000000ffff417224 */ /* 0x000fe200078e00f5 */
[----:B------:R-:W-:Y:S01]  /*9c60*/  ISETP.GE.AND P4, PT, R2, R14, PT ;  /* 0x0000000e0200720c */ /* 0x000fe20003f86270 */
[----:B-1----:R-:W-:Y:S01]  /*9c70*/  FMUL.FTZ R4, R42, c[0x0][0x2ec] ;  /* 0x0000bb002a047a20 */ /* 0x002fe20000410000 */
[----:B------:R-:W-:-:S02]  /*9c80*/  ISETP.GE.AND P1, PT, R2, R15, PT ;  /* 0x0000000f0200720c */ /* 0x000fc40003f26270 */
[C---:B------:R-:W-:Y:S01]  /*9c90*/  ISETP.GE.AND P0, PT, R2.reuse, R25, PT ;  /* 0x000000190200720c */ /* 0x040fe20003f06270 */
[----:B------:R1:W3:Y:S01]  /*9ca0*/  MUFU.TANH R5, R4 ;  /* 0x0000000400057308 */ /* 0x0002e20000002400 */
[----:B------:R-:W-:Y:S02]  /*9cb0*/  ISETP.GE.AND P6, PT, R2, R24, PT ;  /* 0x000000180200720c */ /* 0x000fe40003fc6270 */
[----:B------:R-:W-:Y:S02]  /*9cc0*/  IADD3 R2, R0, 0x11, RZ ;  /* 0x0000001100027810 */ /* 0x000fe40007ffe0ff */
[----:B------:R-:W-:Y:S02]  /*9cd0*/  FSEL R33, R64, -INF , !P5 ;  /* 0xff80000040217808 */ /* 0x000fe40006800000 */
[----:B------:R-:W-:Y:S02]  /*9ce0*/  FSEL R222, R62, -INF , !P4 ;  /* 0xff8000003ede7808 */ /* 0x000fe40006000000 */
[----:B------:R-:W-:Y:S01]  /*9cf0*/  FSEL R224, R58, -INF , !P1 ;  /* 0xff8000003ae07808 */ /* 0x000fe20004800000 */
[----:B------:R-:W-:Y:S01]  /*9d00*/  IMAD.MOV.U32 R58, RZ, RZ, R219 ;  /* 0x000000ffff3a7224 */ /* 0x000fe200078e00db */
[----:B------:R-:W-:-:S02]  /*9d10*/  FSEL R226, R39, -INF , !P0 ;  /* 0xff80000027e27808 */ /* 0x000fc40004000000 */
[C---:B------:R-:W-:Y:S02]  /*9d20*/  ISETP.GE.AND P5, PT, R2.reuse, R14, PT ;  /* 0x0000000e0200720c */ /* 0x040fe40003fa6270 */
[C---:B------:R-:W-:Y:S01]  /*9d30*/  ISETP.GE.AND P4, PT, R2.reuse, R15, PT ;  /* 0x0000000f0200720c */ /* 0x040fe20003f86270 */
[----:B-1----:R-:W-:Y:S01]  /*9d40*/  FMUL.FTZ R4, R43, c[0x0][0x2ec] ;  /* 0x0000bb002b047a20 */ /* 0x002fe20000410000 */
[C---:B------:R-:W-:Y:S02]  /*9d50*/  ISETP.GE.AND P1, PT, R2.reuse, R25, PT ;  /* 0x000000190200720c */ /* 0x040fe40003f26270 */
[----:B------:R-:W-:Y:S01]  /*9d60*/  ISETP.GE.AND P0, PT, R2, R24, PT ;  /* 0x000000180200720c */ /* 0x000fe20003f06270 */
[----:B------:R1:W-:Y:S01]  /*9d70*/  MUFU.TANH R40, R4 ;  /* 0x0000000400287308 */ /* 0x0003e20000002400 */
[----:B------:R-:W-:Y:S02]  /*9d80*/  IADD3 R2, R0, 0x18, RZ ;  /* 0x0000001800027810 */ /* 0x000fe40007ffe0ff */
[----:B------:R-:W-:-:S02]  /*9d90*/  FSEL R227, R38, -INF , !P6 ;  /* 0xff80000026e37808 */ /* 0x000fc40007000000 */
[----:B------:R-:W-:Y:S02]  /*9da0*/  FSEL R221, R67, -INF , !P4 ;  /* 0xff80000043dd7808 */ /* 0x000fe40006000000 */
[C---:B------:R-:W-:Y:S02]  /*9db0*/  ISETP.GE.AND P4, PT, R2.reuse, R25, PT ;  /* 0x000000190200720c */ /* 0x040fe40003f86270 */
[----:B------:R-:W-:Y:S01]  /*9dc0*/  FSEL R225, R57, -INF , !P0 ;  /* 0xff80000039e17808 */ /* 0x000fe20004000000 */
[----:B------:R-:W-:Y:S01]  /*9dd0*/  IMAD.MOV.U32 R57, RZ, RZ, R217 ;  /* 0x000000ffff397224 */ /* 0x000fe200078e00d9 */
[----:B------:R-:W-:Y:S02]  /*9de0*/  ISETP.GE.AND P6, PT, R2, R14, PT ;  /* 0x0000000e0200720c */ /* 0x000fe40003fc6270 */
[----:B------:R-:W-:Y:S02]  /*9df0*/  FSEL R218, R218, -INF , !P5 ;  /* 0xff800000dada7808 */ /* 0x000fe40006800000 */
[----:B------:R-:W-:Y:S01]  /*9e00*/  FSEL R223, R59, -INF , !P1 ;  /* 0xff8000003bdf7808 */ /* 0x000fe20004800000 */
[----:B-1----:R-:W-:Y:S01]  /*9e10*/  FMUL.FTZ R4, R140, c[0x0][0x2ec] ;  /* 0x0000bb008c047a20 */ /* 0x002fe20000410000 */
[----:B------:R-:W-:-:S02]  /*9e20*/  FSEL R217, R36, -INF , !P4 ;  /* 0xff80000024d97808 */ /* 0x000fc40006000000 */
[C---:B------:R-:W-:Y:S01]  /*9e30*/  ISETP.GE.AND P5, PT, R2.reuse, R15, PT ;  /* 0x0000000f0200720c */ /* 0x040fe20003fa6270 */
[----:B------:R1:W4:Y:S01]  /*9e40*/  MUFU.TANH R39, R4 ;  /* 0x0000000400277308 */ /* 0x0003220000002400 */
[----:B------:R-:W-:Y:S02]  /*9e50*/  ISETP.GE.AND P1, PT, R2, R24, PT ;  /* 0x000000180200720c */ /* 0x000fe40003f26270 */
[----:B------:R-:W-:Y:S02]  /*9e60*/  IADD3 R2, R0, 0x19, RZ ;  /* 0x0000001900027810 */ /* 0x000fe40007ffe0ff */
[----:B------:R-:W-:Y:S01]  /*9e70*/  FSEL R214, R56, -INF , !P6 ;  /* 0xff80000038d67808 */ /* 0x000fe20007000000 */
[----:B------:R-:W-:Y:S01]  /*9e80*/  IMAD.MOV.U32 R56, RZ, RZ, R216 ;  /* 0x000000ffff387224 */ /* 0x000fe200078e00d8 */
[----:B------:R-:W-:Y:S02]  /*9e90*/  FSEL R216, R37, -INF , !P5 ;  /* 0xff80000025d87808 */ /* 0x000fe40006800000 */
[----:B------:R-:W-:-:S02]  /*9ea0*/  ISETP.GE.AND P0, PT, R2, R14, PT ;  /* 0x0000000e0200720c */ /* 0x000fc40003f06270 */
[----:B------:R-:W-:Y:S02]  /*9eb0*/  MOV R59, R252 ;  /* 0x000000fc003b7202 */ /* 0x000fe40000000f00 */
[C---:B------:R-:W-:Y:S02]  /*9ec0*/  ISETP.GE.AND P6, PT, R2.reuse, R15, PT ;  /* 0x0000000f0200720c */ /* 0x040fe40003fc6270 */
[C---:B------:R-:W-:Y:S01]  /*9ed0*/  ISETP.GE.AND P5, PT, R2.reuse, R25, PT ;  /* 0x000000190200720c */ /* 0x040fe20003fa6270 */
[----:B-1----:R-:W-:Y:S01]  /*9ee0*/  FMUL.FTZ R4, R141, c[0x0][0x2ec] ;  /* 0x0000bb008d047a20 */ /* 0x002fe20000410000 */
[----:B------:R-:W-:Y:S01]  /*9ef0*/  ISETP.GE.AND P4, PT, R2, R24, PT ;  /* 0x000000180200720c */ /* 0x000fe20003f86270 */
[----:B------:R-:W-:Y:S01]  /*9f00*/  HMMA.16816.F32.BF16 R8, R8, R34, R56 ;  /* 0x000000220808723c */ /* 0x000fe20000041838 */
[----:B------:R-:W-:Y:S01]  /*9f10*/  IADD3 R2, R0, 0x20, RZ ;  /* 0x0000002000027810 */ /* 0x000fe20007ffe0ff */
[----:B------:R1:W-:Y:S01]  /*9f20*/  MUFU.TANH R38, R4 ;  /* 0x0000000400267308 */ /* 0x0003e20000002400 */
[----:B------:R-:W-:-:S02]  /*9f30*/  FSEL R220, R13, -INF , !P1 ;  /* 0xff8000000ddc7808 */ /* 0x000fc40004800000 */
[----:B------:R-:W-:Y:S02]  /*9f40*/  FSEL R212, R212, -INF , !P0 ;  /* 0xff800000d4d47808 */ /* 0x000fe40004000000 */
[----:B------:R-:W-:Y:S02]  /*9f50*/  FSEL R213, R213, -INF , !P6 ;  /* 0xff800000d5d57808 */ /* 0x000fe40007000000 */
[----:B------:R-:W-:Y:S02]  /*9f60*/  FSEL R215, R215, -INF , !P5 ;  /* 0xff800000d7d77808 */ /* 0x000fe40006800000 */
[C---:B------:R-:W-:Y:S02]  /*9f70*/  ISETP.GE.AND P1, PT, R2.reuse, R14, PT ;  /* 0x0000000e0200720c */ /* 0x040fe40003f26270 */
[C---:B------:R-:W-:Y:S02]  /*9f80*/  ISETP.GE.AND P0, PT, R2.reuse, R15, PT ;  /* 0x0000000f0200720c */ /* 0x040fe40003f06270 */
[----:B------:R-:W-:-:S02]  /*9f90*/  ISETP.GE.AND P6, PT, R2, R25, PT ;  /* 0x000000190200720c */ /* 0x000fc40003fc6270 */
[----:B------:R-:W-:Y:S01]  /*9fa0*/  ISETP.GE.AND P5, PT, R2, R24, PT ;  /* 0x000000180200720c */ /* 0x000fe20003fa6270 */
[----:B-1----:R-:W-:Y:S01]  /*9fb0*/  FMUL.FTZ R4, R142, c[0x0][0x2ec] ;  /* 0x0000bb008e047a20 */ /* 0x002fe20000410000 */
[----:B------:R-:W-:Y:S02]  /*9fc0*/  IADD3 R2, R0, 0x21, RZ ;  /* 0x0000002100027810 */ /* 0x000fe40007ffe0ff */
[----:B------:R-:W-:Y:S01]  /*9fd0*/  FSEL R219, R55, -INF , !P4 ;  /* 0xff80000037db7808 */ /* 0x000fe20006000000 */
[----:B------:R1:W1:Y:S01]  /*9fe0*/  MUFU.TANH R36, R4 ;  /* 0x0000000400247308 */ /* 0x0002620000002400 */
[----:B------:R-:W-:Y:S01]  /*9ff0*/  FSEL R47, R54, -INF , !P1 ;  /* 0xff800000362f7808 */ /* 0x000fe20004800000 */
[----:B------:R-:W-:Y:S01]  /*a000*/  FMUL.FTZ R10, R10, c[0x0][0x2ec] ;  /* 0x0000bb000a0a7a20 */ /* 0x000fe20000410000 */
[----:B------:R-:W-:Y:S01]  /*a010*/  FSEL R133, R52, -INF , !P0 ;  /* 0xff80000034857808 */ /* 0x000fe20004000000 */
[----:B------:R-:W-:Y:S01]  /*a020*/  FMUL.FTZ R9, R9, c[0x0][0x2ec] ;  /* 0x0000bb0009097a20 */ /* 0x000fe20000410000 */
[----:B------:R-:W-:Y:S01]  /*a030*/  FSEL R63, R12, -INF , !P6 ;  /* 0xff8000000c3f7808 */ /* 0x000fe20007000000 */
[----:B------:R-:W-:Y:S01]  /*a040*/  FMUL.FTZ R11, R11, c[0x0][0x2ec] ;  /* 0x0000bb000b0b7a20 */ /* 0x000fe20000410000 */
[----:B------:R-:W-:-:S02]  /*a050*/  ISETP.GE.AND P4, PT, R2, R14, PT ;  /* 0x0000000e0200720c */ /* 0x000fc40003f86270 */
[C---:B------:R-:W-:Y:S02]  /*a060*/  ISETP.GE.AND P1, PT, R2.reuse, R15, PT ;  /* 0x0000000f0200720c */ /* 0x040fe40003f26270 */
[C---:B------:R-:W-:Y:S02]  /*a070*/  ISETP.GE.AND P0, PT, R2.reuse, R25, PT ;  /* 0x000000190200720c */ /* 0x040fe40003f06270 */
[----:B------:R-:W-:Y:S02]  /*a080*/  ISETP.GE.AND P6, PT, R2, R24, PT ;  /* 0x000000180200720c */ /* 0x000fe40003fc6270 */
[----:B------:R-:W-:Y:S01]  /*a090*/  IADD3 R2, R0, 0x28, RZ ;  /* 0x0000002800027810 */ /* 0x000fe20007ffe0ff */
[----:B-1----:R-:W-:Y:S01]  /*a0a0*/  FMUL.FTZ R4, R143, c[0x0][0x2ec] ;  /* 0x0000bb008f047a20 */ /* 0x002fe20000410000 */
[----:B------:R-:W-:Y:S01]  /*a0b0*/  FSEL R138, R6, -INF , !P5 ;  /* 0xff800000068a7808 */ /* 0x000fe20006800000 */
[----:B------:R-:W-:Y:S01]  /*a0c0*/  FMUL.FTZ R6, R19, c[0x0][0x2ec] ;  /* 0x0000bb0013067a20 */ /* 0x000fe20000410000 */
[----:B------:R-:W-:Y:S01]  /*a0d0*/  ISETP.GE.AND P5, PT, R2, R14, PT ;  /* 0x0000000e0200720c */ /* 0x000fe20003fa6270 */
[----:B------:R1:W-:Y:S01]  /*a0e0*/  MUFU.TANH R37, R4 ;  /* 0x0000000400257308 */ /* 0x0003e20000002400 */
[----:B------:R-:W-:-:S02]  /*a0f0*/  FSEL R251, R66, -INF , !P4 ;  /* 0xff80000042fb7808 */ /* 0x000fc40006000000 */
[----:B------:R-:W-:Y:S02]  /*a100*/  FSEL R139, R53, -INF , !P1 ;  /* 0xff800000358b7808 */ /* 0x000fe40004800000 */
[----:B------:R-:W-:Y:S02]  /*a110*/  FSEL R137, R51, -INF , !P0 ;  /* 0xff80000033897808 */ /* 0x000fe40004000000 */
[----:B------:R-:W-:Y:S01]  /*a120*/  FSEL R52, R50, -INF , !P6 ;  /* 0xff80000032347808 */ /* 0x000fe20007000000 */
[----:B------:R-:W-:Y:S01]  /*a130*/  MUFU.TANH R6, R6 ;  /* 0x0000000600067308 */ /* 0x000fe20000002400 */
[----:B------:R-:W-:Y:S02]  /*a140*/  FSEL R231, R49, -INF , !P5 ;  /* 0xff80000031e77808 */ /* 0x000fe40006800000 */
[C---:B------:R-:W-:Y:S02]  /*a150*/  ISETP.GE.AND P4, PT, R2.reuse, R15, PT ;  /* 0x0000000f0200720c */ /* 0x040fe40003f86270 */
[----:B------:R-:W-:-:S02]  /*a160*/  ISETP.GE.AND P1, PT, R2, R25, PT ;  /* 0x000000190200720c */ /* 0x000fc40003f26270 */
[----:B------:R-:W-:Y:S01]  /*a170*/  ISETP.GE.AND P0, PT, R2, R24, PT ;  /* 0x000000180200720c */ /* 0x000fe20003f06270 */
[----:B-1----:R-:W-:Y:S01]  /*a180*/  FMUL.FTZ R4, R16, c[0x0][0x2ec] ;  /* 0x0000bb0010047a20 */ /* 0x002fe20000410000 */
[----:B------:R-:W-:Y:S02]  /*a190*/  IADD3 R2, R0, 0x30, RZ ;  /* 0x0000003000027810 */ /* 0x000fe40007ffe0ff */
[----:B------:R-:W-:Y:S01]  /*a1a0*/  FSEL R245, R45, -INF , !P4 ;  /* 0xff8000002df57808 */ /* 0x000fe20006000000 */
[----:B------:R1:W1:Y:S01]  /*a1b0*/  MUFU.TANH R13, R4 ;  /* 0x00000004000d7308 */ /* 0x0002620000002400 */
[----:B--2---:R-:W-:Y:S02]  /*a1c0*/  FSEL R247, R44, -INF , !P1 ;  /* 0xff8000002cf77808 */ /* 0x004fe40004800000 */
[----:B---3--:R-:W-:Y:S01]  /*a1d0*/  FSEL R252, R5, -INF , !P0 ;  /* 0xff80000005fc7808 */ /* 0x008fe20004000000 */
[----:B------:R-:W-:Y:S01]  /*a1e0*/  FMUL.FTZ R5, R210, c[0x0][0x2ec] ;  /* 0x0000bb00d2057a20 */ /* 0x000fe20000410000 */
[----:B------:R-:W-:-:S04]  /*a1f0*/  ISETP.GE.AND P0, PT, R2, R14, PT ;  /* 0x0000000e0200720c */ /* 0x000fc80003f06270 */
[----:B----4-:R-:W-:Y:S01]  /*a200*/  FSEL R210, R39, -INF , !P0 ;  /* 0xff80000027d27808 */ /* 0x010fe20004000000 */
[----:B------:R-:W-:Y:S01]  /*a210*/  MUFU.TANH R5, R5 ;  /* 0x0000000500057308 */ /* 0x000fe20000002400 */
[----:B-1----:R-:W-:-:S07]  /*a220*/  FMUL.FTZ R4, R17, c[0x0][0x2ec] ;  /* 0x0000bb0011047a20 */ /* 0x002fce0000410000 */
[----:B------:R1:W-:Y:S02]  /*a230*/  MUFU.TANH R12, R4 ;  /* 0x00000004000c7308 */ /* 0x0003e40000002400 */
[----:B-1----:R-:W-:-:S06]  /*a240*/  FMUL.FTZ R4, R18, c[0x0][0x2ec] ;  /* 0x0000bb0012047a20 */ /* 0x002fcc0000410000 */
[----:B------:R1:W2:Y:S02]  /*a250*/  MUFU.TANH R7, R4 ;  /* 0x0000000400077308 */ /* 0x0002a40000002400 */
[----:B-1----:R-:W-:-:S04]  /*a260*/  IADD3 R4, R0, 0x29, RZ ;  /* 0x0000002900047810 */ /* 0x002fc80007ffe0ff */
[C---:B------:R-:W-:Y:S02]  /*a270*/  ISETP.GE.AND P6, PT, R4.reuse, R14, PT ;  /* 0x0000000e0400720c */ /* 0x040fe40003fc6270 */
[----:B------:R-:W-:Y:S02]  /*a280*/  ISETP.GE.AND P5, PT, R4, R15, PT ;  /* 0x0000000f0400720c */ /* 0x000fe40003fa6270 */
[----:B------:R-:W-:Y:S02]  /*a290*/  FSEL R50, R48, -INF , !P6 ;  /* 0xff80000030327808 */ /* 0x000fe40007000000 */
[----:B------:R-:W-:Y:S02]  /*a2a0*/  FSEL R51, R46, -INF , !P5 ;  /* 0xff8000002e337808 */ /* 0x000fe40006800000 */
[C---:B------:R-:W-:Y:S02]  /*a2b0*/  ISETP.GE.AND P4, PT, R4.reuse, R25, PT ;  /* 0x000000190400720c */ /* 0x040fe40003f86270 */
[----:B------:R-:W-:-:S02]  /*a2c0*/  ISETP.GE.AND P1, PT, R4, R24, PT ;  /* 0x000000180400720c */ /* 0x000fc40003f26270 */
[C---:B------:R-:W-:Y:S02]  /*a2d0*/  ISETP.GE.AND P6, PT, R2.reuse, R15, PT ;  /* 0x0000000f0200720c */ /* 0x040fe40003fc6270 */
[----:B------:R-:W-:Y:S02]  /*a2e0*/  ISETP.GE.AND P5, PT, R2, R25, PT ;  /* 0x000000190200720c */ /* 0x000fe40003fa6270 */
[----:B------:R-:W-:Y:S02]  /*a2f0*/  IADD3 R4, R0, 0x31, RZ ;  /* 0x0000003100047810 */ /* 0x000fe40007ffe0ff */
[----:B------:R-:W-:Y:S02]  /*a300*/  FSEL R250, R40, -INF , !P1 ;  /* 0xff80000028fa7808 */ /* 0x000fe40004800000 */
[----:B------:R-:W-:Y:S02]  /*a310*/  FSEL R246, R36, -INF , !P6 ;  /* 0xff80000024f67808 */ /* 0x000fe40007000000 */
[----:B------:R-:W-:-:S02]  /*a320*/  FSEL R141, R13, -INF , !P5 ;  /* 0xff8000000d8d7808 */ /* 0x000fc40006800000 */
[C---:B------:R-:W-:Y:S02]  /*a330*/  ISETP.GE.AND P1, PT, R4.reuse, R14, PT ;  /* 0x0000000e0400720c */ /* 0x040fe40003f26270 */
[C---:B------:R-:W-:Y:S02]  /*a340*/  ISETP.GE.AND P0, PT, R4.reuse, R15, PT ;  /* 0x0000000f0400720c */ /* 0x040fe40003f06270 */
[C---:B------:R-:W-:Y:S02]  /*a350*/  ISETP.GE.AND P6, PT, R4.reuse, R25, PT ;  /* 0x000000190400720c */ /* 0x040fe40003fc6270 */
[-C--:B------:R-:W-:Y:S01]  /*a360*/  ISETP.GE.AND P5, PT, R4, R24.reuse, PT ;  /* 0x000000180400720c */ /* 0x080fe20003fa6270 */
[----:B------:R-:W-:Y:S01]  /*a370*/  FMUL.FTZ R4, R8, c[0x0][0x2ec] ;  /* 0x0000bb0008047a20 */ /* 0x000fe20000410000 */
[----:B------:R-:W-:Y:S02]  /*a380*/  FSEL R229, R41, -INF , !P4 ;  /* 0xff80000029e57808 */ /* 0x000fe40006000000 */
[----:B------:R-:W-:-:S02]  /*a390*/  ISETP.GE.AND P4, PT, R2, R24, PT ;  /* 0x000000180200720c */ /* 0x000fc40003f86270 */
[----:B------:R-:W-:Y:S01]  /*a3a0*/  IADD3 R2, R0, 0x38, RZ ;  /* 0x0000003800027810 */ /* 0x000fe20007ffe0ff */
[----:B------:R-:W1:Y:S01]  /*a3b0*/  MUFU.TANH R4, R4 ;  /* 0x0000000400047308 */ /* 0x000e620000002400 */
[----:B------:R-:W-:Y:S02]  /*a3c0*/  FSEL R228, R37, -INF , !P0 ;  /* 0xff80000025e47808 */ /* 0x000fe40004000000 */
[----:B------:R-:W-:Y:S02]  /*a3d0*/  ISETP.GE.AND P0, PT, R2, R25, PT ;  /* 0x000000190200720c */ /* 0x000fe40003f06270 */
[----:B--2---:R-:W-:Y:S02]  /*a3e0*/  FSEL R143, R7, -INF , !P4 ;  /* 0xff800000078f7808 */ /* 0x004fe40006000000 */
[----:B------:R-:W-:Y:S02]  /*a3f0*/  FSEL R35, R38, -INF , !P1 ;  /* 0xff80000026237808 */ /* 0x000fe40004800000 */
[----:B------:R-:W-:-:S02]  /*a400*/  FSEL R249, R12, -INF , !P6 ;  /* 0xff8000000cf97808 */ /* 0x000fc40007000000 */
[C---:B------:R-:W-:Y:S02]  /*a410*/  ISETP.GE.AND P4, PT, R2.reuse, R14, PT ;  /* 0x0000000e0200720c */ /* 0x040fe40003f86270 */
[C---:B------:R-:W-:Y:S02]  /*a420*/  ISETP.GE.AND P1, PT, R2.reuse, R15, PT ;  /* 0x0000000f0200720c */ /* 0x040fe40003f26270 */
[-C--:B------:R-:W-:Y:S02]  /*a430*/  ISETP.GE.AND P6, PT, R2, R24.reuse, PT ;  /* 0x000000180200720c */ /* 0x080fe40003fc6270 */
[----:B------:R-:W2:Y:S01]  /*a440*/  MUFU.TANH R2, R10 ;  /* 0x0000000a00027308 */ /* 0x000ea20000002400 */
[----:B-1----:R-:W-:Y:S02]  /*a450*/  FSEL R248, R4, -INF , !P0 ;  /* 0xff80000004f87808 */ /* 0x002fe40004000000 */
[----:B------:R-:W-:Y:S02]  /*a460*/  ISETP.GE.AND P0, PT, R0, R24, PT ;  /* 0x000000180000720c */ /* 0x000fe40003f06270 */
[----:B------:R-:W-:-:S02]  /*a470*/  FSEL R34, R5, -INF , !P1 ;  /* 0xff80000005227808 */ /* 0x000fc40004800000 */
[----:B------:R-:W-:Y:S01]  /*a480*/  FSEL R19, R230, -INF , !P0 ;  /* 0xff800000e6137808 */ /* 0x000fe20004000000 */
[----:B------:R-:W1:Y:S01]  /*a490*/  MUFU.TANH R5, R9 ;  /* 0x0000000900057308 */ /* 0x000e620000002400 */
[----:B------:R-:W-:Y:S02]  /*a4a0*/  PLOP3.LUT P0, PT, PT, PT, UP0, 0x80, 0x0 ;  /* 0x000000000000781c */ /* 0x000fe40003f0f008 */
[----:B------:R-:W-:Y:S02]  /*a4b0*/  FSEL R140, R6, -INF , !P5 ;  /* 0xff800000068c7808 */ /* 0x000fe40006800000 */
[----:B------:R-:W-:Y:S02]  /*a4c0*/  FSEL R208, R208, -INF , !P4 ;  /* 0xff800000d0d07808 */ /* 0x000fe40006000000 */
[C---:B------:R-:W-:Y:S01]  /*a4d0*/  ISETP.GE.AND P5, PT, R0.reuse, R14, PT ;  /* 0x0000000e0000720c */ /* 0x040fe20003fa6270 */
[----:B------:R-:W3:Y:S01]  /*a4e0*/  MUFU.TANH R4, R11 ;  /* 0x0000000b00047308 */ /* 0x000ee20000002400 */
[----:B------:R-:W-:-:S02]  /*a4f0*/  ISETP.GE.AND P4, PT, R0, R15, PT ;  /* 0x0000000f0000720c */ /* 0x000fc40003f86270 */
[C---:B------:R-:W-:Y:S02]  /*a500*/  ISETP.GE.AND P1, PT, R0.reuse, R25, PT ;  /* 0x000000190000720c */ /* 0x040fe40003f26270 */
[----:B------:R-:W-:Y:S02]  /*a510*/  IADD3 R0, R0, 0x39, RZ ;  /* 0x0000003900007810 */ /* 0x000fe40007ffe0ff */
[----:B--2---:R-:W-:Y:S02]  /*a520*/  FSEL R132, R2, -INF , !P6 ;  /* 0xff80000002847808 */ /* 0x004fe40007000000 */
[----:B------:R-:W-:Y:S02]  /*a530*/  FSEL R16, R65, -INF , !P5 ;  /* 0xff80000041107808 */ /* 0x000fe40006800000 */
[----:B------:R-:W-:Y:S02]  /*a540*/  FSEL R17, R60, -INF , !P4 ;  /* 0xff8000003c117808 */ /* 0x000fe40006000000 */
[----:B------:R-:W-:-:S02]  /*a550*/  FSEL R18, R61, -INF , !P1 ;  /* 0xff8000003d127808 */ /* 0x000fc40004800000 */
[C---:B------:R-:W-:Y:S02]  /*a560*/  ISETP.GE.AND P6, PT, R0.reuse, R14, PT ;  /* 0x0000000e0000720c */ /* 0x040fe40003fc6270 */
[C---:B------:R-:W-:Y:S02]  /*a570*/  ISETP.GE.AND P5, PT, R0.reuse, R15, PT ;  /* 0x0000000f0000720c */ /* 0x040fe40003fa6270 */
[C---:B------:R-:W-:Y:S02]  /*a580*/  ISETP.GE.AND P4, PT, R0.reuse, R25, PT ;  /* 0x000000190000720c */ /* 0x040fe40003f86270 */
[----:B------:R-:W-:Y:S02]  /*a590*/  ISETP.GE.AND P1, PT, R0, R24, PT ;  /* 0x000000180000720c */ /* 0x000fe40003f26270 */
[----:B------:R-:W-:Y:S02]  /*a5a0*/  FSEL R209, R209, -INF , !P6 ;  /* 0xff800000d1d17808 */ /* 0x000fe40007000000 */
[----:B------:R-:W-:-:S02]  /*a5b0*/  FSEL R211, R211, -INF , !P5 ;  /* 0xff800000d3d37808 */ /* 0x000fc40006800000 */
[----:B-1----:R-:W-:Y:S02]  /*a5c0*/  FSEL R230, R5, -INF , !P4 ;  /* 0xff80000005e67808 */ /* 0x002fe40006000000 */
[----:B---3--:R-:W-:Y:S01]  /*a5d0*/  FSEL R39, R4, -INF , !P1 ;  /* 0xff80000004277808 */ /* 0x008fe20004800000 */
        /* <DEDUP_REMOVED lines=79> */
.L_x_246:
[----:B------:R-:W-:Y:S05]  /*aad0*/  BSYNC B0 ;  /* 0x0000000000007941 */ /* 0x000fea0003800000 */
.L_x_245:
[----:B------:R-:W0:Y:S02]  /*aae0*/  LDGDEPBAR ;  /* 0x00000000000079af */ /* 0x000e240000000000 */
.L_x_244:
[----:B------:R-:W-:Y:S01]  /*aaf0*/  FMNMX.FTZ R0, R136, R16, !PT ;  /* 0x0000001088007209 */ /* 0x000fe20007810000 */
[----:B------:R-:W-:Y:S01]  /*ab00*/  STL [R1+0xcc], R25 ;  /* 0x0000cc1901007387 */ /* 0x000fe20000100800 */
[----:B------:R-:W-:Y:S02]  /*ab10*/  MOV R46, R63 ;  /* 0x0000003f002e7202 */ /* 0x000fe40000000f00 */
        /* <DEDUP_REMOVED lines=67> */
[----:B-1----:R-:W-:Y:S02]  /*af50*/  FMNMX.FTZ R2, R2, R7, !PT ;  /* 0x0000000702027209 */ /* 0x002fe40007810000 */
        /* <DEDUP_REMOVED lines=13> */
[----:B-1----:R-:W-:Y:S02]  /*b030*/  FMNMX.FTZ R4, R4, R7, !PT ;  /* 0x0000000704047209 */ /* 0x002fe40007810000 */
[----:B--2---:R-:W-:-:S03]  /*b040*/  FMNMX.FTZ R44, R2, R8, !PT ;  /* 0x00000008022c7209 */ /* 0x004fc60007810000 */
[----:B------:R-:W1:Y:S01]  /*b050*/  SHFL.BFLY PT, R7, R4, 0x1, 0x1f ;  /* 0x0c201f0004077f89 */ /* 0x000e6200000e0000 */
[--C-:B------:R-:W-:Y:S01]  /*b060*/  FFMA.FTZ R2, R22, c[0x0][0x23c], -R12.reuse ;  /* 0x00008f0016027a23 */ /* 0x100fe2000001080c */
[C---:B------:R-:W-:Y:S01]  /*b070*/  FSETP.NEU.FTZ.AND P5, PT, R44.reuse, -INF , PT ;  /* 0xff8000002c00780b */ /* 0x040fe20003fbd000 */
[----:B------:R-:W-:Y:S02]  /*b080*/  FMUL.FTZ R13, R44, c[0x0][0x23c] ;  /* 0x00008f002c0d7a20 */ /* 0x000fe40000410000 */
[----:B------:R2:W-:Y:S01]  /*b090*/  MUFU.EX2 R9, R2 ;  /* 0x0000000200097308 */ /* 0x0005e20000000800 */
[----:B------:R-:W-:Y:S01]  /*b0a0*/  STL [R1+0x5c], R44 ;  /* 0x00005c2c01007387 */ /* 0x000fe20000100800 */
[----:B----4-:R-:W-:Y:S01]  /*b0b0*/  FFMA.FTZ R5, R20, c[0x0][0x23c], -R12 ;  /* 0x00008f0014057a23 */ /* 0x010fe2000001080c */
[----:B------:R-:W-:Y:S02]  /*b0c0*/  FSEL R13, R13, RZ, P5 ;  /* 0x000000ff0d0d7208 */ /* 0x000fe40002800000 */
[----:B---3--:R-:W-:-:S03]  /*b0d0*/  FMNMX.FTZ R0, R0, R6, !PT ;  /* 0x0000000600007209 */ /* 0x008fc60007810000 */
[----:B------:R3:W-:Y:S01]  /*b0e0*/  MUFU.EX2 R10, R5 ;  /* 0x00000005000a7308 */ /* 0x0007e20000000800 */
[----:B--2---:R-:W-:Y:S01]  /*b0f0*/  FFMA.FTZ R2, R21, c[0x0][0x23c], -R12 ;  /* 0x00008f0015027a23 */ /* 0x004fe2000001080c */
[----:B-1----:R-:W-:-:S06]  /*b100*/  FMNMX.FTZ R11, R4, R7, !PT ;  /* 0x00000007040b7209 */ /* 0x002fcc0007810000 */
[----:B------:R1:W-:Y:S01]  /*b110*/  MUFU.EX2 R38, R2 ;  /* 0x0000000200267308 */ /* 0x0003e20000000800 */
[----:B------:R-:W-:Y:S01]  /*b120*/  FSETP.NEU.FTZ.AND P4, PT, R11, -INF , PT ;  /* 0xff8000000b00780b */ /* 0x000fe20003f9d000 */
[----:B---3--:R-:W2:Y:S04]  /*b130*/  SHFL.BFLY PT, R5, R0, 0x1, 0x1f ;  /* 0x0c201f0000057f89 */ /* 0x008ea800000e0000 */
[----:B------:R3:W-:Y:S01]  /*b140*/  STL [R1+0x58], R11 ;  /* 0x0000580b01007387 */ /* 0x0007e20000100800 */
[----:B-1----:R-:W-:-:S04]  /*b150*/  FFMA.FTZ R2, R17, c[0x0][0x23c], -R13 ;  /* 0x00008f0011027a23 */ /* 0x002fc8000001080d */
[----:B------:R1:W-:Y:S01]  /*b160*/  MUFU.EX2 R24, R2 ;  /* 0x0000000200187308 */ /* 0x0003e20000000800 */
[----:B--2---:R-:W-:-:S04]  /*b170*/  FMNMX.FTZ R41, R0, R5, !PT ;  /* 0x0000000500297209 */ /* 0x004fc80007810000 */
[----:B------:R-:W-:Y:S01]  /*b180*/  FSETP.NEU.FTZ.AND P1, PT, R41, -INF , PT ;  /* 0xff8000002900780b */ /* 0x000fe20003f3d000 */
[----:B------:R-:W-:Y:S01]  /*b190*/  STL [R1+0x54], R41 ;  /* 0x0000542901007387 */ /* 0x000fe20000100800 */
[--C-:B-1----:R-:W-:Y:S02]  /*b1a0*/  FFMA.FTZ R2, R27, c[0x0][0x23c], -R13.reuse ;  /* 0x00008f001b027a23 */ /* 0x102fe4000001080d */
[----:B------:R-:W-:Y:S02]  /*b1b0*/  FMUL.FTZ R27, R41, c[0x0][0x23c] ;  /* 0x00008f00291b7a20 */ /* 0x000fe40000410000 */
[----:B------:R1:W-:Y:S03]  /*b1c0*/  MUFU.EX2 R45, R2 ;  /* 0x00000002002d7308 */ /* 0x0003e60000000800 */
[----:B------:R-:W-:Y:S01]  /*b1d0*/  FSEL R27, R27, RZ, P1 ;  /* 0x000000ff1b1b7208 */ /* 0x000fe20000800000 */
[----:B-1----:R-:W-:-:S02]  /*b1e0*/  FFMA.FTZ R2, R26, c[0x0][0x23c], -R13 ;  /* 0x00008f001a027a23 */ /* 0x002fc4000001080d */
[----:B------:R-:W-:Y:S02]  /*b1f0*/  FMUL.FTZ R26, R11, c[0x0][0x23c] ;  /* 0x00008f000b1a7a20 */ /* 0x000fe40000410000 */
[----:B------:R1:W-:Y:S03]  /*b200*/  MUFU.EX2 R142, R2 ;  /* 0x00000002008e7308 */ /* 0x0003e60000000800 */
[----:B------:R-:W-:-:S05]  /*b210*/  FSEL R26, R26, RZ, P4 ;  /* 0x000000ff1a1a7208 */ /* 0x000fca0002000000 */
[----:B------:R-:W-:Y:S01]  /*b220*/  FFMA.FTZ R0, R29, c[0x0][0x23c], -R26 ;  /* 0x00008f001d007a23 */ /* 0x000fe2000001081a */
[----:B------:R-:W-:-:S03]  /*b230*/  MOV R29, R11 ;  /* 0x0000000b001d7202 */ /* 0x000fc60000000f00 */
[----:B------:R2:W-:Y:S01]  /*b240*/  MUFU.EX2 R25, R0 ;  /* 0x0000000000197308 */ /* 0x0005e20000000800 */
[----:B-1----:R-:W-:Y:S02]  /*b250*/  FFMA.FTZ R2, R23, c[0x0][0x23c], -R13 ;  /* 0x00008f0017027a23 */ /* 0x002fe4000001080d */
[----:B------:R-:W-:Y:S05]  /*b260*/  LDSM.16.MT88.4 R20, [R234+0xc000] ;  /* 0x00c00000ea14783b */ /* 0x000fea0000004200 */
[----:B------:R1:W3:Y:S01]  /*b270*/  MUFU.EX2 R36, R2 ;  /* 0x0000000200247308 */ /* 0x0002e20000000800 */
[--C-:B--2---:R-:W-:Y:S01]  /*b280*/  FFMA.FTZ R0, R28, c[0x0][0x23c], -R26.reuse ;  /* 0x00008f001c007a23 */ /* 0x104fe2000001081a */
[----:B------:R-:W-:Y:S01]  /*b290*/  MOV R28, R52 ;  /* 0x00000034001c7202 */ /* 0x000fe20000000f00 */
[----:B-1----:R-:W-:Y:S01]  /*b2a0*/  FFMA.FTZ R2, R18, c[0x0][0x23c], -R26 ;  /* 0x00008f0012027a23 */ /* 0x002fe2000001081a */
[----:B---3--:R-:W-:-:S04]  /*b2b0*/  F2FP.BF16.PACK_AB R11, R36, R142 ;  /* 0x0000008e240b723e */ /* 0x008fc800000010ff */
[----:B------:R1:W-:Y:S02]  /*b2c0*/  MUFU.EX2 R15, R2 ;  /* 0x00000002000f7308 */ /* 0x0003e40000000800 */
[----:B-1----:R-:W-:-:S06]  /*b2d0*/  FFMA.FTZ R2, R30, c[0x0][0x23c], -R26 ;  /* 0x00008f001e027a23 */ /* 0x002fcc000001081a */
[----:B------:R1:W2:Y:S08]  /*b2e0*/  MUFU.EX2 R30, R0 ;  /* 0x00000000001e7308 */ /* 0x0002b00000000800 */
[----:B------:R3:W-:Y:S01]  /*b2f0*/  MUFU.EX2 R43, R2 ;  /* 0x00000002002b7308 */ /* 0x0007e20000000800 */
[----:B-1----:R-:W-:Y:S01]  /*b300*/  FFMA.FTZ R0, R19, c[0x0][0x23c], -R27 ;  /* 0x00008f0013007a23 */ /* 0x002fe2000001081b */
[----:B--2---:R-:W-:Y:S01]  /*b310*/  F2FP.BF16.PACK_AB R6, R30, R25 ;  /* 0x000000191e06723e */ /* 0x004fe200000010ff */
[----:B------:R-:W1:Y:S05]  /*b320*/  LDSM.16.MT88.4 R16, [R233+0xc000] ;  /* 0x00c00000e910783b */ /* 0x000e6a0000004200 */
[----:B------:R2:W-:Y:S01]  /*b330*/  MUFU.EX2 R14, R0 ;  /* 0x00000000000e7308 */ /* 0x0005e20000000800 */
[----:B---3--:R-:W-:-:S05]  /*b340*/  FSEL R2, R40, RZ, P6 ;  /* 0x000000ff28027208 */ /* 0x008fca0003000000 */
[----:B------:R-:W-:-:S04]  /*b350*/  FADD.FTZ R2, R136, -R2 ;  /* 0x8000000288027221 */ /* 0x000fc80000010000 */
[----:B------:R-:W-:Y:S02]  /*b360*/  FMUL.FTZ R2, R2, c[0x0][0x23c] ;  /* 0x00008f0002027a20 */ /* 0x000fe40000410000 */
[----:B--2---:R-:W-:-:S04]  /*b370*/  FFMA.FTZ R0, R32, c[0x0][0x23c], -R27 ;  /* 0x00008f0020007a23 */ /* 0x004fc8000001081b */
[----:B------:R-:W2:Y:S08]  /*b380*/  MUFU.EX2 R2, R2 ;  /* 0x0000000200027308 */ /* 0x000eb00000000800 */
[----:B------:R3:W4:Y:S01]  /*b390*/  MUFU.EX2 R42, R0 ;  /* 0x00000000002a7308 */ /* 0x0007220000000800 */
[-C--:B--2---:R-:W-:Y:S02]  /*b3a0*/  FMUL.FTZ R148, R148, R2.reuse ;  /* 0x0000000294947220 */ /* 0x084fe40000410000 */
[----:B------:R-:W-:-:S02]  /*b3b0*/  FMUL.FTZ R149, R149, R2 ;  /* 0x0000000295957220 */ /* 0x000fc40000410000 */
[-C--:B------:R-:W-:Y:S02]  /*b3c0*/  FMUL.FTZ R156, R156, R2.reuse ;  /* 0x000000029c9c7220 */ /* 0x080fe40000410000 */
[----:B------:R-:W-:Y:S02]  /*b3d0*/  FMUL.FTZ R157, R157, R2 ;  /* 0x000000029d9d7220 */ /* 0x000fe40000410000 */
[----:B---3--:R-:W-:Y:S01]  /*b3e0*/  FFMA.FTZ R0, R31, c[0x0][0x23c], -R27 ;  /* 0x00008f001f007a23 */ /* 0x008fe2000001081b */
[----:B------:R-:W-:Y:S01]  /*b3f0*/  MOV R31, R10 ;  /* 0x0000000a001f7202 */ /* 0x000fe20000000f00 */
[----:B------:R-:W-:Y:S01]  /*b400*/  FMUL.FTZ R176, R176, R2 ;  /* 0x00000002b0b07220 */ /* 0x000fe20000410000 */
[----:B----4-:R-:W-:Y:S01]  /*b410*/  F2FP.BF16.PACK_AB R5, R42, R14 ;  /* 0x0000000e2a05723e */ /* 0x010fe200000010ff */
[----:B------:R2:W-:Y:S01]  /*b420*/  MUFU.EX2 R37, R0 ;  /* 0x0000000000257308 */ /* 0x0005e20000000800 */
[----:B------:R-:W-:Y:S01]  /*b430*/  F2FP.BF16.PACK_AB R8, R31, R49 ;  /* 0x000000311f08723e */ /* 0x000fe200000010ff */
[----:B------:R-:W-:-:S02]  /*b440*/  FMUL.FTZ R177, R177, R2 ;  /* 0x00000002b1b17220 */ /* 0x000fc40000410000 */
[-C--:B------:R-:W-:Y:S02]  /*b450*/  FMUL.FTZ R188, R188, R2.reuse ;  /* 0x00000002bcbc7220 */ /* 0x080fe40000410000 */
[-C--:B------:R-:W-:Y:S02]  /*b460*/  FMUL.FTZ R189, R189, R2.reuse ;  /* 0x00000002bdbd7220 */ /* 0x080fe40000410000 */
[-C--:B------:R-:W-:Y:S02]  /*b470*/  FMUL.FTZ R68, R68, R2.reuse ;  /* 0x0000000244447220 */ /* 0x080fe40000410000 */
[-C--:B------:R-:W-:Y:S02]  /*b480*/  FMUL.FTZ R69, R69, R2.reuse ;  /* 0x0000000245457220 */ /* 0x080fe40000410000 */
[-C--:B------:R-:W-:Y:S02]  /*b490*/  FMUL.FTZ R80, R80, R2.reuse ;  /* 0x0000000250507220 */ /* 0x080fe40000410000 */
[-C--:B------:R-:W-:Y:S01]  /*b4a0*/  FMUL.FTZ R81, R81, R2.reuse ;  /* 0x0000000251517220 */ /* 0x080fe20000410000 */
[----:B--2---:R-:W-:Y:S01]  /*b4b0*/  FSEL R0, R44, RZ, P5 ;  /* 0x000000ff2c007208 */ /* 0x004fe20002800000 */
[----:B------:R-:W-:-:S02]  /*b4c0*/  FMUL.FTZ R160, R160, R2 ;  /* 0x00000002a0a07220 */ /* 0x000fc40000410000 */
[-C--:B------:R-:W-:Y:S02]  /*b4d0*/  FMUL.FTZ R161, R161, R2.reuse ;  /* 0x00000002a1a17220 */ /* 0x080fe40000410000 */
[----:B------:R-:W-:Y:S01]  /*b4e0*/  FADD.FTZ R4, R135, -R0 ;  /* 0x8000000087047221 */ /* 0x000fe20000010000 */
[----:B------:R-:W-:Y:S01]  /*b4f0*/  FSEL R0, R29, RZ, P4 ;  /* 0x000000ff1d007208 */ /* 0x000fe20002000000 */
[-C--:B------:R-:W-:Y:S02]  /*b500*/  FMUL.FTZ R172, R172, R2.reuse ;  /* 0x00000002acac7220 */ /* 0x080fe40000410000 */
[----:B------:R-:W-:Y:S02]  /*b510*/  FMUL.FTZ R32, R4, c[0x0][0x23c] ;  /* 0x00008f0004207a20 */ /* 0x000fe40000410000 */
[----:B------:R-:W-:Y:S01]  /*b520*/  FADD.FTZ R4, R134, -R0 ;  /* 0x8000000086047221 */ /* 0x000fe20000010000 */
[----:B------:R-:W-:Y:S01]  /*b530*/  FSEL R0, R41, RZ, P1 ;  /* 0x000000ff29007208 */ /* 0x000fe20000800000 */
[----:B------:R-:W-:-:S02]  /*b540*/  FMUL.FTZ R173, R173, R2 ;  /* 0x00000002adad7220 */ /* 0x000fc40000410000 */
[----:B------:R-:W2:Y:S01]  /*b550*/  MUFU.EX2 R32, R32 ;  /* 0x0000002000207308 */ /* 0x000ea20000000800 */
[-C--:B------:R-:W-:Y:S02]  /*b560*/  FMUL.FTZ R192, R192, R2.reuse ;  /* 0x00000002c0c07220 */ /* 0x080fe40000410000 */
[----:B------:R-:W-:Y:S02]  /*b570*/  FADD.FTZ R0, R3, -R0 ;  /* 0x8000000003007221 */ /* 0x000fe40000010000 */
[----:B------:R-:W-:Y:S01]  /*b580*/  FMUL.FTZ R3, R4, c[0x0][0x23c] ;  /* 0x00008f0004037a20 */ /* 0x000fe20000410000 */
[----:B------:R-:W-:Y:S01]  /*b590*/  F2FP.BF16.PACK_AB R4, R43, R15 ;  /* 0x0000000f2b04723e */ /* 0x000fe200000010ff */
[----:B------:R-:W-:Y:S02]  /*b5a0*/  FMUL.FTZ R0, R0, c[0x0][0x23c] ;  /* 0x00008f0000007a20 */ /* 0x000fe40000410000 */
[-C--:B------:R-:W-:Y:S02]  /*b5b0*/  FMUL.FTZ R193, R193, R2.reuse ;  /* 0x00000002c1c17220 */ /* 0x080fe40000410000 */
[----:B------:R3:W4:Y:S01]  /*b5c0*/  MUFU.EX2 R48, R0 ;  /* 0x0000000000307308 */ /* 0x0007220000000800 */
[----:B------:R-:W-:-:S02]  /*b5d0*/  FMUL.FTZ R204, R204, R2 ;  /* 0x00000002cccc7220 */ /* 0x000fc40000410000 */
[----:B------:R-:W-:Y:S02]  /*b5e0*/  FMUL.FTZ R205, R205, R2 ;  /* 0x00000002cdcd7220 */ /* 0x000fe40000410000 */
[-C--:B--2---:R-:W-:Y:S02]  /*b5f0*/  FMUL.FTZ R150, R150, R32.reuse ;  /* 0x0000002096967220 */ /* 0x084fe40000410000 */
[-C--:B------:R-:W-:Y:S01]  /*b600*/  FMUL.FTZ R151, R151, R32.reuse ;  /* 0x0000002097977220 */ /* 0x080fe20000410000 */
[----:B------:R-:W2:Y:S01]  /*b610*/  MUFU.EX2 R3, R3 ;  /* 0x0000000300037308 */ /* 0x000ea20000000800 */
[-C--:B------:R-:W-:Y:S02]  /*b620*/  FMUL.FTZ R158, R158, R32.reuse ;  /* 0x000000209e9e7220 */ /* 0x080fe40000410000 */
[-C--:B------:R-:W-:Y:S02]  /*b630*/  FMUL.FTZ R159, R159, R32.reuse ;  /* 0x000000209f9f7220 */ /* 0x080fe40000410000 */
[----:B------:R-:W-:-:S02]  /*b640*/  FMUL.FTZ R178, R178, R32 ;  /* 0x00000020b2b27220 */ /* 0x000fc40000410000 */
[----:B------:R-:W-:Y:S02]  /*b650*/  FMUL.FTZ R179, R179, R32 ;  /* 0x00000020b3b37220 */ /* 0x000fe40000410000 */
[----:B---3--:R-:W-:Y:S01]  /*b660*/  FFMA.FTZ R0, R33, c[0x0][0x23c], -R27 ;  /* 0x00008f0021007a23 */ /* 0x008fe2000001081b */
[----:B------:R-:W-:Y:S01]  /*b670*/  MOV R33, R9 ;  /* 0x0000000900217202 */ /* 0x000fe20000000f00 */
[----:B----4-:R-:W-:Y:S01]  /*b680*/  FMUL.FTZ R146, R146, R48 ;  /* 0x0000003092927220 */ /* 0x010fe20000410000 */
[----:B------:R-:W-:Y:S01]  /*b690*/  F2FP.BF16.PACK_AB R9, R45, R24 ;  /* 0x000000182d09723e */ /* 0x000fe200000010ff */
[----:B------:R-:W-:Y:S01]  /*b6a0*/  FMUL.FTZ R147, R147, R48 ;  /* 0x0000003093937220 */ /* 0x000fe20000410000 */
[----:B------:R-:W-:Y:S01]  /*b6b0*/  F2FP.BF16.PACK_AB R10, R38, R33 ;  /* 0x00000021260a723e */ /* 0x000fe200000010ff */
[----:B------:R-:W3:Y:S01]  /*b6c0*/  MUFU.EX2 R0, R0 ;  /* 0x0000000000007308 */ /* 0x000ee20000000800 */
[-C--:B--2---:R-:W-:Y:S02]  /*b6d0*/  FMUL.FTZ R144, R144, R3.reuse ;  /* 0x0000000390907220 */ /* 0x084fe40000410000 */
[----:B------:R-:W-:-:S02]  /*b6e0*/  FMUL.FTZ R145, R145, R3 ;  /* 0x0000000391917220 */ /* 0x000fc40000410000 */
[-C--:B------:R-:W-:Y:S01]  /*b6f0*/  FMUL.FTZ R152, R152, R3.reuse ;  /* 0x0000000398987220 */ /* 0x080fe20000410000 */
[C---:B-1----:R-:W-:Y:S01]  /*b700*/  HMMA.16816.F32.BF16 R148, R8.reuse, R16, R148 ;  /* 0x000000100894723c */ /* 0x042fe20000041894 */
[-C--:B------:R-:W-:Y:S02]  /*b710*/  FMUL.FTZ R153, R153, R3.reuse ;  /* 0x0000000399997220 */ /* 0x080fe40000410000 */
[-C--:B------:R-:W-:Y:S02]  /*b720*/  FMUL.FTZ R154, R154, R48.reuse ;  /* 0x000000309a9a7220 */ /* 0x080fe40000410000 */
[-C--:B------:R-:W-:Y:S02]  /*b730*/  FMUL.FTZ R155, R155, R48.reuse ;  /* 0x000000309b9b7220 */ /* 0x080fe40000410000 */
[-C--:B------:R-:W-:Y:S01]  /*b740*/  FMUL.FTZ R168, R168, R3.reuse ;  /* 0x00000003a8a87220 */ /* 0x080fe20000410000 */
[----:B------:R-:W-:Y:S01]  /*b750*/  HMMA.16816.F32.BF16 R52, R8, R18, R156 ;  /* 0x000000120834723c */ /* 0x000fe2000004189c */
[----:B------:R-:W-:Y:S01]  /*b760*/  FMUL.FTZ R169, R169, R3 ;  /* 0x00000003a9a97220 */ /* 0x000fe20000410000 */
[----:B---3--:R-:W-:Y:S01]  /*b770*/  F2FP.BF16.PACK_AB R7, R0, R37 ;  /* 0x000000250007723e */ /* 0x008fe200000010ff */
[----:B------:R-:W-:-:S02]  /*b780*/  FMUL.FTZ R170, R170, R48 ;  /* 0x00000030aaaa7220 */ /* 0x000fc40000410000 */
[----:B------:R-:W-:Y:S02]  /*b790*/  FMUL.FTZ R171, R171, R48 ;  /* 0x00000030abab7220 */ /* 0x000fe40000410000 */
[----:B------:R-:W-:Y:S01]  /*b7a0*/  FMUL.FTZ R180, R180, R3 ;  /* 0x00000003b4b47220 */ /* 0x000fe20000410000 */
[----:B------:R-:W-:Y:S01]  /*b7b0*/  MOV R159, R39 ;  /* 0x00000027009f7202 */ /* 0x000fe20000000f00 */
[C---:B------:R-:W-:Y:S01]  /*b7c0*/  HMMA.16816.F32.BF16 R144, R4.reuse, R16, R144 ;  /* 0x000000100490723c */ /* 0x040fe20000041890 */
[----:B------:R-:W-:Y:S01]  /*b7d0*/  FMUL.FTZ R181, R181, R3 ;  /* 0x00000003b5b57220 */ /* 0x000fe20000410000 */
[----:B------:R-:W-:Y:S01]  /*b7e0*/  MOV R157, R38 ;  /* 0x00000026009d7202 */ /* 0x000fe20000000f00 */
[-C--:B------:R-:W-:Y:S01]  /*b7f0*/  FMUL.FTZ R182, R182, R48.reuse ;  /* 0x00000030b6b67220 */ /* 0x080fe20000410000 */
[----:B------:R-:W-:Y:S01]  /*b800*/  MOV R156, R133 ;  /* 0x00000085009c7202 */ /* 0x000fe20000000f00 */
[----:B------:R-:W-:Y:S01]  /*b810*/  FMUL.FTZ R183, R183, R48 ;  /* 0x00000030b7b77220 */ /* 0x000fe20000410000 */
[----:B------:R-:W-:Y:S01]  /*b820*/  MOV R158, R138 ;  /* 0x0000008a009e7202 */ /* 0x000fe20000000f00 */
[-C--:B------:R-:W-:Y:S01]  /*b830*/  FMUL.FTZ R184, R184, R3.reuse ;  /* 0x00000003b8b87220 */ /* 0x080fe20000410000 */
[----:B------:R-:W-:Y:S01]  /*b840*/  HMMA.16816.F32.BF16 R152, R4, R18, R152 ;  /* 0x000000120498723c */ /* 0x000fe20000041898 */
[----:B------:R-:W1:Y:S01]  /*b850*/  LDSM.16.MT88.4 R16, [R236+0xc000] ;  /* 0x00c00000ec10783b */ /* 0x000e620000004200 */
[----:B------:R-:W-:-:S02]  /*b860*/  FMUL.FTZ R185, R185, R3 ;  /* 0x00000003b9b97220 */ /* 0x000fc40000410000 */
[-C--:B------:R-:W-:Y:S02]  /*b870*/  FMUL.FTZ R186, R186, R48.reuse ;  /* 0x00000030baba7220 */ /* 0x080fe40000410000 */
[----:B------:R-:W-:Y:S02]  /*b880*/  FMUL.FTZ R187, R187, R48 ;  /* 0x00000030bbbb7220 */ /* 0x000fe40000410000 */
[-C--:B------:R-:W-:Y:S01]  /*b890*/  FMUL.FTZ R190, R190, R32.reuse ;  /* 0x00000020bebe7220 */ /* 0x080fe20000410000 */
[----:B------:R-:W-:Y:S01]  /*b8a0*/  HMMA.16816.F32.BF16 R64, R4, R22, R168 ;  /* 0x000000160440723c */ /* 0x000fe200000418a8 */
[-C--:B------:R-:W-:Y:S02]  /*b8b0*/  FMUL.FTZ R191, R191, R32.reuse ;  /* 0x00000020bfbf7220 */ /* 0x080fe40000410000 */
[-C--:B------:R-:W-:Y:S02]  /*b8c0*/  FMUL.FTZ R70, R70, R32.reuse ;  /* 0x0000002046467220 */ /* 0x080fe40000410000 */
[----:B------:R-:W-:-:S02]  /*b8d0*/  FMUL.FTZ R71, R71, R32 ;  /* 0x0000002047477220 */ /* 0x000fc40000410000 */
[----:B------:R-:W-:Y:S01]  /*b8e0*/  MOV R170, R37 ;  /* 0x0000002500aa7202 */ /* 0x000fe20000000f00 */
[-C--:B------:R-:W-:Y:S01]  /*b8f0*/  FMUL.FTZ R72, R72, R3.reuse ;  /* 0x0000000348487220 */ /* 0x080fe20000410000 */
[----:B------:R-:W-:Y:S01]  /*b900*/  MOV R171, R36 ;  /* 0x0000002400ab7202 */ /* 0x000fe20000000f00 */
[----:B------:R-:W-:Y:S01]  /*b910*/  FMUL.FTZ R73, R73, R3 ;  /* 0x0000000349497220 */ /* 0x000fe20000410000 */
[----:B------:R-:W-:Y:S01]  /*b920*/  MOV R169, R132 ;  /* 0x0000008400a97202 */ /* 0x000fe20000000f00 */
[-C--:B------:R-:W-:Y:S01]  /*b930*/  FMUL.FTZ R74, R74, R48.reuse ;  /* 0x000000304a4a7220 */ /* 0x080fe20000410000 */
[----:B------:R-:W-:Y:S01]  /*b940*/  MOV R168, R139 ;  /* 0x0000008b00a87202 */ /* 0x000fe20000000f00 */
        /* <DEDUP_REMOVED lines=8> */
[----:B------:R-:W-:Y:S01]  /*b9d0*/  FMUL.FTZ R163, R163, R32 ;  /* 0x00000020a3a37220 */ /* 0x000fe20000410000 */
[----:B-1----:R-:W-:Y:S01]  /*b9e0*/  HMMA.16816.F32.BF16 R56, R8, R16, R176 ;  /* 0x000000100838723c */ /* 0x002fe200000418b0 */
[----:B------:R-:W-:-:S02]  /*b9f0*/  FMUL.FTZ R164, R164, R3 ;  /* 0x00000003a4a47220 */ /* 0x000fc40000410000 */
[----:B------:R-:W-:Y:S02]  /*ba00*/  FMUL.FTZ R165, R165, R3 ;  /* 0x00000003a5a57220 */ /* 0x000fe40000410000 */
[-C--:B------:R-:W-:Y:S02]  /*ba10*/  FMUL.FTZ R166, R166, R48.reuse ;  /* 0x00000030a6a67220 */ /* 0x080fe40000410000 */
[----:B------:R-:W-:Y:S01]  /*ba20*/  MOV R179, R31 ;  /* 0x0000001f00b37202 */ /* 0x000fe20000000f00 */
[C---:B------:R-:W-:Y:S01]  /*ba30*/  HMMA.16816.F32.BF16 R36, R4.reuse, R16, R180 ;  /* 0x000000100424723c */ /* 0x040fe200000418b4 */
[----:B------:R-:W-:Y:S01]  /*ba40*/  MOV R31, R137 ;  /* 0x00000089001f7202 */ /* 0x000fe20000000f00 */
[----:B------:R-:W-:Y:S01]  /*ba50*/  FMUL.FTZ R167, R167, R48 ;  /* 0x00000030a7a77220 */ /* 0x000fe20000410000 */
[----:B------:R-:W-:Y:S01]  /*ba60*/  MOV R178, R45 ;  /* 0x0000002d00b27202 */ /* 0x000fe20000000f00 */
[-C--:B------:R-:W-:Y:S01]  /*ba70*/  FMUL.FTZ R174, R174, R32.reuse ;  /* 0x00000020aeae7220 */ /* 0x080fe20000410000 */
[----:B------:R-:W-:Y:S01]  /*ba80*/  MOV R177, R43 ;  /* 0x0000002b00b17202 */ /* 0x000fe20000000f00 */
[----:B------:R-:W-:Y:S01]  /*ba90*/  FMUL.FTZ R175, R175, R32 ;  /* 0x00000020afaf7220 */ /* 0x000fe20000410000 */
[----:B------:R-:W-:Y:S01]  /*baa0*/  MOV R176, R42 ;  /* 0x0000002a00b07202 */ /* 0x000fe20000000f00 */
[-C--:B------:R-:W-:Y:S01]  /*bab0*/  HMMA.16816.F32.BF16 R184, R4, R18.reuse, R184 ;  /* 0x0000001204b8723c */ /* 0x080fe200000418b8 */
[-C--:B------:R-:W-:Y:S01]  /*bac0*/  FMUL.FTZ R194, R194, R32.reuse ;  /* 0x00000020c2c27220 */ /* 0x080fe20000410000 */
[----:B------:R-:W-:Y:S01]  /*bad0*/  MOV R182, R143 ;  /* 0x0000008f00b67202 */ /* 0x000fe20000000f00 */
[----:B------:R-:W-:Y:S01]  /*bae0*/  FMUL.FTZ R195, R195, R32 ;  /* 0x00000020c3c37220 */ /* 0x000fe20000410000 */
[----:B------:R-:W-:Y:S01]  /*baf0*/  MOV R181, R142 ;  /* 0x0000008e00b57202 */ /* 0x000fe20000000f00 */
[-C--:B------:R-:W-:Y:S01]  /*bb00*/  FMUL.FTZ R196, R196, R3.reuse ;  /* 0x00000003c4c47220 */ /* 0x080fe20000410000 */
[----:B------:R-:W-:Y:S01]  /*bb10*/  MOV R183, R140 ;  /* 0x0000008c00b77202 */ /* 0x000fe20000000f00 */
[----:B------:R-:W-:Y:S01]  /*bb20*/  FMUL.FTZ R197, R197, R3 ;  /* 0x00000003c5c57220 */ /* 0x000fe20000410000 */
[----:B------:R-:W-:Y:S01]  /*bb30*/  HMMA.16816.F32.BF16 R188, R8, R18, R188 ;  /* 0x0000001208bc723c */ /* 0x000fe200000418bc */
[----:B------:R-:W1:Y:S01]  /*bb40*/  LDSM.16.MT88.4 R16, [R233+0xe000] ;  /* 0x00e00000e910783b */ /* 0x000e620000004200 */
[----:B------:R-:W-:-:S02]  /*bb50*/  FMUL.FTZ R198, R198, R48 ;  /* 0x00000030c6c67220 */ /* 0x000fc40000410000 */
[-C--:B------:R-:W-:Y:S02]  /*bb60*/  FMUL.FTZ R199, R199, R48.reuse ;  /* 0x00000030c7c77220 */ /* 0x080fe40000410000 */
[-C--:B------:R-:W-:Y:S02]  /*bb70*/  FMUL.FTZ R200, R200, R3.reuse ;  /* 0x00000003c8c87220 */ /* 0x080fe40000410000 */
[-C--:B------:R-:W-:Y:S01]  /*bb80*/  HMMA.16816.F32.BF16 R160, R8, R20.reuse, R160 ;  /* 0x0000001408a0723c */ /* 0x080fe200000418a0 */
[----:B------:R-:W-:Y:S02]  /*bb90*/  FMUL.FTZ R201, R201, R3 ;  /* 0x00000003c9c97220 */ /* 0x000fe40000410000 */
[-C--:B------:R-:W-:Y:S02]  /*bba0*/  FMUL.FTZ R202, R202, R48.reuse ;  /* 0x00000030caca7220 */ /* 0x080fe40000410000 */
[----:B------:R-:W-:Y:S02]  /*bbb0*/  FMUL.FTZ R203, R203, R48 ;  /* 0x00000030cbcb7220 */ /* 0x000fe40000410000 */
[-C--:B------:R-:W-:Y:S01]  /*bbc0*/  FMUL.FTZ R206, R206, R32.reuse ;  /* 0x00000020cece7220 */ /* 0x080fe20000410000 */
[----:B------:R-:W-:Y:S01]  /*bbd0*/  HMMA.16816.F32.BF16 R164, R4, R20, R164 ;  /* 0x0000001404a4723c */ /* 0x000fe200000418a4 */
[----:B------:R-:W-:-:S07]  /*bbe0*/  FMUL.FTZ R207, R207, R32 ;  /* 0x00000020cfcf7220 */ /* 0x000fce0000410000 */
[C---:B------:R-:W-:Y:S01]  /*bbf0*/  HMMA.16816.F32.BF16 R60, R8.reuse, R22, R172 ;  /* 0x00000016083c723c */ /* 0x040fe200000418ac */
[----:B------:R-:W2:Y:S07]  /*bc00*/  LDSM.16.MT88.4 R20, [R235+0xc000] ;  /* 0x00c00000eb14783b */ /* 0x000eae0000004200 */
[-C--:B-1----:R-:W-:Y:S07]  /*bc10*/  HMMA.16816.F32.BF16 R136, R8, R16.reuse, R68 ;  /* 0x000000100888723c */ /* 0x082fee0000041844 */
[----:B------:R-:W-:Y:S01]  /*bc20*/  MOV R70, R159 ;  /* 0x0000009f00467202 */ /* 0x000fe20000000f00 */
[----:B------:R-:W-:Y:S01]  /*bc30*/  HMMA.16816.F32.BF16 R132, R4, R16, R72 ;  /* 0x000000100484723c */ /* 0x000fe20000041848 */
[----:B------:R-:W-:-:S02]  /*bc40*/  MOV R69, R46 ;  /* 0x0000002e00457202 */ /* 0x000fc40000000f00 */
[----:B------:R-:W-:Y:S02]  /*bc50*/  MOV R159, R47 ;  /* 0x0000002f009f7202 */ /* 0x000fe40000000f00 */
[----:B------:R-:W-:Y:S02]  /*bc60*/  MOV R71, R157 ;  /* 0x0000009d00477202 */ /* 0x000fe40000000f00 */
[----:B------:R-:W-:Y:S01]  /*bc70*/  MOV R75, R156 ;  /* 0x0000009c004b7202 */ /* 0x000fe20000000f00 */
[----:B------:R-:W-:Y:S01]  /*bc80*/  IMAD.MOV.U32 R73, RZ, RZ, R169 ;  /* 0x000000ffff497224 */ /* 0x000fe200078e00a9 */
[----:B------:R-:W-:Y:S02]  /*bc90*/  MOV R156, R44 ;  /* 0x0000002c009c7202 */ /* 0x000fe40000000f00 */
[----:B------:R-:W-:Y:S01]  /*bca0*/  HMMA.16816.F32.BF16 R44, R4, R18, R76 ;  /* 0x00000012042c723c */ /* 0x000fe2000004184c */
[----:B------:R-:W-:Y:S02]  /*bcb0*/  MOV R169, R0 ;  /* 0x0000000000a97202 */ /* 0x000fe40000000f00 */
[----:B------:R-:W-:-:S02]  /*bcc0*/  MOV R74, R168 ;  /* 0x000000a8004a7202 */ /* 0x000fc40000000f00 */
[----:B------:R-:W-:Y:S02]  /*bcd0*/  MOV R72, R170 ;  /* 0x000000aa00487202 */ /* 0x000fe40000000f00 */
[----:B------:R-:W-:Y:S01]  /*bce0*/  MOV R77, R41 ;  /* 0x00000029004d7202 */ /* 0x000fe20000000f00 */
[C---:B--2---:R-:W-:Y:S01]  /*bcf0*/  HMMA.16816.F32.BF16 R192, R8.reuse, R20, R192 ;  /* 0x0000001408c0723c */ /* 0x044fe200000418c0 */
[----:B------:R-:W-:Y:S01]  /*bd00*/  MOV R76, R40 ;  /* 0x00000028004c7202 */ /* 0x000fe20000000f00 */
[----:B------:R-:W-:Y:S01]  /*bd10*/  FFMA.FTZ R0, R222, c[0x0][0x23c], -R12 ;  /* 0x00008f00de007a23 */ /* 0x000fe2000001080c */
[----:B------:R-:W-:Y:S02]  /*bd20*/  MOV R78, R31 ;  /* 0x0000001f004e7202 */ /* 0x000fe40000000f00 */
[----:B------:R-:W-:Y:S01]  /*bd30*/  MOV R170, R30 ;  /* 0x0000001e00aa7202 */ /* 0x000fe20000000f00 */
[----:B------:R-:W-:Y:S01]  /*bd40*/  FMUL.FTZ R84, R84, R2 ;  /* 0x0000000254547220 */ /* 0x000fe20000410000 */
[----:B------:R-:W-:Y:S01]  /*bd50*/  MOV R79, R158 ;  /* 0x0000009e004f7202 */ /* 0x000fe20000000f00 */
[----:B------:R-:W-:Y:S01]  /*bd60*/  HMMA.16816.F32.BF16 R40, R8, R18, R80 ;  /* 0x000000120828723c */ /* 0x000fe20000041850 */
[----:B------:R-:W2:Y:S07]  /*bd70*/  LDL.LU R81, [R1+0x74] ;  /* 0x0000740001517983 */ /* 0x000eae0000300800 */
[----:B------:R-:W-:Y:S01]  /*bd80*/  HMMA.16816.F32.BF16 R196, R4, R20, R196 ;  /* 0x0000001404c4723c */ /* 0x000fe200000418c4 */
[----:B------:R1:W-:Y:S01]  /*bd90*/  MUFU.EX2 R168, R0 ;  /* 0x0000000000a87308 */ /* 0x0003e20000000800 */
[----:B------:R-:W-:Y:S01]  /*bda0*/  IMAD.MOV.U32 R83, RZ, RZ, R28 ;  /* 0x000000ffff537224 */ /* 0x000fe200078e001c */
[----:B------:R-:W-:Y:S01]  /*bdb0*/  MOV R82, R29 ;  /* 0x0000001d00527202 */ /* 0x000fe20000000f00 */
[----:B------:R-:W-:Y:S01]  /*bdc0*/  LDSM.16.MT88.4 R16, [R236+0xe000] ;  /* 0x00e00000ec10783b */ /* 0x000fe20000004200 */
[----:B------:R-:W-:Y:S01]  /*bdd0*/  FMUL.FTZ R85, R85, R2 ;  /* 0x0000000255557220 */ /* 0x000fe20000410000 */
[----:B------:R-:W-:-:S02]  /*bde0*/  MOV R68, R141 ;  /* 0x0000008d00447202 */ /* 0x000fc40000000f00 */
[-C--:B------:R-:W-:Y:S01]  /*bdf0*/  HMMA.16816.F32.BF16 R200, R4, R22.reuse, R200 ;  /* 0x0000001604c8723c */ /* 0x080fe200000418c8 */
[----:B------:R-:W-:Y:S07]  /*be00*/  LDSM.16.MT88.4 R28, [R235+0xe000] ;  /* 0x00e00000eb1c783b */ /* 0x000fee0000004200 */
[----:B------:R-:W-:Y:S01]  /*be10*/  HMMA.16816.F32.BF16 R204, R8, R22, R204 ;  /* 0x0000001608cc723c */ /* 0x000fe200000418cc */
[----:B------:R-:W3:Y:S01]  /*be20*/  LDSM.16.MT88.4 R20, [R234+0xe000] ;  /* 0x00e00000ea14783b */ /* 0x000ee20000004200 */
[----:B-1----:R-:W-:-:S04]  /*be30*/  FFMA.FTZ R0, R218, c[0x0][0x23c], -R12 ;  /* 0x00008f00da007a23 */ /* 0x002fc8000001080c */
        /* <DEDUP_REMOVED lines=9> */
[----:B---3--:R-:W-:Y:S01]  /*bed0*/  HMMA.16816.F32.BF16 R140, R8, R20, R84 ;  /* 0x00000014088c723c */ /* 0x008fe20000041854 */
[----:B-1----:R-:W-:-:S06]  /*bee0*/  FFMA.FTZ R0, R221, c[0x0][0x23c], -R13 ;  /* 0x00008f00dd007a23 */ /* 0x002fcc000001080d */
[----:B------:R1:W-:Y:S02]  /*bef0*/  MUFU.EX2 R172, R0 ;  /* 0x0000000000ac7308 */ /* 0x0003e40000000800 */
[----:B-1----:R-:W-:-:S06]  /*bf00*/  FFMA.FTZ R0, R216, c[0x0][0x23c], -R13 ;  /* 0x00008f00d8007a23 */ /* 0x002fcc000001080d */
[----:B------:R1:W-:Y:S01]  /*bf10*/  MUFU.EX2 R158, R0 ;  /* 0x00000000009e7308 */ /* 0x0003e20000000800 */
[-C--:B------:R-:W-:Y:S02]  /*bf20*/  FMUL.FTZ R88, R88, R3.reuse ;  /* 0x0000000358587220 */ /* 0x080fe40000410000 */
[----:B------:R-:W-:Y:S02]  /*bf30*/  FMUL.FTZ R89, R89, R3 ;  /* 0x0000000359597220 */ /* 0x000fe40000410000 */
[----:B------:R-:W-:Y:S02]  /*bf40*/  FMUL.FTZ R90, R90, R48 ;  /* 0x000000305a5a7220 */ /* 0x000fe40000410000 */
[----:B-1----:R-:W-:-:S04]  /*bf50*/  FFMA.FTZ R0, R213, c[0x0][0x23c], -R13 ;  /* 0x00008f00d5007a23 */ /* 0x002fc8000001080d */
[----:B------:R1:W3:Y:S01]  /*bf60*/  MUFU.EX2 R87, R0 ;  /* 0x0000000000577308 */ /* 0x0002e20000000800 */
[-C--:B------:R-:W-:Y:S02]  /*bf70*/  FMUL.FTZ R91, R91, R48.reuse ;  /* 0x000000305b5b7220 */ /* 0x080fe40000410000 */
[-C--:B------:R-:W-:Y:S02]  /*bf80*/  FMUL.FTZ R92, R92, R3.reuse ;  /* 0x000000035c5c7220 */ /* 0x080fe40000410000 */
[----:B------:R-:W-:Y:S02]  /*bf90*/  FMUL.FTZ R93, R93, R3 ;  /* 0x000000035d5d7220 */ /* 0x000fe40000410000 */
[-C--:B------:R-:W-:Y:S02]  /*bfa0*/  FMUL.FTZ R94, R94, R48.reuse ;  /* 0x000000305e5e7220 */ /* 0x080fe40000410000 */
[----:B------:R-:W-:Y:S02]  /*bfb0*/  FMUL.FTZ R95, R95, R48 ;  /* 0x000000305f5f7220 */ /* 0x000fe40000410000 */
[----:B-1----:R-:W-:-:S02]  /*bfc0*/  FFMA.FTZ R0, R226, c[0x0][0x23c], -R26 ;  /* 0x00008f00e2007a23 */ /* 0x002fc4000001081a */
[-C--:B------:R-:W-:Y:S02]  /*bfd0*/  FMUL.FTZ R104, R104, R3.reuse ;  /* 0x0000000368687220 */ /* 0x080fe40000410000 */
[----:B------:R1:W-:Y:S01]  /*bfe0*/  MUFU.EX2 R174, R0 ;  /* 0x0000000000ae7308 */ /* 0x0003e20000000800 */
        /* <DEDUP_REMOVED lines=8> */
[----:B-1----:R-:W-:Y:S02]  /*c070*/  FFMA.FTZ R0, R223, c[0x0][0x23c], -R26 ;  /* 0x00008f00df007a23 */ /* 0x002fe4000001081a */
[----:B------:R-:W-:Y:S02]  /*c080*/  FMUL.FTZ R121, R121, R3 ;  /* 0x0000000379797220 */ /* 0x000fe40000410000 */
[----:B------:R-:W-:-:S02]  /*c090*/  FMUL.FTZ R122, R122, R48 ;  /* 0x000000307a7a7220 */ /* 0x000fc40000410000 */
[-C--:B------:R-:W-:Y:S02]  /*c0a0*/  FMUL.FTZ R123, R123, R48.reuse ;  /* 0x000000307b7b7220 */ /* 0x080fe40000410000 */
[-C--:B------:R-:W-:Y:S02]  /*c0b0*/  FMUL.FTZ R124, R124, R3.reuse ;  /* 0x000000037c7c7220 */ /* 0x080fe40000410000 */
[----:B------:R-:W-:Y:S02]  /*c0c0*/  FMUL.FTZ R125, R125, R3 ;  /* 0x000000037d7d7220 */ /* 0x000fe40000410000 */
[-C--:B------:R-:W-:Y:S02]  /*c0d0*/  FMUL.FTZ R126, R126, R48.reuse ;  /* 0x000000307e7e7220 */ /* 0x080fe40000410000 */
[----:B------:R-:W-:Y:S01]  /*c0e0*/  FMUL.FTZ R127, R127, R48 ;  /* 0x000000307f7f7220 */ /* 0x000fe20000410000 */
[----:B------:R1:W-:Y:S01]  /*c0f0*/  MUFU.EX2 R180, R0 ;  /* 0x0000000000b47308 */ /* 0x0003e20000000800 */
        /* <DEDUP_REMOVED lines=8> */
[----:B-1----:R-:W-:Y:S01]  /*c180*/  FFMA.FTZ R0, R217, c[0x0][0x23c], -R26 ;  /* 0x00008f00d9007a23 */ /* 0x002fe2000001081a */
[C---:B------:R-:W-:Y:S08]  /*c190*/  HMMA.16816.F32.BF16 R88, R4.reuse, R20, R88 ;  /* 0x000000140458723c */ /* 0x040ff00000041858 */
[C---:B------:R-:W-:Y:S08]  /*c1a0*/  HMMA.16816.F32.BF16 R92, R4.reuse, R22, R92 ;  /* 0x00000016045c723c */ /* 0x040ff0000004185c */
[C---:B------:R-:W-:Y:S08]  /*c1b0*/  HMMA.16816.F32.BF16 R104, R4.reuse, R16, R104 ;  /* 0x000000100468723c */ /* 0x040ff00000041868 */
[C---:B------:R-:W-:Y:S08]  /*c1c0*/  HMMA.16816.F32.BF16 R108, R4.reuse, R18, R108 ;  /* 0x00000012046c723c */ /* 0x040ff0000004186c */
[C---:B------:R-:W-:Y:S08]  /*c1d0*/  HMMA.16816.F32.BF16 R120, R4.reuse, R28, R120 ;  /* 0x0000001c0478723c */ /* 0x040ff00000041878 */
[----:B------:R-:W-:Y:S01]  /*c1e0*/  HMMA.16816.F32.BF16 R124, R4, R30, R124 ;  /* 0x0000001e047c723c */ /* 0x000fe2000004187c */
[----:B------:R1:W4:Y:S07]  /*c1f0*/  MUFU.EX2 R4, R0 ;  /* 0x0000000000047308 */ /* 0x00032e0000000800 */
[----:B------:R-:W-:Y:S01]  /*c200*/  HMMA.16816.F32.BF16 R100, R8, R16, R100 ;  /* 0x000000100864723c */ /* 0x000fe20000041864 */
[----:B-1----:R-:W-:-:S07]  /*c210*/  FFMA.FTZ R0, R227, c[0x0][0x23c], -R27 ;  /* 0x00008f00e3007a23 */ /* 0x002fce000001081b */
[----:B------:R-:W-:Y:S01]  /*c220*/  HMMA.16816.F32.BF16 R112, R8, R18, R112 ;  /* 0x000000120870723c */ /* 0x000fe20000041870 */
[----:B------:R-:W1:Y:S01]  /*c230*/  LDSM.16.MT88.4 R16, [R233+0xc800] ;  /* 0x00c80000e910783b */ /* 0x000e620000004200 */
[----:B------:R3:W-:Y:S01]  /*c240*/  MUFU.EX2 R226, R0 ;  /* 0x0000000000e27308 */ /* 0x0007e20000000800 */
[-C--:B------:R-:W-:Y:S02]  /*c250*/  FMUL.FTZ R96, R96, R2.reuse ;  /* 0x0000000260607220 */ /* 0x080fe40000410000 */
[-C--:B------:R-:W-:Y:S02]  /*c260*/  FMUL.FTZ R97, R97, R2.reuse ;  /* 0x0000000261617220 */ /* 0x080fe40000410000 */
[----:B------:R-:W-:Y:S02]  /*c270*/  FMUL.FTZ R116, R116, R2 ;  /* 0x0000000274747220 */ /* 0x000fe40000410000 */
[----:B---3--:R-:W-:-:S04]  /*c280*/  FFMA.FTZ R0, R225, c[0x0][0x23c], -R27 ;  /* 0x00008f00e1007a23 */ /* 0x008fc8000001081b */
[----:B------:R3:W1:Y:S01]  /*c290*/  MUFU.EX2 R227, R0 ;  /* 0x0000000000e37308 */ /* 0x0006620000000800 */
[-C--:B------:R-:W-:Y:S02]  /*c2a0*/  FMUL.FTZ R117, R117, R2.reuse ;  /* 0x0000000275757220 */ /* 0x080fe40000410000 */
[-C--:B------:R-:W-:Y:S02]  /*c2b0*/  FMUL.FTZ R128, R128, R2.reuse ;  /* 0x0000000280807220 */ /* 0x080fe40000410000 */
[-C--:B------:R-:W-:Y:S02]  /*c2c0*/  FMUL.FTZ R129, R129, R2.reuse ;  /* 0x0000000281817220 */ /* 0x080fe40000410000 */
[----:B--2---:R-:W-:Y:S02]  /*c2d0*/  FFMA.FTZ R49, R81, R2, R49 ;  /* 0x0000000251317223 */ /* 0x004fe40000010031 */
[----:B------:R-:W-:Y:S02]  /*c2e0*/  FFMA.FTZ R2, R215, c[0x0][0x23c], -R26 ;  /* 0x00008f00d7027a23 */ /* 0x000fe4000001081a */
[----:B---3--:R-:W-:-:S04]  /*c2f0*/  FFMA.FTZ R0, R220, c[0x0][0x23c], -R27 ;  /* 0x00008f00dc007a23 */ /* 0x008fc8000001081b */
[----:B------:R2:W-:Y:S08]  /*c300*/  MUFU.EX2 R220, R0 ;  /* 0x0000000000dc7308 */ /* 0x0005f00000000800 */
[----:B------:R-:W3:Y:S01]  /*c310*/  MUFU.EX2 R214, R2 ;  /* 0x0000000200d67308 */ /* 0x000ee20000000800 */
[----:B--2---:R-:W-:-:S07]  /*c320*/  FFMA.FTZ R0, R219, c[0x0][0x23c], -R27 ;  /* 0x00008f00db007a23 */ /* 0x004fce000001081b */
[----:B------:R-:W2:Y:S01]  /*c330*/  MUFU.EX2 R0, R0 ;  /* 0x0000000000007308 */ /* 0x000ea20000000800 */
[-C--:B------:R-:W-:Y:S02]  /*c340*/  FMUL.FTZ R98, R98, R32.reuse ;  /* 0x0000002062627220 */ /* 0x080fe40000410000 */
[-C--:B------:R-:W-:Y:S02]  /*c350*/  FMUL.FTZ R99, R99, R32.reuse ;  /* 0x0000002063637220 */ /* 0x080fe40000410000 */
[-C--:B------:R-:W-:Y:S02]  /*c360*/  FMUL.FTZ R118, R118, R32.reuse ;  /* 0x0000002076767220 */ /* 0x080fe40000410000 */
[-C--:B------:R-:W-:Y:S02]  /*c370*/  FMUL.FTZ R119, R119, R32.reuse ;  /* 0x0000002077777220 */ /* 0x080fe40000410000 */
[-C--:B------:R-:W-:Y:S02]  /*c380*/  FMUL.FTZ R130, R130, R32.reuse ;  /* 0x0000002082827220 */ /* 0x080fe40000410000 */
[----:B------:R-:W-:Y:S01]  /*c390*/  FMUL.FTZ R131, R131, R32 ;  /* 0x0000002083837220 */ /* 0x000fe20000410000 */
[----:B------:R-:W-:-:S02]  /*c3a0*/  MOV R217, R87 ;  /* 0x0000005700d97202 */ /* 0x000fc40000000f00 */
[----:B------:R-:W-:Y:S02]  /*c3b0*/  MOV R215, R80 ;  /* 0x0000005000d77202 */ /* 0x000fe40000000f00 */
[----:B----4-:R-:W-:Y:S01]  /*c3c0*/  MOV R219, R4 ;  /* 0x0000000400db7202 */ /* 0x010fe20000000f00 */
[C---:B------:R-:W-:Y:S01]  /*c3d0*/  HMMA.16816.F32.BF16 R96, R8.reuse, R22, R96 ;  /* 0x000000160860723c */ /* 0x040fe20000041860 */
[----:B------:R-:W-:Y:S01]  /*c3e0*/  F2FP.BF16.PACK_AB R4, R180, R174 ;  /* 0x000000aeb404723e */ /* 0x000fe200000010ff */
[----:B------:R-:W4:Y:S01]  /*c3f0*/  LDSM.16.MT88.4 R20, [R234+0xc800] ;  /* 0x00c80000ea14783b */ /* 0x000f220000004200 */
[----:B-1----:R-:W-:Y:S02]  /*c400*/  F2FP.BF16.PACK_AB R5, R227, R226 ;  /* 0x000000e2e305723e */ /* 0x002fe400000010ff */
[----:B---3--:R-:W-:Y:S02]  /*c410*/  F2FP.BF16.PACK_AB R6, R214, R219 ;  /* 0x000000dbd606723e */ /* 0x008fe400000010ff */
[----:B--2---:R-:W-:Y:S01]  /*c420*/  F2FP.BF16.PACK_AB R7, R0, R220 ;  /* 0x000000dc0007723e */ /* 0x004fe200000010ff */
[C---:B------:R-:W-:Y:S08]  /*c430*/  HMMA.16816.F32.BF16 R116, R8.reuse, R28, R116 ;  /* 0x0000001c0874723c */ /* 0x040ff00000041874 */
[----:B------:R-:W-:Y:S01]  /*c440*/  HMMA.16816.F32.BF16 R128, R8, R30, R128 ;  /* 0x0000001e0880723c */ /* 0x000fe20000041880 */
[----:B------:R-:W-:Y:S01]  /*c450*/  MOV R224, R83 ;  /* 0x0000005300e07202 */ /* 0x000fe20000000f00 */
[----:B------:R-:W-:-:S05]  /*c460*/  IMAD.MOV.U32 R2, RZ, RZ, R78 ;  /* 0x000000ffff027224 */ /* 0x000fca00078e004e */
[----:B------:R-:W-:Y:S01]  /*c470*/  F2FP.BF16.PACK_AB R8, R173, R168 ;  /* 0x000000a8ad08723e */ /* 0x000fe200000010ff */
[----:B------:R-:W-:Y:S01]  /*c480*/  HMMA.16816.F32.BF16 R144, R4, R16, R144 ;  /* 0x000000100490723c */ /* 0x000fe20000041890 */
[----:B------:R-:W-:Y:S01]  /*c490*/  F2FP.BF16.PACK_AB R9, R172, R175 ;  /* 0x000000afac09723e */ /* 0x000fe200000010ff */
[----:B------:R-:W-:Y:S01]  /*c4a0*/  LDSM.16.MT88.4 R28, [R234+0xe800] ;  /* 0x00e80000ea1c783b */ /* 0x000fe20000004200 */
[----:B------:R-:W-:Y:S02]  /*c4b0*/  F2FP.BF16.PACK_AB R10, R215, R157 ;  /* 0x0000009dd70a723e */ /* 0x000fe400000010ff */
[----:B------:R-:W-:-:S03]  /*c4c0*/  F2FP.BF16.PACK_AB R11, R217, R158 ;  /* 0x0000009ed90b723e */ /* 0x000fc600000010ff */
[----:B------:R-:W-:Y:S08]  /*c4d0*/  HMMA.16816.F32.BF16 R152, R4, R18, R152 ;  /* 0x000000120498723c */ /* 0x000ff00000041898 */
[C---:B------:R-:W-:Y:S08]  /*c4e0*/  HMMA.16816.F32.BF16 R148, R8.reuse, R16, R148 ;  /* 0x000000100894723c */ /* 0x040ff00000041894 */
[----:B------:R-:W-:Y:S01]  /*c4f0*/  HMMA.16816.F32.BF16 R52, R8, R18, R52 ;  /* 0x000000120834723c */ /* 0x000fe20000041834 */
[----:B------:R-:W1:Y:S01]  /*c500*/  LDSM.16.MT88.4 R16, [R236+0xc800] ;  /* 0x00c80000ec10783b */ /* 0x000e620000004200 */
[----:B------:R-:W-:-:S02]  /*c510*/  MOV R83, R72 ;  /* 0x0000004800537202 */ /* 0x000fc40000000f00 */
[----:B------:R-:W-:Y:S02]  /*c520*/  MOV R72, R73 ;  /* 0x0000004900487202 */ /* 0x000fe40000000f00 */
[----:B------:R-:W-:Y:S02]  /*c530*/  MOV R73, R74 ;  /* 0x0000004a00497202 */ /* 0x000fe40000000f00 */
[----:B------:R-:W-:Y:S02]  /*c540*/  MOV R223, R76 ;  /* 0x0000004c00df7202 */ /* 0x000fe40000000f00 */
[----:B------:R-:W-:Y:S02]  /*c550*/  MOV R212, R77 ;  /* 0x0000004d00d47202 */ /* 0x000fe40000000f00 */
[----:B------:R-:W-:Y:S02]  /*c560*/  MOV R225, R79 ;  /* 0x0000004f00e17202 */ /* 0x000fe40000000f00 */
[----:B------:R-:W-:Y:S01]  /*c570*/  MOV R74, R68 ;  /* 0x00000044004a7202 */ /* 0x000fe20000000f00 */
[----:B----4-:R-:W-:Y:S01]  /*c580*/  HMMA.16816.F32.BF16 R76, R8, R20, R160 ;  /* 0x00000014084c723c */ /* 0x010fe200000418a0 */
[----:B------:R-:W-:-:S02]  /*c590*/  MOV R216, R70 ;  /* 0x0000004600d87202 */ /* 0x000fc40000000f00 */
[----:B------:R-:W-:Y:S02]  /*c5a0*/  MOV R213, R71 ;  /* 0x0000004700d57202 */ /* 0x000fe40000000f00 */
[----:B------:R-:W-:Y:S02]  /*c5b0*/  MOV R218, R74 ;  /* 0x0000004a00da7202 */ /* 0x000fe40000000f00 */
[----:B------:R-:W-:Y:S02]  /*c5c0*/  MOV R160, R69 ;  /* 0x0000004500a07202 */ /* 0x000fe40000000f00 */
[----:B------:R-:W-:Y:S01]  /*c5d0*/  HMMA.16816.F32.BF16 R68, R4, R20, R164 ;  /* 0x000000140444723c */ /* 0x000fe200000418a4 */
[----:B------:R-:W-:-:S06]  /*c5e0*/  MOV R221, R75 ;  /* 0x0000004b00dd7202 */ /* 0x000fcc0000000f00 */
[----:B------:R-:W-:Y:S02]  /*c5f0*/  MOV R166, R72 ;  /* 0x0000004800a67202 */ /* 0x000fe40000000f00 */
[----:B------:R-:W-:Y:S01]  /*c600*/  MOV R164, R73 ;  /* 0x0000004900a47202 */ /* 0x000fe20000000f00 */
[-C--:B-1----:R-:W-:Y:S08]  /*c610*/  HMMA.16816.F32.BF16 R56, R8, R16.reuse, R56 ;  /* 0x000000100838723c */ /* 0x082ff00000041838 */
[C---:B------:R-:W-:Y:S08]  /*c620*/  HMMA.16816.F32.BF16 R36, R4.reuse, R16, R36 ;  /* 0x000000100424723c */ /* 0x040ff00000041824 */
[-C--:B------:R-:W-:Y:S08]  /*c630*/  HMMA.16816.F32.BF16 R184, R4, R18.reuse, R184 ;  /* 0x0000001204b8723c */ /* 0x080ff000000418b8 */
[----:B------:R-:W-:Y:S01]  /*c640*/  HMMA.16816.F32.BF16 R72, R8, R18, R188 ;  /* 0x000000120848723c */ /* 0x000fe200000418bc */
[----:B------:R-:W1:Y:S06]  /*c650*/  LDSM.16.MT88.4 R16, [R233+0xe800] ;  /* 0x00e80000e910783b */ /* 0x000e6c0000004200 */
        /* <DEDUP_REMOVED lines=8> */
[----:B------:R-:W-:Y:S01]  /*c6e0*/  MOV R0, R159 ;  /* 0x0000009f00007202 */ /* 0x000fe20000000f00 */
[----:B-1----:R-:W-:Y:S07]  /*c6f0*/  HMMA.16816.F32.BF16 R84, R4, R18, R44 ;  /* 0x000000120454723c */ /* 0x002fee000004182c */
[----:B------:R-:W-:Y:S01]  /*c700*/  MOV R47, R191 ;  /* 0x000000bf002f7202 */ /* 0x000fe20000000f00 */
[----:B------:R-:W-:Y:S01]  /*c710*/  IMAD.MOV.U32 R46, RZ, RZ, R166 ;  /* 0x000000ffff2e7224 */ /* 0x000fe200078e00a6 */
[----:B------:R-:W-:Y:S01]  /*c720*/  HMMA.16816.F32.BF16 R156, R8, R16, R136 ;  /* 0x00000010089c723c */ /* 0x000fe20000041888 */
[----:B------:R-:W-:-:S02]  /*c730*/  MOV R166, R217 ;  /* 0x000000d900a67202 */ /* 0x000fc40000000f00 */
[----:B------:R-:W-:Y:S02]  /*c740*/  MOV R217, R25 ;  /* 0x0000001900d97202 */ /* 0x000fe40000000f00 */
[----:B------:R1:W5:Y:S03]  /*c750*/  LDL.LU R25, [R1+0xcc] ;  /* 0x0000cc0001197983 */ /* 0x0003660000300800 */
[----:B------:R-:W-:Y:S07]  /*c760*/  HMMA.16816.F32.BF16 R136, R8, R18, R40 ;  /* 0x000000120888723c */ /* 0x000fee0000041828 */
[----:B------:R-:W-:-:S02]  /*c770*/  MOV R42, R47 ;  /* 0x0000002f002a7202 */ /* 0x000fc40000000f00 */
[----:B------:R-:W2:Y:S01]  /*c780*/  LDL.LU R47, [R1+0x78] ;  /* 0x00007800012f7983 */ /* 0x000ea20000300800 */
[----:B------:R-:W-:Y:S01]  /*c790*/  MOV R222, R82 ;  /* 0x0000005200de7202 */ /* 0x000fe20000000f00 */
[----:B------:R-:W-:Y:S01]  /*c7a0*/  FFMA.FTZ R0, R0, c[0x0][0x23c], -R12 ;  /* 0x00008f0000007a23 */ /* 0x000fe2000001080c */
[----:B------:R-:W-:Y:S02]  /*c7b0*/  MOV R167, R83 ;  /* 0x0000005300a77202 */ /* 0x000fe40000000f00 */
[----:B------:R-:W-:Y:S02]  /*c7c0*/  MOV R2, R222 ;  /* 0x000000de00027202 */ /* 0x000fe40000000f00 */
[----:B------:R3:W-:Y:S01]  /*c7d0*/  MUFU.EX2 R222, R0 ;  /* 0x0000000000de7308 */ /* 0x0007e20000000800 */
[----:B------:R-:W-:Y:S02]  /*c7e0*/  MOV R189, R167 ;  /* 0x000000a700bd7202 */ /* 0x000fe40000000f00 */
[----:B------:R-:W-:-:S02]  /*c7f0*/  MOV R167, R223 ;  /* 0x000000df00a77202 */ /* 0x000fc40000000f00 */
[----:B------:R-:W-:Y:S02]  /*c800*/  MOV R190, R160 ;  /* 0x000000a000be7202 */ /* 0x000fe40000000f00 */
[----:B------:R-:W-:Y:S01]  /*c810*/  MOV R160, R224 ;  /* 0x000000e000a07202 */ /* 0x000fe20000000f00 */
[----:B---3--:R-:W-:-:S04]  /*c820*/  FFMA.FTZ R0, R251, c[0x0][0x23c], -R12 ;  /* 0x00008f00fb007a23 */ /* 0x008fc8000001080c */
[----:B------:R3:W-:Y:S02]  /*c830*/  MUFU.EX2 R223, R0 ;  /* 0x0000000000df7308 */ /* 0x0007e40000000800 */
[----:B---3--:R-:W-:-:S06]  /*c840*/  FFMA.FTZ R0, R231, c[0x0][0x23c], -R12 ;  /* 0x00008f00e7007a23 */ /* 0x008fcc000001080c */
[----:B------:R3:W-:Y:S01]  /*c850*/  MUFU.EX2 R224, R0 ;  /* 0x0000000000e07308 */ /* 0x0007e20000000800 */
[----:B------:R-:W-:Y:S02]  /*c860*/  MOV R45, R190 ;  /* 0x000000be002d7202 */ /* 0x000fe40000000f00 */
[----:B------:R-:W-:Y:S01]  /*c870*/  MOV R190, R161 ;  /* 0x000000a100be7202 */ /* 0x000fe20000000f00 */
[----:B---3--:R-:W-:-:S04]  /*c880*/  FFMA.FTZ R0, R50, c[0x0][0x23c], -R12 ;  /* 0x00008f0032007a23 */ /* 0x008fc8000001080c */
[----:B------:R3:W-:Y:S01]  /*c890*/  MUFU.EX2 R225, R0 ;  /* 0x0000000000e17308 */ /* 0x0007e20000000800 */
[----:B------:R-:W-:Y:S01]  /*c8a0*/  MOV R161, R219 ;  /* 0x000000db00a17202 */ /* 0x000fe20000000f00 */
[----:B---3--:R-:W-:Y:S01]  /*c8b0*/  FFMA.FTZ R0, R221, c[0x0][0x23c], -R13 ;  /* 0x00008f00dd007a23 */ /* 0x008fe2000001080d */
[----:B------:R-:W-:-:S05]  /*c8c0*/  MOV R221, R218 ;  /* 0x000000da00dd7202 */ /* 0x000fca0000000f00 */
[----:B------:R3:W-:Y:S01]  /*c8d0*/  MUFU.EX2 R218, R0 ;  /* 0x0000000000da7308 */ /* 0x0007e20000000800 */
[----:B------:R-:W-:Y:S02]  /*c8e0*/  MOV R191, R167 ;  /* 0x000000a700bf7202 */ /* 0x000fe40000000f00 */
[----:B------:R-:W-:Y:S01]  /*c8f0*/  MOV R167, R215 ;  /* 0x000000d700a77202 */ /* 0x000fe20000000f00 */
[----:B---3--:R-:W-:Y:S01]  /*c900*/  FFMA.FTZ R0, R188, c[0x0][0x23c], -R13 ;  /* 0x00008f00bc007a23 */ /* 0x008fe2000001080d */
[----:B------:R-:W-:-:S03]  /*c910*/  MOV R188, R160 ;  /* 0x000000a000bc7202 */ /* 0x000fc60000000f00 */
[----:B------:R3:W-:Y:S01]  /*c920*/  MUFU.EX2 R219, R0 ;  /* 0x0000000000db7308 */ /* 0x0007e20000000800 */
[----:B------:R-:W-:Y:S02]  /*c930*/  MOV R160, R220 ;  /* 0x000000dc00a07202 */ /* 0x000fe40000000f00 */
[----:B------:R-:W-:Y:S01]  /*c940*/  MOV R215, R221 ;  /* 0x000000dd00d77202 */ /* 0x000fe20000000f00 */
[----:B---3--:R-:W-:-:S04]  /*c950*/  FFMA.FTZ R0, R245, c[0x0][0x23c], -R13 ;  /* 0x00008f00f5007a23 */ /* 0x008fc8000001080d */
[----:B------:R3:W-:Y:S01]  /*c960*/  MUFU.EX2 R220, R0 ;  /* 0x0000000000dc7308 */ /* 0x0007e20000000800 */
[----:B------:R-:W-:Y:S02]  /*c970*/  IMAD.MOV.U32 R43, RZ, RZ, R215 ;  /* 0x000000ffff2b7224 */ /* 0x000fe400078e00d7 */
[----:B---3--:R-:W-:-:S05]  /*c980*/  FFMA.FTZ R0, R51, c[0x0][0x23c], -R13 ;  /* 0x00008f0033007a23 */ /* 0x008fca000001080d */
[----:B------:R3:W-:Y:S02]  /*c990*/  MUFU.EX2 R221, R0 ;  /* 0x0000000000dd7308 */ /* 0x0007e40000000800 */
[----:B---3--:R-:W-:Y:S01]  /*c9a0*/  FFMA.FTZ R0, R45, c[0x0][0x23c], -R26 ;  /* 0x00008f002d007a23 */ /* 0x008fe2000001081a */
[----:B------:R-:W-:Y:S02]  /*c9b0*/  MOV R45, R46 ;  /* 0x0000002e002d7202 */ /* 0x000fe40000000f00 */
[----:B------:R-:W-:Y:S02]  /*c9c0*/  MOV R46, R188 ;  /* 0x000000bc002e7202 */ /* 0x000fe40000000f00 */
[----:B------:R-:W-:Y:S02]  /*c9d0*/  MOV R188, R164 ;  /* 0x000000a400bc7202 */ /* 0x000fe40000000f00 */
[----:B------:R-:W-:Y:S02]  /*c9e0*/  MOV R164, R165 ;  /* 0x000000a500a47202 */ /* 0x000fe40000000f00 */
[----:B------:R-:W-:-:S02]  /*c9f0*/  MOV R165, R214 ;  /* 0x000000d600a57202 */ /* 0x000fc40000000f00 */
[----:B------:R3:W-:Y:S01]  /*ca00*/  MUFU.EX2 R214, R0 ;  /* 0x0000000000d67308 */ /* 0x0007e20000000800 */
[----:B------:R-:W-:Y:S01]  /*ca10*/  MOV R44, R217 ;  /* 0x000000d9002c7202 */ /* 0x000fe20000000f00 */
[----:B---3--:R-:W-:-:S06]  /*ca20*/  FFMA.FTZ R0, R45, c[0x0][0x23c], -R26 ;  /* 0x00008f002d007a23 */ /* 0x008fcc000001081a */
[----:B------:R3:W4:Y:S01]  /*ca30*/  MUFU.EX2 R215, R0 ;  /* 0x0000000000d77308 */ /* 0x0007220000000800 */
[----:B------:R-:W-:Y:S02]  /*ca40*/  MOV R45, R216 ;  /* 0x000000d8002d7202 */ /* 0x000fe40000000f00 */
[----:B------:R-:W-:Y:S01]  /*ca50*/  MOV R41, R188 ;  /* 0x000000bc00297202 */ /* 0x000fe20000000f00 */
[----:B---3--:R-:W-:-:S04]  /*ca60*/  FFMA.FTZ R0, R247, c[0x0][0x23c], -R26 ;  /* 0x00008f00f7007a23 */ /* 0x008fc8000001081a */
[----:B------:R3:W-:Y:S01]  /*ca70*/  MUFU.EX2 R216, R0 ;  /* 0x0000000000d87308 */ /* 0x0007e20000000800 */
[----:B------:R-:W-:Y:S02]  /*ca80*/  MOV R188, R189 ;  /* 0x000000bd00bc7202 */ /* 0x000fe40000000f00 */
[----:B------:R-:W-:Y:S01]  /*ca90*/  MOV R189, R213 ;  /* 0x000000d500bd7202 */ /* 0x000fe20000000f00 */
[----:B---3--:R-:W-:-:S04]  /*caa0*/  FFMA.FTZ R0, R229, c[0x0][0x23c], -R26 ;  /* 0x00008f00e5007a23 */ /* 0x008fc8000001081a */
[----:B------:R3:W1:Y:S02]  /*cab0*/  MUFU.EX2 R217, R0 ;  /* 0x0000000000d97308 */ /* 0x0006640000000800 */
[----:B---3--:R-:W-:-:S06]  /*cac0*/  FFMA.FTZ R0, R42, c[0x0][0x23c], -R27 ;  /* 0x00008f002a007a23 */ /* 0x008fcc000001081b */
[----:B------:R3:W-:Y:S02]  /*cad0*/  MUFU.EX2 R213, R0 ;  /* 0x0000000000d57308 */ /* 0x0007e40000000800 */
[----:B---3--:R-:W-:Y:S02]  /*cae0*/  FFMA.FTZ R0, R46, c[0x0][0x23c], -R27 ;  /* 0x00008f002e007a23 */ /* 0x008fe4000001081b */
[----:B--2---:R-:W-:Y:S02]  /*caf0*/  FFMA.FTZ R47, R47, R32, R24 ;  /* 0x000000202f2f7223 */ /* 0x004fe40000010018 */
[----:B------:R2:W5:Y:S04]  /*cb00*/  LDL.LU R24, [R1+0xc8] ;  /* 0x0000c80001187983 */ /* 0x0005680000300800 */
[----:B------:R-:W3:Y:S01]  /*cb10*/  LDL.LU R46, [R1+0x7c] ;  /* 0x00007c00012e7983 */ /* 0x000ee20000300800 */
[-C--:B------:R-:W-:Y:S08]  /*cb20*/  HMMA.16816.F32.BF16 R64, R4, R22.reuse, R64 ;  /* 0x000000160440723c */ /* 0x080ff00000041840 */
[----:B------:R-:W-:Y:S01]  /*cb30*/  HMMA.16816.F32.BF16 R60, R8, R22, R60 ;  /* 0x00000016083c723c */ /* 0x000fe2000004183c */
[----:B------:R-:W1:Y:S07]  /*cb40*/  LDSM.16.MT88.4 R20, [R235+0xc800] ;  /* 0x00c80000eb14783b */ /* 0x000e6e0000004200 */
[----:B------:R-:W-:Y:S01]  /*cb50*/  HMMA.16816.F32.BF16 R80, R4, R16, R132 ;  /* 0x000000100450723c */ /* 0x000fe20000041884 */
[----:B------:R-:W2:Y:S07]  /*cb60*/  LDSM.16.MT88.4 R16, [R235+0xe800] ;  /* 0x00e80000eb10783b */ /* 0x000eae0000004200 */
[-C--:B-1----:R-:W-:Y:S08]  /*cb70*/  HMMA.16816.F32.BF16 R192, R8, R20.reuse, R192 ;  /* 0x0000001408c0723c */ /* 0x082ff000000418c0 */
[C---:B------:R-:W-:Y:S08]  /*cb80*/  HMMA.16816.F32.BF16 R196, R4.reuse, R20, R196 ;  /* 0x0000001404c4723c */ /* 0x040ff000000418c4 */
[-C--:B------:R-:W-:Y:S08]  /*cb90*/  HMMA.16816.F32.BF16 R200, R4, R22.reuse, R200 ;  /* 0x0000001604c8723c */ /* 0x080ff000000418c8 */
[----:B------:R-:W-:Y:S01]  /*cba0*/  HMMA.16816.F32.BF16 R204, R8, R22, R204 ;  /* 0x0000001608cc723c */ /* 0x000fe200000418cc */
[----:B------:R-:W1:Y:S01]  /*cbb0*/  LDSM.16.MT88.4 R20, [R236+0xe800] ;  /* 0x00e80000ec14783b */ /* 0x000e620000004200 */
[----:B------:R-:W-:-:S06]  /*cbc0*/  MOV R40, R45 ;  /* 0x0000002d00287202 */ /* 0x000fcc0000000f00 */
[C---:B------:R-:W-:Y:S08]  /*cbd0*/  HMMA.16816.F32.BF16 R88, R4.reuse, R28, R88 ;  /* 0x0000001c0458723c */ /* 0x040ff00000041858 */
[C---:B------:R-:W-:Y:S08]  /*cbe0*/  HMMA.16816.F32.BF16 R92, R4.reuse, R30, R92 ;  /* 0x0000001e045c723c */ /* 0x040ff0000004185c */
[C---:B--2---:R-:W-:Y:S08]  /*cbf0*/  HMMA.16816.F32.BF16 R120, R4.reuse, R16, R120 ;  /* 0x000000100478723c */ /* 0x044ff00000041878 */
[C---:B------:R-:W-:Y:S08]  /*cc00*/  HMMA.16816.F32.BF16 R124, R4.reuse, R18, R124 ;  /* 0x00000012047c723c */ /* 0x040ff0000004187c */
[C---:B-1----:R-:W-:Y:S08]  /*cc10*/  HMMA.16816.F32.BF16 R104, R4.reuse, R20, R104 ;  /* 0x000000140468723c */ /* 0x042ff00000041868 */
[----:B------:R-:W-:Y:S07]  /*cc20*/  HMMA.16816.F32.BF16 R108, R4, R22, R108 ;  /* 0x00000016046c723c */ /* 0x000fee000004186c */
[----:B------:R-:W-:-:S02]  /*cc30*/  MOV R6, R43 ;  /* 0x0000002b00067202 */ /* 0x000fc40000000f00 */
[----:B------:R-:W-:Y:S01]  /*cc40*/  MOV R7, R44 ;  /* 0x0000002c00077202 */ /* 0x000fe20000000f00 */
[----:B------:R-:W-:Y:S01]  /*cc50*/  HMMA.16816.F32.BF16 R132, R8, R28, R140 ;  /* 0x0000001c0884723c */ /* 0x000fe2000004188c */
[----:B------:R-:W-:Y:S02]  /*cc60*/  MOV R5, R40 ;  /* 0x0000002800057202 */ /* 0x000fe40000000f00 */
[----:B------:R-:W-:-:S04]  /*cc70*/  MOV R4, R7 ;  /* 0x0000000700047202 */ /* 0x000fc80000000f00 */
[----:B------:R-:W-:Y:S01]  /*cc80*/  MOV R143, R6 ;  /* 0x00000006008f7202 */ /* 0x000fe20000000f00 */
[----:B------:R-:W-:Y:S01]  /*cc90*/  HMMA.16816.F32.BF16 R100, R8, R20, R100 ;  /* 0x000000140864723c */ /* 0x000fe20000041864 */
[----:B------:R-:W-:Y:S02]  /*cca0*/  MOV R6, R41 ;  /* 0x0000002900067202 */ /* 0x000fe40000000f00 */
[----:B------:R-:W-:-:S05]  /*ccb0*/  MOV R7, R188 ;  /* 0x000000bc00077202 */ /* 0x000fca0000000f00 */
[----:B------:R-:W-:Y:S01]  /*ccc0*/  HMMA.16816.F32.BF16 R112, R8, R22, R112 ;  /* 0x000000160870723c */ /* 0x000fe20000041870 */
[----:B------:R-:W1:Y:S01]  /*ccd0*/  LDSM.16.MT88.4 R20, [R234+0xd000] ;  /* 0x00d00000ea14783b */ /* 0x000e620000004200 */
[----:B------:R-:W-:Y:S02]  /*cce0*/  MOV R188, R189 ;  /* 0x000000bd00bc7202 */ /* 0x000fe40000000f00 */
[----:B------:R-:W-:-:S04]  /*ccf0*/  MOV R142, R143 ;  /* 0x0000008f008e7202 */ /* 0x000fc80000000f00 */
[----:B------:R-:W-:Y:S01]  /*cd00*/  HMMA.16816.F32.BF16 R96, R8, R30, R96 ;  /* 0x0000001e0860723c */ /* 0x000fe20000041860 */
[----:B------:R-:W2:Y:S01]  /*cd10*/  LDSM.16.MT88.4 R28, [R233+0xd000] ;  /* 0x00d00000e91c783b */ /* 0x000ea20000004200 */
[----:B------:R-:W-:Y:S01]  /*cd20*/  MOV R189, R190 ;  /* 0x000000be00bd7202 */ /* 0x000fe20000000f00 */
[----:B------:R-:W-:Y:S01]  /*cd30*/  IMAD.MOV.U32 R190, RZ, RZ, R191 ;  /* 0x000000ffffbe7224 */ /* 0x000fe200078e00bf */
[----:B------:R-:W-:-:S04]  /*cd40*/  MOV R143, R4 ;  /* 0x00000004008f7202 */ /* 0x000fc80000000f00 */
[----:B------:R-:W-:Y:S01]  /*cd50*/  HMMA.16816.F32.BF16 R116, R8, R16, R116 ;  /* 0x000000100874723c */ /* 0x000fe20000041874 */
[----:B------:R-:W-:Y:S02]  /*cd60*/  MOV R4, R5 ;  /* 0x0000000500047202 */ /* 0x000fe40000000f00 */
[----:B------:R-:W-:-:S05]  /*cd70*/  MOV R5, R6 ;  /* 0x0000000600057202 */ /* 0x000fca0000000f00 */
[----:B------:R-:W-:Y:S01]  /*cd80*/  HMMA.16816.F32.BF16 R128, R8, R18, R128 ;  /* 0x000000120880723c */ /* 0x000fe20000041880 */
[----:B------:R-:W1:Y:S01]  /*cd90*/  LDSM.16.MT88.4 R16, [R236+0xd000] ;  /* 0x00d00000ec10783b */ /* 0x000e620000004200 */
[----:B------:R-:W-:Y:S02]  /*cda0*/  MOV R191, R212 ;  /* 0x000000d400bf7202 */ /* 0x000fe40000000f00 */
[----:B------:R-:W-:Y:S02]  /*cdb0*/  MOV R6, R7 ;  /* 0x0000000700067202 */ /* 0x000fe40000000f00 */
[----:B------:R-:W-:Y:S02]  /*cdc0*/  MOV R7, R188 ;  /* 0x000000bc00077202 */ /* 0x000fe40000000f00 */
[----:B------:R-:W-:Y:S02]  /*cdd0*/  MOV R188, R189 ;  /* 0x000000bd00bc7202 */ /* 0x000fe40000000f00 */
[----:B------:R-:W-:Y:S01]  /*cde0*/  MOV R189, R190 ;  /* 0x000000be00bd7202 */ /* 0x000fe20000000f00 */
[----:B------:R2:W1:Y:S01]  /*cdf0*/  MUFU.EX2 R212, R0 ;  /* 0x0000000000d47308 */ /* 0x0004620000000800 */
[----:B------:R-:W-:-:S02]  /*ce00*/  MOV R190, R191 ;  /* 0x000000bf00be7202 */ /* 0x000fc40000000f00 */
[----:B------:R-:W-:Y:S01]  /*ce10*/  MOV R191, R2 ;  /* 0x0000000200bf7202 */ /* 0x000fe20000000f00 */
[--C-:B------:R-:W-:Y:S02]  /*ce20*/  FFMA.FTZ R2, R250, c[0x0][0x23c], -R27.reuse ;  /* 0x00008f00fa027a23 */ /* 0x100fe4000001081b */
[--C-:B------:R-:W-:Y:S02]  /*ce30*/  FFMA.FTZ R45, R210, c[0x0][0x23c], -R12.reuse ;  /* 0x00008f00d22d7a23 */ /* 0x100fe4000001080c */
[----:B------:R-:W-:Y:S01]  /*ce40*/  FFMA.FTZ R42, R209, c[0x0][0x23c], -R12 ;  /* 0x00008f00d12a7a23 */ /* 0x000fe2000001080c */
[----:B------:R4:W-:Y:S01]  /*ce50*/  MUFU.EX2 R210, R2 ;  /* 0x0000000200d27308 */ /* 0x0009e20000000800 */
[----:B--2---:R-:W-:-:S07]  /*ce60*/  FFMA.FTZ R0, R252, c[0x0][0x23c], -R27 ;  /* 0x00008f00fc007a23 */ /* 0x004fce000001081b */
[----:B------:R2:W1:Y:S01]  /*ce70*/  MUFU.EX2 R209, R0 ;  /* 0x0000000000d17308 */ /* 0x0004620000000800 */
[----:B------:R-:W-:Y:S01]  /*ce80*/  FFMA.FTZ R43, R208, c[0x0][0x23c], -R12 ;  /* 0x00008f00d02b7a23 */ /* 0x000fe2000001080c */
[----:B------:R-:W-:Y:S01]  /*ce90*/  MOV R208, R4 ;  /* 0x0000000400d07202 */ /* 0x000fe20000000f00 */
[----:B------:R-:W-:Y:S02]  /*cea0*/  IMAD.MOV.U32 R250, RZ, RZ, R7 ;  /* 0x000000fffffa7224 */ /* 0x000fe400078e0007 */
[----:B----4-:R-:W-:Y:S01]  /*ceb0*/  FFMA.FTZ R2, R249, c[0x0][0x23c], -R26 ;  /* 0x00008f00f9027a23 */ /* 0x010fe2000001081a */
[----:B------:R-:W-:Y:S02]  /*cec0*/  MOV R249, R6 ;  /* 0x0000000600f97202 */ /* 0x000fe40000000f00 */
[----:B------:R-:W-:Y:S02]  /*ced0*/  F2FP.BF16.PACK_AB R4, R215, R214 ;  /* 0x000000d6d704723e */ /* 0x000fe400000010ff */
[----:B------:R-:W-:Y:S01]  /*cee0*/  F2FP.BF16.PACK_AB R6, R217, R216 ;  /* 0x000000d8d906723e */ /* 0x000fe200000010ff */
[----:B------:R-:W-:Y:S01]  /*cef0*/  FFMA.FTZ R44, R35, c[0x0][0x23c], -R12 ;  /* 0x00008f00232c7a23 */ /* 0x000fe2000001080c */
[----:B------:R-:W-:Y:S01]  /*cf00*/  F2FP.BF16.PACK_AB R8, R223, R222 ;  /* 0x000000dedf08723e */ /* 0x000fe200000010ff */
[----:B--2---:R-:W-:Y:S01]  /*cf10*/  FFMA.FTZ R0, R248, c[0x0][0x23c], -R26 ;  /* 0x00008f00f8007a23 */ /* 0x004fe2000001081a */
[----:B------:R-:W-:-:S02]  /*cf20*/  MOV R248, R5 ;  /* 0x0000000500f87202 */ /* 0x000fc40000000f00 */
[----:B-1----:R-:W-:Y:S02]  /*cf30*/  F2FP.BF16.PACK_AB R5, R212, R213 ;  /* 0x000000d5d405723e */ /* 0x002fe400000010ff */
[----:B------:R-:W-:Y:S02]  /*cf40*/  F2FP.BF16.PACK_AB R7, R210, R209 ;  /* 0x000000d1d207723e */ /* 0x000fe400000010ff */
[----:B------:R-:W-:Y:S02]  /*cf50*/  F2FP.BF16.PACK_AB R9, R219, R218 ;  /* 0x000000dadb09723e */ /* 0x000fe400000010ff */
[----:B------:R-:W-:Y:S02]  /*cf60*/  F2FP.BF16.PACK_AB R10, R225, R224 ;  /* 0x000000e0e10a723e */ /* 0x000fe400000010ff */
[----:B------:R-:W-:Y:S01]  /*cf70*/  F2FP.BF16.PACK_AB R11, R221, R220 ;  /* 0x000000dcdd0b723e */ /* 0x000fe200000010ff */
[--C-:B------:R-:W-:Y:S02]  /*cf80*/  FFMA.FTZ R41, R246, c[0x0][0x23c], -R13.reuse ;  /* 0x00008f00f6297a23 */ /* 0x100fe4000001080d */
[----:B------:R-:W-:-:S02]  /*cf90*/  FFMA.FTZ R40, R228, c[0x0][0x23c], -R13 ;  /* 0x00008f00e4287a23 */ /* 0x000fc4000001080d */
[--C-:B------:R-:W-:Y:S01]  /*cfa0*/  FFMA.FTZ R12, R34, c[0x0][0x23c], -R13.reuse ;  /* 0x00008f00220c7a23 */ /* 0x100fe2000001080d */
[----:B------:R-:W-:Y:S01]  /*cfb0*/  MOV R229, R164 ;  /* 0x000000a400e57202 */ /* 0x000fe20000000f00 */
[----:B------:R-:W-:Y:S01]  /*cfc0*/  FFMA.FTZ R13, R211, c[0x0][0x23c], -R13 ;  /* 0x00008f00d30d7a23 */ /* 0x000fe2000001080d */
[----:B------:R-:W-:Y:S02]  /*cfd0*/  MOV R246, R165 ;  /* 0x000000a500f67202 */ /* 0x000fe40000000f00 */
[----:B------:R-:W-:Y:S02]  /*cfe0*/  MOV R228, R166 ;  /* 0x000000a600e47202 */ /* 0x000fe40000000f00 */
[----:B------:R-:W-:Y:S02]  /*cff0*/  MOV R211, R167 ;  /* 0x000000a700d37202 */ /* 0x000fe40000000f00 */
[----:B------:R-:W-:Y:S01]  /*d000*/  HMMA.16816.F32.BF16 R164, R4, R20, R68 ;  /* 0x0000001404a4723c */ /* 0x000fe20000041844 */
[----:B------:R-:W-:-:S02]  /*d010*/  MOV R251, R191 ;  /* 0x000000bf00fb7202 */ /* 0x000fc40000000f00 */
[----:B------:R-:W-:Y:S02]  /*d020*/  MOV R191, R180 ;  /* 0x000000b400bf7202 */ /* 0x000fe40000000f00 */
[----:B------:R-:W-:Y:S02]  /*d030*/  MOV R50, R182 ;  /* 0x000000b600327202 */ /* 0x000fe40000000f00 */
[----:B------:R-:W-:Y:S01]  /*d040*/  IMAD.MOV.U32 R68, RZ, RZ, R176 ;  /* 0x000000ffff447224 */ /* 0x000fe200078e00b0 */
[----:B------:R-:W-:Y:S01]  /*d050*/  MOV R69, R177 ;  /* 0x000000b100457202 */ /* 0x000fe20000000f00 */
[----:B------:R-:W-:Y:S01]  /*d060*/  HMMA.16816.F32.BF16 R148, R8, R28, R148 ;  /* 0x0000001c0894723c */ /* 0x000fe20000041894 */
[----:B------:R-:W-:Y:S02]  /*d070*/  MOV R70, R178 ;  /* 0x000000b200467202 */ /* 0x000fe40000000f00 */
[----:B------:R-:W-:-:S05]  /*d080*/  MOV R71, R179 ;  /* 0x000000b300477202 */ /* 0x000fca0000000f00 */
[C---:B------:R-:W-:Y:S08]  /*d090*/  HMMA.16816.F32.BF16 R144, R4.reuse, R28, R144 ;  /* 0x0000001c0490723c */ /* 0x040ff00000041890 */
[-C--:B------:R-:W-:Y:S08]  /*d0a0*/  HMMA.16816.F32.BF16 R152, R4, R30.reuse, R152 ;  /* 0x0000001e0498723c */ /* 0x080ff00000041898 */
[C---:B------:R-:W-:Y:S01]  /*d0b0*/  HMMA.16816.F32.BF16 R52, R8.reuse, R30, R52 ;  /* 0x0000001e0834723c */ /* 0x040fe20000041834 */
[----:B------:R-:W1:Y:S07]  /*d0c0*/  LDSM.16.MT88.4 R28, [R233+0xf000] ;  /* 0x00f00000e91c783b */ /* 0x000e6e0000004200 */
[----:B------:R-:W-:Y:S07]  /*d0d0*/  HMMA.16816.F32.BF16 R176, R8, R16, R56 ;  /* 0x0000001008b0723c */ /* 0x000fee0000041838 */
[----:B------:R-:W-:Y:S01]  /*d0e0*/  MOV R58, R183 ;  /* 0x000000b7003a7202 */ /* 0x000fe20000000f00 */
[----:B---3--:R-:W-:-:S02]  /*d0f0*/  FFMA.FTZ R46, R46, R3, R15 ;  /* 0x000000032e2e7223 */ /* 0x008fc4000001000f */
[--C-:B------:R-:W-:Y:S01]  /*d100*/  FFMA.FTZ R3, R142, c[0x0][0x23c], -R26.reuse ;  /* 0x00008f008e037a23 */ /* 0x100fe2000001081a */
[----:B------:R-:W-:Y:S01]  /*d110*/  MOV R51, R143 ;  /* 0x0000008f00337202 */ /* 0x000fe20000000f00 */
[----:B------:R-:W-:Y:S01]  /*d120*/  FFMA.FTZ R26, R230, c[0x0][0x23c], -R26 ;  /* 0x00008f00e61a7a23 */ /* 0x000fe2000001081a */
[----:B------:R-:W-:Y:S01]  /*d130*/  MOV R230, R181 ;  /* 0x000000b500e67202 */ /* 0x000fe20000000f00 */
[----:B------:R2:W5:Y:S01]  /*d140*/  LDL.LU R15, [R1+0xc4] ;  /* 0x0000c400010f7983 */ /* 0x0005620000300800 */
[----:B------:R-:W-:Y:S03]  /*d150*/  HMMA.16816.F32.BF16 R180, R4, R16, R36 ;  /* 0x0000001004b4723c */ /* 0x000fe60000041824 */
[----:B------:R-:W3:Y:S01]  /*d160*/  LDSM.16.MT88.4 R36, [R235+0xf000] ;  /* 0x00f00000eb24783b */ /* 0x000ee20000004200 */
[----:B------:R-:W-:Y:S02]  /*d170*/  MOV R247, R188 ;  /* 0x000000bc00f77202 */ /* 0x000fe40000000f00 */
[----:B------:R-:W-:-:S02]  /*d180*/  MOV R245, R189 ;  /* 0x000000bd00f57202 */ /* 0x000fc40000000f00 */
[----:B------:R-:W-:Y:S01]  /*d190*/  MOV R231, R190 ;  /* 0x000000be00e77202 */ /* 0x000fe20000000f00 */
[C---:B------:R-:W-:Y:S01]  /*d1a0*/  HMMA.16816.F32.BF16 R140, R8.reuse, R22, R60 ;  /* 0x00000016088c723c */ /* 0x040fe2000004183c */
[----:B------:R-:W-:Y:S02]  /*d1b0*/  MOV R59, R33 ;  /* 0x00000021003b7202 */ /* 0x000fe40000000f00 */
[----:B------:R-:W-:Y:S01]  /*d1c0*/  MOV R252, R160 ;  /* 0x000000a000fc7202 */ /* 0x000fe20000000f00 */
[----:B------:R-:W4:Y:S01]  /*d1d0*/  LDSM.16.MT88.4 R32, [R235+0xd000] ;  /* 0x00d00000eb20783b */ /* 0x000f220000004200 */
[----:B------:R-:W-:Y:S02]  /*d1e0*/  MOV R188, R161 ;  /* 0x000000a100bc7202 */ /* 0x000fe40000000f00 */
[----:B------:R-:W-:Y:S01]  /*d1f0*/  MOV R189, R162 ;  /* 0x000000a200bd7202 */ /* 0x000fe20000000f00 */
[----:B------:R-:W-:Y:S01]  /*d200*/  HMMA.16816.F32.BF16 R60, R8, R18, R72 ;  /* 0x00000012083c723c */ /* 0x000fe20000041848 */
[----:B------:R-:W-:-:S07]  /*d210*/  MOV R190, R163 ;  /* 0x000000a300be7202 */ /* 0x000fce0000000f00 */
[----:B------:R-:W-:Y:S08]  /*d220*/  HMMA.16816.F32.BF16 R160, R8, R20, R76 ;  /* 0x0000001408a0723c */ /* 0x000ff0000004184c */
[C---:B-1----:R-:W-:Y:S07]  /*d230*/  HMMA.16816.F32.BF16 R72, R4.reuse, R28, R80 ;  /* 0x0000001c0448723c */ /* 0x042fee0000041850 */
[----:B------:R-:W-:Y:S01]  /*d240*/  MOV R83, R59 ;  /* 0x0000003b00537202 */ /* 0x000fe20000000f00 */
[----:B------:R-:W-:Y:S07]  /*d250*/  HMMA.16816.F32.BF16 R76, R4, R30, R84 ;  /* 0x0000001e044c723c */ /* 0x000fee0000041854 */
[----:B------:R-:W-:-:S02]  /*d260*/  MOV R84, R58 ;  /* 0x0000003a00547202 */ /* 0x000fc40000000f00 */
[C---:B---3--:R-:W-:Y:S01]  /*d270*/  HMMA.16816.F32.BF16 R56, R4.reuse, R38, R124 ;  /* 0x000000260438723c */ /* 0x048fe2000004187c */
[----:B------:R-:W3:Y:S07]  /*d280*/  LDL.LU R126, [R1+0x80] ;  /* 0x00008000017e7983 */ /* 0x000eee0000300800 */
[C---:B------:R-:W-:Y:S01]  /*d290*/  HMMA.16816.F32.BF16 R64, R4.reuse, R22, R64 ;  /* 0x000000160440723c */ /* 0x040fe20000041840 */
[----:B------:R-:W1:Y:S07]  /*d2a0*/  LDSM.16.MT88.4 R20, [R234+0xf000] ;  /* 0x00f00000ea14783b */ /* 0x000e6e0000004200 */
[----:B------:R-:W-:Y:S01]  /*d2b0*/  HMMA.16816.F32.BF16 R184, R4, R18, R184 ;  /* 0x0000001204b8723c */ /* 0x000fe200000418b8 */
[----:B------:R-:W2:Y:S01]  /*d2c0*/  LDSM.16.MT88.4 R16, [R236+0xf000] ;  /* 0x00f00000ec10783b */ /* 0x000ea20000004200 */
[----:B------:R-:W-:-:S02]  /*d2d0*/  MOV R81, R69 ;  /* 0x0000004500517202 */ /* 0x000fc40000000f00 */
[----:B------:R-:W-:Y:S02]  /*d2e0*/  MOV R80, R70 ;  /* 0x0000004600507202 */ /* 0x000fe40000000f00 */
[----:B------:R-:W-:Y:S02]  /*d2f0*/  MOV R85, R248 ;  /* 0x000000f800557202 */ /* 0x000fe40000000f00 */
[----:B----4-:R-:W-:Y:S01]  /*d300*/  HMMA.16816.F32.BF16 R196, R4, R32, R196 ;  /* 0x0000002004c4723c */ /* 0x010fe200000418c4 */
[----:B------:R-:W-:Y:S02]  /*d310*/  MOV R127, R50 ;  /* 0x00000032007f7202 */ /* 0x000fe40000000f00 */
[----:B------:R-:W-:Y:S02]  /*d320*/  MOV R248, R51 ;  /* 0x0000003300f87202 */ /* 0x000fe40000000f00 */
[----:B------:R-:W-:-:S03]  /*d330*/  MOV R82, R68 ;  /* 0x0000004400527202 */ /* 0x000fc60000000f00 */
[C---:B------:R-:W-:Y:S01]  /*d340*/  HMMA.16816.F32.BF16 R200, R4.reuse, R34, R200 ;  /* 0x0000002204c8723c */ /* 0x040fe200000418c8 */
[----:B------:R-:W-:Y:S02]  /*d350*/  MOV R87, R71 ;  /* 0x0000004700577202 */ /* 0x000fe40000000f00 */
[----:B------:R-:W-:Y:S01]  /*d360*/  MOV R86, R208 ;  /* 0x000000d000567202 */ /* 0x000fe20000000f00 */
[----:B------:R-:W-:Y:S04]  /*d370*/  MUFU.EX2 R51, R41 ;  /* 0x0000002900337308 */ /* 0x000fe80000000800 */
[C---:B------:R-:W-:Y:S04]  /*d380*/  HMMA.16816.F32.BF16 R120, R4.reuse, R36, R120 ;  /* 0x000000240478723c */ /* 0x040fe80000041878 */
[----:B------:R-:W-:Y:S04]  /*d390*/  MUFU.EX2 R208, R42 ;  /* 0x0000002a00d07308 */ /* 0x000fe80000000800 */
[C---:B-1----:R-:W-:Y:S04]  /*d3a0*/  HMMA.16816.F32.BF16 R88, R4.reuse, R20, R88 ;  /* 0x000000140458723c */ /* 0x042fe80000041858 */
[----:B------:R1:W-:Y:S04]  /*d3b0*/  MUFU.EX2 R42, R0 ;  /* 0x00000000002a7308 */ /* 0x0003e80000000800 */
[C---:B------:R-:W-:Y:S04]  /*d3c0*/  HMMA.16816.F32.BF16 R92, R4.reuse, R22, R92 ;  /* 0x00000016045c723c */ /* 0x040fe8000004185c */
[----:B------:R4:W-:Y:S04]  /*d3d0*/  MUFU.EX2 R41, R26 ;  /* 0x0000001a00297308 */ /* 0x0009e80000000800 */
[----:B--2---:R-:W-:Y:S01]  /*d3e0*/  HMMA.16816.F32.BF16 R104, R4, R16, R104 ;  /* 0x000000100468723c */ /* 0x004fe20000041868 */
[----:B-1----:R-:W-:-:S07]  /*d3f0*/  FFMA.FTZ R0, R127, c[0x0][0x23c], -R27 ;  /* 0x00008f007f007a23 */ /* 0x002fce000001081b */
[----:B------:R-:W-:Y:S07]  /*d400*/  HMMA.16816.F32.BF16 R108, R4, R18, R108 ;  /* 0x00000012046c723c */ /* 0x000fee000004186c */
[----:B------:R-:W-:Y:S02]  /*d410*/  FADD.FTZ R4, R80, R47 ;  /* 0x0000002f50047221 */ /* 0x000fe40000010000 */
[----:B------:R-:W-:Y:S01]  /*d420*/  FADD.FTZ R5, R81, R46 ;  /* 0x0000002e51057221 */ /* 0x000fe20000010000 */
[----:B------:R-:W-:Y:S01]  /*d430*/  HMMA.16816.F32.BF16 R68, R8, R28, R156 ;  /* 0x0000001c0844723c */ /* 0x000fe2000004189c */
[----:B----4-:R-:W-:-:S07]  /*d440*/  FADD.FTZ R26, R230, R4 ;  /* 0x00000004e61a7221 */ /* 0x010fce0000010000 */
[C---:B------:R-:W-:Y:S01]  /*d450*/  HMMA.16816.F32.BF16 R28, R8.reuse, R30, R136 ;  /* 0x0000001e081c723c */ /* 0x040fe20000041888 */
[----:B------:R1:W-:Y:S07]  /*d460*/  MUFU.EX2 R136, R13 ;  /* 0x0000000d00887308 */ /* 0x0003ee0000000800 */
[C---:B------:R-:W-:Y:S01]  /*d470*/  HMMA.16816.F32.BF16 R116, R8.reuse, R36, R116 ;  /* 0x000000240874723c */ /* 0x040fe20000041874 */
[----:B------:R2:W-:Y:S08]  /*d480*/  MUFU.EX2 R36, R0 ;  /* 0x0000000000247308 */ /* 0x0005f00000000800 */
[----:B------:R-:W-:Y:S01]  /*d490*/  MUFU.EX2 R50, R12 ;  /* 0x0000000c00327308 */ /* 0x000fe20000000800 */
[----:B-1----:R-:W-:Y:S01]  /*d4a0*/  FADD.FTZ R13, R248, R5 ;  /* 0x00000005f80d7221 */ /* 0x002fe20000010000 */
[C---:B------:R-:W-:Y:S01]  /*d4b0*/  HMMA.16816.F32.BF16 R192, R8.reuse, R32, R192 ;  /* 0x0000002008c0723c */ /* 0x040fe200000418c0 */
[----:B------:R-:W1:Y:S07]  /*d4c0*/  LDSM.16.MT88.4 R4, [R235+0xf800] ;  /* 0x00f80000eb04783b */ /* 0x000e6e0000004200 */
[C---:B------:R-:W-:Y:S01]  /*d4d0*/  HMMA.16816.F32.BF16 R132, R8.reuse, R20, R132 ;  /* 0x000000140884723c */ /* 0x040fe20000041884 */
[--C-:B--2---:R-:W-:Y:S01]  /*d4e0*/  FFMA.FTZ R0, R84, c[0x0][0x23c], -R27.reuse ;  /* 0x00008f0054007a23 */ /* 0x104fe2000001081b */
[----:B------:R-:W-:Y:S06]  /*d4f0*/  MUFU.EX2 R137, R45 ;  /* 0x0000002d00897308 */ /* 0x000fec0000000800 */
[----:B------:R-:W-:Y:S01]  /*d500*/  HMMA.16816.F32.BF16 R100, R8, R16, R100 ;  /* 0x000000100864723c */ /* 0x000fe20000041864 */
[----:B------:R-:W-:Y:S01]  /*d510*/  MOV R46, R175 ;  /* 0x000000af002e7202 */ /* 0x000fe20000000f00 */
[----:B------:R2:W4:Y:S01]  /*d520*/  MUFU.EX2 R37, R0 ;  /* 0x0000000000257308 */ /* 0x0005220000000800 */
[----:B------:R-:W-:Y:S01]  /*d530*/  MOV R47, R174 ;  /* 0x000000ae002f7202 */ /* 0x000fe20000000f00 */
[----:B------:R-:W1:Y:S06]  /*d540*/  LDSM.16.MT88.4 R156, [R233+0xd800] ;  /* 0x00d80000e99c783b */ /* 0x000e6c0000004200 */
[----:B------:R-:W-:Y:S01]  /*d550*/  MUFU.EX2 R45, R40 ;  /* 0x00000028002d7308 */ /* 0x000fe20000000800 */
[----:B--2---:R-:W-:-:S07]  /*d560*/  FFMA.FTZ R0, R85, c[0x0][0x23c], -R27 ;  /* 0x00008f0055007a23 */ /* 0x004fce000001081b */
[----:B------:R2:W-:Y:S08]  /*d570*/  MUFU.EX2 R40, R0 ;  /* 0x0000000000287308 */ /* 0x0005f00000000800 */
[----:B------:R-:W-:Y:S01]  /*d580*/  MUFU.EX2 R138, R44 ;  /* 0x0000002c008a7308 */ /* 0x000fe20000000800 */
[----:B--2---:R-:W-:-:S07]  /*d590*/  FFMA.FTZ R0, R86, c[0x0][0x23c], -R27 ;  /* 0x00008f0056007a23 */ /* 0x004fce000001081b */
[----:B------:R-:W-:Y:S08]  /*d5a0*/  MUFU.EX2 R139, R43 ;  /* 0x0000002b008b7308 */ /* 0x000ff00000000800 */
[----:B------:R2:W-:Y:S08]  /*d5b0*/  MUFU.EX2 R43, R3 ;  /* 0x00000003002b7308 */ /* 0x0005f00000000800 */
[----:B------:R-:W1:Y:S08]  /*d5c0*/  MUFU.EX2 R44, R2 ;  /* 0x00000002002c7308 */ /* 0x000e700000000800 */
[----:B------:R-:W1:Y:S01]  /*d5d0*/  MUFU.EX2 R27, R0 ;  /* 0x00000000001b7308 */ /* 0x000e620000000800 */
[----:B--2---:R-:W-:Y:S01]  /*d5e0*/  FADD.FTZ R3, R87, R49 ;  /* 0x0000003157037221 */ /* 0x004fe20000010000 */
[----:B------:R-:W-:Y:S01]  /*d5f0*/  HMMA.16816.F32.BF16 R32, R8, R34, R204 ;  /* 0x000000220820723c */ /* 0x000fe200000418cc */
[----:B----4-:R-:W-:Y:S01]  /*d600*/  F2FP.BF16.PACK_AB R125, R37, R36 ;  /* 0x00000024257d723e */ /* 0x010fe200000010ff */
[----:B------:R-:W-:Y:S01]  /*d610*/  LDSM.16.MT88.4 R204, [R235+0xd800] ;  /* 0x00d80000ebcc783b */ /* 0x000fe20000004200 */
[----:B-1----:R-:W-:-:S05]  /*d620*/  F2FP.BF16.PACK_AB R124, R44, R43 ;  /* 0x0000002b2c7c723e */ /* 0x002fca00000010ff */
[----:B------:R-:W-:Y:S01]  /*d630*/  HMMA.16816.F32.BF16 R20, R8, R22, R96 ;  /* 0x000000160814723c */ /* 0x000fe20000041860 */
[----:B------:R-:W-:Y:S01]  /*d640*/  F2FP.BF16.PACK_AB R127, R27, R40 ;  /* 0x000000281b7f723e */ /* 0x000fe200000010ff */
[----:B------:R-:W-:-:S06]  /*d650*/  FADD.FTZ R0, R83, R3 ;  /* 0x0000000353007221 */ /* 0x000fcc0000010000 */
[C---:B------:R-:W-:Y:S01]  /*d660*/  HMMA.16816.F32.BF16 R16, R8.reuse, R18, R112 ;  /* 0x000000120810723c */ /* 0x040fe20000041870 */
[----:B------:R-:W-:Y:S01]  /*d670*/  MOV R49, R173 ;  /* 0x000000ad00317202 */ /* 0x000fe20000000f00 */
[----:B------:R-:W-:Y:S01]  /*d680*/  LDSM.16.MT88.4 R96, [R234+0xf800] ;  /* 0x00f80000ea60783b */ /* 0x000fe20000004200 */
[----:B------:R-:W-:Y:S01]  /*d690*/  FADD.FTZ R3, R250, R0 ;  /* 0x00000000fa037221 */ /* 0x000fe20000010000 */
[----:B------:R-:W-:Y:S02]  /*d6a0*/  MOV R0, R170 ;  /* 0x000000aa00007202 */ /* 0x000fe40000000f00 */
[----:B------:R-:W-:Y:S01]  /*d6b0*/  MOV R230, R191 ;  /* 0x000000bf00e67202 */ /* 0x000fe20000000f00 */
[----:B------:R-:W-:Y:S01]  /*d6c0*/  LDSM.16.MT88.4 R112, [R236+0xf800] ;  /* 0x00f80000ec70783b */ /* 0x000fe20000004200 */
[----:B------:R-:W-:Y:S07]  /*d6d0*/  HMMA.16816.F32.BF16 R8, R8, R38, R128 ;  /* 0x000000260808723c */ /* 0x000fee0000041880 */
[----:B------:R-:W-:-:S02]  /*d6e0*/  F2FP.BF16.PACK_AB R128, R138, R137 ;  /* 0x000000898a80723e */ /* 0x000fc400000010ff */
[----:B------:R-:W-:Y:S02]  /*d6f0*/  F2FP.BF16.PACK_AB R129, R45, R51 ;  /* 0x000000332d81723e */ /* 0x000fe400000010ff */
[----:B------:R-:W-:Y:S02]  /*d700*/  F2FP.BF16.PACK_AB R130, R208, R139 ;  /* 0x0000008bd082723e */ /* 0x000fe400000010ff */
[----:B------:R-:W-:Y:S02]  /*d710*/  F2FP.BF16.PACK_AB R131, R136, R50 ;  /* 0x000000328883723e */ /* 0x000fe400000010ff */
[----:B------:R-:W-:Y:S02]  /*d720*/  MOV R38, R169 ;  /* 0x000000a900267202 */ /* 0x000fe40000000f00 */
[----:B------:R-:W-:Y:S01]  /*d730*/  MOV R39, R168 ;  /* 0x000000a800277202 */ /* 0x000fe20000000f00 */
[----:B------:R-:W-:Y:S02]  /*d740*/  FADD.FTZ R0, R0, R13 ;  /* 0x0000000d00007221 */ /* 0x000fe40000010000 */
[----:B------:R-:W-:Y:S02]  /*d750*/  HMMA.16816.F32.BF16 R116, R128, R4, R116 ;  /* 0x000000048074723c */ /* 0x000fe40000041874 */
[----:B------:R-:W-:Y:S01]  /*d760*/  FADD.FTZ R3, R39, R3 ;  /* 0x0000000327037221 */ /* 0x000fe20000010000 */
[----:B------:R-:W-:Y:S01]  /*d770*/  MOV R248, R190 ;  /* 0x000000be00f87202 */ /* 0x000fe20000000f00 */
[----:B------:R-:W-:-:S02]  /*d780*/  FADD.FTZ R0, R47, R0 ;  /* 0x000000002f007221 */ /* 0x000fc40000010000 */
[----:B------:R-:W-:Y:S02]  /*d790*/  FADD.FTZ R3, R49, R3 ;  /* 0x0000000331037221 */ /* 0x000fe40000010000 */
[----:B------:R-:W-:Y:S02]  /*d7a0*/  IMAD.MOV.U32 R250, RZ, RZ, R188 ;  /* 0x000000fffffa7224 */ /* 0x000fe400078e00bc */
[----:B------:R-:W-:Y:S02]  /*d7b0*/  FADD.FTZ R0, R230, R0 ;  /* 0x00000000e6007221 */ /* 0x000fe40000010000 */
[----:B---3--:R-:W-:Y:S01]  /*d7c0*/  FFMA.FTZ R2, R126, R48, R14 ;  /* 0x000000307e027223 */ /* 0x008fe2000001000e */
[----:B------:R-:W-:Y:S01]  /*d7d0*/  F2FP.BF16.PACK_AB R126, R41, R42 ;  /* 0x0000002a297e723e */ /* 0x000fe200000010ff */
[----:B------:R1:W5:Y:S02]  /*d7e0*/  LDL.LU R14, [R1+0xc0] ;  /* 0x0000c000010e7983 */ /* 0x0003640000300800 */
[----:B------:R-:W-:Y:S01]  /*d7f0*/  FADD.FTZ R2, R82, R2 ;  /* 0x0000000252027221 */ /* 0x000fe20000010000 */
[----:B------:R-:W-:Y:S01]  /*d800*/  MOV R48, R172 ;  /* 0x000000ac00307202 */ /* 0x000fe20000000f00 */
[----:B------:R-:W-:Y:S02]  /*d810*/  LDSM.16.MT88.4 R80, [R233+0xf800] ;  /* 0x00f80000e950783b */ /* 0x000fe40000004200 */
[----:B------:R-:W-:Y:S01]  /*d820*/  FADD.FTZ R12, R249, R2 ;  /* 0x00000002f90c7221 */ /* 0x000fe20000010000 */
[----:B------:R-:W-:Y:S01]  /*d830*/  MOV R2, R171 ;  /* 0x000000ab00027202 */ /* 0x000fe20000000f00 */
[----:B------:R-:W-:Y:S01]  /*d840*/  HMMA.16816.F32.BF16 R120, R124, R4, R120 ;  /* 0x000000047c78723c */ /* 0x000fe20000041878 */
[----:B------:R-:W2:Y:S03]  /*d850*/  LDSM.16.MT88.4 R172, [R234+0xd800] ;  /* 0x00d80000eaac783b */ /* 0x000ea60000004200 */
[----:B------:R-:W-:-:S03]  /*d860*/  FADD.FTZ R2, R2, R26 ;  /* 0x0000001a02027221 */ /* 0x000fc60000010000 */
[----:B------:R-:W-:Y:S02]  /*d870*/  FADD.FTZ R4, R38, R12 ;  /* 0x0000000c26047221 */ /* 0x000fe40000010000 */
[----:B------:R-:W-:Y:S01]  /*d880*/  FADD.FTZ R2, R46, R2 ;  /* 0x000000022e027221 */ /* 0x000fe20000010000 */
[----:B------:R-:W-:Y:S01]  /*d890*/  MOV R249, R189 ;  /* 0x000000bd00f97202 */ /* 0x000fe20000000f00 */
        /* <DEDUP_REMOVED lines=44> */
[----:B------:R-:W-:Y:S04]  /*db60*/  STL [R1+0x74], R4 ;  /* 0x0000740401007387 */ /* 0x000fe80000100800 */
[----:B------:R4:W-:Y:S04]  /*db70*/  STL [R1+0x78], R3 ;  /* 0x0000780301007387 */ /* 0x0009e80000100800 */
[----:B------:R1:W-:Y:S04]  /*db80*/  STL [R1+0x7c], R2 ;  /* 0x00007c0201007387 */ /* 0x0003e80000100800 */
[----:B------:R1:W-:Y:S01]  /*db90*/  STL [R1+0x80], R0 ;  /* 0x0000800001007387 */ /* 0x0003e20000100800 */
[----:B------:R-:W-:Y:S01]  /*dba0*/  HMMA.16816.F32.BF16 R148, R128, R156, R148 ;  /* 0x0000009c8094723c */ /* 0x000fe20000041894 */
[----:B------:R-:W-:-:S07]  /*dbb0*/  MOV R136, R245 ;  /* 0x000000f500887202 */ /* 0x000fce0000000f00 */
[C---:B------:R-:W-:Y:S08]  /*dbc0*/  HMMA.16816.F32.BF16 R144, R124.reuse, R156, R144 ;  /* 0x0000009c7c90723c */ /* 0x040ff00000041890 */
[----:B------:R-:W-:Y:S01]  /*dbd0*/  HMMA.16816.F32.BF16 R152, R124, R158, R152 ;  /* 0x0000009e7c98723c */ /* 0x000fe20000041898 */
[----:B----4-:R-:W-:-:S07]  /*dbe0*/  MOV R3, R231 ;  /* 0x000000e700037202 */ /* 0x010fce0000000f00 */
[C---:B--2---:R-:W-:Y:S08]  /*dbf0*/  HMMA.16816.F32.BF16 R164, R124.reuse, R172, R164 ;  /* 0x000000ac7ca4723c */ /* 0x044ff000000418a4 */
[C---:B------:R-:W-:Y:S08]  /*dc00*/  HMMA.16816.F32.BF16 R168, R124.reuse, R174, R64 ;  /* 0x000000ae7ca8723c */ /* 0x040ff00000041840 */
[C---:B---3--:R-:W-:Y:S08]  /*dc10*/  HMMA.16816.F32.BF16 R180, R124.reuse, R188, R180 ;  /* 0x000000bc7cb4723c */ /* 0x048ff000000418b4 */
        /* <DEDUP_REMOVED lines=39> */
[----:B------:R-:W-:Y:S01]  /*de90*/  STL.64 [R1+0x108], R86 ;  /* 0x0001085601007387 */ /* 0x000fe20000100a00 */
[----:B------:R-:W-:Y:S01]  /*dea0*/  UIADD3 UR5, UR23, UR5, URZ ;  /* 0x0000000517057290 */ /* 0x000fe2000fffe03f */
[----:B------:R-:W-:Y:S02]  /*deb0*/  IMAD.U32 R4, RZ, RZ, UR22 ;  /* 0x00000016ff047e24 */ /* 0x000fe4000f8e00ff */
[----:B------:R-:W-:Y:S01]  /*dec0*/  IMAD.U32 R5, RZ, RZ, UR23 ;  /* 0x00000017ff057e24 */ /* 0x000fe2000f8e00ff */
[----:B------:R-:W-:Y:S02]  /*ded0*/  STL.64 [R1+0x100], R84 ;  /* 0x0001005401007387 */ /* 0x000fe40000100a00 */
[----:B------:R-:W-:Y:S02]  /*dee0*/  IMAD.U32 R0, RZ, RZ, UR5 ;  /* 0x00000005ff007e24 */ /* 0x000fe4000f8e00ff */
[----:B------:R-:W-:Y:S04]  /*def0*/  @P3 STS.128 [R244+0xc000], RZ ;  /* 0x00c000fff4003388 */ /* 0x000fe80000000c00 */
[----:B------:R-:W-:Y:S04]  /*df00*/  STL.64 [R1+0xf8], R82 ;  /* 0x0000f85201007387 */ /* 0x000fe80000100a00 */
[----:B------:R-:W-:Y:S04]  /*df10*/  STL.64 [R1+0xf0], R80 ;  /* 0x0000f05001007387 */ /* 0x000fe80000100a00 */
[----:B------:R-:W-:Y:S04]  /*df20*/  STL.64 [R1+0xe8], R78 ;  /* 0x0000e84e01007387 */ /* 0x000fe80000100a00 */
        /* <DEDUP_REMOVED lines=74> */
[----:B------:R-:W-:Y:S04]  /*e3d0*/  LDSM.16.M88.4 R64, [R241] ;  /* 0x00000000f140783b */ /* 0x000fe80000000200 */
[----:B--2---:R-:W2:Y:S04]  /*e3e0*/  LDSM.16.M88.4 R16, [R232+0x8800] ;  /* 0x00880000e810783b */ /* 0x004ea80000000200 */
[----:B-1----:R-:W-:Y:S04]  /*e3f0*/  LDSM.16.M88.4 R8, [R239] ;  /* 0x00000000ef08783b */ /* 0x002fe80000000200 */
[----:B------:R-:W-:Y:S04]  /*e400*/  LDSM.16.M88.4 R60, [R241+0x2000] ;  /* 0x00200000f13c783b */ /* 0x000fe80000000200 */
[----:B----4-:R-:W1:Y:S04]  /*e410*/  LDSM.16.M88.4 R4, [R232+0x8000] ;  /* 0x00800000e804783b */ /* 0x010e680000000200 */
[----:B------:R-:W4:Y:S04]  /*e420*/  LDSM.16.M88.4 R20, [R239+0x800] ;  /* 0x00080000ef14783b */ /* 0x000f280000000200 */
[----:B------:R-:W-:Y:S04]  /*e430*/  LDSM.16.M88.4 R52, [R243+0x2000] ;  /* 0x00200000f334783b */ /* 0x000fe80000000200 */
[----:B------:R-:W-:Y:S04]  /*e440*/  LDSM.16.M88.4 R56, [R243] ;  /* 0x00000000f338783b */ /* 0x000fe80000000200 */
[----:B------:R-:W-:Y:S01]  /*e450*/  LDSM.16.M88.4 R48, [R242] ;  /* 0x00000000f230783b */ /* 0x000fe20000000200 */
[----:B------:R-:W-:-:S03]  /*e460*/  UIADD3 UR21, UR8, -0x3, URZ ;  /* 0xfffffffd08157890 */ /* 0x000fc6000fffe03f */
[----:B------:R-:W0:Y:S01]  /*e470*/  LDGDEPBAR ;  /* 0x00000000000079af */ /* 0x000e220000000000 */
[-C--:B--2---:R-:W-:Y:S08]  /*e480*/  HMMA.16816.F32.BF16 R140, R136, R16.reuse, RZ ;  /* 0x00000010888c723c */ /* 0x084ff000000418ff */
[----:B------:R-:W-:Y:S08]  /*e490*/  HMMA.16816.F32.BF16 R40, R132, R16, RZ ;  /* 0x000000108428723c */ /* 0x000ff000000418ff */
[-C--:B-1----:R-:W-:Y:S08]  /*e4a0*/  HMMA.16816.F32.BF16 R32, R136, R4.reuse, RZ ;  /* 0x000000048820723c */ /* 0x082ff000000418ff */
[C---:B------:R-:W-:Y:S08]  /*e4b0*/  HMMA.16816.F32.BF16 R28, R132.reuse, R4, RZ ;  /* 0x00000004841c723c */ /* 0x040ff000000418ff */
[-C--:B------:R-:W-:Y:S08]  /*e4c0*/  HMMA.16816.F32.BF16 R36, R132, R6.reuse, RZ ;  /* 0x000000068424723c */ /* 0x080ff000000418ff */
[----:B------:R-:W-:Y:S01]  /*e4d0*/  HMMA.16816.F32.BF16 R44, R136, R6, RZ ;  /* 0x00000006882c723c */ /* 0x000fe200000418ff */
[----:B------:R-:W1:Y:S07]  /*e4e0*/  LDSM.16.M88.4 R4, [R238+0x8000] ;  /* 0x00800000ee04783b */ /* 0x000e6e0000000200 */
[----:B------:R-:W-:Y:S08]  /*e4f0*/  HMMA.16816.F32.BF16 R228, R64, R8, R32 ;  /* 0x0000000840e4723c */ /* 0x000ff00000041820 */
[-C--:B------:R-:W-:Y:S08]  /*e500*/  HMMA.16816.F32.BF16 R32, R132, R18.reuse, RZ ;  /* 0x000000128420723c */ /* 0x080ff000000418ff */
[----:B------:R-:W-:Y:S08]  /*e510*/  HMMA.16816.F32.BF16 R16, R136, R18, RZ ;  /* 0x000000128810723c */ /* 0x000ff000000418ff */
[C---:B------:R-:W-:Y:S01]  /*e520*/  HMMA.16816.F32.BF16 R212, R60.reuse, R8, R28 ;  /* 0x000000083cd4723c */ /* 0x040fe2000004181c */
[----:B------:R-:W2:Y:S07]  /*e530*/  LDSM.16.M88.4 R28, [R238+0x8800] ;  /* 0x00880000ee1c783b */ /* 0x000eae0000000200 */
[-C--:B------:R-:W-:Y:S08]  /*e540*/  HMMA.16816.F32.BF16 R36, R60, R10.reuse, R36 ;  /* 0x0000000a3c24723c */ /* 0x080ff00000041824 */
[C---:B------:R-:W-:Y:S01]  /*e550*/  HMMA.16816.F32.BF16 R216, R64.reuse, R10, R44 ;  /* 0x0000000a40d8723c */ /* 0x040fe2000004182c */
[----:B------:R-:W-:Y:S04]  /*e560*/  LDSM.16.M88.4 R44, [R242+0x2000] ;  /* 0x00200000f22c783b */ /* 0x000fe80000000200 */
[----:B------:R-:W2:Y:S03]  /*e570*/  LDSM.16.M88.4 R8, [R237] ;  /* 0x00000000ed08783b */ /* 0x000ea60000000200 */
[-C--:B----4-:R-:W-:Y:S08]  /*e580*/  HMMA.16816.F32.BF16 R248, R64, R20.reuse, R140 ;  /* 0x0000001440f8723c */ /* 0x090ff0000004188c */
[C---:B------:R-:W-:Y:S01]  /*e590*/  HMMA.16816.F32.BF16 R224, R60.reuse, R20, R40 ;  /* 0x000000143ce0723c */ /* 0x040fe20000041828 */
[----:B------:R-:W-:Y:S07]  /*e5a0*/  LDSM.16.M88.4 R40, [R240+0x4000] ;  /* 0x00400000f028783b */ /* 0x000fee0000000200 */
[-C--:B------:R-:W-:Y:S08]  /*e5b0*/  HMMA.16816.F32.BF16 R220, R60, R22.reuse, R32 ;  /* 0x000000163cdc723c */ /* 0x080ff00000041820 */
[----:B------:R-:W-:Y:S01]  /*e5c0*/  HMMA.16816.F32.BF16 R208, R64, R22, R16 ;  /* 0x0000001640d0723c */ /* 0x000fe20000041810 */
[----:B------:R-:W4:Y:S07]  /*e5d0*/  LDSM.16.M88.4 R16, [R237+0x800] ;  /* 0x00080000ed10783b */ /* 0x000f2e0000000200 */
[-C--:B-1----:R-:W-:Y:S08]  /*e5e0*/  HMMA.16816.F32.BF16 R140, R52, R4.reuse, R212 ;  /* 0x00000004348c723c */ /* 0x082ff000000418d4 */
[----:B------:R-:W-:Y:S08]  /*e5f0*/  HMMA.16816.F32.BF16 R32, R56, R4, R228 ;  /* 0x000000043820723c */ /* 0x000ff000000418e4 */
[-C--:B------:R-:W-:Y:S01]  /*e600*/  HMMA.16816.F32.BF16 R20, R52, R6.reuse, R36 ;  /* 0x000000063414723c */ /* 0x080fe20000041824 */
[----:B------:R-:W-:Y:S07]  /*e610*/  LDSM.16.M88.4 R36, [R240+0x6000] ;  /* 0x00600000f024783b */ /* 0x000fee0000000200 */
[C---:B------:R-:W-:Y:S01]  /*e620*/  HMMA.16816.F32.BF16 R212, R56.reuse, R6, R216 ;  /* 0x0000000638d4723c */ /* 0x040fe200000418d8 */
[----:B------:R-:W1:Y:S07]  /*e630*/  LDSM.16.M88.4 R4, [R232+0xa000] ;  /* 0x00a00000e804783b */ /* 0x000e6e0000000200 */
[-C--:B--2---:R-:W-:Y:S08]  /*e640*/  HMMA.16816.F32.BF16 R68, R56, R28.reuse, R248 ;  /* 0x0000001c3844723c */ /* 0x084ff000000418f8 */
[C---:B------:R-:W-:Y:S08]  /*e650*/  HMMA.16816.F32.BF16 R248, R52.reuse, R28, R224 ;  /* 0x0000001c34f8723c */ /* 0x040ff000000418e0 */
[-C--:B------:R-:W-:Y:S08]  /*e660*/  HMMA.16816.F32.BF16 R228, R52, R30.reuse, R220 ;  /* 0x0000001e34e4723c */ /* 0x080ff000000418dc */
[----:B------:R-:W-:Y:S01]  /*e670*/  HMMA.16816.F32.BF16 R224, R56, R30, R208 ;  /* 0x0000001e38e0723c */ /* 0x000fe200000418d0 */
[----:B------:R-:W-:Y:S04]  /*e680*/  LDSM.16.M88.4 R28, [R241+0x6000] ;  /* 0x00600000f11c783b */ /* 0x000fe80000000200 */
[----:B------:R-:W-:Y:S03]  /*e690*/  LDSM.16.M88.4 R208, [R239+0x2000] ;  /* 0x00200000efd0783b */ /* 0x000fe60000000200 */
[-C--:B------:R-:W-:Y:S01]  /*e6a0*/  HMMA.16816.F32.BF16 R220, R44, R8.reuse, R140 ;  /* 0x000000082cdc723c */ /* 0x080fe2000004188c */
[----:B------:R-:W2:Y:S07]  /*e6b0*/  LDSM.16.M88.4 R140, [R232+0xa800] ;  /* 0x00a80000e88c783b */ /* 0x000eae0000000200 */
[----:B------:R-:W-:Y:S01]  /*e6c0*/  HMMA.16816.F32.BF16 R216, R48, R8, R32 ;  /* 0x0000000830d8723c */ /* 0x000fe20000041820 */
[----:B------:R-:W1:Y:S07]  /*e6d0*/  LDSM.16.M88.4 R32, [R241+0x4000] ;  /* 0x00400000f120783b */ /* 0x000e6e0000000200 */
[-C--:B------:R-:W-:Y:S08]  /*e6e0*/  HMMA.16816.F32.BF16 R20, R44, R10.reuse, R20 ;  /* 0x0000000a2c14723c */ /* 0x080ff00000041814 */
[C---:B------:R-:W-:Y:S01]  /*e6f0*/  HMMA.16816.F32.BF16 R212, R48.reuse, R10, R212 ;  /* 0x0000000a30d4723c */ /* 0x040fe200000418d4 */
[----:B------:R-:W2:Y:S07]  /*e700*/  LDSM.16.M88.4 R8, [R239+0x2800] ;  /* 0x00280000ef08783b */ /* 0x000eae0000000200 */
[-C--:B----4-:R-:W-:Y:S08]  /*e710*/  HMMA.16816.F32.BF16 R80, R48, R16.reuse, R68 ;  /* 0x000000103050723c */ /* 0x090ff00000041844 */
[C---:B------:R-:W-:Y:S08]  /*e720*/  HMMA.16816.F32.BF16 R76, R44.reuse, R16, R248 ;  /* 0x000000102c4c723c */ /* 0x040ff000000418f8 */
[-C--:B------:R-:W-:Y:S08]  /*e730*/  HMMA.16816.F32.BF16 R72, R44, R18.reuse, R228 ;  /* 0x000000122c48723c */ /* 0x080ff000000418e4 */
[----:B------:R-:W-:Y:S01]  /*e740*/  HMMA.16816.F32.BF16 R68, R48, R18, R224 ;  /* 0x000000123044723c */ /* 0x000fe200000418e0 */
[----:B------:R-:W-:Y:S07]  /*e750*/  LDSM.16.M88.4 R16, [R243+0x6000] ;  /* 0x00600000f310783b */ /* 0x000fee0000000200 */
        /* <DEDUP_REMOVED lines=10> */
[----:B------:R-:W2:Y:S07]  /*e800*/  LDSM.16.M88.4 R140, [R238+0xa800] ;  /* 0x00a80000ee8c783b */ /* 0x000eae0000000200 */
[-C--:B------:R-:W-:Y:S08]  /*e810*/  HMMA.16816.F32.BF16 R76, R28, R208.reuse, R248 ;  /* 0x000000d01c4c723c */ /* 0x080ff000000418f8 */
[----:B------:R-:W-:Y:S08]  /*e820*/  HMMA.16816.F32.BF16 R228, R32, R208, R228 ;  /* 0x000000d020e4723c */ /* 0x000ff000000418e4 */
[-C--:B------:R-:W-:Y:S08]  /*e830*/  HMMA.16816.F32.BF16 R72, R28, R210.reuse, R224 ;  /* 0x000000d21c48723c */ /* 0x080ff000000418e0 */
[----:B------:R-:W-:Y:S01]  /*e840*/  HMMA.16816.F32.BF16 R68, R32, R210, R220 ;  /* 0x000000d22044723c */ /* 0x000fe200000418dc */
[----:B------:R-:W-:Y:S07]  /*e850*/  LDSM.16.M88.4 R208, [R237+0x2000] ;  /* 0x00200000edd0783b */ /* 0x000fee0000000200 */
[-C--:B------:R-:W-:Y:S08]  /*e860*/  HMMA.16816.F32.BF16 R224, R28, R8.reuse, R212 ;  /* 0x000000081ce0723c */ /* 0x080ff000000418d4 */
[----:B------:R-:W-:Y:S01]  /*e870*/  HMMA.16816.F32.BF16 R248, R32, R8, R216 ;  /* 0x0000000820f8723c */ /* 0x000fe200000418d8 */
[----:B------:R-:W-:Y:S07]  /*e880*/  LDSM.16.M88.4 R216, [R232+0x9800] ;  /* 0x00980000e8d8783b */ /* 0x000fee0000000200 */
[-C--:B------:R-:W-:Y:S08]  /*e890*/  HMMA.16816.F32.BF16 R220, R28, R10.reuse, R84 ;  /* 0x0000000a1cdc723c */ /* 0x080ff00000041854 */
[----:B------:R-:W-:Y:S01]  /*e8a0*/  HMMA.16816.F32.BF16 R212, R32, R10, R80 ;  /* 0x0000000a20d4723c */ /* 0x000fe20000041850 */
[----:B------:R-:W4:Y:S07]  /*e8b0*/  LDSM.16.M88.4 R8, [R242+0x4000] ;  /* 0x00400000f208783b */ /* 0x000f2e0000000200 */
[-C--:B-1----:R-:W-:Y:S08]  /*e8c0*/  HMMA.16816.F32.BF16 R76, R16, R4.reuse, R76 ;  /* 0x00000004104c723c */ /* 0x082ff0000004184c */
[C---:B------:R-:W-:Y:S08]  /*e8d0*/  HMMA.16816.F32.BF16 R228, R20.reuse, R4, R228 ;  /* 0x0000000414e4723c */ /* 0x040ff000000418e4 */
[----:B--2---:R-:W-:Y:S01]  /*e8e0*/  HMMA.16816.F32.BF16 R80, R20, R142, R212 ;  /* 0x0000008e1450723c */ /* 0x004fe200000418d4 */
[----:B------:R-:W1:Y:S07]  /*e8f0*/  LDSM.16.M88.4 R212, [R239+0x1800] ;  /* 0x00180000efd4783b */ /* 0x000e6e0000000200 */
[----:B------:R-:W-:Y:S01]  /*e900*/  HMMA.16816.F32.BF16 R88, R16, R6, R72 ;  /* 0x000000061058723c */ /* 0x000fe20000041848 */
[----:B---3--:R-:W-:-:S02]  /*e910*/  IMAD.MOV.U32 R12, RZ, RZ, R76 ;  /* 0x000000ffff0c7224 */ /* 0x008fc400078e004c */
[----:B------:R-:W-:Y:S02]  /*e920*/  IMAD.MOV.U32 R3, RZ, RZ, R77 ;  /* 0x000000ffff037224 */ /* 0x000fe400078e004d */
[----:B------:R-:W-:Y:S02]  /*e930*/  IMAD.MOV.U32 R2, RZ, RZ, R78 ;  /* 0x000000ffff027224 */ /* 0x000fe400078e004e */
[----:B------:R-:W-:Y:S01]  /*e940*/  IMAD.MOV.U32 R0, RZ, RZ, R79 ;  /* 0x000000ffff007224 */ /* 0x000fe200078e004f */
[----:B------:R-:W-:Y:S01]  /*e950*/  HMMA.16816.F32.BF16 R72, R20, R6, R68 ;  /* 0x000000061448723c */ /* 0x000fe20000041844 */
[----:B------:R-:W2:Y:S07]  /*e960*/  LDSM.16.M88.4 R4, [R242+0x6000] ;  /* 0x00600000f204783b */ /* 0x000eae0000000200 */
[----:B----4-:R-:W-:Y:S08]  /*e970*/  HMMA.16816.F32.BF16 R76, R8, R208, R228 ;  /* 0x000000d0084c723c */ /* 0x010ff000000418e4 */
[----:B------:R-:W-:Y:S08]  /*e980*/  HMMA.16816.F32.BF16 R228, R132, R216, RZ ;  /* 0x000000d884e4723c */ /* 0x000ff000000418ff */
[C---:B------:R-:W-:Y:S07]  /*e990*/  HMMA.16816.F32.BF16 R68, R16.reuse, R140, R224 ;  /* 0x0000008c1044723c */ /* 0x040fee00000418e0 */
[----:B------:R-:W-:Y:S01]  /*e9a0*/  IMAD.MOV.U32 R224, RZ, RZ, R12 ;  /* 0x000000ffffe07224 */ /* 0x000fe200078e000c */
[----:B------:R-:W-:Y:S01]  /*e9b0*/  HMMA.16816.F32.BF16 R84, R16, R142, R220 ;  /* 0x0000008e1054723c */ /* 0x000fe200000418dc */
[----:B------:R-:W-:-:S02]  /*e9c0*/  IMAD.MOV.U32 R225, RZ, RZ, R3 ;  /* 0x000000ffffe17224 */ /* 0x000fc400078e0003 */
[----:B------:R-:W-:Y:S02]  /*e9d0*/  IMAD.MOV.U32 R226, RZ, RZ, R2 ;  /* 0x000000ffffe27224 */ /* 0x000fe400078e0002 */
[----:B------:R-:W-:Y:S02]  /*e9e0*/  IMAD.MOV.U32 R227, RZ, RZ, R0 ;  /* 0x000000ffffe37224 */ /* 0x000fe400078e0000 */
[----:B------:R-:W-:Y:S01]  /*e9f0*/  IMAD.MOV.U32 R0, RZ, RZ, R76 ;  /* 0x000000ffff007224 */ /* 0x000fe200078e004c */
[----:B-1----:R-:W-:Y:S01]  /*ea00*/  HMMA.16816.F32.BF16 R228, R60, R212, R228 ;  /* 0x000000d43ce4723c */ /* 0x002fe200000418e4 */
[----:B------:R-:W-:Y:S02]  /*ea10*/  IMAD.MOV.U32 R246, RZ, RZ, R77 ;  /* 0x000000fffff67224 */ /* 0x000fe400078e004d */
[----:B------:R-:W-:Y:S02]  /*ea20*/  FMUL.FTZ R0, R0, c[0x0][0x2ec] ;  /* 0x0000bb0000007a20 */ /* 0x000fe40000410000 */
[----:B------:R-:W-:-:S02]  /*ea30*/  IMAD.MOV.U32 R27, RZ, RZ, R78 ;  /* 0x000000ffff1b7224 */ /* 0x000fc400078e004e */
[----:B------:R-:W-:Y:S01]  /*ea40*/  IMAD.MOV.U32 R26, RZ, RZ, R79 ;  /* 0x000000ffff1a7224 */ /* 0x000fe200078e004f */
[----:B--2---:R-:W-:Y:S08]  /*ea50*/  HMMA.16816.F32.BF16 R220, R4, R208, R224 ;  /* 0x000000d004dc723c */ /* 0x004ff000000418e0 */
[----:B------:R-:W-:Y:S01]  /*ea60*/  HMMA.16816.F32.BF16 R76, R136, R216, RZ ;  /* 0x000000d8884c723c */ /* 0x000fe200000418ff */
[----:B------:R1:W2:Y:S07]  /*ea70*/  MUFU.TANH R216, R0 ;  /* 0x0000000000d87308 */ /* 0x0002ae0000002400 */
[----:B------:R-:W-:Y:S01]  /*ea80*/  IMAD.MOV.U32 R252, RZ, RZ, R231 ;  /* 0x000000fffffc7224 */ /* 0x000fe200078e00e7 */
[----:B------:R-:W-:Y:S01]  /*ea90*/  HMMA.16816.F32.BF16 R224, R4, R210, R88 ;  /* 0x000000d204e0723c */ /* 0x000fe20000041858 */
[----:B-1----:R-:W-:-:S07]  /*eaa0*/  FMUL.FTZ R0, R246, c[0x0][0x2ec] ;  /* 0x0000bb00f6007a20 */ /* 0x002fce0000410000 */
[----:B------:R-:W-:Y:S01]  /*eab0*/  HMMA.16816.F32.BF16 R208, R8, R210, R72 ;  /* 0x000000d208d0723c */ /* 0x000fe20000041848 */
[----:B------:R1:W3:Y:S01]  /*eac0*/  MUFU.TANH R231, R0 ;  /* 0x0000000000e77308 */ /* 0x0002e20000002400 */
[----:B------:R-:W-:Y:S02]  /*ead0*/  IMAD.MOV.U32 R13, RZ, RZ, R230 ;  /* 0x000000ffff0d7224 */ /* 0x000fe400078e00e6 */
[----:B------:R-:W-:-:S04]  /*eae0*/  IMAD.MOV.U32 R217, RZ, RZ, R228 ;  /* 0x000000ffffd97224 */ /* 0x000fc800078e00e4 */
[----:B------:R-:W-:Y:S01]  /*eaf0*/  HMMA.16816.F32.BF16 R248, R20, R140, R248 ;  /* 0x0000008c14f8723c */ /* 0x000fe200000418f8 */
[----:B------:R-:W4:Y:S01]  /*eb00*/  LDSM.16.M88.4 R140, [R237+0x2800] ;  /* 0x00280000ed8c783b */ /* 0x000f220000000200 */
[----:B-1----:R-:W-:-:S04]  /*eb10*/  FMUL.FTZ R0, R27, c[0x0][0x2ec] ;  /* 0x0000bb001b007a20 */ /* 0x002fc80000410000 */
[----:B------:R1:W-:Y:S01]  /*eb20*/  MUFU.TANH R230, R0 ;  /* 0x0000000000e67308 */ /* 0x0003e20000002400 */
[----:B------:R-:W-:Y:S01]  /*eb30*/  IMAD.MOV.U32 R2, RZ, RZ, R229 ;  /* 0x000000ffff027224 */ /* 0x000fe200078e00e5 */
[----:B------:R-:W-:Y:S01]  /*eb40*/  HMMA.16816.F32.BF16 R76, R64, R212, R76 ;  /* 0x000000d4404c723c */ /* 0x000fe2000004184c */
[----:B-1----:R-:W-:-:S05]  /*eb50*/  FMUL.FTZ R0, R26, c[0x0][0x2ec] ;  /* 0x0000bb001a007a20 */ /* 0x002fca0000410000 */
[----:B------:R1:W-:Y:S10]  /*eb60*/  MUFU.TANH R228, R0 ;  /* 0x0000000000e47308 */ /* 0x0003f40000002400 */
[-C--:B----4-:R-:W-:Y:S08]  /*eb70*/  HMMA.16816.F32.BF16 R248, R8, R140.reuse, R248 ;  /* 0x0000008c08f8723c */ /* 0x090ff000000418f8 */
[----:B------:R-:W-:Y:S01]  /*eb80*/  HMMA.16816.F32.BF16 R88, R4, R140, R68 ;  /* 0x0000008c0458723c */ /* 0x000fe20000041844 */
[----:B-1----:R-:W-:-:S04]  /*eb90*/  FMUL.FTZ R0, R220, c[0x0][0x2ec] ;  /* 0x0000bb00dc007a20 */ /* 0x002fc80000410000 */
[----:B------:R1:W-:Y:S02]  /*eba0*/  MUFU.TANH R229, R0 ;  /* 0x0000000000e57308 */ /* 0x0003e40000002400 */
[----:B-1----:R-:W-:Y:S01]  /*ebb0*/  FMUL.FTZ R0, R221, c[0x0][0x2ec] ;  /* 0x0000bb00dd007a20 */ /* 0x002fe20000410000 */
[----:B------:R-:W-:Y:S01]  /*ebc0*/  HMMA.16816.F32.BF16 R84, R4, R142, R84 ;  /* 0x0000008e0454723c */ /* 0x000fe20000041854 */
[----:B------:R-:W-:-:S04]  /*ebd0*/  IMAD.MOV.U32 R3, RZ, RZ, R78 ;  /* 0x000000ffff037224 */ /* 0x000fc800078e004e */
[----:B------:R1:W-:Y:S01]  /*ebe0*/  MUFU.TANH R213, R0 ;  /* 0x0000000000d57308 */ /* 0x0003e20000002400 */
[----:B------:R-:W-:Y:S02]  /*ebf0*/  IMAD.MOV.U32 R12, RZ, RZ, R76 ;  /* 0x000000ffff0c7224 */ /* 0x000fe400078e004c */
[----:B------:R-:W-:-:S08]  /*ec00*/  IMAD.MOV.U32 R245, RZ, RZ, R77 ;  /* 0x000000fffff57224 */ /* 0x000fd000078e004d */
[----:B------:R-:W-:Y:S02]  /*ec10*/  IMAD.MOV.U32 R71, RZ, RZ, R90 ;  /* 0x000000ffff477224 */ /* 0x000fe400078e005a */
[----:B------:R-:W-:Y:S02]  /*ec20*/  IMAD.MOV.U32 R70, RZ, RZ, R91 ;  /* 0x000000ffff467224 */ /* 0x000fe400078e005b */
[----:B------:R-:W-:Y:S01]  /*ec30*/  IMAD.MOV.U32 R220, RZ, RZ, R13 ;  /* 0x000000ffffdc7224 */ /* 0x000fe200078e000d */
[----:B------:R-:W-:Y:S01]  /*ec40*/  HMMA.16816.F32.BF16 R140, R8, R142, R80 ;  /* 0x0000008e088c723c */ /* 0x000fe20000041850 */
[----:B------:R-:W-:Y:S01]  /*ec50*/  IMAD.MOV.U32 R247, RZ, RZ, R88 ;  /* 0x000000fffff77224 */ /* 0x000fe200078e0058 */
[----:B------:R4:W5:Y:S01]  /*ec60*/  LDL.LU.64 R90, [R1+0x118] ;  /* 0x00011800015a7983 */ /* 0x0009620000300a00 */
[----:B------:R-:W-:Y:S02]  /*ec70*/  IMAD.MOV.U32 R75, RZ, RZ, R89 ;  /* 0x000000ffff4b7224 */ /* 0x000fe400078e0059 */
[----:B-1----:R-:W-:Y:S01]  /*ec80*/  FMUL.FTZ R0, R222, c[0x0][0x2ec] ;  /* 0x0000bb00de007a20 */ /* 0x002fe20000410000 */
[----:B------:R4:W5:Y:S03]  /*ec90*/  LDL.LU.64 R88, [R1+0x110] ;  /* 0x0001100001587983 */ /* 0x0009660000300a00 */
[----:B------:R1:W-:Y:S02]  /*eca0*/  MUFU.TANH R246, R0 ;  /* 0x0000000000f67308 */ /* 0x0003e40000002400 */
[----:B-1----:R-:W-:-:S02]  /*ecb0*/  FMUL.FTZ R0, R208, c[0x0][0x2ec] ;  /* 0x0000bb00d0007a20 */ /* 0x002fc40000410000 */
[----:B------:R-:W1:Y:S04]  /*ecc0*/  S2R R208, SR_TID.X ;  /* 0x0000000000d07919 */ /* 0x000e680000002100 */
[----:B------:R2:W-:Y:S02]  /*ecd0*/  MUFU.TANH R212, R0 ;  /* 0x0000000000d47308 */ /* 0x0005e40000002400 */
[----:B--2---:R-:W-:-:S06]  /*ece0*/  FMUL.FTZ R0, R209, c[0x0][0x2ec] ;  /* 0x0000bb00d1007a20 */ /* 0x004fcc0000410000 */
[----:B------:R2:W1:Y:S02]  /*ecf0*/  MUFU.TANH R27, R0 ;  /* 0x00000000001b7308 */ /* 0x0004640000002400 */
[----:B--2---:R-:W-:-:S06]  /*ed00*/  FMUL.FTZ R0, R210, c[0x0][0x2ec] ;  /* 0x0000bb00d2007a20 */ /* 0x004fcc0000410000 */
[----:B------:R2:W-:Y:S01]  /*ed10*/  MUFU.TANH R26, R0 ;  /* 0x00000000001a7308 */ /* 0x0005e20000002400 */
[----:B-1----:R-:W-:Y:S02]  /*ed20*/  IMAD.SHL.U32 R208, R208, 0x2, RZ ;  /* 0x00000002d0d07824 */ /* 0x002fe400078e00ff */
[----:B--2---:R-:W-:-:S05]  /*ed30*/  FMUL.FTZ R0, R211, c[0x0][0x2ec] ;  /* 0x0000bb00d3007a20 */ /* 0x004fca0000410000 */
[----:B------:R1:W-:Y:S01]  /*ed40*/  MUFU.TANH R13, R0 ;  /* 0x00000000000d7308 */ /* 0x0003e20000002400 */
[----:B------:R-:W-:Y:S01]  /*ed50*/  LOP3.LUT R208, R208, 0x6, RZ, 0xc0, !PT ;  /* 0x00000006d0d07812 */ /* 0x000fe200078ec0ff */
[----:B-1----:R-:W-:-:S06]  /*ed60*/  FMUL.FTZ R0, R224, c[0x0][0x2ec] ;  /* 0x0000bb00e0007a20 */ /* 0x002fcc0000410000 */
[----:B------:R1:W2:Y:S01]  /*ed70*/  MUFU.TANH R210, R0 ;  /* 0x0000000000d27308 */ /* 0x0002a20000002400 */
[----:B------:R-:W-:Y:S02]  /*ed80*/  IMAD.MOV.U32 R222, RZ, RZ, R2 ;  /* 0x000000ffffde7224 */ /* 0x000fe400078e0002 */
[----:B-1----:R-:W-:-:S05]  /*ed90*/  FMUL.FTZ R0, R225, c[0x0][0x2ec] ;  /* 0x0000bb00e1007a20 */ /* 0x002fca0000410000 */
[----:B------:R1:W1:Y:S01]  /*eda0*/  MUFU.TANH R209, R0 ;  /* 0x0000000000d17308 */ /* 0x0002620000002400 */
[----:B------:R-:W-:Y:S02]  /*edb0*/  FMUL.FTZ R2, R226, c[0x0][0x2ec] ;  /* 0x0000bb00e2027a20 */ /* 0x000fe40000410000 */
[----:B-1----:R-:W-:-:S05]  /*edc0*/  FMUL.FTZ R0, R223, c[0x0][0x2ec] ;  /* 0x0000bb00df007a20 */ /* 0x002fca0000410000 */
[----:B------:R1:W1:Y:S01]  /*edd0*/  MUFU.TANH R221, R0 ;  /* 0x0000000000dd7308 */ /* 0x0002620000002400 */
[----:B------:R-:W-:Y:S02]  /*ede0*/  IMAD.MOV.U32 R226, RZ, RZ, R222 ;  /* 0x000000ffffe27224 */ /* 0x000fe400078e00de */
[----:B------:R-:W-:Y:S02]  /*edf0*/  IMAD.MOV.U32 R222, RZ, RZ, R3 ;  /* 0x000000ffffde7224 */ /* 0x000fe400078e0003 */
[----:B-1----:R-:W-:-:S04]  /*ee00*/  IMAD.U32 R0, RZ, RZ, UR21 ;  /* 0x00000015ff007e24 */ /* 0x002fc8000f8e00ff */
[----:B------:R-:W-:Y:S02]  /*ee10*/  IMAD R0, R0, 0x40, R208 ;  /* 0x0000004000007824 */ /* 0x000fe400078e02d0 */
[----:B------:R1:W1:Y:S01]  /*ee20*/  MUFU.TANH R208, R2 ;  /* 0x0000000200d07308 */ /* 0x0002620000002400 */
[----:B------:R-:W-:Y:S02]  /*ee30*/  FMUL.FTZ R3, R227, c[0x0][0x2ec] ;  /* 0x0000bb00e3037a20 */ /* 0x000fe40000410000 */
[----:B------:R-:W-:Y:S01]  /*ee40*/  IMAD.MOV.U32 R223, RZ, RZ, R220 ;  /* 0x000000ffffdf7224 */ /* 0x000fe200078e00dc */
[----:B-----5:R-:W-:Y:S01]  /*ee50*/  ISETP.GE.AND P4, PT, R0, R14, PT ;  /* 0x0000000e0000720c */ /* 0x020fe20003f86270 */
[----:B------:R-:W-:-:S03]  /*ee60*/  IMAD.MOV.U32 R227, RZ, RZ, R217 ;  /* 0x000000ffffe37224 */ /* 0x000fc600078e00d9 */
[----:B------:R2:W-:Y:S01]  /*ee70*/  MUFU.TANH R220, R3 ;  /* 0x0000000300dc7308 */ /* 0x0005e20000002400 */
[----:B-1----:R-:W-:-:S04]  /*ee80*/  IADD3 R2, R0, 0x1, RZ ;  /* 0x0000000100027810 */ /* 0x002fc80007ffe0ff */
[C---:B------:R-:W-:Y:S02]  /*ee90*/  ISETP.GE.AND P6, PT, R2.reuse, R14, PT ;  /* 0x0000000e0200720c */ /* 0x040fe40003fc6270 */
[C---:B------:R-:W-:Y:S02]  /*eea0*/  ISETP.GE.AND P1, PT, R2.reuse, R15, PT ;  /* 0x0000000f0200720c */ /* 0x040fe40003f26270 */
[C---:B------:R-:W-:Y:S02]  /*eeb0*/  ISETP.GE.AND P0, PT, R2.reuse, R25, PT ;  /* 0x000000190200720c */ /* 0x040fe40003f06270 */
[----:B------:R-:W-:Y:S01]  /*eec0*/  ISETP.GE.AND P5, PT, R2, R24, PT ;  /* 0x000000180200720c */ /* 0x000fe20003fa6270 */
[----:B------:R-:W-:Y:S01]  /*eed0*/  FMUL.FTZ R2, R248, c[0x0][0x2ec] ;  /* 0x0000bb00f8027a20 */ /* 0x000fe20000410000 */
[----:B--2---:R-:W-:Y:S01]  /*eee0*/  IADD3 R3, R0, 0x8, RZ ;  /* 0x0000000800037810 */ /* 0x004fe20007ffe0ff */
[----:B------:R-:W-:Y:S02]  /*eef0*/  IMAD.MOV.U32 R248, RZ, RZ, R12 ;  /* 0x000000fffff87224 */ /* 0x000fe400078e000c */
[----:B------:R1:W2:Y:S01]  /*ef00*/  MUFU.TANH R217, R2 ;  /* 0x0000000200d97308 */ /* 0x0002a20000002400 */
[----:B------:R-:W-:-:S02]  /*ef10*/  FMUL.FTZ R12, R249, c[0x0][0x2ec] ;  /* 0x0000bb00f90c7a20 */ /* 0x000fc40000410000 */
[----:B------:R-:W-:Y:S02]  /*ef20*/  IMAD.MOV.U32 R69, RZ, RZ, R86 ;  /* 0x000000ffff457224 */ /* 0x000fe400078e0056 */
[----:B------:R-:W-:Y:S02]  /*ef30*/  IMAD.MOV.U32 R68, RZ, RZ, R87 ;  /* 0x000000ffff447224 */ /* 0x000fe400078e0057 */
[----:B------:R-:W-:Y:S01]  /*ef40*/  IMAD.MOV.U32 R224, RZ, RZ, R245 ;  /* 0x000000ffffe07224 */ /* 0x000fe200078e00f5 */
[----:B------:R4:W5:Y:S01]  /*ef50*/  LDL.LU.64 R86, [R1+0x108] ;  /* 0x0001080001567983 */ /* 0x0009620000300a00 */
[----:B------:R-:W-:Y:S01]  /*ef60*/  IMAD.MOV.U32 R74, RZ, RZ, R84 ;  /* 0x000000ffff4a7224 */ /* 0x000fe200078e0054 */
[----:B------:R-:W-:Y:S01]  /*ef70*/  FSEL R245, R216, -INF , !P4 ;  /* 0xff800000d8f57808 */ /* 0x000fe20006000000 */
[----:B------:R-:W-:Y:S01]  /*ef80*/  IMAD.MOV.U32 R72, RZ, RZ, R85 ;  /* 0x000000ffff487224 */ /* 0x000fe200078e0055 */
[----:B------:R-:W-:Y:S01]  /*ef90*/  ISETP.GE.AND P4, PT, R3, R14, PT ;  /* 0x0000000e0300720c */ /* 0x000fe20003f86270 */
[----:B------:R4:W5:Y:S01]  /*efa0*/  LDL.LU.64 R84, [R1+0x100] ;  /* 0x0001000001547983 */ /* 0x0009620000300a00 */
[----:B---3--:R-:W-:-:S02]  /*efb0*/  FSEL R211, R231, -INF , !P6 ;  /* 0xff800000e7d37808 */ /* 0x008fc40007000000 */
[----:B-1----:R-:W-:Y:S01]  /*efc0*/  IADD3 R2, R0, 0x9, RZ ;  /* 0x0000000900027810 */ /* 0x002fe20007ffe0ff */
[----:B------:R4:W5:Y:S01]  /*efd0*/  LDL.LU.64 R82, [R1+0xf8] ;  /* 0x0000f80001527983 */ /* 0x0009620000300a00 */
[----:B------:R1:W3:Y:S01]  /*efe0*/  MUFU.TANH R216, R12 ;  /* 0x0000000c00d87308 */ /* 0x0002e20000002400 */
[----:B------:R-:W-:Y:S01]  /*eff0*/  IMAD.MOV.U32 R73, RZ, RZ, R79 ;  /* 0x000000ffff497224 */ /* 0x000fe200078e004f */
[----:B------:R-:W-:Y:S01]  /*f000*/  ISETP.GE.AND P6, PT, R2, R14, PT ;  /* 0x0000000e0200720c */ /* 0x000fe20003fc6270 */
[----:B------:R4:W5:Y:S04]  /*f010*/  LDL.LU.64 R80, [R1+0xf0] ;  /* 0x0000f00001507983 */ /* 0x0009680000300a00 */
[----:B------:R4:W5:Y:S01]  /*f020*/  LDL.LU.64 R78, [R1+0xe8] ;  /* 0x0000e800014e7983 */ /* 0x0009620000300a00 */
[----:B------:R-:W-:-:S03]  /*f030*/  FSEL R27, R27, -INF , !P6 ;  /* 0xff8000001b1b7808 */ /* 0x000fc60007000000 */
[----:B------:R4:W5:Y:S01]  /*f040*/  LDL.LU.64 R76, [R1+0xe0] ;  /* 0x0000e000014c7983 */ /* 0x0009620000300a00 */
[----:B-1----:R-:W-:Y:S01]  /*f050*/  FMUL.FTZ R12, R140, c[0x0][0x2ec] ;  /* 0x0000bb008c0c7a20 */ /* 0x002fe20000410000 */
[----:B------:R-:W-:Y:S02]  /*f060*/  FSEL R140, R212, -INF , !P4 ;  /* 0xff800000d48c7808 */ /* 0x000fe40006000000 */
[----:B------:R1:W-:Y:S01]  /*f070*/  STL [R1+0xc], R211 ;  /* 0x00000cd301007387 */ /* 0x0003e20000100800 */
[-C--:B------:R-:W-:Y:S01]  /*f080*/  ISETP.GE.AND P4, PT, R0, R15.reuse, PT ;  /* 0x0000000f0000720c */ /* 0x080fe20003f86270 */
[----:B------:R-:W-:Y:S01]  /*f090*/  IMAD.MOV.U32 R225, RZ, RZ, R252 ;  /* 0x000000ffffe17224 */ /* 0x000fe200078e00fc */
[C---:B------:R-:W-:Y:S01]  /*f0a0*/  ISETP.GE.AND P6, PT, R3.reuse, R15, PT ;  /* 0x0000000f0300720c */ /* 0x040fe20003fc6270 */
[----:B------:R-:W-:Y:S01]  /*f0b0*/  STL [R1+0x14], R140 ;  /* 0x0000148c01007387 */ /* 0x000fe20000100800 */
[----:B------:R-:W-:Y:S02]  /*f0c0*/  FSEL R252, R230, -INF , !P4 ;  /* 0xff800000e6fc7808 */ /* 0x000fe40006000000 */
[----:B------:R-:W-:Y:S01]  /*f0d0*/  ISETP.GE.AND P4, PT, R3, R25, PT ;  /* 0x000000190300720c */ /* 0x000fe20003f86270 */
[----:B------:R2:W-:Y:S01]  /*f0e0*/  STL [R1+0x18], R27 ;  /* 0x0000181b01007387 */ /* 0x0005e20000100800 */
[----:B-1----:R1:W-:Y:S02]  /*f0f0*/  MUFU.TANH R211, R12 ;  /* 0x0000000c00d37308 */ /* 0x0023e40000002400 */
[----:B-1----:R-:W-:-:S02]  /*f100*/  FSEL R12, R228, -INF , !P1 ;  /* 0xff800000e40c7808 */ /* 0x002fc40004800000 */
[----:B------:R-:W-:Y:S01]  /*f110*/  ISETP.GE.AND P1, PT, R3, R24, PT ;  /* 0x000000180300720c */ /* 0x000fe20003f26270 */
[----:B------:R-:W-:Y:S02]  /*f120*/  FMUL.FTZ R3, R141, c[0x0][0x2ec] ;  /* 0x0000bb008d037a20 */ /* 0x000fe40000410000 */
[----:B------:R1:W-:Y:S01]  /*f130*/  STL [R1+0x30], R12 ;  /* 0x0000300c01007387 */ /* 0x0003e20000100800 */
[----:B------:R-:W-:Y:S01]  /*f140*/  IMAD.MOV.U32 R249, RZ, RZ, R247 ;  /* 0x000000fffff97224 */ /* 0x000fe200078e00f7 */
[----:B--2---:R-:W-:Y:S02]  /*f150*/  FSEL R27, R210, -INF , !P4 ;  /* 0xff800000d21b7808 */ /* 0x004fe40006000000 */
[----:B-1----:R-:W-:Y:S02]  /*f160*/  FSEL R12, R26, -INF , !P6 ;  /* 0xff8000001a0c7808 */ /* 0x002fe40007000000 */
[----:B------:R-:W-:Y:S01]  /*f170*/  ISETP.GE.AND P6, PT, R2, R15, PT ;  /* 0x0000000f0200720c */ /* 0x000fe20003fc6270 */
[----:B------:R1:W-:Y:S02]  /*f180*/  MUFU.TANH R26, R3 ;  /* 0x00000003001a7308 */ /* 0x0003e40000002400 */
[----:B------:R2:W-:Y:S01]  /*f190*/  STL [R1+0x2c], R12 ;  /* 0x00002c0c01007387 */ /* 0x0005e20000100800 */
[----:B-1----:R-:W-:Y:S01]  /*f1a0*/  FMUL.FTZ R3, R250, c[0x0][0x2ec] ;  /* 0x0000bb00fa037a20 */ /* 0x002fe20000410000 */
[----:B--2---:R-:W-:-:S04]  /*f1b0*/  FSEL R12, R13, -INF , !P6 ;  /* 0xff8000000d0c7808 */ /* 0x004fc80007000000 */
[----:B------:R1:W2:Y:S01]  /*f1c0*/  MUFU.TANH R13, R3 ;  /* 0x00000003000d7308 */ /* 0x0002a20000002400 */
[-C--:B------:R-:W-:Y:S01]  /*f1d0*/  ISETP.GE.AND P6, PT, R0, R25.reuse, PT ;  /* 0x000000190000720c */ /* 0x080fe20003fc6270 */
[----:B------:R2:W-:Y:S03]  /*f1e0*/  STL [R1+0x28], R12 ;  /* 0x0000280c01007387 */ /* 0x0005e60000100800 */
[----:B------:R-:W-:Y:S02]  /*f1f0*/  FSEL R247, R229, -INF , !P6 ;  /* 0xff800000e5f77808 */ /* 0x000fe40007000000 */
[----:B------:R-:W-:Y:S02]  /*f200*/  ISETP.GE.AND P6, PT, R2, R25, PT ;  /* 0x000000190200720c */ /* 0x000fe40003fc6270 */
[----:B-1----:R-:W-:-:S05]  /*f210*/  FSEL R3, R213, -INF , !P0 ;  /* 0xff800000d5037808 */ /* 0x002fca0004000000 */
[----:B------:R1:W-:Y:S01]  /*f220*/  STL [R1+0x1c], R3 ;  /* 0x00001c0301007387 */ /* 0x0003e20000100800 */
[-C--:B------:R-:W-:Y:S01]  /*f230*/  ISETP.GE.AND P0, PT, R2, R24.reuse, PT ;  /* 0x000000180200720c */ /* 0x080fe20003f06270 */
[----:B------:R-:W-:Y:S02]  /*f240*/  FMUL.FTZ R2, R251, c[0x0][0x2ec] ;  /* 0x0000bb00fb027a20 */ /* 0x000fe40000410000 */
[----:B------:R3:W-:Y:S01]  /*f250*/  STL [R1], R27 ;  /* 0x0000001b01007387 */ /* 0x0007e20000100800 */
[----:B--2---:R-:W-:Y:S01]  /*f260*/  FMUL.FTZ R12, R143, c[0x0][0x2ec] ;  /* 0x0000bb008f0c7a20 */ /* 0x004fe20000410000 */
[----:B------:R2:W1:Y:S01]  /*f270*/  MUFU.TANH R213, R2 ;  /* 0x0000000200d57308 */ /* 0x0004620000002400 */
[----:B------:R-:W-:-:S04]  /*f280*/  ISETP.GE.AND P4, PT, R0, R24, PT ;  /* 0x000000180000720c */ /* 0x000fc80003f86270 */
[----:B------:R-:W-:Y:S01]  /*f290*/  FSEL R246, R246, -INF , !P4 ;  /* 0xff800000f6f67808 */ /* 0x000fe20006000000 */
[----:B-1----:R-:W-:Y:S02]  /*f2a0*/  FMUL.FTZ R3, R142, c[0x0][0x2ec] ;  /* 0x0000bb008e037a20 */ /* 0x002fe40000410000 */
[----:B------:R-:W1:Y:S01]  /*f2b0*/  LDSM.16.M88.4 R140, [R232+0x9000] ;  /* 0x00900000e88c783b */ /* 0x000e620000000200 */
[----:B---3--:R-:W-:Y:S01]  /*f2c0*/  FSEL R27, R209, -INF , !P6 ;  /* 0xff800000d11b7808 */ /* 0x008fe20007000000 */
[----:B------:R3:W1:Y:S01]  /*f2d0*/  MUFU.TANH R210, R3 ;  /* 0x0000000300d27308 */ /* 0x0006620000002400 */
[----:B--2---:R-:W-:-:S03]  /*f2e0*/  IADD3 R2, R0, 0x10, RZ ;  /* 0x0000001000027810 */ /* 0x004fc60007ffe0ff */
[----:B------:R2:W-:Y:S01]  /*f2f0*/  STL [R1+0x8], R27 ;  /* 0x0000081b01007387 */ /* 0x0005e20000100800 */
[C---:B------:R-:W-:Y:S02]  /*f300*/  ISETP.GE.AND P6, PT, R2.reuse, R14, PT ;  /* 0x0000000e0200720c */ /* 0x040fe40003fc6270 */
[C---:B------:R-:W-:Y:S02]  /*f310*/  ISETP.GE.AND P4, PT, R2.reuse, R15, PT ;  /* 0x0000000f0200720c */ /* 0x040fe40003f86270 */
[----:B---3--:R-:W-:Y:S02]  /*f320*/  FSEL R3, R221, -INF , !P5 ;  /* 0xff800000dd037808 */ /* 0x008fe40006800000 */
[----:B------:R-:W-:-:S03]  /*f330*/  ISETP.GE.AND P5, PT, R2, R25, PT ;  /* 0x000000190200720c */ /* 0x000fc60003fa6270 */
[----:B------:R3:W-:Y:S01]  /*f340*/  STL [R1+0x4], R3 ;  /* 0x0000040301007387 */ /* 0x0007e20000100800 */
[----:B------:R1:W1:Y:S01]  /*f350*/  MUFU.TANH R209, R12 ;  /* 0x0000000c00d17308 */ /* 0x0002620000002400 */
[----:B--2---:R-:W-:Y:S01]  /*f360*/  FMUL.FTZ R27, R75, c[0x0][0x2ec] ;  /* 0x0000bb004b1b7a20 */ /* 0x004fe20000410000 */
[----:B---3--:R-:W-:Y:S02]  /*f370*/  FSEL R3, R208, -INF , !P1 ;  /* 0xff800000d0037808 */ /* 0x008fe40004800000 */
[----:B------:R-:W-:Y:S01]  /*f380*/  ISETP.GE.AND P1, PT, R2, R24, PT ;  /* 0x000000180200720c */ /* 0x000fe20003f26270 */
[----:B------:R-:W-:Y:S02]  /*f390*/  FMUL.FTZ R2, R249, c[0x0][0x2ec] ;  /* 0x0000bb00f9027a20 */ /* 0x000fe40000410000 */
[----:B------:R2:W-:Y:S02]  /*f3a0*/  STL [R1+0x10], R3 ;  /* 0x0000100301007387 */ /* 0x0005e40000100800 */
[----:B------:R3:W2:Y:S01]  /*f3b0*/  MUFU.TANH R208, R2 ;  /* 0x0000000200d07308 */ /* 0x0006a20000002400 */
[----:B-1----:R-:W-:-:S02]  /*f3c0*/  IADD3 R12, R0, 0x11, RZ ;  /* 0x00000011000c7810 */ /* 0x002fc40007ffe0ff */
[----:B---3--:R-:W-:Y:S02]  /*f3d0*/  FSEL R2, R217, -INF , !P6 ;  /* 0xff800000d9027808 */ /* 0x008fe40007000000 */
[----:B--2---:R-:W-:Y:S02]  /*f3e0*/  FSEL R3, R220, -INF , !P0 ;  /* 0xff800000dc037808 */ /* 0x004fe40004000000 */
[----:B------:R-:W-:-:S03]  /*f3f0*/  ISETP.GE.AND P0, PT, R12, R14, PT ;  /* 0x0000000e0c00720c */ /* 0x000fc60003f06270 */
[----:B------:R1:W-:Y:S04]  /*f400*/  STL [R1+0x20], R3 ;  /* 0x0000200301007387 */ /* 0x0003e80000100800 */
[----:B------:R4:W5:Y:S04]  /*f410*/  LDL.LU R75, [R1+0xdc] ;  /* 0x0000dc00014b7983 */ /* 0x0009680000300800 */
[----:B------:R2:W-:Y:S01]  /*f420*/  STL [R1+0x70], R2 ;  /* 0x0000700201007387 */ /* 0x0005e20000100800 */
[----:B------:R-:W-:Y:S01]  /*f430*/  FSEL R216, R216, -INF , !P0 ;  /* 0xff800000d8d87808 */ /* 0x000fe20004000000 */
[----:B------:R3:W2:Y:S01]  /*f440*/  MUFU.TANH R212, R27 ;  /* 0x0000001b00d47308 */ /* 0x0006a20000002400 */
[----:B------:R-:W-:-:S03]  /*f450*/  FSEL R13, R13, -INF , !P4 ;  /* 0xff8000000d0d7808 */ /* 0x000fc60006000000 */
[----:B------:R-:W-:Y:S01]  /*f460*/  STL [R1+0x6c], R216 ;  /* 0x00006cd801007387 */ /* 0x000fe20000100800 */
[----:B-1----:R-:W-:-:S04]  /*f470*/  IADD3 R3, R0, 0x18, RZ ;  /* 0x0000001800037810 */ /* 0x002fc80007ffe0ff */
[----:B------:R-:W-:Y:S02]  /*f480*/  ISETP.GE.AND P6, PT, R3, R14, PT ;  /* 0x0000000e0300720c */ /* 0x000fe40003fc6270 */
[----:B--2---:R-:W-:-:S04]  /*f490*/  IADD3 R2, R0, 0x19, RZ ;  /* 0x0000001900027810 */ /* 0x004fc80007ffe0ff */
[----:B------:R-:W-:Y:S02]  /*f4a0*/  ISETP.GE.AND P0, PT, R2, R14, PT ;  /* 0x0000000e0200720c */ /* 0x000fe40003f06270 */
[----:B------:R-:W-:Y:S02]  /*f4b0*/  FSEL R211, R211, -INF , !P6 ;  /* 0xff800000d3d37808 */ /* 0x000fe40007000000 */
[----:B------:R-:W-:Y:S01]  /*f4c0*/  FSEL R26, R26, -INF , !P0 ;  /* 0xff8000001a1a7808 */ /* 0x000fe20004000000 */
[----:B---3--:R-:W-:Y:S02]  /*f4d0*/  FMUL.FTZ R27, R74, c[0x0][0x2ec] ;  /* 0x0000bb004a1b7a20 */ /* 0x008fe40000410000 */
[----:B------:R4:W5:Y:S01]  /*f4e0*/  LDL.LU R74, [R1+0xd8] ;  /* 0x0000d800014a7983 */ /* 0x0009620000300800 */
[----:B------:R-:W-:Y:S01]  /*f4f0*/  ISETP.GE.AND P6, PT, R12, R15, PT ;  /* 0x0000000f0c00720c */ /* 0x000fe20003fc6270 */
[----:B------:R-:W-:Y:S02]  /*f500*/  IMAD.MOV.U32 R217, RZ, RZ, R248 ;  /* 0x000000ffffd97224 */ /* 0x000fe400078e00f8 */
[----:B------:R-:W-:Y:S01]  /*f510*/  STL [R1+0x68], R211 ;  /* 0x000068d301007387 */ /* 0x000fe20000100800 */
[----:B------:R-:W-:-:S03]  /*f520*/  IMAD.MOV.U32 R251, RZ, RZ, R227 ;  /* 0x000000fffffb7224 */ /* 0x000fc600078e00e3 */
[----:B------:R1:W-:Y:S01]  /*f530*/  STL [R1+0x64], R26 ;  /* 0x0000641a01007387 */ /* 0x0003e20000100800 */
[----:B------:R-:W-:Y:S01]  /*f540*/  IMAD.MOV.U32 R250, RZ, RZ, R226 ;  /* 0x000000fffffa7224 */ /* 0x000fe200078e00e2 */
[C---:B------:R-:W-:Y:S01]  /*f550*/  HMMA.16816.F32.BF16 R228, R132.reuse, R142, RZ ;  /* 0x0000008e84e4723c */ /* 0x040fe200000418ff */
[----:B------:R-:W-:Y:S01]  /*f560*/  IMAD.MOV.U32 R249, RZ, RZ, R223 ;  /* 0x000000fffff97224 */ /* 0x000fe200078e00df */
[----:B------:R2:W-:Y:S01]  /*f570*/  STL [R1+0x50], R13 ;  /* 0x0000500d01007387 */ /* 0x0005e20000100800 */
[----:B------:R-:W-:Y:S01]  /*f580*/  IMAD.MOV.U32 R248, RZ, RZ, R225 ;  /* 0x000000fffff87224 */ /* 0x000fe200078e00e1 */
[-C--:B------:R-:W-:Y:S02]  /*f590*/  ISETP.GE.AND P0, PT, R3, R15.reuse, PT ;  /* 0x0000000f0300720c */ /* 0x080fe40003f06270 */
[----:B------:R-:W-:Y:S01]  /*f5a0*/  ISETP.GE.AND P4, PT, R2, R15, PT ;  /* 0x0000000f0200720c */ /* 0x000fe20003f86270 */
[----:B-1----:R-:W-:Y:S02]  /*f5b0*/  IMAD.MOV.U32 R26, RZ, RZ, R222 ;  /* 0x000000ffff1a7224 */ /* 0x002fe400078e00de */
[----:B------:R-:W-:Y:S01]  /*f5c0*/  HMMA.16816.F32.BF16 R220, R132, R140, RZ ;  /* 0x0000008c84dc723c */ /* 0x000fe200000418ff */
[----:B--2---:R-:W-:-:S07]  /*f5d0*/  IMAD.MOV.U32 R13, RZ, RZ, R224 ;  /* 0x000000ffff0d7224 */ /* 0x004fce00078e00e0 */
[----:B------:R-:W-:Y:S07]  /*f5e0*/  HMMA.16816.F32.BF16 R224, R132, R218, RZ ;  /* 0x000000da84e0723c */ /* 0x000fee00000418ff */
[----:B------:R-:W-:Y:S02]  /*f5f0*/  FSEL R132, R213, -INF , !P6 ;  /* 0xff800000d5847808 */ /* 0x000fe40007000000 */
[----:B------:R-:W-:-:S03]  /*f600*/  FSEL R133, R210, -INF , !P0 ;  /* 0xff800000d2857808 */ /* 0x000fc60004000000 */
[----:B------:R1:W-:Y:S04]  /*f610*/  STL [R1+0x4c], R132 ;  /* 0x00004c8401007387 */ /* 0x0003e80000100800 */
[----:B------:R-:W-:Y:S01]  /*f620*/  STL [R1+0x48], R133 ;  /* 0x0000488501007387 */ /* 0x000fe20000100800 */
[----:B------:R-:W-:Y:S02]  /*f630*/  ISETP.GE.AND P6, PT, R12, R25, PT ;  /* 0x000000190c00720c */ /* 0x000fe40003fc6270 */
[----:B-1----:R-:W-:-:S05]  /*f640*/  FSEL R132, R209, -INF , !P4 ;  /* 0xff800000d1847808 */ /* 0x002fca0006000000 */
[----:B------:R-:W-:Y:S04]  /*f650*/  STL [R1+0x44], R132 ;  /* 0x0000448401007387 */ /* 0x000fe80000100800 */
[----:B------:R-:W1:Y:S01]  /*f660*/  LDSM.16.M88.4 R132, [R239+0x1000] ;  /* 0x00100000ef84783b */ /* 0x000e620000000200 */
[----:B------:R-:W-:Y:S02]  /*f670*/  ISETP.GE.AND P0, PT, R12, R24, PT ;  /* 0x000000180c00720c */ /* 0x000fe40003f06270 */
[----:B------:R-:W-:Y:S02]  /*f680*/  FSEL R12, R208, -INF , !P5 ;  /* 0xff800000d00c7808 */ /* 0x000fe40006800000 */
[C---:B------:R-:W-:Y:S08]  /*f690*/  HMMA.16816.F32.BF16 R208, R136.reuse, R140, RZ ;  /* 0x0000008c88d0723c */ /* 0x040ff000000418ff */
[----:B------:R-:W-:Y:S01]  /*f6a0*/  HMMA.16816.F32.BF16 R140, R136, R142, RZ ;  /* 0x0000008e888c723c */ /* 0x000fe200000418ff */
[----:B------:R-:W-:-:S07]  /*f6b0*/  IMAD.MOV.U32 R213, RZ, RZ, R217 ;  /* 0x000000ffffd57224 */ /* 0x000fce00078e00d9 */
[----:B------:R-:W-:Y:S08]  /*f6c0*/  HMMA.16816.F32.BF16 R216, R136, R218, RZ ;  /* 0x000000da88d8723c */ /* 0x000ff000000418ff */
[-C--:B-1----:R-:W-:Y:S08]  /*f6d0*/  HMMA.16816.F32.BF16 R136, R64, R132.reuse, R208 ;  /* 0x000000844088723c */ /* 0x082ff000000418d0 */
[C---:B------:R-:W-:Y:S08]  /*f6e0*/  HMMA.16816.F32.BF16 R208, R60.reuse, R132, R220 ;  /* 0x000000843cd0723c */ /* 0x040ff000000418dc */
[-C--:B------:R-:W-:Y:S08]  /*f6f0*/  HMMA.16816.F32.BF16 R220, R60, R134.reuse, R228 ;  /* 0x000000863cdc723c */ /* 0x080ff000000418e4 */
[----:B------:R-:W-:Y:S01]  /*f700*/  HMMA.16816.F32.BF16 R140, R64, R134, R140 ;  /* 0x00000086408c723c */ /* 0x000fe2000004188c */
[----:B------:R-:W1:Y:S07]  /*f710*/  LDSM.16.M88.4 R132, [R238+0x9000] ;  /* 0x00900000ee84783b */ /* 0x000e6e0000000200 */
[----:B------:R-:W-:Y:S01]  /*f720*/  HMMA.16816.F32.BF16 R228, R60, R214, R224 ;  /* 0x000000d63ce4723c */ /* 0x000fe200000418e0 */
[----:B------:R-:W2:Y:S06]  /*f730*/  LDSM.16.M88.4 R60, [R237+0x1000] ;  /* 0x00100000ed3c783b */ /* 0x000eac0000000200 */
[----:B------:R-:W-:-:S02]  /*f740*/  IMAD.MOV.U32 R224, RZ, RZ, R251 ;  /* 0x000000ffffe07224 */ /* 0x000fc400078e00fb */
[----:B------:R-:W-:Y:S02]  /*f750*/  IMAD.MOV.U32 R225, RZ, RZ, R250 ;  /* 0x000000ffffe17224 */ /* 0x000fe400078e00fa */
[----:B------:R-:W-:Y:S02]  /*f760*/  IMAD.MOV.U32 R226, RZ, RZ, R249 ;  /* 0x000000ffffe27224 */ /* 0x000fe400078e00f9 */
[----:B------:R-:W-:Y:S02]  /*f770*/  IMAD.MOV.U32 R227, RZ, RZ, R248 ;  /* 0x000000ffffe37224 */ /* 0x000fe400078e00f8 */
[----:B------:R-:W-:Y:S08]  /*f780*/  HMMA.16816.F32.BF16 R248, R64, R214, R216 ;  /* 0x000000d640f8723c */ /* 0x000ff000000418d8 */
[-C--:B-1----:R-:W-:Y:S08]  /*f790*/  HMMA.16816.F32.BF16 R136, R56, R132.reuse, R136 ;  /* 0x000000843888723c */ /* 0x082ff00000041888 */
[----:B------:R-:W-:Y:S01]  /*f7a0*/  HMMA.16816.F32.BF16 R64, R52, R132, R208 ;  /* 0x000000843440723c */ /* 0x000fe200000418d0 */
[----:B------:R1:W-:Y:S01]  /*f7b0*/  STL [R1+0x38], R12 ;  /* 0x0000380c01007387 */ /* 0x0003e20000100800 */
[----:B------:R-:W-:-:S06]  /*f7c0*/  IMAD.MOV.U32 R216, RZ, RZ, R213 ;  /* 0x000000ffffd87224 */ /* 0x000fcc00078e00d5 */
[----:B------:R-:W-:Y:S08]  /*f7d0*/  HMMA.16816.F32.BF16 R208, R56, R134, R140 ;  /* 0x0000008638d0723c */ /* 0x000ff0000004188c */
[----:B--2---:R-:W-:Y:S01]  /*f7e0*/  HMMA.16816.F32.BF16 R140, R48, R60, R136 ;  /* 0x0000003c308c723c */ /* 0x004fe20000041888 */
[----:B------:R-:W2:Y:S01]  /*f7f0*/  LDSM.16.M88.4 R136, [R238+0x9800] ;  /* 0x00980000ee88783b */ /* 0x000ea20000000200 */
[----:B-1----:R-:W-:-:S06]  /*f800*/  FSEL R12, R212, -INF , !P6 ;  /* 0xff800000d40c7808 */ /* 0x002fcc0007000000 */
[----:B------:R-:W-:Y:S08]  /*f810*/  HMMA.16816.F32.BF16 R212, R52, R134, R220 ;  /* 0x0000008634d4723c */ /* 0x000ff000000418dc */
[----:B------:R-:W-:Y:S01]  /*f820*/  HMMA.16816.F32.BF16 R132, R44, R60, R64 ;  /* 0x0000003c2c84723c */ /* 0x000fe20000041840 */
[----:B------:R-:W1:Y:S07]  /*f830*/  LDSM.16.M88.4 R64, [R232+0xb000] ;  /* 0x00b00000e840783b */ /* 0x000e6e0000000200 */
[-C--:B------:R-:W-:Y:S08]  /*f840*/  HMMA.16816.F32.BF16 R208, R48, R62.reuse, R208 ;  /* 0x0000003e30d0723c */ /* 0x080ff000000418d0 */
[----:B------:R-:W-:Y:S01]  /*f850*/  HMMA.16816.F32.BF16 R212, R44, R62, R212 ;  /* 0x0000003e2cd4723c */ /* 0x000fe200000418d4 */
[----:B------:R-:W-:Y:S07]  /*f860*/  LDSM.16.M88.4 R60, [R239+0x3000] ;  /* 0x00300000ef3c783b */ /* 0x000fee0000000200 */
[C---:B--2---:R-:W-:Y:S08]  /*f870*/  HMMA.16816.F32.BF16 R224, R52.reuse, R136, R224 ;  /* 0x0000008834e0723c */ /* 0x044ff000000418e0 */
[----:B------:R-:W-:Y:S08]  /*f880*/  HMMA.16816.F32.BF16 R220, R52, R138, R228 ;  /* 0x0000008a34dc723c */ /* 0x000ff000000418e4 */
[----:B-1----:R-:W-:Y:S01]  /*f890*/  HMMA.16816.F32.BF16 R52, R36, R64, R132 ;  /* 0x000000402434723c */ /* 0x002fe20000041884 */
[----:B------:R-:W1:Y:S01]  /*f8a0*/  LDSM.16.M88.4 R132, [R237+0x1800] ;  /* 0x00180000ed84783b */ /* 0x000e620000000200 */
[----:B------:R-:W-:-:S02]  /*f8b0*/  IMAD.MOV.U32 R217, RZ, RZ, R13 ;  /* 0x000000ffffd97224 */ /* 0x000fc400078e000d */
[----:B------:R-:W-:Y:S02]  /*f8c0*/  IMAD.MOV.U32 R218, RZ, RZ, R26 ;  /* 0x000000ffffda7224 */ /* 0x000fe400078e001a */
[----:B------:R-:W-:-:S07]  /*f8d0*/  IMAD.MOV.U32 R219, RZ, RZ, R73 ;  /* 0x000000ffffdb7224 */ /* 0x000fce00078e0049 */
[C---:B------:R-:W-:Y:S08]  /*f8e0*/  HMMA.16816.F32.BF16 R216, R56.reuse, R136, R216 ;  /* 0x0000008838d8723c */ /* 0x040ff000000418d8 */
[----:B------:R-:W-:Y:S08]  /*f8f0*/  HMMA.16816.F32.BF16 R56, R56, R138, R248 ;  /* 0x0000008a3838723c */ /* 0x000ff000000418f8 */
[----:B------:R-:W-:Y:S08]  /*f900*/  HMMA.16816.F32.BF16 R212, R36, R66, R212 ;  /* 0x0000004224d4723c */ /* 0x000ff000000418d4 */
[C---:B------:R-:W-:Y:S08]  /*f910*/  HMMA.16816.F32.BF16 R140, R40.reuse, R64, R140 ;  /* 0x00000040288c723c */ /* 0x040ff0000004188c */
[----:B------:R-:W-:Y:S08]  /*f920*/  HMMA.16816.F32.BF16 R136, R40, R66, R208 ;  /* 0x000000422888723c */ /* 0x000ff000000418d0 */
[-C--:B-1----:R-:W-:Y:S08]  /*f930*/  HMMA.16816.F32.BF16 R64, R48, R132.reuse, R216 ;  /* 0x000000843040723c */ /* 0x082ff000000418d8 */
[C---:B------:R-:W-:Y:S08]  /*f940*/  HMMA.16816.F32.BF16 R224, R44.reuse, R132, R224 ;  /* 0x000000842ce0723c */ /* 0x040ff000000418e0 */
[-C--:B------:R-:W-:Y:S08]  /*f950*/  HMMA.16816.F32.BF16 R220, R44, R134.reuse, R220 ;  /* 0x000000862cdc723c */ /* 0x080ff000000418dc */
[----:B------:R-:W-:Y:S01]  /*f960*/  HMMA.16816.F32.BF16 R48, R48, R134, R56 ;  /* 0x000000863030723c */ /* 0x000fe20000041838 */
[----:B------:R-:W1:Y:S07]  /*f970*/  LDSM.16.M88.4 R56, [R232+0xb800] ;  /* 0x00b80000e838783b */ /* 0x000e6e0000000200 */
[C---:B------:R-:W-:Y:S01]  /*f980*/  HMMA.16816.F32.BF16 R44, R28.reuse, R60, R52 ;  /* 0x0000003c1c2c723c */ /* 0x040fe20000041834 */
[----:B------:R-:W2:Y:S01]  /*f990*/  LDSM.16.M88.4 R52, [R238+0xb000] ;  /* 0x00b00000ee34783b */ /* 0x000ea20000000200 */
[----:B------:R-:W3:Y:S06]  /*f9a0*/  MUFU.TANH R27, R27 ;  /* 0x0000001b001b7308 */ /* 0x000eec0000002400 */
[----:B------:R-:W-:Y:S01]  /*f9b0*/  HMMA.16816.F32.BF16 R212, R28, R62, R212 ;  /* 0x0000003e1cd4723c */ /* 0x000fe200000418d4 */
[----:B------:R-:W-:-:S02]  /*f9c0*/  ISETP.GE.AND P4, PT, R3, R25, PT ;  /* 0x000000190300720c */ /* 0x000fc40003f86270 */
[----:B------:R-:W-:Y:S02]  /*f9d0*/  ISETP.GE.AND P5, PT, R3, R24, PT ;  /* 0x000000180300720c */ /* 0x000fe40003fa6270 */
[----:B------:R-:W-:-:S03]  /*f9e0*/  ISETP.GE.AND P6, PT, R2, R25, PT ;  /* 0x000000190200720c */ /* 0x000fc60003fc6270 */
[----:B------:R-:W-:Y:S01]  /*f9f0*/  HMMA.16816.F32.BF16 R140, R32, R60, R140 ;  /* 0x0000003c208c723c */ /* 0x000fe2000004188c */
[----:B---3--:R-:W-:Y:S02]  /*fa00*/  FSEL R3, R27, -INF , !P4 ;  /* 0xff8000001b037808 */ /* 0x008fe40006000000 */
[----:B------:R-:W-:Y:S01]  /*fa10*/  ISETP.GE.AND P4, PT, R2, R24, PT ;  /* 0x000000180200720c */ /* 0x000fe20003f86270 */
[----:B------:R-:W-:-:S04]  /*fa20*/  FMUL.FTZ R2, R72, c[0x0][0x2ec] ;  /* 0x0000bb0048027a20 */ /* 0x000fc80000410000 */
[----:B------:R-:W-:Y:S08]  /*fa30*/  HMMA.16816.F32.BF16 R60, R32, R62, R136 ;  /* 0x0000003e203c723c */ /* 0x000ff00000041888 */
[----:B-1----:R-:W-:Y:S08]  /*fa40*/  HMMA.16816.F32.BF16 R136, R40, R56, R64 ;  /* 0x000000382888723c */ /* 0x002ff00000041840 */
[----:B--2---:R-:W-:Y:S01]  /*fa50*/  HMMA.16816.F32.BF16 R64, R16, R54, R212 ;  /* 0x000000361040723c */ /* 0x004fe200000418d4 */
[----:B------:R1:W2:Y:S01]  /*fa60*/  MUFU.TANH R215, R2 ;  /* 0x0000000200d77308 */ /* 0x0002a20000002400 */
[----:B------:R-:W-:Y:S04]  /*fa70*/  STL [R1+0x34], R12 ;  /* 0x0000340c01007387 */ /* 0x000fe80000100800 */
[----:B------:R3:W-:Y:S04]  /*fa80*/  STL [R1+0x24], R3 ;  /* 0x0000240301007387 */ /* 0x0007e80000100800 */
[----:B------:R4:W5:Y:S04]  /*fa90*/  LDL.LU R73, [R1+0xd4] ;  /* 0x0000d40001497983 */ /* 0x0009680000300800 */
[----:B------:R4:W5:Y:S01]  /*faa0*/  LDL.LU R72, [R1+0xd0] ;  /* 0x0000d00001487983 */ /* 0x0009620000300800 */
[----:B-1----:R-:W-:-:S03]  /*fab0*/  FMUL.FTZ R2, R71, c[0x0][0x2ec] ;  /* 0x0000bb0047027a20 */ /* 0x002fc60000410000 */
[----:B------:R4:W5:Y:S01]  /*fac0*/  LDL.LU R71, [R1+0xcc] ;  /* 0x0000cc0001477983 */ /* 0x0009620000300800 */
[----:B------:R1:W-:Y:S02]  /*fad0*/  MUFU.TANH R213, R2 ;  /* 0x0000000200d57308 */ /* 0x0003e40000002400 */
[----:B-1----:R-:W-:Y:S02]  /*fae0*/  FMUL.FTZ R2, R70, c[0x0][0x2ec] ;  /* 0x0000bb0046027a20 */ /* 0x002fe40000410000 */
[----:B------:R4:W5:Y:S04]  /*faf0*/  LDL.LU R70, [R1+0xc8] ;  /* 0x0000c80001467983 */ /* 0x0009680000300800 */
[----:B------:R1:W-:Y:S02]  /*fb00*/  MUFU.TANH R27, R2 ;  /* 0x00000002001b7308 */ /* 0x0003e40000002400 */
[----:B-1----:R-:W-:-:S02]  /*fb10*/  FMUL.FTZ R2, R69, c[0x0][0x2ec] ;  /* 0x0000bb0045027a20 */ /* 0x002fc40000410000 */
[----:B------:R4:W5:Y:S04]  /*fb20*/  LDL.LU R69, [R1+0xc4] ;  /* 0x0000c40001457983 */ /* 0x0009680000300800 */
[----:B---3--:R1:W3:Y:S02]  /*fb30*/  MUFU.TANH R3, R2 ;  /* 0x0000000200037308 */ /* 0x0082e40000002400 */
[----:B-1----:R-:W-:Y:S02]  /*fb40*/  FMUL.FTZ R2, R68, c[0x0][0x2ec] ;  /* 0x0000bb0044027a20 */ /* 0x002fe40000410000 */
[----:B------:R4:W5:Y:S01]  /*fb50*/  LDL.LU R68, [R1+0xc0] ;  /* 0x0000c00001447983 */ /* 0x0009620000300800 */
[----:B------:R-:W-:Y:S03]  /*fb60*/  HMMA.16816.F32.BF16 R208, R16, R52, R44 ;  /* 0x0000003410d0723c */ /* 0x000fe6000004182c */
[----:B------:R-:W1:Y:S05]  /*fb70*/  LDSM.16.M88.4 R44, [R237+0x3000] ;  /* 0x00300000ed2c783b */ /* 0x000e6a0000000200 */
[----:B------:R-:W-:Y:S01]  /*fb80*/  HMMA.16816.F32.BF16 R132, R40, R58, R48 ;  /* 0x0000003a2884723c */ /* 0x000fe20000041830 */
[----:B------:R-:W2:Y:S07]  /*fb90*/  LDSM.16.M88.4 R48, [R239+0x3800] ;  /* 0x00380000ef30783b */ /* 0x000eae0000000200 */
[C---:B------:R-:W-:Y:S08]  /*fba0*/  HMMA.16816.F32.BF16 R140, R20.reuse, R52, R140 ;  /* 0x00000034148c723c */ /* 0x040ff0000004188c */
[----:B------:R-:W-:Y:S11]  /*fbb0*/  HMMA.16816.F32.BF16 R40, R20, R54, R60 ;  /* 0x000000361428723c */ /* 0x000ff6000004183c */
[----:B------:R-:W-:Y:S05]  /*fbc0*/  @!UPT UIADD3 URZ, URZ, URZ, URZ ;  /* 0x0000003f3f3ff290 */ /* 0x000fea000fffe03f */
[----:B-1----:R-:W-:Y:S08]  /*fbd0*/  HMMA.16816.F32.BF16 R60, R8, R44, R140 ;  /* 0x0000002c083c723c */ /* 0x002ff0000004188c */
[C---:B--2---:R-:W-:Y:S08]  /*fbe0*/  HMMA.16816.F32.BF16 R140, R32.reuse, R48, R136 ;  /* 0x00000030208c723c */ /* 0x044ff00000041888 */
[----:B------:R-:W-:Y:S01]  /*fbf0*/  HMMA.16816.F32.BF16 R132, R32, R50, R132 ;  /* 0x000000322084723c */ /* 0x000fe20000041884 */
[----:B------:R-:W1:Y:S07]  /*fc00*/  LDSM.16.M88.4 R32, [R238+0xb800] ;  /* 0x00b80000ee20783b */ /* 0x000e6e0000000200 */
[-C--:B------:R-:W-:Y:S01]  /*fc10*/  HMMA.16816.F32.BF16 R52, R8, R46.reuse, R40 ;  /* 0x0000002e0834723c */ /* 0x080fe20000041828 */
[----:B------:R-:W2:Y:S07]  /*fc20*/  LDSM.16.M88.4 R40, [R237+0x3800] ;  /* 0x00380000ed28783b */ /* 0x000eae0000000200 */
[----:B------:R-:W-:Y:S01]  /*fc30*/  HMMA.16816.F32.BF16 R64, R4, R46, R64 ;  /* 0x0000002e0440723c */ /* 0x000fe20000041840 */
[----:B------:R-:W-:Y:S01]  /*fc40*/  FMUL.FTZ R60, R60, c[0x0][0x2ec] ;  /* 0x0000bb003c3c7a20 */ /* 0x000fe20000410000 */
[----:B------:R-:W-:Y:S01]  /*fc50*/  MUFU.TANH R214, R2 ;  /* 0x0000000200d67308 */ /* 0x000fe20000002400 */
[----:B------:R-:W-:Y:S01]  /*fc60*/  FMUL.FTZ R61, R61, c[0x0][0x2ec] ;  /* 0x0000bb003d3d7a20 */ /* 0x000fe20000410000 */
[----:B------:R-:W-:Y:S01]  /*fc70*/  UISETP.GE.AND UP0, UPT, UR8, 0x4, UPT ;  /* 0x000000040800788c */ /* 0x000fe2000bf06270 */
[----:B------:R-:W-:Y:S01]  /*fc80*/  FMUL.FTZ R63, R63, c[0x0][0x2ec] ;  /* 0x0000bb003f3f7a20 */ /* 0x000fe20000410000 */
[----:B------:R-:W-:-:S04]  /*fc90*/  DEPBAR.LE SB0, 0x0 ;  /* 0x000080000000791a */ /* 0x000fc80000000000 */
[----:B------:R-:W-:Y:S08]  /*fca0*/  HMMA.16816.F32.BF16 R136, R4, R44, R208 ;  /* 0x0000002c0488723c */ /* 0x000ff000000418d0 */
[C---:B------:R-:W-:Y:S08]  /*fcb0*/  HMMA.16816.F32.BF16 R44, R36.reuse, R56, R224 ;  /* 0x00000038242c723c */ /* 0x040ff000000418e0 */
[----:B------:R-:W-:Y:S01]  /*fcc0*/  HMMA.16816.F32.BF16 R36, R36, R58, R220 ;  /* 0x0000003a2424723c */ /* 0x000fe200000418dc */
[----:B------:R-:W-:-:S02]  /*fcd0*/  FMUL.FTZ R52, R52, c[0x0][0x2ec] ;  /* 0x0000bb0034347a20 */ /* 0x000fc40000410000 */
[----:B------:R-:W-:Y:S02]  /*fce0*/  FMUL.FTZ R53, R53, c[0x0][0x2ec] ;  /* 0x0000bb0035357a20 */ /* 0x000fe40000410000 */
[----:B------:R-:W-:Y:S02]  /*fcf0*/  FMUL.FTZ R54, R54, c[0x0][0x2ec] ;  /* 0x0000bb0036367a20 */ /* 0x000fe40000410000 */
[----:B------:R-:W-:Y:S01]  /*fd00*/  FMUL.FTZ R55, R55, c[0x0][0x2ec] ;  /* 0x0000bb0037377a20 */ /* 0x000fe20000410000 */
[----:B------:R-:W1:Y:S08]  /*fd10*/  MUFU.TANH R212, R60 ;  /* 0x0000003c00d47308 */ /* 0x000e700000002400 */
[----:B------:R-:W1:Y:S01]  /*fd20*/  MUFU.TANH R60, R52 ;  /* 0x00000034003c7308 */ /* 0x000e620000002400 */
[C---:B------:R-:W-:Y:S07]  /*fd30*/  HMMA.16816.F32.BF16 R44, R28.reuse, R48, R44 ;  /* 0x000000301c2c723c */ /* 0x040fee000004182c */
[----:B------:R-:W-:Y:S08]  /*fd40*/  MUFU.TANH R26, R53 ;  /* 0x00000035001a7308 */ /* 0x000ff00000002400 */
[----:B------:R-:W-:Y:S08]  /*fd50*/  MUFU.TANH R13, R54 ;  /* 0x00000036000d7308 */ /* 0x000ff00000002400 */
[----:B------:R1:W-:Y:S01]  /*fd60*/  MUFU.TANH R12, R55 ;  /* 0x00000037000c7308 */ /* 0x0003e20000002400 */
[----:B------:R-:W-:Y:S08]  /*fd70*/  HMMA.16816.F32.BF16 R28, R28, R50, R36 ;  /* 0x000000321c1c723c */ /* 0x000ff00000041824 */
[C---:B-1----:R-:W-:Y:S08]  /*fd80*/  HMMA.16816.F32.BF16 R52, R20.reuse, R32, R140 ;  /* 0x000000201434723c */ /* 0x042ff0000004188c */
[----:B------:R-:W-:Y:S11]  /*fd90*/  HMMA.16816.F32.BF16 R20, R20, R34, R132 ;  /* 0x000000221414723c */ /* 0x000ff60000041884 */
[----:B------:R-:W-:Y:S05]  /*fda0*/  @!UPT UIADD3 URZ, URZ, URZ, URZ ;  /* 0x0000003f3f3ff290 */ /* 0x000fea000fffe03f */
[C---:B--2---:R-:W-:Y:S08]  /*fdb0*/  HMMA.16816.F32.BF16 R52, R8.reuse, R40, R52 ;  /* 0x000000280834723c */ /* 0x044ff00000041834 */
[----:B------:R-:W-:Y:S08]  /*fdc0*/  HMMA.16816.F32.BF16 R20, R8, R42, R20 ;  /* 0x0000002a0814723c */ /* 0x000ff00000041814 */
[C---:B------:R-:W-:Y:S08]  /*fdd0*/  HMMA.16816.F32.BF16 R8, R16.reuse, R32, R44 ;  /* 0x000000201008723c */ /* 0x040ff0000004182c */
[----:B------:R-:W-:Y:S01]  /*fde0*/  HMMA.16816.F32.BF16 R16, R16, R34, R28 ;  /* 0x000000221010723c */ /* 0x000fe2000004181c */
[----:B------:R-:W-:Y:S01]  /*fdf0*/  FMUL.FTZ R62, R62, c[0x0][0x2ec] ;  /* 0x0000bb003e3e7a20 */ /* 0x000fe20000410000 */
[----:B------:R-:W1:Y:S01]  /*fe00*/  MUFU.TANH R61, R61 ;  /* 0x0000003d003d7308 */ /* 0x000e620000002400 */
[----:B------:R-:W-:Y:S01]  /*fe10*/  IADD3 R2, R0, 0x20, RZ ;  /* 0x0000002000027810 */ /* 0x000fe20007ffe0ff */
[----:B------:R-:W-:Y:S01]  /*fe20*/  FMUL.FTZ R136, R136, c[0x0][0x2ec] ;  /* 0x0000bb0088887a20 */ /* 0x000fe20000410000 */
[----:B------:R-:W-:Y:S01]  /*fe30*/  FSEL R36, R215, -INF , !P6 ;  /* 0xff800000d7247808 */ /* 0x000fe20007000000 */
[----:B------:R-:W-:Y:S01]  /*fe40*/  FMUL.FTZ R137, R137, c[0x0][0x2ec] ;  /* 0x0000bb0089897a20 */ /* 0x000fe20000410000 */
[----:B------:R-:W-:-:S03]  /*fe50*/  ISETP.GE.AND P6, PT, R2, R14, PT ;  /* 0x0000000e0200720c */ /* 0x000fc60003fc6270 */
[----:B------:R-:W2:Y:S06]  /*fe60*/  MUFU.TANH R63, R63 ;  /* 0x0000003f003f7308 */ /* 0x000eac0000002400 */
[----:B------:R-:W-:Y:S01]  /*fe70*/  HMMA.16816.F32.BF16 R8, R4, R40, R8 ;  /* 0x000000280408723c */ /* 0x000fe20000041808 */
[----:B---3--:R-:W-:Y:S01]  /*fe80*/  FSEL R39, R3, -INF , !P5 ;  /* 0xff80000003277808 */ /* 0x008fe20006800000 */
[----:B------:R-:W3:Y:S01]  /*fe90*/  MUFU.TANH R62, R62 ;  /* 0x0000003e003e7308 */ /* 0x000ee20000002400 */
[----:B------:R-:W-:Y:S01]  /*fea0*/  IADD3 R3, R0, 0x28, RZ ;  /* 0x0000002800037810 */ /* 0x000fe20007ffe0ff */
[----:B------:R-:W-:-:S04]  /*feb0*/  FMUL.FTZ R64, R64, c[0x0][0x2ec] ;  /* 0x0000bb0040407a20 */ /* 0x000fc80000410000 */
[----:B------:R-:W-:Y:S01]  /*fec0*/  HMMA.16816.F32.BF16 R40, R4, R42, R16 ;  /* 0x0000002a0428723c */ /* 0x000fe20000041810 */
[----:B------:R-:W-:Y:S01]  /*fed0*/  FSEL R226, R212, -INF , !P6 ;  /* 0xff800000d4e27808 */ /* 0x000fe20007000000 */
[----:B------:R-:W-:Y:S01]  /*fee0*/  FMUL.FTZ R65, R65, c[0x0][0x2ec] ;  /* 0x0000bb0041417a20 */ /* 0x000fe20000410000 */
[----:B------:R-:W-:Y:S01]  /*fef0*/  ISETP.GE.AND P6, PT, R3, R14, PT ;  /* 0x0000000e0300720c */ /* 0x000fe20003fc6270 */
[----:B------:R-:W-:Y:S01]  /*ff00*/  FMUL.FTZ R138, R138, c[0x0][0x2ec] ;  /* 0x0000bb008a8a7a20 */ /* 0x000fe20000410000 */
[----:B------:R-:W1:Y:S02]  /*ff10*/  MUFU.TANH R136, R136 ;  /* 0x0000008800887308 */ /* 0x000e640000002400 */
[----:B------:R-:W-:Y:S02]  /*ff20*/  IADD3 R4, R0, 0x21, RZ ;  /* 0x0000002100047810 */ /* 0x000fe40007ffe0ff */
[----:B------:R-:W-:Y:S01]  /*ff30*/  FSEL R38, R27, -INF , !P0 ;  /* 0xff8000001b267808 */ /* 0x000fe20004000000 */
[----:B------:R-:W-:Y:S01]  /*ff40*/  FMUL.FTZ R66, R66, c[0x0][0x2ec] ;  /* 0x0000bb0042427a20 */ /* 0x000fe20000410000 */
[----:B------:R-:W-:-:S02]  /*ff50*/  FSEL R37, R213, -INF , !P1 ;  /* 0xff800000d5257808 */ /* 0x000fc40004800000 */
[----:B------:R-:W1:Y:S01]  /*ff60*/  MUFU.TANH R137, R137 ;  /* 0x0000008900897308 */ /* 0x000e620000002400 */
[----:B------:R-:W-:Y:S02]  /*ff70*/  FSEL R27, R214, -INF , !P4 ;  /* 0xff800000d61b7808 */ /* 0x000fe40006000000 */
[C---:B------:R-:W-:Y:S02]  /*ff80*/  ISETP.GE.AND P1, PT, R2.reuse, R15, PT ;  /* 0x0000000f0200720c */ /* 0x040fe40003f26270 */
[C---:B------:R-:W-:Y:S02]  /*ff90*/  ISETP.GE.AND P0, PT, R2.reuse, R25, PT ;  /* 0x000000190200720c */ /* 0x040fe40003f06270 */
[----:B------:R-:W-:Y:S01]  /*ffa0*/  ISETP.GE.AND P5, PT, R2, R24, PT ;  /* 0x000000180200720c */ /* 0x000fe20003fa6270 */
[----:B------:R-:W3:Y:S01]  /*ffb0*/  MUFU.TANH R64, R64 ;  /* 0x0000004000407308 */ /* 0x000ee20000002400 */
[----:B------:R-:W-:Y:S01]  /*ffc0*/  ISETP.GE.AND P4, PT, R4, R14, PT ;  /* 0x0000000e0400720c */ /* 0x000fe20003f86270 */
[----:B------:R-:W-:Y:S01]  /*ffd0*/  FMUL.FTZ R52, R52, c[0x0][0x2ec] ;  /* 0x0000bb0034347a20 */ /* 0x000fe20000410000 */
[----:B------:R-:W-:Y:S01]  /*ffe0*/  IADD3 R2, R0, 0x29, RZ ;  /* 0x0000002900027810 */ /* 0x000fe20007ffe0ff */
[----:B------:R-:W-:Y:S01]  /*fff0*/  FMUL.FTZ R53, R53, c[0x0][0x2ec] ;  /* 0x0000bb0035357a20 */ /* 0x000fe20000410000 */
[----:B------:R-:W-:-:S02]  /*10000*/  FSEL R224, R60, -INF , !P6 ;  /* 0xff8000003ce07808 */ /* 0x000fc40007000000 */
[----:B------:R-:W-:Y:S01]  /*10010*/  ISETP.GE.AND P6, PT, R4, R15, PT ;  /* 0x0000000f0400720c */ /* 0x000fe20003fc6270 */
[----:B------:R-:W3:Y:S01]  /*10020*/  MUFU.TANH R65, R65 ;  /* 0x0000004100417308 */ /* 0x000ee20000002400 */
[----:B-1----:R-:W-:Y:S01]  /*10030*/  FSEL R225, R61, -INF , !P4 ;  /* 0xff8000003de17808 */ /* 0x002fe20006000000 */
[----:B------:R-:W-:Y:S01]  /*10040*/  FMUL.FTZ R21, R21, c[0x0][0x2ec] ;  /* 0x0000bb0015157a20 */ /* 0x000fe20000410000 */
[----:B------:R-:W-:Y:S01]  /*10050*/  ISETP.GE.AND P4, PT, R2, R14, PT ;  /* 0x0000000e0200720c */ /* 0x000fe20003f86270 */
[----:B------:R-:W-:Y:S01]  /*10060*/  FMUL.FTZ R55, R55, c[0x0][0x2ec] ;  /* 0x0000bb0037377a20 */ /* 0x000fe20000410000 */
[----:B--2---:R-:W-:-:S03]  /*10070*/  FSEL R221, R63, -INF , !P6 ;  /* 0xff8000003fdd7808 */ /* 0x004fc60007000000 */
[----:B------:R-:W1:Y:S01]  /*10080*/  MUFU.TANH R138, R138 ;  /* 0x0000008a008a7308 */ /* 0x000e620000002400 */
[----:B------:R-:W-:Y:S01]  /*10090*/  FMUL.FTZ R22, R22, c[0x0][0x2ec] ;  /* 0x0000bb0016167a20 */ /* 0x000fe20000410000 */
[----:B------:R-:W-:Y:S01]  /*100a0*/  ISETP.GE.AND P6, PT, R2, R15, PT ;  /* 0x0000000f0200720c */ /* 0x000fe20003fc6270 */
[----:B------:R-:W-:Y:S01]  /*100b0*/  FMUL.FTZ R67, R67, c[0x0][0x2ec] ;  /* 0x0000bb0043437a20 */ /* 0x000fe20000410000 */
[----:B------:R-:W-:-:S04]  /*100c0*/  FSEL R223, R26, -INF , !P4 ;  /* 0xff8000001adf7808 */ /* 0x000fc80006000000 */
[----:B------:R-:W2:Y:S01]  /*100d0*/  MUFU.TANH R66, R66 ;  /* 0x0000004200427308 */ /* 0x000ea20000002400 */
[----:B---3--:R-:W-:Y:S01]  /*100e0*/  FSEL R222, R62, -INF , !P1 ;  /* 0xff8000003ede7808 */ /* 0x008fe20004800000 */
[----:B------:R-:W-:Y:S01]  /*100f0*/  FMUL.FTZ R8, R8, c[0x0][0x2ec] ;  /* 0x0000bb0008087a20 */ /* 0x000fe20000410000 */
[----:B------:R-:W-:Y:S01]  /*10100*/  ISETP.GE.AND P4, PT, R4, R25, PT ;  /* 0x000000190400720c */ /* 0x000fe20003f86270 */
[----:B------:R-:W-:Y:S01]  /*10110*/  FMUL.FTZ R139, R139, c[0x0][0x2ec] ;  /* 0x0000bb008b8b7a20 */ /* 0x000fe20000410000 */
[----:B------:R-:W-:-:S03]  /*10120*/  ISETP.GE.AND P1, PT, R3, R15, PT ;  /* 0x0000000f0300720c */ /* 0x000fc60003f26270 */
[----:B------:R-:W3:Y:S01]  /*10130*/  MUFU.TANH R52, R52 ;  /* 0x0000003400347308 */ /* 0x000ee20000002400 */
[----:B------:R-:W-:Y:S01]  /*10140*/  FSEL R218, R12, -INF , !P6 ;  /* 0xff8000000cda7808 */ /* 0x000fe20007000000 */
[----:B------:R-:W-:Y:S01]  /*10150*/  FMUL.FTZ R54, R54, c[0x0][0x2ec] ;  /* 0x0000bb0036367a20 */ /* 0x000fe20000410000 */
[----:B------:R-:W-:-:S05]  /*10160*/  ISETP.GE.AND P6, PT, R3, R25, PT ;  /* 0x000000190300720c */ /* 0x000fca0003fc6270 */
[----:B------:R-:W1:Y:S01]  /*10170*/  MUFU.TANH R53, R53 ;  /* 0x0000003500357308 */ /* 0x000e620000002400 */
[----:B------:R-:W-:Y:S01]  /*10180*/  FSEL R220, R13, -INF , !P1 ;  /* 0xff8000000ddc7808 */ /* 0x000fe20004800000 */
[----:B------:R-:W-:Y:S01]  /*10190*/  FMUL.FTZ R7, R41, c[0x0][0x2ec] ;  /* 0x0000bb0029077a20 */ /* 0x000fe20000410000 */
[----:B------:R-:W-:Y:S02]  /*101a0*/  FSEL R217, R136, -INF , !P0 ;  /* 0xff80000088d97808 */ /* 0x000fe40004000000 */
[----:B------:R-:W-:-:S03]  /*101b0*/  FSEL R216, R137, -INF , !P4 ;  /* 0xff80000089d87808 */ /* 0x000fc60006000000 */
[----:B------:R-:W1:Y:S01]  /*101c0*/  MUFU.TANH R21, R21 ;  /* 0x0000001500157308 */ /* 0x000e620000002400 */
[-C--:B------:R-:W-:Y:S01]  /*101d0*/  ISETP.GE.AND P1, PT, R4, R24.reuse, PT ;  /* 0x000000180400720c */ /* 0x080fe20003f26270 */
[----:B------:R-:W-:Y:S01]  /*101e0*/  FMUL.FTZ R20, R20, c[0x0][0x2ec] ;  /* 0x0000bb0014147a20 */ /* 0x000fe20000410000 */
[----:B------:R-:W-:Y:S02]  /*101f0*/  ISETP.GE.AND P0, PT, R3, R24, PT ;  /* 0x000000180300720c */ /* 0x000fe40003f06270 */
[----:B------:R-:W-:-:S03]  /*10200*/  ISETP.GE.AND P4, PT, R2, R25, PT ;  /* 0x000000190200720c */ /* 0x000fc60003f86270 */
[----:B------:R-:W1:Y:S01]  /*10210*/  MUFU.TANH R55, R55 ;  /* 0x0000003700377308 */ /* 0x000e620000002400 */
[----:B------:R-:W-:Y:S02]  /*10220*/  FSEL R215, R64, -INF , !P6 ;  /* 0xff80000040d77808 */ /* 0x000fe40007000000 */
[C---:B------:R-:W-:Y:S02]  /*10230*/  IADD3 R4, R0.reuse, 0x30, RZ ;  /* 0x0000003000047810 */ /* 0x040fe40007ffe0ff */
[----:B------:R-:W-:-:S03]  /*10240*/  IADD3 R3, R0, 0x31, RZ ;  /* 0x0000003100037810 */ /* 0x000fc60007ffe0ff */
[----:B------:R-:W2:Y:S01]  /*10250*/  MUFU.TANH R22, R22 ;  /* 0x0000001600167308 */ /* 0x000ea20000002400 */
[----:B------:R-:W-:Y:S02]  /*10260*/  ISETP.GE.AND P6, PT, R2, R24, PT ;  /* 0x000000180200720c */ /* 0x000fe40003fc6270 */
[----:B------:R-:W-:-:S05]  /*10270*/  IADD3 R2, R0, 0x38, RZ ;  /* 0x0000003800027810 */ /* 0x000fca0007ffe0ff */
[----:B------:R-:W2:Y:S01]  /*10280*/  MUFU.TANH R67, R67 ;  /* 0x0000004300437308 */ /* 0x000ea20000002400 */
[----:B------:R-:W-:Y:S02]  /*10290*/  IADD3 R0, R0, 0x39, RZ ;  /* 0x0000003900007810 */ /* 0x000fe40007ffe0ff */
[----:B------:R-:W-:Y:S02]  /*102a0*/  FSEL R213, R65, -INF , !P4 ;  /* 0xff80000041d57808 */ /* 0x000fe40006000000 */
[----:B-1----:R-:W-:-:S03]  /*102b0*/  FSEL R214, R138, -INF , !P5 ;  /* 0xff8000008ad67808 */ /* 0x002fc60006800000 */
[----:B------:R-:W1:Y:S01]  /*102c0*/  MUFU.TANH R8, R8 ;  /* 0x0000000800087308 */ /* 0x000e620000002400 */
[-C--:B------:R-:W-:Y:S01]  /*102d0*/  ISETP.GE.AND P4, PT, R4, R14.reuse, PT ;  /* 0x0000000e0400720c */ /* 0x080fe20003f86270 */
[----:B------:R-:W-:Y:S01]  /*102e0*/  FMUL.FTZ R23, R23, c[0x0][0x2ec] ;  /* 0x0000bb0017177a20 */ /* 0x000fe20000410000 */
[----:B------:R-:W-:-:S05]  /*102f0*/  ISETP.GE.AND P5, PT, R3, R14, PT ;  /* 0x0000000e0300720c */ /* 0x000fca0003fa6270 */
[----:B------:R-:W1:Y:S01]  /*10300*/  MUFU.TANH R139, R139 ;  /* 0x0000008b008b7308 */ /* 0x000e620000002400 */
[----:B--2---:R-:W-:Y:S02]  /*10310*/  FSEL R227, R66, -INF , !P0 ;  /* 0xff80000042e37808 */ /* 0x004fe40004000000 */
[----:B------:R-:W-:-:S05]  /*10320*/  ISETP.GE.AND P0, PT, R0, R14, PT ;  /* 0x0000000e0000720c */ /* 0x000fca0003f06270 */
[----:B------:R-:W2:Y:S01]  /*10330*/  MUFU.TANH R54, R54 ;  /* 0x0000003600367308 */ /* 0x000ea20000002400 */
[----:B---3--:R-:W-:Y:S02]  /*10340*/  FSEL R44, R52, -INF , !P4 ;  /* 0xff800000342c7808 */ /* 0x008fe40006000000 */
[----:B------:R-:W-:-:S05]  /*10350*/  FSEL R208, R53, -INF , !P5 ;  /* 0xff80000035d07808 */ /* 0x000fca0006800000 */
[----:B------:R-:W3:Y:S01]  /*10360*/  MUFU.TANH R7, R7 ;  /* 0x0000000700077308 */ /* 0x000ee20000002400 */
[-C--:B------:R-:W-:Y:S01]  /*10370*/  ISETP.GE.AND P4, PT, R3, R15.reuse, PT ;  /* 0x0000000f0300720c */ /* 0x080fe20003f86270 */
[----:B------:R-:W-:Y:S01]  /*10380*/  FMUL.FTZ R9, R9, c[0x0][0x2ec] ;  /* 0x0000bb0009097a20 */ /* 0x000fe20000410000 */
[----:B------:R-:W-:Y:S01]  /*10390*/  ISETP.GE.AND P5, PT, R2, R15, PT ;  /* 0x0000000f0200720c */ /* 0x000fe20003fa6270 */
[----:B------:R-:W-:-:S04]  /*103a0*/  FMUL.FTZ R40, R40, c[0x0][0x2ec] ;  /* 0x0000bb0028287a20 */ /* 0x000fc80000410000 */
[----:B------:R-:W1:Y:S01]  /*103b0*/  MUFU.TANH R20, R20 ;  /* 0x0000001400147308 */ /* 0x000e620000002400 */
[----:B------:R-:W-:Y:S02]  /*103c0*/  FSEL R138, R21, -INF , !P0 ;  /* 0xff800000158a7808 */ /* 0x000fe40004000000 */
[----:B------:R-:W-:Y:S02]  /*103d0*/  ISETP.GE.AND P0, PT, R4, R25, PT ;  /* 0x000000190400720c */ /* 0x000fe40003f06270 */
[----:B------:R-:W-:-:S03]  /*103e0*/  FSEL R133, R55, -INF , !P4 ;  /* 0xff80000037857808 */ /* 0x000fc60006000000 */
[----:B------:R-:W2:Y:S01]  /*103f0*/  MUFU.TANH R23, R23 ;  /* 0x0000001700177308 */ /* 0x000ea20000002400 */
[----:B------:R-:W-:Y:S01]  /*10400*/  FSEL R132, R22, -INF , !P5 ;  /* 0xff80000016847808 */ /* 0x000fe20006800000 */
[----:B------:R-:W-:Y:S01]  /*10410*/  FMUL.FTZ R6, R10, c[0x0][0x2ec] ;  /* 0x0000bb000a067a20 */ /* 0x000fe20000410000 */
[----:B------:R-:W-:Y:S01]  /*10420*/  FSEL R228, R67, -INF , !P6 ;  /* 0xff80000043e47808 */ /* 0x000fe20007000000 */
[----:B------:R-:W-:Y:S01]  /*10430*/  FMUL.FTZ R5, R11, c[0x0][0x2ec] ;  /* 0x0000bb000b057a20 */ /* 0x000fe20000410000 */
[C---:B------:R-:W-:Y:S02]  /*10440*/  ISETP.GE.AND P4, PT, R3.reuse, R25, PT ;  /* 0x000000190300720c */ /* 0x040fe40003f86270 */
[----:B------:R-:W-:Y:S01]  /*10450*/  ISETP.GE.AND P5, PT, R3, R24, PT ;  /* 0x000000180300720c */ /* 0x000fe20003fa6270 */
[----:B------:R-:W-:Y:S01]  /*10460*/  FMUL.FTZ R3, R43, c[0x0][0x2ec] ;  /* 0x0000bb002b037a20 */ /* 0x000fe20000410000 */
[----:B------:R-:W-:Y:S01]  /*10470*/  ISETP.GE.AND P6, PT, R4, R15, PT ;  /* 0x0000000f0400720c */ /* 0x000fe20003fc6270 */
[----:B------:R-:W3:Y:S01]  /*10480*/  MUFU.TANH R9, R9 ;  /* 0x0000000900097308 */ /* 0x000ee20000002400 */
[----:B-1----:R-:W-:Y:S01]  /*10490*/  FSEL R45, R8, -INF , !P0 ;  /* 0xff800000082d7808 */ /* 0x002fe20004000000 */
[----:B------:R-:W-:Y:S01]  /*104a0*/  FMUL.FTZ R42, R42, c[0x0][0x2ec] ;  /* 0x0000bb002a2a7a20 */ /* 0x000fe20000410000 */
[----:B------:R-:W-:-:S02]  /*104b0*/  FSEL R219, R139, -INF , !P1 ;  /* 0xff8000008bdb7808 */ /* 0x000fc40004800000 */
[----:B------:R-:W-:-:S03]  /*104c0*/  ISETP.GE.AND P0, PT, R0, R25, PT ;  /* 0x000000190000720c */ /* 0x000fc60003f06270 */
[----:B------:R-:W1:Y:S01]  /*104d0*/  MUFU.TANH R40, R40 ;  /* 0x0000002800287308 */ /* 0x000e620000002400 */
[----:B------:R-:W-:Y:S01]  /*104e0*/  BAR.SYNC.DEFER_BLOCKING 0x0 ;  /* 0x0000000000007b1d */ /* 0x000fe20000010000 */
[----:B------:R-:W-:Y:S02]  /*104f0*/  ISETP.GE.AND P1, PT, R2, R14, PT ;  /* 0x0000000e0200720c */ /* 0x000fe40003f26270 */
[----:B--2---:R-:W-:Y:S02]  /*10500*/  FSEL R137, R54, -INF , !P6 ;  /* 0xff80000036897808 */ /* 0x004fe40007000000 */
[----:B------:R-:W-:Y:S02]  /*10510*/  ISETP.GE.AND P6, PT, R4, R24, PT ;  /* 0x000000180400720c */ /* 0x000fe40003fc6270 */
[----:B------:R-:W2:Y:S01]  /*10520*/  MUFU.TANH R6, R6 ;  /* 0x0000000600067308 */ /* 0x000ea20000002400 */
[----:B---3--:R-:W-:Y:S02]  /*10530*/  FSEL R50, R7, -INF , !P0 ;  /* 0xff80000007327808 */ /* 0x008fe40004000000 */
[----:B------:R-:W-:-:S02]  /*10540*/  FSEL R139, R20, -INF , !P1 ;  /* 0xff800000148b7808 */ /* 0x000fc40004800000 */
[----:B------:R-:W-:-:S03]  /*10550*/  PLOP3.LUT P0, PT, PT, PT, UP0, 0x80, 0x0 ;  /* 0x000000000000781c */ /* 0x000fc60003f0f008 */
[----:B------:R-:W3:Y:S01]  /*10560*/  MUFU.TANH R5, R5 ;  /* 0x0000000500057308 */ /* 0x000ee20000002400 */
[----:B------:R-:W-:-:S07]  /*10570*/  ISETP.GE.AND P1, PT, R0, R15, PT ;  /* 0x0000000f0000720c */ /* 0x000fce0003f26270 */
[----:B------:R-:W2:Y:S01]  /*10580*/  MUFU.TANH R4, R42 ;  /* 0x0000002a00047308 */ /* 0x000ea20000002400 */
[----:B------:R-:W-:-:S07]  /*10590*/  FSEL R51, R23, -INF , !P1 ;  /* 0xff80000017337808 */ /* 0x000fce0004800000 */
[----:B------:R-:W4:Y:S01]  /*105a0*/  MUFU.TANH R3, R3 ;  /* 0x0000000300037308 */ /* 0x000f220000002400 */
[----:B------:R-:W-:Y:S02]  /*105b0*/  ISETP.GE.AND P1, PT, R2, R25, PT ;  /* 0x000000190200720c */ /* 0x000fe40003f26270 */
[----:B------:R-:W-:Y:S02]  /*105c0*/  FSEL R41, R9, -INF , !P4 ;  /* 0xff80000009297808 */ /* 0x000fe40006000000 */
[----:B-1----:R-:W-:Y:S02]  /*105d0*/  FSEL R40, R40, -INF , !P1 ;  /* 0xff80000028287808 */ /* 0x002fe40004800000 */
[-C--:B------:R-:W-:Y:S02]  /*105e0*/  ISETP.GE.AND P4, PT, R2, R24.reuse, PT ;  /* 0x000000180200720c */ /* 0x080fe40003f86270 */
[----:B------:R-:W-:Y:S02]  /*105f0*/  ISETP.GE.AND P1, PT, R0, R24, PT ;  /* 0x000000180000720c */ /* 0x000fe40003f26270 */
[----:B--2---:R-:W-:-:S02]  /*10600*/  FSEL R212, R6, -INF , !P6 ;  /* 0xff80000006d47808 */ /* 0x004fc40007000000 */
[----:B---3--:R-:W-:Y:S02]  /*10610*/  FSEL R211, R5, -INF , !P5 ;  /* 0xff80000005d37808 */ /* 0x008fe40006800000 */
[----:B------:R-:W-:Y:S02]  /*10620*/  FSEL R210, R4, -INF , !P4 ;  /* 0xff80000004d27808 */ /* 0x000fe40006000000 */
[----:B----4-:R-:W-:Y:S01]  /*10630*/  FSEL R209, R3, -INF , !P1 ;  /* 0xff80000003d17808 */ /* 0x010fe20004800000 */
        /* <DEDUP_REMOVED lines=79> */
.L_x_249:
[----:B------:R-:W-:Y:S05]  /*10b30*/  BSYNC B0 ;  /* 0x0000000000007941 */ /* 0x000fea0003800000 */
.L_x_248:
[----:B------:R-:W0:Y:S02]  /*10b40*/  LDGDEPBAR ;  /* 0x00000000000079af */ /* 0x000e240000000000 */
.L_x_247:
[----:B-1----:R-:W3:Y:S04]  /*10b50*/  LDL.LU R9, [R1+0x64] ;  /* 0x0000640001097983 */ /* 0x002ee80000300800 */
[----:B------:R-:W4:Y:S04]  /*10b60*/  LDL.LU R8, [R1+0x48] ;  /* 0x0000480001087983 */ /* 0x000f280000300800 */
[----:B--2---:R-:W2:Y:S04]  /*10b70*/  LDL.LU R7, [R1+0x68] ;  /* 0x0000680001077983 */ /* 0x004ea80000300800 */
[----:B------:R-:W2:Y:S04]  /*10b80*/  LDL.LU R6, [R1+0x6c] ;  /* 0x00006c0001067983 */ /* 0x000ea80000300800 */
        /* <DEDUP_REMOVED lines=11> */
[----:B------:R-:W2:Y:S01]  /*10c40*/  LDL.LU R18, [R1+0x2c] ;  /* 0x00002c0001127983 */ /* 0x000ea20000300800 */
[----:B---3--:R-:W-:-:S03]  /*10c50*/  MOV R23, R9 ;  /* 0x0000000900177202 */ /* 0x008fc60000000f00 */
[----:B------:R-:W3:Y:S01]  /*10c60*/  LDL.LU R9, [R1+0x58] ;  /* 0x0000580001097983 */ /* 0x000ee20000300800 */
[----:B----4-:R-:W-:-:S03]  /*10c70*/  MOV R28, R8 ;  /* 0x00000008001c7202 */ /* 0x010fc60000000f00 */
[----:B------:R-:W4:Y:S01]  /*10c80*/  LDL.LU R17, [R1+0x28] ;  /* 0x0000280001117983 */ /* 0x000f220000300800 */
[----:B--2---:R-:W-:-:S03]  /*10c90*/  MOV R22, R7 ;  /* 0x0000000700167202 */ /* 0x004fc60000000f00 */
[----:B------:R-:W2:Y:S01]  /*10ca0*/  LDL.LU R16, [R1+0x1c] ;  /* 0x00001c0001107983 */ /* 0x000ea20000300800 */
[----:B------:R-:W-:-:S03]  /*10cb0*/  MOV R21, R6 ;  /* 0x0000000600157202 */ /* 0x000fc60000000f00 */
[----:B------:R-:W2:Y:S04]  /*10cc0*/  LDL.LU R15, [R1] ;  /* 0x00000000010f7983 */ /* 0x000ea80000300800 */
[----:B------:R-:W2:Y:S04]  /*10cd0*/  LDL.LU R14, [R1+0x8] ;  /* 0x00000800010e7983 */ /* 0x000ea80000300800 */
[----:B------:R-:W2:Y:S04]  /*10ce0*/  LDL.LU R13, [R1+0x4] ;  /* 0x00000400010d7983 */ /* 0x000ea80000300800 */
[----:B------:R-:W2:Y:S04]  /*10cf0*/  LDL.LU R12, [R1+0x10] ;  /* 0x00001000010c7983 */ /* 0x000ea80000300800 */
[----:B------:R-:W2:Y:S04]  /*10d00*/  LDL.LU R8, [R1+0x54] ;  /* 0x0000540001087983 */ /* 0x000ea80000300800 */
[----:B------:R-:W2:Y:S04]  /*10d10*/  LDL.LU R7, [R1+0x20] ;  /* 0x0000200001077983 */ /* 0x000ea80000300800 */
[----:B------:R-:W2:Y:S04]  /*10d20*/  LDL.LU R250, [R1+0x50] ;  /* 0x0000500001fa7983 */ /* 0x000ea80000300800 */
[----:B------:R-:W3:Y:S01]  /*10d30*/  LDL.LU R251, [R1+0x4c] ;  /* 0x00004c0001fb7983 */ /* 0x000ee20000300800 */
[----:B------:R-:W-:-:S02]  /*10d40*/  MOV R32, R0 ;  /* 0x0000000000207202 */ /* 0x000fc40000000f00 */
[----:B------:R-:W-:-:S04]  /*10d50*/  FMNMX.FTZ R0, R11, R245, !PT ;  /* 0x000000f50b007209 */ /* 0x000fc80007810000 */
[----:B------:R-:W-:-:S04]  /*10d60*/  FMNMX.FTZ R0, R26, R0, !PT ;  /* 0x000000001a007209 */ /* 0x000fc80007810000 */
[----:B------:R-:W-:Y:S02]  /*10d70*/  FMNMX.FTZ R0, R25, R0, !PT ;  /* 0x0000000019007209 */ /* 0x000fe40007810000 */
[----:B------:R-:W-:Y:S02]  /*10d80*/  MOV R20, R5 ;  /* 0x0000000500147202 */ /* 0x000fe40000000f00 */
[----:B------:R-:W-:-:S04]  /*10d90*/  FMNMX.FTZ R0, R24, R0, !PT ;  /* 0x0000000018007209 */ /* 0x000fc80007810000 */
[----:B------:R-:W-:-:S04]  /*10da0*/  FMNMX.FTZ R0, R20, R0, !PT ;  /* 0x0000000014007209 */ /* 0x000fc80007810000 */
[----:B------:R-:W-:Y:S02]  /*10db0*/  FMNMX.FTZ R0, R21, R0, !PT ;  /* 0x0000000015007209 */ /* 0x000fe40007810000 */
[----:B------:R-:W-:Y:S02]  /*10dc0*/  MOV R31, R2 ;  /* 0x00000002001f7202 */ /* 0x000fe40000000f00 */
[----:B------:R-:W-:Y:S02]  /*10dd0*/  FMNMX.FTZ R2, R22, R0, !PT ;  /* 0x0000000016027209 */ /* 0x000fe40007810000 */
[----:B------:R-:W-:-:S04]  /*10de0*/  FMNMX.FTZ R0, R10, R252, !PT ;  /* 0x000000fc0a007209 */ /* 0x000fc80007810000 */
[----:B------:R-:W-:Y:S02]  /*10df0*/  FMNMX.FTZ R0, R19, R0, !PT ;  /* 0x0000000013007209 */ /* 0x000fe40007810000 */
[----:B------:R-:W-:Y:S02]  /*10e00*/  FMNMX.FTZ R2, R23, R2, !PT ;  /* 0x0000000217027209 */ /* 0x000fe40007810000 */
[----:B------:R-:W-:Y:S02]  /*10e10*/  FMNMX.FTZ R0, R18, R0, !PT ;  /* 0x0000000012007209 */ /* 0x000fe40007810000 */
[----:B------:R-:W-:Y:S02]  /*10e20*/  MOV R30, R3 ;  /* 0x00000003001e7202 */ /* 0x000fe40000000f00 */
[----:B------:R-:W-:-:S04]  /*10e30*/  FMNMX.FTZ R3, R226, R2, !PT ;  /* 0x00000002e2037209 */ /* 0x000fc80007810000 */
[----:B------:R-:W-:-:S04]  /*10e40*/  FMNMX.FTZ R3, R225, R3, !PT ;  /* 0x00000003e1037209 */ /* 0x000fc80007810000 */
[----:B------:R-:W-:Y:S02]  /*10e50*/  FMNMX.FTZ R3, R224, R3, !PT ;  /* 0x00000003e0037209 */ /* 0x000fe40007810000 */
[----:B------:R-:W-:Y:S02]  /*10e60*/  MOV R29, R4 ;  /* 0x00000004001d7202 */ /* 0x000fe40000000f00 */
[----:B------:R-:W-:-:S04]  /*10e70*/  FMNMX.FTZ R3, R223, R3, !PT ;  /* 0x00000003df037209 */ /* 0x000fc80007810000 */
[----:B------:R-:W-:-:S04]  /*10e80*/  FMNMX.FTZ R3, R44, R3, !PT ;  /* 0x000000032c037209 */ /* 0x000fc80007810000 */
[----:B------:R-:W-:-:S04]  /*10e90*/  FMNMX.FTZ R136, R208, R3, !PT ;  /* 0x00000003d0887209 */ /* 0x000fc80007810000 */
[----:B------:R-:W-:-:S04]  /*10ea0*/  FMNMX.FTZ R136, R139, R136, !PT ;  /* 0x000000888b887209 */ /* 0x000fc80007810000 */
[----:B------:R-:W-:-:S05]  /*10eb0*/  FMNMX.FTZ R136, R138, R136, !PT ;  /* 0x000000888a887209 */ /* 0x000fca0007810000 */
[----:B------:R-:W1:Y:S02]  /*10ec0*/  SHFL.BFLY PT, R5, R136, 0x2, 0x1f ;  /* 0x0c401f0088057f89 */ /* 0x000e6400000e0000 */
[----:B-1----:R-:W-:Y:S02]  /*10ed0*/  FMNMX.FTZ R136, R136, R5, !PT ;  /* 0x0000000588887209 */ /* 0x002fe40007810000 */
[----:B------:R-:W-:Y:S04]  /*10ee0*/  STL [R1+0xcc], R239 ;  /* 0x0000ccef01007387 */ /* 0x000fe80000100800 */
[----:B------:R-:W-:Y:S04]  /*10ef0*/  STL [R1+0xc8], R238 ;  /* 0x0000c8ee01007387 */ /* 0x000fe80000100800 */
[----:B------:R-:W-:Y:S01]  /*10f00*/  STL [R1+0xc4], R237 ;  /* 0x0000c4ed01007387 */ /* 0x000fe20000100800 */
[----:B----4-:R-:W-:-:S04]  /*10f10*/  FMNMX.FTZ R0, R17, R0, !PT ;  /* 0x0000000011007209 */ /* 0x010fc80007810000 */
[----:B--2---:R-:W-:Y:S02]  /*10f20*/  FMNMX.FTZ R2, R250, R0, !PT ;  /* 0x00000000fa027209 */ /* 0x004fe40007810000 */
[----:B---3--:R-:W-:Y:S02]  /*10f30*/  FMNMX.FTZ R0, R9, R247, !PT ;  /* 0x000000f709007209 */ /* 0x008fe40007810000 */
        /* <DEDUP_REMOVED lines=29> */
[----:B------:R-:W1:Y:S01]  /*11110*/  SHFL.BFLY PT, R3, R0, 0x2, 0x1f ;  /* 0x0c401f0000037f89 */ /* 0x000e6200000e0000 */
[----:B------:R-:W-:Y:S02]  /*11120*/  FMNMX.FTZ R2, R27, R2, !PT ;  /* 0x000000021b027209 */ /* 0x000fe40007810000 */
[----:B------:R-:W-:Y:S02]  /*11130*/  FMNMX.FTZ R134, R45, R134, !PT ;  /* 0x000000862d867209 */ /* 0x000fe40007810000 */
[----:B------:R-:W-:Y:S02]  /*11140*/  FMNMX.FTZ R2, R214, R2, !PT ;  /* 0x00000002d6027209 */ /* 0x000fe40007810000 */
[----:B------:R-:W-:Y:S02]  /*11150*/  FMNMX.FTZ R134, R41, R134, !PT ;  /* 0x0000008629867209 */ /* 0x000fe40007810000 */
[----:B------:R-:W-:-:S02]  /*11160*/  FMNMX.FTZ R2, R219, R2, !PT ;  /* 0x00000002db027209 */ /* 0x000fc40007810000 */
[----:B------:R-:W-:Y:S02]  /*11170*/  FMNMX.FTZ R134, R40, R134, !PT ;  /* 0x0000008628867209 */ /* 0x000fe40007810000 */
[----:B------:R-:W-:Y:S02]  /*11180*/  FMNMX.FTZ R2, R227, R2, !PT ;  /* 0x00000002e3027209 */ /* 0x000fe40007810000 */
[----:B------:R-:W-:Y:S01]  /*11190*/  FMNMX.FTZ R134, R50, R134, !PT ;  /* 0x0000008632867209 */ /* 0x000fe20007810000 */
[----:B------:R-:W2:Y:S01]  /*111a0*/  SHFL.BFLY PT, R4, R136, 0x1, 0x1f ;  /* 0x0c201f0088047f89 */ /* 0x000ea200000e0000 */
[----:B------:R-:W-:-:S03]  /*111b0*/  FMNMX.FTZ R2, R228, R2, !PT ;  /* 0x00000002e4027209 */ /* 0x000fc60007810000 */
[----:B------:R-:W3:Y:S01]  /*111c0*/  SHFL.BFLY PT, R6, R134, 0x2, 0x1f ;  /* 0x0c401f0086067f89 */ /* 0x000ee200000e0000 */
[----:B------:R-:W-:Y:S02]  /*111d0*/  FMNMX.FTZ R2, R212, R2, !PT ;  /* 0x00000002d4027209 */ /* 0x000fe40007810000 */
[----:B-1----:R-:W-:Y:S02]  /*111e0*/  FMNMX.FTZ R0, R0, R3, !PT ;  /* 0x0000000300007209 */ /* 0x002fe40007810000 */
[----:B------:R-:W-:-:S03]  /*111f0*/  FMNMX.FTZ R3, R211, R2, !PT ;  /* 0x00000002d3037209 */ /* 0x000fc60007810000 */
[----:B------:R-:W1:Y:S01]  /*11200*/  SHFL.BFLY PT, R135, R0, 0x1, 0x1f ;  /* 0x0c201f0000877f89 */ /* 0x000e6200000e0000 */
[----:B------:R-:W-:-:S04]  /*11210*/  FMNMX.FTZ R3, R210, R3, !PT ;  /* 0x00000003d2037209 */ /* 0x000fc80007810000 */
[----:B------:R-:W-:-:S05]  /*11220*/  FMNMX.FTZ R3, R209, R3, !PT ;  /* 0x00000003d1037209 */ /* 0x000fca0007810000 */
[----:B------:R-:W4:Y:S01]  /*11230*/  SHFL.BFLY PT, R5, R3, 0x2, 0x1f ;  /* 0x0c401f0003057f89 */ /* 0x000f2200000e0000 */
[----:B--2---:R-:W-:Y:S02]  /*11240*/  FMNMX.FTZ R136, R136, R4, !PT ;  /* 0x0000000488887209 */ /* 0x004fe40007810000 */
[----:B---3--:R-:W-:-:S03]  /*11250*/  FMNMX.FTZ R134, R134, R6, !PT ;  /* 0x0000000686867209 */ /* 0x008fc60007810000 */
[C---:B------:R-:W-:Y:S01]  /*11260*/  FMUL.FTZ R2, R136.reuse, c[0x0][0x23c] ;  /* 0x00008f0088027a20 */ /* 0x040fe20000410000 */
[----:B------:R-:W-:Y:S01]  /*11270*/  FSETP.NEU.FTZ.AND P4, PT, R136, -INF , PT ;  /* 0xff8000008800780b */ /* 0x000fe20003f9d000 */
[----:B------:R-:W2:Y:S03]  /*11280*/  SHFL.BFLY PT, R6, R134, 0x1, 0x1f ;  /* 0x0c201f0086067f89 */ /* 0x000ea600000e0000 */
[----:B------:R-:W-:Y:S02]  /*11290*/  FSEL R2, R2, RZ, P4 ;  /* 0x000000ff02027208 */ /* 0x000fe40002000000 */
[----:B-1----:R-:W-:-:S03]  /*112a0*/  FMNMX.FTZ R135, R0, R135, !PT ;  /* 0x0000008700877209 */ /* 0x002fc60007810000 */
[--C-:B------:R-:W-:Y:S02]  /*112b0*/  FFMA.FTZ R0, R25, c[0x0][0x23c], -R2.reuse ;  /* 0x00008f0019007a23 */ /* 0x100fe40000010802 */
[----:B------:R-:W-:Y:S01]  /*112c0*/  FFMA.FTZ R4, R245, c[0x0][0x23c], -R2 ;  /* 0x00008f00f5047a23 */ /* 0x000fe20000010802 */
[C---:B------:R-:W-:Y:S01]  /*112d0*/  FSETP.NEU.FTZ.AND P3, PT, R135.reuse, -INF , PT ;  /* 0xff8000008700780b */ /* 0x040fe20003f7d000 */
[----:B------:R-:W-:Y:S01]  /*112e0*/  FMUL.FTZ R25, R135, c[0x0][0x23c] ;  /* 0x00008f0087197a20 */ /* 0x000fe20000410000 */
[----:B------:R1:W-:Y:S01]  /*112f0*/  MUFU.EX2 R249, R0 ;  /* 0x0000000000f97308 */ /* 0x0003e20000000800 */
[----:B----4-:R-:W-:-:S03]  /*11300*/  FMNMX.FTZ R3, R3, R5, !PT ;  /* 0x0000000503037209 */ /* 0x010fc60007810000 */
[----:B------:R-:W-:-:S04]  /*11310*/  FSEL R25, R25, RZ, P3 ;  /* 0x000000ff19197208 */ /* 0x000fc80001800000 */
[----:B------:R3:W-:Y:S01]  /*11320*/  MUFU.EX2 R239, R4 ;  /* 0x0000000400ef7308 */ /* 0x0007e20000000800 */
[----:B-1----:R-:W-:-:S07]  /*11330*/  FFMA.FTZ R0, R24, c[0x0][0x23c], -R2 ;  /* 0x00008f0018007a23 */ /* 0x002fce0000010802 */
[----:B------:R1:W-:Y:S01]  /*11340*/  MUFU.EX2 R229, R0 ;  /* 0x0000000000e57308 */ /* 0x0003e20000000800 */
[----:B---3--:R-:W-:-:S07]  /*11350*/  FFMA.FTZ R4, R26, c[0x0][0x23c], -R2 ;  /* 0x00008f001a047a23 */ /* 0x008fce0000010802 */
[----:B------:R3:W-:Y:S01]  /*11360*/  MUFU.EX2 R141, R4 ;  /* 0x00000004008d7308 */ /* 0x0007e20000000800 */
[----:B--2---:R-:W-:Y:S01]  /*11370*/  FMNMX.FTZ R134, R134, R6, !PT ;  /* 0x0000000686867209 */ /* 0x004fe20007810000 */
[----:B-1----:R-:W-:-:S06]  /*11380*/  FFMA.FTZ R0, R252, c[0x0][0x23c], -R25 ;  /* 0x00008f00fc007a23 */ /* 0x002fcc0000010819 */
[----:B------:R1:W-:Y:S01]  /*11390*/  MUFU.EX2 R238, R0 ;  /* 0x0000000000ee7308 */ /* 0x0003e20000000800 */
[----:B---3--:R-:W2:Y:S01]  /*113a0*/  SHFL.BFLY PT, R4, R3, 0x1, 0x1f ;  /* 0x0c201f0003047f89 */ /* 0x008ea200000e0000 */
[C---:B------:R-:W-:Y:S01]  /*113b0*/  FMUL.FTZ R24, R134.reuse, c[0x0][0x23c] ;  /* 0x00008f0086187a20 */ /* 0x040fe20000410000 */
[----:B------:R-:W-:Y:S01]  /*113c0*/  FSETP.NEU.FTZ.AND P2, PT, R134, -INF , PT ;  /* 0xff8000008600780b */ /* 0x000fe20003f5d000 */
[----:B-1----:R-:W-:-:S04]  /*113d0*/  FFMA.FTZ R0, R19, c[0x0][0x23c], -R25 ;  /* 0x00008f0013007a23 */ /* 0x002fc80000010819 */
[----:B------:R1:W-:Y:S01]  /*113e0*/  MUFU.EX2 R140, R0 ;  /* 0x00000000008c7308 */ /* 0x0003e20000000800 */
[----:B------:R-:W-:Y:S01]  /*113f0*/  FSEL R24, R24, RZ, P2 ;  /* 0x000000ff18187208 */ /* 0x000fe20001000000 */
[----:B-1----:R-:W-:-:S06]  /*11400*/  FFMA.FTZ R0, R18, c[0x0][0x23c], -R25 ;  /* 0x00008f0012007a23 */ /* 0x002fcc0000010819 */
[----:B------:R1:W-:Y:S01]  /*11410*/  MUFU.EX2 R248, R0 ;  /* 0x0000000000f87308 */ /* 0x0003e20000000800 */
[----:B--2---:R-:W-:Y:S01]  /*11420*/  FMNMX.FTZ R3, R3, R4, !PT ;  /* 0x0000000403037209 */ /* 0x004fe20007810000 */
[----:B-1----:R-:W-:-:S06]  /*11430*/  FFMA.FTZ R0, R17, c[0x0][0x23c], -R25 ;  /* 0x00008f0011007a23 */ /* 0x002fcc0000010819 */
[----:B------:R1:W-:Y:S01]  /*11440*/  MUFU.EX2 R230, R0 ;  /* 0x0000000000e67308 */ /* 0x0003e20000000800 */
[C---:B------:R-:W-:Y:S01]  /*11450*/  FMUL.FTZ R26, R3.reuse, c[0x0][0x23c] ;  /* 0x00008f00031a7a20 */ /* 0x040fe20000410000 */
[----:B------:R-:W-:Y:S01]  /*11460*/  FSETP.NEU.FTZ.AND P1, PT, R3, -INF , PT ;  /* 0xff8000000300780b */ /* 0x000fe20003f3d000 */
[----:B-1----:R-:W-:-:S05]  /*11470*/  FFMA.FTZ R0, R247, c[0x0][0x23c], -R24 ;  /* 0x00008f00f7007a23 */ /* 0x002fca0000010818 */
[----:B------:R1:W-:Y:S01]  /*11480*/  MUFU.EX2 R237, R0 ;  /* 0x0000000000ed7308 */ /* 0x0003e20000000800 */
[----:B------:R-:W-:Y:S01]  /*11490*/  FSEL R26, R26, RZ, P1 ;  /* 0x000000ff1a1a7208 */ /* 0x000fe20000800000 */
[--C-:B-1----:R-:W-:Y:S01]  /*114a0*/  FFMA.FTZ R0, R16, c[0x0][0x23c], -R24.reuse ;  /* 0x00008f0010007a23 */ /* 0x102fe20000010818 */
[----:B------:R1:W-:Y:S05]  /*114b0*/  STL [R1+0xc0], R232 ;  /* 0x0000c0e801007387 */ /* 0x0003ea0000100800 */
[----:B------:R2:W-:Y:S01]  /*114c0*/  MUFU.EX2 R43, R0 ;  /* 0x00000000002b7308 */ /* 0x0005e20000000800 */
[----:B------:R-:W-:Y:S01]  /*114d0*/  FSEL R4, R136, RZ, P4 ;  /* 0x000000ff88047208 */ /* 0x000fe20002000000 */
[----:B------:R-:W3:Y:S01]  /*114e0*/  LDSM.16.MT88.4 R16, [R233+0xc000] ;  /* 0x00c00000e910783b */ /* 0x000ee20000004200 */
[----:B--2---:R-:W-:-:S05]  /*114f0*/  FFMA.FTZ R0, R15, c[0x0][0x23c], -R24 ;  /* 0x00008f000f007a23 */ /* 0x004fca0000010818 */
[----:B------:R2:W-:Y:S02]  /*11500*/  MUFU.EX2 R245, R0 ;  /* 0x0000000000f57308 */ /* 0x0005e40000000800 */
[----:B--2---:R-:W-:-:S06]  /*11510*/  FFMA.FTZ R0, R14, c[0x0][0x23c], -R24 ;  /* 0x00008f000e007a23 */ /* 0x004fcc0000010818 */
[----:B------:R2:W-:Y:S01]  /*11520*/  MUFU.EX2 R143, R0 ;  /* 0x00000000008f7308 */ /* 0x0005e20000000800 */
[----:B------:R-:W-:Y:S02]  /*11530*/  FADD.FTZ R4, R11, -R4 ;  /* 0x800000040b047221 */ /* 0x000fe40000010000 */
[----:B--2---:R-:W-:-:S05]  /*11540*/  FFMA.FTZ R0, R246, c[0x0][0x23c], -R26 ;  /* 0x00008f00f6007a23 */ /* 0x004fca000001081a */
[----:B-1----:R1:W-:Y:S01]  /*11550*/  MUFU.EX2 R232, R0 ;  /* 0x0000000000e87308 */ /* 0x0023e20000000800 */
[----:B------:R-:W-:Y:S02]  /*11560*/  FMUL.FTZ R46, R4, c[0x0][0x23c] ;  /* 0x00008f00042e7a20 */ /* 0x000fe40000410000 */
[----:B-1----:R-:W-:-:S05]  /*11570*/  FFMA.FTZ R0, R13, c[0x0][0x23c], -R26 ;  /* 0x00008f000d007a23 */ /* 0x002fca000001081a */
[----:B------:R1:W-:Y:S02]  /*11580*/  MUFU.EX2 R42, R0 ;  /* 0x00000000002a7308 */ /* 0x0003e40000000800 */
[----:B-1----:R-:W-:-:S06]  /*11590*/  FFMA.FTZ R0, R12, c[0x0][0x23c], -R26 ;  /* 0x00008f000c007a23 */ /* 0x002fcc000001081a */
[----:B------:R-:W1:Y:S01]  /*115a0*/  MUFU.EX2 R46, R46 ;  /* 0x0000002e002e7308 */ /* 0x000e620000000800 */
[----:B------:R-:W2:Y:S07]  /*115b0*/  LDSM.16.MT88.4 R12, [R234+0xc000] ;  /* 0x00c00000ea0c783b */ /* 0x000eae0000004200 */
[----:B------:R4:W-:Y:S02]  /*115c0*/  MUFU.EX2 R231, R0 ;  /* 0x0000000000e77308 */ /* 0x0009e40000000800 */
[----:B----4-:R-:W-:-:S05]  /*115d0*/  FSEL R0, R135, RZ, P3 ;  /* 0x000000ff87007208 */ /* 0x010fca0001800000 */
        /* <DEDUP_REMOVED lines=9> */
[----:B------:R-:W1:Y:S01]  /*11670*/  MUFU.EX2 R47, R47 ;  /* 0x0000002f002f7308 */ /* 0x000e620000000800 */
[----:B----4-:R-:W-:-:S07]  /*11680*/  FFMA.FTZ R0, R7, c[0x0][0x23c], -R26 ;  /* 0x00008f0007007a23 */ /* 0x010fce000001081a */
[----:B------:R-:W4:Y:S08]  /*11690*/  MUFU.EX2 R48, R4 ;  /* 0x0000000400307308 */ /* 0x000f300000000800 */
[----:B------:R-:W2:Y:S01]  /*116a0*/  MUFU.EX2 R142, R0 ;  /* 0x00000000008e7308 */ /* 0x000ea20000000800 */
[-C--:B-1----:R-:W-:Y:S01]  /*116b0*/  FMUL.FTZ R148, R148, R46.reuse ;  /* 0x0000002e94947220 */ /* 0x082fe20000410000 */
[----:B------:R-:W-:Y:S01]  /*116c0*/  F2FP.BF16.PACK_AB R8, R141, R239 ;  /* 0x000000ef8d08723e */ /* 0x000fe200000010ff */
[----:B------:R-:W-:Y:S01]  /*116d0*/  FMUL.FTZ R149, R149, R46 ;  /* 0x0000002e95957220 */ /* 0x000fe20000410000 */
[----:B------:R-:W-:Y:S01]  /*116e0*/  F2FP.BF16.PACK_AB R9, R140, R238 ;  /* 0x000000ee8c09723e */ /* 0x000fe200000010ff */
[----:B------:R-:W-:Y:S01]  /*116f0*/  FMUL.FTZ R150, R150, R47 ;  /* 0x0000002f96967220 */ /* 0x000fe20000410000 */
[----:B------:R-:W-:Y:S01]  /*11700*/  F2FP.BF16.PACK_AB R10, R229, R249 ;  /* 0x000000f9e50a723e */ /* 0x000fe200000010ff */
[----:B------:R-:W-:Y:S01]  /*11710*/  FMUL.FTZ R151, R151, R47 ;  /* 0x0000002f97977220 */ /* 0x000fe20000410000 */
[----:B------:R-:W-:Y:S01]  /*11720*/  F2FP.BF16.PACK_AB R11, R230, R248 ;  /* 0x000000f8e60b723e */ /* 0x000fe200000010ff */
[-C--:B----4-:R-:W-:Y:S01]  /*11730*/  FMUL.FTZ R144, R144, R48.reuse ;  /* 0x0000003090907220 */ /* 0x090fe20000410000 */
[----:B------:R-:W-:Y:S01]  /*11740*/  F2FP.BF16.PACK_AB R4, R43, R237 ;  /* 0x000000ed2b04723e */ /* 0x000fe200000010ff */
[----:B------:R-:W-:Y:S01]  /*11750*/  FMUL.FTZ R145, R145, R48 ;  /* 0x0000003091917220 */ /* 0x000fe20000410000 */
[----:B------:R-:W-:Y:S01]  /*11760*/  F2FP.BF16.PACK_AB R5, R42, R232 ;  /* 0x000000e82a05723e */ /* 0x000fe200000010ff */
[----:B------:R-:W-:Y:S01]  /*11770*/  FMUL.FTZ R146, R146, R49 ;  /* 0x0000003192927220 */ /* 0x000fe20000410000 */
[----:B------:R-:W-:Y:S01]  /*11780*/  F2FP.BF16.PACK_AB R6, R143, R245 ;  /* 0x000000f58f06723e */ /* 0x000fe200000010ff */
[----:B------:R-:W-:Y:S01]  /*11790*/  FMUL.FTZ R147, R147, R49 ;  /* 0x0000003193937220 */ /* 0x000fe20000410000 */
[----:B--2---:R-:W-:Y:S01]  /*117a0*/  F2FP.BF16.PACK_AB R7, R142, R231 ;  /* 0x000000e78e07723e */ /* 0x004fe200000010ff */
[----:B------:R-:W-:-:S02]  /*117b0*/  FMUL.FTZ R152, R152, R48 ;  /* 0x0000003098987220 */ /* 0x000fc40000410000 */
[----:B------:R-:W-:Y:S02]  /*117c0*/  FMUL.FTZ R153, R153, R48 ;  /* 0x0000003099997220 */ /* 0x000fe40000410000 */
[-C--:B------:R-:W-:Y:S02]  /*117d0*/  FMUL.FTZ R154, R154, R49.reuse ;  /* 0x000000319a9a7220 */ /* 0x080fe40000410000 */
[----:B------:R-:W-:Y:S02]  /*117e0*/  FMUL.FTZ R155, R155, R49 ;  /* 0x000000319b9b7220 */ /* 0x000fe40000410000 */
[-C--:B------:R-:W-:Y:S02]  /*117f0*/  FMUL.FTZ R156, R156, R46.reuse ;  /* 0x0000002e9c9c7220 */ /* 0x080fe40000410000 */
[----:B------:R-:W-:Y:S02]  /*11800*/  FMUL.FTZ R157, R157, R46 ;  /* 0x0000002e9d9d7220 */ /* 0x000fe40000410000 */
[----:B------:R-:W-:-:S02]  /*11810*/  FMUL.FTZ R158, R158, R47 ;  /* 0x0000002f9e9e7220 */ /* 0x000fc40000410000 */
[----:B------:R-:W-:Y:S01]  /*11820*/  FMUL.FTZ R159, R159, R47 ;  /* 0x0000002f9f9f7220 */ /* 0x000fe20000410000 */
[-C--:B---3--:R-:W-:Y:S08]  /*11830*/  HMMA.16816.F32.BF16 R148, R8, R16.reuse, R148 ;  /* 0x000000100894723c */ /* 0x088ff00000041894 */
        /* <DEDUP_REMOVED lines=20> */
[-C--:B------:R-:W-:Y:S08]  /*11980*/  HMMA.16816.F32.BF16 R56, R8, R12.reuse, R160 ;  /* 0x0000000c0838723c */ /* 0x080ff000000418a0 */
[C---:B------:R-:W-:Y:S08]  /*11990*/  HMMA.16816.F32.BF16 R164, R4.reuse, R12, R164 ;  /* 0x0000000c04a4723c */ /* 0x040ff000000418a4 */
[-C--:B------:R-:W-:Y:S08]  /*119a0*/  HMMA.16816.F32.BF16 R168, R4, R14.reuse, R168 ;  /* 0x0000000e04a8723c */ /* 0x080ff000000418a8 */
[----:B------:R-:W-:Y:S01]  /*119b0*/  HMMA.16816.F32.BF16 R64, R8, R14, R172 ;  /* 0x0000000e0840723c */ /* 0x000fe200000418ac */
[----:B------:R-:W2:Y:S01]  /*119c0*/  LDSM.16.MT88.4 R12, [R235+0xc000] ;  /* 0x00c00000eb0c783b */ /* 0x000ea20000004200 */
[----:B------:R-:W-:Y:S01]  /*119d0*/  MOV R0, R20 ;  /* 0x0000001400007202 */ /* 0x000fe20000000f00 */
[----:B------:R-:W-:-:S02]  /*119e0*/  FMUL.FTZ R176, R176, R46 ;  /* 0x0000002eb0b07220 */ /* 0x000fc40000410000 */
[----:B------:R-:W-:Y:S02]  /*119f0*/  FMUL.FTZ R177, R177, R46 ;  /* 0x0000002eb1b17220 */ /* 0x000fe40000410000 */
[-C--:B------:R-:W-:Y:S02]  /*11a00*/  FMUL.FTZ R178, R178, R47.reuse ;  /* 0x0000002fb2b27220 */ /* 0x080fe40000410000 */
[----:B------:R-:W-:Y:S01]  /*11a10*/  FMUL.FTZ R179, R179, R47 ;  /* 0x0000002fb3b37220 */ /* 0x000fe20000410000 */
[----:B------:R-:W-:Y:S01]  /*11a20*/  MOV R163, R21 ;  /* 0x0000001500a37202 */ /* 0x000fe20000000f00 */
[----:B------:R-:W-:Y:S01]  /*11a30*/  FFMA.FTZ R0, R0, c[0x0][0x23c], -R2 ;  /* 0x00008f0000007a23 */ /* 0x000fe20000010802 */
[----:B------:R-:W-:-:S04]  /*11a40*/  MOV R156, R22 ;  /* 0x00000016009c7202 */ /* 0x000fc80000000f00 */
[----:B-1----:R-:W-:Y:S01]  /*11a50*/  HMMA.16816.F32.BF16 R60, R8, R16, R176 ;  /* 0x00000010083c723c */ /* 0x002fe200000418b0 */
[----:B------:R1:W-:Y:S01]  /*11a60*/  MUFU.EX2 R176, R0 ;  /* 0x0000000000b07308 */ /* 0x0003e20000000800 */
[----:B------:R-:W-:Y:S01]  /*11a70*/  MOV R157, R23 ;  /* 0x00000017009d7202 */ /* 0x000fe20000000f00 */
[-C--:B------:R-:W-:Y:S02]  /*11a80*/  FMUL.FTZ R192, R192, R46.reuse ;  /* 0x0000002ec0c07220 */ /* 0x080fe40000410000 */
        /* <DEDUP_REMOVED lines=11> */
[----:B-1----:R-:W-:Y:S02]  /*11b40*/  FFMA.FTZ R0, R163, c[0x0][0x23c], -R2 ;  /* 0x00008f00a3007a23 */ /* 0x002fe40000010802 */
[-C--:B------:R-:W-:Y:S02]  /*11b50*/  FMUL.FTZ R204, R204, R46.reuse ;  /* 0x0000002ecccc7220 */ /* 0x080fe40000410000 */
[----:B------:R-:W-:Y:S01]  /*11b60*/  FMUL.FTZ R205, R205, R46 ;  /* 0x0000002ecdcd7220 */ /* 0x000fe20000410000 */
[----:B------:R1:W-:Y:S01]  /*11b70*/  MUFU.EX2 R163, R0 ;  /* 0x0000000000a37308 */ /* 0x0003e20000000800 */
[-C--:B------:R-:W-:Y:S02]  /*11b80*/  FMUL.FTZ R206, R206, R47.reuse ;  /* 0x0000002fcece7220 */ /* 0x080fe40000410000 */
[----:B------:R-:W-:Y:S01]  /*11b90*/  FMUL.FTZ R207, R207, R47 ;  /* 0x0000002fcfcf7220 */ /* 0x000fe20000410000 */
[----:B--2---:R-:W-:Y:S01]  /*11ba0*/  HMMA.16816.F32.BF16 R192, R8, R12, R192 ;  /* 0x0000000c08c0723c */ /* 0x004fe200000418c0 */
        /* <DEDUP_REMOVED lines=15> */
[----:B------:R-:W-:Y:S01]  /*11ca0*/  MOV R247, R31 ;  /* 0x0000001f00f77202 */ /* 0x000fe20000000f00 */
[--C-:B-1----:R-:W-:Y:S01]  /*11cb0*/  FFMA.FTZ R0, R156, c[0x0][0x23c], -R2.reuse ;  /* 0x00008f009c007a23 */ /* 0x102fe20000010802 */
[C---:B------:R-:W-:Y:S01]  /*11cc0*/  HMMA.16816.F32.BF16 R196, R4.reuse, R12, R196 ;  /* 0x0000000c04c4723c */ /* 0x040fe200000418c4 */
[----:B------:R-:W-:Y:S01]  /*11cd0*/  MOV R159, R32 ;  /* 0x00000020009f7202 */ /* 0x000fe20000000f00 */
[----:B------:R-:W-:Y:S01]  /*11ce0*/  LDSM.16.MT88.4 R20, [R234+0xe000] ;  /* 0x00e00000ea14783b */ /* 0x000fe20000004200 */
[----:B------:R1:W-:Y:S01]  /*11cf0*/  MUFU.EX2 R162, R0 ;  /* 0x0000000000a27308 */ /* 0x0003e20000000800 */
[----:B------:R-:W-:Y:S01]  /*11d00*/  MOV R174, R248 ;  /* 0x000000f800ae7202 */ /* 0x000fe20000000f00 */
[----:B------:R-:W-:Y:S01]  /*11d10*/  FMUL.FTZ R120, R120, R48 ;  /* 0x0000003078787220 */ /* 0x000fe20000410000 */
[----:B------:R-:W-:Y:S02]  /*11d20*/  LDSM.16.MT88.4 R28, [R236+0xe000] ;  /* 0x00e00000ec1c783b */ /* 0x000fe40000004200 */
[----:B------:R-:W-:Y:S01]  /*11d30*/  HMMA.16816.F32.BF16 R200, R4, R14, R200 ;  /* 0x0000000e04c8723c */ /* 0x000fe200000418c8 */
[----:B-1----:R-:W-:-:S07]  /*11d40*/  FFMA.FTZ R0, R157, c[0x0][0x23c], -R2 ;  /* 0x00008f009d007a23 */ /* 0x002fce0000010802 */
[----:B------:R-:W-:Y:S01]  /*11d50*/  HMMA.16816.F32.BF16 R204, R8, R14, R204 ;  /* 0x0000000e08cc723c */ /* 0x000fe200000418cc */
[----:B------:R-:W1:Y:S01]  /*11d60*/  LDSM.16.MT88.4 R12, [R235+0xe000] ;  /* 0x00e00000eb0c783b */ /* 0x000e620000004200 */
[----:B------:R2:W-:Y:S02]  /*11d70*/  MUFU.EX2 R161, R0 ;  /* 0x0000000000a17308 */ /* 0x0005e40000000800 */
[----:B--2---:R-:W-:-:S06]  /*11d80*/  FFMA.FTZ R0, R250, c[0x0][0x23c], -R25 ;  /* 0x00008f00fa007a23 */ /* 0x004fcc0000010819 */
[----:B------:R2:W-:Y:S02]  /*11d90*/  MUFU.EX2 R250, R0 ;  /* 0x0000000000fa7308 */ /* 0x0005e40000000800 */
[----:B--2---:R-:W-:-:S06]  /*11da0*/  FFMA.FTZ R0, R251, c[0x0][0x23c], -R25 ;  /* 0x00008f00fb007a23 */ /* 0x004fcc0000010819 */
[----:B------:R2:W-:Y:S01]  /*11db0*/  MUFU.EX2 R251, R0 ;  /* 0x0000000000fb7308 */ /* 0x0005e20000000800 */
[----:B------:R-:W-:Y:S01]  /*11dc0*/  HMMA.16816.F32.BF16 R180, R4, R16, R180 ;  /* 0x0000001004b4723c */ /* 0x000fe200000418b4 */
[----:B--2---:R-:W-:-:S06]  /*11dd0*/  FFMA.FTZ R0, R252, c[0x0][0x23c], -R25 ;  /* 0x00008f00fc007a23 */ /* 0x004fcc0000010819 */
[----:B------:R2:W-:Y:S01]  /*11de0*/  MUFU.EX2 R252, R0 ;  /* 0x0000000000fc7308 */ /* 0x0005e20000000800 */
[----:B------:R-:W-:Y:S01]  /*11df0*/  HMMA.16816.F32.BF16 R184, R4, R18, R184 ;  /* 0x0000001204b8723c */ /* 0x000fe200000418b8 */
[----:B--2---:R-:W-:-:S06]  /*11e00*/  FFMA.FTZ R0, R158, c[0x0][0x23c], -R25 ;  /* 0x00008f009e007a23 */ /* 0x004fcc0000010819 */
[----:B------:R2:W-:Y:S01]  /*11e10*/  MUFU.EX2 R160, R0 ;  /* 0x0000000000a07308 */ /* 0x0005e20000000800 */
[----:B------:R-:W-:Y:S01]  /*11e20*/  HMMA.16816.F32.BF16 R188, R8, R18, R188 ;  /* 0x0000001208bc723c */ /* 0x000fe200000418bc */
[----:B------:R-:W3:Y:S01]  /*11e30*/  LDSM.16.MT88.4 R16, [R233+0xe000] ;  /* 0x00e00000e910783b */ /* 0x000ee20000004200 */
[----:B--2---:R-:W-:-:S05]  /*11e40*/  FFMA.FTZ R0, R246, c[0x0][0x23c], -R24 ;  /* 0x00008f00f6007a23 */ /* 0x004fca0000010818 */
[----:B------:R2:W-:Y:S01]  /*11e50*/  MUFU.EX2 R246, R0 ;  /* 0x0000000000f67308 */ /* 0x0005e20000000800 */
[-C--:B------:R-:W-:Y:S02]  /*11e60*/  FMUL.FTZ R121, R121, R48.reuse ;  /* 0x0000003079797220 */ /* 0x080fe40000410000 */
[-C--:B------:R-:W-:Y:S02]  /*11e70*/  FMUL.FTZ R124, R124, R48.reuse ;  /* 0x000000307c7c7220 */ /* 0x080fe40000410000 */
[----:B------:R-:W-:Y:S02]  /*11e80*/  FMUL.FTZ R125, R125, R48 ;  /* 0x000000307d7d7220 */ /* 0x000fe40000410000 */
[----:B------:R-:W-:Y:S02]  /*11e90*/  FMUL.FTZ R122, R122, R49 ;  /* 0x000000317a7a7220 */ /* 0x000fe40000410000 */
[----:B--2---:R-:W-:-:S04]  /*11ea0*/  FFMA.FTZ R0, R247, c[0x0][0x23c], -R24 ;  /* 0x00008f00f7007a23 */ /* 0x004fc80000010818 */
[----:B------:R2:W4:Y:S01]  /*11eb0*/  MUFU.EX2 R247, R0 ;  /* 0x0000000000f77308 */ /* 0x0005220000000800 */
[-C--:B------:R-:W-:Y:S02]  /*11ec0*/  FMUL.FTZ R123, R123, R49.reuse ;  /* 0x000000317b7b7220 */ /* 0x080fe40000410000 */
[-C--:B------:R-:W-:Y:S02]  /*11ed0*/  FMUL.FTZ R126, R126, R49.reuse ;  /* 0x000000317e7e7220 */ /* 0x080fe40000410000 */
[----:B------:R-:W-:Y:S02]  /*11ee0*/  FMUL.FTZ R127, R127, R49 ;  /* 0x000000317f7f7220 */ /* 0x000fe40000410000 */
[-C--:B------:R-:W-:Y:S02]  /*11ef0*/  FMUL.FTZ R116, R116, R46.reuse ;  /* 0x0000002e74747220 */ /* 0x080fe40000410000 */
[----:B------:R-:W-:Y:S02]  /*11f00*/  FMUL.FTZ R117, R117, R46 ;  /* 0x0000002e75757220 */ /* 0x000fe40000410000 */
[----:B------:R-:W-:-:S02]  /*11f10*/  FMUL.FTZ R118, R118, R47 ;  /* 0x0000002f76767220 */ /* 0x000fc40000410000 */
[--C-:B--2---:R-:W-:Y:S02]  /*11f20*/  FFMA.FTZ R0, R159, c[0x0][0x23c], -R24.reuse ;  /* 0x00008f009f007a23 */ /* 0x104fe40000010818 */
[-C--:B------:R-:W-:Y:S02]  /*11f30*/  FMUL.FTZ R119, R119, R47.reuse ;  /* 0x0000002f77777220 */ /* 0x080fe40000410000 */
[-C--:B------:R-:W-:Y:S01]  /*11f40*/  FMUL.FTZ R128, R128, R46.reuse ;  /* 0x0000002e80807220 */ /* 0x080fe20000410000 */
[----:B------:R2:W-:Y:S01]  /*11f50*/  MUFU.EX2 R248, R0 ;  /* 0x0000000000f87308 */ /* 0x0005e20000000800 */
[----:B------:R-:W-:Y:S02]  /*11f60*/  FMUL.FTZ R129, R129, R46 ;  /* 0x0000002e81817220 */ /* 0x000fe40000410000 */
[-C--:B------:R-:W-:Y:S02]  /*11f70*/  FMUL.FTZ R130, R130, R47.reuse ;  /* 0x0000002f82827220 */ /* 0x080fe40000410000 */
[----:B------:R-:W-:Y:S01]  /*11f80*/  FMUL.FTZ R131, R131, R47 ;  /* 0x0000002f83837220 */ /* 0x000fe20000410000 */
[----:B------:R-:W-:Y:S01]  /*11f90*/  MOV R175, R249 ;  /* 0x000000f900af7202 */ /* 0x000fe20000000f00 */
[----:B-1----:R-:W-:Y:S01]  /*11fa0*/  HMMA.16816.F32.BF16 R120, R4, R12, R120 ;  /* 0x0000000c0478723c */ /* 0x002fe20000041878 */
[----:B------:R-:W-:Y:S01]  /*11fb0*/  MOV R158, R229 ;  /* 0x000000e5009e7202 */ /* 0x000fe20000000f00 */
[----:B--2---:R-:W-:-:S06]  /*11fc0*/  FFMA.FTZ R0, R36, c[0x0][0x23c], -R24 ;  /* 0x00008f0024007a23 */ /* 0x004fcc0000010818 */
[----:B------:R-:W-:Y:S01]  /*11fd0*/  HMMA.16816.F32.BF16 R124, R4, R14, R124 ;  /* 0x0000000e047c723c */ /* 0x000fe2000004187c */
[----:B------:R1:W-:Y:S07]  /*11fe0*/  MUFU.EX2 R249, R0 ;  /* 0x0000000000f97308 */ /* 0x0003ee0000000800 */
[----:B------:R-:W-:Y:S01]  /*11ff0*/  HMMA.16816.F32.BF16 R116, R8, R12, R116 ;  /* 0x0000000c0874723c */ /* 0x000fe20000041874 */
[----:B------:R-:W-:-:S07]  /*12000*/  MOV R159, R230 ;  /* 0x000000e6009f7202 */ /* 0x000fce0000000f00 */
[----:B------:R-:W-:Y:S01]  /*12010*/  HMMA.16816.F32.BF16 R128, R8, R14, R128 ;  /* 0x0000000e0880723c */ /* 0x000fe20000041880 */
[----:B------:R-:W2:Y:S01]  /*12020*/  LDSM.16.MT88.4 R12, [R233+0xc800] ;  /* 0x00c80000e90c783b */ /* 0x000ea20000004200 */
[----:B-1----:R-:W-:-:S04]  /*12030*/  FFMA.FTZ R0, R37, c[0x0][0x23c], -R26 ;  /* 0x00008f0025007a23 */ /* 0x002fc8000001081a */
[----:B------:R1:W-:Y:S01]  /*12040*/  MUFU.EX2 R229, R0 ;  /* 0x0000000000e57308 */ /* 0x0003e20000000800 */
[----:B------:R-:W-:Y:S01]  /*12050*/  MOV R172, R231 ;  /* 0x000000e700ac7202 */ /* 0x000fe20000000f00 */
[-C--:B-----5:R-:W-:Y:S01]  /*12060*/  FMUL.FTZ R72, R72, R48.reuse ;  /* 0x0000003048487220 */ /* 0x0a0fe20000410000 */
[----:B------:R-:W-:Y:S01]  /*12070*/  MOV R173, R245 ;  /* 0x000000f500ad7202 */ /* 0x000fe20000000f00 */
[----:B------:R-:W-:Y:S02]  /*12080*/  FMUL.FTZ R73, R73, R48 ;  /* 0x0000003049497220 */ /* 0x000fe40000410000 */
[----:B-1----:R-:W-:-:S04]  /*12090*/  FFMA.FTZ R0, R38, c[0x0][0x23c], -R26 ;  /* 0x00008f0026007a23 */ /* 0x002fc8000001081a */
[----:B------:R1:W1:Y:S01]  /*120a0*/  MUFU.EX2 R230, R0 ;  /* 0x0000000000e67308 */ /* 0x0002620000000800 */
[-C--:B------:R-:W-:Y:S02]  /*120b0*/  FMUL.FTZ R76, R76, R48.reuse ;  /* 0x000000304c4c7220 */ /* 0x080fe40000410000 */
[----:B------:R-:W-:Y:S02]  /*120c0*/  FMUL.FTZ R77, R77, R48 ;  /* 0x000000304d4d7220 */ /* 0x000fe40000410000 */
[-C--:B------:R-:W-:Y:S02]  /*120d0*/  FMUL.FTZ R74, R74, R49.reuse ;  /* 0x000000314a4a7220 */ /* 0x080fe40000410000 */
[-C--:B------:R-:W-:Y:S02]  /*120e0*/  FMUL.FTZ R75, R75, R49.reuse ;  /* 0x000000314b4b7220 */ /* 0x080fe40000410000 */
[----:B------:R-:W-:Y:S02]  /*120f0*/  FMUL.FTZ R78, R78, R49 ;  /* 0x000000314e4e7220 */ /* 0x000fe40000410000 */
[----:B-1----:R-:W-:-:S04]  /*12100*/  FFMA.FTZ R0, R39, c[0x0][0x23c], -R26 ;  /* 0x00008f0027007a23 */ /* 0x002fc8000001081a */
[----:B------:R1:W-:Y:S01]  /*12110*/  MUFU.EX2 R231, R0 ;  /* 0x0000000000e77308 */ /* 0x0003e20000000800 */
[----:B------:R-:W-:Y:S02]  /*12120*/  FMUL.FTZ R79, R79, R49 ;  /* 0x000000314f4f7220 */ /* 0x000fe40000410000 */
        /* <DEDUP_REMOVED lines=9> */
[----:B------:R-:W1:Y:S01]  /*121c0*/  MUFU.EX2 R245, R0 ;  /* 0x0000000000f57308 */ /* 0x000e620000000800 */
[----:B---3--:R-:W-:Y:S01]  /*121d0*/  HMMA.16816.F32.BF16 R72, R4, R16, R72 ;  /* 0x000000100448723c */ /* 0x008fe20000041848 */
[-C--:B------:R-:W-:Y:S02]  /*121e0*/  FMUL.FTZ R88, R88, R48.reuse ;  /* 0x0000003058587220 */ /* 0x080fe40000410000 */
[----:B------:R-:W-:-:S02]  /*121f0*/  FMUL.FTZ R89, R89, R48 ;  /* 0x0000003059597220 */ /* 0x000fc40000410000 */
[----:B------:R-:W-:-:S03]  /*12200*/  FMUL.FTZ R90, R90, R49 ;  /* 0x000000315a5a7220 */ /* 0x000fc60000410000 */
[----:B------:R-:W-:Y:S01]  /*12210*/  HMMA.16816.F32.BF16 R76, R4, R18, R76 ;  /* 0x00000012044c723c */ /* 0x000fe2000004184c */
[----:B------:R-:W-:Y:S02]  /*12220*/  FMUL.FTZ R91, R91, R49 ;  /* 0x000000315b5b7220 */ /* 0x000fe40000410000 */
[-C--:B------:R-:W-:Y:S02]  /*12230*/  FMUL.FTZ R92, R92, R48.reuse ;  /* 0x000000305c5c7220 */ /* 0x080fe40000410000 */
[----:B------:R-:W-:-:S03]  /*12240*/  FMUL.FTZ R93, R93, R48 ;  /* 0x000000305d5d7220 */ /* 0x000fc60000410000 */
[----:B------:R-:W-:Y:S01]  /*12250*/  HMMA.16816.F32.BF16 R32, R8, R16, R68 ;  /* 0x000000100820723c */ /* 0x000fe20000041844 */
[-C--:B------:R-:W-:Y:S02]  /*12260*/  FMUL.FTZ R94, R94, R49.reuse ;  /* 0x000000315e5e7220 */ /* 0x080fe40000410000 */
[----:B------:R-:W-:Y:S02]  /*12270*/  FMUL.FTZ R95, R95, R49 ;  /* 0x000000315f5f7220 */ /* 0x000fe40000410000 */
[----:B------:R-:W-:-:S03]  /*12280*/  FMUL.FTZ R104, R104, R48 ;  /* 0x0000003068687220 */ /* 0x000fc60000410000 */
[----:B------:R-:W-:Y:S01]  /*12290*/  HMMA.16816.F32.BF16 R80, R8, R18, R80 ;  /* 0x000000120850723c */ /* 0x000fe20000041850 */
[----:B------:R-:W3:Y:S01]  /*122a0*/  LDSM.16.MT88.4 R16, [R236+0xc800] ;  /* 0x00c80000ec10783b */ /* 0x000ee20000004200 */
        /* <DEDUP_REMOVED lines=22> */
[----:B------:R-:W-:Y:S01]  /*12410*/  FMUL.FTZ R115, R115, R47 ;  /* 0x0000002f73737220 */ /* 0x000fe20000410000 */
[C---:B------:R-:W-:Y:S08]  /*12420*/  HMMA.16816.F32.BF16 R88, R4.reuse, R20, R88 ;  /* 0x000000140458723c */ /* 0x040ff00000041858 */
[C---:B------:R-:W-:Y:S08]  /*12430*/  HMMA.16816.F32.BF16 R92, R4.reuse, R22, R92 ;  /* 0x00000016045c723c */ /* 0x040ff0000004185c */
[C---:B------:R-:W-:Y:S08]  /*12440*/  HMMA.16816.F32.BF16 R104, R4.reuse, R28, R104 ;  /* 0x0000001c0468723c */ /* 0x040ff00000041868 */
[----:B------:R-:W-:Y:S07]  /*12450*/  HMMA.16816.F32.BF16 R108, R4, R30, R108 ;  /* 0x0000001e046c723c */ /* 0x000fee000004186c */
[----:B----4-:R-:W-:Y:S01]  /*12460*/  F2FP.BF16.PACK_AB R4, R247, R246 ;  /* 0x000000f6f704723e */ /* 0x010fe200000010ff */
[----:B------:R-:W-:Y:S01]  /*12470*/  HMMA.16816.F32.BF16 R84, R8, R20, R84 ;  /* 0x000000140854723c */ /* 0x000fe20000041854 */
[----:B------:R-:W-:-:S02]  /*12480*/  F2FP.BF16.PACK_AB R5, R230, R229 ;  /* 0x000000e5e605723e */ /* 0x000fc400000010ff */
[----:B------:R-:W-:Y:S02]  /*12490*/  F2FP.BF16.PACK_AB R6, R249, R248 ;  /* 0x000000f8f906723e */ /* 0x000fe400000010ff */
[----:B-1----:R-:W-:-:S03]  /*124a0*/  F2FP.BF16.PACK_AB R7, R245, R231 ;  /* 0x000000e7f507723e */ /* 0x002fc600000010ff */
[C---:B------:R-:W-:Y:S01]  /*124b0*/  HMMA.16816.F32.BF16 R96, R8.reuse, R22, R96 ;  /* 0x000000160860723c */ /* 0x040fe20000041860 */
[----:B------:R-:W-:Y:S01]  /*124c0*/  FFMA.FTZ R0, R226, c[0x0][0x23c], -R2 ;  /* 0x00008f00e2007a23 */ /* 0x000fe20000010802 */
[----:B------:R-:W-:Y:S06]  /*124d0*/  LDSM.16.MT88.4 R20, [R234+0xc800] ;  /* 0x00c80000ea14783b */ /* 0x000fec0000004200 */
[C---:B------:R-:W-:Y:S08]  /*124e0*/  HMMA.16816.F32.BF16 R100, R8.reuse, R28, R100 ;  /* 0x0000001c0864723c */ /* 0x040ff00000041864 */
[----:B------:R-:W-:Y:S08]  /*124f0*/  HMMA.16816.F32.BF16 R112, R8, R30, R112 ;  /* 0x0000001e0870723c */ /* 0x000ff00000041870 */
[----:B--2---:R-:W-:Y:S01]  /*12500*/  HMMA.16816.F32.BF16 R144, R4, R12, R144 ;  /* 0x0000000c0490723c */ /* 0x004fe20000041890 */
[----:B------:R-:W-:-:S07]  /*12510*/  F2FP.BF16.PACK_AB R8, R163, R176 ;  /* 0x000000b0a308723e */ /* 0x000fce00000010ff */
[----:B------:R-:W-:Y:S01]  /*12520*/  HMMA.16816.F32.BF16 R152, R4, R14, R152 ;  /* 0x0000000e0498723c */ /* 0x000fe20000041898 */
[----:B------:R-:W-:Y:S01]  /*12530*/  F2FP.BF16.PACK_AB R9, R251, R250 ;  /* 0x000000fafb09723e */ /* 0x000fe200000010ff */
[----:B------:R1:W-:Y:S01]  /*12540*/  MUFU.EX2 R226, R0 ;  /* 0x0000000000e27308 */ /* 0x0003e20000000800 */
[----:B------:R-:W-:Y:S01]  /*12550*/  F2FP.BF16.PACK_AB R10, R161, R162 ;  /* 0x000000a2a10a723e */ /* 0x000fe200000010ff */
[----:B------:R-:W-:Y:S01]  /*12560*/  LDSM.16.MT88.4 R28, [R233+0xe800] ;  /* 0x00e80000e91c783b */ /* 0x000fe20000004200 */
[----:B------:R-:W-:-:S07]  /*12570*/  F2FP.BF16.PACK_AB R11, R160, R252 ;  /* 0x000000fca00b723e */ /* 0x000fce00000010ff */
[C---:B------:R-:W-:Y:S08]  /*12580*/  HMMA.16816.F32.BF16 R148, R8.reuse, R12, R148 ;  /* 0x0000000c0894723c */ /* 0x040ff00000041894 */
[----:B------:R-:W-:Y:S01]  /*12590*/  HMMA.16816.F32.BF16 R52, R8, R14, R52 ;  /* 0x0000000e0834723c */ /* 0x000fe20000041834 */
[----:B------:R-:W2:Y:S01]  /*125a0*/  LDSM.16.MT88.4 R12, [R235+0xc800] ;  /* 0x00c80000eb0c783b */ /* 0x000ea20000004200 */
[----:B-1----:R-:W-:-:S04]  /*125b0*/  FFMA.FTZ R0, R225, c[0x0][0x23c], -R2 ;  /* 0x00008f00e1007a23 */ /* 0x002fc80000010802 */
[----:B------:R1:W4:Y:S02]  /*125c0*/  MUFU.EX2 R225, R0 ;  /* 0x0000000000e17308 */ /* 0x0003240000000800 */
[-C--:B---3--:R-:W-:Y:S08]  /*125d0*/  HMMA.16816.F32.BF16 R60, R8, R16.reuse, R60 ;  /* 0x00000010083c723c */ /* 0x088ff0000004183c */
[----:B------:R-:W-:Y:S01]  /*125e0*/  HMMA.16816.F32.BF16 R180, R4, R16, R180 ;  /* 0x0000001004b4723c */ /* 0x000fe200000418b4 */
[----:B-1----:R-:W-:-:S07]  /*125f0*/  FFMA.FTZ R0, R224, c[0x0][0x23c], -R2 ;  /* 0x00008f00e0007a23 */ /* 0x002fce0000010802 */
[-C--:B------:R-:W-:Y:S01]  /*12600*/  HMMA.16816.F32.BF16 R184, R4, R18.reuse, R184 ;  /* 0x0000001204b8723c */ /* 0x080fe200000418b8 */
[----:B------:R1:W-:Y:S07]  /*12610*/  MUFU.EX2 R224, R0 ;  /* 0x0000000000e07308 */ /* 0x0003ee0000000800 */
[----:B------:R-:W-:Y:S01]  /*12620*/  HMMA.16816.F32.BF16 R68, R8, R18, R188 ;  /* 0x000000120844723c */ /* 0x000fe200000418bc */
[----:B------:R-:W3:Y:S01]  /*12630*/  LDSM.16.MT88.4 R16, [R236+0xe800] ;  /* 0x00e80000ec10783b */ /* 0x000ee20000004200 */
[----:B-1----:R-:W-:-:S04]  /*12640*/  FFMA.FTZ R0, R223, c[0x0][0x23c], -R2 ;  /* 0x00008f00df007a23 */ /* 0x002fc80000010802 */
[----:B------:R1:W-:Y:S02]  /*12650*/  MUFU.EX2 R223, R0 ;  /* 0x0000000000df7308 */ /* 0x0003e40000000800 */
[----:B--2---:R-:W-:Y:S01]  /*12660*/  HMMA.16816.F32.BF16 R192, R8, R12, R192 ;  /* 0x0000000c08c0723c */ /* 0x004fe200000418c0 */
[----:B-1----:R-:W-:-:S05]  /*12670*/  FFMA.FTZ R0, R222, c[0x0][0x23c], -R25 ;  /* 0x00008f00de007a23 */ /* 0x002fca0000010819 */
[----:B------:R1:W-:Y:S02]  /*12680*/  MUFU.EX2 R222, R0 ;  /* 0x0000000000de7308 */ /* 0x0003e40000000800 */
[C---:B------:R-:W-:Y:S08]  /*12690*/  HMMA.16816.F32.BF16 R196, R4.reuse, R12, R196 ;  /* 0x0000000c04c4723c */ /* 0x040ff000000418c4 */
[----:B------:R-:W-:Y:S01]  /*126a0*/  HMMA.16816.F32.BF16 R200, R4, R14, R200 ;  /* 0x0000000e04c8723c */ /* 0x000fe200000418c8 */
[----:B-1----:R-:W-:-:S07]  /*126b0*/  FFMA.FTZ R0, R221, c[0x0][0x23c], -R25 ;  /* 0x00008f00dd007a23 */ /* 0x002fce0000010819 */
[----:B------:R-:W-:Y:S01]  /*126c0*/  HMMA.16816.F32.BF16 R204, R8, R14, R204 ;  /* 0x0000000e08cc723c */ /* 0x000fe200000418cc */
[----:B------:R-:W1:Y:S01]  /*126d0*/  LDSM.16.MT88.4 R12, [R235+0xe800] ;  /* 0x00e80000eb0c783b */ /* 0x000e620000004200 */
[----:B------:R2:W1:Y:S02]  /*126e0*/  MUFU.EX2 R221, R0 ;  /* 0x0000000000dd7308 */ /* 0x0004640000000800 */
[----:B--2---:R-:W-:-:S06]  /*126f0*/  FFMA.FTZ R0, R220, c[0x0][0x23c], -R25 ;  /* 0x00008f00dc007a23 */ /* 0x004fcc0000010819 */
[----:B------:R2:W-:Y:S01]  /*12700*/  MUFU.EX2 R220, R0 ;  /* 0x0000000000dc7308 */ /* 0x0005e20000000800 */
[----:B------:R-:W-:Y:S01]  /*12710*/  HMMA.16816.F32.BF16 R56, R8, R20, R56 ;  /* 0x000000140838723c */ /* 0x000fe20000041838 */
[----:B--2---:R-:W-:-:S06]  /*12720*/  FFMA.FTZ R0, R218, c[0x0][0x23c], -R25 ;  /* 0x00008f00da007a23 */ /* 0x004fcc0000010819 */
[----:B------:R2:W1:Y:S01]  /*12730*/  MUFU.EX2 R218, R0 ;  /* 0x0000000000da7308 */ /* 0x0004620000000800 */
[----:B------:R-:W-:Y:S01]  /*12740*/  HMMA.16816.F32.BF16 R164, R4, R20, R164 ;  /* 0x0000001404a4723c */ /* 0x000fe200000418a4 */
[----:B------:R-:W-:-:S07]  /*12750*/  MOV R191, R158 ;  /* 0x0000009e00bf7202 */ /* 0x000fce0000000f00 */
[----:B------:R-:W-:Y:S01]  /*12760*/  HMMA.16816.F32.BF16 R168, R4, R22, R168 ;  /* 0x0000001604a8723c */ /* 0x000fe200000418a8 */
[----:B--2---:R-:W-:-:S07]  /*12770*/  FFMA.FTZ R0, R217, c[0x0][0x23c], -R24 ;  /* 0x00008f00d9007a23 */ /* 0x004fce0000010818 */
[----:B------:R-:W-:Y:S01]  /*12780*/  HMMA.16816.F32.BF16 R64, R8, R22, R64 ;  /* 0x000000160840723c */ /* 0x000fe20000041840 */
[----:B------:R-:W2:Y:S01]  /*12790*/  LDSM.16.MT88.4 R20, [R234+0xe800] ;  /* 0x00e80000ea14783b */ /* 0x000ea20000004200 */
[----:B------:R1:W-:Y:S01]  /*127a0*/  MUFU.EX2 R217, R0 ;  /* 0x0000000000d97308 */ /* 0x0003e20000000800 */
[----:B------:R-:W-:Y:S02]  /*127b0*/  MOV R190, R159 ;  /* 0x0000009f00be7202 */ /* 0x000fe40000000f00 */
[----:B------:R-:W-:Y:S02]  /*127c0*/  MOV R189, R143 ;  /* 0x0000008f00bd7202 */ /* 0x000fe40000000f00 */
[----:B------:R-:W-:Y:S01]  /*127d0*/  MOV R188, R142 ;  /* 0x0000008e00bc7202 */ /* 0x000fe20000000f00 */
[----:B---3--:R-:W-:Y:S01]  /*127e0*/  HMMA.16816.F32.BF16 R104, R4, R16, R104 ;  /* 0x000000100468723c */ /* 0x008fe20000041868 */
[----:B-1----:R-:W-:-:S04]  /*127f0*/  FFMA.FTZ R0, R216, c[0x0][0x23c], -R24 ;  /* 0x00008f00d8007a23 */ /* 0x002fc80000010818 */
[----:B------:R1:W3:Y:S01]  /*12800*/  MUFU.EX2 R216, R0 ;  /* 0x0000000000d87308 */ /* 0x0002e20000000800 */
[----:B------:R-:W-:Y:S02]  /*12810*/  MOV R159, R141 ;  /* 0x0000008d009f7202 */ /* 0x000fe40000000f00 */
[----:B------:R-:W-:Y:S01]  /*12820*/  HMMA.16816.F32.BF16 R108, R4, R18, R108 ;  /* 0x00000012046c723c */ /* 0x000fe2000004186c */
[----:B------:R-:W-:-:S07]  /*12830*/  MOV R158, R140 ;  /* 0x0000008c009e7202 */ /* 0x000fce0000000f00 */
[----:B------:R-:W-:Y:S01]  /*12840*/  HMMA.16816.F32.BF16 R100, R8, R16, R100 ;  /* 0x000000100864723c */ /* 0x000fe20000041864 */
[----:B-1----:R-:W-:-:S07]  /*12850*/  FFMA.FTZ R0, R215, c[0x0][0x23c], -R24 ;  /* 0x00008f00d7007a23 */ /* 0x002fce0000010818 */
[----:B------:R-:W-:Y:S01]  /*12860*/  HMMA.16816.F32.BF16 R112, R8, R18, R112 ;  /* 0x000000120870723c */ /* 0x000fe20000041870 */
[----:B------:R-:W1:Y:S01]  /*12870*/  LDSM.16.MT88.4 R16, [R234+0xd000] ;  /* 0x00d00000ea10783b */ /* 0x000e620000004200 */
[----:B------:R2:W-:Y:S06]  /*12880*/  MUFU.EX2 R215, R0 ;  /* 0x0000000000d77308 */ /* 0x0005ec0000000800 */
[----:B------:R-:W-:Y:S01]  /*12890*/  HMMA.16816.F32.BF16 R72, R4, R28, R72 ;  /* 0x0000001c0448723c */ /* 0x000fe20000041848 */
[----:B------:R-:W-:-:S07]  /*128a0*/  MOV R156, R42 ;  /* 0x0000002a009c7202 */ /* 0x000fce0000000f00 */
[----:B------:R-:W-:Y:S01]  /*128b0*/  HMMA.16816.F32.BF16 R76, R4, R30, R76 ;  /* 0x0000001e044c723c */ /* 0x000fe2000004184c */
[----:B--2---:R-:W-:-:S07]  /*128c0*/  FFMA.FTZ R0, R213, c[0x0][0x23c], -R24 ;  /* 0x00008f00d5007a23 */ /* 0x004fce0000010818 */
[C---:B------:R-:W-:Y:S01]  /*128d0*/  HMMA.16816.F32.BF16 R140, R8.reuse, R28, R32 ;  /* 0x0000001c088c723c */ /* 0x040fe20000041820 */
[----:B------:R2:W-:Y:S07]  /*128e0*/  MUFU.EX2 R213, R0 ;  /* 0x0000000000d57308 */ /* 0x0005ee0000000800 */
[----:B------:R-:W-:Y:S01]  /*128f0*/  HMMA.16816.F32.BF16 R80, R8, R30, R80 ;  /* 0x0000001e0850723c */ /* 0x000fe20000041850 */
[----:B------:R-:W1:Y:S01]  /*12900*/  LDSM.16.MT88.4 R28, [R235+0xf000] ;  /* 0x00f00000eb1c783b */ /* 0x000e620000004200 */
[----:B------:R-:W-:-:S02]  /*12910*/  FFMA.FTZ R42, R139, c[0x0][0x23c], -R2 ;  /* 0x00008f008b2a7a23 */ /* 0x000fc40000010802 */
[----:B--2---:R-:W-:-:S04]  /*12920*/  FFMA.FTZ R0, R214, c[0x0][0x23c], -R26 ;  /* 0x00008f00d6007a23 */ /* 0x004fc8000001081a */
[----:B------:R2:W-:Y:S01]  /*12930*/  MUFU.EX2 R139, R0 ;  /* 0x00000000008b7308 */ /* 0x0005e20000000800 */
[----:B------:R-:W-:Y:S01]  /*12940*/  MOV R157, R43 ;  /* 0x0000002b009d7202 */ /* 0x000fe20000000f00 */
[----:B------:R-:W-:Y:S02]  /*12950*/  FFMA.FTZ R37, R137, c[0x0][0x23c], -R25 ;  /* 0x00008f0089257a23 */ /* 0x000fe40000010819 */
[--C-:B------:R-:W-:Y:S02]  /*12960*/  FFMA.FTZ R44, R44, c[0x0][0x23c], -R2.reuse ;  /* 0x00008f002c2c7a23 */ /* 0x100fe40000010802 */
[--C-:B------:R-:W-:Y:S02]  /*12970*/  FFMA.FTZ R43, R208, c[0x0][0x23c], -R2.reuse ;  /* 0x00008f00d02b7a23 */ /* 0x100fe40000010802 */
[----:B------:R-:W-:Y:S02]  /*12980*/  FFMA.FTZ R38, R138, c[0x0][0x23c], -R2 ;  /* 0x00008f008a267a23 */ /* 0x000fe40000010802 */
[----:B------:R-:W-:-:S02]  /*12990*/  FFMA.FTZ R2, R228, c[0x0][0x23c], -R26 ;  /* 0x00008f00e4027a23 */ /* 0x000fc4000001081a */
[----:B--2---:R-:W-:-:S04]  /*129a0*/  FFMA.FTZ R0, R219, c[0x0][0x23c], -R26 ;  /* 0x00008f00db007a23 */ /* 0x004fc8000001081a */
[----:B------:R2:W1:Y:S01]  /*129b0*/  MUFU.EX2 R137, R0 ;  /* 0x0000000000897308 */ /* 0x0004620000000800 */
[----:B------:R-:W-:Y:S01]  /*129c0*/  HMMA.16816.F32.BF16 R124, R4, R14, R124 ;  /* 0x0000000e047c723c */ /* 0x000fe2000004187c */
[--C-:B------:R-:W-:Y:S02]  /*129d0*/  FFMA.FTZ R36, R133, c[0x0][0x23c], -R25.reuse ;  /* 0x00008f0085247a23 */ /* 0x100fe40000010819 */
[----:B------:R-:W-:-:S04]  /*129e0*/  FFMA.FTZ R35, R132, c[0x0][0x23c], -R25 ;  /* 0x00008f0084237a23 */ /* 0x000fc80000010819 */
[----:B------:R-:W-:Y:S01]  /*129f0*/  MUFU.EX2 R133, R2 ;  /* 0x0000000200857308 */ /* 0x000fe20000000800 */
[----:B--2---:R-:W-:-:S07]  /*12a00*/  FFMA.FTZ R0, R227, c[0x0][0x23c], -R26 ;  /* 0x00008f00e3007a23 */ /* 0x004fce000001081a */
[----:B------:R-:W2:Y:S01]  /*12a10*/  MUFU.EX2 R132, R0 ;  /* 0x0000000000847308 */ /* 0x000ea20000000800 */
[----:B------:R-:W-:Y:S01]  /*12a20*/  HMMA.16816.F32.BF16 R84, R8, R20, R84 ;  /* 0x000000140854723c */ /* 0x000fe20000041854 */
[----:B------:R-:W-:-:S07]  /*12a30*/  MOV R219, R163 ;  /* 0x000000a300db7202 */ /* 0x000fce0000000f00 */
[----:B------:R-:W-:Y:S01]  /*12a40*/  HMMA.16816.F32.BF16 R96, R8, R22, R96 ;  /* 0x000000160860723c */ /* 0x000fe20000041860 */
[----:B------:R-:W-:-:S07]  /*12a50*/  MOV R138, R162 ;  /* 0x000000a2008a7202 */ /* 0x000fce0000000f00 */
[----:B------:R-:W-:Y:S01]  /*12a60*/  HMMA.16816.F32.BF16 R116, R8, R12, R116 ;  /* 0x0000000c0874723c */ /* 0x000fe20000041874 */
[----:B------:R-:W-:-:S07]  /*12a70*/  MOV R208, R161 ;  /* 0x000000a100d07202 */ /* 0x000fce0000000f00 */
[----:B------:R-:W-:Y:S01]  /*12a80*/  HMMA.16816.F32.BF16 R128, R8, R14, R128 ;  /* 0x0000000e0880723c */ /* 0x000fe20000041880 */
[----:B------:R-:W-:-:S06]  /*12a90*/  MOV R214, R160 ;  /* 0x000000a000d67202 */ /* 0x000fcc0000000f00 */
[----:B----4-:R-:W-:Y:S01]  /*12aa0*/  F2FP.BF16.PACK_AB R8, R225, R226 ;  /* 0x000000e2e108723e */ /* 0x010fe200000010ff */
[----:B------:R-:W-:Y:S01]  /*12ab0*/  HMMA.16816.F32.BF16 R88, R4, R20, R88 ;  /* 0x000000140458723c */ /* 0x000fe20000041858 */
[----:B------:R-:W-:Y:S02]  /*12ac0*/  F2FP.BF16.PACK_AB R9, R221, R222 ;  /* 0x000000dedd09723e */ /* 0x000fe400000010ff */
[----:B------:R-:W-:Y:S02]  /*12ad0*/  F2FP.BF16.PACK_AB R10, R223, R224 ;  /* 0x000000e0df0a723e */ /* 0x000fe400000010ff */
[----:B------:R-:W-:-:S03]  /*12ae0*/  F2FP.BF16.PACK_AB R11, R218, R220 ;  /* 0x000000dcda0b723e */ /* 0x000fc600000010ff */
[C---:B------:R-:W-:Y:S01]  /*12af0*/  HMMA.16816.F32.BF16 R92, R4.reuse, R22, R92 ;  /* 0x00000016045c723c */ /* 0x040fe2000004185c */
[----:B------:R-:W-:Y:S01]  /*12b00*/  FFMA.FTZ R34, R209, c[0x0][0x23c], -R26 ;  /* 0x00008f00d1227a23 */ /* 0x000fe2000001081a */
[----:B------:R-:W2:Y:S04]  /*12b10*/  LDSM.16.MT88.4 R20, [R233+0xd000] ;  /* 0x00d00000e914783b */ /* 0x000ea80000004200 */
[----:B------:R-:W4:Y:S02]  /*12b20*/  LDL.LU R209, [R1+0x80] ;  /* 0x0000800001d17983 */ /* 0x000f240000300800 */
[----:B------:R-:W-:Y:S02]  /*12b30*/  HMMA.16816.F32.BF16 R120, R4, R12, R120 ;  /* 0x0000000c0478723c */ /* 0x000fe40000041878 */
[----:B------:R-:W2:Y:S05]  /*12b40*/  LDSM.16.MT88.4 R12, [R236+0xd000] ;  /* 0x00d00000ec0c783b */ /* 0x000eaa0000004200 */
[----:B---3--:R-:W-:-:S02]  /*12b50*/  F2FP.BF16.PACK_AB R4, R216, R217 ;  /* 0x000000d9d804723e */ /* 0x008fc400000010ff */
[----:B-1----:R-:W-:Y:S02]  /*12b60*/  F2FP.BF16.PACK_AB R5, R137, R139 ;  /* 0x0000008b8905723e */ /* 0x002fe400000010ff */
[----:B------:R-:W-:Y:S02]  /*12b70*/  F2FP.BF16.PACK_AB R6, R213, R215 ;  /* 0x000000d7d506723e */ /* 0x000fe400000010ff */
[----:B--2---:R-:W-:Y:S01]  /*12b80*/  F2FP.BF16.PACK_AB R7, R133, R132 ;  /* 0x000000848507723e */ /* 0x004fe200000010ff */
[----:B------:R-:W-:Y:S08]  /*12b90*/  HMMA.16816.F32.BF16 R160, R8, R16, R56 ;  /* 0x0000001008a0723c */ /* 0x000ff00000041838 */
[----:B------:R-:W-:Y:S01]  /*12ba0*/  HMMA.16816.F32.BF16 R56, R4, R30, R124 ;  /* 0x0000001e0438723c */ /* 0x000fe2000004187c */
[----:B------:R-:W2:Y:S04]  /*12bb0*/  LDL.LU R125, [R1+0x74] ;  /* 0x00007400017d7983 */ /* 0x000ea80000300800 */
[----:B------:R-:W3:Y:S04]  /*12bc0*/  LDL.LU R126, [R1+0x78] ;  /* 0x00007800017e7983 */ /* 0x000ee80000300800 */
[----:B------:R-:W2:Y:S01]  /*12bd0*/  LDL.LU R127, [R1+0x7c] ;  /* 0x00007c00017f7983 */ /* 0x000ea20000300800 */
[----:B------:R-:W-:Y:S01]  /*12be0*/  MOV R227, R176 ;  /* 0x000000b000e37202 */ /* 0x000fe20000000f00 */
[----:B------:R-:W-:Y:S01]  /*12bf0*/  FFMA.FTZ R33, R51, c[0x0][0x23c], -R25 ;  /* 0x00008f0033217a23 */ /* 0x000fe20000010819 */
[----:B------:R-:W-:Y:S01]  /*12c00*/  HMMA.16816.F32.BF16 R148, R8, R20, R148 ;  /* 0x000000140894723c */ /* 0x000fe20000041894 */
[----:B------:R-:W-:-:S02]  /*12c10*/  FFMA.FTZ R45, R45, c[0x0][0x23c], -R24 ;  /* 0x00008f002d2d7a23 */ /* 0x000fc40000010818 */
[--C-:B------:R-:W-:Y:S02]  /*12c20*/  FFMA.FTZ R41, R41, c[0x0][0x23c], -R24.reuse ;  /* 0x00008f0029297a23 */ /* 0x100fe40000010818 */
[--C-:B------:R-:W-:Y:S02]  /*12c30*/  FFMA.FTZ R40, R40, c[0x0][0x23c], -R24.reuse ;  /* 0x00008f0028287a23 */ /* 0x100fe40000010818 */
[----:B------:R-:W-:Y:S01]  /*12c40*/  FFMA.FTZ R39, R50, c[0x0][0x23c], -R24 ;  /* 0x00008f0032277a23 */ /* 0x000fe20000010818 */
[----:B------:R-:W-:Y:S01]  /*12c50*/  HMMA.16816.F32.BF16 R176, R8, R12, R60 ;  /* 0x0000000c08b0723c */ /* 0x000fe2000004183c */
[--C-:B------:R-:W-:Y:S02]  /*12c60*/  FFMA.FTZ R32, R212, c[0x0][0x23c], -R26.reuse ;  /* 0x00008f00d4207a23 */ /* 0x100fe4000001081a */
[--C-:B------:R-:W-:Y:S02]  /*12c70*/  FFMA.FTZ R2, R211, c[0x0][0x23c], -R26.reuse ;  /* 0x00008f00d3027a23 */ /* 0x100fe4000001081a */
[----:B------:R-:W-:-:S02]  /*12c80*/  FFMA.FTZ R0, R210, c[0x0][0x23c], -R26 ;  /* 0x00008f00d2007a23 */ /* 0x000fc4000001081a */
[----:B------:R-:W1:Y:S01]  /*12c90*/  LDSM.16.MT88.4 R24, [R235+0xd000] ;  /* 0x00d00000eb18783b */ /* 0x000e620000004200 */
[C---:B------:R-:W-:Y:S08]  /*12ca0*/  HMMA.16816.F32.BF16 R144, R4.reuse, R20, R144 ;  /* 0x000000140490723c */ /* 0x040ff00000041890 */
[-C--:B------:R-:W-:Y:S08]  /*12cb0*/  HMMA.16816.F32.BF16 R152, R4, R22.reuse, R152 ;  /* 0x000000160498723c */ /* 0x080ff00000041898 */
[----:B------:R-:W-:Y:S01]  /*12cc0*/  HMMA.16816.F32.BF16 R52, R8, R22, R52 ;  /* 0x000000160834723c */ /* 0x000fe20000041834 */
[----:B------:R-:W1:Y:S07]  /*12cd0*/  LDSM.16.MT88.4 R20, [R233+0xf000] ;  /* 0x00f00000e914783b */ /* 0x000e6e0000004200 */
[C---:B------:R-:W-:Y:S08]  /*12ce0*/  HMMA.16816.F32.BF16 R164, R4.reuse, R16, R164 ;  /* 0x0000001004a4723c */ /* 0x040ff000000418a4 */
[-C--:B------:R-:W-:Y:S08]  /*12cf0*/  HMMA.16816.F32.BF16 R168, R4, R18.reuse, R168 ;  /* 0x0000001204a8723c */ /* 0x080ff000000418a8 */
[----:B------:R-:W-:Y:S01]  /*12d00*/  HMMA.16816.F32.BF16 R64, R8, R18, R64 ;  /* 0x000000120840723c */ /* 0x000fe20000041840 */
[----:B------:R-:W1:Y:S07]  /*12d10*/  LDSM.16.MT88.4 R16, [R234+0xf000] ;  /* 0x00f00000ea10783b */ /* 0x000e6e0000004200 */
[C---:B------:R-:W-:Y:S08]  /*12d20*/  HMMA.16816.F32.BF16 R180, R4.reuse, R12, R180 ;  /* 0x0000000c04b4723c */ /* 0x040ff000000418b4 */
[-C--:B------:R-:W-:Y:S08]  /*12d30*/  HMMA.16816.F32.BF16 R184, R4, R14.reuse, R184 ;  /* 0x0000000e04b8723c */ /* 0x080ff000000418b8 */
[----:B------:R-:W-:Y:S01]  /*12d40*/  HMMA.16816.F32.BF16 R60, R8, R14, R68 ;  /* 0x0000000e083c723c */ /* 0x000fe20000041844 */
[----:B------:R-:W1:Y:S01]  /*12d50*/  LDSM.16.MT88.4 R12, [R236+0xf000] ;  /* 0x00f00000ec0c783b */ /* 0x000e620000004200 */
[----:B------:R-:W-:-:S02]  /*12d60*/  MOV R212, R157 ;  /* 0x0000009d00d47202 */ /* 0x000fc40000000f00 */
[----:B------:R-:W-:-:S04]  /*12d70*/  MOV R211, R158 ;  /* 0x0000009e00d37202 */ /* 0x000fc80000000f00 */
        /* <DEDUP_REMOVED lines=22> */
[----:B------:R-:W-:Y:S01]  /*12ee0*/  HMMA.16816.F32.BF16 R20, R8, R22, R80 ;  /* 0x000000160814723c */ /* 0x000fe20000041850 */
[----:B------:R-:W-:-:S07]  /*12ef0*/  MOV R228, R156 ;  /* 0x0000009c00e47202 */ /* 0x000fce0000000f00 */
[----:B------:R-:W-:Y:S01]  /*12f00*/  HMMA.16816.F32.BF16 R16, R8, R18, R96 ;  /* 0x000000120810723c */ /* 0x000fe20000041860 */
[----:B------:R-:W-:-:S07]  /*12f10*/  MOV R210, R159 ;  /* 0x0000009f00d27202 */ /* 0x000fce0000000f00 */
[C---:B------:R-:W-:Y:S01]  /*12f20*/  HMMA.16816.F32.BF16 R12, R8.reuse, R14, R112 ;  /* 0x0000000e080c723c */ /* 0x040fe20000041870 */
[----:B------:R4:W-:Y:S01]  /*12f30*/  MUFU.EX2 R35, R2 ;  /* 0x0000000200237308 */ /* 0x0009e20000000800 */
[----:B------:R-:W-:Y:S01]  /*12f40*/  MOV R143, R173 ;  /* 0x000000ad008f7202 */ /* 0x000fe20000000f00 */
[----:B------:R-:W-:Y:S01]  /*12f50*/  LDSM.16.MT88.4 R156, [R233+0xd800] ;  /* 0x00d80000e99c783b */ /* 0x000fe20000004200 */
[----:B------:R-:W-:Y:S02]  /*12f60*/  MOV R142, R174 ;  /* 0x000000ae008e7202 */ /* 0x000fe40000000f00 */
[----:B------:R-:W-:Y:S01]  /*12f70*/  MOV R141, R175 ;  /* 0x000000af008d7202 */ /* 0x000fe20000000f00 */
[----:B------:R-:W-:Y:S01]  /*12f80*/  LDSM.16.MT88.4 R204, [R235+0xd800] ;  /* 0x00d80000ebcc783b */ /* 0x000fe20000004200 */
[----:B------:R-:W-:Y:S01]  /*12f90*/  HMMA.16816.F32.BF16 R28, R8, R30, R128 ;  /* 0x0000001e081c723c */ /* 0x000fe20000041880 */
[----:B------:R1:W-:Y:S02]  /*12fa0*/  MUFU.EX2 R32, R0 ;  /* 0x0000000000207308 */ /* 0x0003e40000000800 */
[----:B------:R-:W-:Y:S04]  /*12fb0*/  LDSM.16.MT88.4 R80, [R233+0xf800] ;  /* 0x00f80000e950783b */ /* 0x000fe80000004200 */
[----:B------:R-:W-:Y:S04]  /*12fc0*/  LDSM.16.MT88.4 R96, [R234+0xf800] ;  /* 0x00f80000ea60783b */ /* 0x000fe80000004200 */
[----:B------:R-:W-:Y:S01]  /*12fd0*/  LDSM.16.MT88.4 R112, [R236+0xf800] ;  /* 0x00f80000ec70783b */ /* 0x000fe20000004200 */
[----:B------:R-:W1:Y:S08]  /*12fe0*/  MUFU.EX2 R44, R44 ;  /* 0x0000002c002c7308 */ /* 0x000e700000000800 */
[----:B------:R-:W1:Y:S01]  /*12ff0*/  MUFU.EX2 R37, R37 ;  /* 0x0000002500257308 */ /* 0x000e620000000800 */
[----:B----4-:R-:W-:Y:S01]  /*13000*/  FFMA.FTZ R2, R209, R49, R232 ;  /* 0x00000031d1027223 */ /* 0x010fe200000100e8 */
[----:B------:R-:W-:-:S02]  /*13010*/  MOV R209, R172 ;  /* 0x000000ac00d17202 */ /* 0x000fc40000000f00 */
[----:B------:R-:W-:Y:S01]  /*13020*/  LDSM.16.MT88.4 R172, [R234+0xd800] ;  /* 0x00d80000eaac783b */ /* 0x000fe20000004200 */
[----:B------:R-:W-:Y:S01]  /*13030*/  FADD.FTZ R8, R228, R2 ;  /* 0x00000002e4087221 */ /* 0x000fe20000010000 */
[----:B------:R-:W-:Y:S02]  /*13040*/  MOV R228, R188 ;  /* 0x000000bc00e47202 */ /* 0x000fe40000000f00 */
[----:B------:R-:W-:Y:S01]  /*13050*/  MUFU.EX2 R45, R45 ;  /* 0x0000002d002d7308 */ /* 0x000fe20000000800 */
[----:B---3--:R-:W-:Y:S02]  /*13060*/  FFMA.FTZ R5, R126, R47, R238 ;  /* 0x0000002f7e057223 */ /* 0x008fe400000100ee */
[----:B--2---:R-:W-:Y:S02]  /*13070*/  FFMA.FTZ R4, R127, R48, R237 ;  /* 0x000000307f047223 */ /* 0x004fe400000100ed */
[----:B------:R-:W-:Y:S02]  /*13080*/  FADD.FTZ R10, R211, R5 ;  /* 0x00000005d30a7221 */ /* 0x000fe40000010000 */
[----:B------:R-:W-:-:S02]  /*13090*/  FADD.FTZ R9, R212, R4 ;  /* 0x00000004d4097221 */ /* 0x000fc40000010000 */
[----:B------:R-:W2:Y:S01]  /*130a0*/  LDSM.16.MT88.4 R4, [R235+0xf800] ;  /* 0x00f80000eb04783b */ /* 0x000ea20000004200 */
[----:B-1----:R-:W-:Y:S01]  /*130b0*/  FFMA.FTZ R0, R125, R46, R239 ;  /* 0x0000002e7d007223 */ /* 0x002fe200000100ef */
[----:B------:R-:W-:Y:S02]  /*130c0*/  MOV R212, R189 ;  /* 0x000000bd00d47202 */ /* 0x000fe40000000f00 */
[----:B------:R-:W-:Y:S01]  /*130d0*/  MOV R211, R190 ;  /* 0x000000be00d37202 */ /* 0x000fe20000000f00 */
[----:B------:R-:W-:Y:S01]  /*130e0*/  FADD.FTZ R0, R210, R0 ;  /* 0x00000000d2007221 */ /* 0x000fe20000010000 */
[----:B------:R-:W-:Y:S01]  /*130f0*/  MOV R210, R191 ;  /* 0x000000bf00d27202 */ /* 0x000fe20000000f00 */
[----:B------:R-:W1:Y:S01]  /*13100*/  MUFU.EX2 R41, R41 ;  /* 0x0000002900297308 */ /* 0x000e620000000800 */
[----:B------:R-:W3:Y:S07]  /*13110*/  LDSM.16.MT88.4 R188, [R236+0xd800] ;  /* 0x00d80000ecbc783b */ /* 0x000eee0000004200 */
[----:B------:R-:W-:Y:S08]  /*13120*/  MUFU.EX2 R40, R40 ;  /* 0x0000002800287308 */ /* 0x000ff00000000800 */
[----:B------:R-:W4:Y:S08]  /*13130*/  MUFU.EX2 R39, R39 ;  /* 0x0000002700277308 */ /* 0x000f300000000800 */
[----:B------:R-:W2:Y:S01]  /*13140*/  MUFU.EX2 R34, R34 ;  /* 0x0000002200227308 */ /* 0x000ea20000000800 */
[----:B------:R-:W-:-:S02]  /*13150*/  F2FP.BF16.PACK_AB R128, R51, R44 ;  /* 0x0000002c3380723e */ /* 0x000fc400000010ff */
[----:B------:R-:W-:Y:S02]  /*13160*/  F2FP.BF16.PACK_AB R129, R38, R37 ;  /* 0x000000252681723e */ /* 0x000fe400000010ff */
[----:B------:R-:W-:Y:S02]  /*13170*/  F2FP.BF16.PACK_AB R130, R50, R43 ;  /* 0x0000002b3282723e */ /* 0x000fe400000010ff */
[----:B------:R-:W-:Y:S01]  /*13180*/  F2FP.BF16.PACK_AB R131, R36, R42 ;  /* 0x0000002a2483723e */ /* 0x000fe200000010ff */
[----:B------:R-:W-:Y:S01]  /*13190*/  FADD.FTZ R2, R142, R10 ;  /* 0x0000000a8e027221 */ /* 0x000fe20000010000 */
[----:B-1----:R-:W-:Y:S01]  /*131a0*/  F2FP.BF16.PACK_AB R124, R41, R45 ;  /* 0x0000002d297c723e */ /* 0x002fe200000010ff */
[----:B------:R1:W5:Y:S01]  /*131b0*/  LDL.LU R239, [R1+0xcc] ;  /* 0x0000cc0001ef7983 */ /* 0x0003620000300800 */
[----:B------:R-:W-:Y:S02]  /*131c0*/  F2FP.BF16.PACK_AB R125, R35, R33 ;  /* 0x00000021237d723e */ /* 0x000fe400000010ff */
[----:B----4-:R-:W-:-:S02]  /*131d0*/  F2FP.BF16.PACK_AB R126, R39, R40 ;  /* 0x00000028277e723e */ /* 0x010fc400000010ff */
[----:B--2---:R-:W-:Y:S01]  /*131e0*/  F2FP.BF16.PACK_AB R127, R34, R32 ;  /* 0x00000020227f723e */ /* 0x004fe200000010ff */
[----:B------:R-:W-:Y:S01]  /*131f0*/  FADD.FTZ R0, R141, R0 ;  /* 0x000000008d007221 */ /* 0x000fe20000010000 */
[----:B------:R-:W-:Y:S01]  /*13200*/  HMMA.16816.F32.BF16 R116, R128, R4, R116 ;  /* 0x000000048074723c */ /* 0x000fe20000041874 */
[----:B------:R-:W-:Y:S01]  /*13210*/  FADD.FTZ R2, R211, R2 ;  /* 0x00000002d3027221 */ /* 0x000fe20000010000 */
[----:B------:R1:W5:Y:S01]  /*13220*/  LDL.LU R238, [R1+0xc8] ;  /* 0x0000c80001ee7983 */ /* 0x0003620000300800 */
[----:B------:R-:W-:-:S05]  /*13230*/  FADD.FTZ R0, R210, R0 ;  /* 0x00000000d2007221 */ /* 0x000fca0000010000 */
[----:B------:R-:W-:Y:S01]  /*13240*/  HMMA.16816.F32.BF16 R120, R124, R4, R120 ;  /* 0x000000047c78723c */ /* 0x000fe20000041878 */
[----:B------:R-:W-:Y:S01]  /*13250*/  FADD.FTZ R2, R250, R2 ;  /* 0x00000002fa027221 */ /* 0x000fe20000010000 */
[----:B------:R1:W5:Y:S05]  /*13260*/  LDL.LU R237, [R1+0xc4] ;  /* 0x0000c40001ed7983 */ /* 0x00036a0000300800 */
[----:B------:R-:W-:Y:S01]  /*13270*/  FADD.FTZ R5, R143, R9 ;  /* 0x000000098f057221 */ /* 0x000fe20000010000 */
[----:B------:R-:W-:Y:S01]  /*13280*/  HMMA.16816.F32.BF16 R148, R128, R156, R148 ;  /* 0x0000009c8094723c */ /* 0x000fe20000041894 */
[----:B------:R-:W-:Y:S01]  /*13290*/  FADD.FTZ R4, R209, R8 ;  /* 0x00000008d1047221 */ /* 0x000fe20000010000 */
[----:B------:R1:W5:Y:S01]  /*132a0*/  LDL.LU R232, [R1+0xc0] ;  /* 0x0000c00001e87983 */ /* 0x0003620000300800 */
[----:B------:R-:W-:-:S02]  /*132b0*/  FADD.FTZ R5, R212, R5 ;  /* 0x00000005d4057221 */ /* 0x000fc40000010000 */
[----:B------:R-:W-:Y:S02]  /*132c0*/  FADD.FTZ R8, R228, R4 ;  /* 0x00000004e4087221 */ /* 0x000fe40000010000 */
[----:B------:R-:W-:Y:S02]  /*132d0*/  FADD.FTZ R4, R227, R0 ;  /* 0x00000000e3047221 */ /* 0x000fe40000010000 */
[----:B------:R-:W-:Y:S02]  /*132e0*/  FADD.FTZ R0, R246, R5 ;  /* 0x00000005f6007221 */ /* 0x000fe40000010000 */
[----:B------:R-:W-:Y:S01]  /*132f0*/  FADD.FTZ R5, R229, R8 ;  /* 0x00000008e5057221 */ /* 0x000fe20000010000 */
[----:B------:R-:W-:Y:S01]  /*13300*/  HMMA.16816.F32.BF16 R144, R124, R156, R144 ;  /* 0x0000009c7c90723c */ /* 0x000fe20000041890 */
[----:B------:R-:W-:Y:S02]  /*13310*/  FADD.FTZ R4, R219, R4 ;  /* 0x00000004db047221 */ /* 0x000fe40000010000 */
[----:B------:R-:W-:-:S02]  /*13320*/  FADD.FTZ R2, R251, R2 ;  /* 0x00000002fb027221 */ /* 0x000fc40000010000 */
[----:B------:R-:W-:-:S03]  /*13330*/  FADD.FTZ R0, R247, R0 ;  /* 0x00000000f7007221 */ /* 0x000fc60000010000 */
[----:B------:R-:W-:Y:S01]  /*13340*/  HMMA.16816.F32.BF16 R152, R124, R158, R152 ;  /* 0x0000009e7c98723c */ /* 0x000fe20000041898 */
[----:B------:R-:W-:-:S07]  /*13350*/  FADD.FTZ R5, R230, R5 ;  /* 0x00000005e6057221 */ /* 0x000fce0000010000 */
[C---:B------:R-:W-:Y:S08]  /*13360*/  HMMA.16816.F32.BF16 R164, R124.reuse, R172, R164 ;  /* 0x000000ac7ca4723c */ /* 0x040ff000000418a4 */
        /* <DEDUP_REMOVED lines=72> */
.L_x_243:
[----:B-1----:R-:W-:-:S12]  /*137f0*/  UIADD3 UR8, UR21, -0x1, URZ ;  /* 0xffffffff15087890 */ /* 0x002fd8000fffe03f */
.L_x_250:
[----:B------:R-:W-:-:S13]  /*13800*/  ISETP.LE.AND P0, PT, RZ, UR8, PT ;  /* 0x00000008ff007c0c */ /* 0x000fda000bf03270 */
[----:B------:R-:W-:Y:S05]  /*13810*/  @!P0 BRA `(.L_x_251) ;  /* 0x00004e9000008947 */ /* 0x000fea0003800000 */
[----:B------:R-:W2:Y:S01]  /*13820*/  LDL.64 R8, [R1+0x90] ;  /* 0x0000900001087983 */ /* 0x000ea20000100a00 */
[----:B-----5:R-:W-:Y:S01]  /*13830*/  MOV R139, R3 ;  /* 0x00000003008b7202 */ /* 0x020fe20000000f00 */
[----:B------:R-:W-:Y:S02]  /*13840*/  IMAD.MOV.U32 R137, RZ, RZ, R135 ;  /* 0x000000ffff897224 */ /* 0x000fe400078e0087 */
[----:B-1----:R-:W3:Y:S01]  /*13850*/  LDL R0, [R1+0x98] ;  /* 0x0000980001007983 */ /* 0x002ee20000100800 */
        /* <DEDUP_REMOVED lines=10> */
.L_x_254:
        /* <DEDUP_REMOVED lines=24> */
[----:B------:R-:W-:Y:S01]  /*13a80*/  @!P3 LEA R16, P6, R2, c[0x0][0x168], 0x1 ;  /* 0x00005a000210ba11 */ /* 0x000fe200078c08ff */
        /* <DEDUP_REMOVED lines=15> */
[----:B------:R-:W-:Y:S02]  /*13b80*/  @!P3 LEA R10, P6, R0, c[0x0][0x168], 0x1 ;  /* 0x00005a00000aba11 */ /* 0x000fe400078c08ff */
[----:B------:R-:W-:Y:S01]  /*13b90*/  IADD3.X R2, R4, UR11, RZ, P5, !PT ;  /* 0x0000000b04027c10 */ /* 0x000fe2000affe4ff */
[----:B------:R1:W-:Y:S01]  /*13ba0*/  @P2 STS.128 [R244+0xa800], RZ ;  /* 0x00a800fff4002388 */ /* 0x0003e20000000c00 */
[C---:B------:R-:W-:Y:S02]  /*13bb0*/  IADD3 R3, P0, R0.reuse, UR7, RZ ;  /* 0x0000000700037c10 */ /* 0x040fe4000ff1e0ff */
[C-C-:B------:R-:W-:Y:S01]  /*13bc0*/  @!P3 LEA.HI.X R11, R0.reuse, c[0x0][0x16c], R2.reuse, 0x1, P6 ;  /* 0x00005b00000bba11 */ /* 0x140fe200030f0c02 */
[----:B------:R-:W-:Y:S01]  /*13bd0*/  @!PT LDS RZ, [RZ] ;  /* 0x00000000fffff984 */ /* 0x000fe20000000800 */
[----:B------:R-:W-:Y:S01]  /*13be0*/  @!PT LDS RZ, [RZ] ;  /* 0x00000000fffff984 */ /* 0x000fe20000000800 */
[----:B------:R-:W-:Y:S01]  /*13bf0*/  @!PT LDS RZ, [RZ] ;  /* 0x00000000fffff984 */ /* 0x000fe20000000800 */
[----:B------:R1:W-:Y:S01]  /*13c00*/  @!P2 LDGSTS.E.BYPASS.LTC128B.128 [R244+0xa800], [R12.64+0x80] ;  /* 0x0a8000800cf4afae */ /* 0x0003e2000b901d52 */
[C---:B------:R-:W-:Y:S02]  /*13c10*/  @!P3 LEA R8, P5, R3.reuse, c[0x0][0x168], 0x1 ;  /* 0x00005a000308ba11 */ /* 0x040fe400078a08ff */
[----:B--2---:R-:W-:Y:S01]  /*13c20*/  @!P2 LEA R6, P1, R0, c[0x0][0x168], 0x1 ;  /* 0x00005a000006aa11 */ /* 0x004fe200078208ff */
[----:B------:R1:W-:Y:S01]  /*13c30*/  @P3 STS.128 [R244+0x9000], RZ ;  /* 0x009000fff4003388 */ /* 0x0003e20000000c00 */
[----:B------:R-:W-:Y:S02]  /*13c40*/  IADD3.X R5, R2, UR11, RZ, P0, !PT ;  /* 0x0000000b02057c10 */ /* 0x000fe400087fe4ff */
[----:B------:R-:W-:Y:S01]  /*13c50*/  @!P2 LEA.HI.X R7, R0, c[0x0][0x16c], R2, 0x1, P1 ;  /* 0x00005b000007aa11 */ /* 0x000fe200008f0c02 */
[----:B------:R-:W-:Y:S01]  /*13c60*/  @!PT LDS RZ, [RZ] ;  /* 0x00000000fffff984 */ /* 0x000fe20000000800 */
[----:B------:R-:W-:Y:S01]  /*13c70*/  @!PT LDS RZ, [RZ] ;  /* 0x00000000fffff984 */ /* 0x000fe20000000800 */
[----:B------:R-:W-:Y:S01]  /*13c80*/  @!PT LDS RZ, [RZ] ;  /* 0x00000000fffff984 */ /* 0x000fe20000000800 */
[----:B------:R1:W-:Y:S01]  /*13c90*/  @!P3 LDGSTS.E.BYPASS.LTC128B.128 [R244+0x9000], [R10.64] ;  /* 0x090000000af4bfae */ /* 0x0003e2000b901d52 */
[C-C-:B------:R-:W-:Y:S02]  /*13ca0*/  @!P3 LEA.HI.X R9, R3.reuse, c[0x0][0x16c], R5.reuse, 0x1, P5 ;  /* 0x00005b000309ba11 */ /* 0x140fe400028f0c05 */
[C---:B------:R-:W-:Y:S01]  /*13cb0*/  @!P2 LEA R4, P0, R3.reuse, c[0x0][0x168], 0x1 ;  /* 0x00005a000304aa11 */ /* 0x040fe200078008ff */
        /* <DEDUP_REMOVED lines=18> */
.L_x_252:
[----:B------:R-:W2:Y:S01]  /*13de0*/  LDL.64 R4, [R1+0x88] ;  /* 0x0000880001047983 */ /* 0x000ea20000100a00 */
[----:B------:R-:W-:Y:S04]  /*13df0*/  DEPBAR.LE SB0, 0x0 ;  /* 0x000080000000791a */ /* 0x000fe80000000000 */
[----:B-1----:R-:W-:Y:S01]  /*13e00*/  MOV R2, UR8 ;  /* 0x0000000800027c02 */ /* 0x002fe20008000f00 */
[----:B------:R-:W-:Y:S01]  /*13e10*/  BAR.SYNC.DEFER_BLOCKING 0x0 ;  /* 0x0000000000007b1d */ /* 0x000fe20000010000 */
[----:B------:R-:W-:Y:S02]  /*13e20*/  USHF.R.S32.HI UR5, URZ, 0x1f, UR8 ;  /* 0x0000001f3f057899 */ /* 0x000fe40008011408 */
[----:B------:R-:W-:Y:S04]  /*13e30*/  UIMAD UR4, UR12, UR8, URZ ;  /* 0x000000080c0472a4 */ /* 0x000fe8000f8e023f */
        /* <DEDUP_REMOVED lines=14> */
[----:B------:R-:W-:Y:S02]  /*13f20*/  IADD3.X R2, R0, UR9, RZ, P1, !PT ;  /* 0x0000000900027c10 */ /* 0x000fe40008ffe4ff */
[C---:B------:R-:W-:Y:S01]  /*13f30*/  @!P2 LEA R12, P0, R3.reuse, c[0x0][0x170], 0x1 ;  /* 0x00005c00030caa11 */ /* 0x040fe200078008ff */
[----:B------:R-:W-:Y:S01]  /*13f40*/  @P2 STS.128 [R244+0xe000], RZ ;  /* 0x00e000fff4002388 */ /* 0x000fe20000000c00 */
[C-C-:B------:R-:W-:Y:S02]  /*13f50*/  @!P3 LEA.HI.X R15, R3.reuse, c[0x0][0x174], R2.reuse, 0x1, P4 ;  /* 0x00005d00030fba11 */ /* 0x140fe400020f0c02 */
[C---:B------:R-:W-:Y:S02]  /*13f60*/  @!P2 LEA.HI.X R13, R3.reuse, c[0x0][0x174], R2, 0x1, P0 ;  /* 0x00005d00030daa11 */ /* 0x040fe400000f0c02 */
[----:B------:R-:W-:Y:S03]  /*13f70*/  IADD3 R0, P1, R3, UR14, RZ ;  /* 0x0000000e03007c10 */ /* 0x000fe6000ff3e0ff */
[----:B------:R-:W-:Y:S01]  /*13f80*/  @!PT LDS RZ, [RZ] ;  /* 0x00000000fffff984 */ /* 0x000fe20000000800 */
[----:B------:R-:W-:Y:S01]  /*13f90*/  @!PT LDS RZ, [RZ] ;  /* 0x00000000fffff984 */ /* 0x000fe20000000800 */
[----:B------:R-:W-:Y:S01]  /*13fa0*/  @!PT LDS RZ, [RZ] ;  /* 0x00000000fffff984 */ /* 0x000fe20000000800 */
[----:B------:R2:W-:Y:S01]  /*13fb0*/  @!P2 LDGSTS.E.BYPASS.LTC128B.128 [R244+0xe000], [R16.64+0x80] ;  /* 0x0e00008010f4afae */ /* 0x0005e2000b901d52 */
[----:B------:R-:W-:Y:S02]  /*13fc0*/  @!P3 LEA R10, P5, R0, c[0x0][0x170], 0x1 ;  /* 0x00005c00000aba11 */ /* 0x000fe400078a08ff */
[----:B------:R-:W-:Y:S02]  /*13fd0*/  IADD3.X R3, R2, UR9, RZ, P1, !PT ;  /* 0x0000000902037c10 */ /* 0x000fe40008ffe4ff */
[C---:B------:R-:W-:Y:S02]  /*13fe0*/  @!P2 LEA R6, P1, R0.reuse, c[0x0][0x170], 0x1 ;  /* 0x00005c000006aa11 */ /* 0x040fe400078208ff */
[C-C-:B------:R-:W-:Y:S01]  /*13ff0*/  @!P3 LEA.HI.X R11, R0.reuse, c[0x0][0x174], R3.reuse, 0x1, P5 ;  /* 0x00005d00000bba11 */ /* 0x140fe200028f0c03 */
[----:B------:R-:W-:Y:S01]  /*14000*/  @P3 STS.128 [R244+0xc800], RZ ;  /* 0x00c800fff4003388 */ /* 0x000fe20000000c00 */
[C---:B------:R-:W-:Y:S02]  /*14010*/  @!P2 LEA.HI.X R7, R0.reuse, c[0x0][0x174], R3, 0x1, P1 ;  /* 0x00005d000007aa11 */ /* 0x040fe400008f0c03 */
[----:B------:R-:W-:Y:S04]  /*14020*/  IADD3 R2, P0, R0, UR14, RZ ;  /* 0x0000000e00027c10 */ /* 0x000fe8000ff1e0ff */
[C---:B------:R-:W-:Y:S01]  /*14030*/  @!P3 LEA R8, P4, R2.reuse, c[0x0][0x170], 0x1 ;  /* 0x00005c000208ba11 */ /* 0x040fe200078808ff */
[----:B------:R-:W-:Y:S01]  /*14040*/  @!PT LDS RZ, [RZ] ;  /* 0x00000000fffff984 */ /* 0x000fe20000000800 */
[----:B------:R-:W-:Y:S01]  /*14050*/  @!PT LDS RZ, [RZ] ;  /* 0x00000000fffff984 */ /* 0x000fe20000000800 */
[----:B------:R-:W-:Y:S01]  /*14060*/  @!PT LDS RZ, [RZ] ;  /* 0x00000000fffff984 */ /* 0x000fe20000000800 */
[----:B------:R3:W-:Y:S01]  /*14070*/  @!P3 LDGSTS.E.BYPASS.LTC128B.128 [R244+0xc800], [R14.64] ;  /* 0x0c8000000ef4bfae */ /* 0x0007e2000b901d52 */
[----:B-1----:R-:W-:Y:S02]  /*14080*/  IADD3.X R5, R3, UR9, RZ, P0, !PT ;  /* 0x0000000903057c10 */ /* 0x002fe400087fe4ff */
[C---:B------:R-:W-:Y:S02]  /*14090*/  @!P2 LEA R4, P0, R2.reuse, c[0x0][0x170], 0x1 ;  /* 0x00005c000204aa11 */ /* 0x040fe400078008ff */
[C-C-:B------:R-:W-:Y:S02]  /*140a0*/  @!P3 LEA.HI.X R9, R2.reuse, c[0x0][0x174], R5.reuse, 0x1, P4 ;  /* 0x00005d000209ba11 */ /* 0x140fe400020f0c05 */
[----:B------:R-:W-:Y:S01]  /*140b0*/  @!P2 LEA.HI.X R5, R2, c[0x0][0x174], R5, 0x1, P0 ;  /* 0x00005d000205aa11 */ /* 0x000fe200000f0c05 */
[----:B------:R-:W-:Y:S01]  /*140c0*/  @P2 STS.128 [R244+0xe800], RZ ;  /* 0x00e800fff4002388 */ /* 0x000fe20000000c00 */
[----:B------:R-:W-:Y:S07]  /*140d0*/  ISETP.LT.AND P4, PT, RZ, UR8, PT ;  /* 0x00000008ff007c0c */ /* 0x000fee000bf81270 */
[----:B------:R-:W-:Y:S01]  /*140e0*/  @!PT LDS RZ, [RZ] ;  /* 0x00000000fffff984 */ /* 0x000fe20000000800 */
[----:B------:R-:W-:Y:S01]  /*140f0*/  @!PT LDS RZ, [RZ] ;  /* 0x00000000fffff984 */ /* 0x000fe20000000800 */
[----:B------:R-:W-:Y:S01]  /*14100*/  @!PT LDS RZ, [RZ] ;  /* 0x00000000fffff984 */ /* 0x000fe20000000800 */
[----:B------:R3:W-:Y:S08]  /*14110*/  @!P2 LDGSTS.E.BYPASS.LTC128B.128 [R244+0xe800], [R12.64+0x80] ;  /* 0x0e8000800cf4afae */ /* 0x0007f0000b901d52 */
[----:B------:R-:W-:Y:S08]  /*14120*/  @P3 STS.128 [R244+0xd000], RZ ;  /* 0x00d000fff4003388 */ /* 0x000ff00000000c00 */
[----:B------:R-:W-:Y:S01]  /*14130*/  @!PT LDS RZ, [RZ] ;  /* 0x00000000fffff984 */ /* 0x000fe20000000800 */
[----:B------:R-:W-:Y:S01]  /*14140*/  @!PT LDS RZ, [RZ] ;  /* 0x00000000fffff984 */ /* 0x000fe20000000800 */
[----:B------:R-:W-:Y:S01]  /*14150*/  @!PT LDS RZ, [RZ] ;  /* 0x00000000fffff984 */ /* 0x000fe20000000800 */
[----:B------:R1:W-:Y:S08]  /*14160*/  @!P3 LDGSTS.E.BYPASS.LTC128B.128 [R244+0xd000], [R10.64] ;  /* 0x0d0000000af4bfae */ /* 0x0003f0000b901d52 */
[----:B------:R-:W-:Y:S08]  /*14170*/  @P2 STS.128 [R244+0xf000], RZ ;  /* 0x00f000fff4002388 */ /* 0x000ff00000000c00 */
        /* <DEDUP_REMOVED lines=14> */
[----:B------:R-:W-:Y:S08]  /*14260*/  LDSM.16.M88.4 R64, [R240] ;  /* 0x00000000f040783b */ /* 0x000ff00000000200 */
[----:B--2---:R-:W4:Y:S08]  /*14270*/  LDSM.16.M88.4 R16, [R232+0x8000] ;  /* 0x00800000e810783b */ /* 0x004f300000000200 */
[----:B------:R-:W1:Y:S08]  /*14280*/  LDSM.16.M88.4 R60, [R240+0x2000] ;  /* 0x00200000f03c783b */ /* 0x000e700000000200 */
[----:B------:R-:W2:Y:S08]  /*14290*/  LDSM.16.M88.4 R32, [R232+0x8800] ;  /* 0x00880000e820783b */ /* 0x000eb00000000200 */
[----:B------:R-:W0:Y:S08]  /*142a0*/  LDGDEPBAR ;  /* 0x00000000000079af */ /* 0x000e300000000000 */
[----:B------:R-:W5:Y:S01]  /*142b0*/  LDSM.16.M88.4 R48, [R232+0x9000] ;  /* 0x00900000e830783b */ /* 0x000f620000000200 */
[-C--:B----4-:R-:W-:Y:S07]  /*142c0*/  HMMA.16816.F32.BF16 R4, R64, R16.reuse, RZ ;  /* 0x000000104004723c */ /* 0x090fee00000418ff */
[----:B------:R-:W4:Y:S01]  /*142d0*/  LDSM.16.M88.4 R140, [R232+0x9800] ;  /* 0x00980000e88c783b */ /* 0x000f220000000200 */
[C---:B-1----:R-:W-:Y:S07]  /*142e0*/  HMMA.16816.F32.BF16 R8, R60.reuse, R16, RZ ;  /* 0x000000103c08723c */ /* 0x042fee00000418ff */
[----:B------:R-:W-:Y:S01]  /*142f0*/  LDSM.16.M88.4 R208, [R241] ;  /* 0x00000000f1d0783b */ /* 0x000fe20000000200 */
[-C--:B---3--:R-:W-:Y:S07]  /*14300*/  HMMA.16816.F32.BF16 R12, R60, R18.reuse, RZ ;  /* 0x000000123c0c723c */ /* 0x088fee00000418ff */
[----:B------:R-:W1:Y:S01]  /*14310*/  LDSM.16.M88.4 R212, [R239] ;  /* 0x00000000efd4783b */ /* 0x000e620000000200 */
[C---:B------:R-:W-:Y:S07]  /*14320*/  HMMA.16816.F32.BF16 R16, R64.reuse, R18, RZ ;  /* 0x000000124010723c */ /* 0x040fee00000418ff */
[----:B------:R-:W3:Y:S01]  /*14330*/  LDSM.16.M88.4 R216, [R241+0x2000] ;  /* 0x00200000f1d8783b */ /* 0x000ee20000000200 */
[-C--:B--2---:R-:W-:Y:S07]  /*14340*/  HMMA.16816.F32.BF16 R20, R64, R32.reuse, RZ ;  /* 0x000000204014723c */ /* 0x084fee00000418ff */
[----:B------:R-:W2:Y:S01]  /*14350*/  LDSM.16.M88.4 R220, [R239+0x800] ;  /* 0x00080000efdc783b */ /* 0x000ea20000000200 */
[C---:B------:R-:W-:Y:S07]  /*14360*/  HMMA.16816.F32.BF16 R24, R60.reuse, R32, RZ ;  /* 0x000000203c18723c */ /* 0x040fee00000418ff */
[----:B------:R-:W1:Y:S01]  /*14370*/  LDSM.16.M88.4 R224, [R239+0x1000] ;  /* 0x00100000efe0783b */ /* 0x000e620000000200 */
[-C--:B------:R-:W-:Y:S07]  /*14380*/  HMMA.16816.F32.BF16 R28, R60, R34.reuse, RZ ;  /* 0x000000223c1c723c */ /* 0x080fee00000418ff */
[----:B------:R-:W1:Y:S01]  /*14390*/  LDSM.16.M88.4 R228, [R239+0x1800] ;  /* 0x00180000efe4783b */ /* 0x000e620000000200 */
[C---:B------:R-:W-:Y:S08]  /*143a0*/  HMMA.16816.F32.BF16 R32, R64.reuse, R34, RZ ;  /* 0x000000224020723c */ /* 0x040ff000000418ff */
[-C--:B-----5:R-:W-:Y:S08]  /*143b0*/  HMMA.16816.F32.BF16 R36, R64, R48.reuse, RZ ;  /* 0x000000304024723c */ /* 0x0a0ff000000418ff */
[C---:B------:R-:W-:Y:S08]  /*143c0*/  HMMA.16816.F32.BF16 R40, R60.reuse, R48, RZ ;  /* 0x000000303c28723c */ /* 0x040ff000000418ff */
[-C--:B------:R-:W-:Y:S08]  /*143d0*/  HMMA.16816.F32.BF16 R44, R60, R50.reuse, RZ ;  /* 0x000000323c2c723c */ /* 0x080ff000000418ff */
[C---:B------:R-:W-:Y:S08]  /*143e0*/  HMMA.16816.F32.BF16 R48, R64.reuse, R50, RZ ;  /* 0x000000324030723c */ /* 0x040ff000000418ff */
[-C--:B----4-:R-:W-:Y:S08]  /*143f0*/  HMMA.16816.F32.BF16 R52, R64, R140.reuse, RZ ;  /* 0x0000008c4034723c */ /* 0x090ff000000418ff */
[C---:B------:R-:W-:Y:S08]  /*14400*/  HMMA.16816.F32.BF16 R56, R60.reuse, R140, RZ ;  /* 0x0000008c3c38723c */ /* 0x040ff000000418ff */
[-C--:B------:R-:W-:Y:S08]  /*14410*/  HMMA.16816.F32.BF16 R60, R60, R142.reuse, RZ ;  /* 0x0000008e3c3c723c */ /* 0x080ff000000418ff */
[----:B------:R-:W-:Y:S01]  /*14420*/  HMMA.16816.F32.BF16 R64, R64, R142, RZ ;  /* 0x0000008e4040723c */ /* 0x000fe200000418ff */
[----:B------:R-:W-:Y:S07]  /*14430*/  LDSM.16.M88.4 R140, [R243] ;  /* 0x00000000f38c783b */ /* 0x000fee0000000200 */
[-C--:B-1----:R-:W-:Y:S08]  /*14440*/  HMMA.16816.F32.BF16 R4, R208, R212.reuse, R4 ;  /* 0x000000d4d004723c */ /* 0x082ff00000041804 */
[C---:B---3--:R-:W-:Y:S08]  /*14450*/  HMMA.16816.F32.BF16 R8, R216.reuse, R212, R8 ;  /* 0x000000d4d808723c */ /* 0x048ff00000041808 */
[-C--:B------:R-:W-:Y:S08]  /*14460*/  HMMA.16816.F32.BF16 R12, R216, R214.reuse, R12 ;  /* 0x000000d6d80c723c */ /* 0x080ff0000004180c */
[C---:B------:R-:W-:Y:S01]  /*14470*/  HMMA.16816.F32.BF16 R16, R208.reuse, R214, R16 ;  /* 0x000000d6d010723c */ /* 0x040fe20000041810 */
[----:B------:R-:W1:Y:S07]  /*14480*/  LDSM.16.M88.4 R212, [R238+0x8000] ;  /* 0x00800000eed4783b */ /* 0x000e6e0000000200 */
[-C--:B--2---:R-:W-:Y:S08]  /*14490*/  HMMA.16816.F32.BF16 R20, R208, R220.reuse, R20 ;  /* 0x000000dcd014723c */ /* 0x084ff00000041814 */
        /* <DEDUP_REMOVED lines=14> */
[----:B------:R-:W4:Y:S07]  /*14580*/  LDSM.16.M88.4 R208, [R238+0x9800] ;  /* 0x00980000eed0783b */ /* 0x000f2e0000000200 */
[-C--:B-1----:R-:W-:Y:S01]  /*14590*/  HMMA.16816.F32.BF16 R4, R140, R212.reuse, R4 ;  /* 0x000000d48c04723c */ /* 0x082fe20000041804 */
[----:B------:R-:W-:Y:S07]  /*145a0*/  LDSM.16.M88.4 R228, [R237+0x1000] ;  /* 0x00100000ede4783b */ /* 0x000fee0000000200 */
        /* <DEDUP_REMOVED lines=41> */
[----:B------:R-:W5:Y:S07]  /*14840*/  LDSM.16.M88.4 R140, [R232+0xb800] ;  /* 0x00b80000e88c783b */ /* 0x000f6e0000000200 */
        /* <DEDUP_REMOVED lines=11> */
[-C--:B----4-:R-:W-:Y:S08]  /*14900*/  HMMA.16816.F32.BF16 R36, R208, R224.reuse, R36 ;  /* 0x000000e0d024723c */ /* 0x090ff00000041824 */
[C---:B------:R-:W-:Y:S08]  /*14910*/  HMMA.16816.F32.BF16 R40, R220.reuse, R224, R40 ;  /* 0x000000e0dc28723c */ /* 0x040ff00000041828 */
[-C--:B------:R-:W-:Y:S08]  /*14920*/  HMMA.16816.F32.BF16 R44, R220, R226.reuse, R44 ;  /* 0x000000e2dc2c723c */ /* 0x080ff0000004182c */
[C---:B------:R-:W-:Y:S01]  /*14930*/  HMMA.16816.F32.BF16 R48, R208.reuse, R226, R48 ;  /* 0x000000e2d030723c */ /* 0x040fe20000041830 */
[----:B------:R-:W3:Y:S07]  /*14940*/  LDSM.16.M88.4 R224, [R239+0x2800] ;  /* 0x00280000efe0783b */ /* 0x000eee0000000200 */
[-C--:B-----5:R-:W-:Y:S08]  /*14950*/  HMMA.16816.F32.BF16 R52, R208, R140.reuse, R52 ;  /* 0x0000008cd034723c */ /* 0x0a0ff00000041834 */
[C---:B------:R-:W-:Y:S08]  /*14960*/  HMMA.16816.F32.BF16 R56, R220.reuse, R140, R56 ;  /* 0x0000008cdc38723c */ /* 0x040ff00000041838 */
[-C--:B------:R-:W-:Y:S01]  /*14970*/  HMMA.16816.F32.BF16 R60, R220, R142.reuse, R60 ;  /* 0x0000008edc3c723c */ /* 0x080fe2000004183c */
[----:B------:R-:W-:Y:S07]  /*14980*/  LDSM.16.M88.4 R220, [R238+0xa000] ;  /* 0x00a00000eedc783b */ /* 0x000fee0000000200 */
[----:B------:R-:W-:Y:S01]  /*14990*/  HMMA.16816.F32.BF16 R64, R208, R142, R64 ;  /* 0x0000008ed040723c */ /* 0x000fe20000041840 */
[----:B------:R-:W4:Y:S07]  /*149a0*/  LDSM.16.M88.4 R140, [R239+0x3000] ;  /* 0x00300000ef8c783b */ /* 0x000f2e0000000200 */
        /* <DEDUP_REMOVED lines=10> */
[----:B------:R-:W3:Y:S07]  /*14a50*/  LDSM.16.M88.4 R224, [R243+0x6000] ;  /* 0x00600000f3e0783b */ /* 0x000eee0000000200 */
[-C--:B----4-:R-:W-:Y:S08]  /*14a60*/  HMMA.16816.F32.BF16 R36, R212, R140.reuse, R36 ;  /* 0x0000008cd424723c */ /* 0x090ff00000041824 */
[C---:B------:R-:W-:Y:S08]  /*14a70*/  HMMA.16816.F32.BF16 R40, R228.reuse, R140, R40 ;  /* 0x0000008ce428723c */ /* 0x040ff00000041828 */
[-C--:B------:R-:W-:Y:S08]  /*14a80*/  HMMA.16816.F32.BF16 R44, R228, R142.reuse, R44 ;  /* 0x0000008ee42c723c */ /* 0x080ff0000004182c */
[C---:B------:R-:W-:Y:S01]  /*14a90*/  HMMA.16816.F32.BF16 R48, R212.reuse, R142, R48 ;  /* 0x0000008ed430723c */ /* 0x040fe20000041830 */
[----:B------:R-:W4:Y:S07]  /*14aa0*/  LDSM.16.M88.4 R140, [R238+0xa800] ;  /* 0x00a80000ee8c783b */ /* 0x000f2e0000000200 */
[-C--:B-1----:R-:W-:Y:S08]  /*14ab0*/  HMMA.16816.F32.BF16 R52, R212, R208.reuse, R52 ;  /* 0x000000d0d434723c */ /* 0x082ff00000041834 */
[C---:B------:R-:W-:Y:S08]  /*14ac0*/  HMMA.16816.F32.BF16 R56, R228.reuse, R208, R56 ;  /* 0x000000d0e438723c */ /* 0x040ff00000041838 */
[-C--:B------:R-:W-:Y:S01]  /*14ad0*/  HMMA.16816.F32.BF16 R60, R228, R210.reuse, R60 ;  /* 0x000000d2e43c723c */ /* 0x080fe2000004183c */
[----:B------:R-:W-:Y:S07]  /*14ae0*/  LDSM.16.M88.4 R228, [R237+0x2000] ;  /* 0x00200000ede4783b */ /* 0x000fee0000000200 */
[----:B------:R-:W-:Y:S01]  /*14af0*/  HMMA.16816.F32.BF16 R64, R212, R210, R64 ;  /* 0x000000d2d440723c */ /* 0x000fe20000041840 */
[----:B------:R-:W1:Y:S07]  /*14b00*/  LDSM.16.M88.4 R208, [R238+0xb000] ;  /* 0x00b00000eed0783b */ /* 0x000e6e0000000200 */
[-C--:B--2---:R-:W-:Y:S01]  /*14b10*/  HMMA.16816.F32.BF16 R4, R216, R220.reuse, R4 ;  /* 0x000000dcd804723c */ /* 0x084fe20000041804 */
[----:B------:R-:W2:Y:S07]  /*14b20*/  LDSM.16.M88.4 R212, [R238+0xb800] ;  /* 0x00b80000eed4783b */ /* 0x000eae0000000200 */
[C---:B---3--:R-:W-:Y:S08]  /*14b30*/  HMMA.16816.F32.BF16 R8, R224.reuse, R220, R8 ;  /* 0x000000dce008723c */ /* 0x048ff00000041808 */
        /* <DEDUP_REMOVED lines=10> */
[-C--:B------:R-:W-:Y:S08]  /*14be0*/  HMMA.16816.F32.BF16 R44, R224, R210.reuse, R44 ;  /* 0x000000d2e02c723c */ /* 0x080ff0000004182c */
[C---:B------:R-:W-:Y:S08]  /*14bf0*/  HMMA.16816.F32.BF16 R48, R216.reuse, R210, R48 ;  /* 0x000000d2d830723c */ /* 0x040ff00000041830 */
[-C--:B--2---:R-:W-:Y:S08]  /*14c00*/  HMMA.16816.F32.BF16 R52, R216, R212.reuse, R52 ;  /* 0x000000d4d834723c */ /* 0x084ff00000041834 */
[C---:B------:R-:W-:Y:S08]  /*14c10*/  HMMA.16816.F32.BF16 R56, R224.reuse, R212, R56 ;  /* 0x000000d4e038723c */ /* 0x040ff00000041838 */
[-C--:B------:R-:W-:Y:S08]  /*14c20*/  HMMA.16816.F32.BF16 R60, R224, R214.reuse, R60 ;  /* 0x000000d6e03c723c */ /* 0x080ff0000004183c */
[----:B------:R-:W-:Y:S08]  /*14c30*/  HMMA.16816.F32.BF16 R64, R216, R214, R64 ;  /* 0x000000d6d840723c */ /* 0x000ff00000041840 */
[-C--:B---3--:R-:W-:Y:S08]  /*14c40*/  HMMA.16816.F32.BF16 R4, R220, R228.reuse, R4 ;  /* 0x000000e4dc04723c */ /* 0x088ff00000041804 */
[C---:B----4-:R-:W-:Y:S08]  /*14c50*/  HMMA.16816.F32.BF16 R8, R140.reuse, R228, R8 ;  /* 0x000000e48c08723c */ /* 0x050ff00000041808 */
        /* <DEDUP_REMOVED lines=22> */
[----:B------:R-:W-:Y:S10]  /*14dc0*/  MUFU.TANH R213, R8 ;  /* 0x0000000800d57308 */ /* 0x000ff40000002400 */
[----:B------:R-:W-:Y:S01]  /*14dd0*/  MUFU.TANH R224, R9 ;  /* 0x0000000900e07308 */ /* 0x000fe20000002400 */
[----:B-1----:R-:W1:Y:S09]  /*14de0*/  LDSM.16.M88.4 R4, [R237+0x2800] ;  /* 0x00280000ed04783b */ /* 0x002e720000000200 */
[----:B------:R-:W-:Y:S10]  /*14df0*/  MUFU.TANH R212, R10 ;  /* 0x0000000a00d47308 */ /* 0x000ff40000002400 */
[----:B------:R2:W-:Y:S10]  /*14e00*/  MUFU.TANH R225, R11 ;  /* 0x0000000b00e17308 */ /* 0x0005f40000002400 */
[----:B------:R-:W-:Y:S10]  /*14e10*/  MUFU.TANH R214, R12 ;  /* 0x0000000c00d67308 */ /* 0x000ff40000002400 */
[----:B------:R-:W-:Y:S01]  /*14e20*/  MUFU.TANH R219, R13 ;  /* 0x0000000d00db7308 */ /* 0x000fe20000002400 */
[----:B--2---:R-:W2:Y:S01]  /*14e30*/  LDSM.16.M88.4 R8, [R237+0x3000] ;  /* 0x00300000ed08783b */ /* 0x004ea20000000200 */
[-C--:B-1----:R-:W-:Y:S08]  /*14e40*/  HMMA.16816.F32.BF16 R20, R220, R4.reuse, R20 ;  /* 0x00000004dc14723c */ /* 0x082ff00000041814 */
[----:B------:R-:W-:Y:S01]  /*14e50*/  MUFU.TANH R218, R14 ;  /* 0x0000000e00da7308 */ /* 0x000fe20000002400 */
[C---:B------:R-:W-:Y:S09]  /*14e60*/  HMMA.16816.F32.BF16 R24, R140.reuse, R4, R24 ;  /* 0x000000048c18723c */ /* 0x040ff20000041818 */
[----:B------:R-:W-:Y:S01]  /*14e70*/  MUFU.TANH R217, R15 ;  /* 0x0000000f00d97308 */ /* 0x000fe20000002400 */
[-C--:B------:R-:W-:Y:S08]  /*14e80*/  HMMA.16816.F32.BF16 R28, R140, R6.reuse, R28 ;  /* 0x000000068c1c723c */ /* 0x080ff0000004181c */
[C---:B------:R-:W-:Y:S01]  /*14e90*/  HMMA.16816.F32.BF16 R32, R220.reuse, R6, R32 ;  /* 0x00000006dc20723c */ /* 0x040fe20000041820 */
[----:B------:R-:W-:Y:S01]  /*14ea0*/  MUFU.TANH R209, R16 ;  /* 0x0000001000d17308 */ /* 0x000fe20000002400 */
[----:B------:R-:W1:Y:S01]  /*14eb0*/  LDSM.16.M88.4 R4, [R237+0x3800] ;  /* 0x00380000ed04783b */ /* 0x000e620000000200 */
[----:B------:R-:W-:Y:S04]  /*14ec0*/  DEPBAR.LE SB0, 0x0 ;  /* 0x000080000000791a */ /* 0x000fe80000000000 */
[----:B------:R-:W-:Y:S02]  /*14ed0*/  FMUL.FTZ R20, R20, c[0x0][0x2ec] ;  /* 0x0000bb0014147a20 */ /* 0x000fe40000410000 */
[----:B------:R-:W-:Y:S02]  /*14ee0*/  FMUL.FTZ R21, R21, c[0x0][0x2ec] ;  /* 0x0000bb0015157a20 */ /* 0x000fe40000410000 */
[----:B------:R-:W-:Y:S01]  /*14ef0*/  MUFU.TANH R208, R17 ;  /* 0x0000001100d07308 */ /* 0x000fe20000002400 */
[----:B------:R-:W-:Y:S01]  /*14f00*/  BAR.SYNC.DEFER_BLOCKING 0x0 ;  /* 0x0000000000007b1d */ /* 0x000fe20000010000 */
[----:B------:R-:W-:Y:S01]  /*14f10*/  FMUL.FTZ R22, R22, c[0x0][0x2ec] ;  /* 0x0000bb0016167a20 */ /* 0x000fe20000410000 */
[-C--:B--2---:R-:W-:Y:S05]  /*14f20*/  HMMA.16816.F32.BF16 R36, R220, R8.reuse, R36 ;  /* 0x00000008dc24723c */ /* 0x084fea0000041824 */
[----:B------:R-:W-:Y:S02]  /*14f30*/  FMUL.FTZ R30, R30, c[0x0][0x2ec] ;  /* 0x0000bb001e1e7a20 */ /* 0x000fe40000410000 */
[----:B------:R-:W-:Y:S01]  /*14f40*/  MUFU.TANH R18, R18 ;  /* 0x0000001200127308 */ /* 0x000fe20000002400 */
[----:B------:R-:W-:Y:S01]  /*14f50*/  FMUL.FTZ R31, R31, c[0x0][0x2ec] ;  /* 0x0000bb001f1f7a20 */ /* 0x000fe20000410000 */
[C---:B------:R-:W-:Y:S04]  /*14f60*/  HMMA.16816.F32.BF16 R40, R140.reuse, R8, R40 ;  /* 0x000000088c28723c */ /* 0x040fe80000041828 */
[----:B------:R-:W-:Y:S02]  /*14f70*/  FMUL.FTZ R23, R23, c[0x0][0x2ec] ;  /* 0x0000bb0017177a20 */ /* 0x000fe40000410000 */
[----:B------:R-:W-:Y:S02]  /*14f80*/  FMUL.FTZ R24, R24, c[0x0][0x2ec] ;  /* 0x0000bb0018187a20 */ /* 0x000fe40000410000 */
[----:B------:R-:W2:Y:S01]  /*14f90*/  MUFU.TANH R2, R30 ;  /* 0x0000001e00027308 */ /* 0x000ea20000002400 */
[-C--:B------:R-:W-:Y:S03]  /*14fa0*/  HMMA.16816.F32.BF16 R44, R140, R10.reuse, R44 ;  /* 0x0000000a8c2c723c */ /* 0x080fe6000004182c */
[----:B------:R-:W-:Y:S02]  /*14fb0*/  FMUL.FTZ R25, R25, c[0x0][0x2ec] ;  /* 0x0000bb0019197a20 */ /* 0x000fe40000410000 */
[----:B------:R-:W-:Y:S02]  /*14fc0*/  FMUL.FTZ R26, R26, c[0x0][0x2ec] ;  /* 0x0000bb001a1a7a20 */ /* 0x000fe40000410000 */
[----:B------:R-:W-:Y:S01]  /*14fd0*/  FMUL.FTZ R27, R27, c[0x0][0x2ec] ;  /* 0x0000bb001b1b7a20 */ /* 0x000fe20000410000 */
[C---:B------:R-:W-:Y:S01]  /*14fe0*/  HMMA.16816.F32.BF16 R48, R220.reuse, R10, R48 ;  /* 0x0000000adc30723c */ /* 0x040fe20000041830 */
[----:B------:R-:W3:Y:S03]  /*14ff0*/  MUFU.TANH R0, R31 ;  /* 0x0000001f00007308 */ /* 0x000ee60000002400 */
[----:B------:R-:W-:Y:S02]  /*15000*/  FMUL.FTZ R28, R28, c[0x0][0x2ec] ;  /* 0x0000bb001c1c7a20 */ /* 0x000fe40000410000 */
[----:B------:R-:W-:Y:S02]  /*15010*/  FMUL.FTZ R29, R29, c[0x0][0x2ec] ;  /* 0x0000bb001d1d7a20 */ /* 0x000fe40000410000 */
[-C--:B-1----:R-:W-:Y:S03]  /*15020*/  HMMA.16816.F32.BF16 R52, R220, R4.reuse, R52 ;  /* 0x00000004dc34723c */ /* 0x082fe60000041834 */
[----:B------:R-:W-:Y:S01]  /*15030*/  MUFU.TANH R19, R19 ;  /* 0x0000001300137308 */ /* 0x000fe20000002400 */
[----:B------:R-:W-:Y:S02]  /*15040*/  FMUL.FTZ R32, R32, c[0x0][0x2ec] ;  /* 0x0000bb0020207a20 */ /* 0x000fe40000410000 */
[----:B------:R-:W-:Y:S01]  /*15050*/  FMUL.FTZ R33, R33, c[0x0][0x2ec] ;  /* 0x0000bb0021217a20 */ /* 0x000fe20000410000 */
[----:B--2---:R-:W-:Y:S01]  /*15060*/  STL [R1], R2 ;  /* 0x0000000201007387 */ /* 0x004fe20000100800 */
[C---:B------:R-:W-:Y:S04]  /*15070*/  HMMA.16816.F32.BF16 R56, R140.reuse, R4, R56 ;  /* 0x000000048c38723c */ /* 0x040fe80000041838 */
[----:B------:R-:W-:Y:S01]  /*15080*/  FMUL.FTZ R34, R34, c[0x0][0x2ec] ;  /* 0x0000bb0022227a20 */ /* 0x000fe20000410000 */
[----:B------:R-:W-:Y:S01]  /*15090*/  MUFU.TANH R226, R20 ;  /* 0x0000001400e27308 */ /* 0x000fe20000002400 */
[----:B------:R-:W-:Y:S02]  /*150a0*/  FMUL.FTZ R35, R35, c[0x0][0x2ec] ;  /* 0x0000bb0023237a20 */ /* 0x000fe40000410000 */
[-C--:B------:R-:W-:Y:S01]  /*150b0*/  HMMA.16816.F32.BF16 R60, R140, R6.reuse, R60 ;  /* 0x000000068c3c723c */ /* 0x080fe2000004183c */
[----:B---3--:R1:W-:Y:S03]  /*150c0*/  STL [R1+0x4], R0 ;  /* 0x0000040001007387 */ /* 0x0083e60000100800 */
[----:B------:R-:W-:Y:S02]  /*150d0*/  FMUL.FTZ R41, R41, c[0x0][0x2ec] ;  /* 0x0000bb0029297a20 */ /* 0x000fe40000410000 */
[----:B------:R-:W-:Y:S01]  /*150e0*/  FMUL.FTZ R42, R42, c[0x0][0x2ec] ;  /* 0x0000bb002a2a7a20 */ /* 0x000fe20000410000 */
[----:B------:R-:W-:Y:S01]  /*150f0*/  MUFU.TANH R228, R21 ;  /* 0x0000001500e47308 */ /* 0x000fe20000002400 */
[----:B------:R-:W-:Y:S04]  /*15100*/  HMMA.16816.F32.BF16 R64, R220, R6, R64 ;  /* 0x00000006dc40723c */ /* 0x000fe80000041840 */
[----:B------:R-:W-:Y:S02]  /*15110*/  FMUL.FTZ R44, R44, c[0x0][0x2ec] ;  /* 0x0000bb002c2c7a20 */ /* 0x000fe40000410000 */
[----:B------:R-:W-:Y:S02]  /*15120*/  FMUL.FTZ R46, R46, c[0x0][0x2ec] ;  /* 0x0000bb002e2e7a20 */ /* 0x000fe40000410000 */
[----:B------:R-:W-:Y:S01]  /*15130*/  FMUL.FTZ R58, R58, c[0x0][0x2ec] ;  /* 0x0000bb003a3a7a20 */ /* 0x000fe20000410000 */
[----:B------:R-:W-:Y:S03]  /*15140*/  MUFU.TANH R230, R22 ;  /* 0x0000001600e67308 */ /* 0x000fe60000002400 */
[----:B------:R-:W-:Y:S02]  /*15150*/  FMUL.FTZ R59, R59, c[0x0][0x2ec] ;  /* 0x0000bb003b3b7a20 */ /* 0x000fe40000410000 */
[----:B------:R-:W-:Y:S02]  /*15160*/  FMUL.FTZ R47, R47, c[0x0][0x2ec] ;  /* 0x0000bb002f2f7a20 */ /* 0x000fe40000410000 */
[----:B------:R-:W-:Y:S02]  /*15170*/  FMUL.FTZ R51, R51, c[0x0][0x2ec] ;  /* 0x0000bb0033337a20 */ /* 0x000fe40000410000 */
[----:B------:R-:W-:Y:S01]  /*15180*/  FMUL.FTZ R36, R36, c[0x0][0x2ec] ;  /* 0x0000bb0024247a20 */ /* 0x000fe20000410000 */
[----:B------:R-:W2:Y:S01]  /*15190*/  MUFU.TANH R134, R58 ;  /* 0x0000003a00867308 */ /* 0x000ea20000002400 */
[----:B------:R-:W-:Y:S02]  /*151a0*/  FMUL.FTZ R37, R37, c[0x0][0x2ec] ;  /* 0x0000bb0025257a20 */ /* 0x000fe40000410000 */
[----:B------:R-:W-:Y:S02]  /*151b0*/  FMUL.FTZ R38, R38, c[0x0][0x2ec] ;  /* 0x0000bb0026267a20 */ /* 0x000fe40000410000 */
[----:B------:R-:W-:Y:S02]  /*151c0*/  FMUL.FTZ R39, R39, c[0x0][0x2ec] ;  /* 0x0000bb0027277a20 */ /* 0x000fe40000410000 */
[----:B------:R-:W-:Y:S02]  /*151d0*/  FMUL.FTZ R40, R40, c[0x0][0x2ec] ;  /* 0x0000bb0028287a20 */ /* 0x000fe40000410000 */
[----:B------:R-:W-:Y:S01]  /*151e0*/  FMUL.FTZ R43, R43, c[0x0][0x2ec] ;  /* 0x0000bb002b2b7a20 */ /* 0x000fe20000410000 */
[----:B------:R-:W3:Y:S01]  /*151f0*/  MUFU.TANH R133, R59 ;  /* 0x0000003b00857308 */ /* 0x000ee20000002400 */
        /* <DEDUP_REMOVED lines=8> */
[----:B--2---:R2:W-:Y:S01]  /*15280*/  STL [R1+0x3c], R134 ;  /* 0x00003c8601007387 */ /* 0x0045e20000100800 */
[----:B------:R-:W-:Y:S02]  /*15290*/  FMUL.FTZ R55, R55, c[0x0][0x2ec] ;  /* 0x0000bb0037377a20 */ /* 0x000fe40000410000 */
[----:B------:R-:W-:Y:S02]  /*152a0*/  FMUL.FTZ R56, R56, c[0x0][0x2ec] ;  /* 0x0000bb0038387a20 */ /* 0x000fe40000410000 */
[----:B------:R-:W-:Y:S01]  /*152b0*/  FMUL.FTZ R57, R57, c[0x0][0x2ec] ;  /* 0x0000bb0039397a20 */ /* 0x000fe20000410000 */
[----:B------:R2:W2:Y:S01]  /*152c0*/  MUFU.TANH R247, R24 ;  /* 0x0000001800f77308 */ /* 0x0004a20000002400 */
[----:B------:R-:W-:Y:S02]  /*152d0*/  FMUL.FTZ R60, R60, c[0x0][0x2ec] ;  /* 0x0000bb003c3c7a20 */ /* 0x000fe40000410000 */
[----:B------:R-:W-:Y:S01]  /*152e0*/  FMUL.FTZ R61, R61, c[0x0][0x2ec] ;  /* 0x0000bb003d3d7a20 */ /* 0x000fe20000410000 */
[----:B---3--:R3:W-:Y:S01]  /*152f0*/  STL [R1+0x40], R133 ;  /* 0x0000408501007387 */ /* 0x0087e20000100800 */
[----:B------:R-:W-:Y:S02]  /*15300*/  FMUL.FTZ R62, R62, c[0x0][0x2ec] ;  /* 0x0000bb003e3e7a20 */ /* 0x000fe40000410000 */
[----:B-1----:R-:W-:Y:S02]  /*15310*/  FMUL.FTZ R0, R63, c[0x0][0x2ec] ;  /* 0x0000bb003f007a20 */ /* 0x002fe40000410000 */
[----:B------:R-:W-:Y:S01]  /*15320*/  FMUL.FTZ R64, R64, c[0x0][0x2ec] ;  /* 0x0000bb0040407a20 */ /* 0x000fe20000410000 */
[----:B------:R3:W1:Y:S01]  /*15330*/  MUFU.TANH R248, R25 ;  /* 0x0000001900f87308 */ /* 0x0006620000002400 */
[----:B------:R-:W-:Y:S02]  /*15340*/  FMUL.FTZ R65, R65, c[0x0][0x2ec] ;  /* 0x0000bb0041417a20 */ /* 0x000fe40000410000 */
[----:B------:R-:W-:Y:S02]  /*15350*/  FMUL.FTZ R66, R66, c[0x0][0x2ec] ;  /* 0x0000bb0042427a20 */ /* 0x000fe40000410000 */
[----:B------:R-:W-:Y:S05]  /*15360*/  FMUL.FTZ R67, R67, c[0x0][0x2ec] ;  /* 0x0000bb0043437a20 */ /* 0x000fea0000410000 */
        /* <DEDUP_REMOVED lines=39> */
.L_x_253:
[----:B------:R-:W-:Y:S01]  /*155e0*/  STL [R1+0xe0], R244 ;  /* 0x0000e0f401007387 */ /* 0x000fe20000100800 */
[----:B------:R-:W-:Y:S01]  /*155f0*/  FMNMX.FTZ R0, R210, R132, !PT ;  /* 0x00000084d2007209 */ /* 0x000fe20007810000 */
[----:B------:R-:W-:Y:S01]  /*15600*/  UIADD3 UR8, UR8, -0x1, URZ ;  /* 0xffffffff08087890 */ /* 0x000fe2000fffe03f */
[----:B------:R-:W-:Y:S01]  /*15610*/  MOV R40, R136 ;  /* 0x0000008800287202 */ /* 0x000fe20000000f00 */
[----:B------:R-:W-:Y:S01]  /*15620*/  STL [R1+0xdc], R243 ;  /* 0x0000dcf301007387 */ /* 0x000fe20000100800 */
[----:B------:R-:W-:Y:S02]  /*15630*/  FMNMX.FTZ R2, R215, R0, !PT ;  /* 0x00000000d7027209 */ /* 0x000fe40007810000 */
[----:B------:R-:W-:Y:S01]  /*15640*/  FMNMX.FTZ R0, R211, R137, !PT ;  /* 0x00000089d3007209 */ /* 0x000fe20007810000 */
[----:B------:R-:W-:Y:S01]  /*15650*/  STL [R1+0xd8], R242 ;  /* 0x0000d8f201007387 */ /* 0x000fe20000100800 */
[----:B------:R-:W-:Y:S02]  /*15660*/  FMNMX.FTZ R3, R209, R2, !PT ;  /* 0x00000002d1037209 */ /* 0x000fe40007810000 */
[----:B------:R-:W-:Y:S01]  /*15670*/  FMNMX.FTZ R2, R216, R0, !PT ;  /* 0x00000000d8027209 */ /* 0x000fe20007810000 */
[----:B------:R-:W-:Y:S01]  /*15680*/  STL [R1+0xd4], R241 ;  /* 0x0000d4f101007387 */ /* 0x000fe20000100800 */
[----:B-1----:R-:W-:Y:S02]  /*15690*/  FMNMX.FTZ R4, R208, R3, !PT ;  /* 0x00000003d0047209 */ /* 0x002fe40007810000 */
[----:B------:R-:W-:Y:S01]  /*156a0*/  FMNMX.FTZ R0, R213, R138, !PT ;  /* 0x0000008ad5007209 */ /* 0x000fe20007810000 */
[----:B------:R-:W-:Y:S01]  /*156b0*/  STL [R1+0xd0], R240 ;  /* 0x0000d0f001007387 */ /* 0x000fe20000100800 */
[----:B------:R-:W-:Y:S02]  /*156c0*/  FMNMX.FTZ R4, R226, R4, !PT ;  /* 0x00000004e2047209 */ /* 0x000fe40007810000 */
[----:B------:R-:W-:Y:S01]  /*156d0*/  FMNMX.FTZ R3, R18, R2, !PT ;  /* 0x0000000212037209 */ /* 0x000fe20007810000 */
[----:B------:R1:W-:Y:S01]  /*156e0*/  STL [R1+0xcc], R239 ;  /* 0x0000ccef01007387 */ /* 0x0003e20000100800 */
[----:B------:R-:W-:Y:S02]  /*156f0*/  FMNMX.FTZ R4, R228, R4, !PT ;  /* 0x00000004e4047209 */ /* 0x000fe40007810000 */
[----:B------:R-:W-:Y:S01]  /*15700*/  FMNMX.FTZ R2, R224, R0, !PT ;  /* 0x00000000e0027209 */ /* 0x000fe20007810000 */
[----:B------:R-:W2:Y:S01]  /*15710*/  LDL.LU R48, [R1] ;  /* 0x0000000001307983 */ /* 0x000ea20000300800 */
[----:B------:R-:W-:Y:S02]  /*15720*/  FMNMX.FTZ R4, R227, R4, !PT ;  /* 0x00000004e3047209 */ /* 0x000fe40007810000 */
[----:B------:R-:W-:Y:S01]  /*15730*/  FMNMX.FTZ R0, R212, R139, !PT ;  /* 0x0000008bd4007209 */ /* 0x000fe20007810000 */
[----:B------:R-:W3:Y:S01]  /*15740*/  LDL.LU R45, [R1+0x4] ;  /* 0x00000400012d7983 */ /* 0x000ee20000300800 */
        /* <DEDUP_REMOVED lines=11> */
[----:B------:R-:W-:Y:S01]  /*15800*/  LDSM.16.MT88.4 R36, [R234+0xc000] ;  /* 0x00c00000ea24783b */ /* 0x000fe20000004200 */
[----:B------:R-:W-:Y:S02]  /*15810*/  FMNMX.FTZ R136, R25, R136, !PT ;  /* 0x0000008819887209 */ /* 0x000fe40007810000 */
[----:B------:R-:W-:Y:S02]  /*15820*/  FMNMX.FTZ R3, R230, R3, !PT ;  /* 0x00000003e6037209 */ /* 0x000fe40007810000 */
[----:B------:R-:W-:Y:S02]  /*15830*/  FMNMX.FTZ R136, R46, R136, !PT ;  /* 0x000000882e887209 */ /* 0x000fe40007810000 */
[----:B------:R-:W-:Y:S01]  /*15840*/  FMNMX.FTZ R2, R214, R2, !PT ;  /* 0x00000002d6027209 */ /* 0x000fe20007810000 */
[----:B------:R-:W-:Y:S01]  /*15850*/  LDSM.16.MT88.4 R52, [R236+0xc000] ;  /* 0x00c00000ec34783b */ /* 0x000fe20000004200 */
        /* <DEDUP_REMOVED lines=8> */
[----:B------:R-:W-:Y:S02]  /*158e0*/  MOV R58, R20 ;  /* 0x00000014003a7202 */ /* 0x000fe40000000f00 */
[----:B------:R-:W-:Y:S02]  /*158f0*/  FMNMX.FTZ R136, R221, R136, !PT ;  /* 0x00000088dd887209 */ /* 0x000fe40007810000 */
[----:B------:R-:W-:Y:S02]  /*15900*/  FMNMX.FTZ R3, R246, R3, !PT ;  /* 0x00000003f6037209 */ /* 0x000fe40007810000 */
[----:B------:R-:W-:Y:S01]  /*15910*/  FMNMX.FTZ R2, R248, R2, !PT ;  /* 0x00000002f8027209 */ /* 0x000fe20007810000 */
[----:B------:R-:W4:Y:S01]  /*15920*/  SHFL.BFLY PT, R6, R136, 0x2, 0x1f ;  /* 0x0c401f0088067f89 */ /* 0x000f2200000e0000 */
[----:B------:R-:W-:Y:S02]  /*15930*/  MOV R56, R22 ;  /* 0x0000001600387202 */ /* 0x000fe40000000f00 */
[----:B------:R-:W-:Y:S02]  /*15940*/  FMNMX.FTZ R3, R58, R3, !PT ;  /* 0x000000033a037209 */ /* 0x000fe40007810000 */
[----:B------:R-:W-:Y:S02]  /*15950*/  FMNMX.FTZ R2, R251, R2, !PT ;  /* 0x00000002fb027209 */ /* 0x000fe40007810000 */
[----:B------:R-:W-:Y:S02]  /*15960*/  MOV R59, R135 ;  /* 0x00000087003b7202 */ /* 0x000fe40000000f00 */
[----:B------:R-:W-:Y:S02]  /*15970*/  FMNMX.FTZ R3, R56, R3, !PT ;  /* 0x0000000338037209 */ /* 0x000fe40007810000 */
[----:B------:R-:W-:Y:S02]  /*15980*/  MOV R50, R23 ;  /* 0x0000001700327202 */ /* 0x000fe40000000f00 */
[----:B------:R-:W-:Y:S02]  /*15990*/  FMNMX.FTZ R2, R252, R2, !PT ;  /* 0x00000002fc027209 */ /* 0x000fe40007810000 */
[----:B-1----:R-:W-:Y:S02]  /*159a0*/  MOV R239, R32 ;  /* 0x0000002000ef7202 */ /* 0x002fe40000000f00 */
[----:B------:R-:W-:Y:S02]  /*159b0*/  MOV R57, R21 ;  /* 0x0000001500397202 */ /* 0x000fe40000000f00 */
[----:B------:R-:W-:Y:S01]  /*159c0*/  FMNMX.FTZ R3, R35, R3, !PT ;  /* 0x0000000323037209 */ /* 0x000fe20007810000 */
[----:B------:R-:W-:Y:S01]  /*159d0*/  LDSM.16.MT88.4 R20, [R233+0xc000] ;  /* 0x00c00000e914783b */ /* 0x000fe20000004200 */
[----:B------:R-:W-:Y:S02]  /*159e0*/  FMNMX.FTZ R2, R50, R2, !PT ;  /* 0x0000000232027209 */ /* 0x000fe40007810000 */
[----:B------:R-:W-:Y:S02]  /*159f0*/  MOV R43, R31 ;  /* 0x0000001f002b7202 */ /* 0x000fe40000000f00 */
[----:B------:R-:W-:Y:S02]  /*15a00*/  MOV R49, R30 ;  /* 0x0000001e00317202 */ /* 0x000fe40000000f00 */
        /* <DEDUP_REMOVED lines=9> */
[----:B------:R-:W-:Y:S03]  /*15aa0*/  FMNMX.FTZ R2, R33, R2, !PT ;  /* 0x0000000221027209 */ /* 0x000fe60007810000 */
[----:B------:R-:W1:Y:S01]  /*15ab0*/  SHFL.BFLY PT, R135, R3, 0x2, 0x1f ;  /* 0x0c401f0003877f89 */ /* 0x000e6200000e0000 */
[----:B------:R-:W-:Y:S04]  /*15ac0*/  FMNMX.FTZ R4, R41, R2, !PT ;  /* 0x0000000229047209 */ /* 0x000fe80007810000 */
[----:B------:R-:W-:Y:S05]  /*15ad0*/  FMNMX.FTZ R4, R26, R4, !PT ;  /* 0x000000041a047209 */ /* 0x000fea0007810000 */
[----:B------:R-:W1:Y:S01]  /*15ae0*/  SHFL.BFLY PT, R5, R4, 0x2, 0x1f ;  /* 0x0c401f0004057f89 */ /* 0x000e6200000e0000 */
[----:B----4-:R-:W-:Y:S07]  /*15af0*/  FMNMX.FTZ R136, R136, R6, !PT ;  /* 0x0000000688887209 */ /* 0x010fee0007810000 */
[----:B------:R-:W4:Y:S01]  /*15b00*/  SHFL.BFLY PT, R6, R136, 0x1, 0x1f ;  /* 0x0c201f0088067f89 */ /* 0x000f2200000e0000 */
[----:B-1----:R-:W-:Y:S07]  /*15b10*/  FMNMX.FTZ R135, R3, R135, !PT ;  /* 0x0000008703877209 */ /* 0x002fee0007810000 */
[----:B------:R-:W1:Y:S01]  /*15b20*/  SHFL.BFLY PT, R7, R135, 0x1, 0x1f ;  /* 0x0c201f0087077f89 */ /* 0x000e6200000e0000 */
[----:B------:R-:W-:Y:S02]  /*15b30*/  FMNMX.FTZ R4, R4, R5, !PT ;  /* 0x0000000504047209 */ /* 0x000fe40007810000 */
[----:B----4-:R-:W-:Y:S04]  /*15b40*/  FMNMX.FTZ R136, R136, R6, !PT ;  /* 0x0000000688887209 */ /* 0x010fe80007810000 */
[----:B------:R-:W-:Y:S02]  /*15b50*/  FSETP.NEU.FTZ.AND P0, PT, R136, -INF , PT ;  /* 0xff8000008800780b */ /* 0x000fe40003f1d000 */
[----:B-1----:R-:W-:Y:S02]  /*15b60*/  FMNMX.FTZ R135, R135, R7, !PT ;  /* 0x0000000787877209 */ /* 0x002fe40007810000 */
[----:B--2---:R-:W-:Y:S04]  /*15b70*/  FMNMX.FTZ R0, R48, R0, !PT ;  /* 0x0000000030007209 */ /* 0x004fe80007810000 */
[----:B---3--:R-:W-:Y:S04]  /*15b80*/  FMNMX.FTZ R0, R45, R0, !PT ;  /* 0x000000002d007209 */ /* 0x008fe80007810000 */
[----:B------:R-:W-:Y:S04]  /*15b90*/  FMNMX.FTZ R0, R27, R0, !PT ;  /* 0x000000001b007209 */ /* 0x000fe80007810000 */
[----:B------:R-:W-:Y:S04]  /*15ba0*/  FMNMX.FTZ R0, R59, R0, !PT ;  /* 0x000000003b007209 */ /* 0x000fe80007810000 */
[----:B------:R-:W-:Y:S04]  /*15bb0*/  FMNMX.FTZ R0, R239, R0, !PT ;  /* 0x00000000ef007209 */ /* 0x000fe80007810000 */
[----:B------:R-:W-:Y:S04]  /*15bc0*/  FMNMX.FTZ R0, R49, R0, !PT ;  /* 0x0000000031007209 */ /* 0x000fe80007810000 */
[----:B------:R-:W-:Y:S02]  /*15bd0*/  FMNMX.FTZ R0, R134, R0, !PT ;  /* 0x0000000086007209 */ /* 0x000fe40007810000 */
[----:B------:R-:W1:Y:S02]  /*15be0*/  SHFL.BFLY PT, R134, R4, 0x1, 0x1f ;  /* 0x0c201f0004867f89 */ /* 0x000e6400000e0000 */
[----:B------:R-:W-:Y:S04]  /*15bf0*/  FMNMX.FTZ R0, R133, R0, !PT ;  /* 0x0000000085007209 */ /* 0x000fe80007810000 */
[----:B------:R-:W-:Y:S04]  /*15c00*/  FMNMX.FTZ R0, R140, R0, !PT ;  /* 0x000000008c007209 */ /* 0x000fe80007810000 */
[----:B------:R-:W-:Y:S05]  /*15c10*/  FMNMX.FTZ R0, R141, R0, !PT ;  /* 0x000000008d007209 */ /* 0x000fea0007810000 */
[----:B------:R-:W2:Y:S01]  /*15c20*/  SHFL.BFLY PT, R2, R0, 0x2, 0x1f ;  /* 0x0c401f0000027f89 */ /* 0x000ea200000e0000 */
[----:B-1----:R-:W-:Y:S02]  /*15c30*/  FMNMX.FTZ R134, R4, R134, !PT ;  /* 0x0000008604867209 */ /* 0x002fe40007810000 */
[----:B--2---:R-:W-:Y:S01]  /*15c40*/  FMNMX.FTZ R2, R0, R2, !PT ;  /* 0x0000000200027209 */ /* 0x004fe20007810000 */
[----:B------:R-:W-:Y:S04]  /*15c50*/  FADD.FTZ R0, -R136, R132 ;  /* 0x0000008488007221 */ /* 0x000fe80000010100 */
[----:B------:R-:W-:Y:S01]  /*15c60*/  FMUL.FTZ R0, R0, c[0x0][0x23c] ;  /* 0x00008f0000007a20 */ /* 0x000fe20000410000 */
[----:B------:R-:W1:Y:S03]  /*15c70*/  SHFL.BFLY PT, R3, R2, 0x1, 0x1f ;  /* 0x0c201f0002037f89 */ /* 0x000e6600000e0000 */
[----:B------:R2:W3:Y:S01]  /*15c80*/  MUFU.EX2 R133, R0 ;  /* 0x0000000000857308 */ /* 0x0004e20000000800 */
[----:B-1----:R-:W-:Y:S01]  /*15c90*/  FMNMX.FTZ R3, R2, R3, !PT ;  /* 0x0000000302037209 */ /* 0x002fe20007810000 */
[C---:B--2---:R-:W-:Y:S02]  /*15ca0*/  FADD.FTZ R0, -R135.reuse, R137 ;  /* 0x0000008987007221 */ /* 0x044fe40000010100 */
[----:B------:R-:W-:Y:S02]  /*15cb0*/  FMUL.FTZ R137, R135, c[0x0][0x23c] ;  /* 0x00008f0087897a20 */ /* 0x000fe40000410000 */
[----:B------:R-:W-:Y:S02]  /*15cc0*/  FMUL.FTZ R0, R0, c[0x0][0x23c] ;  /* 0x00008f0000007a20 */ /* 0x000fe40000410000 */
[----:B------:R-:W-:Y:S02]  /*15cd0*/  FMUL.FTZ R142, R3, c[0x0][0x23c] ;  /* 0x00008f00038e7a20 */ /* 0x000fe40000410000 */
[----:B------:R1:W2:Y:S01]  /*15ce0*/  MUFU.EX2 R132, R0 ;  /* 0x0000000000847308 */ /* 0x0002a20000000800 */
[C---:B---3--:R-:W-:Y:S02]  /*15cf0*/  FMUL.FTZ R16, R133.reuse, R156 ;  /* 0x0000009c85107220 */ /* 0x048fe40000410000 */
[C---:B------:R-:W-:Y:S02]  /*15d00*/  FMUL.FTZ R17, R133.reuse, R157 ;  /* 0x0000009d85117220 */ /* 0x040fe40000410000 */
[C---:B------:R-:W-:Y:S01]  /*15d10*/  FMUL.FTZ R32, R133.reuse, R172 ;  /* 0x000000ac85207220 */ /* 0x040fe20000410000 */
[----:B------:R-:W-:Y:S01]  /*15d20*/  MOV R172, R59 ;  /* 0x0000003b00ac7202 */ /* 0x000fe20000000f00 */
        /* <DEDUP_REMOVED lines=20> */
[----:B------:R-:W-:Y:S01]  /*15e70*/  FSETP.NEU.FTZ.AND P0, PT, R134, -INF , PT ;  /* 0xff8000008600780b */ /* 0x000fe20003f1d000 */
[--C-:B------:R-:W-:Y:S02]  /*15e80*/  FFMA.FTZ R143, R226, c[0x0][0x23c], -R138.reuse ;  /* 0x00008f00e28f7a23 */ /* 0x100fe4000001088a */
[----:B------:R3:W-:Y:S01]  /*15e90*/  MUFU.EX2 R244, R4 ;  /* 0x0000000400f47308 */ /* 0x0007e20000000800 */
[C---:B------:R-:W-:Y:S02]  /*15ea0*/  FMUL.FTZ R66, R132.reuse, R206 ;  /* 0x000000ce84427220 */ /* 0x040fe40000410000 */
[C---:B------:R-:W-:Y:S02]  /*15eb0*/  FMUL.FTZ R67, R132.reuse, R207 ;  /* 0x000000cf84437220 */ /* 0x040fe40000410000 */
[C---:B------:R-:W-:Y:S01]  /*15ec0*/  FMUL.FTZ R70, R132.reuse, R70 ;  /* 0x0000004684467220 */ /* 0x040fe20000410000 */
[----:B------:R-:W-:Y:S01]  /*15ed0*/  LDSM.16.MT88.4 R204, [R235+0xd800] ;  /* 0x00d80000ebcc783b */ /* 0x000fe20000004200 */
[C---:B------:R-:W-:Y:S02]  /*15ee0*/  FMUL.FTZ R71, R132.reuse, R71 ;  /* 0x0000004784477220 */ /* 0x040fe40000410000 */
[C---:B------:R-:W-:Y:S01]  /*15ef0*/  FMUL.FTZ R82, R132.reuse, R82 ;  /* 0x0000005284527220 */ /* 0x040fe20000410000 */
[----:B------:R4:W-:Y:S01]  /*15f00*/  MUFU.EX2 R243, R5 ;  /* 0x0000000500f37308 */ /* 0x0009e20000000800 */
[C---:B------:R-:W-:Y:S02]  /*15f10*/  FMUL.FTZ R83, R132.reuse, R83 ;  /* 0x0000005384537220 */ /* 0x040fe40000410000 */
[----:B------:R-:W-:Y:S02]  /*15f20*/  FMUL.FTZ R86, R132, R86 ;  /* 0x0000005684567220 */ /* 0x000fe40000410000 */
[----:B-1----:R-:W-:Y:S02]  /*15f30*/  FADD.FTZ R0, -R3, R139 ;  /* 0x0000008b03007221 */ /* 0x002fe40000010100 */
[----:B------:R-:W-:Y:S02]  /*15f40*/  FMUL.FTZ R139, R134, c[0x0][0x23c] ;  /* 0x00008f00868b7a20 */ /* 0x000fe40000410000 */
[----:B------:R-:W-:Y:S02]  /*15f50*/  FMUL.FTZ R0, R0, c[0x0][0x23c] ;  /* 0x00008f0000007a20 */ /* 0x000fe40000410000 */
[C---:B--2---:R-:W-:Y:S01]  /*15f60*/  FMUL.FTZ R8, R2.reuse, R144 ;  /* 0x0000009002087220 */ /* 0x044fe20000410000 */
[----:B------:R-:W-:Y:S01]  /*15f70*/  FSEL R139, R139, RZ, P0 ;  /* 0x000000ff8b8b7208 */ /* 0x000fe20000000000 */
[----:B------:R-:W-:Y:S01]  /*15f80*/  FMUL.FTZ R12, R2, R152 ;  /* 0x00000098020c7220 */ /* 0x000fe20000410000 */
[----:B------:R-:W-:Y:S01]  /*15f90*/  FSETP.NEU.FTZ.AND P0, PT, R3, -INF , PT ;  /* 0xff8000000300780b */ /* 0x000fe20003f1d000 */
[----:B---3--:R-:W-:Y:S01]  /*15fa0*/  FFMA.FTZ R4, R211, c[0x0][0x23c], -R137 ;  /* 0x00008f00d3047a23 */ /* 0x008fe20000010889 */
[----:B------:R-:W1:Y:S01]  /*15fb0*/  MUFU.EX2 R0, R0 ;  /* 0x0000000000007308 */ /* 0x000e620000000800 */
[----:B------:R-:W-:Y:S01]  /*15fc0*/  FFMA.FTZ R9, R219, c[0x0][0x23c], -R139 ;  /* 0x00008f00db097a23 */ /* 0x000fe2000001088b */
[----:B------:R-:W-:Y:S01]  /*15fd0*/  FSEL R142, R142, RZ, P0 ;  /* 0x000000ff8e8e7208 */ /* 0x000fe20000000000 */
[C---:B------:R-:W-:Y:S02]  /*15fe0*/  FMUL.FTZ R13, R2.reuse, R153 ;  /* 0x00000099020d7220 */ /* 0x040fe40000410000 */
[C---:B------:R-:W-:Y:S02]  /*15ff0*/  FMUL.FTZ R60, R2.reuse, R200 ;  /* 0x000000c8023c7220 */ /* 0x040fe40000410000 */
[----:B------:R-:W-:Y:S02]  /*16000*/  FMUL.FTZ R61, R2, R201 ;  /* 0x000000c9023d7220 */ /* 0x000fe40000410000 */
[--C-:B----4-:R-:W-:Y:S01]  /*16010*/  FFMA.FTZ R5, R19, c[0x0][0x23c], -R137.reuse ;  /* 0x00008f0013057a23 */ /* 0x110fe20000010889 */
[----:B------:R2:W-:Y:S01]  /*16020*/  MUFU.EX2 R210, R4 ;  /* 0x0000000400d27308 */ /* 0x0005e20000000800 */
[----:B------:R-:W-:Y:S02]  /*16030*/  FMUL.FTZ R19, R132, R159 ;  /* 0x0000009f84137220 */ /* 0x000fe40000410000 */
[C---:B------:R-:W-:Y:S02]  /*16040*/  FMUL.FTZ R72, R2.reuse, R72 ;  /* 0x0000004802487220 */ /* 0x040fe40000410000 */
[C---:B------:R-:W-:Y:S02]  /*16050*/  FMUL.FTZ R73, R2.reuse, R73 ;  /* 0x0000004902497220 */ /* 0x040fe40000410000 */
[C---:B------:R-:W-:Y:S02]  /*16060*/  FMUL.FTZ R76, R2.reuse, R76 ;  /* 0x0000004c024c7220 */ /* 0x040fe40000410000 */
[----:B------:R-:W-:Y:S01]  /*16070*/  FMUL.FTZ R77, R2, R77 ;  /* 0x0000004d024d7220 */ /* 0x000fe20000410000 */
[----:B------:R3:W-:Y:S01]  /*16080*/  MUFU.EX2 R237, R5 ;  /* 0x0000000500ed7308 */ /* 0x0007e20000000800 */
[----:B------:R-:W-:Y:S02]  /*16090*/  FMUL.FTZ R87, R132, R87 ;  /* 0x0000005784577220 */ /* 0x000fe40000410000 */
[----:B------:R-:W-:Y:S02]  /*160a0*/  FMUL.FTZ R88, R2, R88 ;  /* 0x0000005802587220 */ /* 0x000fe40000410000 */
[C---:B-1----:R-:W-:Y:S02]  /*160b0*/  FMUL.FTZ R10, R0.reuse, R146 ;  /* 0x00000092000a7220 */ /* 0x042fe40000410000 */
[C---:B------:R-:W-:Y:S02]  /*160c0*/  FMUL.FTZ R11, R0.reuse, R147 ;  /* 0x00000093000b7220 */ /* 0x040fe40000410000 */
[C---:B------:R-:W-:Y:S01]  /*160d0*/  FMUL.FTZ R14, R0.reuse, R154 ;  /* 0x0000009a000e7220 */ /* 0x040fe20000410000 */
[----:B------:R1:W-:Y:S01]  /*160e0*/  MUFU.EX2 R232, R9 ;  /* 0x0000000900e87308 */ /* 0x0003e20000000800 */
[C---:B------:R-:W-:Y:S02]  /*160f0*/  FMUL.FTZ R15, R0.reuse, R155 ;  /* 0x0000009b000f7220 */ /* 0x040fe40000410000 */
[----:B------:R-:W-:Y:S01]  /*16100*/  FMUL.FTZ R30, R0, R170 ;  /* 0x000000aa001e7220 */ /* 0x000fe20000410000 */
[----:B------:R-:W4:Y:S01]  /*16110*/  LDSM.16.MT88.4 R152, [R235+0xc000] ;  /* 0x00c00000eb98783b */ /* 0x000f220000004200 */
[--C-:B--2---:R-:W-:Y:S01]  /*16120*/  FFMA.FTZ R4, R216, c[0x0][0x23c], -R137.reuse ;  /* 0x00008f00d8047a23 */ /* 0x104fe20000010889 */
[----:B------:R-:W-:Y:S01]  /*16130*/  MOV R170, R57 ;  /* 0x0000003900aa7202 */ /* 0x000fe20000000f00 */
[----:B------:R-:W-:Y:S01]  /*16140*/  FMUL.FTZ R31, R0, R171 ;  /* 0x000000ab001f7220 */ /* 0x000fe20000410000 */
[----:B------:R-:W-:Y:S01]  /*16150*/  MOV R171, R34 ;  /* 0x0000002200ab7202 */ /* 0x000fe20000000f00 */
[C---:B------:R-:W-:Y:S01]  /*16160*/  FMUL.FTZ R34, R132.reuse, R174 ;  /* 0x000000ae84227220 */ /* 0x040fe20000410000 */
[----:B------:R2:W2:Y:S01]  /*16170*/  MUFU.EX2 R216, R4 ;  /* 0x0000000400d87308 */ /* 0x0004a20000000800 */
[----:B------:R-:W-:Y:S01]  /*16180*/  MOV R174, R35 ;  /* 0x0000002300ae7202 */ /* 0x000fe20000000f00 */
[C---:B------:R-:W-:Y:S01]  /*16190*/  FMUL.FTZ R35, R132.reuse, R175 ;  /* 0x000000af84237220 */ /* 0x040fe20000410000 */
[----:B------:R-:W-:Y:S01]  /*161a0*/  MOV R175, R50 ;  /* 0x0000003200af7202 */ /* 0x000fe20000000f00 */
[----:B---3--:R-:W-:Y:S02]  /*161b0*/  FMUL.FTZ R5, R133, R149 ;  /* 0x0000009585057220 */ /* 0x008fe40000410000 */
[----:B------:R-:W-:Y:S02]  /*161c0*/  FMUL.FTZ R50, R132, R190 ;  /* 0x000000be84327220 */ /* 0x000fe40000410000 */
[----:B------:R-:W-:Y:S02]  /*161d0*/  FMUL.FTZ R57, R2, R197 ;  /* 0x000000c502397220 */ /* 0x000fe40000410000 */
[C---:B------:R-:W-:Y:S02]  /*161e0*/  FMUL.FTZ R59, R0.reuse, R199 ;  /* 0x000000c7003b7220 */ /* 0x040fe40000410000 */
[----:B------:R-:W-:Y:S02]  /*161f0*/  FMUL.FTZ R62, R0, R202 ;  /* 0x000000ca003e7220 */ /* 0x000fe40000410000 */
[----:B-1----:R-:W-:Y:S02]  /*16200*/  FMUL.FTZ R9, R2, R145 ;  /* 0x0000009102097220 */ /* 0x002fe40000410000 */
[C---:B------:R-:W-:Y:S02]  /*16210*/  FMUL.FTZ R63, R0.reuse, R203 ;  /* 0x000000cb003f7220 */ /* 0x040fe40000410000 */
[C---:B------:R-:W-:Y:S02]  /*16220*/  FMUL.FTZ R74, R0.reuse, R74 ;  /* 0x0000004a004a7220 */ /* 0x040fe40000410000 */
[C---:B------:R-:W-:Y:S02]  /*16230*/  FMUL.FTZ R75, R0.reuse, R75 ;  /* 0x0000004b004b7220 */ /* 0x040fe40000410000 */
[----:B------:R-:W-:Y:S02]  /*16240*/  FMUL.FTZ R78, R0, R78 ;  /* 0x0000004e004e7220 */ /* 0x000fe40000410000 */
[--C-:B--2---:R-:W-:Y:S01]  /*16250*/  FFMA.FTZ R4, R209, c[0x0][0x23c], -R138.reuse ;  /* 0x00008f00d1047a23 */ /* 0x104fe2000001088a */
[----:B------:R-:W-:Y:S01]  /*16260*/  F2FP.BF16.PACK_AB R149, R216, R210 ;  /* 0x000000d2d895723e */ /* 0x000fe200000010ff */
[----:B------:R-:W-:Y:S02]  /*16270*/  FMUL.FTZ R79, R0, R79 ;  /* 0x0000004f004f7220 */ /* 0x000fe40000410000 */
[----:B------:R1:W-:Y:S01]  /*16280*/  MUFU.EX2 R242, R4 ;  /* 0x0000000400f27308 */ /* 0x0003e20000000800 */
        /* <DEDUP_REMOVED lines=8> */
[C---:B------:R-:W-:Y:S02]  /*16310*/  FMUL.FTZ R98, R132.reuse, R98 ;  /* 0x0000006284627220 */ /* 0x040fe40000410000 */
[----:B------:R-:W-:Y:S02]  /*16320*/  FMUL.FTZ R99, R132, R99 ;  /* 0x0000006384637220 */ /* 0x000fe40000410000 */
[C---:B------:R-:W-:Y:S02]  /*16330*/  FMUL.FTZ R100, R133.reuse, R100 ;  /* 0x0000006485647220 */ /* 0x040fe40000410000 */
[C---:B------:R-:W-:Y:S02]  /*16340*/  FMUL.FTZ R101, R133.reuse, R101 ;  /* 0x0000006585657220 */ /* 0x040fe40000410000 */
[----:B-1----:R-:W-:Y:S02]  /*16350*/  FFMA.FTZ R4, R208, c[0x0][0x23c], -R138 ;  /* 0x00008f00d0047a23 */ /* 0x002fe4000001088a */
[C---:B------:R-:W-:Y:S02]  /*16360*/  FMUL.FTZ R102, R132.reuse, R102 ;  /* 0x0000006684667220 */ /* 0x040fe40000410000 */
[----:B------:R-:W1:Y:S01]  /*16370*/  MUFU.EX2 R238, R4 ;  /* 0x0000000400ee7308 */ /* 0x000e620000000800 */
        /* <DEDUP_REMOVED lines=11> */
[----:B------:R-:W-:Y:S01]  /*16430*/  FMUL.FTZ R114, R132, R114 ;  /* 0x0000007284727220 */ /* 0x000fe20000410000 */
[----:B-1----:R-:W-:Y:S01]  /*16440*/  F2FP.BF16.PACK_AB R150, R238, R242 ;  /* 0x000000f2ee96723e */ /* 0x002fe200000010ff */
[----:B------:R-:W-:Y:S02]  /*16450*/  FFMA.FTZ R4, R18, c[0x0][0x23c], -R137 ;  /* 0x00008f0012047a23 */ /* 0x000fe40000010889 */
[C---:B------:R-:W-:Y:S02]  /*16460*/  FMUL.FTZ R18, R132.reuse, R158 ;  /* 0x0000009e84127220 */ /* 0x040fe40000410000 */
[----:B------:R1:W2:Y:S01]  /*16470*/  MUFU.EX2 R241, R4 ;  /* 0x0000000400f17308 */ /* 0x0002a20000000800 */
[----:B------:R-:W3:Y:S01]  /*16480*/  LDSM.16.MT88.4 R156, [R233+0xe000] ;  /* 0x00e00000e99c783b */ /* 0x000ee20000004200 */
        /* <DEDUP_REMOVED lines=11> */
[--C-:B-1----:R-:W-:Y:S01]  /*16540*/  FFMA.FTZ R4, R213, c[0x0][0x23c], -R139.reuse ;  /* 0x00008f00d5047a23 */ /* 0x102fe2000001088b */
[----:B--2---:R-:W-:Y:S01]  /*16550*/  F2FP.BF16.PACK_AB R151, R237, R241 ;  /* 0x000000f1ed97723e */ /* 0x004fe200000010ff */
[C---:B------:R-:W-:Y:S02]  /*16560*/  FMUL.FTZ R126, R0.reuse, R126 ;  /* 0x0000007e007e7220 */ /* 0x040fe40000410000 */
[----:B------:R1:W-:Y:S01]  /*16570*/  MUFU.EX2 R209, R4 ;  /* 0x0000000400d17308 */ /* 0x0003e20000000800 */
[----:B------:R-:W-:Y:S02]  /*16580*/  FMUL.FTZ R127, R0, R127 ;  /* 0x0000007f007f7220 */ /* 0x000fe40000410000 */
[C---:B------:R-:W-:Y:S02]  /*16590*/  FMUL.FTZ R128, R133.reuse, R128 ;  /* 0x0000008085807220 */ /* 0x040fe40000410000 */
[----:B------:R-:W-:Y:S02]  /*165a0*/  FMUL.FTZ R129, R133, R129 ;  /* 0x0000008185817220 */ /* 0x000fe40000410000 */
[C---:B------:R-:W-:Y:S02]  /*165b0*/  FMUL.FTZ R130, R132.reuse, R130 ;  /* 0x0000008284827220 */ /* 0x040fe40000410000 */
[----:B------:R-:W-:Y:S02]  /*165c0*/  FMUL.FTZ R131, R132, R131 ;  /* 0x0000008384837220 */ /* 0x000fe40000410000 */
[--C-:B------:R-:W-:Y:S02]  /*165d0*/  FFMA.FTZ R140, R140, c[0x0][0x23c], -R142.reuse ;  /* 0x00008f008c8c7a23 */ /* 0x100fe4000001088e */
[--C-:B-1----:R-:W-:Y:S01]  /*165e0*/  FFMA.FTZ R4, R224, c[0x0][0x23c], -R139.reuse ;  /* 0x00008f00e0047a23 */ /* 0x102fe2000001088b */
[----:B------:R-:W-:Y:S01]  /*165f0*/  MOV R224, R26 ;  /* 0x0000001a00e07202 */ /* 0x000fe20000000f00 */
[----:B------:R-:W-:Y:S01]  /*16600*/  FMUL.FTZ R26, R0, R166 ;  /* 0x000000a6001a7220 */ /* 0x000fe20000410000 */
[----:B------:R-:W-:Y:S01]  /*16610*/  MOV R166, R51 ;  /* 0x0000003300a67202 */ /* 0x000fe20000000f00 */
[----:B------:R1:W2:Y:S01]  /*16620*/  MUFU.EX2 R211, R4 ;  /* 0x0000000400d37308 */ /* 0x0002a20000000800 */
[----:B------:R-:W-:Y:S02]  /*16630*/  FMUL.FTZ R51, R132, R191 ;  /* 0x000000bf84337220 */ /* 0x000fe40000410000 */
[--C-:B-1----:R-:W-:Y:S01]  /*16640*/  FFMA.FTZ R4, R212, c[0x0][0x23c], -R142.reuse ;  /* 0x00008f00d4047a23 */ /* 0x102fe2000001088e */
[----:B--2---:R-:W-:Y:S02]  /*16650*/  F2FP.BF16.PACK_AB R144, R211, R209 ;  /* 0x000000d1d390723e */ /* 0x004fe400000010ff */
[----:B------:R-:W-:Y:S04]  /*16660*/  MOV R212, R43 ;  /* 0x0000002b00d47202 */ /* 0x000fe80000000f00 */
[----:B------:R1:W-:Y:S01]  /*16670*/  MUFU.EX2 R208, R4 ;  /* 0x0000000400d07308 */ /* 0x0003e20000000800 */
[----:B------:R-:W-:Y:S02]  /*16680*/  FMUL.FTZ R43, R0, R183 ;  /* 0x000000b7002b7220 */ /* 0x000fe40000410000 */
[--C-:B-1----:R-:W-:Y:S01]  /*16690*/  FFMA.FTZ R4, R225, c[0x0][0x23c], -R142.reuse ;  /* 0x00008f00e1047a23 */ /* 0x102fe2000001088e */
[----:B------:R-:W-:Y:S01]  /*166a0*/  MOV R225, R41 ;  /* 0x0000002900e17202 */ /* 0x000fe20000000f00 */
[C---:B------:R-:W-:Y:S01]  /*166b0*/  FMUL.FTZ R41, R2.reuse, R181 ;  /* 0x000000b502297220 */ /* 0x040fe20000410000 */
[----:B------:R-:W-:Y:S04]  /*166c0*/  MOV R181, R56 ;  /* 0x0000003800b57202 */ /* 0x000fe80000000f00 */
[----:B------:R1:W2:Y:S01]  /*166d0*/  MUFU.EX2 R213, R4 ;  /* 0x0000000400d57308 */ /* 0x0002a20000000800 */
[----:B------:R-:W-:Y:S02]  /*166e0*/  FMUL.FTZ R56, R2, R196 ;  /* 0x000000c402387220 */ /* 0x000fe40000410000 */
[----:B-1----:R-:W-:Y:S01]  /*166f0*/  FFMA.FTZ R4, R214, c[0x0][0x23c], -R139 ;  /* 0x00008f00d6047a23 */ /* 0x002fe2000001088b */
[----:B--2---:R-:W-:Y:S06]  /*16700*/  F2FP.BF16.PACK_AB R145, R213, R208 ;  /* 0x000000d0d591723e */ /* 0x004fec00000010ff */
[----:B------:R1:W2:Y:S02]  /*16710*/  MUFU.EX2 R240, R4 ;  /* 0x0000000400f07308 */ /* 0x0002a40000000800 */
[--C-:B-1----:R-:W-:Y:S01]  /*16720*/  FFMA.FTZ R4, R218, c[0x0][0x23c], -R142.reuse ;  /* 0x00008f00da047a23 */ /* 0x102fe2000001088e */
[----:B--2---:R-:W-:Y:S02]  /*16730*/  F2FP.BF16.PACK_AB R146, R232, R240 ;  /* 0x000000f0e892723e */ /* 0x004fe400000010ff */
[----:B------:R-:W-:Y:S05]  /*16740*/  MOV R218, R33 ;  /* 0x0000002100da7202 */ /* 0x000fea0000000f00 */
[----:B------:R1:W-:Y:S01]  /*16750*/  MUFU.EX2 R214, R4 ;  /* 0x0000000400d67308 */ /* 0x0003e20000000800 */
[----:B------:R-:W-:Y:S01]  /*16760*/  FMUL.FTZ R33, R133, R173 ;  /* 0x000000ad85217220 */ /* 0x000fe20000410000 */
[----:B------:R-:W-:Y:S01]  /*16770*/  MOV R173, R40 ;  /* 0x0000002800ad7202 */ /* 0x000fe20000000f00 */
[----:B------:R-:W-:Y:S02]  /*16780*/  FMUL.FTZ R40, R2, R180 ;  /* 0x000000b402287220 */ /* 0x000fe40000410000 */
[----:B-1----:R-:W-:Y:S01]  /*16790*/  FFMA.FTZ R4, R217, c[0x0][0x23c], -R142 ;  /* 0x00008f00d9047a23 */ /* 0x002fe2000001088e */
[----:B------:R-:W-:Y:S01]  /*167a0*/  MOV R217, R42 ;  /* 0x0000002a00d97202 */ /* 0x000fe20000000f00 */
[C---:B------:R-:W-:Y:S01]  /*167b0*/  FMUL.FTZ R42, R0.reuse, R182 ;  /* 0x000000b6002a7220 */ /* 0x040fe20000410000 */
[----:B------:R-:W-:Y:S02]  /*167c0*/  MOV R182, R58 ;  /* 0x0000003a00b67202 */ /* 0x000fe40000000f00 */
[----:B------:R1:W2:Y:S01]  /*167d0*/  MUFU.EX2 R219, R4 ;  /* 0x0000000400db7308 */ /* 0x0002a20000000800 */
[----:B------:R-:W-:Y:S09]  /*167e0*/  FMUL.FTZ R58, R0, R198 ;  /* 0x000000c6003a7220 */ /* 0x000ff20000410000 */
[----:B------:R3:W-:Y:S01]  /*167f0*/  MUFU.EX2 R198, R143 ;  /* 0x0000008f00c67308 */ /* 0x0007e20000000800 */
[----:B-1----:R-:W-:Y:S01]  /*16800*/  FMUL.FTZ R4, R133, R148 ;  /* 0x0000009485047220 */ /* 0x002fe20000410000 */
[----:B------:R-:W-:Y:S02]  /*16810*/  F2FP.BF16.PACK_AB R148, R243, R244 ;  /* 0x000000f4f394723e */ /* 0x000fe400000010ff */
[----:B--2---:R-:W-:Y:S05]  /*16820*/  F2FP.BF16.PACK_AB R147, R219, R214 ;  /* 0x000000d6db93723e */ /* 0x004fea00000010ff */
[-C--:B------:R-:W-:Y:S05]  /*16830*/  HMMA.16816.F32.BF16 R4, R148, R20.reuse, R4 ;  /* 0x000000149404723c */ /* 0x080fea0000041804 */
[--C-:B---3--:R-:W-:Y:S03]  /*16840*/  FFMA.FTZ R143, R228, c[0x0][0x23c], -R138.reuse ;  /* 0x00008f00e48f7a23 */ /* 0x108fe6000001088a */
[C---:B------:R-:W-:Y:S07]  /*16850*/  HMMA.16816.F32.BF16 R8, R144.reuse, R20, R8 ;  /* 0x000000149008723c */ /* 0x040fee0000041808 */
[C---:B------:R-:W-:Y:S01]  /*16860*/  FMUL.FTZ R20, R133.reuse, R160 ;  /* 0x000000a085147220 */ /* 0x040fe20000410000 */
[-C--:B------:R-:W-:Y:S04]  /*16870*/  HMMA.16816.F32.BF16 R12, R144, R22.reuse, R12 ;  /* 0x00000016900c723c */ /* 0x080fe8000004180c */
[----:B------:R-:W-:Y:S01]  /*16880*/  MOV R160, R29 ;  /* 0x0000001d00a07202 */ /* 0x000fe20000000f00 */
[C---:B------:R-:W-:Y:S01]  /*16890*/  FMUL.FTZ R21, R133.reuse, R161 ;  /* 0x000000a185157220 */ /* 0x040fe20000410000 */
[----:B------:R-:W-:Y:S01]  /*168a0*/  MOV R161, R28 ;  /* 0x0000001c00a17202 */ /* 0x000fe20000000f00 */
[C---:B------:R-:W-:Y:S01]  /*168b0*/  FMUL.FTZ R28, R2.reuse, R168 ;  /* 0x000000a8021c7220 */ /* 0x040fe20000410000 */
[C---:B------:R-:W-:Y:S04]  /*168c0*/  HMMA.16816.F32.BF16 R16, R148.reuse, R22, R16 ;  /* 0x000000169410723c */ /* 0x040fe80000041810 */
[----:B------:R-:W-:Y:S01]  /*168d0*/  FMUL.FTZ R29, R2, R169 ;  /* 0x000000a9021d7220 */ /* 0x000fe20000410000 */
[----:B------:R-:W-:Y:S01]  /*168e0*/  MOV R168, R46 ;  /* 0x0000002e00a87202 */ /* 0x000fe20000000f00 */
[----:B------:R-:W-:Y:S01]  /*168f0*/  FMUL.FTZ R46, R0, R186 ;  /* 0x000000ba002e7220 */ /* 0x000fe20000410000 */
[----:B------:R-:W-:Y:S01]  /*16900*/  MOV R169, R49 ;  /* 0x0000003100a97202 */ /* 0x000fe20000000f00 */
[C---:B------:R-:W-:Y:S01]  /*16910*/  FMUL.FTZ R22, R132.reuse, R162 ;  /* 0x000000a284167220 */ /* 0x040fe20000410000 */
[----:B------:R-:W-:Y:S03]  /*16920*/  MOV R162, R27 ;  /* 0x0000001b00a27202 */ /* 0x000fe60000000f00 */
[----:B------:R-:W-:Y:S01]  /*16930*/  FMUL.FTZ R23, R132, R163 ;  /* 0x000000a384177220 */ /* 0x000fe20000410000 */
[----:B------:R-:W-:Y:S01]  /*16940*/  MOV R163, R24 ;  /* 0x0000001800a37202 */ /* 0x000fe20000000f00 */
[----:B------:R-:W-:Y:S01]  /*16950*/  FMUL.FTZ R27, R0, R167 ;  /* 0x000000a7001b7220 */ /* 0x000fe20000410000 */
[----:B------:R-:W-:Y:S01]  /*16960*/  MOV R167, R47 ;  /* 0x0000002f00a77202 */ /* 0x000fe20000000f00 */
[C---:B------:R-:W-:Y:S01]  /*16970*/  FMUL.FTZ R49, R133.reuse, R189 ;  /* 0x000000bd85317220 */ /* 0x040fe20000410000 */
[----:B------:R-:W-:Y:S01]  /*16980*/  MOV R189, R160 ;  /* 0x000000a000bd7202 */ /* 0x000fe20000000f00 */
[C---:B------:R-:W-:Y:S01]  /*16990*/  FMUL.FTZ R24, R2.reuse, R164 ;  /* 0x000000a402187220 */ /* 0x040fe20000410000 */
[-C--:B------:R-:W-:Y:S03]  /*169a0*/  HMMA.16816.F32.BF16 R20, R148, R36.reuse, R20 ;  /* 0x000000249414723c */ /* 0x080fe60000041814 */
[----:B------:R-:W-:Y:S01]  /*169b0*/  MOV R164, R25 ;  /* 0x0000001900a47202 */ /* 0x000fe20000000f00 */
[C---:B------:R-:W-:Y:S01]  /*169c0*/  FMUL.FTZ R25, R2.reuse, R165 ;  /* 0x000000a502197220 */ /* 0x040fe20000410000 */
[----:B------:R-:W-:Y:S01]  /*169d0*/  MOV R165, R44 ;  /* 0x0000002c00a57202 */ /* 0x000fe20000000f00 */
[C---:B------:R-:W-:Y:S01]  /*169e0*/  FMUL.FTZ R44, R2.reuse, R184 ;  /* 0x000000b8022c7220 */ /* 0x040fe20000410000 */
[----:B------:R-:W-:Y:S01]  /*169f0*/  MOV R184, R45 ;  /* 0x0000002d00b87202 */ /* 0x000fe20000000f00 */
[----:B------:R-:W-:Y:S03]  /*16a00*/  FMUL.FTZ R45, R2, R185 ;  /* 0x000000b9022d7220 */ /* 0x000fe60000410000 */
[C---:B------:R-:W-:Y:S04]  /*16a10*/  HMMA.16816.F32.BF16 R24, R144.reuse, R36, R24 ;  /* 0x000000249018723c */ /* 0x040fe80000041818 */
[----:B------:R-:W-:Y:S01]  /*16a20*/  FMUL.FTZ R47, R0, R187 ;  /* 0x000000bb002f7220 */ /* 0x000fe20000410000 */
[----:B------:R-:W-:Y:S01]  /*16a30*/  MOV R187, R48 ;  /* 0x0000003000bb7202 */ /* 0x000fe20000000f00 */
[C---:B------:R-:W-:Y:S01]  /*16a40*/  FMUL.FTZ R48, R133.reuse, R188 ;  /* 0x000000bc85307220 */ /* 0x040fe20000410000 */
[----:B------:R-:W-:Y:S01]  /*16a50*/  MOV R188, R173 ;  /* 0x000000ad00bc7202 */ /* 0x000fe20000000f00 */
[-C--:B------:R-:W-:Y:S04]  /*16a60*/  HMMA.16816.F32.BF16 R28, R144, R38.reuse, R28 ;  /* 0x00000026901c723c */ /* 0x080fe8000004181c */
[C---:B------:R-:W-:Y:S01]  /*16a70*/  FMUL.FTZ R37, R133.reuse, R177 ;  /* 0x000000b185257220 */ /* 0x040fe20000410000 */
[----:B------:R-:W-:Y:S01]  /*16a80*/  MOV R173, R172 ;  /* 0x000000ac00ad7202 */ /* 0x000fe20000000f00 */
[C---:B------:R-:W-:Y:S01]  /*16a90*/  FMUL.FTZ R36, R133.reuse, R176 ;  /* 0x000000b085247220 */ /* 0x040fe20000410000 */
[----:B------:R-:W-:Y:S01]  /*16aa0*/  MOV R172, R163 ;  /* 0x000000a300ac7202 */ /* 0x000fe20000000f00 */
[C---:B------:R-:W-:Y:S07]  /*16ab0*/  HMMA.16816.F32.BF16 R32, R148.reuse, R38, R32 ;  /* 0x000000269420723c */ /* 0x040fee0000041820 */
[C---:B------:R-:W-:Y:S02]  /*16ac0*/  FMUL.FTZ R38, R132.reuse, R178 ;  /* 0x000000b284267220 */ /* 0x040fe40000410000 */
[----:B------:R1:W-:Y:S03]  /*16ad0*/  MUFU.EX2 R178, R143 ;  /* 0x0000008f00b27308 */ /* 0x0003e60000000800 */
[----:B------:R-:W-:Y:S07]  /*16ae0*/  FMUL.FTZ R39, R132, R179 ;  /* 0x000000b384277220 */ /* 0x000fee0000410000 */
[-C--:B------:R-:W-:Y:S08]  /*16af0*/  HMMA.16816.F32.BF16 R36, R148, R52.reuse, R36 ;  /* 0x000000349424723c */ /* 0x080ff00000041824 */
[C---:B------:R-:W-:Y:S04]  /*16b00*/  HMMA.16816.F32.BF16 R40, R144.reuse, R52, R40 ;  /* 0x000000349028723c */ /* 0x040fe80000041828 */
[--C-:B-1----:R-:W-:Y:S04]  /*16b10*/  FFMA.FTZ R143, R230, c[0x0][0x23c], -R137.reuse ;  /* 0x00008f00e68f7a23 */ /* 0x102fe80000010889 */
[-C--:B------:R-:W-:Y:S01]  /*16b20*/  HMMA.16816.F32.BF16 R44, R144, R54.reuse, R44 ;  /* 0x00000036902c723c */ /* 0x080fe2000004182c */
[----:B------:R1:W-:Y:S03]  /*16b30*/  MUFU.EX2 R215, R143 ;  /* 0x0000008f00d77308 */ /* 0x0003e60000000800 */
[C---:B------:R-:W-:Y:S02]  /*16b40*/  FMUL.FTZ R52, R133.reuse, R192 ;  /* 0x000000c085347220 */ /* 0x040fe40000410000 */
[----:B------:R-:W-:Y:S02]  /*16b50*/  FMUL.FTZ R53, R133, R193 ;  /* 0x000000c185357220 */ /* 0x000fe40000410000 */
[C---:B------:R-:W-:Y:S07]  /*16b60*/  HMMA.16816.F32.BF16 R48, R148.reuse, R54, R48 ;  /* 0x000000369430723c */ /* 0x040fee0000041830 */
[C---:B------:R-:W-:Y:S02]  /*16b70*/  FMUL.FTZ R54, R132.reuse, R194 ;  /* 0x000000c284367220 */ /* 0x040fe40000410000 */
[----:B------:R-:W-:Y:S07]  /*16b80*/  FMUL.FTZ R55, R132, R195 ;  /* 0x000000c384377220 */ /* 0x000fee0000410000 */
[-C--:B----4-:R-:W-:Y:S03]  /*16b90*/  HMMA.16816.F32.BF16 R52, R148, R152.reuse, R52 ;  /* 0x000000989434723c */ /* 0x090fe60000041834 */
[--C-:B-1----:R-:W-:Y:S04]  /*16ba0*/  FFMA.FTZ R143, R245, c[0x0][0x23c], -R137.reuse ;  /* 0x00008f00f58f7a23 */ /* 0x102fe80000010889 */
[----:B------:R1:W2:Y:S01]  /*16bb0*/  MUFU.EX2 R177, R143 ;  /* 0x0000008f00b17308 */ /* 0x0002a20000000800 */
[C---:B------:R-:W-:Y:S08]  /*16bc0*/  HMMA.16816.F32.BF16 R56, R144.reuse, R152, R56 ;  /* 0x000000989038723c */ /* 0x040ff00000041838 */
[-C--:B------:R-:W-:Y:S08]  /*16bd0*/  HMMA.16816.F32.BF16 R60, R144, R154.reuse, R60 ;  /* 0x0000009a903c723c */ /* 0x080ff0000004183c */
[C---:B------:R-:W-:Y:S01]  /*16be0*/  HMMA.16816.F32.BF16 R64, R148.reuse, R154, R64 ;  /* 0x0000009a9440723c */ /* 0x040fe20000041840 */
[----:B------:R-:W3:Y:S03]  /*16bf0*/  LDSM.16.MT88.4 R152, [R234+0xe000] ;  /* 0x00e00000ea98783b */ /* 0x000ee60000004200 */
[--C-:B-1----:R-:W-:Y:S04]  /*16c00*/  FFMA.FTZ R143, R227, c[0x0][0x23c], -R138.reuse ;  /* 0x00008f00e38f7a23 */ /* 0x102fe8000001088a */
[-C--:B------:R-:W-:Y:S01]  /*16c10*/  HMMA.16816.F32.BF16 R68, R148, R156.reuse, R68 ;  /* 0x0000009c9444723c */ /* 0x080fe20000041844 */
[----:B------:R1:W-:Y:S07]  /*16c20*/  MUFU.EX2 R185, R143 ;  /* 0x0000008f00b97308 */ /* 0x0003ee0000000800 */
[C---:B------:R-:W-:Y:S08]  /*16c30*/  HMMA.16816.F32.BF16 R72, R144.reuse, R156, R72 ;  /* 0x0000009c9048723c */ /* 0x040ff00000041848 */
[-C--:B------:R-:W-:Y:S08]  /*16c40*/  HMMA.16816.F32.BF16 R76, R144, R158.reuse, R76 ;  /* 0x0000009e904c723c */ /* 0x080ff0000004184c */
[C---:B------:R-:W-:Y:S01]  /*16c50*/  HMMA.16816.F32.BF16 R80, R148.reuse, R158, R80 ;  /* 0x0000009e9450723c */ /* 0x040fe20000041850 */
[----:B------:R-:W4:Y:S03]  /*16c60*/  LDSM.16.MT88.4 R156, [R236+0xe000] ;  /* 0x00e00000ec9c783b */ /* 0x000f260000004200 */
[----:B-1----:R-:W-:Y:S04]  /*16c70*/  FFMA.FTZ R143, R229, c[0x0][0x23c], -R138 ;  /* 0x00008f00e58f7a23 */ /* 0x002fe8000001088a */
[----:B------:R1:W1:Y:S01]  /*16c80*/  MUFU.EX2 R194, R143 ;  /* 0x0000008f00c27308 */ /* 0x0002620000000800 */
[-C--:B---3--:R-:W-:Y:S08]  /*16c90*/  HMMA.16816.F32.BF16 R84, R148, R152.reuse, R84 ;  /* 0x000000989454723c */ /* 0x088ff00000041854 */
[C---:B------:R-:W-:Y:S08]  /*16ca0*/  HMMA.16816.F32.BF16 R88, R144.reuse, R152, R88 ;  /* 0x000000989058723c */ /* 0x040ff00000041858 */
[-C--:B------:R-:W-:Y:S04]  /*16cb0*/  HMMA.16816.F32.BF16 R92, R144, R154.reuse, R92 ;  /* 0x0000009a905c723c */ /* 0x080fe8000004185c */
[--C-:B-1----:R-:W-:Y:S04]  /*16cc0*/  FFMA.FTZ R143, R231, c[0x0][0x23c], -R137.reuse ;  /* 0x00008f00e78f7a23 */ /* 0x102fe80000010889 */
[C---:B------:R-:W-:Y:S01]  /*16cd0*/  HMMA.16816.F32.BF16 R96, R148.reuse, R154, R96 ;  /* 0x0000009a9460723c */ /* 0x040fe20000041860 */
[----:B------:R-:W1:Y:S01]  /*16ce0*/  LDSM.16.MT88.4 R152, [R235+0xe000] ;  /* 0x00e00000eb98783b */ /* 0x000e620000004200 */
[----:B------:R3:W-:Y:S06]  /*16cf0*/  MUFU.EX2 R183, R143 ;  /* 0x0000008f00b77308 */ /* 0x0007ec0000000800 */
[-C--:B----4-:R-:W-:Y:S08]  /*16d00*/  HMMA.16816.F32.BF16 R100, R148, R156.reuse, R100 ;  /* 0x0000009c9464723c */ /* 0x090ff00000041864 */
[C---:B------:R-:W-:Y:S08]  /*16d10*/  HMMA.16816.F32.BF16 R104, R144.reuse, R156, R104 ;  /* 0x0000009c9068723c */ /* 0x040ff00000041868 */
[-C--:B------:R-:W-:Y:S04]  /*16d20*/  HMMA.16816.F32.BF16 R108, R144, R158.reuse, R108 ;  /* 0x0000009e906c723c */ /* 0x080fe8000004186c */
[----:B---3--:R-:W-:Y:S04]  /*16d30*/  FFMA.FTZ R143, R246, c[0x0][0x23c], -R137 ;  /* 0x00008f00f68f7a23 */ /* 0x008fe80000010889 */
[C---:B------:R-:W-:Y:S01]  /*16d40*/  HMMA.16816.F32.BF16 R112, R148.reuse, R158, R112 ;  /* 0x0000009e9470723c */ /* 0x040fe20000041870 */
[----:B------:R3:W4:Y:S01]  /*16d50*/  MUFU.EX2 R195, R143 ;  /* 0x0000008f00c37308 */ /* 0x0007220000000800 */
[----:B------:R-:W4:Y:S06]  /*16d60*/  LDSM.16.MT88.4 R156, [R233+0xc800] ;  /* 0x00c80000e99c783b */ /* 0x000f2c0000004200 */
[-C--:B-1----:R-:W-:Y:S08]  /*16d70*/  HMMA.16816.F32.BF16 R116, R148, R152.reuse, R116 ;  /* 0x000000989474723c */ /* 0x082ff00000041874 */
[C---:B------:R-:W-:Y:S08]  /*16d80*/  HMMA.16816.F32.BF16 R120, R144.reuse, R152, R120 ;  /* 0x000000989078723c */ /* 0x040ff00000041878 */
[-C--:B------:R-:W-:Y:S04]  /*16d90*/  HMMA.16816.F32.BF16 R124, R144, R154.reuse, R124 ;  /* 0x0000009a907c723c */ /* 0x080fe8000004187c */
[--C-:B---3--:R-:W-:Y:S03]  /*16da0*/  FFMA.FTZ R143, R247, c[0x0][0x23c], -R139.reuse ;  /* 0x00008f00f78f7a23 */ /* 0x108fe6000001088b */
[----:B--2---:R-:W-:Y:S01]  /*16db0*/  F2FP.BF16.PACK_AB R145, R177, R215 ;  /* 0x000000d7b191723e */ /* 0x004fe200000010ff */
[----:B------:R-:W-:Y:S01]  /*16dc0*/  HMMA.16816.F32.BF16 R128, R148, R154, R128 ;  /* 0x0000009a9480723c */ /* 0x000fe20000041880 */
[----:B------:R1:W-:Y:S01]  /*16dd0*/  MUFU.EX2 R180, R143 ;  /* 0x0000008f00b47308 */ /* 0x0003e20000000800 */
[----:B------:R-:W-:Y:S02]  /*16de0*/  LDSM.16.MT88.4 R152, [R236+0xc800] ;  /* 0x00c80000ec98783b */ /* 0x000fe40000004200 */
[----:B------:R-:W-:Y:S02]  /*16df0*/  F2FP.BF16.PACK_AB R144, R178, R198 ;  /* 0x000000c6b290723e */ /* 0x000fe400000010ff */
[----:B------:R-:W-:Y:S02]  /*16e00*/  F2FP.BF16.PACK_AB R146, R194, R185 ;  /* 0x000000b9c292723e */ /* 0x000fe400000010ff */
[----:B----4-:R-:W-:Y:S07]  /*16e10*/  F2FP.BF16.PACK_AB R147, R195, R183 ;  /* 0x000000b7c393723e */ /* 0x010fee00000010ff */
[-C--:B------:R-:W-:Y:S05]  /*16e20*/  HMMA.16816.F32.BF16 R4, R144, R156.reuse, R4 ;  /* 0x0000009c9004723c */ /* 0x080fea0000041804 */
[--C-:B-1----:R-:W-:Y:S04]  /*16e30*/  FFMA.FTZ R143, R248, c[0x0][0x23c], -R139.reuse ;  /* 0x00008f00f88f7a23 */ /* 0x102fe8000001088b */
[----:B------:R1:W2:Y:S03]  /*16e40*/  MUFU.EX2 R176, R143 ;  /* 0x0000008f00b07308 */ /* 0x0002a60000000800 */
[--C-:B-1----:R-:W-:Y:S01]  /*16e50*/  FFMA.FTZ R143, R249, c[0x0][0x23c], -R142.reuse ;  /* 0x00008f00f98f7a23 */ /* 0x102fe2000001088e */
[----:B--2---:R-:W-:Y:S06]  /*16e60*/  F2FP.BF16.PACK_AB R148, R176, R180 ;  /* 0x000000b4b094723e */ /* 0x004fec00000010ff */
[----:B------:R1:W-:Y:S02]  /*16e70*/  MUFU.EX2 R179, R143 ;  /* 0x0000008f00b37308 */ /* 0x0003e40000000800 */
[--C-:B-1----:R-:W-:Y:S08]  /*16e80*/  FFMA.FTZ R143, R250, c[0x0][0x23c], -R142.reuse ;  /* 0x00008f00fa8f7a23 */ /* 0x102ff0000001088e */
[----:B------:R1:W2:Y:S02]  /*16e90*/  MUFU.EX2 R186, R143 ;  /* 0x0000008f00ba7308 */ /* 0x0002a40000000800 */
[--C-:B-1----:R-:W-:Y:S01]  /*16ea0*/  FFMA.FTZ R143, R251, c[0x0][0x23c], -R139.reuse ;  /* 0x00008f00fb8f7a23 */ /* 0x102fe2000001088b */
[----:B--2---:R-:W-:Y:S07]  /*16eb0*/  F2FP.BF16.PACK_AB R149, R186, R179 ;  /* 0x000000b3ba95723e */ /* 0x004fee00000010ff */
[----:B------:R1:W-:Y:S02]  /*16ec0*/  MUFU.EX2 R192, R143 ;  /* 0x0000008f00c07308 */ /* 0x0003e40000000800 */
[----:B-1----:R-:W-:Y:S08]  /*16ed0*/  FFMA.FTZ R143, R252, c[0x0][0x23c], -R139 ;  /* 0x00008f00fc8f7a23 */ /* 0x002ff0000001088b */
[----:B------:R1:W2:Y:S02]  /*16ee0*/  MUFU.EX2 R196, R143 ;  /* 0x0000008f00c47308 */ /* 0x0002a40000000800 */
[----:B-1----:R-:W-:Y:S01]  /*16ef0*/  FFMA.FTZ R143, R187, c[0x0][0x23c], -R142 ;  /* 0x00008f00bb8f7a23 */ /* 0x002fe2000001088e */
[----:B------:R-:W-:Y:S02]  /*16f00*/  MOV R187, R164 ;  /* 0x000000a400bb7202 */ /* 0x000fe40000000f00 */
[----:B------:R-:W-:Y:S05]  /*16f10*/  MOV R164, R161 ;  /* 0x000000a100a47202 */ /* 0x000fea0000000f00 */
[----:B------:R1:W-:Y:S01]  /*16f20*/  MUFU.EX2 R193, R143 ;  /* 0x0000008f00c17308 */ /* 0x0003e20000000800 */
[----:B--2---:R-:W-:Y:S01]  /*16f30*/  F2FP.BF16.PACK_AB R150, R196, R192 ;  /* 0x000000c0c496723e */ /* 0x004fe200000010ff */
[----:B------:R-:W-:Y:S02]  /*16f40*/  FFMA.FTZ R164, R164, c[0x0][0x23c], -R138 ;  /* 0x00008f00a4a47a23 */ /* 0x000fe4000001088a */
[----:B-1----:R-:W-:Y:S01]  /*16f50*/  FFMA.FTZ R143, R184, c[0x0][0x23c], -R142 ;  /* 0x00008f00b88f7a23 */ /* 0x002fe2000001088e */
[----:B------:R-:W-:Y:S02]  /*16f60*/  MOV R184, R174 ;  /* 0x000000ae00b87202 */ /* 0x000fe40000000f00 */
[----:B------:R-:W-:Y:S03]  /*16f70*/  MOV R174, R162 ;  /* 0x000000a200ae7202 */ /* 0x000fe60000000f00 */
[----:B------:R1:W2:Y:S01]  /*16f80*/  MUFU.EX2 R197, R143 ;  /* 0x0000008f00c57308 */ /* 0x0002a20000000800 */
[----:B------:R-:W3:Y:S01]  /*16f90*/  LDSM.16.MT88.4 R160, [R234+0xc800] ;  /* 0x00c80000eaa0783b */ /* 0x000ee20000004200 */
[--C-:B-1----:R-:W-:Y:S01]  /*16fa0*/  FFMA.FTZ R143, R189, c[0x0][0x23c], -R138.reuse ;  /* 0x00008f00bd8f7a23 */ /* 0x102fe2000001088a */
[----:B--2---:R-:W-:Y:S07]  /*16fb0*/  F2FP.BF16.PACK_AB R151, R197, R193 ;  /* 0x000000c1c597723e */ /* 0x004fee00000010ff */
[----:B------:R1:W-:Y:S01]  /*16fc0*/  MUFU.EX2 R199, R143 ;  /* 0x0000008f00c77308 */ /* 0x0003e20000000800 */
[C---:B------:R-:W-:Y:S08]  /*16fd0*/  HMMA.16816.F32.BF16 R8, R148.reuse, R156, R8 ;  /* 0x0000009c9408723c */ /* 0x040ff00000041808 */
[-C--:B------:R-:W-:Y:S08]  /*16fe0*/  HMMA.16816.F32.BF16 R12, R148, R158.reuse, R12 ;  /* 0x0000009e940c723c */ /* 0x080ff0000004180c */
[C---:B------:R-:W-:Y:S01]  /*16ff0*/  HMMA.16816.F32.BF16 R16, R144.reuse, R158, R16 ;  /* 0x0000009e9010723c */ /* 0x040fe20000041810 */
[----:B------:R-:W2:Y:S03]  /*17000*/  LDSM.16.MT88.4 R156, [R235+0xc800] ;  /* 0x00c80000eb9c783b */ /* 0x000ea60000004200 */
[--C-:B-1----:R-:W-:Y:S04]  /*17010*/  FFMA.FTZ R143, R188, c[0x0][0x23c], -R138.reuse ;  /* 0x00008f00bc8f7a23 */ /* 0x102fe8000001088a */
[-C--:B---3--:R-:W-:Y:S01]  /*17020*/  HMMA.16816.F32.BF16 R20, R144, R160.reuse, R20 ;  /* 0x000000a09014723c */ /* 0x088fe20000041814 */
[----:B------:R1:W-:Y:S07]  /*17030*/  MUFU.EX2 R203, R143 ;  /* 0x0000008f00cb7308 */ /* 0x0003ee0000000800 */
[C---:B------:R-:W-:Y:S08]  /*17040*/  HMMA.16816.F32.BF16 R24, R148.reuse, R160, R24 ;  /* 0x000000a09418723c */ /* 0x040ff00000041818 */
[-C--:B------:R-:W-:Y:S08]  /*17050*/  HMMA.16816.F32.BF16 R28, R148, R162.reuse, R28 ;  /* 0x000000a2941c723c */ /* 0x080ff0000004181c */
[C---:B------:R-:W-:Y:S01]  /*17060*/  HMMA.16816.F32.BF16 R32, R144.reuse, R162, R32 ;  /* 0x000000a29020723c */ /* 0x040fe20000041820 */
[----:B------:R-:W3:Y:S03]  /*17070*/  LDSM.16.MT88.4 R160, [R233+0xe800] ;  /* 0x00e80000e9a0783b */ /* 0x000ee60000004200 */
[--C-:B-1----:R-:W-:Y:S02]  /*17080*/  FFMA.FTZ R143, R182, c[0x0][0x23c], -R137.reuse ;  /* 0x00008f00b68f7a23 */ /* 0x102fe40000010889 */
[----:B------:R-:W-:Y:S02]  /*17090*/  MUFU.EX2 R182, R164 ;  /* 0x000000a400b67308 */ /* 0x000fe40000000800 */
[-C--:B------:R-:W-:Y:S08]  /*170a0*/  HMMA.16816.F32.BF16 R36, R144, R152.reuse, R36 ;  /* 0x000000989024723c */ /* 0x080ff00000041824 */
[C---:B------:R-:W-:Y:S01]  /*170b0*/  HMMA.16816.F32.BF16 R40, R148.reuse, R152, R40 ;  /* 0x000000989428723c */ /* 0x040fe20000041828 */
[----:B------:R1:W-:Y:S07]  /*170c0*/  MUFU.EX2 R200, R143 ;  /* 0x0000008f00c87308 */ /* 0x0003ee0000000800 */
[-C--:B------:R-:W-:Y:S08]  /*170d0*/  HMMA.16816.F32.BF16 R44, R148, R154.reuse, R44 ;  /* 0x0000009a942c723c */ /* 0x080ff0000004182c */
[C---:B------:R-:W-:Y:S01]  /*170e0*/  HMMA.16816.F32.BF16 R48, R144.reuse, R154, R48 ;  /* 0x0000009a9030723c */ /* 0x040fe20000041830 */
[----:B------:R-:W4:Y:S07]  /*170f0*/  LDSM.16.MT88.4 R152, [R234+0xe800] ;  /* 0x00e80000ea98783b */ /* 0x000f2e0000004200 */
[-C--:B--2---:R-:W-:Y:S04]  /*17100*/  HMMA.16816.F32.BF16 R52, R144, R156.reuse, R52 ;  /* 0x0000009c9034723c */ /* 0x084fe80000041834 */
[--C-:B-1----:R-:W-:Y:S01]  /*17110*/  FFMA.FTZ R143, R181, c[0x0][0x23c], -R137.reuse ;  /* 0x00008f00b58f7a23 */ /* 0x102fe20000010889 */
[----:B------:R-:W-:Y:S02]  /*17120*/  MOV R181, R175 ;  /* 0x000000af00b57202 */ /* 0x000fe40000000f00 */
[----:B------:R-:W-:Y:S01]  /*17130*/  MOV R175, R212 ;  /* 0x000000d400af7202 */ /* 0x000fe20000000f00 */
[C---:B------:R-:W-:Y:S01]  /*17140*/  HMMA.16816.F32.BF16 R56, R148.reuse, R156, R56 ;  /* 0x0000009c9438723c */ /* 0x040fe20000041838 */
[----:B------:R1:W2:Y:S07]  /*17150*/  MUFU.EX2 R212, R143 ;  /* 0x0000008f00d47308 */ /* 0x0002ae0000000800 */
[-C--:B------:R-:W-:Y:S08]  /*17160*/  HMMA.16816.F32.BF16 R60, R148, R158.reuse, R60 ;  /* 0x0000009e943c723c */ /* 0x080ff0000004183c */
[C---:B------:R-:W-:Y:S01]  /*17170*/  HMMA.16816.F32.BF16 R64, R144.reuse, R158, R64 ;  /* 0x0000009e9040723c */ /* 0x040fe20000041840 */
[----:B------:R-:W2:Y:S07]  /*17180*/  LDSM.16.MT88.4 R156, [R236+0xe800] ;  /* 0x00e80000ec9c783b */ /* 0x000eae0000004200 */
[-C--:B---3--:R-:W-:Y:S04]  /*17190*/  HMMA.16816.F32.BF16 R68, R144, R160.reuse, R68 ;  /* 0x000000a09044723c */ /* 0x088fe80000041844 */
[----:B-1----:R-:W-:Y:S04]  /*171a0*/  FFMA.FTZ R143, R187, c[0x0][0x23c], -R138 ;  /* 0x00008f00bb8f7a23 */ /* 0x002fe8000001088a */
[C---:B------:R-:W-:Y:S01]  /*171b0*/  HMMA.16816.F32.BF16 R72, R148.reuse, R160, R72 ;  /* 0x000000a09448723c */ /* 0x040fe20000041848 */
[----:B------:R1:W-:Y:S07]  /*171c0*/  MUFU.EX2 R187, R143 ;  /* 0x0000008f00bb7308 */ /* 0x0003ee0000000800 */
[-C--:B------:R-:W-:Y:S08]  /*171d0*/  HMMA.16816.F32.BF16 R76, R148, R162.reuse, R76 ;  /* 0x000000a2944c723c */ /* 0x080ff0000004184c */
[C---:B------:R-:W-:Y:S01]  /*171e0*/  HMMA.16816.F32.BF16 R80, R144.reuse, R162, R80 ;  /* 0x000000a29050723c */ /* 0x040fe20000041850 */
[----:B------:R-:W3:Y:S07]  /*171f0*/  LDSM.16.MT88.4 R160, [R235+0xe800] ;  /* 0x00e80000eba0783b */ /* 0x000eee0000004200 */
[-C--:B----4-:R-:W-:Y:S04]  /*17200*/  HMMA.16816.F32.BF16 R84, R144, R152.reuse, R84 ;  /* 0x000000989054723c */ /* 0x090fe80000041854 */
[----:B-1----:R-:W-:Y:S04]  /*17210*/  FFMA.FTZ R143, R184, c[0x0][0x23c], -R137 ;  /* 0x00008f00b88f7a23 */ /* 0x002fe80000010889 */
[C---:B------:R-:W-:Y:S01]  /*17220*/  HMMA.16816.F32.BF16 R88, R148.reuse, R152, R88 ;  /* 0x000000989458723c */ /* 0x040fe20000041858 */
[----:B------:R1:W-:Y:S06]  /*17230*/  MUFU.EX2 R189, R143 ;  /* 0x0000008f00bd7308 */ /* 0x0003ec0000000800 */
[----:B------:R-:W-:Y:S01]  /*17240*/  FFMA.FTZ R152, R181, c[0x0][0x23c], -R139 ;  /* 0x00008f00b5987a23 */ /* 0x000fe2000001088b */
[-C--:B------:R-:W-:Y:S03]  /*17250*/  HMMA.16816.F32.BF16 R92, R148, R154.reuse, R92 ;  /* 0x0000009a945c723c */ /* 0x080fe6000004185c */
[----:B------:R4:W-:Y:S05]  /*17260*/  MUFU.EX2 R201, R152 ;  /* 0x0000009800c97308 */ /* 0x0009ea0000000800 */
[C---:B------:R-:W-:Y:S08]  /*17270*/  HMMA.16816.F32.BF16 R96, R144.reuse, R154, R96 ;  /* 0x0000009a9060723c */ /* 0x040ff00000041860 */
[-C--:B--2---:R-:W-:Y:S04]  /*17280*/  HMMA.16816.F32.BF16 R100, R144, R156.reuse, R100 ;  /* 0x0000009c9064723c */ /* 0x084fe80000041864 */
[----:B-1----:R-:W-:Y:S01]  /*17290*/  FFMA.FTZ R143, R170, c[0x0][0x23c], -R137 ;  /* 0x00008f00aa8f7a23 */ /* 0x002fe20000010889 */
[----:B------:R-:W-:Y:S03]  /*172a0*/  MOV R170, R239 ;  /* 0x000000ef00aa7202 */ /* 0x000fe60000000f00 */
[C---:B------:R-:W-:Y:S01]  /*172b0*/  HMMA.16816.F32.BF16 R104, R148.reuse, R156, R104 ;  /* 0x0000009c9468723c */ /* 0x040fe20000041868 */
[----:B------:R1:W2:Y:S01]  /*172c0*/  MUFU.EX2 R239, R143 ;  /* 0x0000008f00ef7308 */ /* 0x0002a20000000800 */
[----:B----4-:R-:W2:Y:S06]  /*172d0*/  LDSM.16.MT88.4 R152, [R233+0xd000] ;  /* 0x00d00000e998783b */ /* 0x010eac0000004200 */
[-C--:B------:R-:W-:Y:S08]  /*172e0*/  HMMA.16816.F32.BF16 R108, R148, R158.reuse, R108 ;  /* 0x0000009e946c723c */ /* 0x080ff0000004186c */
[C---:B------:R-:W-:Y:S01]  /*172f0*/  HMMA.16816.F32.BF16 R112, R144.reuse, R158, R112 ;  /* 0x0000009e9070723c */ /* 0x040fe20000041870 */
[----:B------:R-:W2:Y:S07]  /*17300*/  LDSM.16.MT88.4 R156, [R234+0xd000] ;  /* 0x00d00000ea9c783b */ /* 0x000eae0000004200 */
[-C--:B---3--:R-:W-:Y:S04]  /*17310*/  HMMA.16816.F32.BF16 R116, R144, R160.reuse, R116 ;  /* 0x000000a09074723c */ /* 0x088fe80000041874 */
[--C-:B-1----:R-:W-:Y:S02]  /*17320*/  FFMA.FTZ R143, R175, c[0x0][0x23c], -R139.reuse ;  /* 0x00008f00af8f7a23 */ /* 0x102fe4000001088b */
[--C-:B------:R-:W-:Y:S02]  /*17330*/  FFMA.FTZ R175, R225, c[0x0][0x23c], -R139.reuse ;  /* 0x00008f00e1af7a23 */ /* 0x100fe4000001088b */
[C---:B------:R-:W-:Y:S01]  /*17340*/  HMMA.16816.F32.BF16 R120, R148.reuse, R160, R120 ;  /* 0x000000a09478723c */ /* 0x040fe20000041878 */
[----:B------:R1:W3:Y:S01]  /*17350*/  MUFU.EX2 R184, R143 ;  /* 0x0000008f00b87308 */ /* 0x0002e20000000800 */
[----:B------:R-:W4:Y:S06]  /*17360*/  LDL.LU R225, [R1+0x3c] ;  /* 0x00003c0001e17983 */ /* 0x000f2c0000300800 */
[-C--:B------:R-:W-:Y:S08]  /*17370*/  HMMA.16816.F32.BF16 R124, R148, R162.reuse, R124 ;  /* 0x000000a2947c723c */ /* 0x080ff0000004187c */
[----:B------:R-:W-:Y:S01]  /*17380*/  HMMA.16816.F32.BF16 R128, R144, R162, R128 ;  /* 0x000000a29080723c */ /* 0x000fe20000041880 */
[----:B------:R-:W3:Y:S06]  /*17390*/  LDSM.16.MT88.4 R160, [R236+0xd000] ;  /* 0x00d00000eca0783b */ /* 0x000eec0000004200 */
[----:B------:R-:W-:Y:S01]  /*173a0*/  F2FP.BF16.PACK_AB R145, R212, R200 ;  /* 0x000000c8d491723e */ /* 0x000fe200000010ff */
[--C-:B-1----:R-:W-:Y:S01]  /*173b0*/  FFMA.FTZ R143, R174, c[0x0][0x23c], -R142.reuse ;  /* 0x00008f00ae8f7a23 */ /* 0x102fe2000001088e */
[----:B--2---:R-:W-:Y:S03]  /*173c0*/  F2FP.BF16.PACK_AB R147, R239, R189 ;  /* 0x000000bdef93723e */ /* 0x004fe600000010ff */
[----:B------:R1:W-:Y:S01]  /*173d0*/  MUFU.EX2 R202, R143 ;  /* 0x0000008f00ca7308 */ /* 0x0003e20000000800 */
[----:B------:R-:W-:Y:S01]  /*173e0*/  F2FP.BF16.PACK_AB R144, R203, R199 ;  /* 0x000000c7cb90723e */ /* 0x000fe200000010ff */
[--C-:B------:R-:W-:Y:S01]  /*173f0*/  FFMA.FTZ R174, R218, c[0x0][0x23c], -R139.reuse ;  /* 0x00008f00daae7a23 */ /* 0x100fe2000001088b */
[----:B------:R-:W-:Y:S02]  /*17400*/  F2FP.BF16.PACK_AB R146, R187, R182 ;  /* 0x000000b6bb92723e */ /* 0x000fe400000010ff */
[----:B---3--:R-:W-:Y:S05]  /*17410*/  F2FP.BF16.PACK_AB R148, R184, R201 ;  /* 0x000000c9b894723e */ /* 0x008fea00000010ff */
[-C--:B------:R-:W-:Y:S01]  /*17420*/  HMMA.16816.F32.BF16 R4, R144, R152.reuse, R4 ;  /* 0x000000989004723c */ /* 0x080fe20000041804 */
[----:B------:R-:W-:Y:S02]  /*17430*/  MUFU.EX2 R227, R174 ;  /* 0x000000ae00e37308 */ /* 0x000fe40000000800 */
[----:B-1----:R-:W-:Y:S02]  /*17440*/  FFMA.FTZ R143, R173, c[0x0][0x23c], -R142 ;  /* 0x00008f00ad8f7a23 */ /* 0x002fe4000001088e */
[--C-:B------:R-:W-:Y:S06]  /*17450*/  FFMA.FTZ R173, R217, c[0x0][0x23c], -R139.reuse ;  /* 0x00008f00d9ad7a23 */ /* 0x100fec000001088b */
[----:B------:R1:W2:Y:S10]  /*17460*/  MUFU.EX2 R181, R143 ;  /* 0x0000008f00b57308 */ /* 0x0002b40000000800 */
[----:B------:R-:W-:Y:S01]  /*17470*/  MUFU.EX2 R228, R173 ;  /* 0x000000ad00e47308 */ /* 0x000fe20000000800 */
[----:B-1----:R-:W-:Y:S01]  /*17480*/  FFMA.FTZ R143, R172, c[0x0][0x23c], -R139 ;  /* 0x00008f00ac8f7a23 */ /* 0x002fe2000001088b */
[----:B--2---:R-:W-:Y:S01]  /*17490*/  F2FP.BF16.PACK_AB R149, R181, R202 ;  /* 0x000000cab595723e */ /* 0x004fe200000010ff */
[----:B------:R-:W-:Y:S07]  /*174a0*/  FFMA.FTZ R172, R222, c[0x0][0x23c], -R137 ;  /* 0x00008f00deac7a23 */ /* 0x000fee0000010889 */
[----:B------:R1:W-:Y:S10]  /*174b0*/  MUFU.EX2 R188, R143 ;  /* 0x0000008f00bc7308 */ /* 0x0003f40000000800 */
[----:B------:R-:W-:Y:S01]  /*174c0*/  MUFU.EX2 R230, R172 ;  /* 0x000000ac00e67308 */ /* 0x000fe20000000800 */
[--C-:B-1----:R-:W-:Y:S02]  /*174d0*/  FFMA.FTZ R143, R171, c[0x0][0x23c], -R139.reuse ;  /* 0x00008f00ab8f7a23 */ /* 0x102fe4000001088b */
[----:B------:R-:W-:Y:S07]  /*174e0*/  FFMA.FTZ R139, R224, c[0x0][0x23c], -R139 ;  /* 0x00008f00e08b7a23 */ /* 0x000fee000001088b */
[----:B------:R1:W2:Y:S01]  /*174f0*/  MUFU.EX2 R252, R143 ;  /* 0x0000008f00fc7308 */ /* 0x0002a20000000800 */
[----:B------:R-:W4:Y:S01]  /*17500*/  LDL.LU R224, [R1+0x40] ;  /* 0x0000400001e07983 */ /* 0x000f220000300800 */
[----:B------:R-:W-:Y:S03]  /*17510*/  FFMA.FTZ R171, R223, c[0x0][0x23c], -R138 ;  /* 0x00008f00dfab7a23 */ /* 0x000fe6000001088a */
[----:B------:R-:W4:Y:S05]  /*17520*/  LDL.LU R217, [R1+0x74] ;  /* 0x0000740001d97983 */ /* 0x000f2a0000300800 */
[----:B------:R-:W-:Y:S10]  /*17530*/  MUFU.EX2 R139, R139 ;  /* 0x0000008b008b7308 */ /* 0x000ff40000000800 */
[----:B------:R2:W-:Y:S01]  /*17540*/  MUFU.EX2 R245, R171 ;  /* 0x000000ab00f57308 */ /* 0x0005e20000000800 */
[--C-:B-1----:R-:W-:Y:S01]  /*17550*/  FFMA.FTZ R143, R170, c[0x0][0x23c], -R142.reuse ;  /* 0x00008f00aa8f7a23 */ /* 0x102fe2000001088e */
[----:B--2---:R-:W-:Y:S01]  /*17560*/  F2FP.BF16.PACK_AB R150, R252, R188 ;  /* 0x000000bcfc96723e */ /* 0x004fe200000010ff */
[--C-:B------:R-:W-:Y:S07]  /*17570*/  FFMA.FTZ R170, R165, c[0x0][0x23c], -R137.reuse ;  /* 0x00008f00a5aa7a23 */ /* 0x100fee0000010889 */
[----:B------:R1:W-:Y:S10]  /*17580*/  MUFU.EX2 R251, R143 ;  /* 0x0000008f00fb7308 */ /* 0x0003f40000000800 */
[----:B------:R2:W-:Y:S01]  /*17590*/  MUFU.EX2 R246, R170 ;  /* 0x000000aa00f67308 */ /* 0x0005e20000000800 */
[----:B------:R-:W-:Y:S02]  /*175a0*/  MOV R171, R181 ;  /* 0x000000b500ab7202 */ /* 0x000fe40000000f00 */
[----:B------:R-:W-:Y:S01]  /*175b0*/  MOV R181, R214 ;  /* 0x000000d600b57202 */ /* 0x000fe20000000f00 */
[----:B-1----:R-:W-:Y:S02]  /*175c0*/  FFMA.FTZ R143, R169, c[0x0][0x23c], -R142 ;  /* 0x00008f00a98f7a23 */ /* 0x002fe4000001088e */
[--C-:B------:R-:W-:Y:S04]  /*175d0*/  FFMA.FTZ R169, R166, c[0x0][0x23c], -R137.reuse ;  /* 0x00008f00a6a97a23 */ /* 0x100fe80000010889 */
[----:B------:R-:W1:Y:S01]  /*175e0*/  MUFU.EX2 R250, R143 ;  /* 0x0000008f00fa7308 */ /* 0x000e620000000800 */
[----:B------:R-:W-:Y:S01]  /*175f0*/  FFMA.FTZ R137, R220, c[0x0][0x23c], -R137 ;  /* 0x00008f00dc897a23 */ /* 0x000fe20000010889 */
[----:B--2---:R-:W-:Y:S08]  /*17600*/  MOV R170, R215 ;  /* 0x000000d700aa7202 */ /* 0x004ff00000000f00 */
[----:B------:R-:W-:Y:S10]  /*17610*/  MUFU.EX2 R229, R137 ;  /* 0x0000008900e57308 */ /* 0x000ff40000000800 */
[----:B------:R2:W-:Y:S01]  /*17620*/  MUFU.EX2 R247, R169 ;  /* 0x000000a900f77308 */ /* 0x0005e20000000800 */
[----:B-1----:R-:W-:Y:S01]  /*17630*/  F2FP.BF16.PACK_AB R151, R250, R251 ;  /* 0x000000fbfa97723e */ /* 0x002fe200000010ff */
[--C-:B------:R-:W-:Y:S02]  /*17640*/  FFMA.FTZ R143, R168, c[0x0][0x23c], -R138.reuse ;  /* 0x00008f00a88f7a23 */ /* 0x100fe4000001088a */
[--C-:B------:R-:W-:Y:S02]  /*17650*/  FFMA.FTZ R168, R167, c[0x0][0x23c], -R138.reuse ;  /* 0x00008f00a7a87a23 */ /* 0x100fe4000001088a */
[----:B------:R-:W1:Y:S04]  /*17660*/  LDSM.16.MT88.4 R164, [R235+0xd000] ;  /* 0x00d00000eba4783b */ /* 0x000e680000004200 */
[----:B------:R-:W-:Y:S01]  /*17670*/  MUFU.EX2 R249, R143 ;  /* 0x0000008f00f97308 */ /* 0x000fe20000000800 */
[C---:B------:R-:W-:Y:S04]  /*17680*/  HMMA.16816.F32.BF16 R8, R148.reuse, R152, R8 ;  /* 0x000000989408723c */ /* 0x040fe80000041808 */
[----:B------:R-:W-:Y:S02]  /*17690*/  FFMA.FTZ R138, R221, c[0x0][0x23c], -R138 ;  /* 0x00008f00dd8a7a23 */ /* 0x000fe4000001088a */
[----:B------:R-:W-:Y:S02]  /*176a0*/  LDSM.16.MT88.4 R220, [R236+0xf800] ;  /* 0x00f80000ecdc783b */ /* 0x000fe40000004200 */
[-C--:B------:R-:W-:Y:S01]  /*176b0*/  HMMA.16816.F32.BF16 R12, R148, R154.reuse, R12 ;  /* 0x0000009a940c723c */ /* 0x080fe2000004180c */
[----:B------:R1:W1:Y:S03]  /*176c0*/  MUFU.EX2 R248, R168 ;  /* 0x000000a800f87308 */ /* 0x0002660000000800 */
[----:B--2---:R-:W-:Y:S02]  /*176d0*/  MOV R169, R184 ;  /* 0x000000b800a97202 */ /* 0x004fe40000000f00 */
[----:B------:R-:W-:Y:S02]  /*176e0*/  MOV R184, R219 ;  /* 0x000000db00b87202 */ /* 0x000fe40000000f00 */
[C---:B------:R-:W-:Y:S01]  /*176f0*/  HMMA.16816.F32.BF16 R16, R144.reuse, R154, R16 ;  /* 0x0000009a9010723c */ /* 0x040fe20000041810 */
[----:B------:R-:W2:Y:S02]  /*17700*/  LDSM.16.MT88.4 R152, [R233+0xf000] ;  /* 0x00f00000e998783b */ /* 0x000ea40000004200 */
[----:B------:R-:W2:Y:S05]  /*17710*/  MUFU.EX2 R231, R138 ;  /* 0x0000008a00e77308 */ /* 0x000eaa0000000800 */
[-C--:B------:R-:W-:Y:S05]  /*17720*/  HMMA.16816.F32.BF16 R20, R144, R156.reuse, R20 ;  /* 0x0000009c9014723c */ /* 0x080fea0000041814 */
[----:B------:R2:W-:Y:S03]  /*17730*/  MUFU.EX2 R138, R140 ;  /* 0x0000008c008a7308 */ /* 0x0005e60000000800 */
[C---:B------:R-:W-:Y:S04]  /*17740*/  HMMA.16816.F32.BF16 R24, R148.reuse, R156, R24 ;  /* 0x0000009c9418723c */ /* 0x040fe80000041818 */
[----:B-1----:R-:W-:Y:S04]  /*17750*/  MOV R168, R212 ;  /* 0x000000d400a87202 */ /* 0x002fe80000000f00 */
[-C--:B------:R-:W-:Y:S08]  /*17760*/  HMMA.16816.F32.BF16 R28, R148, R158.reuse, R28 ;  /* 0x0000009e941c723c */ /* 0x080ff0000004181c */
[C---:B------:R-:W-:Y:S01]  /*17770*/  HMMA.16816.F32.BF16 R32, R144.reuse, R158, R32 ;  /* 0x0000009e9020723c */ /* 0x040fe20000041820 */
[----:B------:R-:W1:Y:S03]  /*17780*/  LDSM.16.MT88.4 R156, [R234+0xf000] ;  /* 0x00f00000ea9c783b */ /* 0x000e660000004200 */
[----:B--2---:R-:W-:Y:S04]  /*17790*/  F2FP.BF16.PACK_AB R140, R248, R249 ;  /* 0x000000f9f88c723e */ /* 0x004fe800000010ff */
[-C--:B------:R-:W-:Y:S08]  /*177a0*/  HMMA.16816.F32.BF16 R36, R144, R160.reuse, R36 ;  /* 0x000000a09024723c */ /* 0x080ff00000041824 */
[C---:B------:R-:W-:Y:S08]  /*177b0*/  HMMA.16816.F32.BF16 R40, R148.reuse, R160, R40 ;  /* 0x000000a09428723c */ /* 0x040ff00000041828 */
[-C--:B------:R-:W-:Y:S08]  /*177c0*/  HMMA.16816.F32.BF16 R44, R148, R162.reuse, R44 ;  /* 0x000000a2942c723c */ /* 0x080ff0000004182c */
[C---:B------:R-:W-:Y:S01]  /*177d0*/  HMMA.16816.F32.BF16 R48, R144.reuse, R162, R48 ;  /* 0x000000a29030723c */ /* 0x040fe20000041830 */
[----:B------:R-:W2:Y:S07]  /*177e0*/  LDSM.16.MT88.4 R160, [R236+0xf000] ;  /* 0x00f00000eca0783b */ /* 0x000eae0000004200 */
[-C--:B------:R-:W-:Y:S08]  /*177f0*/  HMMA.16816.F32.BF16 R52, R144, R164.reuse, R52 ;  /* 0x000000a49034723c */ /* 0x080ff00000041834 */
[C---:B------:R-:W-:Y:S04]  /*17800*/  HMMA.16816.F32.BF16 R56, R148.reuse, R164, R56 ;  /* 0x000000a49438723c */ /* 0x040fe80000041838 */
[--C-:B----4-:R-:W-:Y:S04]  /*17810*/  FFMA.FTZ R137, R225, c[0x0][0x23c], -R142.reuse ;  /* 0x00008f00e1897a23 */ /* 0x110fe8000001088e */
[-C--:B------:R-:W-:Y:S01]  /*17820*/  HMMA.16816.F32.BF16 R60, R148, R166.reuse, R60 ;  /* 0x000000a6943c723c */ /* 0x080fe2000004183c */
[----:B------:R4:W-:Y:S07]  /*17830*/  MUFU.EX2 R226, R137 ;  /* 0x0000008900e27308 */ /* 0x0009ee0000000800 */
[C---:B------:R-:W-:Y:S01]  /*17840*/  HMMA.16816.F32.BF16 R64, R144.reuse, R166, R64 ;  /* 0x000000a69040723c */ /* 0x040fe20000041840 */
[----:B------:R-:W4:Y:S07]  /*17850*/  LDSM.16.MT88.4 R164, [R235+0xf000] ;  /* 0x00f00000eba4783b */ /* 0x000f2e0000004200 */
[-C--:B------:R-:W-:Y:S08]  /*17860*/  HMMA.16816.F32.BF16 R68, R144, R152.reuse, R68 ;  /* 0x000000989044723c */ /* 0x080ff00000041844 */
[C---:B------:R-:W-:Y:S07]  /*17870*/  HMMA.16816.F32.BF16 R72, R148.reuse, R152, R72 ;  /* 0x000000989448723c */ /* 0x040fee0000041848 */
[----:B------:R-:W-:Y:S01]  /*17880*/  MOV R153, R189 ;  /* 0x000000bd00997202 */ /* 0x000fe20000000f00 */
[-C--:B------:R-:W-:Y:S04]  /*17890*/  HMMA.16816.F32.BF16 R76, R148, R154.reuse, R76 ;  /* 0x0000009a944c723c */ /* 0x080fe8000004184c */
[----:B------:R-:W-:Y:S02]  /*178a0*/  MOV R152, R188 ;  /* 0x000000bc00987202 */ /* 0x000fe40000000f00 */
[----:B------:R-:W-:Y:S02]  /*178b0*/  LDSM.16.MT88.4 R188, [R236+0xd800] ;  /* 0x00d80000ecbc783b */ /* 0x000fe40000004200 */
[C---:B------:R-:W-:Y:S06]  /*178c0*/  HMMA.16816.F32.BF16 R80, R144.reuse, R154, R80 ;  /* 0x0000009a9050723c */ /* 0x040fec0000041850 */
[----:B------:R-:W3:Y:S02]  /*178d0*/  LDL.LU R155, [R1+0x78] ;  /* 0x00007800019b7983 */ /* 0x000ee40000300800 */
[-C--:B-1----:R-:W-:Y:S02]  /*178e0*/  HMMA.16816.F32.BF16 R84, R144, R156.reuse, R84 ;  /* 0x0000009c9054723c */ /* 0x082fe40000041854 */
[----:B------:R-:W3:Y:S04]  /*178f0*/  LDL.LU R154, [R1+0x7c] ;  /* 0x00007c00019a7983 */ /* 0x000ee80000300800 */
[----:B------:R-:W3:Y:S02]  /*17900*/  LDL.LU R143, [R1+0x80] ;  /* 0x00008000018f7983 */ /* 0x000ee40000300800 */
[C---:B------:R-:W-:Y:S08]  /*17910*/  HMMA.16816.F32.BF16 R88, R148.reuse, R156, R88 ;  /* 0x0000009c9458723c */ /* 0x040ff00000041858 */
[-C--:B------:R-:W-:Y:S08]  /*17920*/  HMMA.16816.F32.BF16 R92, R148, R158.reuse, R92 ;  /* 0x0000009e945c723c */ /* 0x080ff0000004185c */
[C---:B------:R-:W-:Y:S01]  /*17930*/  HMMA.16816.F32.BF16 R96, R144.reuse, R158, R96 ;  /* 0x0000009e9060723c */ /* 0x040fe20000041860 */
[----:B------:R-:W1:Y:S07]  /*17940*/  LDSM.16.MT88.4 R156, [R233+0xd800] ;  /* 0x00d80000e99c783b */ /* 0x000e6e0000004200 */
[-C--:B--2---:R-:W-:Y:S08]  /*17950*/  HMMA.16816.F32.BF16 R100, R144, R160.reuse, R100 ;  /* 0x000000a09064723c */ /* 0x084ff00000041864 */
[C---:B------:R-:W-:Y:S07]  /*17960*/  HMMA.16816.F32.BF16 R104, R148.reuse, R160, R104 ;  /* 0x000000a09468723c */ /* 0x040fee0000041868 */
[----:B------:R-:W-:Y:S01]  /*17970*/  MOV R161, R182 ;  /* 0x000000b600a17202 */ /* 0x000fe20000000f00 */
[-C--:B------:R-:W-:Y:S04]  /*17980*/  HMMA.16816.F32.BF16 R108, R148, R162.reuse, R108 ;  /* 0x000000a2946c723c */ /* 0x080fe8000004186c */
[----:B------:R-:W-:Y:S02]  /*17990*/  MOV R182, R213 ;  /* 0x000000d500b67202 */ /* 0x000fe40000000f00 */
[----:B------:R-:W-:Y:S02]  /*179a0*/  LDSM.16.MT88.4 R212, [R233+0xf800] ;  /* 0x00f80000e9d4783b */ /* 0x000fe40000004200 */
[C---:B------:R-:W-:Y:S04]  /*179b0*/  HMMA.16816.F32.BF16 R112, R144.reuse, R162, R112 ;  /* 0x000000a29070723c */ /* 0x040fe80000041870 */
[--C-:B----4-:R-:W-:Y:S02]  /*179c0*/  FFMA.FTZ R137, R224, c[0x0][0x23c], -R142.reuse ;  /* 0x00008f00e0897a23 */ /* 0x110fe4000001088e */
[----:B------:R-:W-:Y:S01]  /*179d0*/  FFMA.FTZ R142, R141, c[0x0][0x23c], -R142 ;  /* 0x00008f008d8e7a23 */ /* 0x000fe2000001088e */
[----:B------:R2:W4:Y:S01]  /*179e0*/  MUFU.EX2 R224, R175 ;  /* 0x000000af00e07308 */ /* 0x0005220000000800 */
[-C--:B------:R-:W-:Y:S04]  /*179f0*/  HMMA.16816.F32.BF16 R116, R144, R164.reuse, R116 ;  /* 0x000000a49074723c */ /* 0x080fe80000041874 */
[----:B------:R-:W-:Y:S01]  /*17a00*/  FFMA.FTZ R133, R133, R217, R244 ;  /* 0x000000d985857223 */ /* 0x000fe200000100f4 */
[----:B------:R-:W-:Y:S01]  /*17a10*/  F2FP.BF16.PACK_AB R141, R246, R247 ;  /* 0x000000f7f68d723e */ /* 0x000fe200000010ff */
[----:B------:R1:W5:Y:S02]  /*17a20*/  LDL.LU R244, [R1+0xe0] ;  /* 0x0000e00001f47983 */ /* 0x0003640000300800 */
[C---:B------:R-:W-:Y:S01]  /*17a30*/  HMMA.16816.F32.BF16 R120, R148.reuse, R164, R120 ;  /* 0x000000a49478723c */ /* 0x040fe20000041878 */
[----:B------:R-:W1:Y:S03]  /*17a40*/  MUFU.EX2 R225, R137 ;  /* 0x0000008900e17308 */ /* 0x000e660000000800 */
[----:B------:R-:W-:Y:S02]  /*17a50*/  FADD.FTZ R133, R243, R133 ;  /* 0x00000085f3857221 */ /* 0x000fe40000010000 */
[----:B------:R1:W5:Y:S02]  /*17a60*/  LDL.LU R243, [R1+0xdc] ;  /* 0x0000dc0001f37983 */ /* 0x0003640000300800 */
[-C--:B------:R-:W-:Y:S03]  /*17a70*/  HMMA.16816.F32.BF16 R124, R148, R166.reuse, R124 ;  /* 0x000000a6947c723c */ /* 0x080fe6000004187c */
[----:B------:R1:W1:Y:S01]  /*17a80*/  MUFU.EX2 R137, R142 ;  /* 0x0000008e00897308 */ /* 0x0002620000000800 */
[----:B--2---:R-:W2:Y:S04]  /*17a90*/  LDSM.16.MT88.4 R172, [R234+0xd800] ;  /* 0x00d80000eaac783b */ /* 0x004ea80000004200 */
[----:B------:R-:W-:Y:S04]  /*17aa0*/  HMMA.16816.F32.BF16 R128, R144, R166, R128 ;  /* 0x000000a69080723c */ /* 0x000fe80000041880 */
[----:B-1----:R-:W-:Y:S01]  /*17ab0*/  F2FP.BF16.PACK_AB R142, R231, R245 ;  /* 0x000000f5e78e723e */ /* 0x002fe200000010ff */
[----:B---3--:R-:W-:Y:S01]  /*17ac0*/  FFMA.FTZ R132, R132, R155, R210 ;  /* 0x0000009b84847223 */ /* 0x008fe200000100d2 */
[----:B----4-:R-:W-:Y:S01]  /*17ad0*/  F2FP.BF16.PACK_AB R210, R139, R224 ;  /* 0x000000e08bd2723e */ /* 0x010fe200000010ff */
[----:B------:R-:W-:Y:S01]  /*17ae0*/  FFMA.FTZ R2, R2, R154, R209 ;  /* 0x0000009a02027223 */ /* 0x000fe200000100d1 */
[----:B------:R-:W-:Y:S01]  /*17af0*/  F2FP.BF16.PACK_AB R209, R225, R226 ;  /* 0x000000e2e1d1723e */ /* 0x000fe200000010ff */
[----:B------:R-:W-:Y:S03]  /*17b00*/  FADD.FTZ R132, R216, R132 ;  /* 0x00000084d8847221 */ /* 0x000fe60000010000 */
[----:B------:R-:W-:Y:S01]  /*17b10*/  FFMA.FTZ R0, R0, R143, R208 ;  /* 0x0000008f00007223 */ /* 0x000fe200000100d0 */
[----:B------:R-:W-:Y:S01]  /*17b20*/  F2FP.BF16.PACK_AB R143, R229, R230 ;  /* 0x000000e6e58f723e */ /* 0x000fe200000010ff */
[----:B------:R-:W1:Y:S01]  /*17b30*/  LDSM.16.MT88.4 R216, [R234+0xf800] ;  /* 0x00f80000ead8783b */ /* 0x000e620000004200 */
[----:B------:R-:W-:Y:S01]  /*17b40*/  FADD.FTZ R2, R211, R2 ;  /* 0x00000002d3027221 */ /* 0x000fe20000010000 */
[----:B------:R-:W-:Y:S02]  /*17b50*/  F2FP.BF16.PACK_AB R208, R227, R228 ;  /* 0x000000e4e3d0723e */ /* 0x000fe400000010ff */
[----:B------:R-:W-:Y:S01]  /*17b60*/  F2FP.BF16.PACK_AB R211, R137, R138 ;  /* 0x0000008a89d3723e */ /* 0x000fe200000010ff */
[----:B------:R-:W-:Y:S01]  /*17b70*/  FADD.FTZ R2, R240, R2 ;  /* 0x00000002f0027221 */ /* 0x000fe20000010000 */
[-C--:B------:R-:W-:Y:S02]  /*17b80*/  HMMA.16816.F32.BF16 R148, R140, R156.reuse, R4 ;  /* 0x0000009c8c94723c */ /* 0x080fe40000041804 */
[----:B------:R-:W3:Y:S03]  /*17b90*/  LDSM.16.MT88.4 R4, [R235+0xf800] ;  /* 0x00f80000eb04783b */ /* 0x000ee60000004200 */
[----:B------:R-:W-:Y:S03]  /*17ba0*/  FADD.FTZ R2, R232, R2 ;  /* 0x00000002e8027221 */ /* 0x000fe60000010000 */
        /* <DEDUP_REMOVED lines=10> */
[-C--:B--2---:R-:W-:Y:S04]  /*17c50*/  HMMA.16816.F32.BF16 R160, R140, R172.reuse, R20 ;  /* 0x000000ac8ca0723c */ /* 0x084fe80000041814 */
        /* <DEDUP_REMOVED lines=8> */
[C---:B------:R-:W-:Y:S04]  /*17ce0*/  HMMA.16816.F32.BF16 R172, R140.reuse, R174, R32 ;  /* 0x000000ae8cac723c */ /* 0x040fe80000041820 */
[----:B------:R-:W-:Y:S02]  /*17cf0*/  MOV R21, R200 ;  /* 0x000000c800157202 */ /* 0x000fe40000000f00 */
[----:B------:R-:W-:Y:S02]  /*17d00*/  MOV R20, R199 ;  /* 0x000000c700147202 */ /* 0x000fe40000000f00 */
[----:B------:R-:W-:Y:S04]  /*17d10*/  MOV R33, R178 ;  /* 0x000000b200217202 */ /* 0x000fe80000000f00 */
[----:B------:R-:W-:Y:S02]  /*17d20*/  MOV R34, R177 ;  /* 0x000000b100227202 */ /* 0x000fe40000000f00 */
[----:B------:R-:W-:Y:S02]  /*17d30*/  MOV R35, R176 ;  /* 0x000000b000237202 */ /* 0x000fe40000000f00 */
[----:B------:R-:W-:Y:S02]  /*17d40*/  MOV R32, R179 ;  /* 0x000000b300207202 */ /* 0x000fe40000000f00 */
[-C--:B------:R-:W-:Y:S03]  /*17d50*/  HMMA.16816.F32.BF16 R176, R140, R188.reuse, R36 ;  /* 0x000000bc8cb0723c */ /* 0x080fe60000041824 */
[----:B------:R-:W-:Y:S02]  /*17d60*/  MOV R27, R198 ;  /* 0x000000c6001b7202 */ /* 0x000fe40000000f00 */
[----:B------:R-:W-:Y:S02]  /*17d70*/  MOV R26, R197 ;  /* 0x000000c5001a7202 */ /* 0x000fe40000000f00 */
[----:B------:R-:W-:Y:S02]  /*17d80*/  MOV R37, R182 ;  /* 0x000000b600257202 */ /* 0x000fe40000000f00 */
[----:B------:R-:W-:Y:S03]  /*17d90*/  MOV R25, R194 ;  /* 0x000000c200197202 */ /* 0x000fe60000000f00 */
[----:B------:R-:W-:Y:S01]  /*17da0*/  MOV R24, R193 ;  /* 0x000000c100187202 */ /* 0x000fe20000000f00 */
[----:B------:R-:W-:Y:S01]  /*17db0*/  FADD.FTZ R0, R37, R0 ;  /* 0x0000000025007221 */ /* 0x000fe20000010000 */
[----:B------:R-:W-:Y:S02]  /*17dc0*/  MOV R31, R192 ;  /* 0x000000c0001f7202 */ /* 0x000fe40000000f00 */
[----:B------:R-:W-:Y:S02]  /*17dd0*/  MOV R29, R184 ;  /* 0x000000b8001d7202 */ /* 0x000fe40000000f00 */
[----:B------:R-:W-:Y:S02]  /*17de0*/  MOV R30, R183 ;  /* 0x000000b7001e7202 */ /* 0x000fe40000000f00 */
[----:B------:R-:W-:Y:S02]  /*17df0*/  MOV R38, R181 ;  /* 0x000000b500267202 */ /* 0x000fe40000000f00 */
[----:B------:R-:W-:Y:S02]  /*17e00*/  MOV R39, R180 ;  /* 0x000000b400277202 */ /* 0x000fe40000000f00 */
[C---:B------:R-:W-:Y:S04]  /*17e10*/  HMMA.16816.F32.BF16 R180, R208.reuse, R188, R40 ;  /* 0x000000bcd0b4723c */ /* 0x040fe80000041828 */
[----:B------:R-:W-:Y:S01]  /*17e20*/  MOV R37, R38 ;  /* 0x0000002600257202 */ /* 0x000fe20000000f00 */
[----:B------:R-:W-:Y:S01]  /*17e30*/  FADD.FTZ R2, R39, R2 ;  /* 0x0000000227027221 */ /* 0x000fe20000010000 */
[----:B------:R-:W-:Y:S02]  /*17e40*/  MOV R38, R29 ;  /* 0x0000001d00267202 */ /* 0x000fe40000000f00 */
[----:B------:R-:W-:Y:S01]  /*17e50*/  MOV R29, R30 ;  /* 0x0000001e001d7202 */ /* 0x000fe20000000f00 */
[----:B------:R-:W-:Y:S03]  /*17e60*/  FADD.FTZ R2, R35, R2 ;  /* 0x0000000223027221 */ /* 0x000fe60000010000 */
[----:B------:R-:W-:Y:S02]  /*17e70*/  MOV R30, R31 ;  /* 0x0000001f001e7202 */ /* 0x000fe40000000f00 */
[----:B------:R-:W-:Y:S02]  /*17e80*/  MOV R31, R24 ;  /* 0x00000018001f7202 */ /* 0x000fe40000000f00 */
[----:B------:R-:W-:Y:S01]  /*17e90*/  MOV R24, R25 ;  /* 0x0000001900187202 */ /* 0x000fe20000000f00 */
[----:B------:R-:W-:Y:S01]  /*17ea0*/  FADD.FTZ R2, R30, R2 ;  /* 0x000000021e027221 */ /* 0x000fe20000010000 */
[----:B------:R-:W-:Y:S02]  /*17eb0*/  MOV R25, R26 ;  /* 0x0000001a00197202 */ /* 0x000fe40000000f00 */
        /* <DEDUP_REMOVED lines=51> */
[----:B------:R-:W-:Y:S02]  /*181f0*/  MOV R28, R186 ;  /* 0x000000ba001c7202 */ /* 0x000fe40000000f00 */
[----:B------:R-:W-:Y:S01]  /*18200*/  MOV R12, R185 ;  /* 0x000000b9000c7202 */ /* 0x000fe20000000f00 */
[----:B------:R2:W5:Y:S01]  /*18210*/  LDL.LU R238, [R1+0xc8] ;  /* 0x0000c80001ee7983 */ /* 0x0005620000300800 */
[-C--:B------:R-:W-:Y:S03]  /*18220*/  HMMA.16816.F32.BF16 R184, R208, R190.reuse, R44 ;  /* 0x000000bed0b8723c */ /* 0x080fe6000004182c */
[----:B------:R2:W5:Y:S01]  /*18230*/  LDL.LU R237, [R1+0xc4] ;  /* 0x0000c40001ed7983 */ /* 0x0005620000300800 */
[----:B------:R-:W-:Y:S01]  /*18240*/  FADD.FTZ R12, R12, R8 ;  /* 0x000000080c0c7221 */ /* 0x000fe20000010000 */
[----:B------:R-:W-:Y:S01]  /*18250*/  MOV R132, R136 ;  /* 0x0000008800847202 */ /* 0x000fe20000000f00 */
[----:B------:R-:W-:Y:S01]  /*18260*/  FADD.FTZ R8, R29, R9 ;  /* 0x000000091d087221 */ /* 0x000fe20000010000 */
[----:B------:R2:W5:Y:S01]  /*18270*/  LDL.LU R232, [R1+0xc0] ;  /* 0x0000c00001e87983 */ /* 0x0005620000300800 */
        /* <DEDUP_REMOVED lines=21> */
[----:B------:R-:W-:Y:S04]  /*183d0*/  FADD.FTZ R9, R21, R9 ;  /* 0x0000000915097221 */ /* 0x000fe80000010000 */
[C---:B------:R-:W-:Y:S04]  /*183e0*/  HMMA.16816.F32.BF16 R80, R140.reuse, R214, R80 ;  /* 0x000000d68c50723c */ /* 0x040fe80000041850 */
[----:B------:R-:W-:Y:S02]  /*183f0*/  FADD.FTZ R0, R17, R9 ;  /* 0x0000000911007221 */ /* 0x000fe40000010000 */
[----:B------:R-:W-:Y:S02]  /*18400*/  FADD.FTZ R9, R15, R2 ;  /* 0x000000020f097221 */ /* 0x000fe40000010000 */
[-C--:B-1----:R-:W-:Y:S04]  /*18410*/  HMMA.16816.F32.BF16 R84, R140, R216.reuse, R84 ;  /* 0x000000d88c54723c */ /* 0x082fe80000041854 */
[----:B------:R-:W-:Y:S02]  /*18420*/  FADD.FTZ R9, R247, R9 ;  /* 0x00000009f7097221 */ /* 0x000fe40000010000 */
[----:B------:R-:W-:Y:S02]  /*18430*/  FADD.FTZ R0, R251, R0 ;  /* 0x00000000fb007221 */ /* 0x000fe40000010000 */
[C---:B------:R-:W-:Y:S04]  /*18440*/  HMMA.16816.F32.BF16 R88, R208.reuse, R216, R88 ;  /* 0x000000d8d058723c */ /* 0x040fe80000041858 */
[----:B------:R-:W-:Y:S04]  /*18450*/  FADD.FTZ R0, R250, R0 ;  /* 0x00000000fa007221 */ /* 0x000fe80000010000 */
        /* <DEDUP_REMOVED lines=26> */
[----:B------:R-:W-:Y:S01]  /*18600*/  FADD.FTZ R0, R138, R4 ;  /* 0x000000048a007221 */ /* 0x000fe20000010000 */
[----:B------:R-:W-:Y:S01]  /*18610*/  MOV R138, R134 ;  /* 0x00000086008a7202 */ /* 0x000fe20000000f00 */
[----:B------:R-:W-:Y:S02]  /*18620*/  FADD.FTZ R4, R229, R5 ;  /* 0x00000005e5047221 */ /* 0x000fe40000010000 */
[----:B------:R-:W-:Y:S01]  /*18630*/  FADD.FTZ R2, R139, R2 ;  /* 0x000000028b027221 */ /* 0x000fe20000010000 */
[----:B------:R-:W-:Y:S01]  /*18640*/  MOV R139, R3 ;  /* 0x00000003008b7202 */ /* 0x000fe20000000f00 */
[----:B------:R-:W-:Y:S01]  /*18650*/  FADD.FTZ R0, R137, R0 ;  /* 0x0000000089007221 */ /* 0x000fe20000010000 */
[----:B------:R2:W-:Y:S01]  /*18660*/  STL [R1+0x78], R4 ;  /* 0x0000780401007387 */ /* 0x0005e20000100800 */
[----:B------:R-:W-:Y:S03]  /*18670*/  MOV R137, R135 ;  /* 0x0000008700897202 */ /* 0x000fe60000000f00 */
[----:B------:R2:W-:Y:S04]  /*18680*/  STL [R1+0x7c], R2 ;  /* 0x00007c0201007387 */ /* 0x0005e80000100800 */
[----:B------:R2:W-:Y:S02]  /*18690*/  STL [R1+0x80], R0 ;  /* 0x0000800001007387 */ /* 0x0005e40000100800 */
[----:B--2--5:R-:W-:-:S05]  /*186a0*/  @P4 BRA `(.L_x_252) ;  /* 0xffffb73000004947 */ /* 0x024fca000383ffff */
.L_x_251:
[----:B-1----:R-:W2:Y:S04]  /*186b0*/  LDL.LU R4, [R1+0x74] ;  /* 0x0000740001047983 */ /* 0x002ea80000300800 */
        /* <DEDUP_REMOVED lines=141> */
[----:B-----5:R-:W-:Y:S01]  /*18f90*/  FMUL.FTZ R15, R4, R175 ;  /* 0x000000af040f7220 */ /* 0x020fe20000410000 */
        /* <DEDUP_REMOVED lines=305> */
.L_x_256:
[----:B--234-:R-:W-:Y:S05]  /*1a2b0*/  BSYNC B0 ;  /* 0x0000000000007941 */ /* 0x01cfea0003800000 */
.L_x_255:
        /* <DEDUP_REMOVED lines=36> */
.L_x_258:
[----:B---3--:R-:W-:Y:S05]  /*1a500*/  BSYNC B0 ;  /* 0x0000000000007941 */ /* 0x008fea0003800000 */
.L_x_257:
        /* <DEDUP_REMOVED lines=18> */
.L_x_260:
[----:B------:R-:W-:Y:S05]  /*1a630*/  BSYNC B0 ;  /* 0x0000000000007941 */ /* 0x000fea0003800000 */
.L_x_259:
        /* <DEDUP_REMOVED lines=18> */
.L_x_262:
[----:B------:R-:W-:Y:S05]  /*1a760*/  BSYNC B0 ;  /* 0x0000000000007941 */ /* 0x000fea0003800000 */
.L_x_261:
        /* <DEDUP_REMOVED lines=18> */
.L_x_264:
[----:B------:R-:W-:Y:S05]  /*1a890*/  BSYNC B0 ;  /* 0x0000000000007941 */ /* 0x000fea0003800000 */
.L_x_263:
        /* <DEDUP_REMOVED lines=18> */
.L_x_266:
[----:B------:R-:W-:Y:S05]  /*1a9c0*/  BSYNC B0 ;  /* 0x0000000000007941 */ /* 0x000fea0003800000 */
.L_x_265:
        /* <DEDUP_REMOVED lines=18> */
.L_x_268:
[----:B------:R-:W-:Y:S05]  /*1aaf0*/  BSYNC B0 ;  /* 0x0000000000007941 */ /* 0x000fea0003800000 */
.L_x_267:
        /* <DEDUP_REMOVED lines=18> */
.L_x_270:
[----:B------:R-:W-:Y:S05]  /*1ac20*/  BSYNC B0 ;  /* 0x0000000000007941 */ /* 0x000fea0003800000 */
.L_x_269:
        /* <DEDUP_REMOVED lines=19> */
.L_x_205:
        /* <DEDUP_REMOVED lines=74> */
.L_x_272:
[----:B------:R-:W-:Y:S05]  /*1b200*/  BSYNC B0 ;  /* 0x0000000000007941 */ /* 0x000fea0003800000 */
.L_x_271:
        /* <DEDUP_REMOVED lines=18> */
.L_x_274:
[----:B------:R-:W-:Y:S05]  /*1b330*/  BSYNC B0 ;  /* 0x0000000000007941 */ /* 0x000fea0003800000 */
.L_x_273:
        /* <DEDUP_REMOVED lines=18> */
.L_x_276:
[----:B------:R-:W-:Y:S05]  /*1b460*/  BSYNC B0 ;  /* 0x0000000000007941 */ /* 0x000fea0003800000 */
.L_x_275:
        /* <DEDUP_REMOVED lines=18> */
.L_x_278:
[----:B------:R-:W-:Y:S05]  /*1b590*/  BSYNC B0 ;  /* 0x0000000000007941 */ /* 0x000fea0003800000 */
.L_x_277:
        /* <DEDUP_REMOVED lines=18> */
.L_x_280:
[----:B------:R-:W-:Y:S05]  /*1b6c0*/  BSYNC B0 ;  /* 0x0000000000007941 */ /* 0x000fea0003800000 */
.L_x_279:
        /* <DEDUP_REMOVED lines=18> */
.L_x_282:
[----:B------:R-:W-:Y:S05]  /*1b7f0*/  BSYNC B0 ;  /* 0x0000000000007941 */ /* 0x000fea0003800000 */
.L_x_281:
        /* <DEDUP_REMOVED lines=18> */
.L_x_284:
[----:B------:R-:W-:Y:S05]  /*1b920*/  BSYNC B0 ;  /* 0x0000000000007941 */ /* 0x000fea0003800000 */
.L_x_283:
        /* <DEDUP_REMOVED lines=18> */
.L_x_286:
[----:B------:R-:W-:Y:S05]  /*1ba50*/  BSYNC B0 ;  /* 0x0000000000007941 */ /* 0x000fea0003800000 */
.L_x_285:
        /* <DEDUP_REMOVED lines=67> */
.L_x_287:
        /* <DEDUP_REMOVED lines=15> */
.L_x_1397:


//--------------------- .text._ZN5flash16flash_fwd_kernelI23Flash_fwd_kernel_traitsILi128ELi128ELi64ELi4ELb0ELb0EN7cutlass10bfloat16_tE19Flash_kernel_traitsILi128ELi128ELi64ELi4ES3_EELb0ELb1ELb0ELb1ELb0ELb0ELb0ELb0EEEvNS_16Flash_fwd_paramsE --------------------------
	.section	.text._ZN5flash16flash_fwd_kernelI23Flash_fwd_kernel_traitsILi128ELi128ELi64ELi4ELb0ELb0EN7cutlass10bfloat16_tE19Flash_kernel_traitsILi128ELi128ELi64ELi4ES3_EELb0ELb1ELb0ELb1ELb0ELb0ELb0ELb0EEEvNS_16Flash_fwd_paramsE,"ax",@progbits
	.sectioninfo	@"SHI_REGISTERS=255"
	.align	128
        .global         _ZN5flash16flash_fwd_kernelI23Flash_fwd_kernel_traitsILi128ELi128ELi64ELi4ELb0ELb0EN7cutlass10bfloat16_tE19Flash_kernel_traitsILi128ELi128ELi64ELi4ES3_EELb0ELb1ELb0ELb1ELb0ELb0ELb0ELb0EEEvNS_16Flash_fwd_paramsE
        .type           _ZN5flash16flash_fwd_kernelI23Flash_fwd_kernel_traitsILi128ELi128ELi64ELi4ELb0ELb0EN7cutlass10bfloat16_tE19Flash_kernel_traitsILi128ELi128ELi64ELi4ES3_EELb0ELb1ELb0ELb1ELb0ELb0ELb0ELb0EEEvNS_16Flash_fwd_paramsE,@function
        .size           _ZN5flash16flash_fwd_kernelI23Flash_fwd_kernel_traitsILi128ELi128ELi64ELi4ELb0ELb0EN7cutlass10bfloat16_tE19Flash_kernel_traitsILi128ELi128ELi64ELi4ES3_EELb0ELb1ELb0ELb1ELb0ELb0ELb0ELb0EEEvNS_16Flash_fwd_paramsE,(.L_x_1398 - _ZN5flash16flash_fwd_kernelI23Flash_fwd_kernel_traitsILi128ELi128ELi64ELi4ELb0ELb0EN7cutlass10bfloat16_tE19Flash_kernel_traitsILi128ELi128ELi64ELi4ES3_EELb0ELb1ELb0ELb1ELb0ELb0ELb0ELb0EEEvNS_16Flash_fwd_paramsE)
        .other          _ZN5flash16flash_fwd_kernelI23Flash_fwd_kernel_traitsILi128ELi128ELi64ELi4ELb0ELb0EN7cutlass10bfloat16_tE19Flash_kernel_traitsILi128ELi128ELi64ELi4ES3_EELb0ELb1ELb0ELb1ELb0ELb0ELb0ELb0EEEvNS_16Flash_fwd_paramsE,@"STO_CUDA_ENTRY STV_DEFAULT"
_ZN5flash16flash_fwd_kernelI23Flash_fwd_kernel_traitsILi128ELi128ELi64ELi4ELb0ELb0EN7cutlass10bfloat16_tE19Flash_kernel_traitsILi128ELi128ELi64ELi4ES3_EELb0ELb1ELb0ELb1ELb0ELb0ELb0ELb0EEEvNS_16Flash_fwd_paramsE:
.text._ZN5flash16flash_fwd_kernelI23Flash_fwd_kernel_traitsILi128ELi128ELi64ELi4ELb0ELb0EN7cutlass10bfloat16_tE19Flash_kernel_traitsILi128ELi128ELi64ELi4ES3_EELb0ELb1ELb0ELb1ELb0ELb0ELb0ELb0EEEvNS_16Flash_fwd_paramsE:
        /* <DEDUP_REMOVED lines=48> */
[----:B--234-:R-:W-:Y:S05]  /*0300*/  @!P0 BRA `(.L_x_288) ;  /* 0x0000007000008947 */ /* 0x01cfea0003800000 */
[----:B-1----:R-:W-:-:S13]  /*0310*/  PLOP3.LUT P0, PT, PT, PT, UP3, 0x80, 0x0 ;  /* 0x000000000000781c */ /* 0x002fda0003f0f038 */
[----:B------:R-:W2:Y:S04]  /*0320*/  @P0 LDG.E R0, [R2.64+0x4] ;  /* 0x0000041202000981 */ /* 0x000ea8000c1e1900 */
[----:B------:R-:W3:Y:S01]  /*0330*/  @!P0 LDG.E R2, [R2.64] ;  /* 0x0000001202028981 */ /* 0x000ee2000c1e1900 */
[----:B--2---:R-:W1:Y:S02]  /*0340*/  @P0 R2UR UR6, R0 ;  /* 0x00000000000603c2 */ /* 0x004e6400000e0000 */
[----:B-1----:R-:W-:-:S11]  /*0350*/  @UP3 UIADD3 UR6, UR6, -UR21, URZ ;  /* 0x8000001506063290 */ /* 0x002fd6000fffe03f */
[----:B---3--:R1:W2:Y:S02]  /*0360*/  @!P0 R2UR UR6, R2 ;  /* 0x00000000020683c2 */ /* 0x0082a400000e0000 */
[----:B-12---:R-:W-:Y:S05]  /*0370*/  BRA `(.L_x_289) ;  /* 0x0000001000007947 */ /* 0x006fea0003800000 */
.L_x_288:
[----:B-1----:R-:W-:Y:S02]  /*0380*/  ULDC UR6, c[0x0][0x218] ;  /* 0x0000860000067ab9 */ /* 0x002fe40000000800 */
.L_x_289:
        /* <DEDUP_REMOVED lines=46> */
[----:B------:R-:W-:Y:S02]  /*0670*/  @!UP1 UIMAD UR22, UR22, UR6, URZ ;  /* 0x00000006161692a4 */ /* 0x000fe4000f8e023f */
[----:B------:R-:W-:-:S02]  /*0680*/  ULDC.64 UR4, c[0x0][0x198] ;  /* 0x0000660000047ab9 */ /* 0x000fc40000000a00 */
[----:B------:R-:W-:Y:S02]  /*0690*/  @!UP1 UIMAD.WIDE.U32 UR28, UR14, UR6, URZ ;  /* 0x000000060e1c92a5 */ /* 0x000fe4000f8e003f */
[----:B------:R-:W-:Y:S02]  /*06a0*/  @UP0 UIMAD.WIDE.U32 UR26, UR23, UR4, URZ ;  /* 0x00000004171a02a5 */ /* 0x000fe4000f8e003f */
[----:B------:R-:W-:Y:S02]  /*06b0*/  @!UP1 UIMAD UR4, UR14, UR7, UR22 ;  /* 0x000000070e0492a4 */ /* 0x000fe4000f8e0216 */
[----:B------:R-:W-:Y:S02]  /*06c0*/  @UP1 UMOV UR6, UR24 ;  /* 0x0000001800061c82 */ /* 0x000fe40008000000 */
[----:B------:R-:W-:Y:S02]  /*06d0*/  @UP0 UIMAD UR22, UR23, UR5, UR27 ;  /* 0x00000005171602a4 */ /* 0x000fe4000f8e021b */
[----:B------:R-:W-:-:S02]  /*06e0*/  USHF.R.S32.HI UR7, URZ, 0x1f, UR16 ;  /* 0x0000001f3f077899 */ /* 0x000fc40008011410 */
[----:B------:R-:W-:Y:S02]  /*06f0*/  @!UP1 UIADD3 UR17, UR29, UR4, URZ ;  /* 0x000000041d119290 */ /* 0x000fe4000fffe03f */
[----:B------:R-:W-:Y:S01]  /*0700*/  @!UP1 UMOV UR6, UR28 ;  /* 0x0000001c00069c82 */ /* 0x000fe20008000000 */
        /* <DEDUP_REMOVED lines=13> */
.L_x_291:
        /* <DEDUP_REMOVED lines=10> */
[----:B------:R-:W-:Y:S01]  /*0880*/  @UP0 UIMAD UR21, UR21, UR5, UR25 ;  /* 0x00000005151502a4 */ /* 0x000fe2000f8e0219 */
        /* <DEDUP_REMOVED lines=33> */
.L_x_292:
        /* <DEDUP_REMOVED lines=95> */
.L_x_294:
[----:B------:R-:W-:Y:S05]  /*1090*/  BSYNC B0 ;  /* 0x0000000000007941 */ /* 0x000fea0003800000 */
.L_x_293:
        /* <DEDUP_REMOVED lines=29> */
.L_x_296:
[----:B------:R-:W-:Y:S05]  /*1270*/  BSYNC B0 ;  /* 0x0000000000007941 */ /* 0x000fea0003800000 */
.L_x_295:
        /* <DEDUP_REMOVED lines=29> */
.L_x_298:
[----:B------:R-:W-:Y:S05]  /*1450*/  BSYNC B0 ;  /* 0x0000000000007941 */ /* 0x000fea0003800000 */
.L_x_297:
        /* <DEDUP_REMOVED lines=29> */
.L_x_300:
[----:B------:R-:W-:Y:S05]  /*1630*/  BSYNC B0 ;  /* 0x0000000000007941 */ /* 0x000fea0003800000 */
.L_x_299:
        /* <DEDUP_REMOVED lines=29> */
.L_x_302:
[----:B------:R-:W-:Y:S05]  /*1810*/  BSYNC B0 ;  /* 0x0000000000007941 */ /* 0x000fea0003800000 */
.L_x_301:
        /* <DEDUP_REMOVED lines=29> */
.L_x_304:
[----:B------:R-:W-:Y:S05]  /*19f0*/  BSYNC B0 ;  /* 0x0000000000007941 */ /* 0x000fea0003800000 */
.L_x_303:
        /* <DEDUP_REMOVED lines=29> */
.L_x_306:
[----:B------:R-:W-:Y:S05]  /*1bd0*/  BSYNC B0 ;  /* 0x0000000000007941 */ /* 0x000fea0003800000 */
.L_x_305:
        /* <DEDUP_REMOVED lines=32> */
.L_x_308:
[----:B------:R-:W-:Y:S05]  /*1de0*/  BSYNC B0 ;  /* 0x0000000000007941 */ /* 0x000fea0003800000 */
.L_x_307:
        /* <DEDUP_REMOVED lines=32> */
.L_x_310:
[----:B------:R-:W-:Y:S05]  /*1ff0*/  BSYNC B0 ;  /* 0x0000000000007941 */ /* 0x000fea0003800000 */
.L_x_309:
        /* <DEDUP_REMOVED lines=25> */
.L_x_312:
[----:B------:R-:W-:Y:S05]  /*2190*/  BSYNC B0 ;  /* 0x0000000000007941 */ /* 0x000fea0003800000 */
.L_x_311:
        /* <DEDUP_REMOVED lines=24> */
.L_x_314:
[----:B------:R-:W-:Y:S05]  /*2320*/  BSYNC B0 ;  /* 0x0000000000007941 */ /* 0x000fea0003800000 */
.L_x_313:
[----:B------:R-:W-:Y:S01]  /*2330*/  ISETP.GE.AND P0, PT, R16, UR20, PT ;  /* 0x0000001410007c0c */ /* 0x000fe2000bf06270 */
[----:B------:R-:W-:-:S12]  /*2340*/  BSSY B0, `(.L_x_315) ;  /* 0x0000019000007945 */ /* 0x000fd80003800000 */
        /* <DEDUP_REMOVED lines=24> */
.L_x_316:
[----:B------:R-:W-:Y:S05]  /*24d0*/  BSYNC B0 ;  /* 0x0000000000007941 */ /* 0x000fea0003800000 */
.L_x_315:
[----:B------:R-:W-:Y:S01]  /*24e0*/  ULDC.64 UR4, c[0x0][0x318] ;  /* 0x0000c60000047ab9 */ /* 0x000fe20000000a00 */
[----:B------:R-:W0:Y:S01]  /*24f0*/  LDGDEPBAR ;  /* 0x00000000000079af */ /* 0x000e220000000000 */
[----:B------:R-:W-:Y:S01]  /*2500*/  UISETP.NE.U32.AND UP1, UPT, URZ, UR4, UPT ;  /* 0x000000043f00728c */ /* 0x000fe2000bf25070 */
[----:B------:R-:W-:Y:S02]  /*2510*/  IMAD.MOV.U32 R14, RZ, RZ, R30 ;  /* 0x000000ffff0e7224 */ /* 0x000fe400078e001e */
[----:B------:R-:W-:Y:S01]  /*2520*/  IMAD.MOV.U32 R15, RZ, RZ, R31 ;  /* 0x000000ffff0f7224 */ /* 0x000fe200078e001f */
[----:B------:R-:W-:-:S03]  /*2530*/  UISETP.NE.AND.EX UP1, UPT, URZ, UR5, UPT, UP1 ;  /* 0x000000053f00728c */ /* 0x000fc6000bf25310 */
[----:B------:R-:W-:-:S03]  /*2540*/  ULDC.64 UR4, c[0x0][0x320] ;  /* 0x0000c80000047ab9 */ /* 0x000fc60000000a00 */
[----:B------:R-:W-:-:S05]  /*2550*/  PLOP3.LUT P0, PT, PT, PT, UP1, 0x80, 0x0 ;  /* 0x000000000000781c */ /* 0x000fca0003f0f018 */
[----:B------:R-:W-:Y:S02]  /*2560*/  @UP1 USHF.R.S32.HI UR6, URZ, 0x1f, UR14 ;  /* 0x0000001f3f061899 */ /* 0x000fe4000801140e */
[----:B------:R-:W-:Y:S02]  /*2570*/  @UP1 UMOV UR28, UR16 ;  /* 0x00000010001c1c82 */ /* 0x000fe40008000000 */
[----:B------:R-:W-:Y:S02]  /*2580*/  @UP1 UIMAD UR6, UR6, UR4, URZ ;  /* 0x00000004060612a4 */ /* 0x000fe4000f8e023f */
[----:B------:R-:W-:Y:S02]  /*2590*/  @UP1 UMOV UR29, UR7 ;  /* 0x00000007001d1c82 */ /* 0x000fe40008000000 */
[----:B------:R-:W-:Y:S01]  /*25a0*/  @UP1 UIMAD.WIDE.U32 UR28, UR14, UR4, UR28 ;  /* 0x000000040e1c12a5 */ /* 0x000fe2000f8e001c */
[----:B------:R-:W-:Y:S01]  /*25b0*/  SHF.R.S32.HI R3, RZ, 0x1f, R19 ;  /* 0x0000001fff037819 */ /* 0x000fe20000011413 */
[----:B------:R-:W-:Y:S01]  /*25c0*/  @UP1 UIMAD UR5, UR14, UR5, UR6 ;  /* 0x000000050e0512a4 */ /* 0x000fe2000f8e0206 */
[----:B------:R-:W-:Y:S01]  /*25d0*/  ISETP.GE.AND P1, PT, R2, UR20, PT ;  /* 0x0000001402007c0c */ /* 0x000fe2000bf26270 */
[----:B------:R-:W-:Y:S01]  /*25e0*/  ULDC UR4, c[0x0][0x318] ;  /* 0x0000c60000047ab9 */ /* 0x000fe20000000800 */
[----:B------:R-:W-:-:S04]  /*25f0*/  DEPBAR.LE SB0, 0x0 ;  /* 0x000080000000791a */ /* 0x000fc80000000000 */
[----:B------:R-:W-:Y:S02]  /*2600*/  @UP1 ULEA UR6, UP0, UR28, UR4, 0x2 ;  /* 0x000000041c061291 */ /* 0x000fe4000f80103f */
[----:B------:R-:W-:Y:S02]  /*2610*/  @UP1 UIADD3 UR5, UR29, UR5, URZ ;  /* 0x000000051d051290 */ /* 0x000fe4000fffe03f */
[----:B------:R-:W-:Y:S02]  /*2620*/  ULDC UR4, c[0x0][0x31c] ;  /* 0x0000c70000047ab9 */ /* 0x000fe40000000800 */
[----:B------:R-:W-:Y:S01]  /*2630*/  @UP1 ULEA.HI.X UR7, UR28, UR4, UR5, 0x2, UP0 ;  /* 0x000000041c071291 */ /* 0x000fe200080f1405 */
[----:B---3--:R-:W-:-:S05]  /*2640*/  IMAD.U32 R6, RZ, RZ, UR6 ;  /* 0x00000006ff067e24 */ /* 0x008fca000f8e00ff */
[----:B------:R-:W-:Y:S01]  /*2650*/  IMAD.U32 R7, RZ, RZ, UR7 ;  /* 0x00000007ff077e24 */ /* 0x000fe2000f8e00ff */
[----:B-1----:R-:W1:Y:S01]  /*2660*/  @P0 MUFU.RCP R12, c[0x0][0x238] ;  /* 0x00008e00000c0b08 */ /* 0x002e620000001000 */
[----:B------:R-:W-:Y:S02]  /*2670*/  LEA.HI R8, R3, R19, RZ, 0x2 ;  /* 0x0000001303087211 */ /* 0x000fe400078f10ff */
[----:B------:R-:W-:Y:S01]  /*2680*/  LEA R10, R21, UR15, 0x4 ;  /* 0x0000000f150a7c11 */ /* 0x000fe2000f8e20ff */
[----:B------:R3:W1:Y:S01]  /*2690*/  @P0 LDG.E R11, [R6.64] ;  /* 0x00000012060b0981 */ /* 0x000662000c1e1900 */
[----:B------:R-:W-:Y:S01]  /*26a0*/  IMAD.SHL.U32 R3, R2, 0x8, RZ ;  /* 0x0000000802037824 */ /* 0x000fe200078e00ff */
[----:B------:R-:W-:Y:S01]  /*26b0*/  ULDC.64 UR6, c[0x0][0x1a0] ;  /* 0x0000680000067ab9 */ /* 0x000fe20000000a00 */
[----:B------:R-:W-:Y:S01]  /*26c0*/  IMAD.MOV.U32 R14, RZ, RZ, R28 ;  /* 0x000000ffff0e7224 */ /* 0x000fe200078e001c */
[----:B------:R-:W-:Y:S01]  /*26d0*/  BAR.SYNC.DEFER_BLOCKING 0x0 ;  /* 0x0000000000007b1d */ /* 0x000fe20000010000 */
[----:B------:R-:W-:Y:S01]  /*26e0*/  USHF.L.U64.HI UR22, UR6, UR22, UR7 ;  /* 0x0000001606167299 */ /* 0x000fe20008010207 */
[----:B------:R-:W-:Y:S01]  /*26f0*/  IMAD.SHL.U32 R25, R25, 0x2, RZ ;  /* 0x0000000219197824 */ /* 0x000fe200078e00ff */
[----:B------:R-:W-:-:S02]  /*2700*/  USHF.L.U32 UR5, UR6, 0x6, URZ ;  /* 0x0000000606057899 */ /* 0x000fc4000800063f */
[----:B------:R-:W-:Y:S01]  /*2710*/  UIMAD UR4, UR22, UR21, URZ ;  /* 0x00000015160472a4 */ /* 0x000fe2000f8e023f */
[----:B------:R2:W-:Y:S01]  /*2720*/  STL.64 [R1+0x48], R14 ;  /* 0x0000480e01007387 */ /* 0x0005e20000100a00 */
[----:B------:R-:W-:Y:S01]  /*2730*/  BSSY B0, `(.L_x_317) ;  /* 0x0000038000007945 */ /* 0x000fe20003800000 */
[----:B------:R-:W-:Y:S01]  /*2740*/  LOP3.LUT R161, R25, 0x6, RZ, 0xc0, !PT ;  /* 0x0000000619a17812 */ /* 0x000fe200078ec0ff */
[----:B------:R-:W-:-:S03]  /*2750*/  UIMAD UR26, UR26, UR5, UR4 ;  /* 0x000000051a1a72a4 */ /* 0x000fc6000f8e0204 */
[----:B------:R-:W-:Y:S01]  /*2760*/  UMOV UR4, URZ ;  /* 0x0000003f00047c82 */ /* 0x000fe20008000000 */
[----:B---3--:R-:W-:Y:S01]  /*2770*/  SHF.R.S32.HI R7, RZ, 0x4, R24 ;  /* 0x00000004ff077819 */ /* 0x008fe20000011418 */
[----:B------:R-:W-:Y:S01]  /*2780*/  IMAD.SHL.U32 R6, R20, 0x40, RZ ;  /* 0x0000004014067824 */ /* 0x000fe200078e00ff */
[----:B------:R2:W-:Y:S02]  /*2790*/  @P1 STS.128 [R244+0xc000], RZ ;  /* 0x00c000fff4001388 */ /* 0x0005e40000000c00 */
[----:B------:R-:W-:Y:S02]  /*27a0*/  LEA.HI R5, R24, R7, RZ, 0x1 ;  /* 0x0000000718057211 */ /* 0x000fe400078f08ff */
[----:B------:R-:W-:Y:S01]  /*27b0*/  LOP3.LUT R2, R6, 0x1c0, RZ, 0xc0, !PT ;  /* 0x000001c006027812 */ /* 0x000fe200078ec0ff */
[----:B------:R-:W-:Y:S01]  /*27c0*/  IMAD.SHL.U32 R6, R22, 0x40, RZ ;  /* 0x0000004016067824 */ /* 0x000fe200078e00ff */
[----:B------:R-:W-:Y:S01]  /*27d0*/  LOP3.LUT R5, R5, 0xfffffffe, RZ, 0xc0, !PT ;  /* 0xfffffffe05057812 */ /* 0x000fe200078ec0ff */
[----:B------:R2:W-:Y:S01]  /*27e0*/  @P1 STS.128 [R244+0xe000], RZ ;  /* 0x00e000fff4001388 */ /* 0x0005e20000000c00 */
[----:B------:R-:W-:-:S02]  /*27f0*/  LOP3.LUT R9, R2, 0x8, R3, 0xf8, !PT ;  /* 0x0000000802097812 */ /* 0x000fc400078ef803 */
[----:B------:R-:W-:Y:S01]  /*2800*/  SHF.R.U32.HI R3, RZ, 0x3, R2 ;  /* 0x00000003ff037819 */ /* 0x000fe20000011602 */
[----:B------:R-:W-:Y:S01]  /*2810*/  IMAD.IADD R7, R7, 0x1, -R5 ;  /* 0x0000000107077824 */ /* 0x000fe200078e0a05 */
[----:B------:R-:W-:Y:S02]  /*2820*/  LOP3.LUT R2, R6, 0x1c0, RZ, 0xc0, !PT ;  /* 0x000001c006027812 */ /* 0x000fe400078ec0ff */
[----:B------:R-:W-:Y:S01]  /*2830*/  SHF.R.S32.HI R5, RZ, 0x2, R8 ;  /* 0x00000002ff057819 */ /* 0x000fe20000011408 */
[----:B------:R-:W-:Y:S01]  /*2840*/  IMAD.SHL.U32 R6, R7, 0x8, RZ ;  /* 0x0000000807067824 */ /* 0x000fe200078e00ff */
[----:B------:R-:W-:Y:S01]  /*2850*/  LOP3.LUT R9, R9, R3, RZ, 0x3c, !PT ;  /* 0x0000000309097212 */ /* 0x000fe200078e3cff */
[----:B------:R-:W-:Y:S01]  /*2860*/  IMAD.U32 R8, RZ, RZ, UR12 ;  /* 0x0000000cff087e24 */ /* 0x000fe2000f8e00ff */
[----:B------:R-:W-:Y:S02]  /*2870*/  IADD3 R10, R10, 0x1, R5 ;  /* 0x000000010a0a7810 */ /* 0x000fe40007ffe005 */
[----:B------:R-:W-:Y:S01]  /*2880*/  LOP3.LUT R5, R2, 0x8, R6, 0xf8, !PT ;  /* 0x0000000802057812 */ /* 0x000fe200078ef806 */
[----:B------:R-:W-:Y:S01]  /*2890*/  IMAD R6, R7, 0x200, R9 ;  /* 0x0000020007067824 */ /* 0x000fe200078e0209 */
[----:B------:R-:W-:Y:S01]  /*28a0*/  SHF.R.U32.HI R3, RZ, 0x3, R2 ;  /* 0x00000003ff037819 */ /* 0x000fe20000011602 */
[----:B------:R-:W-:Y:S01]  /*28b0*/  IMAD.SHL.U32 R7, R23, 0x40, RZ ;  /* 0x0000004017077824 */ /* 0x000fe200078e00ff */
[----:B------:R-:W-:Y:S01]  /*28c0*/  IADD3 R10, R8, -UR13, R10 ;  /* 0x8000000d080a7c10 */ /* 0x000fe2000fffe00a */
[----:B------:R-:W-:Y:S01]  /*28d0*/  IMAD.U32 R8, RZ, RZ, UR21 ;  /* 0x00000015ff087e24 */ /* 0x000fe2000f8e00ff */
[----:B------:R-:W-:-:S02]  /*28e0*/  LOP3.LUT R3, R5, R3, RZ, 0x3c, !PT ;  /* 0x0000000305037212 */ /* 0x000fc400078e3cff */
[----:B------:R-:W-:Y:S01]  /*28f0*/  LOP3.LUT R7, R7, 0xfffffe00, RZ, 0xc0, !PT ;  /* 0xfffffe0007077812 */ /* 0x000fe200078ec0ff */
[----:B------:R-:W-:Y:S01]  /*2900*/  IMAD.WIDE.U32 R8, R8, UR5, R14 ;  /* 0x0000000508087c25 */ /* 0x000fe2000f8e000e */
[----:B------:R-:W-:-:S03]  /*2910*/  IADD3 R160, R10, c[0x0][0x2e8], RZ ;  /* 0x0000ba000aa07a10 */ /* 0x000fc60007ffe0ff */
[----:B------:R-:W-:Y:S01]  /*2920*/  IMAD R5, R21, 0x400, R7 ;  /* 0x0000040015057824 */ /* 0x000fe200078e0207 */
[----:B------:R-:W-:-:S03]  /*2930*/  LOP3.LUT R7, R3, R7, RZ, 0xfc, !PT ;  /* 0x0000000703077212 */ /* 0x000fc600078efcff */
[----:B------:R-:W-:Y:S02]  /*2940*/  IMAD.IADD R5, R3, 0x1, R5 ;  /* 0x0000000103057824 */ /* 0x000fe400078e0205 */
[----:B-1----:R-:W-:Y:S01]  /*2950*/  @P0 FMUL.FTZ R2, R11, R12 ;  /* 0x0000000c0b020220 */ /* 0x002fe20000410000 */
[----:B------:R-:W-:-:S03]  /*2960*/  IADD3 R11, R9, UR26, RZ ;  /* 0x0000001a090b7c10 */ /* 0x000fc6000fffe0ff */
[----:B------:R-:W1:Y:S02]  /*2970*/  @P0 R2UR UR14, R2 ;  /* 0x00000000020e03c2 */ /* 0x000e6400000e0000 */
[----:B-1----:R-:W-:Y:S01]  /*2980*/  @UP1 UMOV UR4, UR14 ;  /* 0x0000000e00041c82 */ /* 0x002fe20008000000 */
[----:B------:R-:W-:Y:S05]  /*2990*/  @P1 BRA `(.L_x_318) ;  /* 0x0000011000001947 */ /* 0x000fea0003800000 */
[----:B--2---:R-:W-:Y:S02]  /*29a0*/  ISETP.GE.AND P1, PT, R174, c[0x0][0x220], PT ;  /* 0x00008800ae007a0c */ /* 0x004fe40003f26270 */
        /* <DEDUP_REMOVED lines=16> */
.L_x_318:
[----:B--2---:R-:W-:Y:S05]  /*2ab0*/  BSYNC B0 ;  /* 0x0000000000007941 */ /* 0x004fea0003800000 */
.L_x_317:
        /* <DEDUP_REMOVED lines=9> */
[----:B-1----:R-:W-:Y:S02]  /*2b50*/  IADD3 R2, P2, R8, UR14, RZ ;  /* 0x0000000e08027c10 */ /* 0x002fe4000ff5e0ff */
[----:B------:R-:W-:Y:S02]  /*2b60*/  ISETP.GE.AND P0, PT, R166, c[0x0][0x220], PT ;  /* 0x00008800a6007a0c */ /* 0x000fe40003f06270 */
[----:B------:R-:W-:-:S07]  /*2b70*/  IADD3.X R3, R11, UR9, RZ, P2, !PT ;  /* 0x000000090b037c10 */ /* 0x000fce00097fe4ff */
        /* <DEDUP_REMOVED lines=15> */
.L_x_320:
[----:B------:R-:W-:Y:S05]  /*2c70*/  BSYNC B0 ;  /* 0x0000000000007941 */ /* 0x000fea0003800000 */
.L_x_319:
[----:B------:R-:W-:Y:S01]  /*2c80*/  ISETP.GE.AND P0, PT, R17, UR20, PT ;  /* 0x0000001411007c0c */ /* 0x000fe2000bf06270 */
[----:B------:R-:W-:-:S12]  /*2c90*/  BSSY B0, `(.L_x_321) ;  /* 0x0000019000007945 */ /* 0x000fd80003800000 */
[----:B------:R3:W-:Y:S04]  /*2ca0*/  @P0 STS.128 [R244+0xd000], RZ ;  /* 0x00d000fff4000388 */ /* 0x0007e80000000c00 */
[----:B------:R3:W-:Y:S01]  /*2cb0*/  @P0 STS.128 [R244+0xf000], RZ ;  /* 0x00f000fff4000388 */ /* 0x0007e20000000c00 */
        /* <DEDUP_REMOVED lines=22> */
.L_x_322:
[----:B------:R-:W-:Y:S05]  /*2e20*/  BSYNC B0 ;  /* 0x0000000000007941 */ /* 0x000fea0003800000 */
.L_x_321:
[----:B------:R-:W-:Y:S01]  /*2e30*/  ISETP.GE.AND P0, PT, R16, UR20, PT ;  /* 0x0000001410007c0c */ /* 0x000fe2000bf06270 */
[----:B------:R-:W-:Y:S03]  /*2e40*/  BSSY B0, `(.L_x_323) ;  /* 0x000001e000007945 */ /* 0x000fe60003800000 */
[----:B------:R-:W-:-:S05]  /*2e50*/  R2P PR, R20, 0x6 ;  /* 0x0000000614007804 */ /* 0x000fca0000000000 */
[----:B-1----:R-:W-:Y:S02]  /*2e60*/  SEL R3, R26, 0xfffffff0, !P1 ;  /* 0xfffffff01a037807 */ /* 0x002fe40004800000 */
        /* <DEDUP_REMOVED lines=27> */
.L_x_324:
[----:B------:R-:W-:Y:S05]  /*3020*/  BSYNC B0 ;  /* 0x0000000000007941 */ /* 0x000fea0003800000 */
.L_x_323:
[----:B------:R-:W-:Y:S01]  /*3030*/  IMAD.SHL.U32 R240, R5, 0x2, RZ ;  /* 0x0000000205f07824 */ /* 0x000fe200078e00ff */
[----:B------:R-:W0:Y:S01]  /*3040*/  LDGDEPBAR ;  /* 0x00000000000079af */ /* 0x000e220000000000 */
[----:B------:R-:W-:Y:S01]  /*3050*/  IMAD.SHL.U32 R232, R6, 0x2, RZ ;  /* 0x0000000206e87824 */ /* 0x000fe200078e00ff */
[----:B------:R-:W-:Y:S01]  /*3060*/  UISETP.GE.AND UP0, UPT, UR8, 0x2, UPT ;  /* 0x000000020800788c */ /* 0x000fe2000bf06270 */
[----:B------:R-:W-:Y:S01]  /*3070*/  IMAD R241, R4, 0x2, R240 ;  /* 0x0000000204f17824 */ /* 0x000fe200078e02f0 */
[----:B-1----:R-:W-:Y:S01]  /*3080*/  LDSM.16.M88.4 R8, [R240+0x2000] ;  /* 0x00200000f008783b */ /* 0x002fe20000000200 */
        /* <DEDUP_REMOVED lines=11> */
[----:B------:R-:W-:-:S03]  /*3140*/  IMAD.U32 R2, RZ, RZ, UR21 ;  /* 0x00000015ff027e24 */ /* 0x000fc6000f8e00ff */
[----:B------:R-:W3:Y:S01]  /*3150*/  LDSM.16.M88.4 R44, [R232+0x9800] ;  /* 0x00980000e82c783b */ /* 0x000ee20000000200 */
[----:B------:R-:W-:-:S03]  /*3160*/  IMAD R2, R2, 0x40, R161 ;  /* 0x0000004002027824 */ /* 0x000fc600078e02a1 */
[----:B------:R-:W4:Y:S02]  /*3170*/  LDSM.16.M88.4 R16, [R240] ;  /* 0x00000000f010783b */ /* 0x000f240000000200 */
[C---:B------:R-:W-:Y:S02]  /*3180*/  IADD3 R3, R2.reuse, 0x1, RZ ;  /* 0x0000000102037810 */ /* 0x040fe40007ffe0ff */
[----:B------:R-:W-:Y:S04]  /*3190*/  LDSM.16.M88.4 R36, [R6+0x8000] ;  /* 0x008000000624783b */ /* 0x000fe80000000200 */
[----:B------:R-:W-:Y:S04]  /*31a0*/  LDSM.16.M88.4 R28, [R6+0x9000] ;  /* 0x00900000061c783b */ /* 0x000fe80000000200 */
[----:B------:R-:W-:Y:S04]  /*31b0*/  LDSM.16.M88.4 R32, [R6+0x8800] ;  /* 0x008800000620783b */ /* 0x000fe80000000200 */
[----:B------:R-:W-:Y:S04]  /*31c0*/  LDSM.16.M88.4 R24, [R6+0x9800] ;  /* 0x009800000618783b */ /* 0x000fe80000000200 */
[----:B------:R-:W-:Y:S01]  /*31d0*/  LDSM.16.M88.4 R92, [R238+0x8000] ;  /* 0x00800000ee5c783b */ /* 0x000fe20000000200 */
[C---:B-1----:R-:W-:Y:S03]  /*31e0*/  HMMA.16816.F32.BF16 R60, R8.reuse, R12, RZ ;  /* 0x0000000c083c723c */ /* 0x042fe600000418ff */
[----:B------:R-:W-:Y:S04]  /*31f0*/  LDSM.16.M88.4 R80, [R238+0x9000] ;  /* 0x00900000ee50783b */ /* 0x000fe80000000200 */
[----:B------:R-:W-:Y:S01]  /*3200*/  LDSM.16.M88.4 R88, [R238+0x8800] ;  /* 0x00880000ee58783b */ /* 0x000fe20000000200 */
[C---:B------:R-:W-:Y:S03]  /*3210*/  HMMA.16816.F32.BF16 R116, R8.reuse, R14, RZ ;  /* 0x0000000e0874723c */ /* 0x040fe600000418ff */
[----:B------:R-:W-:Y:S05]  /*3220*/  LDSM.16.M88.4 R72, [R238+0x9800] ;  /* 0x00980000ee48783b */ /* 0x000fea0000000200 */
[C---:B-----5:R-:W-:Y:S08]  /*3230*/  HMMA.16816.F32.BF16 R68, R8.reuse, R20, RZ ;  /* 0x000000140844723c */ /* 0x060ff000000418ff */
[C---:B--2---:R-:W-:Y:S08]  /*3240*/  HMMA.16816.F32.BF16 R96, R8.reuse, R40, RZ ;  /* 0x000000280860723c */ /* 0x044ff000000418ff */
[C---:B---3--:R-:W-:Y:S08]  /*3250*/  HMMA.16816.F32.BF16 R100, R8.reuse, R44, RZ ;  /* 0x0000002c0864723c */ /* 0x048ff000000418ff */
[C---:B------:R-:W-:Y:S08]  /*3260*/  HMMA.16816.F32.BF16 R108, R8.reuse, R22, RZ ;  /* 0x00000016086c723c */ /* 0x040ff000000418ff */
[C---:B------:R-:W-:Y:S08]  /*3270*/  HMMA.16816.F32.BF16 R104, R8.reuse, R42, RZ ;  /* 0x0000002a0868723c */ /* 0x040ff000000418ff */
[----:B------:R-:W-:Y:S01]  /*3280*/  HMMA.16816.F32.BF16 R84, R8, R46, RZ ;  /* 0x0000002e0854723c */ /* 0x000fe200000418ff */
[----:B------:R-:W1:Y:S07]  /*3290*/  LDSM.16.M88.4 R8, [R241+0x2000] ;  /* 0x00200000f108783b */ /* 0x000e6e0000000200 */
[C---:B----4-:R-:W-:Y:S08]  /*32a0*/  HMMA.16816.F32.BF16 R120, R16.reuse, R12, RZ ;  /* 0x0000000c1078723c */ /* 0x050ff000000418ff */
[C---:B------:R-:W-:Y:S01]  /*32b0*/  HMMA.16816.F32.BF16 R112, R16.reuse, R14, RZ ;  /* 0x0000000e1070723c */ /* 0x040fe200000418ff */
[----:B------:R-:W2:Y:S07]  /*32c0*/  LDSM.16.M88.4 R12, [R241] ;  /* 0x00000000f10c783b */ /* 0x000eae0000000200 */
[C---:B------:R-:W-:Y:S08]  /*32d0*/  HMMA.16816.F32.BF16 R76, R16.reuse, R20, RZ ;  /* 0x00000014104c723c */ /* 0x040ff000000418ff */
[C---:B------:R-:W-:Y:S01]  /*32e0*/  HMMA.16816.F32.BF16 R64, R16.reuse, R22, RZ ;  /* 0x000000161040723c */ /* 0x040fe200000418ff */
[----:B------:R-:W3:Y:S07]  /*32f0*/  LDSM.16.M88.4 R20, [R243+0x2000] ;  /* 0x00200000f314783b */ /* 0x000eee0000000200 */
[C---:B------:R-:W-:Y:S08]  /*3300*/  HMMA.16816.F32.BF16 R48, R16.reuse, R44, RZ ;  /* 0x0000002c1030723c */ /* 0x040ff000000418ff */
[C---:B------:R-:W-:Y:S08]  /*3310*/  HMMA.16816.F32.BF16 R56, R16.reuse, R40, RZ ;  /* 0x000000281038723c */ /* 0x040ff000000418ff */
[C---:B------:R-:W-:Y:S08]  /*3320*/  HMMA.16816.F32.BF16 R52, R16.reuse, R42, RZ ;  /* 0x0000002a1034723c */ /* 0x040ff000000418ff */
[----:B------:R-:W-:Y:S08]  /*3330*/  HMMA.16816.F32.BF16 R44, R16, R46, RZ ;  /* 0x0000002e102c723c */ /* 0x000ff000000418ff */
        /* <DEDUP_REMOVED lines=8> */
[----:B------:R-:W1:Y:S07]  /*33c0*/  LDSM.16.M88.4 R8, [R243] ;  /* 0x00000000f308783b */ /* 0x000e6e0000000200 */
[C---:B--2---:R-:W-:Y:S08]  /*33d0*/  HMMA.16816.F32.BF16 R120, R12.reuse, R36, R120 ;  /* 0x000000240c78723c */ /* 0x044ff00000041878 */
[C---:B------:R-:W-:Y:S08]  /*33e0*/  HMMA.16816.F32.BF16 R112, R12.reuse, R38, R112 ;  /* 0x000000260c70723c */ /* 0x040ff00000041870 */
[C---:B------:R-:W-:Y:S01]  /*33f0*/  HMMA.16816.F32.BF16 R132, R12.reuse, R24, R48 ;  /* 0x000000180c84723c */ /* 0x040fe20000041830 */
[----:B------:R-:W-:Y:S07]  /*3400*/  LDSM.16.M88.4 R48, [R237+0x800] ;  /* 0x00080000ed30783b */ /* 0x000fee0000000200 */
[----:B------:R-:W-:Y:S01]  /*3410*/  HMMA.16816.F32.BF16 R68, R12, R26, R44 ;  /* 0x0000001a0c44723c */ /* 0x000fe2000004182c */
[----:B------:R-:W-:Y:S04]  /*3420*/  LDSM.16.M88.4 R44, [R237+0x1000] ;  /* 0x00100000ed2c783b */ /* 0x000fe80000000200 */
[----:B------:R-:W-:Y:S03]  /*3430*/  LDSM.16.M88.4 R24, [R237+0x1800] ;  /* 0x00180000ed18783b */ /* 0x000fe60000000200 */
[----:B---3--:R-:W-:Y:S01]  /*3440*/  HMMA.16816.F32.BF16 R36, R20, R92, R16 ;  /* 0x0000005c1424723c */ /* 0x008fe20000041810 */
[----:B------:R-:W2:Y:S07]  /*3450*/  LDSM.16.M88.4 R16, [R242+0x2000] ;  /* 0x00200000f210783b */ /* 0x000eae0000000200 */
[C---:B------:R-:W-:Y:S08]  /*3460*/  HMMA.16816.F32.BF16 R124, R12.reuse, R32, R76 ;  /* 0x000000200c7c723c */ /* 0x040ff0000004184c */
[C---:B------:R-:W-:Y:S08]  /*3470*/  HMMA.16816.F32.BF16 R84, R12.reuse, R34, R64 ;  /* 0x000000220c54723c */ /* 0x040ff00000041840 */
[C---:B------:R-:W-:Y:S08]  /*3480*/  HMMA.16816.F32.BF16 R128, R12.reuse, R28, R56 ;  /* 0x0000001c0c80723c */ /* 0x040ff00000041838 */
[----:B------:R-:W-:Y:S01]  /*3490*/  HMMA.16816.F32.BF16 R76, R12, R30, R52 ;  /* 0x0000001e0c4c723c */ /* 0x000fe20000041834 */
[----:B------:R-:W-:Y:S07]  /*34a0*/  LDSM.16.M88.4 R52, [R237] ;  /* 0x00000000ed34783b */ /* 0x000fee0000000200 */
[C---:B------:R-:W-:Y:S08]  /*34b0*/  HMMA.16816.F32.BF16 R12, R20.reuse, R80, R60 ;  /* 0x00000050140c723c */ /* 0x040ff0000004183c */
[C---:B------:R-:W-:Y:S08]  /*34c0*/  HMMA.16816.F32.BF16 R40, R20.reuse, R88, R40 ;  /* 0x000000581428723c */ /* 0x040ff00000041828 */
[C---:B------:R-:W-:Y:S08]  /*34d0*/  HMMA.16816.F32.BF16 R64, R20.reuse, R72, R100 ;  /* 0x000000481440723c */ /* 0x040ff00000041864 */
[C---:B------:R-:W-:Y:S08]  /*34e0*/  HMMA.16816.F32.BF16 R32, R20.reuse, R94, R116 ;  /* 0x0000005e1420723c */ /* 0x040ff00000041874 */
[C---:B------:R-:W-:Y:S08]  /*34f0*/  HMMA.16816.F32.BF16 R28, R20.reuse, R90, R108 ;  /* 0x0000005a141c723c */ /* 0x040ff0000004186c */
[C---:B------:R-:W-:Y:S08]  /*3500*/  HMMA.16816.F32.BF16 R60, R20.reuse, R82, R104 ;  /* 0x00000052143c723c */ /* 0x040ff00000041868 */
[----:B------:R-:W-:Y:S01]  /*3510*/  HMMA.16816.F32.BF16 R56, R20, R74, R96 ;  /* 0x0000004a1438723c */ /* 0x000fe20000041860 */
[----:B------:R-:W3:Y:S07]  /*3520*/  LDSM.16.M88.4 R20, [R242] ;  /* 0x00000000f214783b */ /* 0x000eee0000000200 */
        /* <DEDUP_REMOVED lines=8> */
[----:B------:R-:W-:Y:S07]  /*35b0*/  LDSM.16.M88.4 R8, [R240+0x6000] ;  /* 0x00600000f008783b */ /* 0x000fee0000000200 */
[C---:B--2---:R-:W-:Y:S01]  /*35c0*/  HMMA.16816.F32.BF16 R124, R16.reuse, R48, R40 ;  /* 0x00000030107c723c */ /* 0x044fe20000041828 */
[----:B------:R-:W-:Y:S07]  /*35d0*/  LDSM.16.M88.4 R40, [R232+0xa000] ;  /* 0x00a00000e828783b */ /* 0x000fee0000000200 */
[C---:B------:R-:W-:Y:S01]  /*35e0*/  HMMA.16816.F32.BF16 R116, R16.reuse, R44, R12 ;  /* 0x0000002c1074723c */ /* 0x040fe2000004180c */
[----:B------:R-:W1:Y:S07]  /*35f0*/  LDSM.16.M88.4 R12, [R240+0x4000] ;  /* 0x00400000f00c783b */ /* 0x000e6e0000000200 */
[----:B------:R-:W-:Y:S08]  /*3600*/  HMMA.16816.F32.BF16 R104, R16, R26, R56 ;  /* 0x0000001a1068723c */ /* 0x000ff00000041838 */
[-C--:B---3--:R-:W-:Y:S08]  /*3610*/  HMMA.16816.F32.BF16 R56, R20, R52.reuse, R100 ;  /* 0x000000341438723c */ /* 0x088ff00000041864 */
[C---:B------:R-:W-:Y:S01]  /*3620*/  HMMA.16816.F32.BF16 R72, R16.reuse, R52, R36 ;  /* 0x000000341048723c */ /* 0x040fe20000041824 */
[----:B------:R-:W2:Y:S07]  /*3630*/  LDSM.16.M88.4 R36, [R232+0xa800] ;  /* 0x00a80000e824783b */ /* 0x000eae0000000200 */
[C---:B------:R-:W-:Y:S01]  /*3640*/  HMMA.16816.F32.BF16 R84, R16.reuse, R54, R32 ;  /* 0x000000361054723c */ /* 0x040fe20000041820 */
[----:B------:R-:W3:Y:S07]  /*3650*/  LDSM.16.M88.4 R32, [R232+0xb000] ;  /* 0x00b00000e820783b */ /* 0x000eee0000000200 */
[C---:B------:R-:W-:Y:S01]  /*3660*/  HMMA.16816.F32.BF16 R120, R16.reuse, R50, R28 ;  /* 0x000000321078723c */ /* 0x040fe2000004181c */
[----:B------:R-:W4:Y:S07]  /*3670*/  LDSM.16.M88.4 R28, [R232+0xb800] ;  /* 0x00b80000e81c783b */ /* 0x000f2e0000000200 */
[C---:B------:R-:W-:Y:S01]  /*3680*/  HMMA.16816.F32.BF16 R140, R16.reuse, R46, R60 ;  /* 0x0000002e108c723c */ /* 0x040fe2000004183c */
[----:B------:R-:W-:Y:S07]  /*3690*/  LDSM.16.M88.4 R60, [R6+0xa800] ;  /* 0x00a80000063c783b */ /* 0x000fee0000000200 */
[----:B------:R-:W-:Y:S01]  /*36a0*/  HMMA.16816.F32.BF16 R108, R16, R24, R64 ;  /* 0x00000018106c723c */ /* 0x000fe20000041840 */
[----:B------:R-:W-:Y:S07]  /*36b0*/  LDSM.16.M88.4 R16, [R241+0x6000] ;  /* 0x00600000f110783b */ /* 0x000fee0000000200 */
[C---:B------:R-:W-:Y:S08]  /*36c0*/  HMMA.16816.F32.BF16 R88, R20.reuse, R44, R88 ;  /* 0x0000002c1458723c */ /* 0x040ff00000041858 */
[C---:B------:R-:W-:Y:S01]  /*36d0*/  HMMA.16816.F32.BF16 R80, R20.reuse, R46, R80 ;  /* 0x0000002e1450723c */ /* 0x040fe20000041850 */
[----:B------:R-:W-:Y:S07]  /*36e0*/  LDSM.16.M88.4 R44, [R6+0xa000] ;  /* 0x00a00000062c783b */ /* 0x000fee0000000200 */
[C---:B------:R-:W-:Y:S08]  /*36f0*/  HMMA.16816.F32.BF16 R76, R20.reuse, R24, R76 ;  /* 0x00000018144c723c */ /* 0x040ff0000004184c */
[C---:B------:R-:W-:Y:S01]  /*3700*/  HMMA.16816.F32.BF16 R68, R20.reuse, R26, R68 ;  /* 0x0000001a1444723c */ /* 0x040fe20000041844 */
[----:B------:R-:W5:Y:S07]  /*3710*/  LDSM.16.M88.4 R24, [R241+0x4000] ;  /* 0x00400000f118783b */ /* 0x000f6e0000000200 */
[C---:B------:R-:W-:Y:S01]  /*3720*/  HMMA.16816.F32.BF16 R112, R20.reuse, R54, R112 ;  /* 0x000000361470723c */ /* 0x040fe20000041870 */
[----:B------:R-:W-:Y:S07]  /*3730*/  LDSM.16.M88.4 R52, [R6+0xb800] ;  /* 0x00b800000634783b */ /* 0x000fee0000000200 */
[C---:B------:R-:W-:Y:S08]  /*3740*/  HMMA.16816.F32.BF16 R96, R20.reuse, R48, R96 ;  /* 0x000000301460723c */ /* 0x040ff00000041860 */
[----:B------:R-:W-:Y:S08]  /*3750*/  HMMA.16816.F32.BF16 R92, R20, R50, R92 ;  /* 0x00000032145c723c */ /* 0x000ff0000004185c */
[----:B-1----:R-:W-:Y:S01]  /*3760*/  HMMA.16816.F32.BF16 R20, R12, R40, R56 ;  /* 0x000000280c14723c */ /* 0x002fe20000041838 */
[----:B------:R1:W3:Y:S07]  /*3770*/  LDSM.16.M88.4 R56, [R6+0xb000] ;  /* 0x00b000000638783b */ /* 0x0002ee0000000200 */
[C---:B------:R-:W-:Y:S08]  /*3780*/  HMMA.16816.F32.BF16 R48, R8.reuse, R42, R84 ;  /* 0x0000002a0830723c */ /* 0x040ff00000041854 */
[C---:B------:R-:W-:Y:S08]  /*3790*/  HMMA.16816.F32.BF16 R64, R8.reuse, R40, R72 ;  /* 0x000000280840723c */ /* 0x040ff00000041848 */
[C---:B--2---:R-:W-:Y:S01]  /*37a0*/  HMMA.16816.F32.BF16 R72, R8.reuse, R36, R124 ;  /* 0x000000240848723c */ /* 0x044fe2000004187c */
[----:B-1----:R-:W1:Y:S07]  /*37b0*/  I2F R6, R3 ;  /* 0x0000000300067306 */ /* 0x002e6e0000201400 */
[----:B------:R-:W-:Y:S08]  /*37c0*/  HMMA.16816.F32.BF16 R84, R8, R38, R120 ;  /* 0x000000260854723c */ /* 0x000ff00000041878 */
[----:B------:R-:W-:Y:S01]  /*37d0*/  HMMA.16816.F32.BF16 R156, R12, R42, R112 ;  /* 0x0000002a0c9c723c */ /* 0x000fe20000041870 */
[----:B------:R-:W-:Y:S07]  /*37e0*/  LDSM.16.M88.4 R40, [R238+0xa000] ;  /* 0x00a00000ee28783b */ /* 0x000fee0000000200 */
[C---:B---3--:R-:W-:Y:S08]  /*37f0*/  HMMA.16816.F32.BF16 R100, R8.reuse, R32, R116 ;  /* 0x000000200864723c */ /* 0x048ff00000041874 */
[C---:B------:R-:W-:Y:S08]  /*3800*/  HMMA.16816.F32.BF16 R140, R8.reuse, R34, R140 ;  /* 0x00000022088c723c */ /* 0x040ff0000004188c */
[C---:B----4-:R-:W-:Y:S08]  /*3810*/  HMMA.16816.F32.BF16 R136, R8.reuse, R28, R108 ;  /* 0x0000001c0888723c */ /* 0x050ff0000004186c */
[----:B------:R-:W-:Y:S01]  /*3820*/  HMMA.16816.F32.BF16 R124, R8, R30, R104 ;  /* 0x0000001e087c723c */ /* 0x000fe20000041868 */
[----:B------:R-:W-:Y:S07]  /*3830*/  LDSM.16.M88.4 R8, [R243+0x6000] ;  /* 0x00600000f308783b */ /* 0x000fee0000000200 */
[----:B-----5:R-:W-:Y:S01]  /*3840*/  HMMA.16816.F32.BF16 R112, R24, R44, R20 ;  /* 0x0000002c1870723c */ /* 0x020fe20000041814 */
[----:B------:R-:W2:Y:S07]  /*3850*/  LDSM.16.M88.4 R20, [R243+0x4000] ;  /* 0x00400000f314783b */ /* 0x000eae0000000200 */
[C---:B------:R-:W-:Y:S08]  /*3860*/  HMMA.16816.F32.BF16 R152, R12.reuse, R36, R96 ;  /* 0x000000240c98723c */ /* 0x040ff00000041860 */
[C---:B------:R-:W-:Y:S01]  /*3870*/  HMMA.16816.F32.BF16 R148, R12.reuse, R38, R92 ;  /* 0x000000260c94723c */ /* 0x040fe2000004185c */
[----:B------:R-:W-:Y:S07]  /*3880*/  LDSM.16.M88.4 R36, [R238+0xa800] ;  /* 0x00a80000ee24783b */ /* 0x000fee0000000200 */
[C---:B------:R-:W-:Y:S08]  /*3890*/  HMMA.16816.F32.BF16 R144, R12.reuse, R32, R88 ;  /* 0x000000200c90723c */ /* 0x040ff00000041858 */
[----:B------:R-:W-:Y:S01]  /*38a0*/  HMMA.16816.F32.BF16 R132, R12, R34, R80 ;  /* 0x000000220c84723c */ /* 0x000fe20000041850 */
[----:B------:R-:W-:Y:S07]  /*38b0*/  LDSM.16.M88.4 R32, [R238+0xb000] ;  /* 0x00b00000ee20783b */ /* 0x000fee0000000200 */
[----:B------:R-:W-:Y:S01]  /*38c0*/  HMMA.16816.F32.BF16 R108, R16, R46, R48 ;  /* 0x0000002e106c723c */ /* 0x000fe20000041830 */
[----:B------:R-:W3:Y:S07]  /*38d0*/  LDSM.16.M88.4 R48, [R238+0xb800] ;  /* 0x00b80000ee30783b */ /* 0x000eee0000000200 */
[C---:B------:R-:W-:Y:S08]  /*38e0*/  HMMA.16816.F32.BF16 R128, R12.reuse, R28, R76 ;  /* 0x0000001c0c80723c */ /* 0x040ff0000004184c */
[----:B------:R-:W-:Y:S01]  /*38f0*/  HMMA.16816.F32.BF16 R120, R12, R30, R68 ;  /* 0x0000001e0c78723c */ /* 0x000fe20000041844 */
[----:B------:R-:W-:Y:S04]  /*3900*/  LDSM.16.M88.4 R28, [R237+0x2000] ;  /* 0x00200000ed1c783b */ /* 0x000fe80000000200 */
[----:B------:R-:W-:Y:S03]  /*3910*/  LDSM.16.M88.4 R12, [R242+0x6000] ;  /* 0x00600000f20c783b */ /* 0x000fe60000000200 */
[C---:B------:R-:W-:Y:S08]  /*3920*/  HMMA.16816.F32.BF16 R104, R16.reuse, R60, R72 ;  /* 0x0000003c1068723c */ /* 0x040ff00000041848 */
[C---:B------:R-:W-:Y:S08]  /*3930*/  HMMA.16816.F32.BF16 R96, R16.reuse, R62, R84 ;  /* 0x0000003e1060723c */ /* 0x040ff00000041854 */
[C---:B------:R-:W-:Y:S08]  /*3940*/  HMMA.16816.F32.BF16 R116, R16.reuse, R44, R64 ;  /* 0x0000002c1074723c */ /* 0x040ff00000041840 */
[C---:B------:R-:W-:Y:S08]  /*3950*/  HMMA.16816.F32.BF16 R92, R16.reuse, R56, R100 ;  /* 0x00000038105c723c */ /* 0x040ff00000041864 */
[C---:B------:R-:W-:Y:S08]  /*3960*/  HMMA.16816.F32.BF16 R88, R16.reuse, R58, R140 ;  /* 0x0000003a1058723c */ /* 0x040ff0000004188c */
[C---:B------:R-:W-:Y:S08]  /*3970*/  HMMA.16816.F32.BF16 R84, R16.reuse, R52, R136 ;  /* 0x000000341054723c */ /* 0x040ff00000041888 */
[----:B------:R-:W-:Y:S01]  /*3980*/  HMMA.16816.F32.BF16 R72, R16, R54, R124 ;  /* 0x000000361048723c */ /* 0x000fe2000004187c */
[----:B------:R-:W4:Y:S07]  /*3990*/  LDSM.16.M88.4 R16, [R242+0x4000] ;  /* 0x00400000f210783b */ /* 0x000f2e0000000200 */
[C---:B------:R-:W-:Y:S08]  /*39a0*/  HMMA.16816.F32.BF16 R68, R24.reuse, R46, R156 ;  /* 0x0000002e1844723c */ /* 0x040ff0000004189c */
[C---:B------:R-:W-:Y:S08]  /*39b0*/  HMMA.16816.F32.BF16 R76, R24.reuse, R60, R152 ;  /* 0x0000003c184c723c */ /* 0x040ff00000041898 */
[C---:B------:R-:W-:Y:S08]  /*39c0*/  HMMA.16816.F32.BF16 R80, R24.reuse, R62, R148 ;  /* 0x0000003e1850723c */ /* 0x040ff00000041894 */
[C---:B------:R-:W-:Y:S08]  /*39d0*/  HMMA.16816.F32.BF16 R64, R24.reuse, R56, R144 ;  /* 0x000000381840723c */ /* 0x040ff00000041890 */
[C---:B------:R-:W-:Y:S08]  /*39e0*/  HMMA.16816.F32.BF16 R60, R24.reuse, R58, R132 ;  /* 0x0000003a183c723c */ /* 0x040ff00000041884 */
[C---:B------:R-:W-:Y:S08]  /*39f0*/  HMMA.16816.F32.BF16 R56, R24.reuse, R52, R128 ;  /* 0x000000341838723c */ /* 0x040ff00000041880 */
[----:B------:R-:W-:Y:S08]  /*3a00*/  HMMA.16816.F32.BF16 R120, R24, R54, R120 ;  /* 0x000000361878723c */ /* 0x000ff00000041878 */
[-C--:B--2---:R-:W-:Y:S08]  /*3a10*/  HMMA.16816.F32.BF16 R24, R20, R40.reuse, R112 ;  /* 0x000000281418723c */ /* 0x084ff00000041870 */
[C---:B------:R-:W-:Y:S08]  /*3a20*/  HMMA.16816.F32.BF16 R44, R8.reuse, R40, R116 ;  /* 0x00000028082c723c */ /* 0x040ff00000041874 */
[-C--:B------:R-:W-:Y:S08]  /*3a30*/  HMMA.16816.F32.BF16 R52, R8, R42.reuse, R108 ;  /* 0x0000002a0834723c */ /* 0x080ff0000004186c */
[----:B------:R-:W-:Y:S08]  /*3a40*/  HMMA.16816.F32.BF16 R40, R20, R42, R68 ;  /* 0x0000002a1428723c */ /* 0x000ff00000041844 */
[C---:B---3--:R-:W-:Y:S08]  /*3a50*/  HMMA.16816.F32.BF16 R100, R8.reuse, R50, R72 ;  /* 0x000000320864723c */ /* 0x048ff00000041848 */
[C---:B------:R-:W-:Y:S08]  /*3a60*/  HMMA.16816.F32.BF16 R92, R8.reuse, R32, R92 ;  /* 0x00000020085c723c */ /* 0x040ff0000004185c */
[----:B------:R-:W-:Y:S08]  /*3a70*/  HMMA.16816.F32.BF16 R88, R8, R34, R88 ;  /* 0x000000220858723c */ /* 0x000ff00000041858 */
[C---:B------:R-:W-:Y:S08]  /*3a80*/  HMMA.16816.F32.BF16 R64, R20.reuse, R32, R64 ;  /* 0x000000201440723c */ /* 0x040ff00000041840 */
[C---:B------:R-:W-:Y:S01]  /*3a90*/  HMMA.16816.F32.BF16 R72, R20.reuse, R34, R60 ;  /* 0x000000221448723c */ /* 0x040fe2000004183c */
[----:B------:R-:W2:Y:S07]  /*3aa0*/  LDSM.16.M88.4 R32, [R237+0x2800] ;  /* 0x00280000ed20783b */ /* 0x000eae0000000200 */
[C---:B------:R-:W-:Y:S08]  /*3ab0*/  HMMA.16816.F32.BF16 R68, R20.reuse, R36, R76 ;  /* 0x000000241444723c */ /* 0x040ff0000004184c */
[----:B------:R-:W-:Y:S08]  /*3ac0*/  HMMA.16816.F32.BF16 R76, R20, R48, R56 ;  /* 0x00000030144c723c */ /* 0x000ff00000041838 */
[-C--:B----4-:R-:W-:Y:S07]  /*3ad0*/  HMMA.16816.F32.BF16 R56, R16, R28.reuse, R24 ;  /* 0x0000001c1038723c */ /* 0x090fee0000041818 */
[----:B------:R-:W-:Y:S01]  /*3ae0*/  IMNMX R25, R5, UR12, PT ;  /* 0x0000000c05197c17 */ /* 0x000fe2000b800200 */
[----:B------:R-:W-:Y:S01]  /*3af0*/  HMMA.16816.F32.BF16 R60, R12, R28, R44 ;  /* 0x0000001c0c3c723c */ /* 0x000fe2000004182c */
[----:B------:R-:W-:-:S02]  /*3b00*/  IADD3 R5, R2, 0x8, RZ ;  /* 0x0000000802057810 */ /* 0x000fc40007ffe0ff */
[----:B------:R-:W-:Y:S02]  /*3b10*/  IMNMX R24, R160, UR12, PT ;  /* 0x0000000ca0187c17 */ /* 0x000fe4000b800200 */
[CC--:B------:R-:W-:Y:S02]  /*3b20*/  ISETP.GE.AND P0, PT, R3.reuse, R25.reuse, PT ;  /* 0x000000190300720c */ /* 0x0c0fe40003f06270 */
[-C--:B------:R-:W-:Y:S01]  /*3b30*/  ISETP.GE.AND P1, PT, R3, R24.reuse, PT ;  /* 0x000000180300720c */ /* 0x080fe20003f26270 */
[----:B------:R-:W-:Y:S01]  /*3b40*/  HMMA.16816.F32.BF16 R40, R16, R30, R40 ;  /* 0x0000001e1028723c */ /* 0x000fe20000041828 */
[C---:B------:R-:W-:Y:S02]  /*3b50*/  ISETP.GE.AND P6, PT, R5.reuse, R24, PT ;  /* 0x000000180500720c */ /* 0x040fe40003fc6270 */
[----:B------:R-:W-:-:S05]  /*3b60*/  ISETP.GE.AND P5, PT, R5, R25, PT ;  /* 0x000000190500720c */ /* 0x000fca0003fa6270 */
[C---:B------:R-:W-:Y:S08]  /*3b70*/  HMMA.16816.F32.BF16 R104, R8.reuse, R36, R104 ;  /* 0x000000240868723c */ /* 0x040ff00000041868 */
[C---:B------:R-:W-:Y:S08]  /*3b80*/  HMMA.16816.F32.BF16 R96, R8.reuse, R38, R96 ;  /* 0x000000260860723c */ /* 0x040ff00000041860 */
[----:B------:R-:W-:Y:S07]  /*3b90*/  HMMA.16816.F32.BF16 R84, R8, R48, R84 ;  /* 0x000000300854723c */ /* 0x000fee0000041854 */
[C---:B------:R-:W-:Y:S01]  /*3ba0*/  IADD3 R8, R160.reuse, 0x40, RZ ;  /* 0x00000040a0087810 */ /* 0x040fe20007ffe0ff */
[----:B------:R-:W-:Y:S01]  /*3bb0*/  HMMA.16816.F32.BF16 R52, R12, R30, R52 ;  /* 0x0000001e0c34723c */ /* 0x000fe20000041834 */
[----:B------:R-:W-:Y:S01]  /*3bc0*/  IADD3 R9, R160, 0x48, RZ ;  /* 0x00000048a0097810 */ /* 0x000fe20007ffe0ff */
[----:B-1----:R-:W-:Y:S01]  /*3bd0*/  FFMA.FTZ R11, R6, UR4, R59 ;  /* 0x00000004060b7c23 */ /* 0x002fe2000801003b */
[----:B------:R-:W-:Y:S01]  /*3be0*/  IMNMX R27, R8, UR12, PT ;  /* 0x0000000c081b7c17 */ /* 0x000fe2000b800200 */
[C---:B------:R-:W-:Y:S01]  /*3bf0*/  FFMA.FTZ R10, R6.reuse, UR4, R61 ;  /* 0x00000004060a7c23 */ /* 0x040fe2000801003d */
[----:B------:R1:W3:Y:S01]  /*3c00*/  I2F R8, R5 ;  /* 0x0000000500087306 */ /* 0x0002e20000201400 */
[----:B------:R-:W-:Y:S01]  /*3c10*/  IMNMX R26, R9, UR12, PT ;  /* 0x0000000c091a7c17 */ /* 0x000fe2000b800200 */
[----:B------:R-:W-:Y:S01]  /*3c20*/  FFMA.FTZ R9, R6, UR4, R57 ;  /* 0x0000000406097c23 */ /* 0x000fe20008010039 */
[C---:B------:R-:W-:Y:S01]  /*3c30*/  ISETP.GE.AND P4, PT, R3.reuse, R27, PT ;  /* 0x0000001b0300720c */ /* 0x040fe20003f86270 */
[----:B------:R-:W-:Y:S01]  /*3c40*/  HMMA.16816.F32.BF16 R120, R20, R50, R120 ;  /* 0x000000321478723c */ /* 0x000fe20000041878 */
[----:B------:R-:W-:Y:S01]  /*3c50*/  ISETP.GE.AND P2, PT, R3, R26, PT ;  /* 0x0000001a0300720c */ /* 0x000fe20003f46270 */
[----:B------:R-:W4:Y:S01]  /*3c60*/  LDSM.16.M88.4 R28, [R237+0x3000] ;  /* 0x00300000ed1c783b */ /* 0x000f220000000200 */
[----:B------:R-:W-:-:S02]  /*3c70*/  FSEL R157, R9, -INF , !P1 ;  /* 0xff800000099d7808 */ /* 0x000fc40004800000 */
[----:B------:R-:W-:Y:S02]  /*3c80*/  IADD3 R3, R2, 0x9, RZ ;  /* 0x0000000902037810 */ /* 0x000fe40007ffe0ff */
[C---:B------:R-:W-:Y:S01]  /*3c90*/  ISETP.GE.AND P3, PT, R5.reuse, R27, PT ;  /* 0x0000001b0500720c */ /* 0x040fe20003f66270 */
[----:B--2---:R-:W-:Y:S01]  /*3ca0*/  HMMA.16816.F32.BF16 R48, R16, R32, R68 ;  /* 0x000000201030723c */ /* 0x004fe20000041844 */
[----:B------:R-:W-:Y:S02]  /*3cb0*/  ISETP.GE.AND P1, PT, R5, R26, PT ;  /* 0x0000001a0500720c */ /* 0x000fe40003f26270 */
[----:B------:R-:W-:Y:S01]  /*3cc0*/  FSEL R159, R11, -INF , !P0 ;  /* 0xff8000000b9f7808 */ /* 0x000fe20004000000 */
[----:B-1----:R-:W-:Y:S01]  /*3cd0*/  FFMA.FTZ R5, R6, UR4, R63 ;  /* 0x0000000406057c23 */ /* 0x002fe2000801003f */
[----:B------:R-:W-:Y:S01]  /*3ce0*/  FSEL R57, R10, -INF , !P4 ;  /* 0xff8000000a397808 */ /* 0x000fe20006000000 */
[----:B------:R-:W1:Y:S01]  /*3cf0*/  I2F R6, R3 ;  /* 0x0000000300067306 */ /* 0x000e620000201400 */
[C---:B---3--:R-:W-:Y:S01]  /*3d00*/  FFMA.FTZ R9, R8.reuse, UR4, R40 ;  /* 0x0000000408097c23 */ /* 0x048fe20008010028 */
[----:B------:R-:W-:Y:S01]  /*3d10*/  HMMA.16816.F32.BF16 R36, R20, R38, R80 ;  /* 0x000000261424723c */ /* 0x000fe20000041850 */
[----:B------:R-:W-:Y:S01]  /*3d20*/  FSEL R59, R5, -INF , !P2 ;  /* 0xff800000053b7808 */ /* 0x000fe20005000000 */
[----:B------:R-:W-:Y:S01]  /*3d30*/  FFMA.FTZ R11, R8, UR4, R52 ;  /* 0x00000004080b7c23 */ /* 0x000fe20008010034 */
[----:B------:R-:W-:-:S02]  /*3d40*/  IADD3 R5, R2, 0x10, RZ ;  /* 0x0000001002057810 */ /* 0x000fc40007ffe0ff */
[----:B------:R-:W-:Y:S02]  /*3d50*/  FSEL R156, R9, -INF , !P6 ;  /* 0xff800000099c7808 */ /* 0x000fe40007000000 */
[----:B------:R-:W2:Y:S01]  /*3d60*/  I2F R9, R5 ;  /* 0x0000000500097306 */ /* 0x000ea20000201400 */
[----:B------:R-:W-:Y:S01]  /*3d70*/  HMMA.16816.F32.BF16 R44, R12, R32, R104 ;  /* 0x000000200c2c723c */ /* 0x000fe20000041868 */
[C---:B------:R-:W-:Y:S01]  /*3d80*/  FFMA.FTZ R20, R8.reuse, UR4, R42 ;  /* 0x0000000408147c23 */ /* 0x040fe2000801002a */
[C---:B------:R-:W-:Y:S01]  /*3d90*/  ISETP.GE.AND P0, PT, R3.reuse, R24, PT ;  /* 0x000000180300720c */ /* 0x040fe20003f06270 */
[----:B------:R-:W-:Y:S01]  /*3da0*/  FFMA.FTZ R8, R8, UR4, R54 ;  /* 0x0000000408087c23 */ /* 0x000fe20008010036 */
[C---:B------:R-:W-:Y:S01]  /*3db0*/  ISETP.GE.AND P4, PT, R3.reuse, R25, PT ;  /* 0x000000190300720c */ /* 0x040fe20003f86270 */
[C---:B-1----:R-:W-:Y:S01]  /*3dc0*/  FFMA.FTZ R10, R6.reuse, UR4, R41 ;  /* 0x00000004060a7c23 */ /* 0x042fe20008010029 */
[C---:B------:R-:W-:Y:S01]  /*3dd0*/  ISETP.GE.AND P2, PT, R3.reuse, R27, PT ;  /* 0x0000001b0300720c */ /* 0x040fe20003f46270 */
[----:B------:R-:W-:Y:S01]  /*3de0*/  FFMA.FTZ R21, R6, UR4, R43 ;  /* 0x0000000406157c23 */ /* 0x000fe2000801002b */
[----:B------:R-:W-:-:S02]  /*3df0*/  ISETP.GE.AND P6, PT, R3, R26, PT ;  /* 0x0000001a0300720c */ /* 0x000fc40003fc6270 */
[----:B------:R-:W-:Y:S02]  /*3e00*/  IADD3 R3, R2, 0x11, RZ ;  /* 0x0000001102037810 */ /* 0x000fe40007ffe0ff */
[----:B------:R-:W-:Y:S02]  /*3e10*/  FSEL R158, R20, -INF , !P5 ;  /* 0xff800000149e7808 */ /* 0x000fe40006800000 */
[----:B------:R-:W-:Y:S02]  /*3e20*/  FSEL R52, R11, -INF , !P3 ;  /* 0xff8000000b347808 */ /* 0x000fe40005800000 */
[-C--:B------:R-:W-:Y:S01]  /*3e30*/  HMMA.16816.F32.BF16 R36, R16, R34.reuse, R36 ;  /* 0x000000221024723c */ /* 0x080fe20000041824 */
[----:B------:R-:W-:Y:S01]  /*3e40*/  FSEL R54, R8, -INF , !P1 ;  /* 0xff80000008367808 */ /* 0x000fe20004800000 */
[----:B--2---:R-:W-:Y:S01]  /*3e50*/  FFMA.FTZ R20, R9, UR4, R50 ;  /* 0x0000000409147c23 */ /* 0x004fe20008010032 */
[----:B------:R-:W-:Y:S01]  /*3e60*/  FSEL R154, R10, -INF , !P0 ;  /* 0xff8000000a9a7808 */ /* 0x000fe20004000000 */
[----:B------:R-:W1:Y:S01]  /*3e70*/  I2F R8, R3 ;  /* 0x0000000300087306 */ /* 0x000e620000201400 */
[C---:B------:R-:W-:Y:S01]  /*3e80*/  ISETP.GE.AND P5, PT, R5.reuse, R24, PT ;  /* 0x000000180500720c */ /* 0x040fe20003fa6270 */
[C---:B------:R-:W-:Y:S01]  /*3e90*/  FFMA.FTZ R10, R6.reuse, UR4, R53 ;  /* 0x00000004060a7c23 */ /* 0x040fe20008010035 */
[C---:B------:R-:W-:Y:S01]  /*3ea0*/  ISETP.GE.AND P3, PT, R5.reuse, R25, PT ;  /* 0x000000190500720c */ /* 0x040fe20003f66270 */
[----:B------:R-:W-:Y:S01]  /*3eb0*/  FFMA.FTZ R6, R6, UR4, R55 ;  /* 0x0000000406067c23 */ /* 0x000fe20008010037 */
[C---:B------:R-:W-:Y:S01]  /*3ec0*/  ISETP.GE.AND P1, PT, R5.reuse, R27, PT ;  /* 0x0000001b0500720c */ /* 0x040fe20003f26270 */
[C---:B------:R-:W-:Y:S01]  /*3ed0*/  HMMA.16816.F32.BF16 R32, R12.reuse, R34, R96 ;  /* 0x000000220c20723c */ /* 0x040fe20000041860 */
[----:B------:R-:W-:Y:S01]  /*3ee0*/  ISETP.GE.AND P0, PT, R5, R26, PT ;  /* 0x0000001a0500720c */ /* 0x000fe20003f06270 */
[C---:B------:R-:W-:Y:S01]  /*3ef0*/  FFMA.FTZ R5, R9.reuse, UR4, R48 ;  /* 0x0000000409057c23 */ /* 0x040fe20008010030 */
[----:B------:R-:W-:Y:S01]  /*3f00*/  FSEL R53, R6, -INF , !P6 ;  /* 0xff80000006357808 */ /* 0x000fe20007000000 */
[C---:B------:R-:W-:Y:S01]  /*3f10*/  FFMA.FTZ R11, R9.reuse, UR4, R44 ;  /* 0x00000004090b7c23 */ /* 0x040fe2000801002c */
[----:B------:R-:W-:Y:S01]  /*3f20*/  FSEL R48, R10, -INF , !P2 ;  /* 0xff8000000a307808 */ /* 0x000fe20005000000 */
[----:B------:R-:W-:Y:S01]  /*3f30*/  FFMA.FTZ R9, R9, UR4, R46 ;  /* 0x0000000409097c23 */ /* 0x000fe2000801002e */
[----:B------:R-:W-:Y:S01]  /*3f40*/  FSEL R152, R5, -INF , !P5 ;  /* 0xff80000005987808 */ /* 0x000fe20006800000 */
[----:B----4-:R-:W-:Y:S01]  /*3f50*/  HMMA.16816.F32.BF16 R40, R12, R28, R92 ;  /* 0x0000001c0c28723c */ /* 0x010fe2000004185c */
[----:B------:R-:W-:Y:S01]  /*3f60*/  IADD3 R5, R2, 0x18, RZ ;  /* 0x0000001802057810 */ /* 0x000fe20007ffe0ff */
[C---:B-1----:R-:W-:Y:S01]  /*3f70*/  FFMA.FTZ R10, R8.reuse, UR4, R49 ;  /* 0x00000004080a7c23 */ /* 0x042fe20008010031 */
[----:B------:R-:W-:Y:S01]  /*3f80*/  FSEL R155, R21, -INF , !P4 ;  /* 0xff800000159b7808 */ /* 0x000fe20006000000 */
[----:B------:R-:W-:Y:S01]  /*3f90*/  FFMA.FTZ R21, R8, UR4, R51 ;  /* 0x0000000408157c23 */ /* 0x000fe20008010033 */
[----:B------:R-:W1:Y:S01]  /*3fa0*/  I2F R6, R5 ;  /* 0x0000000500067306 */ /* 0x000e620000201400 */
[----:B------:R-:W-:-:S02]  /*3fb0*/  ISETP.GE.AND P4, PT, R3, R24, PT ;  /* 0x000000180300720c */ /* 0x000fc40003f86270 */
[C---:B------:R-:W-:Y:S02]  /*3fc0*/  ISETP.GE.AND P2, PT, R3.reuse, R25, PT ;  /* 0x000000190300720c */ /* 0x040fe40003f46270 */
[C---:B------:R-:W-:Y:S02]  /*3fd0*/  ISETP.GE.AND P6, PT, R3.reuse, R27, PT ;  /* 0x0000001b0300720c */ /* 0x040fe40003fc6270 */
[----:B------:R-:W-:Y:S02]  /*3fe0*/  ISETP.GE.AND P5, PT, R3, R26, PT ;  /* 0x0000001a0300720c */ /* 0x000fe40003fa6270 */
[----:B------:R-:W-:Y:S02]  /*3ff0*/  FSEL R153, R20, -INF , !P3 ;  /* 0xff80000014997808 */ /* 0x000fe40005800000 */
[----:B------:R-:W-:Y:S02]  /*4000*/  FSEL R80, R11, -INF , !P1 ;  /* 0xff8000000b507808 */ /* 0x000fe40004800000 */
[----:B------:R-:W-:-:S02]  /*4010*/  FSEL R81, R9, -INF , !P0 ;  /* 0xff80000009517808 */ /* 0x000fc40004000000 */
[----:B------:R-:W-:Y:S01]  /*4020*/  FSEL R150, R10, -INF , !P4 ;  /* 0xff8000000a967808 */ /* 0x000fe20006000000 */
[----:B------:R-:W-:Y:S01]  /*4030*/  FFMA.FTZ R10, R8, UR4, R45 ;  /* 0x00000004080a7c23 */ /* 0x000fe2000801002d */
[----:B------:R-:W-:Y:S01]  /*4040*/  IADD3 R3, R2, 0x19, RZ ;  /* 0x0000001902037810 */ /* 0x000fe20007ffe0ff */
[C---:B-1----:R-:W-:Y:S01]  /*4050*/  FFMA.FTZ R9, R6.reuse, UR4, R36 ;  /* 0x0000000406097c23 */ /* 0x042fe20008010024 */
[C---:B------:R-:W-:Y:S01]  /*4060*/  ISETP.GE.AND P3, PT, R5.reuse, R24, PT ;  /* 0x000000180500720c */ /* 0x040fe20003f66270 */
[C---:B------:R-:W-:Y:S01]  /*4070*/  FFMA.FTZ R11, R6.reuse, UR4, R32 ;  /* 0x00000004060b7c23 */ /* 0x040fe20008010020 */
[C---:B------:R-:W-:Y:S01]  /*4080*/  ISETP.GE.AND P1, PT, R5.reuse, R25, PT ;  /* 0x000000190500720c */ /* 0x040fe20003f26270 */
[----:B------:R-:W-:Y:S01]  /*4090*/  FFMA.FTZ R20, R6, UR4, R38 ;  /* 0x0000000406147c23 */ /* 0x000fe20008010026 */
[C---:B------:R-:W-:Y:S02]  /*40a0*/  ISETP.GE.AND P0, PT, R5.reuse, R27, PT ;  /* 0x0000001b0500720c */ /* 0x040fe40003f06270 */
[----:B------:R-:W-:Y:S01]  /*40b0*/  ISETP.GE.AND P4, PT, R5, R26, PT ;  /* 0x0000001a0500720c */ /* 0x000fe20003f86270 */
[----:B------:R-:W-:Y:S01]  /*40c0*/  FFMA.FTZ R5, R8, UR4, R47 ;  /* 0x0000000408057c23 */ /* 0x000fe2000801002f */
[----:B------:R-:W-:Y:S01]  /*40d0*/  FSEL R148, R9, -INF , !P3 ;  /* 0xff80000009947808 */ /* 0x000fe20005800000 */
[----:B------:R-:W-:Y:S01]  /*40e0*/  HMMA.16816.F32.BF16 R44, R16, R28, R64 ;  /* 0x0000001c102c723c */ /* 0x000fe20000041840 */
[----:B------:R-:W1:Y:S01]  /*40f0*/  I2F R8, R3 ;  /* 0x0000000300087306 */ /* 0x000e620000201400 */
[----:B------:R-:W-:Y:S01]  /*4100*/  FFMA.FTZ R9, R6, UR4, R34 ;  /* 0x0000000406097c23 */ /* 0x000fe20008010022 */
[----:B------:R-:W-:-:S02]  /*4110*/  FSEL R151, R21, -INF , !P2 ;  /* 0xff80000015977808 */ /* 0x000fc40005000000 */
[----:B------:R-:W-:Y:S02]  /*4120*/  FSEL R149, R20, -INF , !P1 ;  /* 0xff80000014957808 */ /* 0x000fe40004800000 */
[----:B------:R-:W-:Y:S01]  /*4130*/  FSEL R66, R5, -INF , !P5 ;  /* 0xff80000005427808 */ /* 0x000fe20006800000 */
[----:B------:R-:W2:Y:S01]  /*4140*/  LDSM.16.M88.4 R20, [R237+0x3800] ;  /* 0x00380000ed14783b */ /* 0x000ea20000000200 */
[----:B------:R-:W-:Y:S01]  /*4150*/  IADD3 R5, R2, 0x20, RZ ;  /* 0x0000002002057810 */ /* 0x000fe20007ffe0ff */
[----:B------:R-:W-:-:S04]  /*4160*/  DEPBAR.LE SB0, 0x0 ;  /* 0x000080000000791a */ /* 0x000fc80000000000 */
[----:B------:R-:W3:Y:S01]  /*4170*/  I2F R6, R5 ;  /* 0x0000000500067306 */ /* 0x000ee20000201400 */
[----:B------:R-:W-:Y:S01]  /*4180*/  FSEL R63, R10, -INF , !P6 ;  /* 0xff8000000a3f7808 */ /* 0x000fe20007000000 */
[C---:B-1----:R-:W-:Y:S01]  /*4190*/  FFMA.FTZ R10, R8.reuse, UR4, R37 ;  /* 0x00000004080a7c23 */ /* 0x042fe20008010025 */
[C---:B------:R-:W-:Y:S01]  /*41a0*/  ISETP.GE.AND P2, PT, R3.reuse, R24, PT ;  /* 0x000000180300720c */ /* 0x040fe20003f46270 */
[----:B------:R-:W-:Y:S01]  /*41b0*/  FFMA.FTZ R28, R8, UR4, R39 ;  /* 0x00000004081c7c23 */ /* 0x000fe20008010027 */
[C---:B------:R-:W-:Y:S01]  /*41c0*/  ISETP.GE.AND P6, PT, R3.reuse, R25, PT ;  /* 0x000000190300720c */ /* 0x040fe20003fc6270 */
[----:B------:R-:W-:Y:S01]  /*41d0*/  HMMA.16816.F32.BF16 R36, R16, R30, R72 ;  /* 0x0000001e1024723c */ /* 0x000fe20000041848 */
[----:B------:R-:W-:Y:S01]  /*41e0*/  BAR.SYNC.DEFER_BLOCKING 0x0 ;  /* 0x0000000000007b1d */ /* 0x000fe20000010000 */
[C---:B------:R-:W-:Y:S02]  /*41f0*/  ISETP.GE.AND P5, PT, R3.reuse, R27, PT ;  /* 0x0000001b0300720c */ /* 0x040fe40003fa6270 */
[----:B------:R-:W-:-:S02]  /*4200*/  ISETP.GE.AND P3, PT, R3, R26, PT ;  /* 0x0000001a0300720c */ /* 0x000fc40003f66270 */
[----:B------:R-:W-:Y:S02]  /*4210*/  IADD3 R3, R2, 0x21, RZ ;  /* 0x0000002102037810 */ /* 0x000fe40007ffe0ff */
[----:B------:R-:W-:Y:S01]  /*4220*/  FSEL R61, R11, -INF , !P0 ;  /* 0xff8000000b3d7808 */ /* 0x000fe20004000000 */
[C---:B---3--:R-:W-:Y:S01]  /*4230*/  FFMA.FTZ R11, R6.reuse, UR4, R46 ;  /* 0x00000004060b7c23 */ /* 0x048fe2000801002e */
[----:B------:R-:W-:Y:S01]  /*4240*/  FSEL R64, R9, -INF , !P4 ;  /* 0xff80000009407808 */ /* 0x000fe20006000000 */
[----:B------:R-:W-:Y:S01]  /*4250*/  FFMA.FTZ R9, R6, UR4, R44 ;  /* 0x0000000406097c23 */ /* 0x000fe2000801002c */
[----:B------:R-:W-:Y:S01]  /*4260*/  FSEL R130, R10, -INF , !P2 ;  /* 0xff8000000a827808 */ /* 0x000fe20005000000 */
[----:B------:R-:W-:Y:S01]  /*4270*/  FFMA.FTZ R10, R8, UR4, R33 ;  /* 0x00000004080a7c23 */ /* 0x000fe20008010021 */
[C---:B------:R-:W-:Y:S02]  /*4280*/  ISETP.GE.AND P1, PT, R5.reuse, R24, PT ;  /* 0x000000180500720c */ /* 0x040fe40003f26270 */
[----:B------:R-:W-:-:S02]  /*4290*/  ISETP.GE.AND P0, PT, R5, R25, PT ;  /* 0x000000190500720c */ /* 0x000fc40003f06270 */
[C---:B------:R-:W-:Y:S02]  /*42a0*/  ISETP.GE.AND P4, PT, R5.reuse, R27, PT ;  /* 0x0000001b0500720c */ /* 0x040fe40003f86270 */
[----:B------:R-:W-:Y:S01]  /*42b0*/  ISETP.GE.AND P2, PT, R5, R26, PT ;  /* 0x0000001a0500720c */ /* 0x000fe20003f46270 */
[----:B------:R-:W-:Y:S01]  /*42c0*/  FFMA.FTZ R5, R8, UR4, R35 ;  /* 0x0000000408057c23 */ /* 0x000fe20008010023 */
[----:B------:R-:W-:Y:S01]  /*42d0*/  FSEL R131, R28, -INF , !P6 ;  /* 0xff8000001c837808 */ /* 0x000fe20007000000 */
[----:B------:R-:W1:Y:S01]  /*42e0*/  I2F R8, R3 ;  /* 0x0000000300087306 */ /* 0x000e620000201400 */
[----:B------:R-:W-:Y:S01]  /*42f0*/  FSEL R55, R10, -INF , !P5 ;  /* 0xff8000000a377808 */ /* 0x000fe20006800000 */
[C---:B------:R-:W-:Y:S01]  /*4300*/  FFMA.FTZ R10, R6.reuse, UR4, R40 ;  /* 0x00000004060a7c23 */ /* 0x040fe20008010028 */
[----:B------:R-:W-:Y:S01]  /*4310*/  FSEL R65, R5, -INF , !P3 ;  /* 0xff80000005417808 */ /* 0x000fe20005800000 */
[----:B------:R-:W-:Y:S01]  /*4320*/  FFMA.FTZ R6, R6, UR4, R42 ;  /* 0x0000000406067c23 */ /* 0x000fe2000801002a */
[----:B------:R-:W-:Y:S01]  /*4330*/  FSEL R190, R9, -INF , !P1 ;  /* 0xff80000009be7808 */ /* 0x000fe20004800000 */
[----:B------:R-:W-:Y:S01]  /*4340*/  HMMA.16816.F32.BF16 R32, R12, R30, R88 ;  /* 0x0000001e0c20723c */ /* 0x000fe20000041858 */
[----:B------:R-:W-:-:S02]  /*4350*/  ISETP.GE.AND P6, PT, R3, R24, PT ;  /* 0x000000180300720c */ /* 0x000fc40003fc6270 */
[C---:B------:R-:W-:Y:S02]  /*4360*/  ISETP.GE.AND P5, PT, R3.reuse, R25, PT ;  /* 0x000000190300720c */ /* 0x040fe40003fa6270 */
[C---:B------:R-:W-:Y:S02]  /*4370*/  ISETP.GE.AND P3, PT, R3.reuse, R27, PT ;  /* 0x0000001b0300720c */ /* 0x040fe40003f66270 */
[----:B------:R-:W-:Y:S02]  /*4380*/  ISETP.GE.AND P1, PT, R3, R26, PT ;  /* 0x0000001a0300720c */ /* 0x000fe40003f26270 */
[----:B------:R-:W-:Y:S01]  /*4390*/  FSEL R187, R11, -INF , !P0 ;  /* 0xff8000000bbb7808 */ /* 0x000fe20004000000 */
[----:B-1----:R-:W-:Y:S01]  /*43a0*/  FFMA.FTZ R9, R8, UR4, R45 ;  /* 0x0000000408097c23 */ /* 0x002fe2000801002d */
[----:B------:R-:W-:Y:S01]  /*43b0*/  IADD3 R3, R2, 0x28, RZ ;  /* 0x0000002802037810 */ /* 0x000fe20007ffe0ff */
[----:B------:R-:W-:Y:S01]  /*43c0*/  FFMA.FTZ R28, R8, UR4, R47 ;  /* 0x00000004081c7c23 */ /* 0x000fe2000801002f */
[----:B------:R-:W-:Y:S01]  /*43d0*/  FSEL R189, R10, -INF , !P4 ;  /* 0xff8000000abd7808 */ /* 0x000fe20006000000 */
[----:B------:R-:W-:Y:S01]  /*43e0*/  FFMA.FTZ R10, R8, UR4, R41 ;  /* 0x00000004080a7c23 */ /* 0x000fe20008010029 */
[----:B------:R-:W1:Y:S01]  /*43f0*/  I2F R5, R3 ;  /* 0x0000000300057306 */ /* 0x000e620000201400 */
[----:B------:R-:W-:Y:S01]  /*4400*/  FSEL R191, R6, -INF , !P2 ;  /* 0xff80000006bf7808 */ /* 0x000fe20005000000 */
[----:B------:R-:W-:Y:S01]  /*4410*/  FFMA.FTZ R6, R8, UR4, R43 ;  /* 0x0000000408067c23 */ /* 0x000fe2000801002b */
[----:B------:R-:W-:Y:S01]  /*4420*/  FSEL R186, R9, -INF , !P6 ;  /* 0xff80000009ba7808 */ /* 0x000fe20007000000 */
[----:B--2---:R-:W-:Y:S01]  /*4430*/  HMMA.16816.F32.BF16 R40, R16, R20, R76 ;  /* 0x000000141028723c */ /* 0x004fe2000004184c */
[----:B------:R-:W-:-:S02]  /*4440*/  ISETP.GE.AND P0, PT, R3, R24, PT ;  /* 0x000000180300720c */ /* 0x000fc40003f06270 */
[C---:B------:R-:W-:Y:S02]  /*4450*/  ISETP.GE.AND P4, PT, R3.reuse, R25, PT ;  /* 0x000000190300720c */ /* 0x040fe40003f86270 */
[C---:B------:R-:W-:Y:S02]  /*4460*/  ISETP.GE.AND P2, PT, R3.reuse, R27, PT ;  /* 0x0000001b0300720c */ /* 0x040fe40003f46270 */
[----:B------:R-:W-:Y:S01]  /*4470*/  ISETP.GE.AND P6, PT, R3, R26, PT ;  /* 0x0000001a0300720c */ /* 0x000fe20003fc6270 */
[----:B------:R-:W-:Y:S01]  /*4480*/  HMMA.16816.F32.BF16 R16, R16, R22, R120 ;  /* 0x000000161010723c */ /* 0x000fe20000041878 */
[----:B------:R-:W-:Y:S02]  /*4490*/  FSEL R185, R28, -INF , !P5 ;  /* 0xff8000001cb97808 */ /* 0x000fe40006800000 */
[----:B------:R-:W-:Y:S01]  /*44a0*/  FSEL R184, R10, -INF , !P3 ;  /* 0xff8000000ab87808 */ /* 0x000fe20005800000 */
[C---:B-1----:R-:W-:Y:S01]  /*44b0*/  FFMA.FTZ R8, R5.reuse, UR4, R36 ;  /* 0x0000000405087c23 */ /* 0x042fe20008010024 */
[----:B------:R-:W-:Y:S01]  /*44c0*/  IADD3 R3, R2, 0x29, RZ ;  /* 0x0000002902037810 */ /* 0x000fe20007ffe0ff */
[C---:B------:R-:W-:Y:S01]  /*44d0*/  FFMA.FTZ R10, R5.reuse, UR4, R38 ;  /* 0x00000004050a7c23 */ /* 0x040fe20008010026 */
[----:B------:R-:W-:Y:S01]  /*44e0*/  FSEL R188, R6, -INF , !P1 ;  /* 0xff80000006bc7808 */ /* 0x000fe20004800000 */
[----:B------:R-:W-:Y:S01]  /*44f0*/  HMMA.16816.F32.BF16 R28, R12, R20, R84 ;  /* 0x000000140c1c723c */ /* 0x000fe20000041854 */
[----:B------:R-:W1:Y:S01]  /*4500*/  I2F R9, R3 ;  /* 0x0000000300097306 */ /* 0x000e620000201400 */
[----:B------:R-:W-:Y:S01]  /*4510*/  FSEL R170, R8, -INF , !P0 ;  /* 0xff80000008aa7808 */ /* 0x000fe20004000000 */
[----:B------:R-:W-:Y:S01]  /*4520*/  FFMA.FTZ R6, R5, UR4, R34 ;  /* 0x0000000405067c23 */ /* 0x000fe20008010022 */
[----:B------:R-:W-:Y:S01]  /*4530*/  ISETP.GE.AND P5, PT, R3, R24, PT ;  /* 0x000000180300720c */ /* 0x000fe20003fa6270 */
[----:B------:R-:W-:Y:S01]  /*4540*/  FFMA.FTZ R11, R5, UR4, R32 ;  /* 0x00000004050b7c23 */ /* 0x000fe20008010020 */
[----:B------:R-:W-:-:S02]  /*4550*/  ISETP.GE.AND P3, PT, R3, R25, PT ;  /* 0x000000190300720c */ /* 0x000fc40003f66270 */
[C---:B------:R-:W-:Y:S01]  /*4560*/  ISETP.GE.AND P1, PT, R3.reuse, R27, PT ;  /* 0x0000001b0300720c */ /* 0x040fe20003f26270 */
[----:B------:R-:W-:Y:S01]  /*4570*/  HMMA.16816.F32.BF16 R20, R12, R22, R100 ;  /* 0x000000160c14723c */ /* 0x000fe20000041864 */
[----:B------:R-:W-:Y:S02]  /*4580*/  ISETP.GE.AND P0, PT, R3, R26, PT ;  /* 0x0000001a0300720c */ /* 0x000fe40003f06270 */
[----:B------:R-:W-:Y:S02]  /*4590*/  FSEL R164, R10, -INF , !P4 ;  /* 0xff8000000aa47808 */ /* 0x000fe40006000000 */
[----:B------:R-:W-:Y:S02]  /*45a0*/  IADD3 R5, R2, 0x31, RZ ;  /* 0x0000003102057810 */ /* 0x000fe40007ffe0ff */
[----:B------:R-:W-:Y:S01]  /*45b0*/  FSEL R171, R6, -INF , !P6 ;  /* 0xff80000006ab7808 */ /* 0x000fe20007000000 */
[----:B-1----:R-:W-:Y:S01]  /*45c0*/  FFMA.FTZ R10, R9, UR4, R37 ;  /* 0x00000004090a7c23 */ /* 0x002fe20008010025 */
[----:B------:R-:W-:Y:S01]  /*45d0*/  IADD3 R3, R2, 0x30, RZ ;  /* 0x0000003002037810 */ /* 0x000fe20007ffe0ff */
[----:B------:R-:W1:Y:S01]  /*45e0*/  I2F R6, R5 ;  /* 0x0000000500067306 */ /* 0x000e620000201400 */
[----:B------:R-:W-:Y:S01]  /*45f0*/  FSEL R169, R11, -INF , !P2 ;  /* 0xff8000000ba97808 */ /* 0x000fe20005000000 */
[C---:B------:R-:W-:Y:S01]  /*4600*/  FFMA.FTZ R11, R9.reuse, UR4, R39 ;  /* 0x00000004090b7c23 */ /* 0x040fe20008010027 */
[----:B------:R-:W-:Y:S01]  /*4610*/  FSEL R162, R10, -INF , !P5 ;  /* 0xff8000000aa27808 */ /* 0x000fe20006800000 */
[----:B------:R-:W-:Y:S01]  /*4620*/  FFMA.FTZ R10, R9, UR4, R33 ;  /* 0x00000004090a7c23 */ /* 0x000fe20008010021 */
[----:B------:R-:W-:-:S02]  /*4630*/  ISETP.GE.AND P4, PT, R3, R24, PT ;  /* 0x000000180300720c */ /* 0x000fc40003f86270 */
[C---:B------:R-:W-:Y:S01]  /*4640*/  ISETP.GE.AND P2, PT, R3.reuse, R25, PT ;  /* 0x000000190300720c */ /* 0x040fe20003f46270 */
[----:B------:R2:W3:Y:S01]  /*4650*/  I2F R8, R3 ;  /* 0x0000000300087306 */ /* 0x0004e20000201400 */
[C---:B------:R-:W-:Y:S02]  /*4660*/  ISETP.GE.AND P6, PT, R3.reuse, R27, PT ;  /* 0x0000001b0300720c */ /* 0x040fe40003fc6270 */
[----:B------:R-:W-:Y:S02]  /*4670*/  ISETP.GE.AND P5, PT, R3, R26, PT ;  /* 0x0000001a0300720c */ /* 0x000fe40003fa6270 */
[----:B------:R-:W-:Y:S02]  /*4680*/  FSEL R160, R11, -INF , !P3 ;  /* 0xff8000000ba07808 */ /* 0x000fe40005800000 */
[----:B------:R-:W-:Y:S01]  /*4690*/  FSEL R161, R10, -INF , !P1 ;  /* 0xff8000000aa17808 */ /* 0x000fe20004800000 */
[----:B-1----:R-:W-:Y:S01]  /*46a0*/  FFMA.FTZ R12, R6, UR4, R43 ;  /* 0x00000004060c7c23 */ /* 0x002fe2000801002b */
[----:B------:R-:W-:-:S02]  /*46b0*/  ISETP.GE.AND P3, PT, R5, R24, PT ;  /* 0x000000180500720c */ /* 0x000fc40003f66270 */
[----:B------:R-:W-:-:S04]  /*46c0*/  ISETP.GE.AND P1, PT, R5, R25, PT ;  /* 0x000000190500720c */ /* 0x000fc80003f26270 */
[----:B------:R-:W-:Y:S01]  /*46d0*/  FSEL R227, R12, -INF , !P1 ;  /* 0xff8000000ce37808 */ /* 0x000fe20004800000 */
[----:B--2---:R-:W-:Y:S01]  /*46e0*/  FFMA.FTZ R3, R9, UR4, R35 ;  /* 0x0000000409037c23 */ /* 0x004fe20008010023 */
[----:B------:R-:W-:Y:S01]  /*46f0*/  ISETP.GE.AND P1, PT, R2, R24, PT ;  /* 0x000000180200720c */ /* 0x000fe20003f26270 */
[C---:B---3--:R-:W-:Y:S02]  /*4700*/  FFMA.FTZ R9, R8.reuse, UR4, R40 ;  /* 0x0000000408097c23 */ /* 0x048fe40008010028 */
[C---:B------:R-:W-:Y:S01]  /*4710*/  FFMA.FTZ R11, R8.reuse, UR4, R42 ;  /* 0x00000004080b7c23 */ /* 0x040fe2000801002a */
[----:B------:R-:W-:Y:S01]  /*4720*/  FSEL R163, R3, -INF , !P0 ;  /* 0xff80000003a37808 */ /* 0x000fe20004000000 */
[----:B------:R-:W-:Y:S01]  /*4730*/  FFMA.FTZ R10, R8, UR4, R28 ;  /* 0x00000004080a7c23 */ /* 0x000fe2000801001c */
[----:B------:R-:W-:Y:S01]  /*4740*/  IADD3 R3, R2, 0x38, RZ ;  /* 0x0000003802037810 */ /* 0x000fe20007ffe0ff */
[----:B------:R-:W-:Y:S01]  /*4750*/  FFMA.FTZ R8, R8, UR4, R30 ;  /* 0x0000000408087c23 */ /* 0x000fe2000801001e */
[----:B------:R-:W-:Y:S01]  /*4760*/  FSEL R178, R9, -INF , !P4 ;  /* 0xff80000009b27808 */ /* 0x000fe20006000000 */
[----:B------:R-:W-:Y:S01]  /*4770*/  FFMA.FTZ R9, R6, UR4, R41 ;  /* 0x0000000406097c23 */ /* 0x000fe20008010029 */
[----:B------:R-:W-:-:S02]  /*4780*/  ISETP.GE.AND P0, PT, R5, R27, PT ;  /* 0x0000001b0500720c */ /* 0x000fc40003f06270 */
[----:B------:R-:W-:Y:S02]  /*4790*/  ISETP.GE.AND P4, PT, R5, R26, PT ;  /* 0x0000001a0500720c */ /* 0x000fe40003f86270 */
[----:B------:R1:W2:Y:S01]  /*47a0*/  I2F R5, R3 ;  /* 0x0000000300057306 */ /* 0x0002a20000201400 */
[----:B------:R-:W-:Y:S02]  /*47b0*/  FSEL R247, R11, -INF , !P2 ;  /* 0xff8000000bf77808 */ /* 0x000fe40005000000 */
[----:B------:R-:W-:Y:S02]  /*47c0*/  FSEL R167, R10, -INF , !P6 ;  /* 0xff8000000aa77808 */ /* 0x000fe40007000000 */
[----:B------:R-:W-:Y:S01]  /*47d0*/  FSEL R177, R8, -INF , !P5 ;  /* 0xff80000008b17808 */ /* 0x000fe20006800000 */
[----:B------:R-:W-:Y:S01]  /*47e0*/  FFMA.FTZ R8, R6, UR4, R31 ;  /* 0x0000000406087c23 */ /* 0x000fe2000801001f */
[----:B------:R-:W-:Y:S02]  /*47f0*/  FSEL R225, R9, -INF , !P3 ;  /* 0xff80000009e17808 */ /* 0x000fe40005800000 */
[----:B------:R-:W-:-:S02]  /*4800*/  ISETP.GE.AND P2, PT, R3, R24, PT ;  /* 0x000000180300720c */ /* 0x000fc40003f46270 */
[C---:B------:R-:W-:Y:S02]  /*4810*/  ISETP.GE.AND P6, PT, R3.reuse, R25, PT ;  /* 0x000000190300720c */ /* 0x040fe40003fc6270 */
[CC--:B------:R-:W-:Y:S02]  /*4820*/  ISETP.GE.AND P5, PT, R3.reuse, R27.reuse, PT ;  /* 0x0000001b0300720c */ /* 0x0c0fe40003fa6270 */
[----:B------:R-:W-:Y:S01]  /*4830*/  ISETP.GE.AND P3, PT, R3, R26, PT ;  /* 0x0000001a0300720c */ /* 0x000fe20003f66270 */
[----:B-1----:R-:W-:Y:S01]  /*4840*/  FFMA.FTZ R3, R6, UR4, R29 ;  /* 0x0000000406037c23 */ /* 0x002fe2000801001d */
[----:B------:R-:W-:Y:S01]  /*4850*/  FSEL R181, R8, -INF , !P4 ;  /* 0xff80000008b57808 */ /* 0x000fe20006000000 */
[----:B------:R-:W1:Y:S01]  /*4860*/  I2F R6, R2 ;  /* 0x0000000200067306 */ /* 0x000e620000201400 */
[C---:B------:R-:W-:Y:S01]  /*4870*/  ISETP.GE.AND P4, PT, R2.reuse, R27, PT ;  /* 0x0000001b0200720c */ /* 0x040fe20003f86270 */
[----:B--2---:R-:W-:Y:S01]  /*4880*/  FFMA.FTZ R9, R5, UR4, R18 ;  /* 0x0000000405097c23 */ /* 0x004fe20008010012 */
[----:B------:R-:W-:Y:S01]  /*4890*/  FSEL R246, R3, -INF , !P0 ;  /* 0xff80000003f67808 */ /* 0x000fe20004000000 */
[C---:B------:R-:W-:Y:S01]  /*48a0*/  FFMA.FTZ R3, R5.reuse, UR4, R16 ;  /* 0x0000000405037c23 */ /* 0x040fe20008010010 */
[----:B------:R-:W-:Y:S01]  /*48b0*/  ISETP.GE.AND P0, PT, R2, R25, PT ;  /* 0x000000190200720c */ /* 0x000fe20003f06270 */
[----:B------:R-:W-:Y:S01]  /*48c0*/  FFMA.FTZ R8, R5, UR4, R20 ;  /* 0x0000000405087c23 */ /* 0x000fe20008010014 */
[----:B------:R-:W-:Y:S01]  /*48d0*/  FSEL R224, R9, -INF , !P6 ;  /* 0xff80000009e07808 */ /* 0x000fe20007000000 */
[----:B------:R-:W-:Y:S01]  /*48e0*/  FFMA.FTZ R5, R5, UR4, R22 ;  /* 0x0000000405057c23 */ /* 0x000fe20008010016 */
[----:B------:R-:W-:-:S02]  /*48f0*/  FSEL R219, R3, -INF , !P2 ;  /* 0xff80000003db7808 */ /* 0x000fc40005000000 */
[----:B------:R-:W-:Y:S02]  /*4900*/  ISETP.GE.AND P2, PT, R2, R26, PT ;  /* 0x0000001a0200720c */ /* 0x000fe40003f46270 */
[----:B------:R-:W-:Y:S02]  /*4910*/  FSEL R252, R5, -INF , !P3 ;  /* 0xff80000005fc7808 */ /* 0x000fe40005800000 */
[----:B------:R-:W-:Y:S01]  /*4920*/  FSEL R245, R8, -INF , !P5 ;  /* 0xff80000008f57808 */ /* 0x000fe20006800000 */
[----:B-1----:R-:W-:Y:S01]  /*4930*/  FFMA.FTZ R10, R6, UR4, R58 ;  /* 0x00000004060a7c23 */ /* 0x002fe2000801003a */
[----:B------:R-:W-:Y:S01]  /*4940*/  IADD3 R2, R2, 0x39, RZ ;  /* 0x0000003902027810 */ /* 0x000fe20007ffe0ff */
[C---:B------:R-:W-:Y:S02]  /*4950*/  FFMA.FTZ R5, R6.reuse, UR4, R56 ;  /* 0x0000000406057c23 */ /* 0x040fe40008010038 */
[----:B------:R-:W-:Y:S01]  /*4960*/  FFMA.FTZ R9, R6, UR4, R60 ;  /* 0x0000000406097c23 */ /* 0x000fe2000801003c */
[----:B------:R-:W1:Y:S01]  /*4970*/  I2F R3, R2 ;  /* 0x0000000200037306 */ /* 0x000e620000201400 */
[----:B------:R-:W-:Y:S01]  /*4980*/  FSEL R129, R10, -INF , !P0 ;  /* 0xff8000000a817808 */ /* 0x000fe20004000000 */
[----:B------:R-:W-:Y:S01]  /*4990*/  FFMA.FTZ R6, R6, UR4, R62 ;  /* 0x0000000406067c23 */ /* 0x000fe2000801003e */
[----:B------:R-:W-:-:S02]  /*49a0*/  PLOP3.LUT P0, PT, PT, PT, UP0, 0x80, 0x0 ;  /* 0x000000000000781c */ /* 0x000fc40003f0f008 */
[----:B------:R-:W-:Y:S02]  /*49b0*/  FSEL R128, R5, -INF , !P1 ;  /* 0xff80000005807808 */ /* 0x000fe40004800000 */
[C---:B------:R-:W-:Y:S02]  /*49c0*/  ISETP.GE.AND P6, PT, R2.reuse, R24, PT ;  /* 0x000000180200720c */ /* 0x040fe40003fc6270 */
[C---:B------:R-:W-:Y:S02]  /*49d0*/  ISETP.GE.AND P5, PT, R2.reuse, R25, PT ;  /* 0x000000190200720c */ /* 0x040fe40003fa6270 */
[C---:B------:R-:W-:Y:S02]  /*49e0*/  ISETP.GE.AND P3, PT, R2.reuse, R27, PT ;  /* 0x0000001b0200720c */ /* 0x040fe40003f66270 */
[----:B------:R-:W-:Y:S02]  /*49f0*/  ISETP.GE.AND P1, PT, R2, R26, PT ;  /* 0x0000001a0200720c */ /* 0x000fe40003f26270 */
[----:B------:R-:W-:Y:S01]  /*4a00*/  FSEL R18, R9, -INF , !P4 ;  /* 0xff80000009127808 */ /* 0x000fe20006000000 */
[----:B-1----:R-:W-:-:S02]  /*4a10*/  FFMA.FTZ R8, R3, UR4, R17 ;  /* 0x0000000403087c23 */ /* 0x002fc40008010011 */
[C---:B------:R-:W-:Y:S01]  /*4a20*/  FFMA.FTZ R5, R3.reuse, UR4, R19 ;  /* 0x0000000403057c23 */ /* 0x040fe20008010013 */
[----:B------:R-:W-:Y:S01]  /*4a30*/  FSEL R19, R6, -INF , !P2 ;  /* 0xff80000006137808 */ /* 0x000fe20005000000 */
[C---:B------:R-:W-:Y:S01]  /*4a40*/  FFMA.FTZ R2, R3.reuse, UR4, R21 ;  /* 0x0000000403027c23 */ /* 0x040fe20008010015 */
[----:B------:R-:W-:Y:S01]  /*4a50*/  FSEL R216, R8, -INF , !P6 ;  /* 0xff80000008d87808 */ /* 0x000fe20007000000 */
[----:B------:R-:W-:Y:S01]  /*4a60*/  FFMA.FTZ R3, R3, UR4, R23 ;  /* 0x0000000403037c23 */ /* 0x000fe20008010017 */
        /* <DEDUP_REMOVED lines=76> */
.L_x_327:
[----:B------:R-:W-:Y:S05]  /*4f30*/  BSYNC B0 ;  /* 0x0000000000007941 */ /* 0x000fea0003800000 */
.L_x_326:
[----:B------:R-:W0:Y:S02]  /*4f40*/  LDGDEPBAR ;  /* 0x00000000000079af */ /* 0x000e240000000000 */
.L_x_325:
        /* <DEDUP_REMOVED lines=79> */
[--C-:B------:R-:W-:Y:S01]  /*5440*/  FFMA.FTZ R3, R18, c[0x0][0x23c], -R12.reuse ;  /* 0x00008f0012037a23 */ /* 0x100fe2000001080c */
[----:B--2---:R-:W-:Y:S01]  /*5450*/  FMNMX.FTZ R165, R2, R165, !PT ;  /* 0x000000a502a57209 */ /* 0x004fe20007810000 */
[--C-:B------:R-:W-:Y:S02]  /*5460*/  FFMA.FTZ R2, R57, c[0x0][0x23c], -R12.reuse ;  /* 0x00008f0039027a23 */ /* 0x100fe4000001080c */
[----:B------:R2:W3:Y:S01]  /*5470*/  MUFU.EX2 R244, R3 ;  /* 0x0000000300f47308 */ /* 0x0004e20000000800 */
[C---:B------:R-:W-:Y:S01]  /*5480*/  FSETP.NEU.FTZ.AND P1, PT, R165.reuse, -INF , PT ;  /* 0xff800000a500780b */ /* 0x040fe20003f3d000 */
[----:B------:R-:W-:Y:S06]  /*5490*/  STL [R1+0x90], R165 ;  /* 0x000090a501007387 */ /* 0x000fec0000100800 */
[----:B-1----:R1:W4:Y:S01]  /*54a0*/  MUFU.EX2 R166, R2 ;  /* 0x0000000200a67308 */ /* 0x0023220000000800 */
[----:B--2---:R-:W-:Y:S01]  /*54b0*/  FMUL.FTZ R3, R165, c[0x0][0x23c] ;  /* 0x00008f00a5037a20 */ /* 0x004fe20000410000 */
[----:B---3--:R-:W-:Y:S04]  /*54c0*/  STL [R1+0x98], R244 ;  /* 0x000098f401007387 */ /* 0x008fe80000100800 */
[----:B------:R-:W-:Y:S01]  /*54d0*/  FSEL R3, R3, RZ, P1 ;  /* 0x000000ff03037208 */ /* 0x000fe20000800000 */
[--C-:B-1----:R-:W-:Y:S01]  /*54e0*/  FFMA.FTZ R2, R52, c[0x0][0x23c], -R12.reuse ;  /* 0x00008f0034027a23 */ /* 0x102fe2000001080c */
[----:B----4-:R-:W-:Y:S01]  /*54f0*/  F2FP.BF16.PACK_AB R4, R166, R244 ;  /* 0x000000f4a604723e */ /* 0x010fe200000010ff */
[----:B------:R-:W-:Y:S02]  /*5500*/  STL [R1+0x94], R166 ;  /* 0x000094a601007387 */ /* 0x000fe40000100800 */
[----:B------:R1:W-:Y:S02]  /*5510*/  MUFU.EX2 R239, R2 ;  /* 0x0000000200ef7308 */ /* 0x0003e40000000800 */
[----:B-1----:R-:W-:-:S02]  /*5520*/  FFMA.FTZ R2, R48, c[0x0][0x23c], -R12 ;  /* 0x00008f0030027a23 */ /* 0x002fc4000001080c */
[----:B------:R-:W1:Y:S04]  /*5530*/  LDSM.16.MT88.4 R48, [R234+0xc000] ;  /* 0x00c00000ea30783b */ /* 0x000e680000004200 */
[----:B------:R2:W3:Y:S02]  /*5540*/  MUFU.EX2 R27, R2 ;  /* 0x00000002001b7308 */ /* 0x0004e40000000800 */
[----:B--2---:R-:W-:Y:S01]  /*5550*/  FFMA.FTZ R2, R19, c[0x0][0x23c], -R3 ;  /* 0x00008f0013027a23 */ /* 0x004fe20000010803 */
[----:B---3--:R-:W-:-:S05]  /*5560*/  F2FP.BF16.PACK_AB R6, R27, R239 ;  /* 0x000000ef1b06723e */ /* 0x008fca00000010ff */
[----:B------:R2:W-:Y:S02]  /*5570*/  MUFU.EX2 R243, R2 ;  /* 0x0000000200f37308 */ /* 0x0005e40000000800 */
[--C-:B--2---:R-:W-:Y:S02]  /*5580*/  FFMA.FTZ R2, R59, c[0x0][0x23c], -R3.reuse ;  /* 0x00008f003b027a23 */ /* 0x104fe40000010803 */
[----:B------:R-:W-:Y:S04]  /*5590*/  LDSM.16.MT88.4 R56, [R236+0xe800] ;  /* 0x00e80000ec38783b */ /* 0x000fe80000004200 */
[----:B------:R2:W3:Y:S02]  /*55a0*/  MUFU.EX2 R242, R2 ;  /* 0x0000000200f27308 */ /* 0x0004e40000000800 */
[----:B--2---:R-:W-:Y:S01]  /*55b0*/  FFMA.FTZ R2, R54, c[0x0][0x23c], -R3 ;  /* 0x00008f0036027a23 */ /* 0x004fe20000010803 */
[----:B---3--:R-:W-:-:S05]  /*55c0*/  F2FP.BF16.PACK_AB R5, R242, R243 ;  /* 0x000000f3f205723e */ /* 0x008fca00000010ff */
[----:B------:R2:W-:Y:S02]  /*55d0*/  MUFU.EX2 R238, R2 ;  /* 0x0000000200ee7308 */ /* 0x0005e40000000800 */
[----:B--2---:R-:W-:-:S06]  /*55e0*/  FFMA.FTZ R2, R53, c[0x0][0x23c], -R3 ;  /* 0x00008f0035027a23 */ /* 0x004fcc0000010803 */
[----:B------:R2:W3:Y:S02]  /*55f0*/  MUFU.EX2 R26, R2 ;  /* 0x00000002001a7308 */ /* 0x0004e40000000800 */
[----:B--2---:R-:W-:Y:S01]  /*5600*/  FFMA.FTZ R2, R80, c[0x0][0x23c], -R12 ;  /* 0x00008f0050027a23 */ /* 0x004fe2000001080c */
[----:B---3--:R-:W-:-:S05]  /*5610*/  F2FP.BF16.PACK_AB R7, R26, R238 ;  /* 0x000000ee1a07723e */ /* 0x008fca00000010ff */
[----:B------:R2:W-:Y:S02]  /*5620*/  MUFU.EX2 R232, R2 ;  /* 0x0000000200e87308 */ /* 0x0005e40000000800 */
[C---:B------:R-:W-:Y:S08]  /*5630*/  HMMA.16816.F32.BF16 R68, R4.reuse, R44, RZ ;  /* 0x0000002c0444723c */ /* 0x040ff000000418ff */
[----:B-1----:R-:W-:Y:S01]  /*5640*/  HMMA.16816.F32.BF16 R136, R4, R48, RZ ;  /* 0x000000300488723c */ /* 0x002fe200000418ff */
[----:B--2---:R-:W-:-:S02]  /*5650*/  FMNMX.FTZ R2, R178, R0, !PT ;  /* 0x00000000b2027209 */ /* 0x004fc40007810000 */
        /* <DEDUP_REMOVED lines=18> */
[----:B------:R-:W-:Y:S01]  /*5780*/  LDSM.16.MT88.4 R52, [R234+0xc800] ;  /* 0x00c80000ea34783b */ /* 0x000fe20000004200 */
        /* <DEDUP_REMOVED lines=12> */
[----:B------:R1:W2:Y:S01]  /*5850*/  MUFU.EX2 R179, R8 ;  /* 0x0000000800b37308 */ /* 0x0002a20000000800 */
[----:B---3--:R-:W-:Y:S02]  /*5860*/  F2FP.BF16.PACK_AB R10, R180, R182 ;  /* 0x000000b6b40a723e */ /* 0x008fe400000010ff */
[----:B------:R-:W3:Y:S02]  /*5870*/  SHFL.BFLY PT, R15, R0, 0x1, 0x1f ;  /* 0x0c201f00000f7f89 */ /* 0x000ee400000e0000 */
[C---:B------:R-:W-:Y:S08]  /*5880*/  HMMA.16816.F32.BF16 R100, R4.reuse, R50, RZ ;  /* 0x000000320464723c */ /* 0x040ff000000418ff */
[----:B------:R-:W-:Y:S01]  /*5890*/  HMMA.16816.F32.BF16 R40, R4, R86, RZ ;  /* 0x000000560428723c */ /* 0x000fe200000418ff */
[----:B-1----:R-:W-:-:S04]  /*58a0*/  FFMA.FTZ R8, R66, c[0x0][0x23c], -R3 ;  /* 0x00008f0042087a23 */ /* 0x002fc80000010803 */
[----:B------:R1:W4:Y:S03]  /*58b0*/  MUFU.EX2 R165, R8 ;  /* 0x0000000800a57308 */ /* 0x0003260000000800 */
[----:B------:R-:W-:Y:S01]  /*58c0*/  HMMA.16816.F32.BF16 R36, R4, R90, RZ ;  /* 0x0000005a0424723c */ /* 0x000fe200000418ff */
[----:B---3--:R-:W-:-:S07]  /*58d0*/  FMNMX.FTZ R168, R0, R15, !PT ;  /* 0x0000000f00a87209 */ /* 0x008fce0007810000 */
[C---:B------:R-:W-:Y:S01]  /*58e0*/  HMMA.16816.F32.BF16 R32, R4.reuse, R94, RZ ;  /* 0x0000005e0420723c */ /* 0x040fe200000418ff */
[-C--:B--2---:R-:W-:Y:S02]  /*58f0*/  MOV R15, R179.reuse ;  /* 0x000000b3000f7202 */ /* 0x084fe40000000f00 */
[----:B------:R-:W-:Y:S02]  /*5900*/  FSETP.NEU.FTZ.AND P1, PT, R168, -INF , PT ;  /* 0xff800000a800780b */ /* 0x000fe40003f3d000 */
[----:B-1----:R-:W-:Y:S01]  /*5910*/  FMNMX.FTZ R8, R160, R2, !PT ;  /* 0x00000002a0087209 */ /* 0x002fe20007810000 */
[--C-:B------:R-:W-:Y:S02]  /*5920*/  FFMA.FTZ R2, R64, c[0x0][0x23c], -R3.reuse ;  /* 0x00008f0040027a23 */ /* 0x100fe40000010803 */
[C---:B------:R-:W-:Y:S01]  /*5930*/  HMMA.16816.F32.BF16 R28, R4.reuse, R98, RZ ;  /* 0x00000062041c723c */ /* 0x040fe200000418ff */
[----:B----4-:R-:W-:Y:S02]  /*5940*/  F2FP.BF16.PACK_AB R9, R165, R179 ;  /* 0x000000b3a509723e */ /* 0x010fe400000010ff */
[----:B------:R-:W-:Y:S01]  /*5950*/  FMNMX.FTZ R8, R247, R8, !PT ;  /* 0x00000008f7087209 */ /* 0x000fe20007810000 */
[----:B------:R1:W-:Y:S04]  /*5960*/  MUFU.EX2 R183, R2 ;  /* 0x0000000200b77308 */ /* 0x0003e80000000800 */
[C---:B------:R-:W-:Y:S08]  /*5970*/  HMMA.16816.F32.BF16 R20, R4.reuse, R106, RZ ;  /* 0x0000006a0414723c */ /* 0x040ff000000418ff */
[----:B------:R-:W-:Y:S01]  /*5980*/  HMMA.16816.F32.BF16 R16, R4, R110, RZ ;  /* 0x0000006e0410723c */ /* 0x000fe200000418ff */
[----:B-1----:R-:W-:Y:S01]  /*5990*/  FMNMX.FTZ R2, R227, R8, !PT ;  /* 0x00000008e3027209 */ /* 0x002fe20007810000 */
[----:B------:R-:W-:-:S05]  /*59a0*/  FFMA.FTZ R8, R65, c[0x0][0x23c], -R3 ;  /* 0x00008f0041087a23 */ /* 0x000fca0000010803 */
[----:B------:R-:W-:Y:S01]  /*59b0*/  IMAD.MOV.U32 R6, RZ, RZ, R167 ;  /* 0x000000ffff067224 */ /* 0x000fe200078e00a7 */
[----:B------:R-:W-:Y:S01]  /*59c0*/  FMNMX.FTZ R2, R224, R2, !PT ;  /* 0x00000002e0027209 */ /* 0x000fe20007810000 */
[----:B------:R1:W2:Y:S01]  /*59d0*/  MUFU.EX2 R244, R8 ;  /* 0x0000000800f47308 */ /* 0x0002a20000000800 */
[----:B------:R-:W-:Y:S01]  /*59e0*/  LDSM.16.MT88.4 R64, [R235+0xc800] ;  /* 0x00c80000eb40783b */ /* 0x000fe20000004200 */
[----:B------:R-:W-:Y:S02]  /*59f0*/  MOV R7, R180 ;  /* 0x000000b400077202 */ /* 0x000fe40000000f00 */
[----:B------:R-:W-:Y:S01]  /*5a00*/  FMNMX.FTZ R13, R217, R2, !PT ;  /* 0x00000002d90d7209 */ /* 0x000fe20007810000 */
[----:B------:R-:W-:-:S04]  /*5a10*/  FMUL.FTZ R2, R168, c[0x0][0x23c] ;  /* 0x00008f00a8027a20 */ /* 0x000fc80000410000 */
[----:B------:R-:W3:Y:S01]  /*5a20*/  SHFL.BFLY PT, R14, R13, 0x2, 0x1f ;  /* 0x0c401f000d0e7f89 */ /* 0x000ee200000e0000 */
[----:B------:R-:W-:-:S05]  /*5a30*/  FSEL R2, R2, RZ, P1 ;  /* 0x000000ff02027208 */ /* 0x000fca0000800000 */
[----:B------:R-:W-:Y:S01]  /*5a40*/  FFMA.FTZ R4, R128, c[0x0][0x23c], -R2 ;  /* 0x00008f0080047a23 */ /* 0x000fe20000010802 */
[----:B-1----:R-:W-:Y:S02]  /*5a50*/  F2FP.BF16.PACK_AB R8, R176, R232 ;  /* 0x000000e8b008723e */ /* 0x002fe400000010ff */
[----:B--2---:R-:W-:Y:S01]  /*5a60*/  F2FP.BF16.PACK_AB R11, R244, R183 ;  /* 0x000000b7f40b723e */ /* 0x004fe200000010ff */
[----:B------:R1:W2:Y:S01]  /*5a70*/  MUFU.EX2 R200, R4 ;  /* 0x0000000400c87308 */ /* 0x0002a20000000800 */
[----:B------:R-:W-:-:S05]  /*5a80*/  MOV R128, R177 ;  /* 0x000000b100807202 */ /* 0x000fca0000000f00 */
[----:B------:R-:W-:Y:S01]  /*5a90*/  HMMA.16816.F32.BF16 R172, R8, R60, R68 ;  /* 0x0000003c08ac723c */ /* 0x000fe20000041844 */
[----:B------:R-:W-:Y:S01]  /*5aa0*/  LDSM.16.MT88.4 R68, [R235+0xe800] ;  /* 0x00e80000eb44783b */ /* 0x000fe20000004200 */
[----:B---3--:R-:W-:-:S06]  /*5ab0*/  FMNMX.FTZ R0, R13, R14, !PT ;  /* 0x0000000e0d007209 */ /* 0x008fcc0007810000 */
[C---:B------:R-:W-:Y:S01]  /*5ac0*/  HMMA.16816.F32.BF16 R208, R8.reuse, R76, R132 ;  /* 0x0000004c08d0723c */ /* 0x040fe20000041884 */
[----:B-1----:R-:W-:Y:S02]  /*5ad0*/  FFMA.FTZ R4, R157, c[0x0][0x23c], -R2 ;  /* 0x00008f009d047a23 */ /* 0x002fe40000010802 */
[----:B------:R-:W-:Y:S01]  /*5ae0*/  IMAD.MOV.U32 R157, RZ, RZ, R176 ;  /* 0x000000ffff9d7224 */ /* 0x000fe200078e00b0 */
[----:B------:R-:W1:Y:S01]  /*5af0*/  SHFL.BFLY PT, R5, R0, 0x1, 0x1f ;  /* 0x0c201f0000057f89 */ /* 0x000e6200000e0000 */
[----:B------:R3:W4:Y:S03]  /*5b00*/  MUFU.EX2 R13, R4 ;  /* 0x00000004000d7308 */ /* 0x0007260000000800 */
[C---:B------:R-:W-:Y:S07]  /*5b10*/  HMMA.16816.F32.BF16 R196, R8.reuse, R64, R140 ;  /* 0x0000004008c4723c */ /* 0x040fee000004188c */
[----:B--2---:R-:W-:Y:S01]  /*5b20*/  MOV R142, R200 ;  /* 0x000000c8008e7202 */ /* 0x004fe20000000f00 */
[----:B------:R-:W-:Y:S01]  /*5b30*/  HMMA.16816.F32.BF16 R192, R8, R52, R136 ;  /* 0x0000003408c0723c */ /* 0x000fe20000041888 */
[----:B------:R-:W-:Y:S01]  /*5b40*/  IMAD.MOV.U32 R141, RZ, RZ, R183 ;  /* 0x000000ffff8d7224 */ /* 0x000fe200078e00b7 */
[----:B------:R-:W-:Y:S01]  /*5b50*/  MOV R140, R182 ;  /* 0x000000b6008c7202 */ /* 0x000fe20000000f00 */
[----:B------:R-:W-:-:S02]  /*5b60*/  IMAD.MOV.U32 R143, RZ, RZ, R7 ;  /* 0x000000ffff8f7224 */ /* 0x000fc400078e0007 */
[--C-:B---3--:R-:W-:Y:S02]  /*5b70*/  FFMA.FTZ R4, R156, c[0x0][0x23c], -R2.reuse ;  /* 0x00008f009c047a23 */ /* 0x108fe40000010802 */
[----:B------:R-:W-:Y:S01]  /*5b80*/  IMAD.MOV.U32 R156, RZ, RZ, R181 ;  /* 0x000000ffff9c7224 */ /* 0x000fe200078e00b5 */
[----:B------:R-:W-:Y:S01]  /*5b90*/  MOV R207, R208 ;  /* 0x000000d000cf7202 */ /* 0x000fe20000000f00 */
[----:B------:R2:W-:Y:S01]  /*5ba0*/  MUFU.EX2 R241, R4 ;  /* 0x0000000400f17308 */ /* 0x0005e20000000800 */
[----:B------:R-:W-:Y:S01]  /*5bb0*/  IMAD.MOV.U32 R206, RZ, RZ, R209 ;  /* 0x000000ffffce7224 */ /* 0x000fe200078e00d1 */
[----:B------:R-:W-:Y:S01]  /*5bc0*/  MOV R205, R210 ;  /* 0x000000d200cd7202 */ /* 0x000fe20000000f00 */
[----:B------:R-:W-:Y:S01]  /*5bd0*/  IMAD.MOV.U32 R204, RZ, RZ, R211 ;  /* 0x000000ffffcc7224 */ /* 0x000fe200078e00d3 */
[----:B-1----:R-:W-:Y:S01]  /*5be0*/  FMNMX.FTZ R167, R0, R5, !PT ;  /* 0x0000000500a77209 */ /* 0x002fe20007810000 */
[--C-:B------:R-:W-:Y:S01]  /*5bf0*/  FFMA.FTZ R0, R150, c[0x0][0x23c], -R2.reuse ;  /* 0x00008f0096007a23 */ /* 0x100fe20000010802 */
[C---:B------:R-:W-:Y:S02]  /*5c00*/  HMMA.16816.F32.BF16 R248, R8.reuse, R72, R124 ;  /* 0x0000004808f8723c */ /* 0x040fe4000004187c */
[----:B------:R-:W-:Y:S01]  /*5c10*/  FSETP.NEU.FTZ.AND P1, PT, R167, -INF , PT ;  /* 0xff800000a700780b */ /* 0x000fe20003f3d000 */
[----:B------:R1:W-:Y:S05]  /*5c20*/  MUFU.EX2 R150, R0 ;  /* 0x0000000000967308 */ /* 0x0003ea0000000800 */
[----:B------:R-:W-:Y:S01]  /*5c30*/  HMMA.16816.F32.BF16 R228, R8, R56, R120 ;  /* 0x0000003808e4723c */ /* 0x000fe20000041878 */
[----:B--2---:R-:W-:-:S04]  /*5c40*/  FFMA.FTZ R4, R154, c[0x0][0x23c], -R2 ;  /* 0x00008f009a047a23 */ /* 0x004fc80000010802 */
[----:B------:R2:W3:Y:S03]  /*5c50*/  MUFU.EX2 R237, R4 ;  /* 0x0000000400ed7308 */ /* 0x0004e60000000800 */
[----:B------:R-:W-:Y:S01]  /*5c60*/  HMMA.16816.F32.BF16 R144, R8, R80, R144 ;  /* 0x000000500890723c */ /* 0x000fe20000041890 */
[----:B-1----:R-:W-:-:S05]  /*5c70*/  FMUL.FTZ R0, R167, c[0x0][0x23c] ;  /* 0x00008f00a7007a20 */ /* 0x002fca0000410000 */
[----:B------:R-:W-:Y:S02]  /*5c80*/  FSEL R0, R0, RZ, P1 ;  /* 0x000000ff00007208 */ /* 0x000fe40000800000 */
[----:B------:R-:W-:Y:S01]  /*5c90*/  HMMA.16816.F32.BF16 R220, R8, R68, R116 ;  /* 0x0000004408dc723c */ /* 0x000fe20000041874 */
[----:B--2---:R-:W-:-:S07]  /*5ca0*/  FFMA.FTZ R4, R152, c[0x0][0x23c], -R2 ;  /* 0x00008f0098047a23 */ /* 0x004fce0000010802 */
[C---:B------:R-:W-:Y:S01]  /*5cb0*/  HMMA.16816.F32.BF16 R180, R8.reuse, R62, R112 ;  /* 0x0000003e08b4723c */ /* 0x040fe20000041870 */
[----:B------:R1:W-:Y:S07]  /*5cc0*/  MUFU.EX2 R25, R4 ;  /* 0x0000000400197308 */ /* 0x0003ee0000000800 */
[C---:B------:R-:W-:Y:S08]  /*5cd0*/  HMMA.16816.F32.BF16 R120, R8.reuse, R54, R100 ;  /* 0x000000360878723c */ /* 0x040ff00000041864 */
[----:B------:R-:W-:Y:S01]  /*5ce0*/  HMMA.16816.F32.BF16 R124, R8, R82, R40 ;  /* 0x00000052087c723c */ /* 0x000fe20000041828 */
[----:B-1----:R-:W-:Y:S01]  /*5cf0*/  FFMA.FTZ R4, R148, c[0x0][0x23c], -R2 ;  /* 0x00008f0094047a23 */ /* 0x002fe20000010802 */
[----:B------:R-:W-:-:S03]  /*5d00*/  MOV R148, R128 ;  /* 0x0000008000947202 */ /* 0x000fc60000000f00 */
[----:B------:R1:W-:Y:S03]  /*5d10*/  MUFU.EX2 R166, R4 ;  /* 0x0000000400a67308 */ /* 0x0003e60000000800 */
[C---:B------:R-:W-:Y:S08]  /*5d20*/  HMMA.16816.F32.BF16 R136, R8.reuse, R66, R36 ;  /* 0x000000420888723c */ /* 0x040ff00000041824 */
[----:B------:R-:W-:Y:S01]  /*5d30*/  HMMA.16816.F32.BF16 R212, R8, R78, R32 ;  /* 0x0000004e08d4723c */ /* 0x000fe20000041820 */
[----:B-1----:R-:W-:-:S07]  /*5d40*/  FFMA.FTZ R4, R130, c[0x0][0x23c], -R2 ;  /* 0x00008f0082047a23 */ /* 0x002fce0000010802 */
[C---:B------:R-:W-:Y:S01]  /*5d50*/  HMMA.16816.F32.BF16 R208, R8.reuse, R74, R28 ;  /* 0x0000004a08d0723c */ /* 0x040fe2000004181c */
[----:B------:R1:W-:Y:S07]  /*5d60*/  MUFU.EX2 R134, R4 ;  /* 0x0000000400867308 */ /* 0x0003ee0000000800 */
[----:B------:R-:W-:Y:S01]  /*5d70*/  HMMA.16816.F32.BF16 R200, R8, R58, R20 ;  /* 0x0000003a08c8723c */ /* 0x000fe20000041814 */
[----:B-1----:R-:W-:-:S04]  /*5d80*/  FFMA.FTZ R4, R129, c[0x0][0x23c], -R0 ;  /* 0x00008f0081047a23 */ /* 0x002fc80000010800 */
[----:B------:R1:W-:Y:S02]  /*5d90*/  MUFU.EX2 R132, R4 ;  /* 0x0000000400847308 */ /* 0x0003e40000000800 */
[----:B-1----:R-:W-:-:S06]  /*5da0*/  FFMA.FTZ R4, R159, c[0x0][0x23c], -R0 ;  /* 0x00008f009f047a23 */ /* 0x002fcc0000010800 */
[----:B------:R1:W2:Y:S02]  /*5db0*/  MUFU.EX2 R133, R4 ;  /* 0x0000000400857308 */ /* 0x0002a40000000800 */
[----:B-1----:R-:W-:-:S06]  /*5dc0*/  FFMA.FTZ R4, R158, c[0x0][0x23c], -R0 ;  /* 0x00008f009e047a23 */ /* 0x002fcc0000010800 */
[----:B------:R1:W-:Y:S02]  /*5dd0*/  MUFU.EX2 R240, R4 ;  /* 0x0000000400f07308 */ /* 0x0003e40000000800 */
[----:B-1----:R-:W-:-:S06]  /*5de0*/  FFMA.FTZ R4, R155, c[0x0][0x23c], -R0 ;  /* 0x00008f009b047a23 */ /* 0x002fcc0000010800 */
[----:B------:R1:W1:Y:S02]  /*5df0*/  MUFU.EX2 R14, R4 ;  /* 0x00000004000e7308 */ /* 0x0002640000000800 */
[----:B-1----:R-:W-:Y:S02]  /*5e00*/  FFMA.FTZ R4, R153, c[0x0][0x23c], -R0 ;  /* 0x00008f0099047a23 */ /* 0x002fe40000010800 */
[----:B------:R-:W-:Y:S04]  /*5e10*/  HMMA.16816.F32.BF16 R152, R8, R70, R16 ;  /* 0x000000460898723c */ /* 0x000fe80000041810 */
[----:B------:R1:W-:Y:S03]  /*5e20*/  MUFU.EX2 R24, R4 ;  /* 0x0000000400187308 */ /* 0x0003e60000000800 */
[----:B----4-:R-:W-:-:S02]  /*5e30*/  F2FP.BF16.PACK_AB R8, R13, R142 ;  /* 0x0000008e0d08723e */ /* 0x010fc400000010ff */
[----:B---3--:R-:W-:Y:S02]  /*5e40*/  F2FP.BF16.PACK_AB R10, R237, R241 ;  /* 0x000000f1ed0a723e */ /* 0x008fe400000010ff */
[----:B--2---:R-:W-:Y:S02]  /*5e50*/  F2FP.BF16.PACK_AB R9, R133, R132 ;  /* 0x000000848509723e */ /* 0x004fe400000010ff */
[----:B------:R-:W-:Y:S01]  /*5e60*/  F2FP.BF16.PACK_AB R11, R14, R240 ;  /* 0x000000f00e0b723e */ /* 0x000fe200000010ff */
[----:B-1----:R-:W-:Y:S01]  /*5e70*/  FFMA.FTZ R4, R151, c[0x0][0x23c], -R0 ;  /* 0x00008f0097047a23 */ /* 0x002fe20000010800 */
[----:B------:R-:W-:-:S05]  /*5e80*/  MOV R151, R6 ;  /* 0x0000000600977202 */ /* 0x000fca0000000f00 */
[C---:B------:R-:W-:Y:S01]  /*5e90*/  HMMA.16816.F32.BF16 R20, R8.reuse, R44, RZ ;  /* 0x0000002c0814723c */ /* 0x040fe200000418ff */
[----:B------:R-:W-:Y:S01]  /*5ea0*/  F2FP.BF16.PACK_AB R6, R134, R166 ;  /* 0x000000a68606723e */ /* 0x000fe200000010ff */
[----:B------:R1:W2:Y:S06]  /*5eb0*/  MUFU.EX2 R129, R4 ;  /* 0x0000000400817308 */ /* 0x0002ac0000000800 */
[C---:B------:R-:W-:Y:S08]  /*5ec0*/  HMMA.16816.F32.BF16 R16, R8.reuse, R48, RZ ;  /* 0x000000300810723c */ /* 0x040ff000000418ff */
[----:B------:R-:W-:Y:S01]  /*5ed0*/  HMMA.16816.F32.BF16 R32, R8, R92, RZ ;  /* 0x0000005c0820723c */ /* 0x000fe200000418ff */
[----:B-1----:R-:W-:Y:S01]  /*5ee0*/  FFMA.FTZ R4, R149, c[0x0][0x23c], -R0 ;  /* 0x00008f0095047a23 */ /* 0x002fe20000010800 */
[----:B--2---:R-:W-:Y:S01]  /*5ef0*/  F2FP.BF16.PACK_AB R5, R129, R24 ;  /* 0x000000188105723e */ /* 0x004fe200000010ff */
[----:B------:R-:W-:-:S02]  /*5f00*/  IMAD.MOV.U32 R149, RZ, RZ, R178 ;  /* 0x000000ffff957224 */ /* 0x000fc400078e00b2 */
[----:B------:R1:W2:Y:S02]  /*5f10*/  MUFU.EX2 R130, R4 ;  /* 0x0000000400827308 */ /* 0x0002a40000000800 */
[----:B------:R-:W-:Y:S01]  /*5f20*/  IMAD.MOV.U32 R93, RZ, RZ, R140 ;  /* 0x000000ffff5d7224 */ /* 0x000fe200078e008c */
[----:B------:R-:W-:Y:S01]  /*5f30*/  HMMA.16816.F32.BF16 R36, R8, R88, RZ ;  /* 0x000000580824723c */ /* 0x000fe200000418ff */
[----:B------:R-:W-:-:S06]  /*5f40*/  MOV R92, R141 ;  /* 0x0000008d005c7202 */ /* 0x000fcc0000000f00 */
[----:B------:R-:W-:Y:S01]  /*5f50*/  MOV R88, R156 ;  /* 0x0000009c00587202 */ /* 0x000fe20000000f00 */
[----:B------:R-:W-:Y:S01]  /*5f60*/  HMMA.16816.F32.BF16 R40, R8, R84, RZ ;  /* 0x000000540828723c */ /* 0x000fe200000418ff */
[----:B-1----:R-:W-:-:S06]  /*5f70*/  FFMA.FTZ R4, R131, c[0x0][0x23c], -R0 ;  /* 0x00008f0083047a23 */ /* 0x002fcc0000010800 */
[----:B------:R-:W-:Y:S01]  /*5f80*/  MOV R85, R157 ;  /* 0x0000009d00557202 */ /* 0x000fe20000000f00 */
[----:B------:R-:W-:Y:S01]  /*5f90*/  HMMA.16816.F32.BF16 R28, R8, R96, RZ ;  /* 0x00000060081c723c */ /* 0x000fe200000418ff */
[----:B--2---:R-:W-:Y:S01]  /*5fa0*/  IMAD.MOV.U32 R89, RZ, RZ, R130 ;  /* 0x000000ffff597224 */ /* 0x004fe200078e0082 */
[----:B------:R1:W2:Y:S01]  /*5fb0*/  MUFU.EX2 R135, R4 ;  /* 0x0000000400877308 */ /* 0x0002a20000000800 */
[----:B------:R-:W-:-:S05]  /*5fc0*/  IMAD.MOV.U32 R84, RZ, RZ, R129 ;  /* 0x000000ffff547224 */ /* 0x000fca00078e0081 */
[----:B------:R-:W-:Y:S01]  /*5fd0*/  HMMA.16816.F32.BF16 R44, R8, R46, RZ ;  /* 0x0000002e082c723c */ /* 0x000fe200000418ff */
[----:B-1----:R-:W-:Y:S02]  /*5fe0*/  F2FP.BF16.PACK_AB R4, R150, R25 ;  /* 0x000000199604723e */ /* 0x002fe400000010ff */
[----:B--2---:R-:W-:-:S07]  /*5ff0*/  F2FP.BF16.PACK_AB R7, R135, R130 ;  /* 0x000000828707723e */ /* 0x004fce00000010ff */
[C---:B------:R-:W-:Y:S07]  /*6000*/  HMMA.16816.F32.BF16 R176, R4.reuse, R60, R20 ;  /* 0x0000003c04b0723c */ /* 0x040fee0000041814 */
[----:B------:R-:W-:Y:S01]  /*6010*/  MOV R61, R142 ;  /* 0x0000008e003d7202 */ /* 0x000fe20000000f00 */
[----:B------:R-:W-:Y:S01]  /*6020*/  HMMA.16816.F32.BF16 R112, R4, R52, R16 ;  /* 0x000000340470723c */ /* 0x000fe20000041810 */
[----:B------:R-:W-:-:S06]  /*6030*/  IMAD.MOV.U32 R60, RZ, RZ, R143 ;  /* 0x000000ffff3c7224 */ /* 0x000fcc00078e008f */
[----:B------:R-:W-:Y:S01]  /*6040*/  MOV R53, R133 ;  /* 0x0000008500357202 */ /* 0x000fe20000000f00 */
[----:B------:R-:W-:Y:S01]  /*6050*/  HMMA.16816.F32.BF16 R20, R8, R104, RZ ;  /* 0x000000680814723c */ /* 0x000fe200000418ff */
[----:B------:R-:W-:-:S06]  /*6060*/  IMAD.MOV.U32 R52, RZ, RZ, R132 ;  /* 0x000000ffff347224 */ /* 0x000fcc00078e0084 */
[----:B------:R-:W-:Y:S01]  /*6070*/  IMAD.MOV.U32 R105, RZ, RZ, R88 ;  /* 0x000000ffff697224 */ /* 0x000fe200078e0058 */
[----:B------:R-:W-:Y:S01]  /*6080*/  HMMA.16816.F32.BF16 R16, R8, R108, RZ ;  /* 0x0000006c0810723c */ /* 0x000fe200000418ff */
[----:B------:R-:W-:-:S07]  /*6090*/  IMAD.MOV.U32 R88, RZ, RZ, R14 ;  /* 0x000000ffff587224 */ /* 0x000fce00078e000e */
[----:B------:R-:W-:Y:S08]  /*60a0*/  HMMA.16816.F32.BF16 R140, R4, R76, R32 ;  /* 0x0000004c048c723c */ /* 0x000ff00000041820 */
[----:B------:R-:W-:Y:S08]  /*60b0*/  HMMA.16816.F32.BF16 R32, R8, R90, RZ ;  /* 0x0000005a0820723c */ /* 0x000ff000000418ff */
[C---:B------:R-:W-:Y:S07]  /*60c0*/  HMMA.16816.F32.BF16 R116, R4.reuse, R64, R36 ;  /* 0x000000400474723c */ /* 0x040fee0000041824 */
[----:B------:R-:W-:Y:S01]  /*60d0*/  IMAD.MOV.U32 R65, RZ, RZ, R135 ;  /* 0x000000ffff417224 */ /* 0x000fe200078e0087 */
[----:B------:R-:W-:Y:S01]  /*60e0*/  HMMA.16816.F32.BF16 R100, R4, R80, R40 ;  /* 0x000000500464723c */ /* 0x000fe20000041828 */
[----:B------:R-:W-:-:S07]  /*60f0*/  MOV R64, R134 ;  /* 0x0000008600407202 */ /* 0x000fce0000000f00 */
        /* <DEDUP_REMOVED lines=8> */
[----:B------:R-:W-:Y:S07]  /*6180*/  HMMA.16816.F32.BF16 R48, R8, R110, RZ ;  /* 0x0000006e0830723c */ /* 0x000fee00000418ff */
[----:B------:R-:W-:Y:S01]  /*6190*/  FFMA.FTZ R8, R190, c[0x0][0x23c], -R2 ;  /* 0x00008f00be087a23 */ /* 0x000fe20000010802 */
[----:B------:R-:W-:Y:S01]  /*61a0*/  HMMA.16816.F32.BF16 R32, R4, R66, R32 ;  /* 0x000000420420723c */ /* 0x000fe20000041820 */
[----:B------:R-:W-:-:S02]  /*61b0*/  MOV R190, R89 ;  /* 0x0000005900be7202 */ /* 0x000fc40000000f00 */
[----:B------:R1:W-:Y:S01]  /*61c0*/  MUFU.EX2 R97, R8 ;  /* 0x0000000800617308 */ /* 0x0003e20000000800 */
[----:B------:R-:W-:-:S03]  /*61d0*/  MOV R89, R150 ;  /* 0x0000009600597202 */ /* 0x000fc60000000f00 */
[----:B------:R-:W-:Y:S01]  /*61e0*/  IMAD.MOV.U32 R67, RZ, RZ, R92 ;  /* 0x000000ffff437224 */ /* 0x000fe200078e005c */
[----:B------:R-:W-:Y:S01]  /*61f0*/  MOV R66, R93 ;  /* 0x0000005d00427202 */ /* 0x000fe20000000f00 */
[----:B------:R-:W-:Y:S01]  /*6200*/  IMAD.MOV.U32 R92, RZ, RZ, R148 ;  /* 0x000000ffff5c7224 */ /* 0x000fe200078e0094 */
[----:B------:R-:W-:Y:S01]  /*6210*/  MOV R93, R15 ;  /* 0x0000000f005d7202 */ /* 0x000fe20000000f00 */
[----:B------:R-:W-:Y:S01]  /*6220*/  HMMA.16816.F32.BF16 R44, R4, R62, R44 ;  /* 0x0000003e042c723c */ /* 0x000fe2000004182c */
[----:B-1----:R-:W-:-:S07]  /*6230*/  FFMA.FTZ R8, R186, c[0x0][0x23c], -R2 ;  /* 0x00008f00ba087a23 */ /* 0x002fce0000010802 */
[C---:B------:R-:W-:Y:S01]  /*6240*/  HMMA.16816.F32.BF16 R40, R4.reuse, R54, R40 ;  /* 0x000000360428723c */ /* 0x040fe20000041828 */
[----:B------:R1:W-:Y:S07]  /*6250*/  MUFU.EX2 R99, R8 ;  /* 0x0000000800637308 */ /* 0x0003ee0000000800 */
[C---:B------:R-:W-:Y:S08]  /*6260*/  HMMA.16816.F32.BF16 R36, R4.reuse, R82, R36 ;  /* 0x000000520424723c */ /* 0x040ff00000041824 */
[----:B------:R-:W-:Y:S01]  /*6270*/  HMMA.16816.F32.BF16 R76, R4, R78, R28 ;  /* 0x0000004e044c723c */ /* 0x000fe2000004181c */
[----:B------:R-:W-:Y:S01]  /*6280*/  LDSM.16.MT88.4 R28, [R234+0xd000] ;  /* 0x00d00000ea1c783b */ /* 0x000fe20000004200 */
[----:B-1----:R-:W-:Y:S01]  /*6290*/  FFMA.FTZ R8, R170, c[0x0][0x23c], -R2 ;  /* 0x00008f00aa087a23 */ /* 0x002fe20000010802 */
[----:B------:R-:W-:-:S03]  /*62a0*/  MOV R170, R61 ;  /* 0x0000003d00aa7202 */ /* 0x000fc60000000f00 */
[----:B------:R1:W-:Y:S02]  /*62b0*/  MUFU.EX2 R148, R8 ;  /* 0x0000000800947308 */ /* 0x0003e40000000800 */
[C---:B------:R-:W-:Y:S01]  /*62c0*/  HMMA.16816.F32.BF16 R72, R4.reuse, R74, R20 ;  /* 0x0000004a0448723c */ /* 0x040fe20000041814 */
[----:B------:R-:W-:Y:S07]  /*62d0*/  LDSM.16.MT88.4 R20, [R236+0xd000] ;  /* 0x00d00000ec14783b */ /* 0x000fee0000004200 */
[----:B------:R-:W-:Y:S01]  /*62e0*/  HMMA.16816.F32.BF16 R56, R4, R58, R16 ;  /* 0x0000003a0438723c */ /* 0x000fe20000041810 */
[----:B------:R-:W2:Y:S01]  /*62f0*/  LDSM.16.MT88.4 R16, [R233+0xd000] ;  /* 0x00d00000e910783b */ /* 0x000ea20000004200 */
[----:B-1----:R-:W-:-:S06]  /*6300*/  FFMA.FTZ R8, R162, c[0x0][0x23c], -R2 ;  /* 0x00008f00a2087a23 */ /* 0x002fcc0000010802 */
[----:B------:R-:W-:Y:S01]  /*6310*/  HMMA.16816.F32.BF16 R48, R4, R70, R48 ;  /* 0x000000460430723c */ /* 0x000fe20000041830 */
[----:B------:R-:W-:Y:S01]  /*6320*/  MOV R162, R93 ;  /* 0x0000005d00a27202 */ /* 0x000fe20000000f00 */
[----:B------:R1:W3:Y:S05]  /*6330*/  MUFU.EX2 R15, R8 ;  /* 0x00000008000f7308 */ /* 0x0002ea0000000800 */
[----:B------:R-:W-:-:S04]  /*6340*/  FFMA.FTZ R4, R169, c[0x0][0x23c], -R12 ;  /* 0x00008f00a9047a23 */ /* 0x000fc8000001080c */
[----:B------:R4:W2:Y:S01]  /*6350*/  MUFU.EX2 R9, R4 ;  /* 0x0000000400097308 */ /* 0x0008a20000000800 */
[----:B-1----:R-:W-:Y:S01]  /*6360*/  FFMA.FTZ R8, R187, c[0x0][0x23c], -R0 ;  /* 0x00008f00bb087a23 */ /* 0x002fe20000010800 */
[----:B---3--:R-:W-:-:S06]  /*6370*/  F2FP.BF16.PACK_AB R10, R15, R148 ;  /* 0x000000940f0a723e */ /* 0x008fcc00000010ff */
[----:B------:R1:W-:Y:S01]  /*6380*/  MUFU.EX2 R96, R8 ;  /* 0x0000000800607308 */ /* 0x0003e20000000800 */
[----:B----4-:R-:W-:Y:S01]  /*6390*/  FFMA.FTZ R4, R161, c[0x0][0x23c], -R12 ;  /* 0x00008f00a1047a23 */ /* 0x010fe2000001080c */
[----:B------:R-:W-:-:S06]  /*63a0*/  MOV R161, R89 ;  /* 0x0000005900a17202 */ /* 0x000fcc0000000f00 */
[----:B------:R3:W-:Y:S01]  /*63b0*/  MUFU.EX2 R186, R4 ;  /* 0x0000000400ba7308 */ /* 0x0007e20000000800 */
[----:B-1----:R-:W-:Y:S01]  /*63c0*/  FFMA.FTZ R8, R185, c[0x0][0x23c], -R0 ;  /* 0x00008f00b9087a23 */ /* 0x002fe20000010800 */
[----:B------:R-:W-:-:S06]  /*63d0*/  MOV R185, R53 ;  /* 0x0000003500b97202 */ /* 0x000fcc0000000f00 */
[----:B------:R1:W4:Y:S01]  /*63e0*/  MUFU.EX2 R98, R8 ;  /* 0x0000000800627308 */ /* 0x0003220000000800 */
[----:B---3--:R-:W-:Y:S01]  /*63f0*/  FFMA.FTZ R4, R191, c[0x0][0x23c], -R3 ;  /* 0x00008f00bf047a23 */ /* 0x008fe20000010803 */
[----:B------:R-:W-:-:S06]  /*6400*/  MOV R191, R92 ;  /* 0x0000005c00bf7202 */ /* 0x000fcc0000000f00 */
[----:B------:R3:W-:Y:S01]  /*6410*/  MUFU.EX2 R80, R4 ;  /* 0x0000000400507308 */ /* 0x0007e20000000800 */
[----:B-1----:R-:W-:Y:S02]  /*6420*/  FFMA.FTZ R8, R164, c[0x0][0x23c], -R0 ;  /* 0x00008f00a4087a23 */ /* 0x002fe40000010800 */
[----:B------:R-:W-:-:S05]  /*6430*/  IMAD.MOV.U32 R164, RZ, RZ, R60 ;  /* 0x000000ffffa47224 */ /* 0x000fca00078e003c */
[----:B------:R1:W-:Y:S01]  /*6440*/  MUFU.EX2 R150, R8 ;  /* 0x0000000800967308 */ /* 0x0003e20000000800 */
[----:B---3--:R-:W-:Y:S02]  /*6450*/  FFMA.FTZ R4, R188, c[0x0][0x23c], -R3 ;  /* 0x00008f00bc047a23 */ /* 0x008fe40000010803 */
[----:B--2---:R-:W-:Y:S01]  /*6460*/  IMAD.MOV.U32 R188, RZ, RZ, R9 ;  /* 0x000000ffffbc7224 */ /* 0x004fe200078e0009 */
[----:B----4-:R-:W-:-:S04]  /*6470*/  F2FP.BF16.PACK_AB R9, R98, R96 ;  /* 0x000000606209723e */ /* 0x010fc800000010ff */
[----:B------:R2:W3:Y:S01]  /*6480*/  MUFU.EX2 R82, R4 ;  /* 0x0000000400527308 */ /* 0x0004e20000000800 */
[----:B------:R-:W-:Y:S01]  /*6490*/  F2FP.BF16.PACK_AB R6, R186, R188 ;  /* 0x000000bcba06723e */ /* 0x000fe200000010ff */
[----:B-1----:R-:W-:Y:S02]  /*64a0*/  FFMA.FTZ R8, R160, c[0x0][0x23c], -R0 ;  /* 0x00008f00a0087a23 */ /* 0x002fe40000010800 */
[----:B------:R-:W-:-:S04]  /*64b0*/  IMAD.MOV.U32 R160, RZ, RZ, R88 ;  /* 0x000000ffffa07224 */ /* 0x000fc800078e0058 */
[----:B------:R1:W4:Y:S01]  /*64c0*/  MUFU.EX2 R14, R8 ;  /* 0x00000008000e7308 */ /* 0x0003220000000800 */
[----:B--2---:R-:W-:Y:S01]  /*64d0*/  FFMA.FTZ R4, R171, c[0x0][0x23c], -R3 ;  /* 0x00008f00ab047a23 */ /* 0x004fe20000010803 */
[----:B---3--:R-:W-:Y:S01]  /*64e0*/  F2FP.BF16.PACK_AB R5, R82, R80 ;  /* 0x000000505205723e */ /* 0x008fe200000010ff */
[----:B------:R-:W-:-:S05]  /*64f0*/  IMAD.MOV.U32 R171, RZ, RZ, R84 ;  /* 0x000000ffffab7224 */ /* 0x000fca00078e0054 */
[----:B------:R2:W-:Y:S01]  /*6500*/  MUFU.EX2 R169, R4 ;  /* 0x0000000400a97308 */ /* 0x0005e20000000800 */
[----:B-1----:R-:W-:Y:S01]  /*6510*/  FFMA.FTZ R8, R189, c[0x0][0x23c], -R12 ;  /* 0x00008f00bd087a23 */ /* 0x002fe2000001080c */
[----:B----4-:R-:W-:Y:S01]  /*6520*/  F2FP.BF16.PACK_AB R11, R14, R150 ;  /* 0x000000960e0b723e */ /* 0x010fe200000010ff */
[----:B------:R-:W-:-:S05]  /*6530*/  IMAD.MOV.U32 R189, RZ, RZ, R105 ;  /* 0x000000ffffbd7224 */ /* 0x000fca00078e0069 */
[----:B------:R1:W-:Y:S01]  /*6540*/  MUFU.EX2 R81, R8 ;  /* 0x0000000800517308 */ /* 0x0003e20000000800 */
[----:B--2---:R-:W-:Y:S01]  /*6550*/  FFMA.FTZ R4, R163, c[0x0][0x23c], -R3 ;  /* 0x00008f00a3047a23 */ /* 0x004fe20000010803 */
[----:B------:R-:W-:-:S06]  /*6560*/  MOV R163, R85 ;  /* 0x0000005500a37202 */ /* 0x000fcc0000000f00 */
[----:B------:R-:W2:Y:S01]  /*6570*/  MUFU.EX2 R187, R4 ;  /* 0x0000000400bb7308 */ /* 0x000ea20000000800 */
[----:B-1----:R-:W-:Y:S02]  /*6580*/  FFMA.FTZ R8, R184, c[0x0][0x23c], -R12 ;  /* 0x00008f00b8087a23 */ /* 0x002fe4000001080c */
[----:B------:R-:W-:-:S05]  /*6590*/  IMAD.MOV.U32 R184, RZ, RZ, R52 ;  /* 0x000000ffffb87224 */ /* 0x000fca00078e0034 */
[----:B------:R1:W3:Y:S01]  /*65a0*/  MUFU.EX2 R83, R8 ;  /* 0x0000000800537308 */ /* 0x0002e20000000800 */
[----:B--2---:R-:W-:Y:S02]  /*65b0*/  F2FP.BF16.PACK_AB R7, R187, R169 ;  /* 0x000000a9bb07723e */ /* 0x004fe400000010ff */
[----:B-1----:R-:W-:Y:S02]  /*65c0*/  F2FP.BF16.PACK_AB R8, R99, R97 ;  /* 0x000000616308723e */ /* 0x002fe400000010ff */
[----:B---3--:R-:W-:-:S05]  /*65d0*/  F2FP.BF16.PACK_AB R4, R83, R81 ;  /* 0x000000515304723e */ /* 0x008fca00000010ff */
[-C--:B------:R-:W-:Y:S08]  /*65e0*/  HMMA.16816.F32.BF16 R176, R8, R16.reuse, R176 ;  /* 0x0000001008b0723c */ /* 0x080ff000000418b0 */
[C---:B------:R-:W-:Y:S08]  /*65f0*/  HMMA.16816.F32.BF16 R172, R4.reuse, R16, R172 ;  /* 0x0000001004ac723c */ /* 0x040ff000000418ac */
[-C--:B------:R-:W-:Y:S08]  /*6600*/  HMMA.16816.F32.BF16 R180, R4, R18.reuse, R180 ;  /* 0x0000001204b4723c */ /* 0x080ff000000418b4 */
[C---:B------:R-:W-:Y:S01]  /*6610*/  HMMA.16816.F32.BF16 R44, R8.reuse, R18, R44 ;  /* 0x00000012082c723c */ /* 0x040fe2000004182c */
[----:B------:R-:W1:Y:S07]  /*6620*/  LDSM.16.MT88.4 R16, [R235+0xd000] ;  /* 0x00d00000eb10783b */ /* 0x000e6e0000004200 */
[C---:B------:R-:W-:Y:S07]  /*6630*/  HMMA.16816.F32.BF16 R68, R8.reuse, R28, R112 ;  /* 0x0000001c0844723c */ /* 0x040fee0000041870 */
[----:B------:R-:W-:Y:S01]  /*6640*/  IMAD.MOV.U32 R112, RZ, RZ, R207 ;  /* 0x000000ffff707224 */ /* 0x000fe200078e00cf */
[----:B------:R-:W-:Y:S01]  /*6650*/  MOV R113, R206 ;  /* 0x000000ce00717202 */ /* 0x000fe20000000f00 */
[----:B------:R-:W-:Y:S01]  /*6660*/  IMAD.MOV.U32 R114, RZ, RZ, R205 ;  /* 0x000000ffff727224 */ /* 0x000fe200078e00cd */
[----:B------:R-:W-:Y:S01]  /*6670*/  MOV R115, R204 ;  /* 0x000000cc00737202 */ /* 0x000fe20000000f00 */
[-C--:B------:R-:W-:Y:S08]  /*6680*/  HMMA.16816.F32.BF16 R84, R8, R20.reuse, R100 ;  /* 0x000000140854723c */ /* 0x080ff00000041864 */
[C---:B------:R-:W-:Y:S08]  /*6690*/  HMMA.16816.F32.BF16 R88, R4.reuse, R20, R144 ;  /* 0x000000140458723c */ /* 0x040ff00000041890 */
[----:B------:R-:W-:Y:S08]  /*66a0*/  HMMA.16816.F32.BF16 R92, R4, R22, R124 ;  /* 0x00000016045c723c */ /* 0x000ff0000004187c */
[C---:B-1----:R-:W-:Y:S01]  /*66b0*/  HMMA.16816.F32.BF16 R204, R8.reuse, R18, R32 ;  /* 0x0000001208cc723c */ /* 0x042fe20000041820 */
[----:B------:R-:W1:Y:S07]  /*66c0*/  LDSM.16.MT88.4 R32, [R235+0xf000] ;  /* 0x00f00000eb20783b */ /* 0x000e6e0000004200 */
[C---:B------:R-:W-:Y:S01]  /*66d0*/  HMMA.16816.F32.BF16 R36, R8.reuse, R22, R36 ;  /* 0x000000160824723c */ /* 0x040fe20000041824 */
[----:B------:R-:W2:Y:S07]  /*66e0*/  LDSM.16.MT88.4 R20, [R233+0xf000] ;  /* 0x00f00000e914783b */ /* 0x000eae0000004200 */
[-C--:B------:R-:W-:Y:S08]  /*66f0*/  HMMA.16816.F32.BF16 R100, R8, R16.reuse, R116 ;  /* 0x000000100864723c */ /* 0x080ff00000041874 */
[C---:B------:R-:W-:Y:S08]  /*6700*/  HMMA.16816.F32.BF16 R104, R4.reuse, R16, R196 ;  /* 0x000000100468723c */ /* 0x040ff000000418c4 */
[C---:B------:R-:W-:Y:S01]  /*6710*/  HMMA.16816.F32.BF16 R108, R4.reuse, R18, R136 ;  /* 0x00000012046c723c */ /* 0x040fe20000041888 */
[----:B------:R-:W3:Y:S07]  /*6720*/  LDSM.16.MT88.4 R16, [R234+0xf000] ;  /* 0x00f00000ea10783b */ /* 0x000eee0000004200 */
[C---:B------:R-:W-:Y:S07]  /*6730*/  HMMA.16816.F32.BF16 R52, R4.reuse, R28, R192 ;  /* 0x0000001c0434723c */ /* 0x040fee00000418c0 */
[----:B------:R-:W-:Y:S01]  /*6740*/  MOV R193, R191 ;  /* 0x000000bf00c17202 */ /* 0x000fe20000000f00 */
[----:B------:R-:W-:Y:S01]  /*6750*/  HMMA.16816.F32.BF16 R60, R4, R30, R120 ;  /* 0x0000001e043c723c */ /* 0x000fe20000041878 */
[----:B------:R-:W-:Y:S01]  /*6760*/  IMAD.MOV.U32 R194, RZ, RZ, R169 ;  /* 0x000000ffffc27224 */ /* 0x000fe200078e00a9 */
[----:B------:R-:W-:Y:S01]  /*6770*/  MOV R195, R189 ;  /* 0x000000bd00c37202 */ /* 0x000fe20000000f00 */
[----:B------:R-:W-:-:S02]  /*6780*/  IMAD.MOV.U32 R169, RZ, RZ, R65 ;  /* 0x000000ffffa97224 */ /* 0x000fc400078e0041 */
[----:B------:R-:W-:-:S03]  /*6790*/  IMAD.MOV.U32 R192, RZ, RZ, R188 ;  /* 0x000000ffffc07224 */ /* 0x000fc600078e00bc */
[----:B------:R-:W-:Y:S01]  /*67a0*/  HMMA.16816.F32.BF16 R40, R8, R30, R40 ;  /* 0x0000001e0828723c */ /* 0x000fe20000041828 */
[----:B------:R-:W4:Y:S07]  /*67b0*/  LDSM.16.MT88.4 R28, [R236+0xf000] ;  /* 0x00f00000ec1c783b */ /* 0x000f2e0000004200 */
[C---:B-1----:R-:W-:Y:S07]  /*67c0*/  HMMA.16816.F32.BF16 R196, R4.reuse, R32, R220 ;  /* 0x0000002004c4723c */ /* 0x042fee00000418dc */
[----:B------:R-:W-:Y:S01]  /*67d0*/  MOV R222, R193 ;  /* 0x000000c100de7202 */ /* 0x000fe20000000f00 */
[----:B--2---:R-:W-:Y:S01]  /*67e0*/  HMMA.16816.F32.BF16 R124, R4, R22, R212 ;  /* 0x00000016047c723c */ /* 0x004fe200000418d4 */
[----:B------:R-:W-:-:S06]  /*67f0*/  MOV R223, R195 ;  /* 0x000000c300df7202 */ /* 0x000fcc0000000f00 */
[----:B------:R-:W-:Y:S01]  /*6800*/  IMAD.MOV.U32 R212, RZ, RZ, R222 ;  /* 0x000000ffffd47224 */ /* 0x000fe200078e00de */
[----:B------:R-:W-:Y:S01]  /*6810*/  HMMA.16816.F32.BF16 R120, R4, R20, R112 ;  /* 0x000000140478723c */ /* 0x000fe20000041870 */
[----:B------:R-:W-:Y:S01]  /*6820*/  IMAD.MOV.U32 R222, RZ, RZ, R184 ;  /* 0x000000ffffde7224 */ /* 0x000fe200078e00b8 */
[----:B------:R-:W-:Y:S02]  /*6830*/  MOV R213, R223 ;  /* 0x000000df00d57202 */ /* 0x000fe40000000f00 */
[----:B------:R-:W-:-:S03]  /*6840*/  MOV R223, R185 ;  /* 0x000000b900df7202 */ /* 0x000fc60000000f00 */
[----:B------:R-:W-:Y:S01]  /*6850*/  IMAD.MOV.U32 R115, RZ, RZ, R163 ;  /* 0x000000ffff737224 */ /* 0x000fe200078e00a3 */
[----:B------:R-:W-:Y:S01]  /*6860*/  MOV R163, R171 ;  /* 0x000000ab00a37202 */ /* 0x000fe20000000f00 */
[----:B------:R-:W-:Y:S01]  /*6870*/  IMAD.MOV.U32 R112, RZ, RZ, R67 ;  /* 0x000000ffff707224 */ /* 0x000fe200078e0043 */
[----:B------:R-:W-:Y:S01]  /*6880*/  MOV R113, R66 ;  /* 0x0000004200717202 */ /* 0x000fe20000000f00 */
[----:B---3--:R-:W-:Y:S01]  /*6890*/  HMMA.16816.F32.BF16 R136, R4, R16, R248 ;  /* 0x000000100488723c */ /* 0x008fe200000418f8 */
[----:B------:R-:W-:Y:S01]  /*68a0*/  MOV R171, R64 ;  /* 0x0000004000ab7202 */ /* 0x000fe20000000f00 */
[----:B------:R-:W-:-:S05]  /*68b0*/  IMAD.MOV.U32 R114, RZ, RZ, R190 ;  /* 0x000000ffff727224 */ /* 0x000fca00078e00be */
[----:B------:R-:W-:Y:S01]  /*68c0*/  MOV R248, R149 ;  /* 0x0000009500f87202 */ /* 0x000fe20000000f00 */
[----:B------:R-:W-:Y:S01]  /*68d0*/  HMMA.16816.F32.BF16 R64, R4, R34, R152 ;  /* 0x000000220440723c */ /* 0x000fe20000041898 */
[----:B------:R-:W-:Y:S01]  /*68e0*/  IMAD.MOV.U32 R249, RZ, RZ, R151 ;  /* 0x000000fffff97224 */ /* 0x000fe200078e0097 */
[----:B------:R-:W-:Y:S01]  /*68f0*/  MOV R250, R148 ;  /* 0x0000009400fa7202 */ /* 0x000fe20000000f00 */
[----:B------:R-:W-:-:S03]  /*6900*/  IMAD.MOV.U32 R251, RZ, RZ, R150 ;  /* 0x000000fffffb7224 */ /* 0x000fc600078e0096 */
[----:B------:R-:W-:Y:S01]  /*6910*/  MOV R221, R249 ;  /* 0x000000f900dd7202 */ /* 0x000fe20000000f00 */
[----:B------:R-:W-:Y:S01]  /*6920*/  IMAD.MOV.U32 R249, RZ, RZ, R169 ;  /* 0x000000fffff97224 */ /* 0x000fe200078e00a9 */
[----:B------:R-:W-:Y:S01]  /*6930*/  MOV R155, R222 ;  /* 0x000000de009b7202 */ /* 0x000fe20000000f00 */
[----:B----4-:R-:W-:Y:S01]  /*6940*/  HMMA.16816.F32.BF16 R144, R4, R28, R228 ;  /* 0x0000001c0490723c */ /* 0x010fe200000418e4 */
[----:B------:R-:W-:Y:S01]  /*6950*/  MOV R222, R83 ;  /* 0x0000005300de7202 */ /* 0x000fe20000000f00 */
[----:B------:R-:W-:Y:S01]  /*6960*/  IMAD.MOV.U32 R215, RZ, RZ, R249 ;  /* 0x000000ffffd77224 */ /* 0x000fe200078e00f9 */
[----:B------:R-:W-:-:S04]  /*6970*/  MOV R249, R14 ;  /* 0x0000000e00f97202 */ /* 0x000fc80000000f00 */
        /* <DEDUP_REMOVED lines=10> */
[----:B------:R-:W2:Y:S01]  /*6a20*/  LDL.LU R244, [R1+0x98] ;  /* 0x0000980001f47983 */ /* 0x000ea20000300800 */
[----:B------:R-:W-:-:S05]  /*6a30*/  MOV R251, R170 ;  /* 0x000000aa00fb7202 */ /* 0x000fca0000000f00 */
[----:B------:R-:W-:Y:S01]  /*6a40*/  IMAD.MOV.U32 R6, RZ, RZ, R155 ;  /* 0x000000ffff067224 */ /* 0x000fe200078e009b */
[C---:B------:R-:W-:Y:S01]  /*6a50*/  HMMA.16816.F32.BF16 R56, R8.reuse, R30, R56 ;  /* 0x0000001e0838723c */ /* 0x040fe20000041838 */
[----:B------:R-:W-:Y:S01]  /*6a60*/  IMAD.MOV.U32 R155, RZ, RZ, R113 ;  /* 0x000000ffff9b7224 */ /* 0x000fe200078e0071 */
[----:B------:R-:W-:Y:S01]  /*6a70*/  MOV R113, R166 ;  /* 0x000000a600717202 */ /* 0x000fe20000000f00 */
[----:B------:R-:W-:Y:S01]  /*6a80*/  FFMA.FTZ R4, R248, c[0x0][0x23c], -R2 ;  /* 0x00008f00f8047a23 */ /* 0x000fe20000010802 */
[----:B------:R-:W2:Y:S01]  /*6a90*/  LDL.LU R166, [R1+0x94] ;  /* 0x0000940001a67983 */ /* 0x000ea20000300800 */
[----:B------:R-:W-:Y:S02]  /*6aa0*/  MOV R248, R171 ;  /* 0x000000ab00f87202 */ /* 0x000fe40000000f00 */
[----:B------:R1:W-:Y:S01]  /*6ab0*/  MUFU.EX2 R208, R4 ;  /* 0x0000000400d07308 */ /* 0x0003e20000000800 */
[C---:B------:R-:W-:Y:S01]  /*6ac0*/  HMMA.16816.F32.BF16 R192, R8.reuse, R28, R128 ;  /* 0x0000001c08c0723c */ /* 0x040fe20000041880 */
[----:B------:R-:W-:Y:S01]  /*6ad0*/  MOV R201, R220 ;  /* 0x000000dc00c97202 */ /* 0x000fe20000000f00 */
[----:B------:R-:W-:Y:S01]  /*6ae0*/  IMAD.MOV.U32 R220, RZ, RZ, R99 ;  /* 0x000000ffffdc7224 */ /* 0x000fe200078e0063 */
[----:B------:R-:W-:Y:S01]  /*6af0*/  MOV R200, R223 ;  /* 0x000000df00c87202 */ /* 0x000fe20000000f00 */
[----:B------:R-:W-:Y:S01]  /*6b00*/  IMAD.MOV.U32 R223, RZ, RZ, R82 ;  /* 0x000000ffffdf7224 */ /* 0x000fe200078e0052 */
[----:B------:R-:W-:Y:S01]  /*6b10*/  MOV R214, R248 ;  /* 0x000000f800d67202 */ /* 0x000fe20000000f00 */
[----:B------:R-:W-:Y:S01]  /*6b20*/  LDSM.16.MT88.4 R128, [R233+0xf800] ;  /* 0x00f80000e980783b */ /* 0x000fe20000004200 */
[----:B------:R-:W-:Y:S01]  /*6b30*/  MOV R248, R15 ;  /* 0x0000000f00f87202 */ /* 0x000fe20000000f00 */
[----:B------:R-:W-:Y:S01]  /*6b40*/  HMMA.16816.F32.BF16 R116, R8, R20, R140 ;  /* 0x000000140874723c */ /* 0x000fe2000004188c */
[----:B------:R-:W-:Y:S01]  /*6b50*/  MOV R202, R215 ;  /* 0x000000d700ca7202 */ /* 0x000fe20000000f00 */
[----:B------:R-:W-:-:S02]  /*6b60*/  IMAD.MOV.U32 R203, RZ, RZ, R214 ;  /* 0x000000ffffcb7224 */ /* 0x000fc400078e00d6 */
[----:B-1----:R-:W-:Y:S01]  /*6b70*/  FFMA.FTZ R4, R225, c[0x0][0x23c], -R2 ;  /* 0x00008f00e1047a23 */ /* 0x002fe20000010802 */
[----:B------:R-:W-:-:S03]  /*6b80*/  MOV R5, R200 ;  /* 0x000000c800057202 */ /* 0x000fc60000000f00 */
[C---:B------:R-:W-:Y:S01]  /*6b90*/  HMMA.16816.F32.BF16 R132, R8.reuse, R16, R132 ;  /* 0x000000100884723c */ /* 0x040fe20000041884 */
[----:B------:R-:W-:Y:S01]  /*6ba0*/  MOV R7, R201 ;  /* 0x000000c900077202 */ /* 0x000fe20000000f00 */
[----:B------:R1:W3:Y:S06]  /*6bb0*/  MUFU.EX2 R209, R4 ;  /* 0x0000000400d17308 */ /* 0x0002ec0000000800 */
[C---:B------:R-:W-:Y:S08]  /*6bc0*/  HMMA.16816.F32.BF16 R20, R8.reuse, R22, R76 ;  /* 0x000000160814723c */ /* 0x040ff0000004184c */
[C---:B------:R-:W-:Y:S08]  /*6bd0*/  HMMA.16816.F32.BF16 R156, R8.reuse, R32, R156 ;  /* 0x00000020089c723c */ /* 0x040ff0000004189c */
[C---:B------:R-:W-:Y:S01]  /*6be0*/  HMMA.16816.F32.BF16 R48, R8.reuse, R34, R48 ;  /* 0x000000220830723c */ /* 0x040fe20000041830 */
[--C-:B-1----:R-:W-:Y:S01]  /*6bf0*/  FFMA.FTZ R4, R219, c[0x0][0x23c], -R2.reuse ;  /* 0x00008f00db047a23 */ /* 0x102fe20000010802 */
[----:B------:R-:W-:Y:S01]  /*6c00*/  MOV R215, R80 ;  /* 0x0000005000d77202 */ /* 0x000fe20000000f00 */
[----:B------:R-:W-:Y:S01]  /*6c10*/  FFMA.FTZ R2, R216, c[0x0][0x23c], -R2 ;  /* 0x00008f00d8027a23 */ /* 0x000fe20000010802 */
[----:B------:R-:W-:Y:S01]  /*6c20*/  MOV R225, R7 ;  /* 0x0000000700e17202 */ /* 0x000fe20000000f00 */
[----:B------:R-:W-:Y:S01]  /*6c30*/  MUFU.EX2 R210, R4 ;  /* 0x0000000400d27308 */ /* 0x000fe20000000800 */
[----:B------:R-:W-:Y:S01]  /*6c40*/  IMAD.MOV.U32 R152, RZ, RZ, R202 ;  /* 0x000000ffff987224 */ /* 0x000fe200078e00ca */
[----:B------:R-:W-:Y:S01]  /*6c50*/  MOV R214, R81 ;  /* 0x0000005100d67202 */ /* 0x000fe20000000f00 */
[----:B------:R-:W-:Y:S01]  /*6c60*/  HMMA.16816.F32.BF16 R16, R8, R18, R72 ;  /* 0x000000120810723c */ /* 0x000fe20000041848 */
[----:B------:R-:W-:Y:S01]  /*6c70*/  MOV R35, R243 ;  /* 0x000000f300237202 */ /* 0x000fe20000000f00 */
[----:B------:R-:W-:Y:S01]  /*6c80*/  IMAD.MOV.U32 R34, RZ, RZ, R242 ;  /* 0x000000ffff227224 */ /* 0x000fe200078e00f2 */
[----:B------:R-:W-:Y:S02]  /*6c90*/  LDSM.16.MT88.4 R140, [R234+0xf800] ;  /* 0x00f80000ea8c783b */ /* 0x000fe40000004200 */
[----:B------:R1:W-:Y:S01]  /*6ca0*/  MUFU.EX2 R171, R2 ;  /* 0x0000000200ab7308 */ /* 0x0003e20000000800 */
[----:B------:R-:W-:Y:S01]  /*6cb0*/  MOV R153, R203 ;  /* 0x000000cb00997202 */ /* 0x000fe20000000f00 */
[----:B------:R-:W-:Y:S01]  /*6cc0*/  LDSM.16.MT88.4 R80, [R234+0xd800] ;  /* 0x00d80000ea50783b */ /* 0x000fe20000004200 */
[----:B-1----:R-:W-:-:S05]  /*6cd0*/  FFMA.FTZ R2, R247, c[0x0][0x23c], -R0 ;  /* 0x00008f00f7027a23 */ /* 0x002fca0000010800 */
[----:B------:R1:W-:Y:S02]  /*6ce0*/  MUFU.EX2 R164, R2 ;  /* 0x0000000200a47308 */ /* 0x0003e40000000800 */
[----:B-1----:R-:W-:-:S06]  /*6cf0*/  FFMA.FTZ R2, R227, c[0x0][0x23c], -R0 ;  /* 0x00008f00e3027a23 */ /* 0x002fcc0000010800 */
[----:B------:R1:W4:Y:S02]  /*6d00*/  MUFU.EX2 R169, R2 ;  /* 0x0000000200a97308 */ /* 0x0003240000000800 */
[--C-:B-1----:R-:W-:Y:S02]  /*6d10*/  FFMA.FTZ R2, R224, c[0x0][0x23c], -R0.reuse ;  /* 0x00008f00e0027a23 */ /* 0x102fe40000010800 */
[----:B------:R-:W-:-:S04]  /*6d20*/  FFMA.FTZ R0, R217, c[0x0][0x23c], -R0 ;  /* 0x00008f00d9007a23 */ /* 0x000fc80000010800 */
[----:B------:R-:W-:Y:S08]  /*6d30*/  MUFU.EX2 R170, R2 ;  /* 0x0000000200aa7308 */ /* 0x000ff00000000800 */
[----:B------:R1:W1:Y:S02]  /*6d40*/  MUFU.EX2 R30, R0 ;  /* 0x00000000001e7308 */ /* 0x0002640000000800 */
[----:B-1----:R-:W-:Y:S01]  /*6d50*/  FFMA.FTZ R0, R221, c[0x0][0x23c], -R12 ;  /* 0x00008f00dd007a23 */ /* 0x002fe2000001080c */
[----:B------:R-:W-:Y:S01]  /*6d60*/  MOV R221, R251 ;  /* 0x000000fb00dd7202 */ /* 0x000fe20000000f00 */
[----:B------:R-:W-:Y:S01]  /*6d70*/  FADD.FTZ R2, R6, R5 ;  /* 0x0000000506027221 */ /* 0x000fe20000010000 */
[----:B------:R-:W-:-:S03]  /*6d80*/  MOV R33, R163 ;  /* 0x000000a300217202 */ /* 0x000fc60000000f00 */
[----:B------:R1:W-:Y:S01]  /*6d90*/  MUFU.EX2 R28, R0 ;  /* 0x00000000001c7308 */ /* 0x0003e20000000800 */
[----:B------:R-:W1:Y:S01]  /*6da0*/  LDSM.16.MT88.4 R4, [R235+0xf800] ;  /* 0x00f80000eb04783b */ /* 0x000e620000004200 */
[----:B------:R-:W-:Y:S01]  /*6db0*/  IMAD.MOV.U32 R154, RZ, RZ, R221 ;  /* 0x000000ffff9a7224 */ /* 0x000fe200078e00dd */
[----:B------:R-:W-:Y:S01]  /*6dc0*/  MOV R32, R161 ;  /* 0x000000a100207202 */ /* 0x000fe20000000f00 */
[----:B------:R-:W-:Y:S01]  /*6dd0*/  FADD.FTZ R8, R35, R34 ;  /* 0x0000002223087221 */ /* 0x000fe20000010000 */
[----:B---3--:R-:W-:Y:S02]  /*6de0*/  F2FP.BF16.PACK_AB R200, R209, R208 ;  /* 0x000000d0d1c8723e */ /* 0x008fe400000010ff */
[----:B----4-:R-:W-:Y:S02]  /*6df0*/  F2FP.BF16.PACK_AB R201, R169, R164 ;  /* 0x000000a4a9c9723e */ /* 0x010fe400000010ff */
[----:B------:R-:W-:Y:S02]  /*6e00*/  F2FP.BF16.PACK_AB R202, R171, R210 ;  /* 0x000000d2abca723e */ /* 0x000fe400000010ff */
[----:B------:R-:W-:-:S02]  /*6e10*/  F2FP.BF16.PACK_AB R203, R30, R170 ;  /* 0x000000aa1ecb723e */ /* 0x000fc400000010ff */
[----:B------:R-:W-:Y:S02]  /*6e20*/  MOV R217, R113 ;  /* 0x0000007100d97202 */ /* 0x000fe40000000f00 */
[----:B------:R-:W-:Y:S01]  /*6e30*/  MOV R227, R155 ;  /* 0x0000009b00e37202 */ /* 0x000fe20000000f00 */
[----:B-1----:R-:W-:Y:S01]  /*6e40*/  FFMA.FTZ R0, R246, c[0x0][0x23c], -R12 ;  /* 0x00008f00f6007a23 */ /* 0x002fe2000001080c */
[----:B------:R-:W-:Y:S01]  /*6e50*/  MOV R219, R152 ;  /* 0x0000009800db7202 */ /* 0x000fe20000000f00 */
[----:B------:R-:W-:Y:S01]  /*6e60*/  FADD.FTZ R2, R240, R2 ;  /* 0x00000002f0027221 */ /* 0x000fe20000010000 */
[----:B------:R-:W-:Y:S01]  /*6e70*/  MOV R221, R98 ;  /* 0x0000006200dd7202 */ /* 0x000fe20000000f00 */
[----:B------:R1:W3:Y:S01]  /*6e80*/  MUFU.EX2 R29, R0 ;  /* 0x00000000001d7308 */ /* 0x0002e20000000800 */
[----:B------:R-:W-:Y:S01]  /*6e90*/  IMAD.MOV.U32 R216, RZ, RZ, R153 ;  /* 0x000000ffffd87224 */ /* 0x000fe200078e0099 */
[----:B------:R-:W-:Y:S01]  /*6ea0*/  MOV R251, R187 ;  /* 0x000000bb00fb7202 */ /* 0x000fe20000000f00 */
[----:B------:R-:W-:Y:S01]  /*6eb0*/  FADD.FTZ R8, R238, R8 ;  /* 0x00000008ee087221 */ /* 0x000fe20000010000 */
[----:B------:R-:W4:Y:S01]  /*6ec0*/  LDSM.16.MT88.4 R184, [R233+0xd800] ;  /* 0x00d80000e9b8783b */ /* 0x000f220000004200 */
[----:B-1----:R-:W-:-:S04]  /*6ed0*/  FFMA.FTZ R0, R245, c[0x0][0x23c], -R12 ;  /* 0x00008f00f5007a23 */ /* 0x002fc8000001080c */
[----:B------:R1:W-:Y:S02]  /*6ee0*/  MUFU.EX2 R15, R0 ;  /* 0x00000000000f7308 */ /* 0x0003e40000000800 */
[----:B-1----:R-:W-:-:S06]  /*6ef0*/  FFMA.FTZ R0, R218, c[0x0][0x23c], -R12 ;  /* 0x00008f00da007a23 */ /* 0x002fcc000001080c */
[----:B------:R1:W1:Y:S02]  /*6f00*/  MUFU.EX2 R14, R0 ;  /* 0x00000000000e7308 */ /* 0x0002640000000800 */
[----:B-1----:R-:W-:Y:S01]  /*6f10*/  FFMA.FTZ R0, R212, c[0x0][0x23c], -R3 ;  /* 0x00008f00d4007a23 */ /* 0x002fe20000010803 */
[----:B------:R-:W-:Y:S01]  /*6f20*/  MOV R245, R162 ;  /* 0x000000a200f57202 */ /* 0x000fe20000000f00 */
[----:B------:R-:W-:Y:S01]  /*6f30*/  IMAD.MOV.U32 R218, RZ, RZ, R160 ;  /* 0x000000ffffda7224 */ /* 0x000fe200078e00a0 */
[----:B------:R-:W-:Y:S03]  /*6f40*/  HMMA.16816.F32.BF16 R156, R200, R4, R156 ;  /* 0x00000004c89c723c */ /* 0x000fe6000004189c */
[----:B------:R1:W-:Y:S01]  /*6f50*/  MUFU.EX2 R10, R0 ;  /* 0x00000000000a7308 */ /* 0x0003e20000000800 */
[----:B------:R-:W-:Y:S01]  /*6f60*/  IMAD.MOV.U32 R246, RZ, RZ, R115 ;  /* 0x000000fffff67224 */ /* 0x000fe200078e0073 */
[----:B------:R-:W-:Y:S01]  /*6f70*/  MOV R212, R97 ;  /* 0x0000006100d47202 */ /* 0x000fe20000000f00 */
[----:B-1----:R-:W-:Y:S01]  /*6f80*/  FFMA.FTZ R0, R213, c[0x0][0x23c], -R3 ;  /* 0x00008f00d5007a23 */ /* 0x002fe20000010803 */
[----:B---3--:R-:W-:Y:S01]  /*6f90*/  F2FP.BF16.PACK_AB R160, R29, R28 ;  /* 0x0000001c1da0723e */ /* 0x008fe200000010ff */
[----:B------:R-:W-:-:S03]  /*6fa0*/  IMAD.MOV.U32 R213, RZ, RZ, R96 ;  /* 0x000000ffffd57224 */ /* 0x000fc600078e0060 */
[----:B------:R1:W3:Y:S01]  /*6fb0*/  MUFU.EX2 R12, R0 ;  /* 0x00000000000c7308 */ /* 0x0002e20000000800 */
[----:B------:R-:W-:Y:S01]  /*6fc0*/  F2FP.BF16.PACK_AB R162, R14, R15 ;  /* 0x0000000f0ea2723e */ /* 0x000fe200000010ff */
[----:B------:R-:W2:Y:S01]  /*6fd0*/  LDSM.16.MT88.4 R96, [R236+0xd800] ;  /* 0x00d80000ec60783b */ /* 0x000ea20000004200 */
[--C-:B-1----:R-:W-:Y:S02]  /*6fe0*/  FFMA.FTZ R0, R252, c[0x0][0x23c], -R3.reuse ;  /* 0x00008f00fc007a23 */ /* 0x102fe40000010803 */
[----:B------:R-:W-:-:S03]  /*6ff0*/  FFMA.FTZ R3, R226, c[0x0][0x23c], -R3 ;  /* 0x00008f00e2037a23 */ /* 0x000fc60000010803 */
[----:B------:R1:W-:Y:S02]  /*7000*/  MUFU.EX2 R11, R0 ;  /* 0x00000000000b7308 */ /* 0x0003e40000000800 */
[----:B-1----:R-:W-:-:S06]  /*7010*/  FADD.FTZ R0, R154, R13 ;  /* 0x0000000d9a007221 */ /* 0x002fcc0000010000 */
[----:B------:R-:W1:Y:S01]  /*7020*/  MUFU.EX2 R13, R3 ;  /* 0x00000003000d7308 */ /* 0x000e620000000800 */
[----:B---3--:R-:W-:Y:S02]  /*7030*/  F2FP.BF16.PACK_AB R161, R12, R10 ;  /* 0x0000000a0ca1723e */ /* 0x008fe400000010ff */
[----:B------:R-:W-:Y:S02]  /*7040*/  MOV R35, R218 ;  /* 0x000000da00237202 */ /* 0x000fe40000000f00 */
[----:B------:R-:W-:Y:S02]  /*7050*/  MOV R154, R112 ;  /* 0x00000070009a7202 */ /* 0x000fe40000000f00 */
[----:B------:R-:W-:Y:S01]  /*7060*/  MOV R112, R114 ;  /* 0x0000007200707202 */ /* 0x000fe20000000f00 */
[----:B------:R-:W-:Y:S01]  /*7070*/  IMAD.MOV.U32 R114, RZ, RZ, R165 ;  /* 0x000000ffff727224 */ /* 0x000fe200078e00a5 */
[----:B------:R-:W-:Y:S01]  /*7080*/  MOV R218, R232 ;  /* 0x000000e800da7202 */ /* 0x000fe20000000f00 */
[----:B--2---:R-:W-:Y:S01]  /*7090*/  FADD.FTZ R9, R244, R166 ;  /* 0x000000a6f4097221 */ /* 0x004fe20000010000 */
[----:B-1----:R-:W-:Y:S01]  /*70a0*/  F2FP.BF16.PACK_AB R163, R13, R11 ;  /* 0x0000000b0da3723e */ /* 0x002fe200000010ff */
[----:B------:R-:W-:-:S02]  /*70b0*/  FADD.FTZ R3, R241, R0 ;  /* 0x00000000f1037221 */ /* 0x000fc40000010000 */
[----:B------:R-:W-:Y:S01]  /*70c0*/  FADD.FTZ R2, R35, R2 ;  /* 0x0000000223027221 */ /* 0x000fe20000010000 */
[----:B------:R-:W-:Y:S01]  /*70d0*/  MOV R247, R154 ;  /* 0x0000009a00f77202 */ /* 0x000fe20000000f00 */
[----:B------:R-:W-:Y:S01]  /*70e0*/  FADD.FTZ R0, R239, R9 ;  /* 0x00000009ef007221 */ /* 0x000fe20000010000 */
[----:B------:R-:W-:Y:S01]  /*70f0*/  MOV R31, R114 ;  /* 0x00000072001f7202 */ /* 0x000fe20000000f00 */
[----:B------:R-:W-:Y:S01]  /*7100*/  FADD.FTZ R3, R237, R3 ;  /* 0x00000003ed037221 */ /* 0x000fe20000010000 */
[----:B------:R-:W-:Y:S01]  /*7110*/  HMMA.16816.F32.BF16 R196, R160, R4, R196 ;  /* 0x00000004a0c4723c */ /* 0x000fe200000418c4 */
[----:B------:R-:W-:Y:S01]  /*7120*/  FADD.FTZ R0, R27, R0 ;  /* 0x000000001b007221 */ /* 0x000fe20000010000 */
[----:B------:R-:W-:Y:S01]  /*7130*/  LDSM.16.MT88.4 R152, [R236+0xf800] ;  /* 0x00f80000ec98783b */ /* 0x000fe20000004200 */
[----:B------:R-:W-:Y:S02]  /*7140*/  FADD.FTZ R3, R25, R3 ;  /* 0x0000000319037221 */ /* 0x000fe40000010000 */
[----:B------:R-:W-:Y:S01]  /*7150*/  FADD.FTZ R2, R24, R2 ;  /* 0x0000000218027221 */ /* 0x000fe20000010000 */
[----:B------:R1:W5:Y:S01]  /*7160*/  LDL.LU R165, [R1+0x90] ;  /* 0x0000900001a57983 */ /* 0x0003620000300800 */
[----:B------:R-:W-:-:S02]  /*7170*/  FADD.FTZ R4, R26, R8 ;  /* 0x000000081a047221 */ /* 0x000fc40000010000 */
[----:B------:R-:W-:Y:S01]  /*7180*/  FADD.FTZ R0, R218, R0 ;  /* 0x00000000da007221 */ /* 0x000fe20000010000 */
[----:B------:R1:W5:Y:S01]  /*7190*/  LDL.LU R166, [R1+0x8c] ;  /* 0x00008c0001a67983 */ /* 0x0003620000300800 */
[----:B------:R-:W-:Y:S02]  /*71a0*/  FADD.FTZ R4, R245, R4 ;  /* 0x00000004f5047221 */ /* 0x000fe40000010000 */
[----:B------:R-:W-:Y:S01]  /*71b0*/  FADD.FTZ R3, R32, R3 ;  /* 0x0000000320037221 */ /* 0x000fe20000010000 */
[----:B------:R1:W5:Y:S01]  /*71c0*/  LDL.LU R244, [R1+0x88] ;  /* 0x0000880001f47983 */ /* 0x0003620000300800 */
[----:B------:R-:W-:Y:S02]  /*71d0*/  IMAD.MOV.U32 R224, RZ, RZ, R112 ;  /* 0x000000ffffe07224 */ /* 0x000fe400078e0070 */
[----:B------:R-:W-:Y:S01]  /*71e0*/  FADD.FTZ R2, R33, R2 ;  /* 0x0000000221027221 */ /* 0x000fe20000010000 */
[----:B------:R-:W2:Y:S01]  /*71f0*/  LDSM.16.MT88.4 R112, [R235+0xd800] ;  /* 0x00d80000eb70783b */ /* 0x000ea20000004200 */
        /* <DEDUP_REMOVED lines=53> */
[----:B------:R-:W-:Y:S01]  /*7550*/  FADD.FTZ R2, R14, R2 ;  /* 0x000000020e027221 */ /* 0x000fe20000010000 */
[----:B------:R1:W-:Y:S04]  /*7560*/  STL [R1+0x14], R4 ;  /* 0x0000140401007387 */ /* 0x0003e80000100800 */
[----:B------:R1:W-:Y:S04]  /*7570*/  STL [R1+0x18], R3 ;  /* 0x0000180301007387 */ /* 0x0003e80000100800 */
[----:B------:R1:W-:Y:S04]  /*7580*/  STL [R1+0x20], R0 ;  /* 0x0000200001007387 */ /* 0x0003e80000100800 */
[----:B------:R1:W-:Y:S01]  /*7590*/  STL [R1+0x1c], R2 ;  /* 0x00001c0201007387 */ /* 0x0003e20000100800 */
[-C--:B----4-:R-:W-:Y:S08]  /*75a0*/  HMMA.16816.F32.BF16 R176, R200, R184.reuse, R176 ;  /* 0x000000b8c8b0723c */ /* 0x090ff000000418b0 */
        /* <DEDUP_REMOVED lines=8> */
[C---:B--2---:R-:W-:Y:S08]  /*7630*/  HMMA.16816.F32.BF16 R104, R160.reuse, R112, R104 ;  /* 0x00000070a068723c */ /* 0x044ff00000041868 */
        /* <DEDUP_REMOVED lines=22> */
[----:B------:R-:W3:Y:S04]  /*77a0*/  LDL R249, [R1+0x24] ;  /* 0x0000240001f97983 */ /* 0x000ee80000100800 */
[----:B------:R-:W4:Y:S01]  /*77b0*/  LDL.64 R250, [R1+0x48] ;  /* 0x0000480001fa7983 */ /* 0x000f220000100a00 */
[----:B------:R-:W-:Y:S01]  /*77c0*/  UIADD3 UR6, UR8, -0x2, URZ ;  /* 0xfffffffe08067890 */ /* 0x000fe2000fffe03f */
[----:B------:R-:W-:-:S04]  /*77d0*/  DEPBAR.LE SB0, 0x0 ;  /* 0x000080000000791a */ /* 0x000fc80000000000 */
[----:B------:R-:W-:Y:S01]  /*77e0*/  USHF.R.S32.HI UR12, URZ, 0x1f, UR6 ;  /* 0x0000001f3f0c7899 */ /* 0x000fe20008011406 */
[----:B------:R-:W-:Y:S01]  /*77f0*/  IMAD.U32 R2, RZ, RZ, UR6 ;  /* 0x00000006ff027e24 */ /* 0x000fe2000f8e00ff */
[----:B------:R-:W-:Y:S02]  /*7800*/  UIMAD UR7, UR22, UR6, URZ ;  /* 0x00000006160772a4 */ /* 0x000fe4000f8e023f */
[----:B------:R-:W-:Y:S02]  /*7810*/  UIADD3 UR21, UR8, -0x2, URZ ;  /* 0xfffffffe08157890 */ /* 0x000fe4000fffe03f */
[----:B------:R-:W-:Y:S02]  /*7820*/  UIMAD UR7, UR12, UR5, UR7 ;  /* 0x000000050c0772a4 */ /* 0x000fe4000f8e0207 */
[----:B------:R-:W-:Y:S01]  /*7830*/  UISETP.GE.AND UP0, UPT, UR8, 0x3, UPT ;  /* 0x000000030800788c */ /* 0x000fe2000bf06270 */
[----:B------:R-:W-:Y:S01]  /*7840*/  BAR.SYNC.DEFER_BLOCKING 0x0 ;  /* 0x0000000000007b1d */ /* 0x000fe20000010000 */
[----:B--2---:R-:W-:-:S02]  /*7850*/  ISETP.GE.AND P3, PT, R230, c[0x0][0x220], PT ;  /* 0x00008800e6007a0c */ /* 0x004fc40003f66270 */
        /* <DEDUP_REMOVED lines=33> */
[----:B------:R-:W-:Y:S01]  /*7a70*/  @!P3 LEA R8, P4, R2, c[0x0][0x170], 0x1 ;  /* 0x00005c000208ba11 */ /* 0x000fe200078808ff */
[----:B------:R-:W-:Y:S01]  /*7a80*/  @P2 STS.128 [R244+0xe800], RZ ;  /* 0x00e800fff4002388 */ /* 0x000fe20000000c00 */
[C-C-:B------:R-:W-:Y:S02]  /*7a90*/  @!P3 LEA.HI.X R11, R0.reuse, c[0x0][0x174], R3.reuse, 0x1, P5 ;  /* 0x00005d00000bba11 */ /* 0x140fe400028f0c03 */
[----:B------:R-:W-:Y:S01]  /*7aa0*/  @!P2 LEA.HI.X R7, R0, c[0x0][0x174], R3, 0x1, P1 ;  /* 0x00005d000007aa11 */ /* 0x000fe200008f0c03 */
[----:B------:R-:W-:Y:S01]  /*7ab0*/  @!PT LDS RZ, [RZ] ;  /* 0x00000000fffff984 */ /* 0x000fe20000000800 */
[----:B------:R-:W-:Y:S01]  /*7ac0*/  @!PT LDS RZ, [RZ] ;  /* 0x00000000fffff984 */ /* 0x000fe20000000800 */
[----:B------:R-:W-:Y:S01]  /*7ad0*/  @!PT LDS RZ, [RZ] ;  /* 0x00000000fffff984 */ /* 0x000fe20000000800 */
[----:B------:R3:W-:Y:S01]  /*7ae0*/  @!P2 LDGSTS.E.BYPASS.LTC128B.128 [R244+0xe800], [R12.64+0x80] ;  /* 0x0e8000800cf4afae */ /* 0x0007e2000b901d52 */
[----:B-1----:R-:W-:-:S03]  /*7af0*/  IADD3.X R5, R3, UR9, RZ, P0, !PT ;  /* 0x0000000903057c10 */ /* 0x002fc600087fe4ff */
[----:B------:R-:W-:Y:S01]  /*7b00*/  @P3 STS.128 [R244+0xd000], RZ ;  /* 0x00d000fff4003388 */ /* 0x000fe20000000c00 */
[C---:B------:R-:W-:Y:S02]  /*7b10*/  @!P2 LEA R4, P0, R2.reuse, c[0x0][0x170], 0x1 ;  /* 0x00005c000204aa11 */ /* 0x040fe400078008ff */
[C-C-:B------:R-:W-:Y:S01]  /*7b20*/  @!P3 LEA.HI.X R9, R2.reuse, c[0x0][0x174], R5.reuse, 0x1, P4 ;  /* 0x00005d000209ba11 */ /* 0x140fe200020f0c05 */
[----:B------:R-:W-:Y:S01]  /*7b30*/  @!PT LDS RZ, [RZ] ;  /* 0x00000000fffff984 */ /* 0x000fe20000000800 */
[----:B------:R-:W-:Y:S01]  /*7b40*/  @!PT LDS RZ, [RZ] ;  /* 0x00000000fffff984 */ /* 0x000fe20000000800 */
[----:B------:R-:W-:Y:S01]  /*7b50*/  @!PT LDS RZ, [RZ] ;  /* 0x00000000fffff984 */ /* 0x000fe20000000800 */
[----:B------:R1:W-:Y:S01]  /*7b60*/  @!P3 LDGSTS.E.BYPASS.LTC128B.128 [R244+0xd000], [R10.64] ;  /* 0x0d0000000af4bfae */ /* 0x0003e2000b901d52 */
[----:B------:R-:W-:-:S03]  /*7b70*/  @!P2 LEA.HI.X R5, R2, c[0x0][0x174], R5, 0x1, P0 ;  /* 0x00005d000205aa11 */ /* 0x000fc600000f0c05 */
        /* <DEDUP_REMOVED lines=35> */
[----:B------:R-:W-:Y:S01]  /*7db0*/  IMAD.MOV.U32 R164, RZ, RZ, R52 ;  /* 0x000000ffffa47224 */ /* 0x000fe200078e0034 */
[----:B------:R-:W-:Y:S01]  /*7dc0*/  MOV R2, R54 ;  /* 0x0000003600027202 */ /* 0x000fe20000000f00 */
[----:B------:R-:W-:-:S02]  /*7dd0*/  IMAD.MOV.U32 R3, RZ, RZ, R53 ;  /* 0x000000ffff037224 */ /* 0x000fc400078e0035 */
[----:B------:R-:W-:-:S03]  /*7de0*/  IMAD.MOV.U32 R0, RZ, RZ, R55 ;  /* 0x000000ffff007224 */ /* 0x000fc600078e0037 */
        /* <DEDUP_REMOVED lines=12> */
[----:B------:R-:W-:Y:S02]  /*7eb0*/  IMAD.MOV.U32 R245, RZ, RZ, R52 ;  /* 0x000000fffff57224 */ /* 0x000fe400078e0034 */
[----:B------:R-:W-:Y:S02]  /*7ec0*/  IMAD.MOV.U32 R171, RZ, RZ, R53 ;  /* 0x000000ffffab7224 */ /* 0x000fe400078e0035 */
[----:B------:R-:W-:-:S02]  /*7ed0*/  IMAD.MOV.U32 R170, RZ, RZ, R54 ;  /* 0x000000ffffaa7224 */ /* 0x000fc400078e0036 */
[----:B------:R-:W-:Y:S01]  /*7ee0*/  IMAD.MOV.U32 R169, RZ, RZ, R55 ;  /* 0x000000ffffa97224 */ /* 0x000fe200078e0037 */
[----:B---3--:R-:W-:Y:S08]  /*7ef0*/  HMMA.16816.F32.BF16 R56, R12, R32, RZ ;  /* 0x000000200c38723c */ /* 0x008ff000000418ff */
[----:B------:R-:W-:Y:S08]  /*7f00*/  HMMA.16816.F32.BF16 R220, R4, R44, R60 ;  /* 0x0000002c04dc723c */ /* 0x000ff0000004183c */
[----:B------:R-:W-:Y:S01]  /*7f10*/  HMMA.16816.F32.BF16 R52, R12, R28, RZ ;  /* 0x0000001c0c34723c */ /* 0x000fe200000418ff */
[----:B------:R-:W-:Y:S01]  /*7f20*/  MOV R211, R212 ;  /* 0x000000d400d37202 */ /* 0x000fe20000000f00 */
[----:B------:R-:W-:-:S02]  /*7f30*/  IMAD.MOV.U32 R210, RZ, RZ, R213 ;  /* 0x000000ffffd27224 */ /* 0x000fc400078e00d5 */
[----:B------:R-:W-:Y:S02]  /*7f40*/  IMAD.MOV.U32 R209, RZ, RZ, R214 ;  /* 0x000000ffffd17224 */ /* 0x000fe400078e00d6 */
[----:B------:R-:W-:Y:S02]  /*7f50*/  IMAD.MOV.U32 R208, RZ, RZ, R215 ;  /* 0x000000ffffd07224 */ /* 0x000fe400078e00d7 */
[C---:B------:R-:W-:Y:S08]  /*7f60*/  HMMA.16816.F32.BF16 R60, R12.reuse, R36, RZ ;  /* 0x000000240c3c723c */ /* 0x040ff000000418ff */
[C---:B------:R-:W-:Y:S08]  /*7f70*/  HMMA.16816.F32.BF16 R4, R12.reuse, R20, RZ ;  /* 0x000000140c04723c */ /* 0x040ff000000418ff */
[C---:B------:R-:W-:Y:S08]  /*7f80*/  HMMA.16816.F32.BF16 R36, R12.reuse, R38, RZ ;  /* 0x000000260c24723c */ /* 0x040ff000000418ff */
[----:B------:R-:W-:Y:S08]  /*7f90*/  HMMA.16816.F32.BF16 R28, R12, R30, RZ ;  /* 0x0000001e0c1c723c */ /* 0x000ff000000418ff */
[----:B-1----:R-:W-:Y:S07]  /*7fa0*/  HMMA.16816.F32.BF16 R212, R8, R48, R56 ;  /* 0x0000003008d4723c */ /* 0x002fee0000041838 */
[----:B------:R-:W-:Y:S01]  /*7fb0*/  MOV R56, R211 ;  /* 0x000000d300387202 */ /* 0x000fe20000000f00 */
[----:B------:R-:W-:Y:S01]  /*7fc0*/  IMAD.MOV.U32 R57, RZ, RZ, R210 ;  /* 0x000000ffff397224 */ /* 0x000fe200078e00d2 */
[----:B------:R-:W-:Y:S01]  /*7fd0*/  HMMA.16816.F32.BF16 R64, R12, R34, RZ ;  /* 0x000000220c40723c */ /* 0x000fe200000418ff */
[----:B------:R-:W-:-:S02]  /*7fe0*/  IMAD.MOV.U32 R58, RZ, RZ, R209 ;  /* 0x000000ffff3a7224 */ /* 0x000fc400078e00d1 */
        /* <DEDUP_REMOVED lines=8> */
[----:B------:R-:W-:-:S05]  /*8070*/  IMAD.MOV.U32 R45, RZ, RZ, R3 ;  /* 0x000000ffff2d7224 */ /* 0x000fca00078e0003 */
[C---:B------:R-:W-:Y:S01]  /*8080*/  HMMA.16816.F32.BF16 R248, R8.reuse, R40, R4 ;  /* 0x0000002808f8723c */ /* 0x040fe20000041804 */
[----:B------:R-:W-:Y:S07]  /*8090*/  LDSM.16.M88.4 R4, [R243+0x2000] ;  /* 0x00200000f304783b */ /* 0x000fee0000000200 */
        /* <DEDUP_REMOVED lines=9> */
[----:B------:R-:W-:Y:S02]  /*8130*/  IMAD.MOV.U32 R64, RZ, RZ, R245 ;  /* 0x000000ffff407224 */ /* 0x000fe400078e00f5 */
[----:B------:R-:W-:Y:S02]  /*8140*/  IMAD.MOV.U32 R65, RZ, RZ, R171 ;  /* 0x000000ffff417224 */ /* 0x000fe400078e00ab */
[----:B------:R-:W-:-:S02]  /*8150*/  IMAD.MOV.U32 R66, RZ, RZ, R170 ;  /* 0x000000ffff427224 */ /* 0x000fc400078e00aa */
[----:B------:R-:W-:-:S03]  /*8160*/  IMAD.MOV.U32 R67, RZ, RZ, R169 ;  /* 0x000000ffff437224 */ /* 0x000fc600078e00a9 */
        /* <DEDUP_REMOVED lines=8> */
[----:B------:R-:W-:Y:S01]  /*81f0*/  MOV R247, R218 ;  /* 0x000000da00f77202 */ /* 0x000fe20000000f00 */
[----:B------:R-:W-:Y:S01]  /*8200*/  IMAD.MOV.U32 R252, RZ, RZ, R217 ;  /* 0x000000fffffc7224 */ /* 0x000fe200078e00d9 */
[----:B----4-:R-:W-:Y:S01]  /*8210*/  HMMA.16816.F32.BF16 R220, R4, R20, R220 ;  /* 0x0000001404dc723c */ /* 0x010fe200000418dc */
[----:B------:R-:W-:-:S07]  /*8220*/  IMAD.MOV.U32 R246, RZ, RZ, R219 ;  /* 0x000000fffff67224 */ /* 0x000fce00078e00db */
[C---:B------:R-:W-:Y:S08]  /*8230*/  HMMA.16816.F32.BF16 R216, R4.reuse, R22, R64 ;  /* 0x0000001604d8723c */ /* 0x040ff00000041840 */
[C---:B------:R-:W-:Y:S08]  /*8240*/  HMMA.16816.F32.BF16 R52, R4.reuse, R8, R52 ;  /* 0x000000080434723c */ /* 0x040ff00000041834 */
[----:B------:R-:W-:Y:S08]  /*8250*/  HMMA.16816.F32.BF16 R44, R4, R10, R44 ;  /* 0x0000000a042c723c */ /* 0x000ff0000004182c */
[----:B------:R-:W-:Y:S01]  /*8260*/  IMAD.MOV.U32 R67, RZ, RZ, R216 ;  /* 0x000000ffff437224 */ /* 0x000fe200078e00d8 */
[----:B------:R-:W-:Y:S01]  /*8270*/  HMMA.16816.F32.BF16 R60, R12, R22, R60 ;  /* 0x000000160c3c723c */ /* 0x000fe2000004183c */
[----:B------:R-:W-:-:S02]  /*8280*/  IMAD.MOV.U32 R66, RZ, RZ, R217 ;  /* 0x000000ffff427224 */ /* 0x000fc400078e00d9 */
[----:B------:R-:W-:Y:S02]  /*8290*/  IMAD.MOV.U32 R65, RZ, RZ, R218 ;  /* 0x000000ffff417224 */ /* 0x000fe400078e00da */
[----:B------:R-:W-:-:S03]  /*82a0*/  IMAD.MOV.U32 R64, RZ, RZ, R219 ;  /* 0x000000ffff407224 */ /* 0x000fc600078e00db */
[----:B------:R-:W-:Y:S08]  /*82b0*/  HMMA.16816.F32.BF16 R216, R4, R30, R224 ;  /* 0x0000001e04d8723c */ /* 0x000ff000000418e0 */
[C---:B------:R-:W-:Y:S08]  /*82c0*/  HMMA.16816.F32.BF16 R224, R12.reuse, R8, R212 ;  /* 0x000000080ce0723c */ /* 0x040ff000000418d4 */
[----:B------:R-:W-:Y:S01]  /*82d0*/  HMMA.16816.F32.BF16 R212, R12, R20, R208 ;  /* 0x000000140cd4723c */ /* 0x000fe200000418d0 */
[----:B------:R-:W-:-:S02]  /*82e0*/  IMAD.MOV.U32 R171, RZ, RZ, R60 ;  /* 0x000000ffffab7224 */ /* 0x000fc400078e003c */
[----:B------:R-:W-:Y:S02]  /*82f0*/  IMAD.MOV.U32 R170, RZ, RZ, R61 ;  /* 0x000000ffffaa7224 */ /* 0x000fe400078e003d */
[----:B------:R-:W-:-:S03]  /*8300*/  IMAD.MOV.U32 R169, RZ, RZ, R62 ;  /* 0x000000ffffa97224 */ /* 0x000fc600078e003e */
[----:B------:R-:W-:Y:S01]  /*8310*/  MOV R4, R216 ;  /* 0x000000d800047202 */ /* 0x000fe20000000f00 */
[----:B------:R-:W-:Y:S01]  /*8320*/  HMMA.16816.F32.BF16 R20, R12, R28, R248 ;  /* 0x0000001c0c14723c */ /* 0x000fe200000418f8 */
[----:B------:R-:W-:Y:S02]  /*8330*/  IMAD.MOV.U32 R3, RZ, RZ, R217 ;  /* 0x000000ffff037224 */ /* 0x000fe400078e00d9 */
[----:B------:R-:W-:Y:S02]  /*8340*/  IMAD.MOV.U32 R2, RZ, RZ, R218 ;  /* 0x000000ffff027224 */ /* 0x000fe400078e00da */
[----:B------:R-:W-:-:S03]  /*8350*/  IMAD.MOV.U32 R0, RZ, RZ, R219 ;  /* 0x000000ffff007224 */ /* 0x000fc600078e00db */
[C---:B------:R-:W-:Y:S07]  /*8360*/  HMMA.16816.F32.BF16 R228, R12.reuse, R18, R204 ;  /* 0x000000120ce4723c */ /* 0x040fee00000418cc */
[----:B------:R-:W-:Y:S01]  /*8370*/  IMAD.MOV.U32 R207, RZ, RZ, R16 ;  /* 0x000000ffffcf7224 */ /* 0x000fe200078e0010 */
[C---:B------:R-:W-:Y:S01]  /*8380*/  HMMA.16816.F32.BF16 R216, R12.reuse, R10, R48 ;  /* 0x0000000a0cd8723c */ /* 0x040fe20000041830 */
[----:B------:R-:W-:Y:S04]  /*8390*/  LDSM.16.M88.4 R16, [R237] ;  /* 0x00000000ed10783b */ /* 0x000fe80000000200 */
[----:B------:R-:W-:Y:S02]  /*83a0*/  LDSM.16.M88.4 R8, [R242] ;  /* 0x00000000f208783b */ /* 0x000fe40000000200 */
[----:B------:R-:W-:Y:S01]  /*83b0*/  IMAD.MOV.U32 R48, RZ, RZ, R4 ;  /* 0x000000ffff307224 */ /* 0x000fe200078e0004 */
[----:B------:R-:W-:Y:S01]  /*83c0*/  MOV R49, R3 ;  /* 0x0000000300317202 */ /* 0x000fe20000000f00 */
[----:B------:R-:W1:Y:S01]  /*83d0*/  LDSM.16.M88.4 R4, [R242+0x2000] ;  /* 0x00200000f204783b */ /* 0x000e620000000200 */
[----:B------:R-:W-:Y:S01]  /*83e0*/  IMAD.MOV.U32 R50, RZ, RZ, R2 ;  /* 0x000000ffff327224 */ /* 0x000fe200078e0002 */
[----:B------:R-:W-:Y:S01]  /*83f0*/  HMMA.16816.F32.BF16 R208, R12, R30, R40 ;  /* 0x0000001e0cd0723c */ /* 0x000fe20000041828 */
[----:B------:R-:W-:Y:S01]  /*8400*/  IMAD.MOV.U32 R245, RZ, RZ, R20 ;  /* 0x000000fffff57224 */ /* 0x000fe200078e0014 */
[----:B------:R-:W2:Y:S01]  /*8410*/  LDSM.16.M88.4 R12, [R237+0x800] ;  /* 0x00080000ed0c783b */ /* 0x000ea20000000200 */
[----:B------:R-:W-:-:S02]  /*8420*/  IMAD.MOV.U32 R164, RZ, RZ, R21 ;  /* 0x000000ffffa47224 */ /* 0x000fc400078e0015 */
[----:B------:R-:W-:Y:S01]  /*8430*/  IMAD.MOV.U32 R3, RZ, RZ, R22 ;  /* 0x000000ffff037224 */ /* 0x000fe200078e0016 */
[----:B------:R-:W-:Y:S01]  /*8440*/  LDSM.16.M88.4 R28, [R237+0x1800] ;  /* 0x00180000ed1c783b */ /* 0x000fe20000000200 */
[----:B------:R-:W-:Y:S01]  /*8450*/  IMAD.MOV.U32 R2, RZ, RZ, R23 ;  /* 0x000000ffff027224 */ /* 0x000fe200078e0017 */
[----:B------:R-:W-:Y:S01]  /*8460*/  MOV R40, R207 ;  /* 0x000000cf00287202 */ /* 0x000fe20000000f00 */
[----:B------:R-:W-:Y:S01]  /*8470*/  IMAD.MOV.U32 R41, RZ, RZ, R252 ;  /* 0x000000ffff297224 */ /* 0x000fe200078e00fc */
[----:B------:R-:W3:Y:S01]  /*8480*/  LDSM.16.M88.4 R20, [R237+0x1000] ;  /* 0x00100000ed14783b */ /* 0x000ee20000000200 */
[----:B------:R-:W-:Y:S02]  /*8490*/  IMAD.MOV.U32 R42, RZ, RZ, R247 ;  /* 0x000000ffff2a7224 */ /* 0x000fe400078e00f7 */
[----:B------:R-:W-:Y:S02]  /*84a0*/  IMAD.MOV.U32 R43, RZ, RZ, R246 ;  /* 0x000000ffff2b7224 */ /* 0x000fe400078e00f6 */
[----:B------:R-:W-:Y:S01]  /*84b0*/  IMAD.MOV.U32 R51, RZ, RZ, R0 ;  /* 0x000000ffff337224 */ /* 0x000fe200078e0000 */
[----:B------:R-:W-:Y:S01]  /*84c0*/  MOV R0, R63 ;  /* 0x0000003f00007202 */ /* 0x000fe20000000f00 */
[C---:B-1----:R-:W-:Y:S08]  /*84d0*/  HMMA.16816.F32.BF16 R56, R4.reuse, R18, R56 ;  /* 0x000000120438723c */ /* 0x042ff00000041838 */
[C---:B------:R-:W-:Y:S07]  /*84e0*/  HMMA.16816.F32.BF16 R204, R4.reuse, R16, R36 ;  /* 0x0000001004cc723c */ /* 0x040fee0000041824 */
[----:B------:R-:W-:Y:S01]  /*84f0*/  IMAD.MOV.U32 R36, RZ, RZ, R67 ;  /* 0x000000ffff247224 */ /* 0x000fe200078e0043 */
[----:B------:R-:W-:Y:S01]  /*8500*/  MOV R37, R66 ;  /* 0x0000004200257202 */ /* 0x000fe20000000f00 */
[----:B------:R-:W-:Y:S01]  /*8510*/  IMAD.MOV.U32 R38, RZ, RZ, R65 ;  /* 0x000000ffff267224 */ /* 0x000fe200078e0041 */
[----:B--2---:R-:W-:Y:S01]  /*8520*/  HMMA.16816.F32.BF16 R248, R4, R12, R52 ;  /* 0x0000000c04f8723c */ /* 0x004fe20000041834 */
[----:B------:R-:W-:-:S07]  /*8530*/  IMAD.MOV.U32 R39, RZ, RZ, R64 ;  /* 0x000000ffff277224 */ /* 0x000fce00078e0040 */
[C---:B---3--:R-:W-:Y:S08]  /*8540*/  HMMA.16816.F32.BF16 R52, R4.reuse, R22, R36 ;  /* 0x000000160434723c */ /* 0x048ff00000041824 */
[----:B------:R-:W-:Y:S08]  /*8550*/  HMMA.16816.F32.BF16 R36, R4, R28, R40 ;  /* 0x0000001c0424723c */ /* 0x000ff00000041828 */
[----:B------:R-:W-:Y:S07]  /*8560*/  HMMA.16816.F32.BF16 R64, R8, R16, R32 ;  /* 0x000000100840723c */ /* 0x000fee0000041820 */
[----:B------:R-:W-:Y:S01]  /*8570*/  MOV R17, R58 ;  /* 0x0000003a00117202 */ /* 0x000fe20000000f00 */
[----:B------:R-:W-:Y:S01]  /*8580*/  IMAD.MOV.U32 R16, RZ, RZ, R59 ;  /* 0x000000ffff107224 */ /* 0x000fe200078e003b */
[----:B------:R-:W-:Y:S01]  /*8590*/  HMMA.16816.F32.BF16 R60, R4, R14, R44 ;  /* 0x0000000e043c723c */ /* 0x000fe2000004182c */
[----:B------:R-:W-:-:S02]  /*85a0*/  IMAD.MOV.U32 R33, RZ, RZ, R56 ;  /* 0x000000ffff217224 */ /* 0x000fc400078e0038 */
[----:B------:R-:W-:-:S05]  /*85b0*/  IMAD.MOV.U32 R32, RZ, RZ, R57 ;  /* 0x000000ffff207224 */ /* 0x000fca00078e0039 */
[----:B------:R-:W-:Y:S07]  /*85c0*/  HMMA.16816.F32.BF16 R44, R8, R18, R228 ;  /* 0x00000012082c723c */ /* 0x000fee00000418e4 */
[----:B------:R-:W-:Y:S01]  /*85d0*/  IMAD.MOV.U32 R230, RZ, RZ, R17 ;  /* 0x000000ffffe67224 */ /* 0x000fe200078e0011 */
[----:B------:R-:W-:Y:S01]  /*85e0*/  HMMA.16816.F32.BF16 R56, R4, R20, R220 ;  /* 0x000000140438723c */ /* 0x000fe200000418dc */
[----:B------:R-:W-:Y:S01]  /*85f0*/  IMAD.MOV.U32 R231, RZ, RZ, R16 ;  /* 0x000000ffffe77224 */ /* 0x000fe200078e0010 */
[----:B------:R-:W-:Y:S01]  /*8600*/  MOV R228, R33 ;  /* 0x0000002100e47202 */ /* 0x000fe20000000f00 */
[----:B------:R-:W-:Y:S01]  /*8610*/  LDSM.16.M88.4 R16, [R232+0xa000] ;  /* 0x00a00000e810783b */ /* 0x000fe20000000200 */
[----:B------:R-:W-:-:S03]  /*8620*/  IMAD.MOV.U32 R229, RZ, RZ, R32 ;  /* 0x000000ffffe57224 */ /* 0x000fc600078e0020 */
[----:B------:R-:W-:Y:S01]  /*8630*/  IMAD.MOV.U32 R220, RZ, RZ, R171 ;  /* 0x000000ffffdc7224 */ /* 0x000fe200078e00ab */
[----:B------:R-:W-:Y:S01]  /*8640*/  HMMA.16816.F32.BF16 R48, R4, R30, R48 ;  /* 0x0000001e0430723c */ /* 0x000fe20000041830 */
[----:B------:R-:W1:Y:S01]  /*8650*/  LDSM.16.M88.4 R4, [R240+0x6000] ;  /* 0x00600000f004783b */ /* 0x000e620000000200 */
[----:B------:R-:W-:Y:S01]  /*8660*/  IMAD.MOV.U32 R221, RZ, RZ, R170 ;  /* 0x000000ffffdd7224 */ /* 0x000fe200078e00aa */
[----:B------:R-:W-:Y:S01]  /*8670*/  MOV R223, R0 ;  /* 0x0000000000df7202 */ /* 0x000fe20000000f00 */
[----:B------:R-:W-:Y:S02]  /*8680*/  IMAD.MOV.U32 R222, RZ, RZ, R169 ;  /* 0x000000ffffde7224 */ /* 0x000fe400078e00a9 */
[----:B------:R-:W-:Y:S02]  /*8690*/  IMAD.MOV.U32 R171, RZ, RZ, R36 ;  /* 0x000000ffffab7224 */ /* 0x000fe400078e0024 */
[----:B------:R-:W-:Y:S01]  /*86a0*/  HMMA.16816.F32.BF16 R40, R8, R12, R224 ;  /* 0x0000000c0828723c */ /* 0x000fe200000418e0 */
[----:B------:R-:W-:-:S02]  /*86b0*/  IMAD.MOV.U32 R170, RZ, RZ, R37 ;  /* 0x000000ffffaa7224 */ /* 0x000fc400078e0025 */
[----:B------:R-:W-:Y:S02]  /*86c0*/  IMAD.MOV.U32 R169, RZ, RZ, R38 ;  /* 0x000000ffffa97224 */ /* 0x000fe400078e0026 */
[----:B------:R-:W-:Y:S02]  /*86d0*/  IMAD.MOV.U32 R0, RZ, RZ, R39 ;  /* 0x000000ffff007224 */ /* 0x000fe400078e0027 */
[----:B------:R-:W-:Y:S01]  /*86e0*/  IMAD.MOV.U32 R224, RZ, RZ, R245 ;  /* 0x000000ffffe07224 */ /* 0x000fe200078e00f5 */
[----:B------:R-:W-:Y:S01]  /*86f0*/  MOV R225, R164 ;  /* 0x000000a400e17202 */ /* 0x000fe20000000f00 */
[----:B------:R-:W-:Y:S01]  /*8700*/  IMAD.MOV.U32 R226, RZ, RZ, R3 ;  /* 0x000000ffffe27224 */ /* 0x000fe200078e0003 */
[C---:B------:R-:W-:Y:S01]  /*8710*/  HMMA.16816.F32.BF16 R32, R8.reuse, R14, R216 ;  /* 0x0000000e0820723c */ /* 0x040fe200000418d8 */
[----:B------:R-:W-:Y:S01]  /*8720*/  IMAD.MOV.U32 R227, RZ, RZ, R2 ;  /* 0x000000ffffe37224 */ /* 0x000fe200078e0002 */
[----:B------:R-:W2:Y:S06]  /*8730*/  LDSM.16.M88.4 R12, [R240+0x4000] ;  /* 0x00400000f00c783b */ /* 0x000eac0000000200 */
[C---:B------:R-:W-:Y:S08]  /*8740*/  HMMA.16816.F32.BF16 R36, R8.reuse, R20, R212 ;  /* 0x000000140824723c */ /* 0x040ff000000418d4 */
[C---:B------:R-:W-:Y:S01]  /*8750*/  HMMA.16816.F32.BF16 R220, R8.reuse, R22, R220 ;  /* 0x0000001608dc723c */ /* 0x040fe200000418dc */
[----:B------:R-:W3:Y:S07]  /*8760*/  LDSM.16.M88.4 R20, [R232+0xb000] ;  /* 0x00b00000e814783b */ /* 0x000eee0000000200 */
[C---:B------:R-:W-:Y:S08]  /*8770*/  HMMA.16816.F32.BF16 R212, R8.reuse, R28, R224 ;  /* 0x0000001c08d4723c */ /* 0x040ff000000418e0 */
[----:B------:R-:W-:Y:S01]  /*8780*/  HMMA.16816.F32.BF16 R216, R8, R30, R208 ;  /* 0x0000001e08d8723c */ /* 0x000fe200000418d0 */
[----:B------:R-:W4:Y:S04]  /*8790*/  LDSM.16.M88.4 R8, [R232+0xa800] ;  /* 0x00a80000e808783b */ /* 0x000f280000000200 */
[----:B------:R-:W4:Y:S02]  /*87a0*/  LDSM.16.M88.4 R28, [R232+0xb800] ;  /* 0x00b80000e81c783b */ /* 0x000f240000000200 */
[----:B------:R-:W-:Y:S01]  /*87b0*/  IMAD.MOV.U32 R208, RZ, RZ, R171 ;  /* 0x000000ffffd07224 */ /* 0x000fe200078e00ab */
[----:B-1----:R-:W-:Y:S01]  /*87c0*/  HMMA.16816.F32.BF16 R228, R4, R18, R228 ;  /* 0x0000001204e4723c */ /* 0x002fe200000418e4 */
[----:B------:R-:W-:Y:S01]  /*87d0*/  IMAD.MOV.U32 R209, RZ, RZ, R170 ;  /* 0x000000ffffd17224 */ /* 0x000fe200078e00aa */
[----:B------:R-:W-:Y:S01]  /*87e0*/  MOV R211, R0 ;  /* 0x0000000000d37202 */ /* 0x000fe20000000f00 */
[----:B------:R-:W-:-:S05]  /*87f0*/  IMAD.MOV.U32 R210, RZ, RZ, R169 ;  /* 0x000000ffffd27224 */ /* 0x000fca00078e00a9 */
[----:B------:R-:W-:Y:S01]  /*8800*/  IMAD.MOV.U32 R224, RZ, RZ, R212 ;  /* 0x000000ffffe07224 */ /* 0x000fe200078e00d4 */
[----:B------:R-:W-:Y:S01]  /*8810*/  MOV R3, R214 ;  /* 0x000000d600037202 */ /* 0x000fe20000000f00 */
[----:B------:R-:W-:Y:S02]  /*8820*/  IMAD.MOV.U32 R164, RZ, RZ, R213 ;  /* 0x000000ffffa47224 */ /* 0x000fe400078e00d5 */
[----:B------:R-:W-:Y:S02]  /*8830*/  IMAD.MOV.U32 R2, RZ, RZ, R215 ;  /* 0x000000ffff027224 */ /* 0x000fe400078e00d7 */
[-C--:B------:R-:W-:Y:S08]  /*8840*/  HMMA.16816.F32.BF16 R212, R4, R16.reuse, R204 ;  /* 0x0000001004d4723c */ /* 0x080ff000000418cc */
[----:B--2---:R-:W-:Y:S02]  /*8850*/  HMMA.16816.F32.BF16 R204, R12, R16, R64 ;  /* 0x000000100ccc723c */ /* 0x004fe40000041840 */
[----:B------:R-:W-:-:S02]  /*8860*/  IMAD.MOV.U32 R245, RZ, RZ, R228 ;  /* 0x000000fffff57224 */ /* 0x000fc400078e00e4 */
[----:B------:R-:W-:Y:S02]  /*8870*/  IMAD.MOV.U32 R171, RZ, RZ, R229 ;  /* 0x000000ffffab7224 */ /* 0x000fe400078e00e5 */
[----:B------:R-:W-:Y:S02]  /*8880*/  IMAD.MOV.U32 R170, RZ, RZ, R230 ;  /* 0x000000ffffaa7224 */ /* 0x000fe400078e00e6 */
[----:B------:R-:W-:Y:S01]  /*8890*/  IMAD.MOV.U32 R169, RZ, RZ, R231 ;  /* 0x000000ffffa97224 */ /* 0x000fe200078e00e7 */
[----:B---3--:R-:W-:Y:S08]  /*88a0*/  HMMA.16816.F32.BF16 R36, R12, R20, R36 ;  /* 0x000000140c24723c */ /* 0x008ff00000041824 */
[C---:B----4-:R-:W-:Y:S08]  /*88b0*/  HMMA.16816.F32.BF16 R64, R4.reuse, R8, R248 ;  /* 0x000000080440723c */ /* 0x050ff000000418f8 */
[C---:B------:R-:W-:Y:S08]  /*88c0*/  HMMA.16816.F32.BF16 R228, R4.reuse, R20, R56 ;  /* 0x0000001404e4723c */ /* 0x040ff00000041838 */
[C---:B------:R-:W-:Y:S08]  /*88d0*/  HMMA.16816.F32.BF16 R56, R4.reuse, R28, R208 ;  /* 0x0000001c0438723c */ /* 0x040ff000000418d0 */
[----:B------:R-:W-:Y:S01]  /*88e0*/  MOV R0, R64 ;  /* 0x0000004000007202 */ /* 0x000fe20000000f00 */
        /* <DEDUP_REMOVED lines=8> */
[----:B------:R-:W-:-:S04]  /*8970*/  IMAD.MOV.U32 R63, RZ, RZ, R2 ;  /* 0x000000ffff3f7224 */ /* 0x000fc800078e0002 */
[----:B------:R-:W-:Y:S01]  /*8980*/  IMAD.MOV.U32 R164, RZ, RZ, R56 ;  /* 0x000000ffffa47224 */ /* 0x000fe200078e0038 */
[----:B------:R-:W-:Y:S01]  /*8990*/  MOV R3, R57 ;  /* 0x0000003900037202 */ /* 0x000fe20000000f00 */
[----:B------:R-:W-:Y:S01]  /*89a0*/  IMAD.MOV.U32 R55, RZ, RZ, R0 ;  /* 0x000000ffff377224 */ /* 0x000fe200078e0000 */
[----:B------:R-:W-:Y:S01]  /*89b0*/  HMMA.16816.F32.BF16 R64, R4, R30, R48 ;  /* 0x0000001e0440723c */ /* 0x000fe20000041830 */
[----:B------:R-:W-:Y:S01]  /*89c0*/  IMAD.MOV.U32 R2, RZ, RZ, R58 ;  /* 0x000000ffff027224 */ /* 0x000fe200078e003a */
[----:B------:R-:W-:Y:S01]  /*89d0*/  LDSM.16.M88.4 R4, [R241+0x6000] ;  /* 0x00600000f104783b */ /* 0x000fe20000000200 */
[----:B------:R-:W-:-:S05]  /*89e0*/  IMAD.MOV.U32 R0, RZ, RZ, R59 ;  /* 0x000000ffff007224 */ /* 0x000fca00078e003b */
[C---:B------:R-:W-:Y:S01]  /*89f0*/  HMMA.16816.F32.BF16 R56, R12.reuse, R18, R44 ;  /* 0x000000120c38723c */ /* 0x040fe2000004182c */
[----:B------:R-:W1:Y:S07]  /*8a00*/  LDSM.16.M88.4 R16, [R239+0x2000] ;  /* 0x00200000ef10783b */ /* 0x000e6e0000000200 */
[C---:B------:R-:W-:Y:S08]  /*8a10*/  HMMA.16816.F32.BF16 R40, R12.reuse, R8, R40 ;  /* 0x000000080c28723c */ /* 0x040ff00000041828 */
[C---:B------:R-:W-:Y:S01]  /*8a20*/  HMMA.16816.F32.BF16 R32, R12.reuse, R10, R32 ;  /* 0x0000000a0c20723c */ /* 0x040fe20000041820 */
[----:B------:R-:W2:Y:S07]  /*8a30*/  LDSM.16.M88.4 R8, [R241+0x4000] ;  /* 0x00400000f108783b */ /* 0x000eae0000000200 */
[C---:B------:R-:W-:Y:S01]  /*8a40*/  HMMA.16816.F32.BF16 R208, R12.reuse, R22, R220 ;  /* 0x000000160cd0723c */ /* 0x040fe200000418dc */
[----:B------:R-:W3:Y:S06]  /*8a50*/  LDSM.16.M88.4 R20, [R239+0x3000] ;  /* 0x00300000ef14783b */ /* 0x000eec0000000200 */
[----:B------:R-:W-:Y:S01]  /*8a60*/  IMAD.MOV.U32 R220, RZ, RZ, R55 ;  /* 0x000000ffffdc7224 */ /* 0x000fe200078e0037 */
[C---:B------:R-:W-:Y:S01]  /*8a70*/  HMMA.16816.F32.BF16 R60, R12.reuse, R28, R60 ;  /* 0x0000001c0c3c723c */ /* 0x040fe2000004183c */
[----:B------:R-:W-:Y:S01]  /*8a80*/  IMAD.MOV.U32 R221, RZ, RZ, R252 ;  /* 0x000000ffffdd7224 */ /* 0x000fe200078e00fc */
[----:B------:R-:W-:Y:S01]  /*8a90*/  MOV R222, R247 ;  /* 0x000000f700de7202 */ /* 0x000fe20000000f00 */
[----:B------:R-:W-:Y:S01]  /*8aa0*/  IMAD.MOV.U32 R223, RZ, RZ, R246 ;  /* 0x000000ffffdf7224 */ /* 0x000fe200078e00f6 */
[----:B------:R-:W4:Y:S04]  /*8ab0*/  S2R R247, SR_TID.X ;  /* 0x0000000000f77919 */ /* 0x000f280000002100 */
[----:B------:R-:W-:Y:S01]  /*8ac0*/  HMMA.16816.F32.BF16 R52, R12, R30, R216 ;  /* 0x0000001e0c34723c */ /* 0x000fe200000418d8 */
[----:B------:R-:W3:Y:S04]  /*8ad0*/  LDSM.16.M88.4 R12, [R239+0x2800] ;  /* 0x00280000ef0c783b */ /* 0x000ee80000000200 */
[----:B------:R-:W3:Y:S02]  /*8ae0*/  LDSM.16.M88.4 R28, [R239+0x3800] ;  /* 0x00380000ef1c783b */ /* 0x000ee40000000200 */
[----:B------:R-:W-:Y:S01]  /*8af0*/  IMAD.MOV.U32 R216, RZ, RZ, R245 ;  /* 0x000000ffffd87224 */ /* 0x000fe200078e00f5 */
[----:B------:R-:W-:Y:S01]  /*8b00*/  MOV R219, R169 ;  /* 0x000000a900db7202 */ /* 0x000fe20000000f00 */
[----:B------:R-:W-:Y:S01]  /*8b10*/  IMAD.MOV.U32 R217, RZ, RZ, R171 ;  /* 0x000000ffffd97224 */ /* 0x000fe200078e00ab */
[----:B-1----:R-:W-:Y:S01]  /*8b20*/  HMMA.16816.F32.BF16 R48, R4, R16, R212 ;  /* 0x000000100430723c */ /* 0x002fe200000418d4 */
[----:B------:R-:W-:-:S07]  /*8b30*/  IMAD.MOV.U32 R218, RZ, RZ, R170 ;  /* 0x000000ffffda7224 */ /* 0x000fce00078e00aa */
[----:B--2---:R-:W-:Y:S01]  /*8b40*/  HMMA.16816.F32.BF16 R44, R8, R16, R204 ;  /* 0x00000010082c723c */ /* 0x004fe200000418cc */
[----:B----4-:R-:W-:-:S06]  /*8b50*/  IMAD.SHL.U32 R247, R247, 0x2, RZ ;  /* 0x00000002f7f77824 */ /* 0x010fcc00078e00ff */
[----:B------:R-:W-:Y:S01]  /*8b60*/  IMAD.MOV.U32 R204, RZ, RZ, R164 ;  /* 0x000000ffffcc7224 */ /* 0x000fe200078e00a4 */
[----:B------:R-:W-:Y:S01]  /*8b70*/  HMMA.16816.F32.BF16 R212, R4, R18, R216 ;  /* 0x0000001204d4723c */ /* 0x000fe200000418d8 */
[----:B------:R-:W-:Y:S01]  /*8b80*/  IMAD.MOV.U32 R205, RZ, RZ, R3 ;  /* 0x000000ffffcd7224 */ /* 0x000fe200078e0003 */
[----:B------:R-:W-:Y:S01]  /*8b90*/  LOP3.LUT R247, R247, 0x6, RZ, 0xc0, !PT ;  /* 0x00000006f7f77812 */ /* 0x000fe200078ec0ff */
[----:B------:R-:W-:Y:S02]  /*8ba0*/  IMAD.MOV.U32 R206, RZ, RZ, R2 ;  /* 0x000000ffffce7224 */ /* 0x000fe400078e0002 */
[----:B------:R-:W-:-:S03]  /*8bb0*/  IMAD.MOV.U32 R207, RZ, RZ, R0 ;  /* 0x000000ffffcf7224 */ /* 0x000fc600078e0000 */
[----:B---3--:R-:W-:Y:S08]  /*8bc0*/  HMMA.16816.F32.BF16 R36, R8, R20, R36 ;  /* 0x000000140824723c */ /* 0x008ff00000041824 */
[C---:B------:R-:W-:Y:S08]  /*8bd0*/  HMMA.16816.F32.BF16 R216, R4.reuse, R12, R220 ;  /* 0x0000000c04d8723c */ /* 0x040ff000000418dc */
[C---:B------:R-:W-:Y:S08]  /*8be0*/  HMMA.16816.F32.BF16 R204, R4.reuse, R28, R204 ;  /* 0x0000001c04cc723c */ /* 0x040ff000000418cc */
[C---:B------:R-:W-:Y:S08]  /*8bf0*/  HMMA.16816.F32.BF16 R220, R4.reuse, R22, R224 ;  /* 0x0000001604dc723c */ /* 0x040ff000000418e0 */
[----:B------:R-:W-:Y:S01]  /*8c00*/  IMAD.MOV.U32 R3, RZ, RZ, R217 ;  /* 0x000000ffff037224 */ /* 0x000fe200078e00d9 */
[----:B------:R-:W-:Y:S01]  /*8c10*/  MOV R16, R216 ;  /* 0x000000d800107202 */ /* 0x000fe20000000f00 */
[----:B------:R-:W-:Y:S01]  /*8c20*/  IMAD.MOV.U32 R2, RZ, RZ, R218 ;  /* 0x000000ffff027224 */ /* 0x000fe200078e00da */
[----:B------:R-:W-:Y:S01]  /*8c30*/  HMMA.16816.F32.BF16 R64, R4, R30, R64 ;  /* 0x0000001e0440723c */ /* 0x000fe20000041840 */
[----:B------:R-:W-:Y:S01]  /*8c40*/  IMAD.MOV.U32 R0, RZ, RZ, R219 ;  /* 0x000000ffff007224 */ /* 0x000fe200078e00db */
[----:B------:R-:W-:Y:S01]  /*8c50*/  MOV R225, R3 ;  /* 0x0000000300e17202 */ /* 0x000fe20000000f00 */
[----:B------:R-:W-:-:S02]  /*8c60*/  IMAD.MOV.U32 R226, RZ, RZ, R2 ;  /* 0x000000ffffe27224 */ /* 0x000fc400078e0002 */
[----:B------:R-:W-:Y:S01]  /*8c70*/  IMAD.MOV.U32 R227, RZ, RZ, R0 ;  /* 0x000000ffffe37224 */ /* 0x000fe200078e0000 */
[----:B------:R-:W-:Y:S01]  /*8c80*/  MOV R2, R206 ;  /* 0x000000ce00027202 */ /* 0x000fe20000000f00 */
[----:B------:R-:W-:Y:S01]  /*8c90*/  IMAD.MOV.U32 R164, RZ, RZ, R204 ;  /* 0x000000ffffa47224 */ /* 0x000fe200078e00cc */
[----:B------:R-:W-:Y:S01]  /*8ca0*/  HMMA.16816.F32.BF16 R216, R4, R14, R248 ;  /* 0x0000000e04d8723c */ /* 0x000fe200000418f8 */
[----:B------:R-:W-:Y:S02]  /*8cb0*/  IMAD.MOV.U32 R3, RZ, RZ, R205 ;  /* 0x000000ffff037224 */ /* 0x000fe400078e00cd */
[----:B------:R-:W-:Y:S02]  /*8cc0*/  IMAD.MOV.U32 R0, RZ, RZ, R207 ;  /* 0x000000ffff007224 */ /* 0x000fe400078e00cf */
[----:B------:R-:W-:-:S03]  /*8cd0*/  IMAD.MOV.U32 R224, RZ, RZ, R16 ;  /* 0x000000ffffe07224 */ /* 0x000fc600078e0010 */
[----:B------:R-:W-:Y:S01]  /*8ce0*/  HMMA.16816.F32.BF16 R204, R8, R18, R56 ;  /* 0x0000001208cc723c */ /* 0x000fe20000041838 */
[----:B------:R-:W-:Y:S07]  /*8cf0*/  LDSM.16.M88.4 R16, [R238+0xa000] ;  /* 0x00a00000ee10783b */ /* 0x000fee0000000200 */
[----:B------:R-:W-:Y:S01]  /*8d00*/  HMMA.16816.F32.BF16 R248, R4, R20, R228 ;  /* 0x0000001404f8723c */ /* 0x000fe200000418e4 */
[----:B------:R-:W1:Y:S07]  /*8d10*/  LDSM.16.M88.4 R4, [R243+0x6000] ;  /* 0x00600000f304783b */ /* 0x000e6e0000000200 */
[C---:B------:R-:W-:Y:S08]  /*8d20*/  HMMA.16816.F32.BF16 R56, R8.reuse, R12, R40 ;  /* 0x0000000c0838723c */ /* 0x040ff00000041828 */
[C---:B------:R-:W-:Y:S01]  /*8d30*/  HMMA.16816.F32.BF16 R40, R8.reuse, R14, R32 ;  /* 0x0000000e0828723c */ /* 0x040fe20000041820 */
[----:B------:R-:W2:Y:S04]  /*8d40*/  LDSM.16.M88.4 R12, [R243+0x4000] ;  /* 0x00400000f30c783b */ /* 0x000ea80000000200 */
[----:B------:R-:W-:Y:S03]  /*8d50*/  LDSM.16.M88.4 R32, [R238+0xb800] ;  /* 0x00b80000ee20783b */ /* 0x000fe60000000200 */
[C---:B------:R-:W-:Y:S08]  /*8d60*/  HMMA.16816.F32.BF16 R228, R8.reuse, R28, R60 ;  /* 0x0000001c08e4723c */ /* 0x040ff0000004183c */
[C---:B------:R-:W-:Y:S08]  /*8d70*/  HMMA.16816.F32.BF16 R208, R8.reuse, R22, R208 ;  /* 0x0000001608d0723c */ /* 0x040ff000000418d0 */
[----:B------:R-:W-:Y:S01]  /*8d80*/  HMMA.16816.F32.BF16 R60, R8, R30, R52 ;  /* 0x0000001e083c723c */ /* 0x000fe20000041834 */
[----:B------:R-:W3:Y:S04]  /*8d90*/  LDSM.16.M88.4 R8, [R238+0xa800] ;  /* 0x00a80000ee08783b */ /* 0x000ee80000000200 */
[----:B------:R-:W4:Y:S03]  /*8da0*/  LDSM.16.M88.4 R28, [R238+0xb000] ;  /* 0x00b00000ee1c783b */ /* 0x000f260000000200 */
[-C--:B-1----:R-:W-:Y:S08]  /*8db0*/  HMMA.16816.F32.BF16 R52, R4, R16.reuse, R48 ;  /* 0x000000100434723c */ /* 0x082ff00000041830 */
[----:B------:R-:W-:Y:S01]  /*8dc0*/  IMAD.MOV.U32 R23, RZ, RZ, R208 ;  /* 0x000000ffff177224 */ /* 0x000fe200078e00d0 */
[----:B------:R-:W-:Y:S01]  /*8dd0*/  MOV R20, R211 ;  /* 0x000000d300147202 */ /* 0x000fe20000000f00 */
[----:B------:R-:W-:Y:S01]  /*8de0*/  IMAD.MOV.U32 R22, RZ, RZ, R209 ;  /* 0x000000ffff167224 */ /* 0x000fe200078e00d1 */
[----:B--2---:R-:W-:Y:S01]  /*8df0*/  HMMA.16816.F32.BF16 R48, R12, R16, R44 ;  /* 0x000000100c30723c */ /* 0x004fe2000004182c */
[----:B------:R-:W-:-:S02]  /*8e00*/  IMAD.MOV.U32 R21, RZ, RZ, R210 ;  /* 0x000000ffff157224 */ /* 0x000fc400078e00d2 */
[----:B------:R-:W-:Y:S02]  /*8e10*/  IMAD.MOV.U32 R208, RZ, RZ, R164 ;  /* 0x000000ffffd07224 */ /* 0x000fe400078e00a4 */
[----:B------:R-:W-:Y:S02]  /*8e20*/  IMAD.MOV.U32 R209, RZ, RZ, R3 ;  /* 0x000000ffffd17224 */ /* 0x000fe400078e0003 */
[----:B------:R-:W-:Y:S01]  /*8e30*/  IMAD.MOV.U32 R210, RZ, RZ, R2 ;  /* 0x000000ffffd27224 */ /* 0x000fe200078e0002 */
[----:B------:R-:W-:Y:S01]  /*8e40*/  HMMA.16816.F32.BF16 R212, R4, R18, R212 ;  /* 0x0000001204d4723c */ /* 0x000fe200000418d4 */
[----:B------:R-:W-:-:S07]  /*8e50*/  IMAD.MOV.U32 R211, RZ, RZ, R0 ;  /* 0x000000ffffd37224 */ /* 0x000fce00078e0000 */
[----:B------:R-:W-:Y:S08]  /*8e60*/  HMMA.16816.F32.BF16 R204, R12, R18, R204 ;  /* 0x000000120ccc723c */ /* 0x000ff000000418cc */
[C---:B---3--:R-:W-:Y:S08]  /*8e70*/  HMMA.16816.F32.BF16 R44, R4.reuse, R10, R216 ;  /* 0x0000000a042c723c */ /* 0x048ff000000418d8 */
[C---:B------:R-:W-:Y:S08]  /*8e80*/  HMMA.16816.F32.BF16 R216, R4.reuse, R32, R208 ;  /* 0x0000002004d8723c */ /* 0x040ff000000418d0 */
[----:B------:R-:W-:Y:S08]  /*8e90*/  HMMA.16816.F32.BF16 R208, R4, R34, R64 ;  /* 0x0000002204d0723c */ /* 0x000ff00000041840 */
[----:B------:R-:W-:Y:S01]  /*8ea0*/  HMMA.16816.F32.BF16 R64, R12, R8, R56 ;  /* 0x000000080c40723c */ /* 0x000fe20000041838 */
[----:B------:R-:W-:Y:S01]  /*8eb0*/  MOV R16, R44 ;  /* 0x0000002c00107202 */ /* 0x000fe20000000f00 */
[----:B------:R-:W-:-:S02]  /*8ec0*/  IMAD.MOV.U32 R3, RZ, RZ, R45 ;  /* 0x000000ffff037224 */ /* 0x000fc400078e002d */
[----:B------:R-:W-:Y:S02]  /*8ed0*/  IMAD.MOV.U32 R2, RZ, RZ, R46 ;  /* 0x000000ffff027224 */ /* 0x000fe400078e002e */
[----:B------:R-:W-:Y:S02]  /*8ee0*/  IMAD.MOV.U32 R0, RZ, RZ, R47 ;  /* 0x000000ffff007224 */ /* 0x000fe400078e002f */
[----:B------:R-:W-:Y:S07]  /*8ef0*/  HMMA.16816.F32.BF16 R56, R12, R10, R40 ;  /* 0x0000000a0c38723c */ /* 0x000fee0000041828 */
[----:B------:R-:W-:Y:S01]  /*8f00*/  IMAD.MOV.U32 R40, RZ, RZ, R23 ;  /* 0x000000ffff287224 */ /* 0x000fe200078e0017 */
[----:B------:R-:W-:Y:S01]  /*8f10*/  HMMA.16816.F32.BF16 R224, R4, R8, R224 ;  /* 0x0000000804e0723c */ /* 0x000fe200000418e0 */
[----:B------:R-:W-:Y:S01]  /*8f20*/  MOV R41, R22 ;  /* 0x0000001600297202 */ /* 0x000fe20000000f00 */
[----:B------:R-:W-:Y:S01]  /*8f30*/  IMAD.MOV.U32 R42, RZ, RZ, R21 ;  /* 0x000000ffff2a7224 */ /* 0x000fe200078e0015 */
[----:B------:R-:W-:Y:S01]  /*8f40*/  LDSM.16.M88.4 R8, [R242+0x4000] ;  /* 0x00400000f208783b */ /* 0x000fe20000000200 */
[----:B------:R-:W-:-:S03]  /*8f50*/  IMAD.MOV.U32 R43, RZ, RZ, R20 ;  /* 0x000000ffff2b7224 */ /* 0x000fc600078e0014 */
[----:B------:R-:W-:Y:S01]  /*8f60*/  LDSM.16.M88.4 R20, [R237+0x2000] ;  /* 0x00200000ed14783b */ /* 0x000fe20000000200 */
[C---:B----4-:R-:W-:Y:S08]  /*8f70*/  HMMA.16816.F32.BF16 R248, R4.reuse, R28, R248 ;  /* 0x0000001c04f8723c */ /* 0x050ff000000418f8 */
[----:B------:R-:W-:Y:S01]  /*8f80*/  HMMA.16816.F32.BF16 R220, R4, R30, R220 ;  /* 0x0000001e04dc723c */ /* 0x000fe200000418dc */
[----:B------:R-:W1:Y:S07]  /*8f90*/  LDSM.16.M88.4 R4, [R242+0x6000] ;  /* 0x00600000f204783b */ /* 0x000e6e0000000200 */
[C---:B------:R-:W-:Y:S08]  /*8fa0*/  HMMA.16816.F32.BF16 R44, R12.reuse, R28, R36 ;  /* 0x0000001c0c2c723c */ /* 0x040ff00000041824 */
[C---:B------:R-:W-:Y:S08]  /*8fb0*/  HMMA.16816.F32.BF16 R36, R12.reuse, R32, R228 ;  /* 0x000000200c24723c */ /* 0x040ff000000418e4 */
[C---:B------:R-:W-:Y:S01]  /*8fc0*/  HMMA.16816.F32.BF16 R40, R12.reuse, R30, R40 ;  /* 0x0000001e0c28723c */ /* 0x040fe20000041828 */
[----:B------:R-:W2:Y:S07]  /*8fd0*/  LDSM.16.M88.4 R28, [R237+0x3800] ;  /* 0x00380000ed1c783b */ /* 0x000eae0000000200 */
[----:B------:R-:W-:Y:S07]  /*8fe0*/  HMMA.16816.F32.BF16 R32, R12, R34, R60 ;  /* 0x000000220c20723c */ /* 0x000fee000004183c */
[----:B------:R-:W-:Y:S01]  /*8ff0*/  IMAD.MOV.U32 R60, RZ, RZ, R16 ;  /* 0x000000ffff3c7224 */ /* 0x000fe200078e0010 */
[----:B------:R-:W-:Y:S01]  /*9000*/  MOV R62, R2 ;  /* 0x00000002003e7202 */ /* 0x000fe20000000f00 */
[----:B-1----:R-:W-:Y:S01]  /*9010*/  HMMA.16816.F32.BF16 R12, R4, R20, R52 ;  /* 0x00000014040c723c */ /* 0x002fe20000041834 */
[----:B------:R-:W1:Y:S01]  /*9020*/  LDSM.16.M88.4 R16, [R237+0x2800] ;  /* 0x00280000ed10783b */ /* 0x000e620000000200 */
[----:B------:R-:W-:-:S02]  /*9030*/  IMAD.MOV.U32 R63, RZ, RZ, R0 ;  /* 0x000000ffff3f7224 */ /* 0x000fc400078e0000 */
[----:B------:R-:W-:Y:S02]  /*9040*/  IMAD.U32 R0, RZ, RZ, UR21 ;  /* 0x00000015ff007e24 */ /* 0x000fe4000f8e00ff */
[----:B------:R-:W-:Y:S02]  /*9050*/  IMAD.MOV.U32 R61, RZ, RZ, R3 ;  /* 0x000000ffff3d7224 */ /* 0x000fe400078e0003 */
[----:B------:R-:W-:Y:S01]  /*9060*/  IMAD R0, R0, 0x40, R247 ;  /* 0x0000004000007824 */ /* 0x000fe200078e02f7 */
[----:B------:R-:W-:Y:S04]  /*9070*/  HMMA.16816.F32.BF16 R228, R8, R20, R48 ;  /* 0x0000001408e4723c */ /* 0x000fe80000041830 */
[C---:B------:R-:W-:Y:S02]  /*9080*/  IADD3 R3, R0.reuse, 0x1, RZ ;  /* 0x0000000100037810 */ /* 0x040fe40007ffe0ff */
[----:B------:R-:W-:-:S02]  /*9090*/  IADD3 R2, R0, 0x8, RZ ;  /* 0x0000000800027810 */ /* 0x000fc40007ffe0ff */
[C---:B------:R-:W-:Y:S01]  /*90a0*/  HMMA.16816.F32.BF16 R48, R4.reuse, R22, R212 ;  /* 0x000000160430723c */ /* 0x040fe200000418d4 */
[C---:B------:R-:W-:Y:S02]  /*90b0*/  ISETP.GE.AND P5, PT, R3.reuse, R25, PT ;  /* 0x000000190300720c */ /* 0x040fe40003fa6270 */
[C---:B------:R-:W-:Y:S02]  /*90c0*/  ISETP.GE.AND P6, PT, R3.reuse, R24, PT ;  /* 0x000000180300720c */ /* 0x040fe40003fc6270 */
[C---:B------:R-:W-:Y:S02]  /*90d0*/  ISETP.GE.AND P4, PT, R3.reuse, R27, PT ;  /* 0x0000001b0300720c */ /* 0x040fe40003f86270 */
[----:B------:R-:W-:Y:S01]  /*90e0*/  IMAD.MOV.U32 R169, RZ, RZ, R13 ;  /* 0x000000ffffa97224 */ /* 0x000fe200078e000d */
[----:B------:R-:W-:Y:S01]  /*90f0*/  MOV R245, R14 ;  /* 0x0000000e00f57202 */ /* 0x000fe20000000f00 */
[----:B------:R-:W-:Y:S01]  /*9100*/  IMAD.MOV.U32 R164, RZ, RZ, R15 ;  /* 0x000000ffffa47224 */ /* 0x000fe200078e000f */
[----:B--2---:R-:W-:Y:S01]  /*9110*/  HMMA.16816.F32.BF16 R216, R4, R28, R216 ;  /* 0x0000001c04d8723c */ /* 0x004fe200000418d8 */
[----:B------:R-:W-:Y:S01]  /*9120*/  IMAD.MOV.U32 R246, RZ, RZ, R12 ;  /* 0x000000fffff67224 */ /* 0x000fe200078e000c */
[----:B------:R-:W-:Y:S01]  /*9130*/  ISETP.GE.AND P1, PT, R3, R26, PT ;  /* 0x0000001a0300720c */ /* 0x000fe20003f26270 */
[----:B------:R-:W2:Y:S01]  /*9140*/  LDSM.16.M88.4 R12, [R237+0x3000] ;  /* 0x00300000ed0c783b */ /* 0x000ea20000000200 */
[----:B------:R-:W-:Y:S01]  /*9150*/  ISETP.GE.AND P0, PT, R2, R24, PT ;  /* 0x000000180200720c */ /* 0x000fe20003f06270 */
[----:B------:R-:W-:-:S04]  /*9160*/  DEPBAR.LE SB0, 0x0 ;  /* 0x000080000000791a */ /* 0x000fc80000000000 */
[C---:B------:R-:W-:Y:S08]  /*9170*/  HMMA.16816.F32.BF16 R208, R4.reuse, R30, R208 ;  /* 0x0000001e04d0723c */ /* 0x040ff000000418d0 */
[C---:B-1----:R-:W-:Y:S08]  /*9180*/  HMMA.16816.F32.BF16 R224, R4.reuse, R16, R224 ;  /* 0x0000001004e0723c */ /* 0x042ff000000418e0 */
[----:B------:R-:W-:Y:S08]  /*9190*/  HMMA.16816.F32.BF16 R60, R4, R18, R60 ;  /* 0x00000012043c723c */ /* 0x000ff0000004183c */
[C---:B------:R-:W-:Y:S08]  /*91a0*/  HMMA.16816.F32.BF16 R20, R8.reuse, R22, R204 ;  /* 0x000000160814723c */ /* 0x040ff000000418cc */
[----:B------:R-:W-:Y:S08]  /*91b0*/  HMMA.16816.F32.BF16 R52, R8, R16, R64 ;  /* 0x000000100834723c */ /* 0x000ff00000041840 */
[C---:B--2---:R-:W-:Y:S08]  /*91c0*/  HMMA.16816.F32.BF16 R248, R4.reuse, R12, R248 ;  /* 0x0000000c04f8723c */ /* 0x044ff000000418f8 */
[----:B------:R-:W-:Y:S01]  /*91d0*/  HMMA.16816.F32.BF16 R220, R4, R14, R220 ;  /* 0x0000000e04dc723c */ /* 0x000fe200000418dc */
[----:B------:R-:W1:Y:S07]  /*91e0*/  I2F R4, R3 ;  /* 0x0000000300047306 */ /* 0x000e6e0000201400 */
[C---:B------:R-:W-:Y:S01]  /*91f0*/  HMMA.16816.F32.BF16 R56, R8.reuse, R18, R56 ;  /* 0x000000120838723c */ /* 0x040fe20000041838 */
[----:B------:R-:W2:Y:S07]  /*9200*/  I2F R5, R2 ;  /* 0x0000000200057306 */ /* 0x000eae0000201400 */
[----:B------:R-:W-:Y:S01]  /*9210*/  HMMA.16816.F32.BF16 R44, R8, R12, R44 ;  /* 0x0000000c082c723c */ /* 0x000fe2000004182c */
[----:B-1----:R-:W-:Y:S01]  /*9220*/  FFMA.FTZ R6, R4, UR4, R231 ;  /* 0x0000000404067c23 */ /* 0x002fe200080100e7 */
[----:B------:R-:W-:Y:S01]  /*9230*/  IADD3 R3, R0, 0x9, RZ ;  /* 0x0000000900037810 */ /* 0x000fe20007ffe0ff */
[----:B------:R-:W-:-:S05]  /*9240*/  FFMA.FTZ R7, R4, UR4, R229 ;  /* 0x0000000404077c23 */ /* 0x000fca00080100e5 */
[C---:B------:R-:W-:Y:S08]  /*9250*/  HMMA.16816.F32.BF16 R40, R8.reuse, R14, R40 ;  /* 0x0000000e0828723c */ /* 0x040ff00000041828 */
[C---:B------:R-:W-:Y:S07]  /*9260*/  HMMA.16816.F32.BF16 R36, R8.reuse, R28, R36 ;  /* 0x0000001c0824723c */ /* 0x040fee0000041824 */
[----:B------:R-:W-:Y:S01]  /*9270*/  FSEL R29, R6, -INF , !P5 ;  /* 0xff800000061d7808 */ /* 0x000fe20006800000 */
[----:B------:R-:W-:Y:S01]  /*9280*/  HMMA.16816.F32.BF16 R32, R8, R30, R32 ;  /* 0x0000001e0820723c */ /* 0x000fe20000041820 */
[----:B--2---:R-:W-:Y:S01]  /*9290*/  FFMA.FTZ R6, R5, UR4, R48 ;  /* 0x0000000405067c23 */ /* 0x004fe20008010030 */
[----:B------:R-:W-:Y:S01]  /*92a0*/  FSEL R28, R7, -INF , !P6 ;  /* 0xff800000071c7808 */ /* 0x000fe20007000000 */
[----:B------:R-:W-:Y:S01]  /*92b0*/  FFMA.FTZ R7, R5, UR4, R22 ;  /* 0x0000000405077c23 */ /* 0x000fe20008010016 */
[----:B------:R-:W-:Y:S01]  /*92c0*/  BAR.SYNC.DEFER_BLOCKING 0x0 ;  /* 0x0000000000007b1d */ /* 0x000fe20000010000 */
[----:B------:R-:W-:-:S02]  /*92d0*/  ISETP.GE.AND P5, PT, R2, R27, PT ;  /* 0x0000001b0200720c */ /* 0x000fc40003fa6270 */
[----:B------:R-:W-:Y:S01]  /*92e0*/  FFMA.FTZ R8, R4, UR4, R169 ;  /* 0x0000000404087c23 */ /* 0x000fe200080100a9 */
[----:B------:R-:W-:Y:S01]  /*92f0*/  ISETP.GE.AND P6, PT, R2, R25, PT ;  /* 0x000000190200720c */ /* 0x000fe20003fc6270 */
[----:B------:R-:W-:Y:S01]  /*9300*/  FFMA.FTZ R9, R4, UR4, R164 ;  /* 0x0000000404097c23 */ /* 0x000fe200080100a4 */
[----:B------:R-:W-:Y:S01]  /*9310*/  FSEL R22, R6, -INF , !P5 ;  /* 0xff80000006167808 */ /* 0x000fe20006800000 */
[----:B------:R-:W1:Y:S01]  /*9320*/  I2F R4, R3 ;  /* 0x0000000300047306 */ /* 0x000e620000201400 */
[----:B------:R-:W-:Y:S01]  /*9330*/  FSEL R30, R8, -INF , !P4 ;  /* 0xff800000081e7808 */ /* 0x000fe20006000000 */
[C---:B------:R-:W-:Y:S01]  /*9340*/  FFMA.FTZ R8, R5.reuse, UR4, R20 ;  /* 0x0000000405087c23 */ /* 0x040fe20008010014 */
[----:B------:R-:W-:Y:S01]  /*9350*/  ISETP.GE.AND P4, PT, R2, R26, PT ;  /* 0x0000001a0200720c */ /* 0x000fe20003f86270 */
[----:B------:R-:W-:Y:S01]  /*9360*/  FFMA.FTZ R6, R5, UR4, R50 ;  /* 0x0000000405067c23 */ /* 0x000fe20008010032 */
[----:B------:R-:W-:Y:S02]  /*9370*/  IADD3 R2, R0, 0x10, RZ ;  /* 0x0000001000027810 */ /* 0x000fe40007ffe0ff */
[----:B------:R-:W-:-:S02]  /*9380*/  FSEL R20, R7, -INF , !P6 ;  /* 0xff80000007147808 */ /* 0x000fc40007000000 */
[----:B------:R-:W2:Y:S01]  /*9390*/  I2F R5, R2 ;  /* 0x0000000200057306 */ /* 0x000ea20000201400 */
[----:B------:R-:W-:Y:S02]  /*93a0*/  FSEL R31, R9, -INF , !P1 ;  /* 0xff800000091f7808 */ /* 0x000fe40004800000 */
[----:B------:R-:W-:Y:S02]  /*93b0*/  FSEL R18, R8, -INF , !P0 ;  /* 0xff80000008127808 */ /* 0x000fe40004000000 */
[C---:B------:R-:W-:Y:S01]  /*93c0*/  ISETP.GE.AND P0, PT, R3.reuse, R25, PT ;  /* 0x000000190300720c */ /* 0x040fe20003f06270 */
[C---:B-1----:R-:W-:Y:S01]  /*93d0*/  FFMA.FTZ R7, R4.reuse, UR4, R23 ;  /* 0x0000000404077c23 */ /* 0x042fe20008010017 */
[C---:B------:R-:W-:Y:S01]  /*93e0*/  ISETP.GE.AND P1, PT, R3.reuse, R24, PT ;  /* 0x000000180300720c */ /* 0x040fe20003f26270 */
[C---:B------:R-:W-:Y:S01]  /*93f0*/  FFMA.FTZ R8, R4.reuse, UR4, R21 ;  /* 0x0000000404087c23 */ /* 0x040fe20008010015 */
[C---:B------:R-:W-:Y:S01]  /*9400*/  ISETP.GE.AND P6, PT, R3.reuse, R27, PT ;  /* 0x0000001b0300720c */ /* 0x040fe20003fc6270 */
[C---:B------:R-:W-:Y:S01]  /*9410*/  FFMA.FTZ R9, R4.reuse, UR4, R49 ;  /* 0x0000000404097c23 */ /* 0x040fe20008010031 */
[----:B------:R-:W-:Y:S01]  /*9420*/  ISETP.GE.AND P5, PT, R3, R26, PT ;  /* 0x0000001a0300720c */ /* 0x000fe20003fa6270 */
[----:B------:R-:W-:Y:S01]  /*9430*/  FFMA.FTZ R10, R4, UR4, R51 ;  /* 0x00000004040a7c23 */ /* 0x000fe20008010033 */
[----:B------:R-:W-:-:S02]  /*9440*/  IADD3 R3, R0, 0x11, RZ ;  /* 0x0000001100037810 */ /* 0x000fc40007ffe0ff */
[----:B------:R-:W-:Y:S01]  /*9450*/  FSEL R21, R6, -INF , !P4 ;  /* 0xff80000006157808 */ /* 0x000fe20006000000 */
[----:B--2---:R-:W-:Y:S01]  /*9460*/  FFMA.FTZ R6, R5, UR4, R224 ;  /* 0x0000000405067c23 */ /* 0x004fe200080100e0 */
[----:B------:R-:W-:Y:S01]  /*9470*/  FSEL R17, R7, -INF , !P0 ;  /* 0xff80000007117808 */ /* 0x000fe20004000000 */
[----:B------:R-:W1:Y:S01]  /*9480*/  I2F R4, R3 ;  /* 0x0000000300047306 */ /* 0x000e620000201400 */
[----:B------:R-:W-:Y:S01]  /*9490*/  FSEL R16, R8, -INF , !P1 ;  /* 0xff80000008107808 */ /* 0x000fe20004800000 */
[C---:B------:R-:W-:Y:S01]  /*94a0*/  FFMA.FTZ R8, R5.reuse, UR4, R52 ;  /* 0x0000000405087c23 */ /* 0x040fe20008010034 */
[C---:B------:R-:W-:Y:S01]  /*94b0*/  ISETP.GE.AND P0, PT, R2.reuse, R27, PT ;  /* 0x0000001b0200720c */ /* 0x040fe20003f06270 */
[----:B------:R-:W-:Y:S01]  /*94c0*/  FFMA.FTZ R7, R5, UR4, R54 ;  /* 0x0000000405077c23 */ /* 0x000fe20008010036 */
[----:B------:R-:W-:Y:S02]  /*94d0*/  FSEL R19, R9, -INF , !P6 ;  /* 0xff80000009137808 */ /* 0x000fe40007000000 */
[----:B------:R-:W-:-:S02]  /*94e0*/  ISETP.GE.AND P4, PT, R2, R24, PT ;  /* 0x000000180200720c */ /* 0x000fc40003f86270 */
[CC--:B------:R-:W-:Y:S02]  /*94f0*/  ISETP.GE.AND P1, PT, R2.reuse, R25.reuse, PT ;  /* 0x000000190200720c */ /* 0x0c0fe40003f26270 */
[----:B------:R-:W-:Y:S02]  /*9500*/  ISETP.GE.AND P6, PT, R2, R26, PT ;  /* 0x0000001a0200720c */ /* 0x000fe40003fc6270 */
[----:B------:R-:W-:Y:S02]  /*9510*/  IADD3 R2, R0, 0x18, RZ ;  /* 0x0000001800027810 */ /* 0x000fe40007ffe0ff */
[----:B------:R-:W-:Y:S01]  /*9520*/  FSEL R215, R6, -INF , !P0 ;  /* 0xff80000006d77808 */ /* 0x000fe20004000000 */
[----:B------:R-:W-:Y:S01]  /*9530*/  FFMA.FTZ R6, R5, UR4, R226 ;  /* 0x0000000405067c23 */ /* 0x000fe200080100e2 */
[----:B------:R-:W-:Y:S01]  /*9540*/  FSEL R213, R7, -INF , !P1 ;  /* 0xff80000007d57808 */ /* 0x000fe20004800000 */
[----:B------:R-:W2:Y:S01]  /*9550*/  I2F R5, R2 ;  /* 0x0000000200057306 */ /* 0x000ea20000201400 */
[----:B------:R-:W-:Y:S01]  /*9560*/  FSEL R23, R10, -INF , !P5 ;  /* 0xff8000000a177808 */ /* 0x000fe20006800000 */
[----:B-1----:R-:W-:Y:S01]  /*9570*/  FFMA.FTZ R7, R4, UR4, R55 ;  /* 0x0000000404077c23 */ /* 0x002fe20008010037 */
[----:B------:R-:W-:Y:S01]  /*9580*/  FSEL R212, R8, -INF , !P4 ;  /* 0xff80000008d47808 */ /* 0x000fe20006000000 */
[C---:B------:R-:W-:Y:S01]  /*9590*/  FFMA.FTZ R8, R4.reuse, UR4, R53 ;  /* 0x0000000404087c23 */ /* 0x040fe20008010035 */
[C---:B------:R-:W-:Y:S01]  /*95a0*/  ISETP.GE.AND P5, PT, R3.reuse, R24, PT ;  /* 0x000000180300720c */ /* 0x040fe20003fa6270 */
[C---:B------:R-:W-:Y:S01]  /*95b0*/  FFMA.FTZ R9, R4.reuse, UR4, R225 ;  /* 0x0000000404097c23 */ /* 0x040fe200080100e1 */
[C---:B------:R-:W-:Y:S01]  /*95c0*/  ISETP.GE.AND P4, PT, R3.reuse, R25, PT ;  /* 0x000000190300720c */ /* 0x040fe20003f86270 */
[----:B------:R-:W-:Y:S01]  /*95d0*/  FFMA.FTZ R10, R4, UR4, R227 ;  /* 0x00000004040a7c23 */ /* 0x000fe200080100e3 */
[----:B------:R-:W-:-:S02]  /*95e0*/  ISETP.GE.AND P1, PT, R3, R27, PT ;  /* 0x0000001b0300720c */ /* 0x000fc40003f26270 */
[----:B------:R-:W-:Y:S02]  /*95f0*/  ISETP.GE.AND P0, PT, R3, R26, PT ;  /* 0x0000001a0300720c */ /* 0x000fe40003f06270 */
[----:B------:R-:W-:Y:S02]  /*9600*/  IADD3 R3, R0, 0x19, RZ ;  /* 0x0000001900037810 */ /* 0x000fe40007ffe0ff */
[----:B------:R-:W-:Y:S01]  /*9610*/  FSEL R214, R6, -INF , !P6 ;  /* 0xff80000006d67808 */ /* 0x000fe20007000000 */
[----:B--2---:R-:W-:Y:S01]  /*9620*/  FFMA.FTZ R6, R5, UR4, R60 ;  /* 0x0000000405067c23 */ /* 0x004fe2000801003c */
[----:B------:R-:W-:Y:S01]  /*9630*/  FSEL R205, R7, -INF , !P4 ;  /* 0xff80000007cd7808 */ /* 0x000fe20006000000 */
[----:B------:R-:W1:Y:S01]  /*9640*/  I2F R4, R3 ;  /* 0x0000000300047306 */ /* 0x000e620000201400 */
[----:B------:R-:W-:Y:S01]  /*9650*/  FSEL R204, R8, -INF , !P5 ;  /* 0xff80000008cc7808 */ /* 0x000fe20006800000 */
[C---:B------:R-:W-:Y:S01]  /*9660*/  FFMA.FTZ R8, R5.reuse, UR4, R56 ;  /* 0x0000000405087c23 */ /* 0x040fe20008010038 */
[----:B------:R-:W-:Y:S01]  /*9670*/  ISETP.GE.AND P4, PT, R2, R27, PT ;  /* 0x0000001b0200720c */ /* 0x000fe20003f86270 */
[----:B------:R-:W-:Y:S01]  /*9680*/  FFMA.FTZ R7, R5, UR4, R58 ;  /* 0x0000000405077c23 */ /* 0x000fe2000801003a */
[----:B------:R-:W-:-:S02]  /*9690*/  FSEL R206, R9, -INF , !P1 ;  /* 0xff80000009ce7808 */ /* 0x000fc40004800000 */
[C---:B------:R-:W-:Y:S02]  /*96a0*/  ISETP.GE.AND P6, PT, R2.reuse, R24, PT ;  /* 0x000000180200720c */ /* 0x040fe40003fc6270 */
        /* <DEDUP_REMOVED lines=13> */
[----:B------:R-:W-:Y:S01]  /*9780*/  ISETP.GE.AND P0, PT, R3, R24, PT ;  /* 0x000000180300720c */ /* 0x000fe20003f06270 */
[----:B------:R-:W-:Y:S01]  /*9790*/  FFMA.FTZ R10, R4, UR4, R63 ;  /* 0x00000004040a7c23 */ /* 0x000fe2000801003f */
[----:B------:R-:W-:-:S02]  /*97a0*/  FSEL R50, R7, -INF , !P6 ;  /* 0xff80000007327808 */ /* 0x000fc40007000000 */
[----:B------:R-:W-:Y:S02]  /*97b0*/  FSEL R49, R8, -INF , !P0 ;  /* 0xff80000008317808 */ /* 0x000fe40004000000 */
[----:B------:R-:W-:Y:S02]  /*97c0*/  ISETP.GE.AND P0, PT, R2, R25, PT ;  /* 0x000000190200720c */ /* 0x000fe40003f06270 */
[-C--:B------:R-:W-:Y:S01]  /*97d0*/  ISETP.GE.AND P5, PT, R3, R27.reuse, PT ;  /* 0x0000001b0300720c */ /* 0x080fe20003fa6270 */
[----:B--2---:R-:W-:Y:S01]  /*97e0*/  FFMA.FTZ R7, R5, UR4, R46 ;  /* 0x0000000405077c23 */ /* 0x004fe2000801002e */
[----:B------:R-:W-:Y:S01]  /*97f0*/  ISETP.GE.AND P4, PT, R3, R26, PT ;  /* 0x0000001a0300720c */ /* 0x000fe20003f86270 */
[C---:B------:R-:W-:Y:S01]  /*9800*/  FFMA.FTZ R8, R5.reuse, UR4, R44 ;  /* 0x0000000405087c23 */ /* 0x040fe2000801002c */
[----:B------:R-:W-:Y:S02]  /*9810*/  IADD3 R3, R0, 0x21, RZ ;  /* 0x0000002100037810 */ /* 0x000fe40007ffe0ff */
[----:B------:R-:W-:Y:S01]  /*9820*/  FSEL R170, R6, -INF , !P1 ;  /* 0xff80000006aa7808 */ /* 0x000fe20004800000 */
[----:B------:R-:W-:Y:S01]  /*9830*/  FFMA.FTZ R6, R5, UR4, R248 ;  /* 0x0000000405067c23 */ /* 0x000fe200080100f8 */
[----:B------:R-:W-:Y:S01]  /*9840*/  FSEL R7, R7, -INF , !P0 ;  /* 0xff80000007077808 */ /* 0x000fe20004000000 */
[----:B------:R-:W1:Y:S01]  /*9850*/  I2F R4, R3 ;  /* 0x0000000300047306 */ /* 0x000e620000201400 */
[----:B------:R-:W-:-:S02]  /*9860*/  ISETP.GE.AND P6, PT, R2, R27, PT ;  /* 0x0000001b0200720c */ /* 0x000fc40003fc6270 */
[----:B------:R-:W-:Y:S01]  /*9870*/  FSEL R51, R9, -INF , !P5 ;  /* 0xff80000009337808 */ /* 0x000fe20006800000 */
[----:B------:R2:W-:Y:S01]  /*9880*/  STL [R1], R7 ;  /* 0x0000000701007387 */ /* 0x0005e20000100800 */
[C---:B------:R-:W-:Y:S02]  /*9890*/  ISETP.GE.AND P1, PT, R2.reuse, R24, PT ;  /* 0x000000180200720c */ /* 0x040fe40003f26270 */
[----:B------:R-:W-:Y:S02]  /*98a0*/  ISETP.GE.AND P5, PT, R2, R26, PT ;  /* 0x0000001a0200720c */ /* 0x000fe40003fa6270 */
[----:B------:R-:W-:Y:S02]  /*98b0*/  IADD3 R2, R0, 0x28, RZ ;  /* 0x0000002800027810 */ /* 0x000fe40007ffe0ff */
[----:B------:R-:W-:Y:S02]  /*98c0*/  FSEL R64, R8, -INF , !P1 ;  /* 0xff80000008407808 */ /* 0x000fe40004800000 */
[----:B------:R-:W-:-:S02]  /*98d0*/  FSEL R44, R10, -INF , !P4 ;  /* 0xff8000000a2c7808 */ /* 0x000fc40006000000 */
[C---:B------:R-:W-:Y:S01]  /*98e0*/  ISETP.GE.AND P4, PT, R3.reuse, R24, PT ;  /* 0x000000180300720c */ /* 0x040fe20003f86270 */
[C---:B-1----:R-:W-:Y:S01]  /*98f0*/  FFMA.FTZ R8, R4.reuse, UR4, R45 ;  /* 0x0000000404087c23 */ /* 0x042fe2000801002d */
[C---:B------:R-:W-:Y:S01]  /*9900*/  ISETP.GE.AND P1, PT, R3.reuse, R25, PT ;  /* 0x000000190300720c */ /* 0x040fe20003f26270 */
[C---:B------:R-:W-:Y:S01]  /*9910*/  FFMA.FTZ R9, R4.reuse, UR4, R249 ;  /* 0x0000000404097c23 */ /* 0x040fe200080100f9 */
[----:B------:R-:W-:Y:S01]  /*9920*/  ISETP.GE.AND P0, PT, R3, R27, PT ;  /* 0x0000001b0300720c */ /* 0x000fe20003f06270 */
[----:B------:R-:W-:Y:S01]  /*9930*/  FFMA.FTZ R10, R4, UR4, R251 ;  /* 0x00000004040a7c23 */ /* 0x000fe200080100fb */
[----:B------:R-:W-:Y:S02]  /*9940*/  FSEL R227, R8, -INF , !P4 ;  /* 0xff80000008e37808 */ /* 0x000fe40006000000 */
[----:B------:R-:W-:Y:S02]  /*9950*/  FSEL R231, R9, -INF , !P0 ;  /* 0xff80000009e77808 */ /* 0x000fe40004000000 */
[----:B------:R-:W-:-:S02]  /*9960*/  ISETP.GE.AND P4, PT, R2, R25, PT ;  /* 0x000000190200720c */ /* 0x000fc40003f86270 */
[-C--:B------:R-:W-:Y:S02]  /*9970*/  ISETP.GE.AND P0, PT, R2, R26.reuse, PT ;  /* 0x0000001a0200720c */ /* 0x080fe40003f06270 */
[----:B--2---:R-:W-:Y:S01]  /*9980*/  FSEL R7, R6, -INF , !P6 ;  /* 0xff80000006077808 */ /* 0x004fe20007000000 */
[----:B------:R-:W-:Y:S01]  /*9990*/  FFMA.FTZ R6, R5, UR4, R250 ;  /* 0x0000000405067c23 */ /* 0x000fe200080100fa */
[----:B------:R-:W-:Y:S01]  /*99a0*/  ISETP.GE.AND P6, PT, R3, R26, PT ;  /* 0x0000001a0300720c */ /* 0x000fe20003fc6270 */
[----:B------:R-:W1:Y:S01]  /*99b0*/  I2F R5, R2 ;  /* 0x0000000200057306 */ /* 0x000e620000201400 */
[----:B------:R-:W-:Y:S01]  /*99c0*/  IADD3 R3, R0, 0x29, RZ ;  /* 0x0000002900037810 */ /* 0x000fe20007ffe0ff */
[----:B------:R2:W-:Y:S01]  /*99d0*/  STL [R1+0x4], R7 ;  /* 0x0000040701007387 */ /* 0x0005e20000100800 */
[----:B------:R-:W-:Y:S02]  /*99e0*/  FSEL R250, R6, -INF , !P5 ;  /* 0xff80000006fa7808 */ /* 0x000fe40006800000 */
[----:B------:R-:W-:-:S02]  /*99f0*/  ISETP.GE.AND P5, PT, R2, R24, PT ;  /* 0x000000180200720c */ /* 0x000fc40003fa6270 */
[----:B------:R-:W-:Y:S02]  /*9a00*/  FSEL R251, R10, -INF , !P6 ;  /* 0xff8000000afb7808 */ /* 0x000fe40007000000 */
[----:B------:R-:W-:Y:S01]  /*9a10*/  ISETP.GE.AND P6, PT, R3, R24, PT ;  /* 0x000000180300720c */ /* 0x000fe20003fc6270 */
[C---:B-1----:R-:W-:Y:S02]  /*9a20*/  FFMA.FTZ R6, R5.reuse, UR4, R220 ;  /* 0x0000000405067c23 */ /* 0x042fe400080100dc */
[----:B------:R-:W-:-:S05]  /*9a30*/  FFMA.FTZ R8, R5, UR4, R40 ;  /* 0x0000000405087c23 */ /* 0x000fca0008010028 */
[----:B------:R-:W-:Y:S02]  /*9a40*/  FSEL R224, R8, -INF , !P5 ;  /* 0xff80000008e07808 */ /* 0x000fe40006800000 */
[----:B------:R-:W-:Y:S01]  /*9a50*/  ISETP.GE.AND P5, PT, R3, R25, PT ;  /* 0x000000190300720c */ /* 0x000fe20003fa6270 */
[----:B--2---:R-:W-:Y:S02]  /*9a60*/  FFMA.FTZ R7, R4, UR4, R47 ;  /* 0x0000000404077c23 */ /* 0x004fe4000801002f */
[----:B------:R-:W1:Y:S03]  /*9a70*/  I2F R4, R3 ;  /* 0x0000000300047306 */ /* 0x000e660000201400 */
[----:B------:R-:W-:Y:S01]  /*9a80*/  FSEL R229, R7, -INF , !P1 ;  /* 0xff80000007e57808 */ /* 0x000fe20004800000 */
[C---:B------:R-:W-:Y:S01]  /*9a90*/  FFMA.FTZ R7, R5.reuse, UR4, R42 ;  /* 0x0000000405077c23 */ /* 0x040fe2000801002a */
[----:B------:R-:W-:Y:S01]  /*9aa0*/  ISETP.GE.AND P1, PT, R2, R27, PT ;  /* 0x0000001b0200720c */ /* 0x000fe20003f26270 */
[----:B------:R-:W-:Y:S01]  /*9ab0*/  FFMA.FTZ R5, R5, UR4, R222 ;  /* 0x0000000405057c23 */ /* 0x000fe200080100de */
[----:B------:R-:W-:-:S02]  /*9ac0*/  IADD3 R2, R0, 0x30, RZ ;  /* 0x0000003000027810 */ /* 0x000fc40007ffe0ff */
[----:B------:R-:W-:Y:S02]  /*9ad0*/  FSEL R226, R6, -INF , !P1 ;  /* 0xff80000006e27808 */ /* 0x000fe40004800000 */
[----:B------:R-:W2:Y:S01]  /*9ae0*/  I2F R6, R2 ;  /* 0x0000000200067306 */ /* 0x000ea20000201400 */
[----:B------:R-:W-:Y:S02]  /*9af0*/  FSEL R225, R7, -INF , !P4 ;  /* 0xff80000007e17808 */ /* 0x000fe40006000000 */
[C---:B------:R-:W-:Y:S02]  /*9b00*/  ISETP.GE.AND P4, PT, R3.reuse, R27, PT ;  /* 0x0000001b0300720c */ /* 0x040fe40003f86270 */
[----:B------:R-:W-:Y:S01]  /*9b10*/  ISETP.GE.AND P1, PT, R3, R26, PT ;  /* 0x0000001a0300720c */ /* 0x000fe20003f26270 */
[----:B-1----:R-:W-:Y:S01]  /*9b20*/  FFMA.FTZ R8, R4, UR4, R41 ;  /* 0x0000000404087c23 */ /* 0x002fe20008010029 */
[----:B------:R-:W-:Y:S01]  /*9b30*/  IADD3 R3, R0, 0x31, RZ ;  /* 0x0000003100037810 */ /* 0x000fe20007ffe0ff */
[C---:B------:R-:W-:Y:S01]  /*9b40*/  FFMA.FTZ R7, R4.reuse, UR4, R43 ;  /* 0x0000000404077c23 */ /* 0x040fe2000801002b */
[----:B------:R-:W-:Y:S01]  /*9b50*/  FSEL R248, R5, -INF , !P0 ;  /* 0xff80000005f87808 */ /* 0x000fe20004000000 */
[----:B------:R-:W-:Y:S01]  /*9b60*/  FFMA.FTZ R9, R4, UR4, R221 ;  /* 0x0000000404097c23 */ /* 0x000fe200080100dd */
[----:B------:R-:W-:Y:S01]  /*9b70*/  FSEL R45, R8, -INF , !P6 ;  /* 0xff800000082d7808 */ /* 0x000fe20007000000 */
[----:B------:R-:W-:Y:S01]  /*9b80*/  FFMA.FTZ R10, R4, UR4, R223 ;  /* 0x00000004040a7c23 */ /* 0x000fe200080100df */
[----:B------:R-:W-:Y:S01]  /*9b90*/  FSEL R47, R7, -INF , !P5 ;  /* 0xff800000072f7808 */ /* 0x000fe20006800000 */
[----:B------:R-:W1:Y:S01]  /*9ba0*/  I2F R4, R3 ;  /* 0x0000000300047306 */ /* 0x000e620000201400 */
[----:B------:R-:W-:Y:S01]  /*9bb0*/  FSEL R221, R9, -INF , !P4 ;  /* 0xff80000009dd7808 */ /* 0x000fe20006000000 */
[----:B--2---:R-:W-:Y:S01]  /*9bc0*/  FFMA.FTZ R5, R6, UR4, R38 ;  /* 0x0000000406057c23 */ /* 0x004fe20008010026 */
[----:B------:R-:W-:Y:S01]  /*9bd0*/  ISETP.GE.AND P0, PT, R2, R24, PT ;  /* 0x000000180200720c */ /* 0x000fe20003f06270 */
[----:B------:R-:W-:Y:S01]  /*9be0*/  FFMA.FTZ R7, R6, UR4, R36 ;  /* 0x0000000406077c23 */ /* 0x000fe20008010024 */
[----:B------:R-:W-:Y:S01]  /*9bf0*/  ISETP.GE.AND P6, PT, R2, R25, PT ;  /* 0x000000190200720c */ /* 0x000fe20003fc6270 */
[----:B------:R-:W-:Y:S01]  /*9c00*/  FFMA.FTZ R8, R6, UR4, R216 ;  /* 0x0000000406087c23 */ /* 0x000fe200080100d8 */
[----:B------:R-:W-:Y:S01]  /*9c10*/  ISETP.GE.AND P5, PT, R2, R27, PT ;  /* 0x0000001b0200720c */ /* 0x000fe20003fa6270 */
[----:B------:R-:W-:Y:S01]  /*9c20*/  FFMA.FTZ R6, R6, UR4, R218 ;  /* 0x0000000406067c23 */ /* 0x000fe200080100da */
[----:B------:R-:W-:-:S02]  /*9c30*/  ISETP.GE.AND P4, PT, R2, R26, PT ;  /* 0x0000001a0200720c */ /* 0x000fc40003f86270 */
[----:B------:R-:W-:Y:S02]  /*9c40*/  IADD3 R2, R0, 0x38, RZ ;  /* 0x0000003800027810 */ /* 0x000fe40007ffe0ff */
[----:B------:R-:W-:Y:S02]  /*9c50*/  FSEL R222, R5, -INF , !P6 ;  /* 0xff80000005de7808 */ /* 0x000fe40007000000 */
[----:B------:R-:W2:Y:S01]  /*9c60*/  I2F R5, R2 ;  /* 0x0000000200057306 */ /* 0x000ea20000201400 */
[----:B------:R-:W-:Y:S01]  /*9c70*/  FSEL R220, R7, -INF , !P0 ;  /* 0xff80000007dc7808 */ /* 0x000fe20004000000 */
[----:B-1----:R-:W-:Y:S01]  /*9c80*/  FFMA.FTZ R9, R4, UR4, R37 ;  /* 0x0000000404097c23 */ /* 0x002fe20008010025 */
[----:B------:R-:W-:Y:S01]  /*9c90*/  FSEL R249, R8, -INF , !P5 ;  /* 0xff80000008f97808 */ /* 0x000fe20006800000 */
[----:B------:R-:W-:Y:S01]  /*9ca0*/  FFMA.FTZ R8, R4, UR4, R39 ;  /* 0x0000000404087c23 */ /* 0x000fe20008010027 */
[----:B------:R-:W-:Y:S01]  /*9cb0*/  FSEL R223, R10, -INF , !P1 ;  /* 0xff8000000adf7808 */ /* 0x000fe20004800000 */
[C---:B------:R-:W-:Y:S01]  /*9cc0*/  FFMA.FTZ R7, R4.reuse, UR4, R217 ;  /* 0x0000000404077c23 */ /* 0x040fe200080100d9 */
[C---:B------:R-:W-:Y:S01]  /*9cd0*/  ISETP.GE.AND P1, PT, R3.reuse, R24, PT ;  /* 0x000000180300720c */ /* 0x040fe20003f26270 */
[----:B------:R-:W-:Y:S01]  /*9ce0*/  FFMA.FTZ R10, R4, UR4, R219 ;  /* 0x00000004040a7c23 */ /* 0x000fe200080100db */
[----:B------:R-:W-:-:S02]  /*9cf0*/  ISETP.GE.AND P0, PT, R3, R25, PT ;  /* 0x000000190300720c */ /* 0x000fc40003f06270 */
[C---:B------:R-:W-:Y:S02]  /*9d00*/  ISETP.GE.AND P6, PT, R3.reuse, R27, PT ;  /* 0x0000001b0300720c */ /* 0x040fe40003fc6270 */
[----:B------:R-:W-:Y:S02]  /*9d10*/  ISETP.GE.AND P5, PT, R3, R26, PT ;  /* 0x0000001a0300720c */ /* 0x000fe40003fa6270 */
[----:B------:R-:W1:Y:S01]  /*9d20*/  I2F R3, R0 ;  /* 0x0000000000037306 */ /* 0x000e620000201400 */
[----:B------:R-:W-:Y:S01]  /*9d30*/  FSEL R38, R6, -INF , !P4 ;  /* 0xff80000006267808 */ /* 0x000fe20006000000 */
[----:B--2---:R-:W-:Y:S01]  /*9d40*/  FFMA.FTZ R6, R5, UR4, R32 ;  /* 0x0000000405067c23 */ /* 0x004fe20008010020 */
[----:B------:R-:W-:Y:S01]  /*9d50*/  FSEL R216, R9, -INF , !P1 ;  /* 0xff80000009d87808 */ /* 0x000fe20004800000 */
[----:B------:R-:W-:Y:S01]  /*9d60*/  FFMA.FTZ R4, R5, UR4, R34 ;  /* 0x0000000405047c23 */ /* 0x000fe20008010022 */
[----:B------:R-:W-:Y:S02]  /*9d70*/  FSEL R217, R8, -INF , !P0 ;  /* 0xff80000008d97808 */ /* 0x000fe40004000000 */
[----:B------:R-:W-:-:S02]  /*9d80*/  FSEL R219, R7, -INF , !P6 ;  /* 0xff80000007db7808 */ /* 0x000fc40007000000 */
[C---:B------:R-:W-:Y:S02]  /*9d90*/  ISETP.GE.AND P4, PT, R2.reuse, R24, PT ;  /* 0x000000180200720c */ /* 0x040fe40003f86270 */
[C---:B------:R-:W-:Y:S02]  /*9da0*/  ISETP.GE.AND P1, PT, R2.reuse, R25, PT ;  /* 0x000000190200720c */ /* 0x040fe40003f26270 */
[C---:B------:R-:W-:Y:S02]  /*9db0*/  ISETP.GE.AND P0, PT, R2.reuse, R27, PT ;  /* 0x0000001b0200720c */ /* 0x040fe40003f06270 */
[----:B------:R-:W-:Y:S01]  /*9dc0*/  ISETP.GE.AND P6, PT, R2, R26, PT ;  /* 0x0000001a0200720c */ /* 0x000fe20003fc6270 */
[----:B------:R-:W-:Y:S01]  /*9dd0*/  FFMA.FTZ R2, R5, UR4, R208 ;  /* 0x0000000405027c23 */ /* 0x000fe200080100d0 */
[----:B------:R-:W-:Y:S01]  /*9de0*/  FSEL R37, R10, -INF , !P5 ;  /* 0xff8000000a257808 */ /* 0x000fe20006800000 */
[----:B-1----:R-:W-:Y:S01]  /*9df0*/  FFMA.FTZ R8, R3, UR4, R245 ;  /* 0x0000000403087c23 */ /* 0x002fe200080100f5 */
[----:B------:R-:W-:Y:S01]  /*9e00*/  FSEL R34, R6, -INF , !P4 ;  /* 0xff80000006227808 */ /* 0x000fe20006000000 */
[----:B------:R-:W-:Y:S01]  /*9e10*/  FFMA.FTZ R5, R5, UR4, R210 ;  /* 0x0000000405057c23 */ /* 0x000fe200080100d2 */
[----:B------:R-:W-:Y:S01]  /*9e20*/  FSEL R46, R4, -INF , !P1 ;  /* 0xff800000042e7808 */ /* 0x000fe20004800000 */
[C---:B------:R-:W-:Y:S01]  /*9e30*/  FFMA.FTZ R7, R3.reuse, UR4, R228 ;  /* 0x0000000403077c23 */ /* 0x040fe200080100e4 */
[----:B------:R-:W-:Y:S01]  /*9e40*/  FSEL R218, R2, -INF , !P0 ;  /* 0xff80000002da7808 */ /* 0x000fe20004000000 */
[C---:B------:R-:W-:Y:S01]  /*9e50*/  FFMA.FTZ R6, R3.reuse, UR4, R230 ;  /* 0x0000000403067c23 */ /* 0x040fe200080100e6 */
[C---:B------:R-:W-:Y:S01]  /*9e60*/  ISETP.GE.AND P5, PT, R0.reuse, R24, PT ;  /* 0x000000180000720c */ /* 0x040fe20003fa6270 */
[----:B------:R-:W-:Y:S01]  /*9e70*/  FFMA.FTZ R4, R3, UR4, R246 ;  /* 0x0000000403047c23 */ /* 0x000fe200080100f6 */
[----:B------:R-:W-:-:S02]  /*9e80*/  ISETP.GE.AND P4, PT, R0, R25, PT ;  /* 0x000000190000720c */ /* 0x000fc40003f86270 */
[C---:B------:R-:W-:Y:S02]  /*9e90*/  ISETP.GE.AND P1, PT, R0.reuse, R27, PT ;  /* 0x0000001b0000720c */ /* 0x040fe40003f26270 */
[C---:B------:R-:W-:Y:S02]  /*9ea0*/  ISETP.GE.AND P0, PT, R0.reuse, R26, PT ;  /* 0x0000001a0000720c */ /* 0x040fe40003f06270 */
[----:B------:R-:W-:Y:S02]  /*9eb0*/  IADD3 R0, R0, 0x39, RZ ;  /* 0x0000003900007810 */ /* 0x000fe40007ffe0ff */
[----:B------:R-:W-:Y:S02]  /*9ec0*/  FSEL R15, R8, -INF , !P0 ;  /* 0xff800000080f7808 */ /* 0x000fe40004000000 */
[----:B------:R-:W1:Y:S01]  /*9ed0*/  I2F R2, R0 ;  /* 0x0000000000027306 */ /* 0x000e620000201400 */
[----:B------:R-:W-:Y:S02]  /*9ee0*/  PLOP3.LUT P0, PT, PT, PT, UP0, 0x80, 0x0 ;  /* 0x000000000000781c */ /* 0x000fe40003f0f008 */
[----:B------:R-:W-:-:S02]  /*9ef0*/  FSEL R210, R5, -INF , !P6 ;  /* 0xff80000005d27808 */ /* 0x000fc40007000000 */
[----:B------:R-:W-:Y:S02]  /*9f00*/  FSEL R12, R7, -INF , !P5 ;  /* 0xff800000070c7808 */ /* 0x000fe40006800000 */
[----:B------:R-:W-:Y:S02]  /*9f10*/  FSEL R13, R6, -INF , !P4 ;  /* 0xff800000060d7808 */ /* 0x000fe40006000000 */
[----:B------:R-:W-:Y:S02]  /*9f20*/  FSEL R14, R4, -INF , !P1 ;  /* 0xff800000040e7808 */ /* 0x000fe40004800000 */
[C---:B------:R-:W-:Y:S02]  /*9f30*/  ISETP.GE.AND P6, PT, R0.reuse, R24, PT ;  /* 0x000000180000720c */ /* 0x040fe40003fc6270 */
[C---:B------:R-:W-:Y:S02]  /*9f40*/  ISETP.GE.AND P5, PT, R0.reuse, R25, PT ;  /* 0x000000190000720c */ /* 0x040fe40003fa6270 */
[----:B------:R-:W-:Y:S01]  /*9f50*/  ISETP.GE.AND P4, PT, R0, R27, PT ;  /* 0x0000001b0000720c */ /* 0x000fe20003f86270 */
[----:B-1----:R-:W-:Y:S01]  /*9f60*/  FFMA.FTZ R4, R2, UR4, R33 ;  /* 0x0000000402047c23 */ /* 0x002fe20008010021 */
[----:B------:R-:W-:Y:S01]  /*9f70*/  ISETP.GE.AND P1, PT, R0, R26, PT ;  /* 0x0000001a0000720c */ /* 0x000fe20003f26270 */
[----:B------:R-:W-:-:S02]  /*9f80*/  FFMA.FTZ R3, R2, UR4, R35 ;  /* 0x0000000402037c23 */ /* 0x000fc40008010023 */
[----:B------:R-:W-:Y:S01]  /*9f90*/  FFMA.FTZ R0, R2, UR4, R209 ;  /* 0x0000000402007c23 */ /* 0x000fe200080100d1 */
[----:B------:R-:W-:Y:S01]  /*9fa0*/  FSEL R33, R4, -INF , !P6 ;  /* 0xff80000004217808 */ /* 0x000fe20007000000 */
[----:B------:R-:W-:Y:S01]  /*9fb0*/  FFMA.FTZ R2, R2, UR4, R211 ;  /* 0x0000000402027c23 */ /* 0x000fe200080100d3 */
[----:B------:R-:W-:Y:S02]  /*9fc0*/  FSEL R35, R3, -INF , !P5 ;  /* 0xff80000003237808 */ /* 0x000fe40006800000 */
        /* <DEDUP_REMOVED lines=55> */
[----:B----4-:R-:W-:-:S03]  /*a340*/  IADD3.X R10, R3, UR27, RZ, P5, !PT ;  /* 0x0000001b030a7c10 */ /* 0x010fc6000affe4ff */
        /* <DEDUP_REMOVED lines=25> */
.L_x_331:
[----:B------:R-:W-:Y:S05]  /*a4e0*/  BSYNC B0 ;  /* 0x0000000000007941 */ /* 0x000fea0003800000 */
.L_x_330:
[----:B------:R-:W0:Y:S02]  /*a4f0*/  LDGDEPBAR ;  /* 0x00000000000079af */ /* 0x000e240000000000 */
.L_x_329:
[----:B------:R-:W2:Y:S01]  /*a500*/  LDL.LU R228, [R1] ;  /* 0x0000000001e47983 */ /* 0x000ea20000300800 */
[----:B------:R-:W-:-:S03]  /*a510*/  MOV R36, R64 ;  /* 0x0000004000247202 */ /* 0x000fc60000000f00 */
[----:B------:R3:W-:Y:S04]  /*a520*/  STL [R1+0x64], R27 ;  /* 0x0000641b01007387 */ /* 0x0007e80000100800 */
[----:B---3--:R-:W3:Y:S01]  /*a530*/  LDL.LU R27, [R1+0x4] ;  /* 0x00000400011b7983 */ /* 0x008ee20000300800 */
        /* <DEDUP_REMOVED lines=22> */
[----:B------:R-:W-:Y:S02]  /*a6a0*/  FMNMX.FTZ R0, R30, R0, !PT ;  /* 0x000000001e007209 */ /* 0x000fe40007810000 */
[----:B------:R-:W-:-:S02]  /*a6b0*/  FMNMX.FTZ R3, R50, R2, !PT ;  /* 0x0000000232037209 */ /* 0x000fc40007810000 */
[----:B------:R-:W-:Y:S02]  /*a6c0*/  FMNMX.FTZ R4, R34, R4, !PT ;  /* 0x0000000422047209 */ /* 0x000fe40007810000 */
[----:B------:R-:W-:Y:S02]  /*a6d0*/  FMNMX.FTZ R2, R22, R0, !PT ;  /* 0x0000000016027209 */ /* 0x000fe40007810000 */
[----:B------:R-:W-:Y:S02]  /*a6e0*/  FMNMX.FTZ R0, R33, R4, !PT ;  /* 0x0000000421007209 */ /* 0x000fe40007810000 */
[----:B------:R-:W-:-:S03]  /*a6f0*/  FMNMX.FTZ R2, R19, R2, !PT ;  /* 0x0000000213027209 */ /* 0x000fc60007810000 */
[----:B------:R-:W1:Y:S02]  /*a700*/  SHFL.BFLY PT, R6, R0, 0x2, 0x1f ;  /* 0x0c401f0000067f89 */ /* 0x000e6400000e0000 */
[----:B-1----:R-:W-:-:S05]  /*a710*/  FMNMX.FTZ R0, R0, R6, !PT ;  /* 0x0000000600007209 */ /* 0x002fca0007810000 */
[----:B------:R-:W1:Y:S02]  /*a720*/  SHFL.BFLY PT, R6, R0, 0x1, 0x1f ;  /* 0x0c201f0000067f89 */ /* 0x000e6400000e0000 */
[----:B-1----:R-:W-:-:S04]  /*a730*/  FMNMX.FTZ R252, R0, R6, !PT ;  /* 0x0000000600fc7209 */ /* 0x002fc80007810000 */
[----:B------:R-:W-:Y:S01]  /*a740*/  FSETP.NEU.FTZ.AND P6, PT, R252, -INF , PT ;  /* 0xff800000fc00780b */ /* 0x000fe20003fdd000 */
[----:B------:R-:W-:Y:S01]  /*a750*/  STL [R1+0x60], R26 ;  /* 0x0000601a01007387 */ /* 0x000fe20000100800 */
[----:B--2---:R-:W-:-:S04]  /*a760*/  FMNMX.FTZ R3, R228, R3, !PT ;  /* 0x00000003e4037209 */ /* 0x004fc80007810000 */
        /* <DEDUP_REMOVED lines=13> */
[----:B---3--:R-:W-:Y:S02]  /*a840*/  FMNMX.FTZ R2, R27, R3, !PT ;  /* 0x000000031b027209 */ /* 0x008fe40007810000 */
[----:B------:R-:W-:Y:S02]  /*a850*/  FMNMX.FTZ R3, R46, R5, !PT ;  /* 0x000000052e037209 */ /* 0x000fe40007810000 */
[----:B------:R-:W-:Y:S02]  /*a860*/  FMNMX.FTZ R4, R214, R4, !PT ;  /* 0x00000004d6047209 */ /* 0x000fe40007810000 */
[----:B------:R-:W-:Y:S02]  /*a870*/  FMNMX.FTZ R5, R231, R2, !PT ;  /* 0x00000002e7057209 */ /* 0x000fe40007810000 */
[----:B------:R-:W-:-:S02]  /*a880*/  FMNMX.FTZ R2, R35, R3, !PT ;  /* 0x0000000323027209 */ /* 0x000fc40007810000 */
[----:B------:R-:W-:-:S04]  /*a890*/  FMNMX.FTZ R3, R207, R4, !PT ;  /* 0x00000004cf037209 */ /* 0x000fc80007810000 */
        /* <DEDUP_REMOVED lines=13> */
[----:B------:R-:W-:-:S03]  /*a970*/  FMNMX.FTZ R3, R38, R3, !PT ;  /* 0x0000000326037209 */ /* 0x000fc60007810000 */
[----:B------:R-:W2:Y:S01]  /*a980*/  SHFL.BFLY PT, R8, R4, 0x2, 0x1f ;  /* 0x0c401f0004087f89 */ /* 0x000ea200000e0000 */
[----:B------:R-:W-:-:S04]  /*a990*/  FMNMX.FTZ R0, R37, R3, !PT ;  /* 0x0000000325007209 */ /* 0x000fc80007810000 */
[----:B------:R-:W-:Y:S02]  /*a9a0*/  FMNMX.FTZ R0, R210, R0, !PT ;  /* 0x00000000d2007209 */ /* 0x000fe40007810000 */
[----:B-1----:R-:W-:Y:S02]  /*a9b0*/  FMNMX.FTZ R2, R2, R5, !PT ;  /* 0x0000000502027209 */ /* 0x002fe40007810000 */
[----:B------:R-:W-:-:S03]  /*a9c0*/  FMNMX.FTZ R0, R209, R0, !PT ;  /* 0x00000000d1007209 */ /* 0x000fc60007810000 */
[----:B------:R-:W1:Y:S04]  /*a9d0*/  SHFL.BFLY PT, R7, R2, 0x1, 0x1f ;  /* 0x0c201f0002077f89 */ /* 0x000e6800000e0000 */
[----:B------:R-:W3:Y:S01]  /*a9e0*/  SHFL.BFLY PT, R6, R0, 0x2, 0x1f ;  /* 0x0c401f0000067f89 */ /* 0x000ee200000e0000 */
[----:B------:R-:W-:-:S05]  /*a9f0*/  FMUL.FTZ R3, R252, c[0x0][0x23c] ;  /* 0x00008f00fc037a20 */ /* 0x000fca0000410000 */
[----:B------:R-:W-:Y:S02]  /*aa00*/  FSEL R3, R3, RZ, P6 ;  /* 0x000000ff03037208 */ /* 0x000fe40003000000 */
[----:B--2---:R-:W-:-:S03]  /*aa10*/  FMNMX.FTZ R4, R4, R8, !PT ;  /* 0x0000000804047209 */ /* 0x004fc60007810000 */
[--C-:B------:R-:W-:Y:S02]  /*aa20*/  FFMA.FTZ R5, R12, c[0x0][0x23c], -R3.reuse ;  /* 0x00008f000c057a23 */ /* 0x100fe40000010803 */
[----:B------:R-:W2:Y:S02]  /*aa30*/  SHFL.BFLY PT, R8, R4, 0x1, 0x1f ;  /* 0x0c201f0004087f89 */ /* 0x000ea400000e0000 */
[----:B------:R4:W-:Y:S01]  /*aa40*/  MUFU.EX2 R211, R5 ;  /* 0x0000000500d37308 */ /* 0x0009e20000000800 */
[----:B-1----:R-:W-:Y:S02]  /*aa50*/  FMNMX.FTZ R247, R2, R7, !PT ;  /* 0x0000000702f77209 */ /* 0x002fe40007810000 */
[----:B---3--:R-:W-:Y:S01]  /*aa60*/  FMNMX.FTZ R0, R0, R6, !PT ;  /* 0x0000000600007209 */ /* 0x008fe20007810000 */
[--C-:B----4-:R-:W-:Y:S01]  /*aa70*/  FFMA.FTZ R5, R28, c[0x0][0x23c], -R3.reuse ;  /* 0x00008f001c057a23 */ /* 0x110fe20000010803 */
[----:B------:R-:W-:Y:S01]  /*aa80*/  FSETP.NEU.FTZ.AND P5, PT, R247, -INF , PT ;  /* 0xff800000f700780b */ /* 0x000fe20003fbd000 */
[----:B------:R-:W-:-:S02]  /*aa90*/  FFMA.FTZ R2, R18, c[0x0][0x23c], -R3 ;  /* 0x00008f0012027a23 */ /* 0x000fc40000010803 */
[----:B------:R1:W-:Y:S01]  /*aaa0*/  MUFU.EX2 R41, R5 ;  /* 0x0000000500297308 */ /* 0x0003e20000000800 */
[----:B------:R-:W-:-:S05]  /*aab0*/  FMUL.FTZ R28, R247, c[0x0][0x23c] ;  /* 0x00008f00f71c7a20 */ /* 0x000fca0000410000 */
[----:B------:R-:W-:Y:S02]  /*aac0*/  FSEL R28, R28, RZ, P5 ;  /* 0x000000ff1c1c7208 */ /* 0x000fe40002800000 */
[----:B------:R3:W4:Y:S01]  /*aad0*/  MUFU.EX2 R32, R2 ;  /* 0x0000000200207308 */ /* 0x0007220000000800 */
[----:B-1----:R-:W1:Y:S01]  /*aae0*/  SHFL.BFLY PT, R5, R0, 0x1, 0x1f ;  /* 0x0c201f0000057f89 */ /* 0x002e6200000e0000 */
[----:B--2---:R-:W-:Y:S01]  /*aaf0*/  FMNMX.FTZ R246, R4, R8, !PT ;  /* 0x0000000804f67209 */ /* 0x004fe20007810000 */
[----:B---3--:R-:W-:-:S05]  /*ab00*/  FFMA.FTZ R2, R16, c[0x0][0x23c], -R3 ;  /* 0x00008f0010027a23 */ /* 0x008fca0000010803 */
[----:B------:R2:W-:Y:S01]  /*ab10*/  MUFU.EX2 R39, R2 ;  /* 0x0000000200277308 */ /* 0x0005e20000000800 */
[----:B------:R-:W-:Y:S01]  /*ab20*/  FSETP.NEU.FTZ.AND P4, PT, R246, -INF , PT ;  /* 0xff800000f600780b */ /* 0x000fe20003f9d000 */
[----:B--2---:R-:W-:-:S06]  /*ab30*/  FFMA.FTZ R2, R13, c[0x0][0x23c], -R28 ;  /* 0x00008f000d027a23 */ /* 0x004fcc000001081c */
[----:B------:R2:W-:Y:S01]  /*ab40*/  MUFU.EX2 R26, R2 ;  /* 0x00000002001a7308 */ /* 0x0005e20000000800 */
[----:B-1----:R-:W-:Y:S01]  /*ab50*/  FMNMX.FTZ R245, R0, R5, !PT ;  /* 0x0000000500f57209 */ /* 0x002fe20007810000 */
[----:B--2---:R-:W-:Y:S02]  /*ab60*/  FFMA.FTZ R2, R29, c[0x0][0x23c], -R28 ;  /* 0x00008f001d027a23 */ /* 0x004fe4000001081c */
[----:B------:R-:W-:-:S05]  /*ab70*/  FMUL.FTZ R29, R246, c[0x0][0x23c] ;  /* 0x00008f00f61d7a20 */ /* 0x000fca0000410000 */
[----:B------:R-:W-:Y:S02]  /*ab80*/  FSEL R29, R29, RZ, P4 ;  /* 0x000000ff1d1d7208 */ /* 0x000fe40002000000 */
[----:B------:R-:W-:-:S03]  /*ab90*/  FSETP.NEU.FTZ.AND P1, PT, R245, -INF , PT ;  /* 0xff800000f500780b */ /* 0x000fc60003f3d000 */
[--C-:B------:R-:W-:Y:S01]  /*aba0*/  FFMA.FTZ R0, R22, c[0x0][0x23c], -R29.reuse ;  /* 0x00008f0016007a23 */ /* 0x100fe2000001081d */
[----:B----4-:R-:W-:Y:S01]  /*abb0*/  MOV R22, R32 ;  /* 0x0000002000167202 */ /* 0x010fe20000000f00 */
[----:B------:R-:W-:Y:S02]  /*abc0*/  FMUL.FTZ R32, R245, c[0x0][0x23c] ;  /* 0x00008f00f5207a20 */ /* 0x000fe40000410000 */
[----:B------:R1:W-:Y:S03]  /*abd0*/  MUFU.EX2 R40, R0 ;  /* 0x0000000000287308 */ /* 0x0003e60000000800 */
[----:B------:R-:W-:Y:S01]  /*abe0*/  FSEL R32, R32, RZ, P1 ;  /* 0x000000ff20207208 */ /* 0x000fe20000800000 */
[----:B------:R-:W-:Y:S04]  /*abf0*/  STL [R1+0x5c], R25 ;  /* 0x00005c1901007387 */ /* 0x000fe80000100800 */
[----:B------:R2:W-:Y:S01]  /*ac00*/  STL [R1+0x58], R24 ;  /* 0x0000581801007387 */ /* 0x0005e20000100800 */
[----:B-1----:R-:W-:-:S04]  /*ac10*/  FFMA.FTZ R0, R19, c[0x0][0x23c], -R29 ;  /* 0x00008f0013007a23 */ /* 0x002fc8000001081d */
[----:B------:R1:W-:Y:S08]  /*ac20*/  MUFU.EX2 R5, R0 ;  /* 0x0000000000057308 */ /* 0x0003f00000000800 */
[----:B------:R3:W-:Y:S01]  /*ac30*/  MUFU.EX2 R230, R2 ;  /* 0x0000000200e67308 */ /* 0x0007e20000000800 */
[----:B-1----:R-:W-:-:S07]  /*ac40*/  FFMA.FTZ R0, R15, c[0x0][0x23c], -R32 ;  /* 0x00008f000f007a23 */ /* 0x002fce0000010820 */
[----:B--2---:R1:W-:Y:S01]  /*ac50*/  MUFU.EX2 R24, R0 ;  /* 0x0000000000187308 */ /* 0x0043e20000000800 */
[----:B---3--:R-:W-:-:S07]  /*ac60*/  FFMA.FTZ R2, R20, c[0x0][0x23c], -R28 ;  /* 0x00008f0014027a23 */ /* 0x008fce000001081c */
[----:B------:R2:W-:Y:S01]  /*ac70*/  MUFU.EX2 R9, R2 ;  /* 0x0000000200097308 */ /* 0x0005e20000000800 */
[----:B-1----:R-:W-:-:S07]  /*ac80*/  FFMA.FTZ R0, R31, c[0x0][0x23c], -R32 ;  /* 0x00008f001f007a23 */ /* 0x002fce0000010820 */
[----:B------:R1:W-:Y:S01]  /*ac90*/  MUFU.EX2 R6, R0 ;  /* 0x0000000000067308 */ /* 0x0003e20000000800 */
[----:B--2---:R-:W-:Y:S02]  /*aca0*/  FFMA.FTZ R2, R17, c[0x0][0x23c], -R28 ;  /* 0x00008f0011027a23 */ /* 0x004fe4000001081c */
[----:B------:R-:W-:Y:S05]  /*acb0*/  LDSM.16.MT88.4 R16, [R234+0xc000] ;  /* 0x00c00000ea10783b */ /* 0x000fea0000004200 */
[----:B------:R2:W-:Y:S01]  /*acc0*/  MUFU.EX2 R10, R2 ;  /* 0x00000002000a7308 */ /* 0x0005e20000000800 */
[----:B-1----:R-:W-:-:S07]  /*acd0*/  FFMA.FTZ R0, R21, c[0x0][0x23c], -R32 ;  /* 0x00008f0015007a23 */ /* 0x002fce0000010820 */
[----:B------:R1:W-:Y:S01]  /*ace0*/  MUFU.EX2 R20, R0 ;  /* 0x0000000000147308 */ /* 0x0003e20000000800 */
[----:B--2---:R-:W-:Y:S02]  /*acf0*/  FFMA.FTZ R2, R14, c[0x0][0x23c], -R29 ;  /* 0x00008f000e027a23 */ /* 0x004fe4000001081d */
[----:B------:R-:W2:Y:S05]  /*ad00*/  LDSM.16.MT88.4 R12, [R233+0xc000] ;  /* 0x00c00000e90c783b */ /* 0x000eaa0000004200 */
[----:B------:R3:W-:Y:S01]  /*ad10*/  MUFU.EX2 R25, R2 ;  /* 0x0000000200197308 */ /* 0x0007e20000000800 */
[----:B-1----:R-:W-:-:S05]  /*ad20*/  FSEL R0, R247, RZ, P5 ;  /* 0x000000fff7007208 */ /* 0x002fca0002800000 */
[----:B------:R-:W-:Y:S01]  /*ad30*/  FADD.FTZ R4, R167, -R0 ;  /* 0x80000000a7047221 */ /* 0x000fe20000010000 */
[----:B------:R-:W-:Y:S01]  /*ad40*/  FSEL R0, R246, RZ, P4 ;  /* 0x000000fff6007208 */ /* 0x000fe20002000000 */
[----:B---3--:R-:W-:Y:S02]  /*ad50*/  FFMA.FTZ R2, R30, c[0x0][0x23c], -R29 ;  /* 0x00008f001e027a23 */ /* 0x008fe4000001081d */
[----:B------:R-:W-:Y:S02]  /*ad60*/  FMUL.FTZ R30, R4, c[0x0][0x23c] ;  /* 0x00008f00041e7a20 */ /* 0x000fe40000410000 */
[----:B------:R-:W-:Y:S01]  /*ad70*/  FADD.FTZ R4, R166, -R0 ;  /* 0x80000000a6047221 */ /* 0x000fe20000010000 */
[----:B------:R-:W-:Y:S01]  /*ad80*/  FSEL R0, R245, RZ, P1 ;  /* 0x000000fff5007208 */ /* 0x000fe20000800000 */
[----:B------:R1:W3:Y:S04]  /*ad90*/  MUFU.EX2 R11, R2 ;  /* 0x00000002000b7308 */ /* 0x0002e80000000800 */
[----:B------:R-:W-:-:S04]  /*ada0*/  FADD.FTZ R0, R165, -R0 ;  /* 0x80000000a5007221 */ /* 0x000fc80000010000 */
[----:B------:R-:W-:Y:S01]  /*adb0*/  FMUL.FTZ R0, R0, c[0x0][0x23c] ;  /* 0x00008f0000007a20 */ /* 0x000fe20000410000 */
[----:B-1----:R-:W-:-:S05]  /*adc0*/  FSEL R2, R252, RZ, P6 ;  /* 0x000000fffc027208 */ /* 0x002fca0003000000 */
[----:B------:R-:W-:Y:S01]  /*add0*/  FADD.FTZ R2, R168, -R2 ;  /* 0x80000002a8027221 */ /* 0x000fe20000010000 */
[----:B------:R1:W-:Y:S01]  /*ade0*/  MUFU.EX2 R48, R0 ;  /* 0x0000000000307308 */ /* 0x0003e20000000800 */
[----:B------:R-:W-:Y:S02]  /*adf0*/  FMUL.FTZ R4, R4, c[0x0][0x23c] ;  /* 0x00008f0004047a20 */ /* 0x000fe40000410000 */
[----:B------:R-:W-:-:S05]  /*ae00*/  FMUL.FTZ R2, R2, c[0x0][0x23c] ;  /* 0x00008f0002027a20 */ /* 0x000fca0000410000 */
[----:B------:R-:W-:Y:S01]  /*ae10*/  MUFU.EX2 R30, R30 ;  /* 0x0000001e001e7308 */ /* 0x000fe20000000800 */
[----:B-1----:R-:W-:-:S07]  /*ae20*/  FFMA.FTZ R0, R23, c[0x0][0x23c], -R32 ;  /* 0x00008f0017007a23 */ /* 0x002fce0000010820 */
[----:B------:R-:W1:Y:S08]  /*ae30*/  MUFU.EX2 R2, R2 ;  /* 0x0000000200027308 */ /* 0x000e700000000800 */
[----:B------:R-:W4:Y:S08]  /*ae40*/  MUFU.EX2 R31, R4 ;  /* 0x00000004001f7308 */ /* 0x000f300000000800 */
[----:B------:R2:W2:Y:S01]  /*ae50*/  MUFU.EX2 R167, R0 ;  /* 0x0000000000a77308 */ /* 0x0004a20000000800 */
[----:B------:R-:W-:-:S02]  /*ae60*/  MOV R168, R41 ;  /* 0x0000002900a87202 */ /* 0x000fc40000000f00 */
[----:B---3--:R-:W-:Y:S02]  /*ae70*/  MOV R21, R11 ;  /* 0x0000000b00157202 */ /* 0x008fe40000000f00 */
[----:B------:R-:W-:Y:S02]  /*ae80*/  MOV R166, R6 ;  /* 0x0000000600a67202 */ /* 0x000fe40000000f00 */
[----:B------:R-:W-:Y:S02]  /*ae90*/  MOV R165, R5 ;  /* 0x0000000500a57202 */ /* 0x000fe40000000f00 */
[----:B------:R-:W-:Y:S01]  /*aea0*/  MOV R23, R10 ;  /* 0x0000000a00177202 */ /* 0x000fe20000000f00 */
[-C--:B-1----:R-:W-:Y:S01]  /*aeb0*/  FMUL.FTZ R176, R176, R2.reuse ;  /* 0x00000002b0b07220 */ /* 0x082fe20000410000 */
[----:B------:R-:W-:Y:S01]  /*aec0*/  F2FP.BF16.PACK_AB R8, R168, R211 ;  /* 0x000000d3a808723e */ /* 0x000fe200000010ff */
[----:B------:R-:W-:Y:S01]  /*aed0*/  FMUL.FTZ R177, R177, R2 ;  /* 0x00000002b1b17220 */ /* 0x000fe20000410000 */
[----:B--2---:R-:W-:Y:S01]  /*aee0*/  MOV R0, R9 ;  /* 0x0000000900007202 */ /* 0x004fe20000000f00 */
        /* <DEDUP_REMOVED lines=20> */
[----:B------:R-:W-:Y:S01]  /*b030*/  FMUL.FTZ R187, R187, R30 ;  /* 0x0000001ebbbb7220 */ /* 0x000fe20000410000 */
[-C--:B------:R-:W-:Y:S08]  /*b040*/  HMMA.16816.F32.BF16 R176, R8, R12.reuse, R176 ;  /* 0x0000000c08b0723c */ /* 0x080ff000000418b0 */
        /* <DEDUP_REMOVED lines=9> */
[----:B------:R-:W2:Y:S01]  /*b0e0*/  LDL.LU R85, [R1+0x14] ;  /* 0x0000140001557983 */ /* 0x000ea20000300800 */
        /* <DEDUP_REMOVED lines=16> */
[----:B------:R-:W-:Y:S01]  /*b1f0*/  MOV R187, R40 ;  /* 0x0000002800bb7202 */ /* 0x000fe20000000f00 */
[----:B------:R-:W-:Y:S08]  /*b200*/  HMMA.16816.F32.BF16 R64, R4, R18, R76 ;  /* 0x000000120440723c */ /* 0x000ff0000004184c */
[-C--:B------:R-:W-:Y:S08]  /*b210*/  HMMA.16816.F32.BF16 R40, R8, R16.reuse, R68 ;  /* 0x000000100828723c */ /* 0x080ff00000041844 */
[----:B------:R-:W-:Y:S08]  /*b220*/  HMMA.16816.F32.BF16 R68, R4, R16, R72 ;  /* 0x000000100444723c */ /* 0x000ff00000041848 */
        /* <DEDUP_REMOVED lines=31> */
[----:B-1----:R-:W-:Y:S01]  /*b420*/  HMMA.16816.F32.BF16 R100, R8, R16, R100 ;  /* 0x000000100864723c */ /* 0x002fe20000041864 */
[----:B------:R-:W-:Y:S02]  /*b430*/  MOV R184, R167 ;  /* 0x000000a700b87202 */ /* 0x000fe40000000f00 */
[----:B------:R-:W-:Y:S02]  /*b440*/  MOV R78, R39 ;  /* 0x00000027004e7202 */ /* 0x000fe40000000f00 */
[----:B------:R-:W-:-:S02]  /*b450*/  MOV R167, R37 ;  /* 0x0000002500a77202 */ /* 0x000fc40000000f00 */
[----:B------:R-:W-:Y:S01]  /*b460*/  MOV R165, R38 ;  /* 0x0000002600a57202 */ /* 0x000fe20000000f00 */
[----:B------:R-:W-:Y:S01]  /*b470*/  HMMA.16816.F32.BF16 R104, R4, R16, R104 ;  /* 0x000000100468723c */ /* 0x000fe20000041868 */
[----:B------:R-:W-:-:S07]  /*b480*/  MOV R79, R36 ;  /* 0x00000024004f7202 */ /* 0x000fce0000000f00 */
[-C--:B------:R-:W-:Y:S08]  /*b490*/  HMMA.16816.F32.BF16 R108, R4, R18.reuse, R108 ;  /* 0x00000012046c723c */ /* 0x080ff0000004186c */
[----:B------:R-:W-:Y:S01]  /*b4a0*/  HMMA.16816.F32.BF16 R112, R8, R18, R112 ;  /* 0x000000120870723c */ /* 0x000fe20000041870 */
[----:B------:R-:W1:Y:S07]  /*b4b0*/  LDSM.16.MT88.4 R16, [R234+0xe000] ;  /* 0x00e00000ea10783b */ /* 0x000e6e0000004200 */
[C---:B------:R-:W-:Y:S08]  /*b4c0*/  HMMA.16816.F32.BF16 R36, R4.reuse, R12, R88 ;  /* 0x0000000c0424723c */ /* 0x040ff00000041858 */
[-C--:B------:R-:W-:Y:S08]  /*b4d0*/  HMMA.16816.F32.BF16 R92, R4, R14.reuse, R92 ;  /* 0x0000000e045c723c */ /* 0x080ff0000004185c */
[----:B------:R-:W-:Y:S01]  /*b4e0*/  HMMA.16816.F32.BF16 R72, R8, R14, R96 ;  /* 0x0000000e0848723c */ /* 0x000fe20000041860 */
[----:B------:R-:W3:Y:S01]  /*b4f0*/  LDSM.16.MT88.4 R12, [R233+0xe000] ;  /* 0x00e00000e90c783b */ /* 0x000ee20000004200 */
[----:B------:R-:W-:-:S02]  /*b500*/  MOV R87, R187 ;  /* 0x000000bb00577202 */ /* 0x000fc40000000f00 */
[----:B------:R-:W-:Y:S01]  /*b510*/  MOV R187, R0 ;  /* 0x0000000000bb7202 */ /* 0x000fe20000000f00 */
[----:B------:R-:W-:Y:S02]  /*b520*/  FFMA.FTZ R0, R212, c[0x0][0x23c], -R3 ;  /* 0x00008f00d4007a23 */ /* 0x000fe40000010803 */
[-C--:B------:R-:W-:Y:S02]  /*b530*/  FMUL.FTZ R132, R132, R2.reuse ;  /* 0x0000000284847220 */ /* 0x080fe40000410000 */
[----:B------:R4:W-:Y:S01]  /*b540*/  MUFU.EX2 R96, R0 ;  /* 0x0000000000607308 */ /* 0x0009e20000000800 */
[----:B------:R-:W-:Y:S02]  /*b550*/  FMUL.FTZ R133, R133, R2 ;  /* 0x0000000285857220 */ /* 0x000fe40000410000 */
[-C--:B------:R-:W-:Y:S02]  /*b560*/  FMUL.FTZ R134, R134, R30.reuse ;  /* 0x0000001e86867220 */ /* 0x080fe40000410000 */
[----:B------:R-:W-:-:S02]  /*b570*/  FMUL.FTZ R135, R135, R30 ;  /* 0x0000001e87877220 */ /* 0x000fc40000410000 */
[-C--:B------:R-:W-:Y:S02]  /*b580*/  FMUL.FTZ R116, R116, R2.reuse ;  /* 0x0000000274747220 */ /* 0x080fe40000410000 */
[----:B------:R-:W-:Y:S02]  /*b590*/  FMUL.FTZ R117, R117, R2 ;  /* 0x0000000275757220 */ /* 0x000fe40000410000 */
[-C--:B------:R-:W-:Y:S02]  /*b5a0*/  FMUL.FTZ R118, R118, R30.reuse ;  /* 0x0000001e76767220 */ /* 0x080fe40000410000 */
[----:B------:R-:W-:Y:S02]  /*b5b0*/  FMUL.FTZ R119, R119, R30 ;  /* 0x0000001e77777220 */ /* 0x000fe40000410000 */
[----:B----4-:R-:W-:Y:S02]  /*b5c0*/  FFMA.FTZ R0, R204, c[0x0][0x23c], -R3 ;  /* 0x00008f00cc007a23 */ /* 0x010fe40000010803 */
[----:B------:R-:W-:-:S02]  /*b5d0*/  FMUL.FTZ R120, R120, R31 ;  /* 0x0000001f78787220 */ /* 0x000fc40000410000 */
[-C--:B------:R-:W-:Y:S01]  /*b5e0*/  FMUL.FTZ R121, R121, R31.reuse ;  /* 0x0000001f79797220 */ /* 0x080fe20000410000 */
[----:B------:R4:W1:Y:S01]  /*b5f0*/  MUFU.EX2 R84, R0 ;  /* 0x0000000000547308 */ /* 0x0008620000000800 */
        /* <DEDUP_REMOVED lines=10> */
[----:B----4-:R-:W-:Y:S01]  /*b6a0*/  FFMA.FTZ R0, R164, c[0x0][0x23c], -R3 ;  /* 0x00008f00a4007a23 */ /* 0x010fe20000010803 */
[----:B-1----:R-:W-:Y:S03]  /*b6b0*/  HMMA.16816.F32.BF16 R80, R8, R16, R132 ;  /* 0x000000100850723c */ /* 0x002fe60000041884 */
[----:B------:R1:W-:Y:S01]  /*b6c0*/  MUFU.EX2 R134, R0 ;  /* 0x0000000000867308 */ /* 0x0003e20000000800 */
[----:B------:R-:W-:-:S02]  /*b6d0*/  MOV R186, R23 ;  /* 0x0000001700ba7202 */ /* 0x000fc40000000f00 */
[----:B------:R-:W-:Y:S02]  /*b6e0*/  MOV R86, R21 ;  /* 0x0000001500567202 */ /* 0x000fe40000000f00 */
[-C--:B---3--:R-:W-:Y:S01]  /*b6f0*/  HMMA.16816.F32.BF16 R116, R8, R12.reuse, R116 ;  /* 0x0000000c0874723c */ /* 0x088fe20000041874 */
[----:B------:R-:W-:Y:S02]  /*b700*/  MOV R76, R22 ;  /* 0x00000016004c7202 */ /* 0x000fe40000000f00 */
[----:B------:R-:W-:Y:S02]  /*b710*/  MOV R77, R20 ;  /* 0x00000014004d7202 */ /* 0x000fe40000000f00 */
[----:B------:R-:W-:Y:S03]  /*b720*/  LDSM.16.MT88.4 R20, [R235+0xe000] ;  /* 0x00e00000eb14783b */ /* 0x000fe60000004200 */
        /* <DEDUP_REMOVED lines=12> */
[----:B------:R-:W-:Y:S02]  /*b7f0*/  FMUL.FTZ R144, R144, R31 ;  /* 0x0000001f90907220 */ /* 0x000fe40000410000 */
[----:B-1----:R-:W-:-:S05]  /*b800*/  FFMA.FTZ R0, R50, c[0x0][0x23c], -R28 ;  /* 0x00008f0032007a23 */ /* 0x002fca000001081c */
[----:B------:R1:W-:Y:S01]  /*b810*/  MUFU.EX2 R91, R0 ;  /* 0x00000000005b7308 */ /* 0x0003e20000000800 */
[-C--:B------:R-:W-:Y:S02]  /*b820*/  FMUL.FTZ R145, R145, R31.reuse ;  /* 0x0000001f91917220 */ /* 0x080fe40000410000 */
        /* <DEDUP_REMOVED lines=8> */
[-C--:B------:R-:W-:Y:S02]  /*b8b0*/  FMUL.FTZ R192, R192, R2.reuse ;  /* 0x00000002c0c07220 */ /* 0x080fe40000410000 */
[----:B------:R-:W-:Y:S02]  /*b8c0*/  FMUL.FTZ R193, R193, R2 ;  /* 0x00000002c1c17220 */ /* 0x000fe40000410000 */
[----:B------:R-:W-:-:S02]  /*b8d0*/  FMUL.FTZ R194, R194, R30 ;  /* 0x0000001ec2c27220 */ /* 0x000fc40000410000 */
[----:B-1----:R-:W-:Y:S02]  /*b8e0*/  FFMA.FTZ R0, R206, c[0x0][0x23c], -R29 ;  /* 0x00008f00ce007a23 */ /* 0x002fe4000001081d */
[----:B------:R-:W-:Y:S02]  /*b8f0*/  FMUL.FTZ R195, R195, R30 ;  /* 0x0000001ec3c37220 */ /* 0x000fe40000410000 */
[-C--:B------:R-:W-:Y:S01]  /*b900*/  FMUL.FTZ R152, R152, R2.reuse ;  /* 0x0000000298987220 */ /* 0x080fe20000410000 */
[----:B------:R1:W-:Y:S01]  /*b910*/  MUFU.EX2 R133, R0 ;  /* 0x0000000000857308 */ /* 0x0003e20000000800 */
[----:B------:R-:W-:Y:S02]  /*b920*/  FMUL.FTZ R153, R153, R2 ;  /* 0x0000000299997220 */ /* 0x000fe40000410000 */
[-C--:B------:R-:W-:Y:S02]  /*b930*/  FMUL.FTZ R154, R154, R30.reuse ;  /* 0x0000001e9a9a7220 */ /* 0x080fe40000410000 */
[----:B------:R-:W-:-:S02]  /*b940*/  FMUL.FTZ R155, R155, R30 ;  /* 0x0000001e9b9b7220 */ /* 0x000fc40000410000 */
[-C--:B------:R-:W-:Y:S02]  /*b950*/  FMUL.FTZ R136, R136, R31.reuse ;  /* 0x0000001f88887220 */ /* 0x080fe40000410000 */
[-C--:B------:R-:W-:Y:S02]  /*b960*/  FMUL.FTZ R137, R137, R31.reuse ;  /* 0x0000001f89897220 */ /* 0x080fe40000410000 */
[-C--:B------:R-:W-:Y:S02]  /*b970*/  FMUL.FTZ R138, R138, R48.reuse ;  /* 0x000000308a8a7220 */ /* 0x080fe40000410000 */
[----:B------:R-:W-:Y:S02]  /*b980*/  FMUL.FTZ R139, R139, R48 ;  /* 0x000000308b8b7220 */ /* 0x000fe40000410000 */
[----:B------:R-:W-:Y:S02]  /*b990*/  FMUL.FTZ R188, R188, R31 ;  /* 0x0000001fbcbc7220 */ /* 0x000fe40000410000 */
[----:B-1----:R-:W-:-:S02]  /*b9a0*/  FFMA.FTZ R0, R171, c[0x0][0x23c], -R29 ;  /* 0x00008f00ab007a23 */ /* 0x002fc4000001081d */
[-C--:B------:R-:W-:Y:S02]  /*b9b0*/  FMUL.FTZ R189, R189, R31.reuse ;  /* 0x0000001fbdbd7220 */ /* 0x080fe40000410000 */
        /* <DEDUP_REMOVED lines=11> */
[C---:B---3--:R-:W-:Y:S08]  /*ba70*/  HMMA.16816.F32.BF16 R144, R4.reuse, R12, R144 ;  /* 0x0000000c0490723c */ /* 0x048ff00000041890 */
[----:B------:R-:W-:Y:S01]  /*ba80*/  HMMA.16816.F32.BF16 R148, R4, R14, R148 ;  /* 0x0000000e0494723c */ /* 0x000fe20000041894 */
[----:B-1----:R-:W-:-:S07]  /*ba90*/  FFMA.FTZ R0, R214, c[0x0][0x23c], -R32 ;  /* 0x00008f00d6007a23 */ /* 0x002fce0000010820 */
[C---:B------:R-:W-:Y:S08]  /*baa0*/  HMMA.16816.F32.BF16 R192, R8.reuse, R12, R192 ;  /* 0x0000000c08c0723c */ /* 0x040ff000000418c0 */
[----:B------:R-:W-:Y:S01]  /*bab0*/  HMMA.16816.F32.BF16 R152, R8, R14, R152 ;  /* 0x0000000e0898723c */ /* 0x000fe20000041898 */
[----:B------:R-:W1:Y:S07]  /*bac0*/  LDSM.16.MT88.4 R12, [R233+0xc800] ;  /* 0x00c80000e90c783b */ /* 0x000e6e0000004200 */
[C---:B------:R-:W-:Y:S08]  /*bad0*/  HMMA.16816.F32.BF16 R136, R4.reuse, R16, R136 ;  /* 0x000000100488723c */ /* 0x040ff00000041888 */
[C---:B------:R-:W-:Y:S08]  /*bae0*/  HMMA.16816.F32.BF16 R188, R4.reuse, R18, R188 ;  /* 0x0000001204bc723c */ /* 0x040ff000000418bc */
[C---:B------:R-:W-:Y:S08]  /*baf0*/  HMMA.16816.F32.BF16 R196, R4.reuse, R20, R196 ;  /* 0x0000001404c4723c */ /* 0x040ff000000418c4 */
[----:B------:R-:W-:Y:S01]  /*bb00*/  HMMA.16816.F32.BF16 R160, R4, R22, R160 ;  /* 0x0000001604a0723c */ /* 0x000fe200000418a0 */
[----:B------:R3:W4:Y:S01]  /*bb10*/  MUFU.EX2 R4, R0 ;  /* 0x0000000000047308 */ /* 0x0007220000000800 */
[----:B------:R-:W-:-:S02]  /*bb20*/  FMUL.FTZ R140, R140, R2 ;  /* 0x000000028c8c7220 */ /* 0x000fc40000410000 */
[-C--:B------:R-:W-:Y:S02]  /*bb30*/  FMUL.FTZ R141, R141, R2.reuse ;  /* 0x000000028d8d7220 */ /* 0x080fe40000410000 */
[-C--:B------:R-:W-:Y:S02]  /*bb40*/  FMUL.FTZ R156, R156, R2.reuse ;  /* 0x000000029c9c7220 */ /* 0x080fe40000410000 */
[----:B------:R-:W-:Y:S02]  /*bb50*/  FMUL.FTZ R157, R157, R2 ;  /* 0x000000029d9d7220 */ /* 0x000fe40000410000 */
[----:B---3--:R-:W-:-:S04]  /*bb60*/  FFMA.FTZ R0, R207, c[0x0][0x23c], -R32 ;  /* 0x00008f00cf007a23 */ /* 0x008fc80000010820 */
[----:B------:R3:W1:Y:S01]  /*bb70*/  MUFU.EX2 R132, R0 ;  /* 0x0000000000847308 */ /* 0x0006620000000800 */
[-C--:B------:R-:W-:Y:S02]  /*bb80*/  FMUL.FTZ R200, R200, R2.reuse ;  /* 0x00000002c8c87220 */ /* 0x080fe40000410000 */
[-C--:B------:R-:W-:Y:S02]  /*bb90*/  FMUL.FTZ R201, R201, R2.reuse ;  /* 0x00000002c9c97220 */ /* 0x080fe40000410000 */
[----:B--2---:R-:W-:Y:S02]  /*bba0*/  FFMA.FTZ R49, R85, R2, R211 ;  /* 0x0000000255317223 */ /* 0x004fe400000100d3 */
[----:B------:R-:W-:Y:S01]  /*bbb0*/  FFMA.FTZ R2, R51, c[0x0][0x23c], -R29 ;  /* 0x00008f0033027a23 */ /* 0x000fe2000001081d */
[----:B------:R-:W-:Y:S01]  /*bbc0*/  MOV R164, R84 ;  /* 0x0000005400a47202 */ /* 0x000fe20000000f00 */
        /* <DEDUP_REMOVED lines=11> */
[----:B----4-:R-:W-:Y:S01]  /*bc80*/  MOV R207, R4 ;  /* 0x0000000400cf7202 */ /* 0x010fe20000000f00 */
[----:B------:R-:W-:Y:S01]  /*bc90*/  HMMA.16816.F32.BF16 R140, R8, R18, R140 ;  /* 0x00000012088c723c */ /* 0x000fe2000004188c */
[----:B------:R-:W-:Y:S01]  /*bca0*/  F2FP.BF16.PACK_AB R4, R133, R97 ;  /* 0x000000618504723e */ /* 0x000fe200000010ff */
[----:B------:R-:W4:Y:S01]  /*bcb0*/  LDSM.16.MT88.4 R16, [R234+0xc800] ;  /* 0x00c80000ea10783b */ /* 0x000f220000004200 */
[----:B-1----:R-:W-:-:S02]  /*bcc0*/  F2FP.BF16.PACK_AB R5, R132, R207 ;  /* 0x000000cf8405723e */ /* 0x002fc400000010ff */
[----:B---3--:R-:W-:Y:S02]  /*bcd0*/  F2FP.BF16.PACK_AB R6, R85, R89 ;  /* 0x000000595506723e */ /* 0x008fe400000010ff */
[----:B--2---:R-:W-:Y:S01]  /*bce0*/  F2FP.BF16.PACK_AB R7, R84, R88 ;  /* 0x000000585407723e */ /* 0x004fe200000010ff */
[C---:B------:R-:W-:Y:S08]  /*bcf0*/  HMMA.16816.F32.BF16 R156, R8.reuse, R20, R156 ;  /* 0x00000014089c723c */ /* 0x040ff0000004189c */
[----:B------:R-:W-:Y:S01]  /*bd00*/  HMMA.16816.F32.BF16 R200, R8, R22, R200 ;  /* 0x0000001608c8723c */ /* 0x000fe200000418c8 */
[----:B------:R-:W-:Y:S01]  /*bd10*/  MOV R99, R86 ;  /* 0x0000005600637202 */ /* 0x000fe20000000f00 */
[----:B------:R-:W-:Y:S05]  /*bd20*/  LDSM.16.MT88.4 R20, [R234+0xe800] ;  /* 0x00e80000ea14783b */ /* 0x000fea0000004200 */
        /* <DEDUP_REMOVED lines=8> */
[----:B------:R-:W1:Y:S01]  /*bdb0*/  LDSM.16.MT88.4 R12, [R236+0xc800] ;  /* 0x00c80000ec0c783b */ /* 0x000e620000004200 */
[----:B------:R-:W-:-:S02]  /*bdc0*/  MOV R213, R87 ;  /* 0x0000005700d57202 */ /* 0x000fc40000000f00 */
[----:B------:R-:W-:Y:S02]  /*bdd0*/  MOV R87, R76 ;  /* 0x0000004c00577202 */ /* 0x000fe40000000f00 */
[----:B------:R-:W-:Y:S02]  /*bde0*/  MOV R212, R77 ;  /* 0x0000004d00d47202 */ /* 0x000fe40000000f00 */
[----:B------:R-:W-:Y:S01]  /*bdf0*/  MOV R86, R78 ;  /* 0x0000004e00567202 */ /* 0x000fe20000000f00 */
[----:B----4-:R-:W-:Y:S01]  /*be00*/  HMMA.16816.F32.BF16 R68, R4, R16, R68 ;  /* 0x000000100444723c */ /* 0x010fe20000041844 */
[----:B------:R-:W-:-:S07]  /*be10*/  MOV R205, R79 ;  /* 0x0000004f00cd7202 */ /* 0x000fce0000000f00 */
[----:B------:R-:W-:Y:S08]  /*be20*/  HMMA.16816.F32.BF16 R76, R8, R16, R40 ;  /* 0x00000010084c723c */ /* 0x000ff00000041828 */
        /* <DEDUP_REMOVED lines=17> */
[----:B------:R-:W1:Y:S01]  /*bf40*/  LDSM.16.MT88.4 R12, [R235+0xe800] ;  /* 0x00e80000eb0c783b */ /* 0x000e620000004200 */
[----:B------:R-:W-:-:S04]  /*bf50*/  FFMA.FTZ R0, R205, c[0x0][0x23c], -R3 ;  /* 0x00008f00cd007a23 */ /* 0x000fc80000010803 */
[----:B------:R3:W4:Y:S02]  /*bf60*/  MUFU.EX2 R2, R0 ;  /* 0x0000000000027308 */ /* 0x0007240000000800 */
[C---:B------:R-:W-:Y:S08]  /*bf70*/  HMMA.16816.F32.BF16 R136, R4.reuse, R20, R136 ;  /* 0x000000140488723c */ /* 0x040ff00000041888 */
[----:B------:R-:W-:Y:S01]  /*bf80*/  HMMA.16816.F32.BF16 R188, R4, R22, R188 ;  /* 0x0000001604bc723c */ /* 0x000fe200000418bc */
[----:B---3--:R-:W-:-:S07]  /*bf90*/  FFMA.FTZ R0, R227, c[0x0][0x23c], -R3 ;  /* 0x00008f00e3007a23 */ /* 0x008fce0000010803 */
[C---:B--2---:R-:W-:Y:S08]  /*bfa0*/  HMMA.16816.F32.BF16 R144, R4.reuse, R16, R144 ;  /* 0x000000100490723c */ /* 0x044ff00000041890 */
[C---:B------:R-:W-:Y:S08]  /*bfb0*/  HMMA.16816.F32.BF16 R148, R4.reuse, R18, R148 ;  /* 0x000000120494723c */ /* 0x040ff00000041894 */
[C---:B-1----:R-:W-:Y:S08]  /*bfc0*/  HMMA.16816.F32.BF16 R196, R4.reuse, R12, R196 ;  /* 0x0000000c04c4723c */ /* 0x042ff000000418c4 */
[----:B------:R-:W-:Y:S01]  /*bfd0*/  HMMA.16816.F32.BF16 R160, R4, R14, R160 ;  /* 0x0000000e04a0723c */ /* 0x000fe200000418a0 */
[----:B------:R1:W-:Y:S01]  /*bfe0*/  MUFU.EX2 R4, R0 ;  /* 0x0000000000047308 */ /* 0x0003e20000000800 */
[----:B------:R-:W-:-:S02]  /*bff0*/  MOV R169, R213 ;  /* 0x000000d500a97202 */ /* 0x000fc40000000f00 */
[----:B------:R-:W3:Y:S01]  /*c000*/  LDL.LU R213, [R1+0x18] ;  /* 0x0000180001d57983 */ /* 0x000ee20000300800 */
[----:B-1----:R-:W-:-:S04]  /*c010*/  FFMA.FTZ R0, R224, c[0x0][0x23c], -R3 ;  /* 0x00008f00e0007a23 */ /* 0x002fc80000010803 */
[----:B------:R1:W-:Y:S02]  /*c020*/  MUFU.EX2 R5, R0 ;  /* 0x0000000000057308 */ /* 0x0003e40000000800 */
[----:B-1----:R-:W-:-:S06]  /*c030*/  FFMA.FTZ R0, R45, c[0x0][0x23c], -R3 ;  /* 0x00008f002d007a23 */ /* 0x002fcc0000010803 */
[----:B------:R1:W3:Y:S02]  /*c040*/  MUFU.EX2 R6, R0 ;  /* 0x0000000000067308 */ /* 0x0002e40000000800 */
[----:B-1----:R-:W-:-:S06]  /*c050*/  FFMA.FTZ R0, R228, c[0x0][0x23c], -R28 ;  /* 0x00008f00e4007a23 */ /* 0x002fcc000001081c */
[----:B------:R1:W-:Y:S01]  /*c060*/  MUFU.EX2 R227, R0 ;  /* 0x0000000000e37308 */ /* 0x0003e20000000800 */
[----:B------:R-:W-:Y:S01]  /*c070*/  MOV R205, R230 ;  /* 0x000000e600cd7202 */ /* 0x000fe20000000f00 */
[----:B-1----:R-:W-:-:S06]  /*c080*/  FFMA.FTZ R0, R229, c[0x0][0x23c], -R28 ;  /* 0x00008f00e5007a23 */ /* 0x002fcc000001081c */
[----:B------:R1:W1:Y:S02]  /*c090*/  MUFU.EX2 R228, R0 ;  /* 0x0000000000e47308 */ /* 0x0002640000000800 */
[----:B-1----:R-:W-:-:S06]  /*c0a0*/  FFMA.FTZ R0, R225, c[0x0][0x23c], -R28 ;  /* 0x00008f00e1007a23 */ /* 0x002fcc000001081c */
[----:B------:R1:W-:Y:S02]  /*c0b0*/  MUFU.EX2 R229, R0 ;  /* 0x0000000000e57308 */ /* 0x0003e40000000800 */
[----:B-1----:R-:W-:-:S06]  /*c0c0*/  FFMA.FTZ R0, R47, c[0x0][0x23c], -R28 ;  /* 0x00008f002f007a23 */ /* 0x002fcc000001081c */
[----:B------:R1:W1:Y:S02]  /*c0d0*/  MUFU.EX2 R230, R0 ;  /* 0x0000000000e67308 */ /* 0x0002640000000800 */
[--C-:B-1----:R-:W-:Y:S02]  /*c0e0*/  FFMA.FTZ R0, R27, c[0x0][0x23c], -R29.reuse ;  /* 0x00008f001b007a23 */ /* 0x102fe4000001081d */
[----:B------:R1:W5:Y:S04]  /*c0f0*/  LDL.LU R27, [R1+0x64] ;  /* 0x00006400011b7983 */ /* 0x0003680000300800 */
[----:B------:R-:W2:Y:S01]  /*c100*/  LDL.LU R50, [R1+0x1c] ;  /* 0x00001c0001327983 */ /* 0x000ea20000300800 */
[----:B------:R4:W-:Y:S01]  /*c110*/  MUFU.EX2 R215, R0 ;  /* 0x0000000000d77308 */ /* 0x0009e20000000800 */
[C---:B------:R-:W-:Y:S08]  /*c120*/  HMMA.16816.F32.BF16 R192, R8.reuse, R16, R192 ;  /* 0x0000001008c0723c */ /* 0x040ff000000418c0 */
[----:B------:R-:W-:Y:S01]  /*c130*/  HMMA.16816.F32.BF16 R152, R8, R18, R152 ;  /* 0x000000120898723c */ /* 0x000fe20000041898 */
[----:B------:R-:W-:Y:S01]  /*c140*/  LDSM.16.MT88.4 R16, [R234+0xd000] ;  /* 0x00d00000ea10783b */ /* 0x000fe20000004200 */
[----:B----4-:R-:W-:-:S04]  /*c150*/  FFMA.FTZ R0, R231, c[0x0][0x23c], -R29 ;  /* 0x00008f00e7007a23 */ /* 0x010fc8000001081d */
[----:B------:R4:W1:Y:S02]  /*c160*/  MUFU.EX2 R224, R0 ;  /* 0x0000000000e07308 */ /* 0x0008640000000800 */
[C---:B------:R-:W-:Y:S08]  /*c170*/  HMMA.16816.F32.BF16 R80, R8.reuse, R20, R80 ;  /* 0x000000140850723c */ /* 0x040ff00000041850 */
[----:B------:R-:W-:Y:S01]  /*c180*/  HMMA.16816.F32.BF16 R140, R8, R22, R140 ;  /* 0x00000016088c723c */ /* 0x000fe2000004188c */
[----:B------:R-:W1:Y:S01]  /*c190*/  LDSM.16.MT88.4 R20, [R233+0xd000] ;  /* 0x00d00000e914783b */ /* 0x000e620000004200 */
[----:B----4-:R-:W-:-:S06]  /*c1a0*/  FFMA.FTZ R0, R226, c[0x0][0x23c], -R29 ;  /* 0x00008f00e2007a23 */ /* 0x010fcc000001081d */
[C---:B------:R-:W-:Y:S01]  /*c1b0*/  HMMA.16816.F32.BF16 R156, R8.reuse, R12, R156 ;  /* 0x0000000c089c723c */ /* 0x040fe2000004189c */
[----:B------:R4:W-:Y:S07]  /*c1c0*/  MUFU.EX2 R225, R0 ;  /* 0x0000000000e17308 */ /* 0x0009ee0000000800 */
[----:B------:R-:W-:Y:S01]  /*c1d0*/  HMMA.16816.F32.BF16 R200, R8, R14, R200 ;  /* 0x0000000e08c8723c */ /* 0x000fe200000418c8 */
[----:B------:R-:W1:Y:S01]  /*c1e0*/  LDSM.16.MT88.4 R12, [R236+0xd000] ;  /* 0x00d00000ec0c783b */ /* 0x000e620000004200 */
[----:B----4-:R-:W-:-:S04]  /*c1f0*/  FFMA.FTZ R0, R221, c[0x0][0x23c], -R29 ;  /* 0x00008f00dd007a23 */ /* 0x010fc8000001081d */
[----:B------:R4:W1:Y:S01]  /*c200*/  MUFU.EX2 R221, R0 ;  /* 0x0000000000dd7308 */ /* 0x0008620000000800 */
[----:B------:R-:W-:Y:S01]  /*c210*/  FFMA.FTZ R45, R220, c[0x0][0x23c], -R3 ;  /* 0x00008f00dc2d7a23 */ /* 0x000fe20000010803 */
[----:B------:R-:W-:Y:S01]  /*c220*/  MOV R220, R2 ;  /* 0x0000000200dc7202 */ /* 0x000fe20000000f00 */
[--C-:B------:R-:W-:Y:S02]  /*c230*/  FFMA.FTZ R2, R223, c[0x0][0x23c], -R32.reuse ;  /* 0x00008f00df027a23 */ /* 0x100fe40000010820 */
[----:B----4-:R-:W-:-:S04]  /*c240*/  FFMA.FTZ R0, R250, c[0x0][0x23c], -R32 ;  /* 0x00008f00fa007a23 */ /* 0x010fc80000010820 */
[----:B------:R4:W-:Y:S01]  /*c250*/  MUFU.EX2 R214, R0 ;  /* 0x0000000000d67308 */ /* 0x0009e20000000800 */
[----:B------:R-:W-:Y:S01]  /*c260*/  MOV R206, R212 ;  /* 0x000000d400ce7202 */ /* 0x000fe20000000f00 */
[----:B----4-:R-:W-:-:S06]  /*c270*/  FFMA.FTZ R0, R251, c[0x0][0x23c], -R32 ;  /* 0x00008f00fb007a23 */ /* 0x010fcc0000010820 */
[----:B------:R4:W-:Y:S01]  /*c280*/  MUFU.EX2 R212, R2 ;  /* 0x0000000200d47308 */ /* 0x0009e20000000800 */
[----:B---3--:R-:W-:Y:S02]  /*c290*/  MOV R231, R6 ;  /* 0x0000000600e77202 */ /* 0x008fe40000000f00 */
[----:B------:R-:W-:Y:S02]  /*c2a0*/  MOV R226, R5 ;  /* 0x0000000500e27202 */ /* 0x000fe40000000f00 */
[----:B------:R-:W-:Y:S02]  /*c2b0*/  MOV R250, R4 ;  /* 0x0000000400fa7202 */ /* 0x000fe40000000f00 */
[----:B------:R-:W-:Y:S02]  /*c2c0*/  F2FP.BF16.PACK_AB R9, R228, R227 ;  /* 0x000000e3e409723e */ /* 0x000fe400000010ff */
[----:B------:R-:W-:Y:S02]  /*c2d0*/  F2FP.BF16.PACK_AB R8, R250, R220 ;  /* 0x000000dcfa08723e */ /* 0x000fe400000010ff */
[----:B------:R-:W-:-:S02]  /*c2e0*/  F2FP.BF16.PACK_AB R10, R231, R226 ;  /* 0x000000e2e70a723e */ /* 0x000fc400000010ff */
[----:B------:R-:W-:Y:S01]  /*c2f0*/  F2FP.BF16.PACK_AB R11, R230, R229 ;  /* 0x000000e5e60b723e */ /* 0x000fe200000010ff */
[--C-:B------:R-:W-:Y:S01]  /*c300*/  FFMA.FTZ R43, R34, c[0x0][0x23c], -R3.reuse ;  /* 0x00008f00222b7a23 */ /* 0x100fe20000010803 */
[----:B-1----:R-:W-:Y:S01]  /*c310*/  F2FP.BF16.PACK_AB R4, R224, R215 ;  /* 0x000000d7e004723e */ /* 0x002fe200000010ff */
[--C-:B------:R-:W-:Y:S01]  /*c320*/  FFMA.FTZ R34, R46, c[0x0][0x23c], -R28.reuse ;  /* 0x00008f002e227a23 */ /* 0x100fe2000001081c */
[----:B------:R-:W-:Y:S02]  /*c330*/  F2FP.BF16.PACK_AB R6, R221, R225 ;  /* 0x000000e1dd06723e */ /* 0x000fe400000010ff */
[----:B------:R-:W-:Y:S01]  /*c340*/  MOV R51, R86 ;  /* 0x0000005600337202 */ /* 0x000fe20000000f00 */
[--C-:B------:R-:W-:Y:S01]  /*c350*/  FFMA.FTZ R44, R216, c[0x0][0x23c], -R3.reuse ;  /* 0x00008f00d82c7a23 */ /* 0x100fe20000010803 */
[----:B------:R-:W-:Y:S01]  /*c360*/  MOV R86, R168 ;  /* 0x000000a800567202 */ /* 0x000fe20000000f00 */
[----:B------:R-:W-:Y:S02]  /*c370*/  FFMA.FTZ R42, R33, c[0x0][0x23c], -R3 ;  /* 0x00008f00212a7a23 */ /* 0x000fe40000010803 */
[--C-:B----4-:R-:W-:Y:S01]  /*c380*/  FFMA.FTZ R2, R219, c[0x0][0x23c], -R29.reuse ;  /* 0x00008f00db027a23 */ /* 0x110fe2000001081d */
[----:B------:R-:W-:Y:S01]  /*c390*/  MOV R219, R134 ;  /* 0x0000008600db7202 */ /* 0x000fe20000000f00 */
[--C-:B------:R-:W-:Y:S01]  /*c3a0*/  FFMA.FTZ R3, R249, c[0x0][0x23c], -R29.reuse ;  /* 0x00008f00f9037a23 */ /* 0x100fe2000001081d */
[----:B------:R-:W-:Y:S01]  /*c3b0*/  MOV R249, R135 ;  /* 0x0000008700f97202 */ /* 0x000fe20000000f00 */
[--C-:B------:R-:W-:Y:S01]  /*c3c0*/  FFMA.FTZ R41, R222, c[0x0][0x23c], -R28.reuse ;  /* 0x00008f00de297a23 */ /* 0x100fe2000001081c */
[----:B------:R-:W-:Y:S01]  /*c3d0*/  MOV R134, R167 ;  /* 0x000000a700867202 */ /* 0x000fe20000000f00 */
[--C-:B------:R-:W-:Y:S01]  /*c3e0*/  FFMA.FTZ R40, R217, c[0x0][0x23c], -R28.reuse ;  /* 0x00008f00d9287a23 */ /* 0x100fe2000001081c */
[----:B------:R-:W-:Y:S01]  /*c3f0*/  MOV R223, R89 ;  /* 0x0000005900df7202 */ /* 0x000fe20000000f00 */
[----:B------:R-:W-:Y:S01]  /*c400*/  FFMA.FTZ R33, R35, c[0x0][0x23c], -R28 ;  /* 0x00008f0023217a23 */ /* 0x000fe2000001081c */
[----:B------:R-:W-:Y:S01]  /*c410*/  MOV R217, R90 ;  /* 0x0000005a00d97202 */ /* 0x000fe20000000f00 */
[----:B------:R-:W-:Y:S01]  /*c420*/  FFMA.FTZ R35, R208, c[0x0][0x23c], -R29 ;  /* 0x00008f00d0237a23 */ /* 0x000fe2000001081d */
[----:B------:R-:W-:Y:S01]  /*c430*/  MOV R222, R91 ;  /* 0x0000005b00de7202 */ /* 0x000fe20000000f00 */
[----:B------:R-:W-:-:S02]  /*c440*/  FFMA.FTZ R47, R213, R30, R26 ;  /* 0x0000001ed52f7223 */ /* 0x000fc4000001001a */
[----:B------:R1:W3:Y:S01]  /*c450*/  MUFU.EX2 R213, R0 ;  /* 0x0000000000d57308 */ /* 0x0002e20000000800 */
[----:B------:R-:W-:Y:S01]  /*c460*/  MOV R251, R85 ;  /* 0x0000005500fb7202 */ /* 0x000fe20000000f00 */
[----:B------:R-:W-:Y:S01]  /*c470*/  HMMA.16816.F32.BF16 R176, R8, R20, R176 ;  /* 0x0000001408b0723c */ /* 0x000fe200000418b0 */
[----:B------:R-:W-:Y:S01]  /*c480*/  MOV R216, R84 ;  /* 0x0000005400d87202 */ /* 0x000fe20000000f00 */
[----:B------:R4:W5:Y:S01]  /*c490*/  LDL.LU R26, [R1+0x60] ;  /* 0x00006000011a7983 */ /* 0x0009620000300800 */
[----:B-1----:R-:W-:-:S04]  /*c4a0*/  FFMA.FTZ R0, R248, c[0x0][0x23c], -R32 ;  /* 0x00008f00f8007a23 */ /* 0x002fc80000010820 */
[----:B------:R-:W1:Y:S01]  /*c4b0*/  MUFU.EX2 R211, R0 ;  /* 0x0000000000d37308 */ /* 0x000e620000000800 */
[----:B---3--:R-:W-:Y:S01]  /*c4c0*/  F2FP.BF16.PACK_AB R5, R213, R214 ;  /* 0x000000d6d505723e */ /* 0x008fe200000010ff */
[----:B------:R-:W-:Y:S01]  /*c4d0*/  HMMA.16816.F32.BF16 R52, R8, R22, R52 ;  /* 0x000000160834723c */ /* 0x000fe20000041834 */
[----:B------:R-:W-:Y:S02]  /*c4e0*/  MOV R248, R88 ;  /* 0x0000005800f87202 */ /* 0x000fe40000000f00 */
[----:B------:R-:W-:Y:S02]  /*c4f0*/  MOV R135, R86 ;  /* 0x0000005600877202 */ /* 0x000fe40000000f00 */
[----:B-1----:R-:W-:Y:S01]  /*c500*/  F2FP.BF16.PACK_AB R7, R212, R211 ;  /* 0x000000d3d407723e */ /* 0x002fe200000010ff */
[----:B------:R-:W-:Y:S01]  /*c510*/  FFMA.FTZ R0, R218, c[0x0][0x23c], -R29 ;  /* 0x00008f00da007a23 */ /* 0x000fe2000001081d */
[----:B------:R-:W-:Y:S02]  /*c520*/  MOV R218, R132 ;  /* 0x0000008400da7202 */ /* 0x000fe40000000f00 */
[----:B------:R-:W-:-:S03]  /*c530*/  MOV R132, R165 ;  /* 0x000000a500847202 */ /* 0x000fc60000000f00 */
[C---:B------:R-:W-:Y:S08]  /*c540*/  HMMA.16816.F32.BF16 R172, R4.reuse, R20, R172 ;  /* 0x0000001404ac723c */ /* 0x040ff000000418ac */
[C---:B------:R-:W-:Y:S01]  /*c550*/  HMMA.16816.F32.BF16 R180, R4.reuse, R22, R180 ;  /* 0x0000001604b4723c */ /* 0x040fe200000418b4 */
[----:B------:R-:W-:Y:S07]  /*c560*/  LDSM.16.MT88.4 R20, [R233+0xf000] ;  /* 0x00f00000e914783b */ /* 0x000fee0000004200 */
[C---:B------:R-:W-:Y:S08]  /*c570*/  HMMA.16816.F32.BF16 R68, R4.reuse, R16, R68 ;  /* 0x000000100444723c */ /* 0x040ff00000041844 */
[C---:B------:R-:W-:Y:S08]  /*c580*/  HMMA.16816.F32.BF16 R64, R4.reuse, R18, R64 ;  /* 0x000000120440723c */ /* 0x040ff00000041840 */
[C---:B------:R-:W-:Y:S01]  /*c590*/  HMMA.16816.F32.BF16 R88, R4.reuse, R12, R36 ;  /* 0x0000000c0458723c */ /* 0x040fe20000041824 */
[----:B------:R-:W-:Y:S07]  /*c5a0*/  LDSM.16.MT88.4 R36, [R235+0xf000] ;  /* 0x00f00000eb24783b */ /* 0x000fee0000004200 */
[----:B------:R-:W-:Y:S01]  /*c5b0*/  HMMA.16816.F32.BF16 R92, R4, R14, R92 ;  /* 0x0000000e045c723c */ /* 0x000fe2000004185c */
[----:B--2---:R-:W-:Y:S01]  /*c5c0*/  FFMA.FTZ R46, R50, R31, R25 ;  /* 0x0000001f322e7223 */ /* 0x004fe20000010019 */
[----:B------:R-:W-:Y:S01]  /*c5d0*/  MOV R50, R169 ;  /* 0x000000a900327202 */ /* 0x000fe20000000f00 */
[----:B------:R-:W1:Y:S05]  /*c5e0*/  LDSM.16.MT88.4 R28, [R235+0xd000] ;  /* 0x00d00000eb1c783b */ /* 0x000e6a0000004200 */
[----:B------:R-:W-:Y:S01]  /*c5f0*/  HMMA.16816.F32.BF16 R168, R8, R16, R76 ;  /* 0x0000001008a8723c */ /* 0x000fe2000004184c */
[----:B------:R4:W5:Y:S06]  /*c600*/  LDL.LU R25, [R1+0x5c] ;  /* 0x00005c0001197983 */ /* 0x00096c0000300800 */
[----:B------:R-:W-:-:S02]  /*c610*/  MOV R76, R133 ;  /* 0x00000085004c7202 */ /* 0x000fc40000000f00 */
[----:B------:R-:W-:Y:S02]  /*c620*/  MOV R78, R164 ;  /* 0x000000a4004e7202 */ /* 0x000fe40000000f00 */
[----:B------:R-:W-:Y:S02]  /*c630*/  MOV R77, R204 ;  /* 0x000000cc004d7202 */ /* 0x000fe40000000f00 */
[----:B------:R-:W-:Y:S02]  /*c640*/  MOV R133, R166 ;  /* 0x000000a600857202 */ /* 0x000fe40000000f00 */
[----:B------:R-:W-:Y:S01]  /*c650*/  MOV R204, R87 ;  /* 0x0000005700cc7202 */ /* 0x000fe20000000f00 */
[C---:B------:R-:W-:Y:S01]  /*c660*/  HMMA.16816.F32.BF16 R164, R8.reuse, R18, R60 ;  /* 0x0000001208a4723c */ /* 0x040fe2000004183c */
[----:B------:R-:W2:Y:S07]  /*c670*/  LDSM.16.MT88.4 R16, [R234+0xf000] ;  /* 0x00f00000ea10783b */ /* 0x000eae0000004200 */
[C---:B------:R-:W-:Y:S08]  /*c680*/  HMMA.16816.F32.BF16 R84, R8.reuse, R12, R56 ;  /* 0x0000000c0854723c */ /* 0x040ff00000041838 */
[----:B------:R-:W-:Y:S01]  /*c690*/  HMMA.16816.F32.BF16 R60, R8, R14, R72 ;  /* 0x0000000e083c723c */ /* 0x000fe20000041848 */
[----:B------:R-:W3:Y:S07]  /*c6a0*/  LDSM.16.MT88.4 R12, [R236+0xf000] ;  /* 0x00f00000ec0c783b */ /* 0x000eee0000004200 */
[C---:B-1----:R-:W-:Y:S08]  /*c6b0*/  HMMA.16816.F32.BF16 R104, R4.reuse, R28, R104 ;  /* 0x0000001c0468723c */ /* 0x042ff00000041868 */
[C---:B------:R-:W-:Y:S08]  /*c6c0*/  HMMA.16816.F32.BF16 R108, R4.reuse, R30, R108 ;  /* 0x0000001e046c723c */ /* 0x040ff0000004186c */
[C---:B------:R-:W-:Y:S08]  /*c6d0*/  HMMA.16816.F32.BF16 R120, R4.reuse, R20, R120 ;  /* 0x000000140478723c */ /* 0x040ff00000041878 */
[C---:B------:R-:W-:Y:S08]  /*c6e0*/  HMMA.16816.F32.BF16 R124, R4.reuse, R22, R124 ;  /* 0x00000016047c723c */ /* 0x040ff0000004187c */
[C---:B--2---:R-:W-:Y:S08]  /*c6f0*/  HMMA.16816.F32.BF16 R136, R4.reuse, R16, R136 ;  /* 0x000000100488723c */ /* 0x044ff00000041888 */
[C---:B------:R-:W-:Y:S08]  /*c700*/  HMMA.16816.F32.BF16 R188, R4.reuse, R18, R188 ;  /* 0x0000001204bc723c */ /* 0x040ff000000418bc */
[C---:B---3--:R-:W-:Y:S08]  /*c710*/  HMMA.16816.F32.BF16 R144, R4.reuse, R12, R144 ;  /* 0x0000000c0490723c */ /* 0x048ff00000041890 */
[C---:B------:R-:W-:Y:S08]  /*c720*/  HMMA.16816.F32.BF16 R148, R4.reuse, R14, R148 ;  /* 0x0000000e0494723c */ /* 0x040ff00000041894 */
[C---:B------:R-:W-:Y:S08]  /*c730*/  HMMA.16816.F32.BF16 R196, R4.reuse, R36, R196 ;  /* 0x0000002404c4723c */ /* 0x040ff000000418c4 */
[----:B------:R-:W-:Y:S01]  /*c740*/  HMMA.16816.F32.BF16 R56, R4, R38, R160 ;  /* 0x000000260438723c */ /* 0x000fe200000418a0 */
[----:B------:R-:W2:Y:S06]  /*c750*/  LDL.LU R6, [R1+0x20] ;  /* 0x0000200001067983 */ /* 0x000eac0000300800 */
[----:B------:R-:W-:Y:S01]  /*c760*/  MOV R7, R132 ;  /* 0x0000008400077202 */ /* 0x000fe20000000f00 */
[----:B------:R-:W-:Y:S01]  /*c770*/  HMMA.16816.F32.BF16 R100, R8, R28, R100 ;  /* 0x0000001c0864723c */ /* 0x000fe20000041864 */
[----:B------:R-:W-:-:S02]  /*c780*/  MOV R162, R134 ;  /* 0x0000008600a27202 */ /* 0x000fc40000000f00 */
[----:B------:R-:W-:Y:S01]  /*c790*/  MOV R163, R135 ;  /* 0x0000008700a37202 */ /* 0x000fe20000000f00 */
[----:B------:R-:W-:Y:S01]  /*c7a0*/  MUFU.EX2 R208, R42 ;  /* 0x0000002a00d07308 */ /* 0x000fe20000000800 */
[----:B------:R-:W-:-:S03]  /*c7b0*/  MOV R74, R206 ;  /* 0x000000ce004a7202 */ /* 0x000fc60000000f00 */
[----:B------:R-:W-:Y:S01]  /*c7c0*/  HMMA.16816.F32.BF16 R28, R8, R30, R112 ;  /* 0x0000001e081c723c */ /* 0x000fe20000041870 */
[----:B------:R-:W-:-:S03]  /*c7d0*/  MOV R72, R205 ;  /* 0x000000cd00487202 */ /* 0x000fc60000000f00 */
[----:B------:R-:W-:Y:S03]  /*c7e0*/  MUFU.EX2 R206, R44 ;  /* 0x0000002c00ce7308 */ /* 0x000fe60000000800 */
[----:B------:R-:W-:Y:S02]  /*c7f0*/  MOV R115, R7 ;  /* 0x0000000700737202 */ /* 0x000fe40000000f00 */
[----:B------:R-:W-:Y:S02]  /*c800*/  MOV R4, R162 ;  /* 0x000000a200047202 */ /* 0x000fe40000000f00 */
[----:B------:R-:W-:Y:S01]  /*c810*/  MOV R5, R163 ;  /* 0x000000a300057202 */ /* 0x000fe20000000f00 */
[----:B------:R-:W-:Y:S01]  /*c820*/  MUFU.EX2 R44, R2 ;  /* 0x00000002002c7308 */ /* 0x000fe20000000800 */
[----:B------:R-:W-:Y:S02]  /*c830*/  MOV R75, R51 ;  /* 0x00000033004b7202 */ /* 0x000fe40000000f00 */
[----:B------:R-:W-:-:S02]  /*c840*/  MOV R7, R99 ;  /* 0x0000006300077202 */ /* 0x000fc40000000f00 */
[----:B------:R-:W-:-:S03]  /*c850*/  MOV R79, R207 ;  /* 0x000000cf004f7202 */ /* 0x000fc60000000f00 */
[----:B------:R1:W-:Y:S01]  /*c860*/  MUFU.EX2 R42, R0 ;  /* 0x00000000002a7308 */ /* 0x0003e20000000800 */
[----:B------:R-:W-:Y:S02]  /*c870*/  MOV R73, R50 ;  /* 0x0000003200497202 */ /* 0x000fe40000000f00 */
[----:B------:R-:W-:-:S05]  /*c880*/  MOV R162, R187 ;  /* 0x000000bb00a27202 */ /* 0x000fca0000000f00 */
[----:B------:R-:W-:Y:S01]  /*c890*/  MUFU.EX2 R51, R41 ;  /* 0x0000002900337308 */ /* 0x000fe20000000800 */
[----:B------:R-:W-:Y:S01]  /*c8a0*/  MOV R163, R73 ;  /* 0x0000004900a37202 */ /* 0x000fe20000000f00 */
[----:B-1----:R-:W-:-:S06]  /*c8b0*/  FFMA.FTZ R0, R115, c[0x0][0x23c], -R32 ;  /* 0x00008f0073007a23 */ /* 0x002fcc0000010820 */
[----:B------:R-:W-:Y:S01]  /*c8c0*/  MUFU.EX2 R207, R43 ;  /* 0x0000002b00cf7308 */ /* 0x000fe20000000800 */
[----:B------:R-:W-:Y:S01]  /*c8d0*/  MOV R161, R204 ;  /* 0x000000cc00a17202 */ /* 0x000fe20000000f00 */
[C---:B------:R-:W-:Y:S06]  /*c8e0*/  HMMA.16816.F32.BF16 R156, R8.reuse, R36, R156 ;  /* 0x00000024089c723c */ /* 0x040fec000004189c */
[----:B------:R-:W-:Y:S08]  /*c8f0*/  MUFU.EX2 R41, R35 ;  /* 0x0000002300297308 */ /* 0x000ff00000000800 */
[----:B------:R-:W-:Y:S08]  /*c900*/  MUFU.EX2 R50, R34 ;  /* 0x0000002200327308 */ /* 0x000ff00000000800 */
[----:B------:R-:W-:Y:S01]  /*c910*/  MUFU.EX2 R205, R45 ;  /* 0x0000002d00cd7308 */ /* 0x000fe20000000800 */
[----:B------:R-:W-:Y:S01]  /*c920*/  MOV R160, R133 ;  /* 0x0000008500a07202 */ /* 0x000fe20000000f00 */
[----:B------:R-:W-:Y:S01]  /*c930*/  HMMA.16816.F32.BF16 R116, R8, R20, R116 ;  /* 0x000000140874723c */ /* 0x000fe20000041874 */
[----:B------:R-:W-:Y:S01]  /*c940*/  MOV R73, R75 ;  /* 0x0000004b00497202 */ /* 0x000fe20000000f00 */
[----:B------:R-:W-:Y:S04]  /*c950*/  LDSM.16.MT88.4 R112, [R235+0xd800] ;  /* 0x00d80000eb70783b */ /* 0x000fe80000004200 */
[----:B------:R1:W-:Y:S08]  /*c960*/  MUFU.EX2 R43, R3 ;  /* 0x00000003002b7308 */ /* 0x0003f00000000800 */
[----:B------:R3:W-:Y:S01]  /*c970*/  MUFU.EX2 R35, R0 ;  /* 0x0000000000237308 */ /* 0x0007e20000000800 */
[----:B-1----:R-:W-:-:S02]  /*c980*/  FADD.FTZ R3, R5, R49 ;  /* 0x0000003105037221 */ /* 0x002fc40000010000 */
[----:B------:R-:W-:-:S05]  /*c990*/  FADD.FTZ R5, R7, R46 ;  /* 0x0000002e07057221 */ /* 0x000fca0000010000 */
[----:B------:R1:W-:Y:S01]  /*c9a0*/  MUFU.EX2 R204, R33 ;  /* 0x0000002100cc7308 */ /* 0x0003e20000000800 */
[----:B---3--:R-:W-:Y:S02]  /*c9b0*/  FFMA.FTZ R0, R4, c[0x0][0x23c], -R32 ;  /* 0x00008f0004007a23 */ /* 0x008fe40000010820 */
[----:B-1----:R-:W-:-:S05]  /*c9c0*/  FADD.FTZ R33, R163, R5 ;  /* 0x00000005a3217221 */ /* 0x002fca0000010000 */
[----:B------:R1:W3:Y:S08]  /*c9d0*/  MUFU.EX2 R36, R0 ;  /* 0x0000000000247308 */ /* 0x0002f00000000800 */
[----:B------:R-:W-:Y:S01]  /*c9e0*/  MUFU.EX2 R45, R40 ;  /* 0x00000028002d7308 */ /* 0x000fe20000000800 */
[----:B-1----:R-:W-:-:S07]  /*c9f0*/  FFMA.FTZ R0, R210, c[0x0][0x23c], -R32 ;  /* 0x00008f00d2007a23 */ /* 0x002fce0000010820 */
[----:B------:R1:W-:Y:S01]  /*ca00*/  MUFU.EX2 R40, R0 ;  /* 0x0000000000287308 */ /* 0x0003e20000000800 */
[----:B------:R-:W-:Y:S01]  /*ca10*/  MOV R75, R77 ;  /* 0x0000004d004b7202 */ /* 0x000fe20000000f00 */
[----:B-1----:R-:W-:-:S06]  /*ca20*/  FFMA.FTZ R0, R209, c[0x0][0x23c], -R32 ;  /* 0x00008f00d1007a23 */ /* 0x002fcc0000010820 */
[----:B------:R1:W1:Y:S01]  /*ca30*/  MUFU.EX2 R37, R0 ;  /* 0x0000000000257308 */ /* 0x0002620000000800 */
[----:B------:R-:W-:Y:S01]  /*ca40*/  MOV R77, R79 ;  /* 0x0000004f004d7202 */ /* 0x000fe20000000f00 */
[----:B------:R-:W-:Y:S01]  /*ca50*/  HMMA.16816.F32.BF16 R132, R8, R16, R80 ;  /* 0x000000100884723c */ /* 0x000fe20000041850 */
[----:B------:R-:W-:Y:S01]  /*ca60*/  MOV R79, R98 ;  /* 0x00000062004f7202 */ /* 0x000fe20000000f00 */
[----:B------:R-:W-:Y:S01]  /*ca70*/  LDSM.16.MT88.4 R80, [R234+0xd800] ;  /* 0x00d80000ea50783b */ /* 0x000fe20000004200 */
[----:B------:R-:W-:Y:S02]  /*ca80*/  MOV R99, R186 ;  /* 0x000000ba00637202 */ /* 0x000fe40000000f00 */
[----:B------:R-:W-:-:S03]  /*ca90*/  MOV R98, R185 ;  /* 0x000000b900627202 */ /* 0x000fc60000000f00 */
[----:B------:R-:W-:Y:S01]  /*caa0*/  HMMA.16816.F32.BF16 R192, R8, R12, R192 ;  /* 0x0000000c08c0723c */ /* 0x000fe200000418c0 */
[----:B-1----:R-:W-:-:S07]  /*cab0*/  FADD.FTZ R0, R161, R3 ;  /* 0x00000003a1007221 */ /* 0x002fce0000010000 */
[C---:B------:R-:W-:Y:S01]  /*cac0*/  HMMA.16816.F32.BF16 R20, R8.reuse, R22, R128 ;  /* 0x000000160814723c */ /* 0x040fe20000041880 */
[----:B---3--:R-:W-:Y:S01]  /*cad0*/  F2FP.BF16.PACK_AB R161, R36, R35 ;  /* 0x0000002324a1723e */ /* 0x008fe200000010ff */
[----:B------:R-:W-:Y:S01]  /*cae0*/  FADD.FTZ R3, R73, R0 ;  /* 0x0000000049037221 */ /* 0x000fe20000010000 */
[----:B------:R-:W-:Y:S01]  /*caf0*/  F2FP.BF16.PACK_AB R163, R37, R40 ;  /* 0x0000002825a3723e */ /* 0x000fe200000010ff */
[----:B------:R-:W-:Y:S04]  /*cb00*/  LDSM.16.MT88.4 R128, [R233+0xf800] ;  /* 0x00f80000e980783b */ /* 0x000fe80000004200 */
[C---:B------:R-:W-:Y:S01]  /*cb10*/  HMMA.16816.F32.BF16 R16, R8.reuse, R18, R140 ;  /* 0x000000120810723c */ /* 0x040fe2000004188c */
[----:B------:R-:W-:Y:S01]  /*cb20*/  MOV R0, R98 ;  /* 0x0000006200007202 */ /* 0x000fe20000000f00 */
[----:B------:R-:W-:Y:S06]  /*cb30*/  LDSM.16.MT88.4 R140, [R234+0xf800] ;  /* 0x00f80000ea8c783b */ /* 0x000fec0000004200 */
[C---:B------:R-:W-:Y:S01]  /*cb40*/  HMMA.16816.F32.BF16 R12, R8.reuse, R14, R152 ;  /* 0x0000000e080c723c */ /* 0x040fe20000041898 */
[----:B------:R-:W-:Y:S01]  /*cb50*/  MOV R46, R79 ;  /* 0x0000004f002e7202 */ /* 0x000fe20000000f00 */
[----:B------:R-:W-:Y:S01]  /*cb60*/  FADD.FTZ R0, R0, R33 ;  /* 0x0000002100007221 */ /* 0x000fe20000010000 */
[----:B------:R-:W-:Y:S01]  /*cb70*/  MOV R49, R77 ;  /* 0x0000004d00317202 */ /* 0x000fe20000000f00 */
[----:B------:R-:W-:Y:S04]  /*cb80*/  LDSM.16.MT88.4 R152, [R236+0xf800] ;  /* 0x00f80000ec98783b */ /* 0x000fe80000004200 */
[----:B------:R-:W-:Y:S07]  /*cb90*/  HMMA.16816.F32.BF16 R8, R8, R38, R200 ;  /* 0x000000260808723c */ /* 0x000fee00000418c8 */
[----:B------:R-:W-:-:S02]  /*cba0*/  F2FP.BF16.PACK_AB R200, R206, R205 ;  /* 0x000000cdcec8723e */ /* 0x000fc400000010ff */
[----:B------:R-:W-:Y:S02]  /*cbb0*/  F2FP.BF16.PACK_AB R201, R45, R51 ;  /* 0x000000332dc9723e */ /* 0x000fe400000010ff */
[----:B------:R-:W-:Y:S02]  /*cbc0*/  F2FP.BF16.PACK_AB R202, R208, R207 ;  /* 0x000000cfd0ca723e */ /* 0x000fe400000010ff */
[----:B------:R-:W-:Y:S02]  /*cbd0*/  F2FP.BF16.PACK_AB R203, R204, R50 ;  /* 0x00000032cccb723e */ /* 0x000fe400000010ff */
[----:B------:R-:W-:Y:S02]  /*cbe0*/  MOV R39, R96 ;  /* 0x0000006000277202 */ /* 0x000fe40000000f00 */
[----:B------:R-:W-:-:S03]  /*cbf0*/  MOV R210, R75 ;  /* 0x0000004b00d27202 */ /* 0x000fc60000000f00 */
[----:B------:R-:W-:Y:S02]  /*cc00*/  FADD.FTZ R3, R39, R3 ;  /* 0x0000000327037221 */ /* 0x000fe40000010000 */
[----:B--2---:R-:W-:Y:S01]  /*cc10*/  FFMA.FTZ R2, R6, R48, R24 ;  /* 0x0000003006027223 */ /* 0x004fe20000010018 */
[----:B------:R-:W-:Y:S01]  /*cc20*/  MOV R6, R72 ;  /* 0x0000004800067202 */ /* 0x000fe20000000f00 */
[----:B------:R4:W5:Y:S04]  /*cc30*/  LDL.LU R24, [R1+0x58] ;  /* 0x0000580001187983 */ /* 0x0009680000300800 */
[----:B------:R-:W-:-:S04]  /*cc40*/  FADD.FTZ R4, R6, R47 ;  /* 0x0000002f06047221 */ /* 0x000fc80000010000 */
[----:B------:R-:W-:Y:S02]  /*cc50*/  FADD.FTZ R34, R162, R4 ;  /* 0x00000004a2227221 */ /* 0x000fe40000010000 */
[----:B------:R-:W1:Y:S01]  /*cc60*/  LDSM.16.MT88.4 R4, [R235+0xf800] ;  /* 0x00f80000eb04783b */ /* 0x000e620000004200 */
[----:B------:R-:W-:Y:S01]  /*cc70*/  MOV R72, R74 ;  /* 0x0000004a00487202 */ /* 0x000fe20000000f00 */
[----:B------:R-:W-:Y:S01]  /*cc80*/  FADD.FTZ R2, R160, R2 ;  /* 0x00000002a0027221 */ /* 0x000fe20000010000 */
[----:B------:R-:W-:Y:S02]  /*cc90*/  MOV R74, R76 ;  /* 0x0000004c004a7202 */ /* 0x000fe40000000f00 */
[----:B------:R-:W-:Y:S02]  /*cca0*/  MOV R76, R78 ;  /* 0x0000004e004c7202 */ /* 0x000fe40000000f00 */
[----:B------:R-:W-:Y:S01]  /*ccb0*/  MOV R78, R97 ;  /* 0x00000061004e7202 */ /* 0x000fe20000000f00 */
[----:B------:R-:W-:Y:S01]  /*ccc0*/  FADD.FTZ R32, R72, R2 ;  /* 0x0000000248207221 */ /* 0x000fe20000010000 */
[----:B------:R-:W-:-:S02]  /*ccd0*/  MOV R97, R184 ;  /* 0x000000b800617202 */ /* 0x000fc40000000f00 */
[----:B------:R-:W-:Y:S01]  /*cce0*/  F2FP.BF16.PACK_AB R160, R44, R43 ;  /* 0x0000002b2ca0723e */ /* 0x000fe200000010ff */
[----:B------:R-:W2:Y:S01]  /*ccf0*/  LDSM.16.MT88.4 R184, [R233+0xd800] ;  /* 0x00d80000e9b8783b */ /* 0x000ea20000004200 */
[----:B------:R-:W-:Y:S02]  /*cd00*/  F2FP.BF16.PACK_AB R162, R41, R42 ;  /* 0x0000002a29a2723e */ /* 0x000fe400000010ff */
[----:B------:R-:W-:Y:S02]  /*cd10*/  MOV R2, R99 ;  /* 0x0000006300027202 */ /* 0x000fe40000000f00 */
[----:B------:R-:W-:Y:S02]  /*cd20*/  MOV R38, R97 ;  /* 0x0000006100267202 */ /* 0x000fe40000000f00 */
[----:B------:R-:W-:Y:S01]  /*cd30*/  MOV R47, R78 ;  /* 0x0000004e002f7202 */ /* 0x000fe20000000f00 */
[----:B------:R-:W-:Y:S01]  /*cd40*/  FADD.FTZ R2, R2, R34 ;  /* 0x0000002202027221 */ /* 0x000fe20000010000 */
[----:B------:R-:W-:Y:S01]  /*cd50*/  MOV R209, R76 ;  /* 0x0000004c00d17202 */ /* 0x000fe20000000f00 */
[----:B------:R-:W3:Y:S01]  /*cd60*/  LDSM.16.MT88.4 R96, [R236+0xd800] ;  /* 0x00d80000ec60783b */ /* 0x000ee20000004200 */
[----:B------:R-:W-:Y:S01]  /*cd70*/  MOV R48, R74 ;  /* 0x0000004a00307202 */ /* 0x000fe20000000f00 */
[----:B------:R-:W-:-:S02]  /*cd80*/  FADD.FTZ R2, R46, R2 ;  /* 0x000000022e027221 */ /* 0x000fc40000010000 */
[----:B------:R-:W-:Y:S02]  /*cd90*/  FADD.FTZ R0, R47, R0 ;  /* 0x000000002f007221 */ /* 0x000fe40000010000 */
[----:B------:R-:W-:Y:S02]  /*cda0*/  FADD.FTZ R3, R209, R3 ;  /* 0x00000003d1037221 */ /* 0x000fe40000010000 */
[----:B------:R-:W-:Y:S02]  /*cdb0*/  FADD.FTZ R2, R210, R2 ;  /* 0x00000002d2027221 */ /* 0x000fe40000010000 */
[----:B------:R-:W-:Y:S01]  /*cdc0*/  FADD.FTZ R0, R48, R0 ;  /* 0x0000000030007221 */ /* 0x000fe20000010000 */
[-C--:B-1----:R-:W-:Y:S08]  /*cdd0*/  HMMA.16816.F32.BF16 R196, R160, R4.reuse, R196 ;  /* 0x00000004a0c4723c */ /* 0x082ff000000418c4 */
        /* <DEDUP_REMOVED lines=48> */
[----:B------:R-:W-:Y:S08]  /*d0e0*/  HMMA.16816.F32.BF16 R72, R160, R80, R68 ;  /* 0x00000050a048723c */ /* 0x000ff00000041844 */
[-C--:B--2---:R-:W-:Y:S08]  /*d0f0*/  HMMA.16816.F32.BF16 R176, R200, R184.reuse, R176 ;  /* 0x000000b8c8b0723c */ /* 0x084ff000000418b0 */
        /* <DEDUP_REMOVED lines=38> */
[----:B------:R-:W-:Y:S06]  /*d360*/  BAR.SYNC.DEFER_BLOCKING 0x0 ;  /* 0x0000000000007b1d */ /* 0x000fec0000010000 */
[----:B------:R-:W-:Y:S02]  /*d370*/  ULDC.64 UR6, c[0x0][0x1a0] ;  /* 0x0000680000067ab9 */ /* 0x000fe40000000a00 */
[----:B------:R-:W-:Y:S02]  /*d380*/  UIMAD UR15, UR15, UR6, URZ ;  /* 0x000000060f0f72a4 */ /* 0x000fe4000f8e023f */
[----:B------:R-:W-:-:S02]  /*d390*/  UIMAD.WIDE.U32 UR20, UR12, UR6, URZ ;  /* 0x000000060c1472a5 */ /* 0x000fc4000f8e003f */
[----:B------:R-:W-:-:S04]  /*d3a0*/  UIMAD UR7, UR12, UR7, UR15 ;  /* 0x000000070c0772a4 */ /* 0x000fc8000f8e020f */
[----:B------:R-:W-:Y:S01]  /*d3b0*/  UIADD3 UR7, UR21, UR7, URZ ;  /* 0x0000000715077290 */ /* 0x000fe2000fffe03f */
[----:B------:R-:W-:-:S05]  /*d3c0*/  IMAD.U32 R4, RZ, RZ, UR20 ;  /* 0x00000014ff047e24 */ /* 0x000fca000f8e00ff */
[----:B------:R-:W-:Y:S01]  /*d3d0*/  IMAD.U32 R0, RZ, RZ, UR7 ;  /* 0x00000007ff007e24 */ /* 0x000fe2000f8e00ff */
[----:B------:R-:W-:Y:S01]  /*d3e0*/  @P3 STS.128 [R244+0xc000], RZ ;  /* 0x00c000fff4003388 */ /* 0x000fe20000000c00 */
[----:B------:R-:W-:Y:S01]  /*d3f0*/  IMAD.U32 R5, RZ, RZ, UR21 ;  /* 0x00000015ff057e24 */ /* 0x000fe2000f8e00ff */
        /* <DEDUP_REMOVED lines=13> */
[----:B------:R-:W-:Y:S02]  /*d4d0*/  IADD3.X R4, R4, UR9, RZ, P6, !PT ;  /* 0x0000000904047c10 */ /* 0x000fe4000b7fe4ff */
[C---:B------:R-:W-:Y:S02]  /*d4e0*/  IADD3 R0, P4, R2.reuse, UR14, RZ ;  /* 0x0000000e02007c10 */ /* 0x040fe4000ff9e0ff */
[C-C-:B------:R-:W-:Y:S02]  /*d4f0*/  @!P3 LEA.HI.X R17, R2.reuse, c[0x0][0x174], R4.reuse, 0x1, P5 ;  /* 0x00005d000211ba11 */ /* 0x140fe400028f0c04 */
[----:B------:R-:W-:-:S02]  /*d500*/  @!P2 LEA.HI.X R13, R2, c[0x0][0x174], R4, 0x1, P0 ;  /* 0x00005d00020daa11 */ /* 0x000fc400000f0c04 */
[----:B------:R-:W-:Y:S02]  /*d510*/  IADD3 R3, P1, R0, UR14, RZ ;  /* 0x0000000e00037c10 */ /* 0x000fe4000ff3e0ff */
[----:B------:R-:W-:Y:S02]  /*d520*/  IADD3.X R2, R4, UR9, RZ, P4, !PT ;  /* 0x0000000904027c10 */ /* 0x000fe4000a7fe4ff */
[----:B------:R-:W-:Y:S01]  /*d530*/  @!P3 LEA R10, P5, R0, c[0x0][0x170], 0x1 ;  /* 0x00005c00000aba11 */ /* 0x000fe200078a08ff */
[----:B------:R-:W-:Y:S01]  /*d540*/  @P2 STS.128 [R244+0xe000], RZ ;  /* 0x00e000fff4002388 */ /* 0x000fe20000000c00 */
[----:B------:R-:W-:Y:S02]  /*d550*/  @!P3 LEA R8, P4, R3, c[0x0][0x170], 0x1 ;  /* 0x00005c000308ba11 */ /* 0x000fe400078808ff */
[----:B------:R-:W-:Y:S01]  /*d560*/  IADD3.X R5, R2, UR9, RZ, P1, !PT ;  /* 0x0000000902057c10 */ /* 0x000fe20008ffe4ff */
[----:B------:R-:W-:Y:S01]  /*d570*/  @!PT LDS RZ, [RZ] ;  /* 0x00000000fffff984 */ /* 0x000fe20000000800 */
[----:B------:R-:W-:Y:S01]  /*d580*/  @!PT LDS RZ, [RZ] ;  /* 0x00000000fffff984 */ /* 0x000fe20000000800 */
[----:B------:R-:W-:Y:S01]  /*d590*/  @!PT LDS RZ, [RZ] ;  /* 0x00000000fffff984 */ /* 0x000fe20000000800 */
[----:B------:R2:W-:Y:S01]  /*d5a0*/  @!P2 LDGSTS.E.BYPASS.LTC128B.128 [R244+0xe000], [R14.64+0x80] ;  /* 0x0e0000800ef4afae */ /* 0x0005e2000b901d52 */
[----:B------:R-:W-:-:S03]  /*d5b0*/  @!P3 LEA.HI.X R11, R0, c[0x0][0x174], R2, 0x1, P5 ;  /* 0x00005d00000bba11 */ /* 0x000fc600028f0c02 */
[----:B------:R-:W-:Y:S01]  /*d5c0*/  @P3 STS.128 [R244+0xc800], RZ ;  /* 0x00c800fff4003388 */ /* 0x000fe20000000c00 */
[----:B-1----:R-:W-:-:S03]  /*d5d0*/  @!P2 LEA R6, P0, R0, c[0x0][0x170], 0x1 ;  /* 0x00005c000006aa11 */ /* 0x002fc600078008ff */
[----:B------:R-:W-:Y:S01]  /*d5e0*/  @!PT LDS RZ, [RZ] ;  /* 0x00000000fffff984 */ /* 0x000fe20000000800 */
[----:B------:R-:W-:Y:S01]  /*d5f0*/  @!PT LDS RZ, [RZ] ;  /* 0x00000000fffff984 */ /* 0x000fe20000000800 */
[----:B------:R-:W-:Y:S01]  /*d600*/  @!PT LDS RZ, [RZ] ;  /* 0x00000000fffff984 */ /* 0x000fe20000000800 */
[----:B------:R1:W-:Y:S01]  /*d610*/  @!P3 LDGSTS.E.BYPASS.LTC128B.128 [R244+0xc800], [R16.64] ;  /* 0x0c80000010f4bfae */ /* 0x0003e2000b901d52 */
[C---:B------:R-:W-:Y:S02]  /*d620*/  @!P2 LEA R4, P1, R3.reuse, c[0x0][0x170], 0x1 ;  /* 0x00005c000304aa11 */ /* 0x040fe400078208ff */
[----:B------:R-:W-:Y:S01]  /*d630*/  @!P2 LEA.HI.X R7, R0, c[0x0][0x174], R2, 0x1, P0 ;  /* 0x00005d000007aa11 */ /* 0x000fe200000f0c02 */
[----:B------:R-:W-:Y:S01]  /*d640*/  @P2 STS.128 [R244+0xe800], RZ ;  /* 0x00e800fff4002388 */ /* 0x000fe20000000c00 */
[----:B------:R-:W-:-:S03]  /*d650*/  @!P3 LEA.HI.X R9, R3, c[0x0][0x174], R5, 0x1, P4 ;  /* 0x00005d000309ba11 */ /* 0x000fc600020f0c05 */
[----:B------:R-:W-:Y:S01]  /*d660*/  @!PT LDS RZ, [RZ] ;  /* 0x00000000fffff984 */ /* 0x000fe20000000800 */
[----:B------:R-:W-:Y:S01]  /*d670*/  @!PT LDS RZ, [RZ] ;  /* 0x00000000fffff984 */ /* 0x000fe20000000800 */
[----:B------:R-:W-:Y:S01]  /*d680*/  @!PT LDS RZ, [RZ] ;  /* 0x00000000fffff984 */ /* 0x000fe20000000800 */
[----:B------:R2:W-:Y:S01]  /*d690*/  @!P2 LDGSTS.E.BYPASS.LTC128B.128 [R244+0xe800], [R12.64+0x80] ;  /* 0x0e8000800cf4afae */ /* 0x0005e2000b901d52 */
[----:B------:R-:W-:-:S03]  /*d6a0*/  @!P2 LEA.HI.X R5, R3, c[0x0][0x174], R5, 0x1, P1 ;  /* 0x00005d000305aa11 */ /* 0x000fc600008f0c05 */
        /* <DEDUP_REMOVED lines=24> */
[----:B---3--:R-:W3:Y:S04]  /*d830*/  LDSM.16.M88.4 R8, [R240+0x2000] ;  /* 0x00200000f008783b */ /* 0x008ee80000000200 */
[----:B-1----:R-:W-:Y:S04]  /*d840*/  LDSM.16.M88.4 R16, [R239] ;  /* 0x00000000ef10783b */ /* 0x002fe80000000200 */
[----:B----4-:R-:W1:Y:S04]  /*d850*/  LDSM.16.M88.4 R4, [R241+0x2000] ;  /* 0x00200000f104783b */ /* 0x010e680000000200 */
[----:B------:R-:W4:Y:S04]  /*d860*/  LDSM.16.M88.4 R40, [R239+0x1800] ;  /* 0x00180000ef28783b */ /* 0x000f280000000200 */
[----:B------:R-:W1:Y:S04]  /*d870*/  LDSM.16.M88.4 R48, [R239+0x800] ;  /* 0x00080000ef30783b */ /* 0x000e680000000200 */
[----:B------:R-:W1:Y:S04]  /*d880*/  LDSM.16.M88.4 R44, [R239+0x1000] ;  /* 0x00100000ef2c783b */ /* 0x000e680000000200 */
[----:B--2---:R-:W2:Y:S01]  /*d890*/  LDSM.16.M88.4 R12, [R240] ;  /* 0x00000000f00c783b */ /* 0x004ea20000000200 */
[----:B------:R-:W-:-:S03]  /*d8a0*/  UIADD3 UR21, UR8, -0x3, URZ ;  /* 0xfffffffd08157890 */ /* 0x000fc6000fffe03f */
[----:B------:R-:W0:Y:S01]  /*d8b0*/  LDGDEPBAR ;  /* 0x00000000000079af */ /* 0x000e220000000000 */
[C---:B---3--:R-:W-:Y:S08]  /*d8c0*/  HMMA.16816.F32.BF16 R168, R8.reuse, R38, RZ ;  /* 0x0000002608a8723c */ /* 0x048ff000000418ff */
[C---:B------:R-:W-:Y:S08]  /*d8d0*/  HMMA.16816.F32.BF16 R204, R8.reuse, R36, RZ ;  /* 0x0000002408cc723c */ /* 0x040ff000000418ff */
[C---:B------:R-:W-:Y:S08]  /*d8e0*/  HMMA.16816.F32.BF16 R164, R8.reuse, R32, RZ ;  /* 0x0000002008a4723c */ /* 0x040ff000000418ff */
[C---:B------:R-:W-:Y:S08]  /*d8f0*/  HMMA.16816.F32.BF16 R60, R8.reuse, R28, RZ ;  /* 0x0000001c083c723c */ /* 0x040ff000000418ff */
[C---:B------:R-:W-:Y:S08]  /*d900*/  HMMA.16816.F32.BF16 R52, R8.reuse, R20, RZ ;  /* 0x000000140834723c */ /* 0x040ff000000418ff */
[C---:B------:R-:W-:Y:S08]  /*d910*/  HMMA.16816.F32.BF16 R64, R8.reuse, R34, RZ ;  /* 0x000000220840723c */ /* 0x040ff000000418ff */
[C---:B------:R-:W-:Y:S08]  /*d920*/  HMMA.16816.F32.BF16 R56, R8.reuse, R30, RZ ;  /* 0x0000001e0838723c */ /* 0x040ff000000418ff */
[----:B------:R-:W-:Y:S08]  /*d930*/  HMMA.16816.F32.BF16 R8, R8, R22, RZ ;  /* 0x000000160808723c */ /* 0x000ff000000418ff */
[C---:B-1----:R-:W-:Y:S11]  /*d940*/  HMMA.16816.F32.BF16 R220, R4.reuse, R18, R168 ;  /* 0x0000001204dc723c */ /* 0x042ff600000418a8 */
[----:B------:R-:W-:Y:S05]  /*d950*/  @!UPT UIADD3 URZ, URZ, URZ, URZ ;  /* 0x0000003f3f3ff290 */ /* 0x000fea000fffe03f */
[C---:B----4-:R-:W-:Y:S01]  /*d960*/  HMMA.16816.F32.BF16 R228, R4.reuse, R42, R8 ;  /* 0x0000002a04e4723c */ /* 0x050fe20000041808 */
[----:B------:R-:W1:Y:S07]  /*d970*/  LDSM.16.M88.4 R8, [R241] ;  /* 0x00000000f108783b */ /* 0x000e6e0000000200 */
[----:B------:R-:W-:Y:S01]  /*d980*/  HMMA.16816.F32.BF16 R224, R4, R48, R164 ;  /* 0x0000003004e0723c */ /* 0x000fe200000418a4 */
[----:B------:R-:W-:Y:S02]  /*d990*/  IMAD.MOV.U32 R3, RZ, RZ, R221 ;  /* 0x000000ffff037224 */ /* 0x000fe400078e00dd */
[----:B------:R-:W-:-:S02]  /*d9a0*/  IMAD.MOV.U32 R2, RZ, RZ, R222 ;  /* 0x000000ffff027224 */ /* 0x000fc400078e00de */
[----:B------:R-:W-:Y:S02]  /*d9b0*/  IMAD.MOV.U32 R0, RZ, RZ, R223 ;  /* 0x000000ffff007224 */ /* 0x000fe400078e00df */
[----:B------:R-:W-:Y:S01]  /*d9c0*/  IMAD.MOV.U32 R164, RZ, RZ, R220 ;  /* 0x000000ffffa47224 */ /* 0x000fe200078e00dc */
[C---:B------:R-:W-:Y:S08]  /*d9d0*/  HMMA.16816.F32.BF16 R216, R4.reuse, R44, R60 ;  /* 0x0000002c04d8723c */ /* 0x040ff0000004183c */
[C---:B------:R-:W-:Y:S08]  /*d9e0*/  HMMA.16816.F32.BF16 R212, R4.reuse, R40, R52 ;  /* 0x0000002804d4723c */ /* 0x040ff00000041834 */
[C---:B------:R-:W-:Y:S08]  /*d9f0*/  HMMA.16816.F32.BF16 R208, R4.reuse, R16, R204 ;  /* 0x0000001004d0723c */ /* 0x040ff000000418cc */
[C---:B------:R-:W-:Y:S08]  /*da00*/  HMMA.16816.F32.BF16 R220, R4.reuse, R50, R64 ;  /* 0x0000003204dc723c */ /* 0x040ff00000041840 */
[----:B------:R-:W-:Y:S08]  /*da10*/  HMMA.16816.F32.BF16 R248, R4, R46, R56 ;  /* 0x0000002e04f8723c */ /* 0x000ff00000041838 */
[C---:B--2---:R-:W-:Y:S08]  /*da20*/  HMMA.16816.F32.BF16 R60, R12.reuse, R36, RZ ;  /* 0x000000240c3c723c */ /* 0x044ff000000418ff */
[C---:B------:R-:W-:Y:S08]  /*da30*/  HMMA.16816.F32.BF16 R52, R12.reuse, R28, RZ ;  /* 0x0000001c0c34723c */ /* 0x040ff000000418ff */
[C---:B------:R-:W-:Y:S08]  /*da40*/  HMMA.16816.F32.BF16 R4, R12.reuse, R20, RZ ;  /* 0x000000140c04723c */ /* 0x040ff000000418ff */
[C---:B------:R-:W-:Y:S08]  /*da50*/  HMMA.16816.F32.BF16 R28, R12.reuse, R30, RZ ;  /* 0x0000001e0c1c723c */ /* 0x040ff000000418ff */
[C---:B------:R-:W-:Y:S08]  /*da60*/  HMMA.16816.F32.BF16 R56, R12.reuse, R32, RZ ;  /* 0x000000200c38723c */ /* 0x040ff000000418ff */
[C---:B------:R-:W-:Y:S08]  /*da70*/  HMMA.16816.F32.BF16 R64, R12.reuse, R34, RZ ;  /* 0x000000220c40723c */ /* 0x040ff000000418ff */
[----:B------:R-:W-:Y:S08]  /*da80*/  HMMA.16816.F32.BF16 R36, R12, R38, RZ ;  /* 0x000000260c24723c */ /* 0x000ff000000418ff */
[C---:B-1----:R-:W-:Y:S08]  /*da90*/  HMMA.16816.F32.BF16 R32, R8.reuse, R16, R60 ;  /* 0x000000100820723c */ /* 0x042ff0000004183c */
[C---:B------:R-:W-:Y:S01]  /*daa0*/  HMMA.16816.F32.BF16 R204, R8.reuse, R40, R4 ;  /* 0x0000002808cc723c */ /* 0x040fe20000041804 */
[----:B------:R-:W-:Y:S07]  /*dab0*/  LDSM.16.M88.4 R4, [R243+0x2000] ;  /* 0x00200000f304783b */ /* 0x000fee0000000200 */
[----:B------:R-:W-:Y:S01]  /*dac0*/  HMMA.16816.F32.BF16 R60, R8, R46, R28 ;  /* 0x0000002e083c723c */ /* 0x000fe2000004181c */
[----:B------:R-:W1:Y:S07]  /*dad0*/  LDSM.16.M88.4 R28, [R238+0x9800] ;  /* 0x00980000ee1c783b */ /* 0x000e6e0000000200 */
[----:B------:R-:W-:Y:S01]  /*dae0*/  HMMA.16816.F32.BF16 R20, R12, R22, RZ ;  /* 0x000000160c14723c */ /* 0x000fe200000418ff */
[----:B------:R-:W-:Y:S07]  /*daf0*/  LDSM.16.M88.4 R12, [R243] ;  /* 0x00000000f30c783b */ /* 0x000fee0000000200 */
[C---:B------:R-:W-:Y:S07]  /*db00*/  HMMA.16816.F32.BF16 R168, R8.reuse, R48, R56 ;  /* 0x0000003008a8723c */ /* 0x040fee0000041838 */
[----:B------:R-:W-:Y:S01]  /*db10*/  IMAD.MOV.U32 R56, RZ, RZ, R164 ;  /* 0x000000ffff387224 */ /* 0x000fe200078e00a4 */
[C---:B------:R-:W-:Y:S01]  /*db20*/  HMMA.16816.F32.BF16 R36, R8.reuse, R18, R36 ;  /* 0x000000120824723c */ /* 0x040fe20000041824 */
[----:B------:R-:W2:Y:S07]  /*db30*/  LDSM.16.M88.4 R16, [R238+0x8000] ;  /* 0x00800000ee10783b */ /* 0x000eae0000000200 */
[C---:B------:R-:W-:Y:S08]  /*db40*/  HMMA.16816.F32.BF16 R164, R8.reuse, R44, R52 ;  /* 0x0000002c08a4723c */ /* 0x040ff00000041834 */
[C---:B------:R-:W-:Y:S08]  /*db50*/  HMMA.16816.F32.BF16 R48, R8.reuse, R50, R64 ;  /* 0x000000320830723c */ /* 0x040ff00000041840 */
[----:B------:R-:W-:Y:S01]  /*db60*/  HMMA.16816.F32.BF16 R44, R8, R42, R20 ;  /* 0x0000002a082c723c */ /* 0x000fe20000041814 */
[----:B------:R-:W3:Y:S04]  /*db70*/  LDSM.16.M88.4 R8, [R238+0x8800] ;  /* 0x00880000ee08783b */ /* 0x000ee80000000200 */
[----:B------:R-:W4:Y:S03]  /*db80*/  LDSM.16.M88.4 R20, [R238+0x9000] ;  /* 0x00900000ee14783b */ /* 0x000f260000000200 */
[----:B-1----:R-:W-:Y:S01]  /*db90*/  HMMA.16816.F32.BF16 R212, R4, R28, R212 ;  /* 0x0000001c04d4723c */ /* 0x002fe200000418d4 */
[----:B------:R-:W-:-:S02]  /*dba0*/  IMAD.MOV.U32 R57, RZ, RZ, R3 ;  /* 0x000000ffff397224 */ /* 0x000fc400078e0003 */
[----:B------:R-:W-:Y:S02]  /*dbb0*/  IMAD.MOV.U32 R58, RZ, RZ, R2 ;  /* 0x000000ffff3a7224 */ /* 0x000fe400078e0002 */
[----:B------:R-:W-:-:S03]  /*dbc0*/  IMAD.MOV.U32 R59, RZ, RZ, R0 ;  /* 0x000000ffff3b7224 */ /* 0x000fc600078e0000 */
[-C--:B--2---:R-:W-:Y:S08]  /*dbd0*/  HMMA.16816.F32.BF16 R40, R4, R16.reuse, R208 ;  /* 0x000000100428723c */ /* 0x084ff000000418d0 */
[----:B------:R-:W-:Y:S08]  /*dbe0*/  HMMA.16816.F32.BF16 R32, R12, R16, R32 ;  /* 0x000000100c20723c */ /* 0x000ff00000041820 */
[----:B------:R-:W-:Y:S01]  /*dbf0*/  IMAD.MOV.U32 R16, RZ, RZ, R212 ;  /* 0x000000ffff107224 */ /* 0x000fe200078e00d4 */
[----:B------:R-:W-:Y:S01]  /*dc00*/  HMMA.16816.F32.BF16 R56, R4, R18, R56 ;  /* 0x000000120438723c */ /* 0x000fe20000041838 */
[----:B------:R-:W-:-:S07]  /*dc10*/  IMAD.MOV.U32 R3, RZ, RZ, R213 ;  /* 0x000000ffff037224 */ /* 0x000fce00078e00d5 */
[----:B---3--:R-:W-:Y:S01]  /*dc20*/  HMMA.16816.F32.BF16 R52, R4, R8, R224 ;  /* 0x000000080434723c */ /* 0x008fe200000418e0 */
[----:B------:R-:W-:Y:S02]  /*dc30*/  IMAD.MOV.U32 R2, RZ, RZ, R214 ;  /* 0x000000ffff027224 */ /* 0x000fe400078e00d6 */
[----:B------:R-:W-:-:S05]  /*dc40*/  IMAD.MOV.U32 R0, RZ, RZ, R215 ;  /* 0x000000ffff007224 */ /* 0x000fca00078e00d7 */
[C---:B------:R-:W-:Y:S08]  /*dc50*/  HMMA.16816.F32.BF16 R224, R12.reuse, R18, R36 ;  /* 0x000000120ce0723c */ /* 0x040ff00000041824 */
[C---:B----4-:R-:W-:Y:S08]  /*dc60*/  HMMA.16816.F32.BF16 R60, R12.reuse, R22, R60 ;  /* 0x000000160c3c723c */ /* 0x050ff0000004183c */
[----:B------:R-:W-:Y:S07]  /*dc70*/  HMMA.16816.F32.BF16 R36, R12, R10, R48 ;  /* 0x0000000a0c24723c */ /* 0x000fee0000041830 */
[----:B------:R-:W-:Y:S01]  /*dc80*/  IMAD.MOV.U32 R48, RZ, RZ, R16 ;  /* 0x000000ffff307224 */ /* 0x000fe200078e0010 */
[C---:B------:R-:W-:Y:S01]  /*dc90*/  HMMA.16816.F32.BF16 R216, R4.reuse, R20, R216 ;  /* 0x0000001404d8723c */ /* 0x040fe200000418d8 */
[----:B------:R-:W-:Y:S07]  /*dca0*/  LDSM.16.M88.4 R16, [R237] ;  /* 0x00000000ed10783b */ /* 0x000fee0000000200 */
[C---:B------:R-:W-:Y:S08]  /*dcb0*/  HMMA.16816.F32.BF16 R64, R4.reuse, R10, R220 ;  /* 0x0000000a0440723c */ /* 0x040ff000000418dc */
[C---:B------:R-:W-:Y:S08]  /*dcc0*/  HMMA.16816.F32.BF16 R248, R4.reuse, R22, R248 ;  /* 0x0000001604f8723c */ /* 0x040ff000000418f8 */
[----:B------:R-:W-:Y:S01]  /*dcd0*/  HMMA.16816.F32.BF16 R228, R4, R30, R228 ;  /* 0x0000001e04e4723c */ /* 0x000fe200000418e4 */
[----:B------:R-:W1:Y:S07]  /*dce0*/  LDSM.16.M88.4 R4, [R242+0x2000] ;  /* 0x00200000f204783b */ /* 0x000e6e0000000200 */
[C---:B------:R-:W-:Y:S08]  /*dcf0*/  HMMA.16816.F32.BF16 R212, R12.reuse, R28, R204 ;  /* 0x0000001c0cd4723c */ /* 0x040ff000000418cc */
[C---:B------:R-:W-:Y:S01]  /*dd00*/  HMMA.16816.F32.BF16 R204, R12.reuse, R30, R44 ;  /* 0x0000001e0ccc723c */ /* 0x040fe2000004182c */
[----:B------:R-:W2:Y:S07]  /*dd10*/  LDSM.16.M88.4 R28, [R237+0x1800] ;  /* 0x00180000ed1c783b */ /* 0x000eae0000000200 */
[C---:B------:R-:W-:Y:S07]  /*dd20*/  HMMA.16816.F32.BF16 R208, R12.reuse, R20, R164 ;  /* 0x000000140cd0723c */ /* 0x040fee00000418a4 */
[----:B------:R-:W-:Y:S01]  /*dd30*/  IMAD.MOV.U32 R20, RZ, RZ, R60 ;  /* 0x000000ffff147224 */ /* 0x000fe200078e003c */
[----:B------:R-:W-:Y:S01]  /*dd40*/  HMMA.16816.F32.BF16 R220, R12, R8, R168 ;  /* 0x000000080cdc723c */ /* 0x000fe200000418a8 */
[----:B------:R-:W3:Y:S02]  /*dd50*/  LDSM.16.M88.4 R8, [R242] ;  /* 0x00000000f208783b */ /* 0x000ee40000000200 */
[----:B------:R-:W-:-:S02]  /*dd60*/  IMAD.MOV.U32 R44, RZ, RZ, R20 ;  /* 0x000000ffff2c7224 */ /* 0x000fc400078e0014 */
[----:B------:R-:W4:Y:S04]  /*dd70*/  LDSM.16.M88.4 R20, [R237+0x1000] ;  /* 0x00100000ed14783b */ /* 0x000f280000000200 */
[----:B------:R-:W4:Y:S01]  /*dd80*/  LDSM.16.M88.4 R12, [R237+0x800] ;  /* 0x00080000ed0c783b */ /* 0x000f220000000200 */
[----:B------:R-:W-:Y:S02]  /*dd90*/  IMAD.MOV.U32 R49, RZ, RZ, R3 ;  /* 0x000000ffff317224 */ /* 0x000fe400078e0003 */
[----:B------:R-:W-:Y:S02]  /*dda0*/  IMAD.MOV.U32 R50, RZ, RZ, R2 ;  /* 0x000000ffff327224 */ /* 0x000fe400078e0002 */
[----:B------:R-:W-:Y:S01]  /*ddb0*/  IMAD.MOV.U32 R51, RZ, RZ, R0 ;  /* 0x000000ffff337224 */ /* 0x000fe200078e0000 */
[C---:B-1----:R-:W-:Y:S08]  /*ddc0*/  HMMA.16816.F32.BF16 R56, R4.reuse, R18, R56 ;  /* 0x000000120438723c */ /* 0x042ff00000041838 */
[C---:B------:R-:W-:Y:S08]  /*ddd0*/  HMMA.16816.F32.BF16 R168, R4.reuse, R16, R40 ;  /* 0x0000001004a8723c */ /* 0x040ff00000041828 */
[----:B--2---:R-:W-:Y:S01]  /*dde0*/  HMMA.16816.F32.BF16 R40, R4, R28, R48 ;  /* 0x0000001c0428723c */ /* 0x004fe20000041830 */
[----:B------:R-:W-:-:S02]  /*ddf0*/  IMAD.MOV.U32 R3, RZ, RZ, R61 ;  /* 0x000000ffff037224 */ /* 0x000fc400078e003d */
[----:B------:R-:W-:Y:S02]  /*de00*/  IMAD.MOV.U32 R2, RZ, RZ, R62 ;  /* 0x000000ffff027224 */ /* 0x000fe400078e003e */
[----:B------:R-:W-:Y:S02]  /*de10*/  IMAD.MOV.U32 R0, RZ, RZ, R63 ;  /* 0x000000ffff007224 */ /* 0x000fe400078e003f */
[----:B------:R-:W-:Y:S02]  /*de20*/  IMAD.MOV.U32 R45, RZ, RZ, R3 ;  /* 0x000000ffff2d7224 */ /* 0x000fe400078e0003 */
[----:B------:R-:W-:Y:S01]  /*de30*/  IMAD.MOV.U32 R46, RZ, RZ, R2 ;  /* 0x000000ffff2e7224 */ /* 0x000fe200078e0002 */
[----:B---3--:R-:W-:Y:S01]  /*de40*/  HMMA.16816.F32.BF16 R32, R8, R16, R32 ;  /* 0x000000100820723c */ /* 0x008fe20000041820 */
[----:B------:R-:W-:Y:S02]  /*de50*/  IMAD.MOV.U32 R47, RZ, RZ, R0 ;  /* 0x000000ffff2f7224 */ /* 0x000fe400078e0000 */
        /* <DEDUP_REMOVED lines=16> */
[----:B------:R-:W-:Y:S01]  /*df60*/  HMMA.16816.F32.BF16 R164, R4, R12, R52 ;  /* 0x0000000c04a4723c */ /* 0x000fe20000041834 */
[----:B------:R-:W-:Y:S02]  /*df70*/  IMAD.MOV.U32 R229, RZ, RZ, R45 ;  /* 0x000000ffffe57224 */ /* 0x000fe400078e002d */
[----:B------:R-:W-:Y:S02]  /*df80*/  IMAD.MOV.U32 R230, RZ, RZ, R46 ;  /* 0x000000ffffe67224 */ /* 0x000fe400078e002e */
[----:B------:R-:W-:-:S03]  /*df90*/  IMAD.MOV.U32 R231, RZ, RZ, R47 ;  /* 0x000000ffffe77224 */ /* 0x000fc600078e002f */
[----:B------:R-:W-:Y:S01]  /*dfa0*/  HMMA.16816.F32.BF16 R64, R4, R14, R64 ;  /* 0x0000000e0440723c */ /* 0x000fe20000041840 */
[----:B------:R-:W-:Y:S07]  /*dfb0*/  LDSM.16.M88.4 R4, [R240+0x6000] ;  /* 0x00600000f004783b */ /* 0x000fee0000000200 */
[C---:B------:R-:W-:Y:S01]  /*dfc0*/  HMMA.16816.F32.BF16 R44, R8.reuse, R18, R224 ;  /* 0x00000012082c723c */ /* 0x040fe200000418e0 */
[----:B------:R-:W-:Y:S07]  /*dfd0*/  LDSM.16.M88.4 R16, [R232+0xa000] ;  /* 0x00a00000e810783b */ /* 0x000fee0000000200 */
[C---:B------:R-:W-:Y:S08]  /*dfe0*/  HMMA.16816.F32.BF16 R40, R8.reuse, R12, R220 ;  /* 0x0000000c0828723c */ /* 0x040ff000000418dc */
[C---:B------:R-:W-:Y:S01]  /*dff0*/  HMMA.16816.F32.BF16 R36, R8.reuse, R14, R36 ;  /* 0x0000000e0824723c */ /* 0x040fe20000041824 */
[----:B------:R-:W1:Y:S07]  /*e000*/  LDSM.16.M88.4 R12, [R240+0x4000] ;  /* 0x00400000f00c783b */ /* 0x000e6e0000000200 */
[C---:B------:R-:W-:Y:S08]  /*e010*/  HMMA.16816.F32.BF16 R224, R8.reuse, R28, R212 ;  /* 0x0000001c08e0723c */ /* 0x040ff000000418d4 */
[C---:B------:R-:W-:Y:S01]  /*e020*/  HMMA.16816.F32.BF16 R212, R8.reuse, R30, R204 ;  /* 0x0000001e08d4723c */ /* 0x040fe200000418cc */
[----:B------:R-:W2:Y:S07]  /*e030*/  LDSM.16.M88.4 R28, [R232+0xb800] ;  /* 0x00b80000e81c783b */ /* 0x000eae0000000200 */
[C---:B------:R-:W-:Y:S08]  /*e040*/  HMMA.16816.F32.BF16 R52, R8.reuse, R20, R208 ;  /* 0x000000140834723c */ /* 0x040ff000000418d0 */
[----:B------:R-:W-:Y:S01]  /*e050*/  HMMA.16816.F32.BF16 R228, R8, R22, R228 ;  /* 0x0000001608e4723c */ /* 0x000fe200000418e4 */
[----:B------:R-:W3:Y:S04]  /*e060*/  LDSM.16.M88.4 R8, [R232+0xa800] ;  /* 0x00a80000e808783b */ /* 0x000ee80000000200 */
[----:B------:R-:W4:Y:S03]  /*e070*/  LDSM.16.M88.4 R20, [R232+0xb000] ;  /* 0x00b00000e814783b */ /* 0x000f260000000200 */
[-C--:B-1----:R-:W-:Y:S07]  /*e080*/  HMMA.16816.F32.BF16 R204, R12, R16.reuse, R32 ;  /* 0x000000100ccc723c */ /* 0x082fee0000041820 */
[----:B------:R-:W-:Y:S01]  /*e090*/  IMAD.MOV.U32 R32, RZ, RZ, R248 ;  /* 0x000000ffff207224 */ /* 0x000fe200078e00f8 */
[----:B------:R-:W-:Y:S01]  /*e0a0*/  HMMA.16816.F32.BF16 R208, R4, R16, R168 ;  /* 0x0000001004d0723c */ /* 0x000fe200000418a8 */
[----:B------:R-:W-:-:S02]  /*e0b0*/  IMAD.MOV.U32 R33, RZ, RZ, R3 ;  /* 0x000000ffff217224 */ /* 0x000fc400078e0003 */
[----:B------:R-:W-:Y:S02]  /*e0c0*/  IMAD.MOV.U32 R34, RZ, RZ, R2 ;  /* 0x000000ffff227224 */ /* 0x000fe400078e0002 */
[----:B------:R-:W-:-:S03]  /*e0d0*/  IMAD.MOV.U32 R35, RZ, RZ, R0 ;  /* 0x000000ffff237224 */ /* 0x000fc600078e0000 */
[C---:B------:R-:W-:Y:S08]  /*e0e0*/  HMMA.16816.F32.BF16 R168, R4.reuse, R18, R216 ;  /* 0x0000001204a8723c */ /* 0x040ff000000418d8 */
[C---:B--2---:R-:W-:Y:S08]  /*e0f0*/  HMMA.16816.F32.BF16 R32, R4.reuse, R28, R32 ;  /* 0x0000001c0420723c */ /* 0x044ff00000041820 */
[----:B---3--:R-:W-:Y:S08]  /*e100*/  HMMA.16816.F32.BF16 R248, R4, R8, R164 ;  /* 0x0000000804f8723c */ /* 0x008ff000000418a4 */
[----:B------:R-:W-:-:S04]  /*e110*/  IMAD.MOV.U32 R16, RZ, RZ, R168 ;  /* 0x000000ffff107224 */ /* 0x000fc800078e00a8 */
        /* <DEDUP_REMOVED lines=9> */
[----:B------:R-:W-:-:S03]  /*e1b0*/  IMAD.MOV.U32 R164, RZ, RZ, R35 ;  /* 0x000000ffffa47224 */ /* 0x000fc600078e0023 */
[----:B----4-:R-:W-:Y:S01]  /*e1c0*/  HMMA.16816.F32.BF16 R168, R4, R22, R56 ;  /* 0x0000001604a8723c */ /* 0x010fe20000041838 */
[----:B------:R-:W-:-:S07]  /*e1d0*/  IMAD.MOV.U32 R51, RZ, RZ, R16 ;  /* 0x000000ffff337224 */ /* 0x000fce00078e0010 */
[C---:B------:R-:W-:Y:S01]  /*e1e0*/  HMMA.16816.F32.BF16 R56, R12.reuse, R18, R44 ;  /* 0x000000120c38723c */ /* 0x040fe2000004182c */
[----:B------:R-:W-:Y:S07]  /*e1f0*/  LDSM.16.M88.4 R16, [R239+0x2000] ;  /* 0x00200000ef10783b */ /* 0x000fee0000000200 */
[C---:B------:R-:W-:Y:S08]  /*e200*/  HMMA.16816.F32.BF16 R32, R12.reuse, R10, R36 ;  /* 0x0000000a0c20723c */ /* 0x040ff00000041824 */
[C---:B------:R-:W-:Y:S01]  /*e210*/  HMMA.16816.F32.BF16 R44, R12.reuse, R8, R40 ;  /* 0x000000080c2c723c */ /* 0x040fe20000041828 */
[----:B------:R-:W1:Y:S07]  /*e220*/  LDSM.16.M88.4 R8, [R241+0x4000] ;  /* 0x00400000f108783b */ /* 0x000e6e0000000200 */
[-C--:B------:R-:W-:Y:S08]  /*e230*/  HMMA.16816.F32.BF16 R36, R12, R20.reuse, R52 ;  /* 0x000000140c24723c */ /* 0x080ff00000041834 */
[----:B------:R-:W-:Y:S01]  /*e240*/  HMMA.16816.F32.BF16 R216, R4, R20, R60 ;  /* 0x0000001404d8723c */ /* 0x000fe2000004183c */
[----:B------:R-:W-:Y:S07]  /*e250*/  LDSM.16.M88.4 R4, [R241+0x6000] ;  /* 0x00600000f104783b */ /* 0x000fee0000000200 */
[C---:B------:R-:W-:Y:S08]  /*e260*/  HMMA.16816.F32.BF16 R52, R12.reuse, R28, R224 ;  /* 0x0000001c0c34723c */ /* 0x040ff000000418e0 */
[C---:B------:R-:W-:Y:S01]  /*e270*/  HMMA.16816.F32.BF16 R40, R12.reuse, R30, R212 ;  /* 0x0000001e0c28723c */ /* 0x040fe200000418d4 */
[----:B------:R-:W2:Y:S07]  /*e280*/  LDSM.16.M88.4 R28, [R239+0x3800] ;  /* 0x00380000ef1c783b */ /* 0x000eae0000000200 */
[----:B------:R-:W-:Y:S01]  /*e290*/  HMMA.16816.F32.BF16 R60, R12, R22, R228 ;  /* 0x000000160c3c723c */ /* 0x000fe200000418e4 */
[----:B------:R-:W3:Y:S04]  /*e2a0*/  LDSM.16.M88.4 R20, [R239+0x3000] ;  /* 0x00300000ef14783b */ /* 0x000ee80000000200 */
[----:B------:R-:W4:Y:S02]  /*e2b0*/  LDSM.16.M88.4 R12, [R239+0x2800] ;  /* 0x00280000ef0c783b */ /* 0x000f240000000200 */
[----:B------:R-:W-:-:S02]  /*e2c0*/  IMAD.MOV.U32 R228, RZ, RZ, R51 ;  /* 0x000000ffffe47224 */ /* 0x000fc400078e0033 */
[----:B------:R-:W-:Y:S02]  /*e2d0*/  IMAD.MOV.U32 R229, RZ, RZ, R166 ;  /* 0x000000ffffe57224 */ /* 0x000fe400078e00a6 */
[----:B------:R-:W-:Y:S02]  /*e2e0*/  IMAD.MOV.U32 R230, RZ, RZ, R165 ;  /* 0x000000ffffe67224 */ /* 0x000fe400078e00a5 */
[----:B------:R-:W-:Y:S02]  /*e2f0*/  IMAD.MOV.U32 R231, RZ, RZ, R164 ;  /* 0x000000ffffe77224 */ /* 0x000fe400078e00a4 */
[----:B------:R-:W-:Y:S02]  /*e300*/  IMAD.MOV.U32 R224, RZ, RZ, R167 ;  /* 0x000000ffffe07224 */ /* 0x000fe400078e00a7 */
[----:B-1----:R-:W-:Y:S08]  /*e310*/  HMMA.16816.F32.BF16 R164, R8, R16, R204 ;  /* 0x0000001008a4723c */ /* 0x002ff000000418cc */
[----:B--2---:R-:W-:Y:S01]  /*e320*/  HMMA.16816.F32.BF16 R204, R4, R28, R228 ;  /* 0x0000001c04cc723c */ /* 0x004fe200000418e4 */
[----:B------:R-:W-:-:S02]  /*e330*/  IMAD.MOV.U32 R225, RZ, RZ, R3 ;  /* 0x000000ffffe17224 */ /* 0x000fc400078e0003 */
[----:B------:R-:W-:Y:S02]  /*e340*/  IMAD.MOV.U32 R226, RZ, RZ, R2 ;  /* 0x000000ffffe27224 */ /* 0x000fe400078e0002 */
[----:B------:R-:W-:-:S03]  /*e350*/  IMAD.MOV.U32 R227, RZ, RZ, R0 ;  /* 0x000000ffffe37224 */ /* 0x000fc600078e0000 */
[C---:B------:R-:W-:Y:S08]  /*e360*/  HMMA.16816.F32.BF16 R48, R4.reuse, R16, R208 ;  /* 0x000000100430723c */ /* 0x040ff000000418d0 */
[C---:B---3--:R-:W-:Y:S08]  /*e370*/  HMMA.16816.F32.BF16 R208, R4.reuse, R22, R168 ;  /* 0x0000001604d0723c */ /* 0x048ff000000418a8 */
[----:B------:R-:W-:Y:S01]  /*e380*/  IMAD.MOV.U32 R228, RZ, RZ, R204 ;  /* 0x000000ffffe47224 */ /* 0x000fe200078e00cc */
[----:B------:R-:W-:Y:S01]  /*e390*/  HMMA.16816.F32.BF16 R224, R4, R18, R224 ;  /* 0x0000001204e0723c */ /* 0x000fe200000418e0 */
[----:B------:R-:W-:-:S02]  /*e3a0*/  IMAD.MOV.U32 R3, RZ, RZ, R205 ;  /* 0x000000ffff037224 */ /* 0x000fc400078e00cd */
[----:B------:R-:W-:Y:S02]  /*e3b0*/  IMAD.MOV.U32 R2, RZ, RZ, R206 ;  /* 0x000000ffff027224 */ /* 0x000fe400078e00ce */
[----:B------:R-:W-:-:S03]  /*e3c0*/  IMAD.MOV.U32 R0, RZ, RZ, R207 ;  /* 0x000000ffff007224 */ /* 0x000fc600078e00cf */
[C---:B----4-:R-:W-:Y:S08]  /*e3d0*/  HMMA.16816.F32.BF16 R212, R4.reuse, R12, R248 ;  /* 0x0000000c04d4723c */ /* 0x050ff000000418f8 */
[C---:B------:R-:W-:Y:S08]  /*e3e0*/  HMMA.16816.F32.BF16 R220, R4.reuse, R14, R220 ;  /* 0x0000000e04dc723c */ /* 0x040ff000000418dc */
[C---:B------:R-:W-:Y:S08]  /*e3f0*/  HMMA.16816.F32.BF16 R216, R4.reuse, R20, R216 ;  /* 0x0000001404d8723c */ /* 0x040ff000000418d8 */
[----:B------:R-:W-:Y:S01]  /*e400*/  HMMA.16816.F32.BF16 R204, R4, R30, R64 ;  /* 0x0000001e04cc723c */ /* 0x000fe20000041840 */
[----:B------:R-:W-:Y:S07]  /*e410*/  LDSM.16.M88.4 R4, [R243+0x6000] ;  /* 0x00600000f304783b */ /* 0x000fee0000000200 */
[C---:B------:R-:W-:Y:S01]  /*e420*/  HMMA.16816.F32.BF16 R168, R8.reuse, R18, R56 ;  /* 0x0000001208a8723c */ /* 0x040fe20000041838 */
[----:B------:R-:W1:Y:S07]  /*e430*/  LDSM.16.M88.4 R16, [R238+0xa000] ;  /* 0x00a00000ee10783b */ /* 0x000e6e0000000200 */
[C---:B------:R-:W-:Y:S08]  /*e440*/  HMMA.16816.F32.BF16 R64, R8.reuse, R12, R44 ;  /* 0x0000000c0840723c */ /* 0x040ff0000004182c */
[C---:B------:R-:W-:Y:S01]  /*e450*/  HMMA.16816.F32.BF16 R56, R8.reuse, R14, R32 ;  /* 0x0000000e0838723c */ /* 0x040fe20000041820 */
[----:B------:R-:W2:Y:S04]  /*e460*/  LDSM.16.M88.4 R12, [R243+0x4000] ;  /* 0x00400000f30c783b */ /* 0x000ea80000000200 */
[----:B------:R-:W-:Y:S03]  /*e470*/  LDSM.16.M88.4 R32, [R238+0xb800] ;  /* 0x00b80000ee20783b */ /* 0x000fe60000000200 */
[C---:B------:R-:W-:Y:S08]  /*e480*/  HMMA.16816.F32.BF16 R52, R8.reuse, R28, R52 ;  /* 0x0000001c0834723c */ /* 0x040ff00000041834 */
[C---:B------:R-:W-:Y:S01]  /*e490*/  HMMA.16816.F32.BF16 R40, R8.reuse, R30, R40 ;  /* 0x0000001e0828723c */ /* 0x040fe20000041828 */
[----:B------:R-:W3:Y:S07]  /*e4a0*/  LDSM.16.M88.4 R28, [R238+0xb000] ;  /* 0x00b00000ee1c783b */ /* 0x000eee0000000200 */
[C---:B------:R-:W-:Y:S08]  /*e4b0*/  HMMA.16816.F32.BF16 R36, R8.reuse, R20, R36 ;  /* 0x000000140824723c */ /* 0x040ff00000041824 */
[----:B------:R-:W-:Y:S01]  /*e4c0*/  HMMA.16816.F32.BF16 R60, R8, R22, R60 ;  /* 0x00000016083c723c */ /* 0x000fe2000004183c */
[----:B------:R-:W4:Y:S07]  /*e4d0*/  LDSM.16.M88.4 R8, [R238+0xa800] ;  /* 0x00a80000ee08783b */ /* 0x000f2e0000000200 */
[----:B-1----:R-:W-:Y:S01]  /*e4e0*/  HMMA.16816.F32.BF16 R224, R4, R18, R224 ;  /* 0x0000001204e0723c */ /* 0x002fe200000418e0 */
[----:B------:R-:W-:-:S02]  /*e4f0*/  IMAD.MOV.U32 R20, RZ, RZ, R228 ;  /* 0x000000ffff147224 */ /* 0x000fc400078e00e4 */
[----:B------:R-:W-:Y:S02]  /*e500*/  IMAD.MOV.U32 R21, RZ, RZ, R3 ;  /* 0x000000ffff157224 */ /* 0x000fe400078e0003 */
[----:B------:R-:W-:Y:S02]  /*e510*/  IMAD.MOV.U32 R22, RZ, RZ, R2 ;  /* 0x000000ffff167224 */ /* 0x000fe400078e0002 */
[----:B------:R-:W-:Y:S01]  /*e520*/  IMAD.MOV.U32 R23, RZ, RZ, R0 ;  /* 0x000000ffff177224 */ /* 0x000fe200078e0000 */
[-C--:B------:R-:W-:Y:S08]  /*e530*/  HMMA.16816.F32.BF16 R48, R4, R16.reuse, R48 ;  /* 0x000000100430723c */ /* 0x080ff00000041830 */
[----:B--2---:R-:W-:Y:S08]  /*e540*/  HMMA.16816.F32.BF16 R44, R12, R16, R164 ;  /* 0x000000100c2c723c */ /* 0x004ff000000418a4 */
[----:B------:R-:W-:-:S02]  /*e550*/  IMAD.MOV.U32 R16, RZ, RZ, R224 ;  /* 0x000000ffff107224 */ /* 0x000fc400078e00e0 */
[----:B------:R-:W-:Y:S02]  /*e560*/  IMAD.MOV.U32 R3, RZ, RZ, R225 ;  /* 0x000000ffff037224 */ /* 0x000fe400078e00e1 */
[----:B------:R-:W-:Y:S02]  /*e570*/  IMAD.MOV.U32 R2, RZ, RZ, R226 ;  /* 0x000000ffff027224 */ /* 0x000fe400078e00e2 */
[----:B------:R-:W-:Y:S02]  /*e580*/  IMAD.MOV.U32 R0, RZ, RZ, R227 ;  /* 0x000000ffff007224 */ /* 0x000fe400078e00e3 */
[C---:B---3--:R-:W-:Y:S08]  /*e590*/  HMMA.16816.F32.BF16 R224, R4.reuse, R28, R216 ;  /* 0x0000001c04e0723c */ /* 0x048ff000000418d8 */
[C---:B------:R-:W-:Y:S08]  /*e5a0*/  HMMA.16816.F32.BF16 R216, R4.reuse, R30, R208 ;  /* 0x0000001e04d8723c */ /* 0x040ff000000418d0 */
[C---:B------:R-:W-:Y:S08]  /*e5b0*/  HMMA.16816.F32.BF16 R208, R4.reuse, R34, R204 ;  /* 0x0000002204d0723c */ /* 0x040ff000000418cc */
[----:B----4-:R-:W-:Y:S08]  /*e5c0*/  HMMA.16816.F32.BF16 R248, R4, R8, R212 ;  /* 0x0000000804f8723c */ /* 0x010ff000000418d4 */
[----:B------:R-:W-:Y:S08]  /*e5d0*/  HMMA.16816.F32.BF16 R204, R12, R18, R168 ;  /* 0x000000120ccc723c */ /* 0x000ff000000418a8 */
[C---:B------:R-:W-:Y:S08]  /*e5e0*/  HMMA.16816.F32.BF16 R228, R4.reuse, R10, R220 ;  /* 0x0000000a04e4723c */ /* 0x040ff000000418dc */
[----:B------:R-:W-:Y:S01]  /*e5f0*/  HMMA.16816.F32.BF16 R212, R4, R32, R20 ;  /* 0x0000002004d4723c */ /* 0x000fe20000041814 */
[----:B------:R-:W-:Y:S01]  /*e600*/  LDSM.16.M88.4 R4, [R242+0x6000] ;  /* 0x00600000f204783b */ /* 0x000fe20000000200 */
[----:B------:R-:W-:-:S03]  /*e610*/  IMAD.MOV.U32 R220, RZ, RZ, R16 ;  /* 0x000000ffffdc7224 */ /* 0x000fc600078e0010 */
[----:B------:R-:W1:Y:S03]  /*e620*/  LDSM.16.M88.4 R20, [R237+0x2000] ;  /* 0x00200000ed14783b */ /* 0x000e660000000200 */
[C---:B------:R-:W-:Y:S01]  /*e630*/  HMMA.16816.F32.BF16 R168, R12.reuse, R8, R64 ;  /* 0x000000080ca8723c */ /* 0x040fe20000041840 */
[----:B------:R-:W-:Y:S07]  /*e640*/  LDSM.16.M88.4 R16, [R237+0x2800] ;  /* 0x00280000ed10783b */ /* 0x000fee0000000200 */
[----:B------:R-:W-:Y:S01]  /*e650*/  HMMA.16816.F32.BF16 R164, R12, R10, R56 ;  /* 0x0000000a0ca4723c */ /* 0x000fe20000041838 */
[----:B------:R-:W2:Y:S01]  /*e660*/  LDSM.16.M88.4 R8, [R242+0x4000] ;  /* 0x00400000f208783b */ /* 0x000ea20000000200 */
[----:B------:R-:W-:-:S06]  /*e670*/  IMAD.MOV.U32 R222, RZ, RZ, R2 ;  /* 0x000000ffffde7224 */ /* 0x000fcc00078e0002 */
[C---:B------:R-:W-:Y:S01]  /*e680*/  HMMA.16816.F32.BF16 R56, R12.reuse, R32, R52 ;  /* 0x000000200c38723c */ /* 0x040fe20000041834 */
[----:B------:R-:W3:Y:S07]  /*e690*/  S2R R2, SR_TID.X ;  /* 0x0000000000027919 */ /* 0x000eee0000002100 */
[C---:B------:R-:W-:Y:S08]  /*e6a0*/  HMMA.16816.F32.BF16 R64, R12.reuse, R28, R36 ;  /* 0x0000001c0c40723c */ /* 0x040ff00000041824 */
[C---:B------:R-:W-:Y:S01]  /*e6b0*/  HMMA.16816.F32.BF16 R60, R12.reuse, R30, R60 ;  /* 0x0000001e0c3c723c */ /* 0x040fe2000004183c */
[----:B------:R-:W-:Y:S07]  /*e6c0*/  LDSM.16.M88.4 R28, [R237+0x3800] ;  /* 0x00380000ed1c783b */ /* 0x000fee0000000200 */
[----:B------:R-:W-:Y:S01]  /*e6d0*/  HMMA.16816.F32.BF16 R32, R12, R34, R40 ;  /* 0x000000220c20723c */ /* 0x000fe20000041828 */
[----:B------:R-:W4:Y:S01]  /*e6e0*/  LDSM.16.M88.4 R12, [R237+0x3000] ;  /* 0x00300000ed0c783b */ /* 0x000f220000000200 */
[----:B---3--:R-:W-:Y:S01]  /*e6f0*/  IMAD.SHL.U32 R2, R2, 0x2, RZ ;  /* 0x0000000202027824 */ /* 0x008fe200078e00ff */
[----:B------:R-:W-:Y:S01]  /*e700*/  UISETP.GE.AND UP0, UPT, UR8, 0x4, UPT ;  /* 0x000000040800788c */ /* 0x000fe2000bf06270 */
[----:B------:R-:W-:Y:S01]  /*e710*/  IMAD.MOV.U32 R221, RZ, RZ, R3 ;  /* 0x000000ffffdd7224 */ /* 0x000fe200078e0003 */
[----:B------:R-:W-:-:S04]  /*e720*/  DEPBAR.LE SB0, 0x0 ;  /* 0x000080000000791a */ /* 0x000fc80000000000 */
[----:B------:R-:W-:Y:S01]  /*e730*/  IMAD.MOV.U32 R223, RZ, RZ, R0 ;  /* 0x000000ffffdf7224 */ /* 0x000fe200078e0000 */
[----:B------:R-:W-:Y:S01]  /*e740*/  LOP3.LUT R2, R2, 0x6, RZ, 0xc0, !PT ;  /* 0x0000000602027812 */ /* 0x000fe200078ec0ff */
[----:B------:R-:W-:Y:S01]  /*e750*/  IMAD.U32 R0, RZ, RZ, UR21 ;  /* 0x00000015ff007e24 */ /* 0x000fe2000f8e00ff */
[----:B-1----:R-:W-:Y:S03]  /*e760*/  HMMA.16816.F32.BF16 R48, R4, R20, R48 ;  /* 0x000000140430723c */ /* 0x002fe60000041830 */
[----:B------:R-:W-:-:S05]  /*e770*/  IMAD R0, R0, 0x40, R2 ;  /* 0x0000004000007824 */ /* 0x000fca00078e0202 */
[----:B--2---:R-:W-:Y:S08]  /*e780*/  HMMA.16816.F32.BF16 R36, R8, R20, R44 ;  /* 0x000000140824723c */ /* 0x004ff0000004182c */
[C---:B------:R-:W-:Y:S08]  /*e790*/  HMMA.16816.F32.BF16 R40, R4.reuse, R22, R220 ;  /* 0x000000160428723c */ /* 0x040ff000000418dc */
[C---:B------:R-:W-:Y:S08]  /*e7a0*/  HMMA.16816.F32.BF16 R220, R4.reuse, R16, R248 ;  /* 0x0000001004dc723c */ /* 0x040ff000000418f8 */
[C---:B----4-:R-:W-:Y:S08]  /*e7b0*/  HMMA.16816.F32.BF16 R248, R4.reuse, R12, R224 ;  /* 0x0000000c04f8723c */ /* 0x050ff000000418e0 */
[----:B------:R-:W-:Y:S08]  /*e7c0*/  HMMA.16816.F32.BF16 R224, R4, R14, R216 ;  /* 0x0000000e04e0723c */ /* 0x000ff000000418d8 */
[----:B------:R-:W-:Y:S08]  /*e7d0*/  HMMA.16816.F32.BF16 R20, R8, R22, R204 ;  /* 0x000000160814723c */ /* 0x000ff000000418cc */
[C---:B------:R-:W-:Y:S08]  /*e7e0*/  HMMA.16816.F32.BF16 R216, R4.reuse, R28, R212 ;  /* 0x0000001c04d8723c */ /* 0x040ff000000418d4 */
[C---:B------:R-:W-:Y:S08]  /*e7f0*/  HMMA.16816.F32.BF16 R228, R4.reuse, R18, R228 ;  /* 0x0000001204e4723c */ /* 0x040ff000000418e4 */
[----:B------:R-:W-:Y:S01]  /*e800*/  HMMA.16816.F32.BF16 R212, R4, R30, R208 ;  /* 0x0000001e04d4723c */ /* 0x000fe200000418d0 */
[----:B------:R-:W-:Y:S07]  /*e810*/  I2F R5, R0 ;  /* 0x0000000000057306 */ /* 0x000fee0000201400 */
[C---:B------:R-:W-:Y:S07]  /*e820*/  HMMA.16816.F32.BF16 R204, R8.reuse, R14, R60 ;  /* 0x0000000e08cc723c */ /* 0x040fee000004183c */
[C---:B------:R-:W-:Y:S01]  /*e830*/  IADD3 R15, R0.reuse, 0x1, RZ ;  /* 0x00000001000f7810 */ /* 0x040fe20007ffe0ff */
[----:B------:R-:W-:Y:S01]  /*e840*/  HMMA.16816.F32.BF16 R208, R8, R12, R64 ;  /* 0x0000000c08d0723c */ /* 0x000fe20000041840 */
[----:B------:R-:W-:-:S02]  /*e850*/  IADD3 R14, R0, 0x8, RZ ;  /* 0x00000008000e7810 */ /* 0x000fc40007ffe0ff */
[----:B------:R-:W1:Y:S04]  /*e860*/  I2F R2, R15 ;  /* 0x0000000f00027306 */ /* 0x000e680000201400 */
[----:B------:R-:W-:-:S04]  /*e870*/  IADD3 R13, R0, 0x9, RZ ;  /* 0x00000009000d7810 */ /* 0x000fc80007ffe0ff */
[----:B------:R-:W2:Y:S01]  /*e880*/  I2F R4, R13 ;  /* 0x0000000d00047306 */ /* 0x000ea20000201400 */
[----:B------:R-:W-:Y:S01]  /*e890*/  HMMA.16816.F32.BF16 R44, R8, R16, R168 ;  /* 0x00000010082c723c */ /* 0x000fe200000418a8 */
[----:B------:R-:W-:-:S06]  /*e8a0*/  IADD3 R12, R0, 0x10, RZ ;  /* 0x00000010000c7810 */ /* 0x000fcc0007ffe0ff */
[----:B------:R-:W3:Y:S01]  /*e8b0*/  I2F R3, R14 ;  /* 0x0000000e00037306 */ /* 0x000ee20000201400 */
[----:B------:R-:W-:Y:S01]  /*e8c0*/  HMMA.16816.F32.BF16 R52, R8, R18, R164 ;  /* 0x000000120834723c */ /* 0x000fe200000418a4 */
[----:B-1----:R-:W-:-:S06]  /*e8d0*/  FFMA.FTZ R17, R2, UR4, R37 ;  /* 0x0000000402117c23 */ /* 0x002fcc0008010025 */
[C---:B------:R-:W-:Y:S01]  /*e8e0*/  FFMA.FTZ R165, R5.reuse, UR4, R48 ;  /* 0x0000000405a57c23 */ /* 0x040fe20008010030 */
[----:B------:R-:W-:Y:S01]  /*e8f0*/  HMMA.16816.F32.BF16 R168, R8, R28, R56 ;  /* 0x0000001c08a8723c */ /* 0x000fe20000041838 */
[C---:B------:R-:W-:Y:S02]  /*e900*/  FFMA.FTZ R18, R5.reuse, UR4, R36 ;  /* 0x0000000405127c23 */ /* 0x040fe40008010024 */
[----:B------:R-:W-:-:S04]  /*e910*/  FFMA.FTZ R164, R5, UR4, R50 ;  /* 0x0000000405a47c23 */ /* 0x000fc80008010032 */
[----:B------:R-:W-:Y:S01]  /*e920*/  FFMA.FTZ R56, R5, UR4, R38 ;  /* 0x0000000405387c23 */ /* 0x000fe20008010026 */
[----:B------:R-:W-:Y:S01]  /*e930*/  HMMA.16816.F32.BF16 R64, R8, R30, R32 ;  /* 0x0000001e0840723c */ /* 0x000fe20000041820 */
[----:B------:R-:W1:Y:S01]  /*e940*/  I2F R5, R12 ;  /* 0x0000000c00057306 */ /* 0x000e620000201400 */
[C---:B--2---:R-:W-:Y:S02]  /*e950*/  FFMA.FTZ R37, R4.reuse, UR4, R23 ;  /* 0x0000000404257c23 */ /* 0x044fe40008010017 */
[----:B------:R-:W-:-:S03]  /*e960*/  FFMA.FTZ R59, R4, UR4, R41 ;  /* 0x00000004043b7c23 */ /* 0x000fc60008010029 */
[----:B------:R-:W-:Y:S01]  /*e970*/  IADD3 R11, R0, 0x11, RZ ;  /* 0x00000011000b7810 */ /* 0x000fe20007ffe0ff */
[----:B------:R-:W-:Y:S01]  /*e980*/  FFMA.FTZ R32, R4, UR4, R21 ;  /* 0x0000000404207c23 */ /* 0x000fe20008010015 */
[----:B------:R-:W-:Y:S01]  /*e990*/  IADD3 R10, R0, 0x18, RZ ;  /* 0x00000018000a7810 */ /* 0x000fe20007ffe0ff */
[----:B------:R-:W-:Y:S01]  /*e9a0*/  FFMA.FTZ R58, R4, UR4, R43 ;  /* 0x00000004043a7c23 */ /* 0x000fe2000801002b */
[----:B------:R-:W-:Y:S01]  /*e9b0*/  IADD3 R9, R0, 0x19, RZ ;  /* 0x0000001900097810 */ /* 0x000fe20007ffe0ff */
[----:B------:R-:W2:Y:S01]  /*e9c0*/  I2F R4, R11 ;  /* 0x0000000b00047306 */ /* 0x000ea20000201400 */
[C---:B---3--:R-:W-:Y:S02]  /*e9d0*/  FFMA.FTZ R62, R3.reuse, UR4, R40 ;  /* 0x00000004033e7c23 */ /* 0x048fe40008010028 */
[C---:B------:R-:W-:Y:S02]  /*e9e0*/  FFMA.FTZ R16, R3.reuse, UR4, R20 ;  /* 0x0000000403107c23 */ /* 0x040fe40008010014 */
[----:B------:R-:W-:-:S02]  /*e9f0*/  FFMA.FTZ R38, R3, UR4, R22 ;  /* 0x0000000403267c23 */ /* 0x000fc40008010016 */
[----:B------:R-:W-:Y:S02]  /*ea00*/  FFMA.FTZ R60, R3, UR4, R42 ;  /* 0x00000004033c7c23 */ /* 0x000fe4000801002a */
[C---:B------:R-:W-:Y:S01]  /*ea10*/  FFMA.FTZ R48, R2.reuse, UR4, R39 ;  /* 0x0000000402307c23 */ /* 0x040fe20008010027 */
[----:B------:R-:W3:Y:S01]  /*ea20*/  I2F R3, R10 ;  /* 0x0000000a00037306 */ /* 0x000ee20000201400 */
[C---:B------:R-:W-:Y:S02]  /*ea30*/  FFMA.FTZ R63, R2.reuse, UR4, R49 ;  /* 0x00000004023f7c23 */ /* 0x040fe40008010031 */
[----:B------:R-:W-:Y:S01]  /*ea40*/  FFMA.FTZ R61, R2, UR4, R51 ;  /* 0x00000004023d7c23 */ /* 0x000fe20008010033 */
[C---:B------:R-:W-:Y:S02]  /*ea50*/  IADD3 R8, R0.reuse, 0x20, RZ ;  /* 0x0000002000087810 */ /* 0x040fe40007ffe0ff */
[C---:B------:R-:W-:Y:S02]  /*ea60*/  IADD3 R7, R0.reuse, 0x21, RZ ;  /* 0x0000002100077810 */ /* 0x040fe40007ffe0ff */
[----:B------:R-:W4:Y:S01]  /*ea70*/  I2F R2, R9 ;  /* 0x0000000900027306 */ /* 0x000f220000201400 */
[----:B-----5:R-:W-:-:S02]  /*ea80*/  ISETP.GE.AND P5, PT, R0, R24, PT ;  /* 0x000000180000720c */ /* 0x020fc40003fa6270 */
[-C--:B------:R-:W-:Y:S01]  /*ea90*/  ISETP.GE.AND P6, PT, R15, R24.reuse, PT ;  /* 0x000000180f00720c */ /* 0x080fe20003fc6270 */
[C---:B-1----:R-:W-:Y:S01]  /*eaa0*/  FFMA.FTZ R31, R5.reuse, UR4, R44 ;  /* 0x00000004051f7c23 */ /* 0x042fe2000801002c */
[----:B------:R-:W-:Y:S01]  /*eab0*/  IADD3 R6, R0, 0x28, RZ ;  /* 0x0000002800067810 */ /* 0x000fe20007ffe0ff */
[C---:B------:R-:W-:Y:S01]  /*eac0*/  FFMA.FTZ R36, R5.reuse, UR4, R46 ;  /* 0x0000000405247c23 */ /* 0x040fe2000801002e */
[----:B------:R-:W-:Y:S01]  /*ead0*/  FSEL R41, R18, -INF , !P5 ;  /* 0xff80000012297808 */ /* 0x000fe20006800000 */
[----:B------:R-:W1:Y:S01]  /*eae0*/  I2F R23, R8 ;  /* 0x0000000800177306 */ /* 0x000e620000201400 */
[C---:B------:R-:W-:Y:S01]  /*eaf0*/  FFMA.FTZ R57, R5.reuse, UR4, R220 ;  /* 0x0000000405397c23 */ /* 0x040fe200080100dc */
[----:B------:R-:W-:Y:S01]  /*eb00*/  ISETP.GE.AND P5, PT, R14, R24, PT ;  /* 0x000000180e00720c */ /* 0x000fe20003fa6270 */
[----:B------:R-:W-:Y:S01]  /*eb10*/  FFMA.FTZ R51, R5, UR4, R222 ;  /* 0x0000000405337c23 */ /* 0x000fe200080100de */
[----:B------:R-:W-:Y:S02]  /*eb20*/  IADD3 R5, R0, 0x29, RZ ;  /* 0x0000002900057810 */ /* 0x000fe40007ffe0ff */
[----:B------:R-:W-:-:S02]  /*eb30*/  FSEL R44, R17, -INF , !P6 ;  /* 0xff800000112c7808 */ /* 0x000fc40007000000 */
[----:B------:R-:W1:Y:S01]  /*eb40*/  I2F R22, R7 ;  /* 0x0000000700167306 */ /* 0x000e620000201400 */
[-C--:B------:R-:W-:Y:S01]  /*eb50*/  ISETP.GE.AND P6, PT, R13, R24.reuse, PT ;  /* 0x000000180d00720c */ /* 0x080fe20003fc6270 */
[----:B--2---:R-:W-:Y:S01]  /*eb60*/  FFMA.FTZ R30, R4, UR4, R45 ;  /* 0x00000004041e7c23 */ /* 0x004fe2000801002d */
[----:B------:R-:W-:Y:S01]  /*eb70*/  FSEL R46, R16, -INF , !P5 ;  /* 0xff800000102e7808 */ /* 0x000fe20006800000 */
[----:B------:R-:W-:Y:S01]  /*eb80*/  FFMA.FTZ R34, R4, UR4, R47 ;  /* 0x0000000404227c23 */ /* 0x000fe2000801002f */
[----:B------:R-:W-:Y:S01]  /*eb90*/  ISETP.GE.AND P5, PT, R12, R24, PT ;  /* 0x000000180c00720c */ /* 0x000fe20003fa6270 */
[C---:B------:R-:W-:Y:S02]  /*eba0*/  FFMA.FTZ R50, R4.reuse, UR4, R221 ;  /* 0x0000000404327c23 */ /* 0x040fe400080100dd */
[----:B------:R-:W2:Y:S01]  /*ebb0*/  I2F R21, R6 ;  /* 0x0000000600157306 */ /* 0x000ea20000201400 */
[----:B------:R-:W-:Y:S01]  /*ebc0*/  FFMA.FTZ R47, R4, UR4, R223 ;  /* 0x00000004042f7c23 */ /* 0x000fe200080100df */
[----:B------:R-:W-:-:S02]  /*ebd0*/  FSEL R45, R32, -INF , !P6 ;  /* 0xff800000202d7808 */ /* 0x000fc40007000000 */
[----:B------:R-:W-:Y:S02]  /*ebe0*/  IADD3 R4, R0, 0x30, RZ ;  /* 0x0000003000047810 */ /* 0x000fe40007ffe0ff */
[-C--:B------:R-:W-:Y:S02]  /*ebf0*/  ISETP.GE.AND P6, PT, R11, R24.reuse, PT ;  /* 0x000000180b00720c */ /* 0x080fe40003fc6270 */
[----:B------:R-:W2:Y:S01]  /*ec00*/  I2F R20, R5 ;  /* 0x0000000500147306 */ /* 0x000ea20000201400 */
[----:B---3--:R-:W-:Y:S01]  /*ec10*/  FFMA.FTZ R39, R3, UR4, R230 ;  /* 0x0000000403277c23 */ /* 0x008fe200080100e6 */
[----:B------:R-:W-:Y:S01]  /*ec20*/  FSEL R230, R31, -INF , !P5 ;  /* 0xff8000001fe67808 */ /* 0x000fe20006800000 */
[----:B------:R-:W-:Y:S01]  /*ec30*/  FFMA.FTZ R29, R3, UR4, R52 ;  /* 0x00000004031d7c23 */ /* 0x000fe20008010034 */
[-C--:B------:R-:W-:Y:S01]  /*ec40*/  ISETP.GE.AND P5, PT, R10, R24.reuse, PT ;  /* 0x000000180a00720c */ /* 0x080fe20003fa6270 */
[----:B----4-:R-:W-:Y:S01]  /*ec50*/  FFMA.FTZ R40, R2, UR4, R229 ;  /* 0x0000000402287c23 */ /* 0x010fe200080100e5 */
[----:B------:R-:W-:Y:S01]  /*ec60*/  FSEL R229, R30, -INF , !P6 ;  /* 0xff8000001ee57808 */ /* 0x000fe20007000000 */
[C---:B------:R-:W-:Y:S01]  /*ec70*/  FFMA.FTZ R28, R2.reuse, UR4, R53 ;  /* 0x00000004021c7c23 */ /* 0x040fe20008010035 */
[----:B------:R-:W3:Y:S01]  /*ec80*/  I2F R19, R4 ;  /* 0x0000000400137306 */ /* 0x000ee20000201400 */
[C---:B------:R-:W-:Y:S01]  /*ec90*/  FFMA.FTZ R33, R2.reuse, UR4, R55 ;  /* 0x0000000402217c23 */ /* 0x040fe20008010037 */
[-C--:B------:R-:W-:Y:S01]  /*eca0*/  ISETP.GE.AND P6, PT, R9, R24.reuse, PT ;  /* 0x000000180900720c */ /* 0x080fe20003fc6270 */
[----:B------:R-:W-:Y:S01]  /*ecb0*/  FFMA.FTZ R42, R2, UR4, R231 ;  /* 0x00000004022a7c23 */ /* 0x000fe200080100e7 */
[----:B------:R-:W-:Y:S01]  /*ecc0*/  IADD3 R2, R0, 0x38, RZ ;  /* 0x0000003800027810 */ /* 0x000fe20007ffe0ff */
[----:B------:R-:W-:Y:S01]  /*ecd0*/  FFMA.FTZ R49, R3, UR4, R228 ;  /* 0x0000000403317c23 */ /* 0x000fe200080100e4 */
[----:B------:R-:W-:Y:S01]  /*ece0*/  FSEL R228, R29, -INF , !P5 ;  /* 0xff8000001de47808 */ /* 0x000fe20006800000 */
[----:B-1----:R-:W-:Y:S01]  /*ecf0*/  FFMA.FTZ R16, R23, UR4, R208 ;  /* 0x0000000417107c23 */ /* 0x002fe200080100d0 */
[-C--:B------:R-:W-:Y:S01]  /*ed00*/  ISETP.GE.AND P5, PT, R8, R24.reuse, PT ;  /* 0x000000180800720c */ /* 0x080fe20003fa6270 */
[----:B------:R-:W1:Y:S01]  /*ed10*/  I2F R17, R2 ;  /* 0x0000000200117306 */ /* 0x000e620000201400 */
[----:B------:R-:W-:Y:S01]  /*ed20*/  FSEL R223, R28, -INF , !P6 ;  /* 0xff8000001cdf7808 */ /* 0x000fe20007000000 */
[----:B------:R-:W-:Y:S01]  /*ed30*/  FFMA.FTZ R29, R22, UR4, R209 ;  /* 0x00000004161d7c23 */ /* 0x000fe200080100d1 */
[-C--:B------:R-:W-:Y:S01]  /*ed40*/  ISETP.GE.AND P6, PT, R7, R24.reuse, PT ;  /* 0x000000180700720c */ /* 0x080fe20003fc6270 */
[----:B--2---:R-:W-:Y:S01]  /*ed50*/  FFMA.FTZ R28, R21, UR4, R204 ;  /* 0x00000004151c7c23 */ /* 0x004fe200080100cc */
[----:B------:R-:W-:Y:S01]  /*ed60*/  FSEL R167, R16, -INF , !P5 ;  /* 0xff80000010a77808 */ /* 0x000fe20006800000 */
[----:B------:R-:W-:Y:S01]  /*ed70*/  FFMA.FTZ R16, R20, UR4, R205 ;  /* 0x0000000414107c23 */ /* 0x000fe200080100cd */
[----:B------:R-:W-:Y:S01]  /*ed80*/  BAR.SYNC.DEFER_BLOCKING 0x0 ;  /* 0x0000000000007b1d */ /* 0x000fe20000010000 */
[----:B------:R-:W-:-:S02]  /*ed90*/  ISETP.GE.AND P5, PT, R6, R24, PT ;  /* 0x000000180600720c */ /* 0x000fc40003fa6270 */
[----:B------:R-:W-:Y:S02]  /*eda0*/  FSEL R208, R29, -INF , !P6 ;  /* 0xff8000001dd07808 */ /* 0x000fe40007000000 */
[-C--:B------:R-:W-:Y:S02]  /*edb0*/  ISETP.GE.AND P6, PT, R5, R24.reuse, PT ;  /* 0x000000180500720c */ /* 0x080fe40003fc6270 */
[----:B------:R-:W-:Y:S01]  /*edc0*/  FSEL R28, R28, -INF , !P5 ;  /* 0xff8000001c1c7808 */ /* 0x000fe20006800000 */
[----:B---3--:R-:W-:Y:S01]  /*edd0*/  FFMA.FTZ R29, R19, UR4, R168 ;  /* 0x00000004131d7c23 */ /* 0x008fe200080100a8 */
[----:B------:R-:W-:Y:S02]  /*ede0*/  FSEL R16, R16, -INF , !P6 ;  /* 0xff80000010107808 */ /* 0x000fe40007000000 */
[----:B------:R-:W-:Y:S01]  /*edf0*/  ISETP.GE.AND P5, PT, R4, R24, PT ;  /* 0x000000180400720c */ /* 0x000fe20003fa6270 */
[----:B------:R-:W-:Y:S01]  /*ee00*/  STL [R1+0x10], R28 ;  /* 0x0000101c01007387 */ /* 0x000fe20000100800 */
[----:B------:R-:W-:-:S02]  /*ee10*/  FFMA.FTZ R35, R3, UR4, R54 ;  /* 0x0000000403237c23 */ /* 0x000fc40008010036 */
[----:B------:R-:W-:Y:S01]  /*ee20*/  FSEL R168, R29, -INF , !P5 ;  /* 0xff8000001da87808 */ /* 0x000fe20006800000 */
[----:B------:R1:W-:Y:S01]  /*ee30*/  STL [R1+0xc], R16 ;  /* 0x00000c1001007387 */ /* 0x0003e20000100800 */
[----:B------:R-:W-:Y:S02]  /*ee40*/  ISETP.GE.AND P5, PT, R2, R24, PT ;  /* 0x000000180200720c */ /* 0x000fe40003fa6270 */
[----:B------:R-:W-:-:S04]  /*ee50*/  IADD3 R3, R0, 0x31, RZ ;  /* 0x0000003100037810 */ /* 0x000fc80007ffe0ff */
[----:B------:R-:W2:Y:S01]  /*ee60*/  I2F R18, R3 ;  /* 0x0000000300127306 */ /* 0x000ea20000201400 */
[----:B------:R-:W-:Y:S01]  /*ee70*/  ISETP.GE.AND P0, PT, R0, R25, PT ;  /* 0x000000190000720c */ /* 0x000fe20003f06270 */
[----:B-1----:R-:W-:-:S05]  /*ee80*/  FFMA.FTZ R16, R17, UR4, R64 ;  /* 0x0000000411107c23 */ /* 0x002fca0008010040 */
[----:B------:R-:W-:Y:S02]  /*ee90*/  FSEL R205, R16, -INF , !P5 ;  /* 0xff80000010cd7808 */ /* 0x000fe40006800000 */
[----:B------:R-:W-:-:S04]  /*eea0*/  ISETP.GE.AND P5, PT, R15, R25, PT ;  /* 0x000000190f00720c */ /* 0x000fc80003fa6270 */
[----:B------:R-:W-:Y:S02]  /*eeb0*/  FSEL R43, R48, -INF , !P5 ;  /* 0xff800000302b7808 */ /* 0x000fe40006800000 */
[-C--:B------:R-:W-:Y:S02]  /*eec0*/  ISETP.GE.AND P5, PT, R13, R25.reuse, PT ;  /* 0x000000190d00720c */ /* 0x080fe40003fa6270 */
[----:B------:R-:W-:Y:S02]  /*eed0*/  FSEL R31, R56, -INF , !P0 ;  /* 0xff800000381f7808 */ /* 0x000fe40004000000 */
[-C--:B------:R-:W-:Y:S02]  /*eee0*/  ISETP.GE.AND P0, PT, R14, R25.reuse, PT ;  /* 0x000000190e00720c */ /* 0x080fe40003f06270 */
[----:B------:R-:W-:Y:S02]  /*eef0*/  FSEL R37, R37, -INF , !P5 ;  /* 0xff80000025257808 */ /* 0x000fe40006800000 */
[----:B------:R-:W-:-:S02]  /*ef00*/  ISETP.GE.AND P5, PT, R11, R25, PT ;  /* 0x000000190b00720c */ /* 0x000fc40003fa6270 */
[----:B------:R-:W-:Y:S02]  /*ef10*/  FSEL R38, R38, -INF , !P0 ;  /* 0xff80000026267808 */ /* 0x000fe40004000000 */
[-C--:B------:R-:W-:Y:S02]  /*ef20*/  ISETP.GE.AND P0, PT, R12, R25.reuse, PT ;  /* 0x000000190c00720c */ /* 0x080fe40003f06270 */
[----:B------:R-:W-:Y:S01]  /*ef30*/  FSEL R221, R34, -INF , !P5 ;  /* 0xff80000022dd7808 */ /* 0x000fe20006800000 */
[----:B--2---:R-:W-:Y:S01]  /*ef40*/  FFMA.FTZ R28, R18, UR4, R169 ;  /* 0x00000004121c7c23 */ /* 0x004fe200080100a9 */
[----:B------:R-:W-:Y:S02]  /*ef50*/  ISETP.GE.AND P5, PT, R9, R25, PT ;  /* 0x000000190900720c */ /* 0x000fe40003fa6270 */
[C---:B------:R-:W-:Y:S02]  /*ef60*/  ISETP.GE.AND P4, PT, R0.reuse, R27, PT ;  /* 0x0000001b0000720c */ /* 0x040fe40003f86270 */
[----:B------:R-:W-:-:S02]  /*ef70*/  ISETP.GE.AND P1, PT, R0, R26, PT ;  /* 0x0000001a0000720c */ /* 0x000fc40003f26270 */
[----:B------:R-:W-:Y:S01]  /*ef80*/  ISETP.GE.AND P6, PT, R3, R24, PT ;  /* 0x000000180300720c */ /* 0x000fe20003fc6270 */
[----:B------:R-:W-:Y:S01]  /*ef90*/  FFMA.FTZ R16, R22, UR4, R211 ;  /* 0x0000000416107c23 */ /* 0x000fe200080100d3 */
[----:B------:R-:W-:Y:S02]  /*efa0*/  IADD3 R0, R0, 0x39, RZ ;  /* 0x0000003900007810 */ /* 0x000fe40007ffe0ff */
[----:B------:R-:W-:Y:S02]  /*efb0*/  FSEL R222, R36, -INF , !P0 ;  /* 0xff80000024de7808 */ /* 0x000fe40004000000 */
[-C--:B------:R-:W-:Y:S02]  /*efc0*/  ISETP.GE.AND P0, PT, R10, R25.reuse, PT ;  /* 0x000000190a00720c */ /* 0x080fe40003f06270 */
[----:B------:R-:W-:Y:S02]  /*efd0*/  FSEL R169, R33, -INF , !P5 ;  /* 0xff80000021a97808 */ /* 0x000fe40006800000 */
[----:B------:R-:W-:-:S02]  /*efe0*/  ISETP.GE.AND P5, PT, R7, R25, PT ;  /* 0x000000190700720c */ /* 0x000fc40003fa6270 */
[----:B------:R-:W-:Y:S02]  /*eff0*/  FSEL R209, R28, -INF , !P6 ;  /* 0xff8000001cd17808 */ /* 0x000fe40007000000 */
[----:B------:R-:W-:Y:S01]  /*f000*/  ISETP.GE.AND P6, PT, R0, R24, PT ;  /* 0x000000180000720c */ /* 0x000fe20003fc6270 */
[----:B------:R-:W-:Y:S01]  /*f010*/  FFMA.FTZ R24, R23, UR4, R210 ;  /* 0x0000000417187c23 */ /* 0x000fe200080100d2 */
[----:B------:R-:W-:Y:S02]  /*f020*/  FSEL R220, R35, -INF , !P0 ;  /* 0xff80000023dc7808 */ /* 0x000fe40004000000 */
[-C--:B------:R-:W-:Y:S02]  /*f030*/  ISETP.GE.AND P0, PT, R8, R25.reuse, PT ;  /* 0x000000190800720c */ /* 0x080fe40003f06270 */
[----:B------:R-:W-:Y:S02]  /*f040*/  FSEL R52, R16, -INF , !P5 ;  /* 0xff80000010347808 */ /* 0x000fe40006800000 */
[----:B------:R-:W1:Y:S01]  /*f050*/  I2F R16, R0 ;  /* 0x0000000000107306 */ /* 0x000e620000201400 */
[----:B------:R-:W-:Y:S01]  /*f060*/  FFMA.FTZ R29, R20, UR4, R207 ;  /* 0x00000004141d7c23 */ /* 0x000fe200080100cf */
[----:B------:R-:W-:Y:S01]  /*f070*/  FSEL R53, R24, -INF , !P0 ;  /* 0xff80000018357808 */ /* 0x000fe20004000000 */
[----:B------:R-:W-:Y:S01]  /*f080*/  FFMA.FTZ R30, R21, UR4, R206 ;  /* 0x00000004151e7c23 */ /* 0x000fe200080100ce */
[----:B------:R-:W-:-:S02]  /*f090*/  ISETP.GE.AND P5, PT, R5, R25, PT ;  /* 0x000000190500720c */ /* 0x000fc40003fa6270 */
[-C--:B------:R-:W-:Y:S01]  /*f0a0*/  ISETP.GE.AND P0, PT, R6, R25.reuse, PT ;  /* 0x000000190600720c */ /* 0x080fe20003f06270 */
[----:B------:R-:W-:Y:S01]  /*f0b0*/  FFMA.FTZ R24, R18, UR4, R171 ;  /* 0x0000000412187c23 */ /* 0x000fe200080100ab */
[----:B------:R-:W-:Y:S01]  /*f0c0*/  FSEL R166, R29, -INF , !P5 ;  /* 0xff8000001da67808 */ /* 0x000fe20006800000 */
[----:B------:R-:W-:Y:S01]  /*f0d0*/  FFMA.FTZ R28, R19, UR4, R170 ;  /* 0x00000004131c7c23 */ /* 0x000fe200080100aa */
[----:B------:R-:W-:Y:S02]  /*f0e0*/  FSEL R35, R30, -INF , !P0 ;  /* 0xff8000001e237808 */ /* 0x000fe40004000000 */
[-C--:B------:R-:W-:Y:S02]  /*f0f0*/  ISETP.GE.AND P5, PT, R3, R25.reuse, PT ;  /* 0x000000190300720c */ /* 0x080fe40003fa6270 */
[----:B------:R-:W-:Y:S02]  /*f100*/  ISETP.GE.AND P0, PT, R4, R25, PT ;  /* 0x000000190400720c */ /* 0x000fe40003f06270 */
[----:B------:R-:W-:-:S02]  /*f110*/  FSEL R24, R24, -INF , !P5 ;  /* 0xff80000018187808 */ /* 0x000fc40006800000 */
[----:B------:R-:W-:Y:S02]  /*f120*/  FSEL R204, R28, -INF , !P0 ;  /* 0xff8000001ccc7808 */ /* 0x000fe40004000000 */
[-C--:B------:R-:W-:Y:S02]  /*f130*/  ISETP.GE.AND P0, PT, R2, R25.reuse, PT ;  /* 0x000000190200720c */ /* 0x080fe40003f06270 */
[----:B------:R-:W-:Y:S01]  /*f140*/  ISETP.GE.AND P5, PT, R0, R25, PT ;  /* 0x000000190000720c */ /* 0x000fe20003fa6270 */
[----:B------:R-:W-:Y:S01]  /*f150*/  FFMA.FTZ R25, R17, UR4, R66 ;  /* 0x0000000411197c23 */ /* 0x000fe20008010042 */
[----:B------:R2:W-:Y:S01]  /*f160*/  STL [R1+0x8], R24 ;  /* 0x0000081801007387 */ /* 0x0005e20000100800 */
[----:B-1----:R-:W-:-:S03]  /*f170*/  FFMA.FTZ R28, R16, UR4, R65 ;  /* 0x00000004101c7c23 */ /* 0x002fc60008010041 */
[----:B------:R-:W-:Y:S02]  /*f180*/  FSEL R55, R25, -INF , !P0 ;  /* 0xff80000019377808 */ /* 0x000fe40004000000 */
[C---:B------:R-:W-:Y:S02]  /*f190*/  ISETP.GE.AND P0, PT, R15.reuse, R27, PT ;  /* 0x0000001b0f00720c */ /* 0x040fe40003f06270 */
[----:B------:R-:W-:Y:S02]  /*f1a0*/  FSEL R206, R28, -INF , !P6 ;  /* 0xff8000001cce7808 */ /* 0x000fe40007000000 */
[-C--:B------:R-:W-:Y:S02]  /*f1b0*/  ISETP.GE.AND P6, PT, R15, R26.reuse, PT ;  /* 0x0000001a0f00720c */ /* 0x080fe40003fc6270 */
[----:B------:R-:W-:Y:S02]  /*f1c0*/  FSEL R15, R165, -INF , !P4 ;  /* 0xff800000a50f7808 */ /* 0x000fe40006000000 */
[----:B------:R-:W-:Y:S01]  /*f1d0*/  ISETP.GE.AND P4, PT, R14, R26, PT ;  /* 0x0000001a0e00720c */ /* 0x000fe20003f86270 */
[----:B--2---:R-:W-:-:S05]  /*f1e0*/  FFMA.FTZ R24, R16, UR4, R67 ;  /* 0x0000000410187c23 */ /* 0x004fca0008010043 */
[----:B------:R-:W-:Y:S02]  /*f1f0*/  FSEL R54, R24, -INF , !P5 ;  /* 0xff80000018367808 */ /* 0x000fe40006800000 */
[-C--:B------:R-:W-:Y:S02]  /*f200*/  ISETP.GE.AND P5, PT, R14, R27.reuse, PT ;  /* 0x0000001b0e00720c */ /* 0x080fe40003fa6270 */
[----:B------:R-:W-:Y:S02]  /*f210*/  FSEL R14, R164, -INF , !P1 ;  /* 0xff800000a40e7808 */ /* 0x000fe40004800000 */
[----:B------:R-:W-:Y:S02]  /*f220*/  FSEL R24, R63, -INF , !P0 ;  /* 0xff8000003f187808 */ /* 0x000fe40004000000 */
[C---:B------:R-:W-:Y:S02]  /*f230*/  ISETP.GE.AND P1, PT, R13.reuse, R27, PT ;  /* 0x0000001b0d00720c */ /* 0x040fe40003f26270 */
[----:B------:R-:W-:-:S02]  /*f240*/  ISETP.GE.AND P0, PT, R13, R26, PT ;  /* 0x0000001a0d00720c */ /* 0x000fc40003f06270 */
[----:B------:R-:W-:Y:S02]  /*f250*/  FSEL R25, R62, -INF , !P5 ;  /* 0xff8000003e197808 */ /* 0x000fe40006800000 */
[-C--:B------:R-:W-:Y:S02]  /*f260*/  ISETP.GE.AND P5, PT, R12, R26.reuse, PT ;  /* 0x0000001a0c00720c */ /* 0x080fe40003fa6270 */
[----:B------:R-:W-:Y:S02]  /*f270*/  FSEL R30, R59, -INF , !P1 ;  /* 0xff8000003b1e7808 */ /* 0x000fe40004800000 */
[----:B------:R-:W-:Y:S02]  /*f280*/  FSEL R34, R58, -INF , !P0 ;  /* 0xff8000003a227808 */ /* 0x000fe40004000000 */
[----:B------:R-:W-:Y:S02]  /*f290*/  FSEL R32, R61, -INF , !P6 ;  /* 0xff8000003d207808 */ /* 0x000fe40007000000 */
[----:B------:R-:W-:-:S02]  /*f2a0*/  ISETP.GE.AND P1, PT, R11, R26, PT ;  /* 0x0000001a0b00720c */ /* 0x000fc40003f26270 */
[-C--:B------:R-:W-:Y:S02]  /*f2b0*/  ISETP.GE.AND P0, PT, R10, R27.reuse, PT ;  /* 0x0000001b0a00720c */ /* 0x080fe40003f06270 */
[-C--:B------:R-:W-:Y:S02]  /*f2c0*/  ISETP.GE.AND P6, PT, R12, R27.reuse, PT ;  /* 0x0000001b0c00720c */ /* 0x080fe40003fc6270 */
[----:B------:R-:W-:Y:S02]  /*f2d0*/  FSEL R33, R60, -INF , !P4 ;  /* 0xff8000003c217808 */ /* 0x000fe40006000000 */
[----:B------:R-:W-:Y:S02]  /*f2e0*/  ISETP.GE.AND P4, PT, R11, R27, PT ;  /* 0x0000001b0b00720c */ /* 0x000fe40003f86270 */
[----:B------:R-:W-:Y:S02]  /*f2f0*/  FSEL R64, R51, -INF , !P5 ;  /* 0xff80000033407808 */ /* 0x000fe40006800000 */
[----:B------:R-:W-:-:S02]  /*f300*/  FSEL R51, R47, -INF , !P1 ;  /* 0xff8000002f337808 */ /* 0x000fc40004800000 */
[----:B------:R-:W-:Y:S02]  /*f310*/  FSEL R36, R49, -INF , !P0 ;  /* 0xff80000031247808 */ /* 0x000fe40004000000 */
[----:B------:R-:W-:Y:S02]  /*f320*/  FSEL R48, R57, -INF , !P6 ;  /* 0xff80000039307808 */ /* 0x000fe40007000000 */
[C---:B------:R-:W-:Y:S02]  /*f330*/  ISETP.GE.AND P1, PT, R8.reuse, R27, PT ;  /* 0x0000001b0800720c */ /* 0x040fe40003f26270 */
[-C--:B------:R-:W-:Y:S01]  /*f340*/  ISETP.GE.AND P0, PT, R8, R26.reuse, PT ;  /* 0x0000001a0800720c */ /* 0x080fe20003f06270 */
[----:B------:R-:W-:Y:S01]  /*f350*/  FFMA.FTZ R8, R23, UR4, R248 ;  /* 0x0000000417087c23 */ /* 0x000fe200080100f8 */
[----:B------:R-:W-:Y:S02]  /*f360*/  ISETP.GE.AND P6, PT, R10, R26, PT ;  /* 0x0000001a0a00720c */ /* 0x000fe40003fc6270 */
[----:B------:R-:W-:-:S02]  /*f370*/  FSEL R50, R50, -INF , !P4 ;  /* 0xff80000032327808 */ /* 0x000fc40006000000 */
[-C--:B------:R-:W-:Y:S02]  /*f380*/  ISETP.GE.AND P4, PT, R9, R26.reuse, PT ;  /* 0x0000001a0900720c */ /* 0x080fe40003f86270 */
[----:B------:R-:W-:Y:S02]  /*f390*/  FSEL R47, R39, -INF , !P6 ;  /* 0xff800000272f7808 */ /* 0x000fe40007000000 */
[----:B------:R-:W-:Y:S02]  /*f3a0*/  FSEL R39, R42, -INF , !P4 ;  /* 0xff8000002a277808 */ /* 0x000fe40006000000 */
[----:B------:R-:W-:Y:S02]  /*f3b0*/  FSEL R248, R8, -INF , !P1 ;  /* 0xff80000008f87808 */ /* 0x000fe40004800000 */
[CC--:B------:R-:W-:Y:S02]  /*f3c0*/  ISETP.GE.AND P4, PT, R6.reuse, R27.reuse, PT ;  /* 0x0000001b0600720c */ /* 0x0c0fe40003f86270 */
[----:B------:R-:W-:Y:S01]  /*f3d0*/  ISETP.GE.AND P1, PT, R6, R26, PT ;  /* 0x0000001a0600720c */ /* 0x000fe20003f26270 */
[----:B------:R-:W-:Y:S01]  /*f3e0*/  FFMA.FTZ R6, R22, UR4, R249 ;  /* 0x0000000416067c23 */ /* 0x000fe200080100f9 */
[----:B------:R-:W-:-:S02]  /*f3f0*/  ISETP.GE.AND P5, PT, R9, R27, PT ;  /* 0x0000001b0900720c */ /* 0x000fc40003fa6270 */
[CC--:B------:R-:W-:Y:S02]  /*f400*/  ISETP.GE.AND P6, PT, R7.reuse, R27.reuse, PT ;  /* 0x0000001b0700720c */ /* 0x0c0fe40003fc6270 */
[----:B------:R-:W-:Y:S02]  /*f410*/  FSEL R40, R40, -INF , !P5 ;  /* 0xff80000028287808 */ /* 0x000fe40006800000 */
[-C--:B------:R-:W-:Y:S01]  /*f420*/  ISETP.GE.AND P5, PT, R7, R26.reuse, PT ;  /* 0x0000001a0700720c */ /* 0x080fe20003fa6270 */
[----:B------:R-:W-:Y:S01]  /*f430*/  FFMA.FTZ R7, R23, UR4, R250 ;  /* 0x0000000417077c23 */ /* 0x000fe200080100fa */
[----:B------:R-:W-:Y:S01]  /*f440*/  FSEL R231, R6, -INF , !P6 ;  /* 0xff80000006e77808 */ /* 0x000fe20007000000 */
[----:B------:R-:W-:Y:S01]  /*f450*/  FFMA.FTZ R6, R21, UR4, R224 ;  /* 0x0000000415067c23 */ /* 0x000fe200080100e0 */
[----:B------:R-:W-:Y:S02]  /*f460*/  ISETP.GE.AND P6, PT, R5, R26, PT ;  /* 0x0000001a0500720c */ /* 0x000fe40003fc6270 */
[----:B------:R-:W-:Y:S01]  /*f470*/  FSEL R249, R7, -INF , !P0 ;  /* 0xff80000007f97808 */ /* 0x000fe20004000000 */
[----:B------:R-:W-:Y:S01]  /*f480*/  FFMA.FTZ R7, R21, UR4, R226 ;  /* 0x0000000415077c23 */ /* 0x000fe200080100e2 */
[----:B------:R-:W-:Y:S01]  /*f490*/  FSEL R164, R6, -INF , !P4 ;  /* 0xff80000006a47808 */ /* 0x000fe20006000000 */
[----:B------:R-:W-:Y:S01]  /*f4a0*/  FFMA.FTZ R6, R20, UR4, R225 ;  /* 0x0000000414067c23 */ /* 0x000fe200080100e1 */
[----:B------:R-:W-:Y:S01]  /*f4b0*/  ISETP.GE.AND P0, PT, R5, R27, PT ;  /* 0x0000001b0500720c */ /* 0x000fe20003f06270 */
[----:B------:R-:W-:Y:S01]  /*f4c0*/  FFMA.FTZ R5, R22, UR4, R251 ;  /* 0x0000000416057c23 */ /* 0x000fe200080100fb */
[----:B------:R-:W-:-:S02]  /*f4d0*/  FSEL R224, R7, -INF , !P1 ;  /* 0xff80000007e07808 */ /* 0x000fc40004800000 */
[----:B------:R-:W-:Y:S02]  /*f4e0*/  FSEL R42, R6, -INF , !P0 ;  /* 0xff800000062a7808 */ /* 0x000fe40004000000 */
[CC--:B------:R-:W-:Y:S02]  /*f4f0*/  ISETP.GE.AND P1, PT, R3.reuse, R27.reuse, PT ;  /* 0x0000001b0300720c */ /* 0x0c0fe40003f26270 */
[-C--:B------:R-:W-:Y:S01]  /*f500*/  ISETP.GE.AND P0, PT, R3, R26.reuse, PT ;  /* 0x0000001a0300720c */ /* 0x080fe20003f06270 */
[----:B------:R-:W-:Y:S01]  /*f510*/  FFMA.FTZ R3, R19, UR4, R218 ;  /* 0x0000000413037c23 */ /* 0x000fe200080100da */
[----:B------:R-:W-:Y:S02]  /*f520*/  FSEL R226, R5, -INF , !P5 ;  /* 0xff80000005e27808 */ /* 0x000fe40006800000 */
[C---:B------:R-:W-:Y:S02]  /*f530*/  ISETP.GE.AND P5, PT, R4.reuse, R27, PT ;  /* 0x0000001b0400720c */ /* 0x040fe40003fa6270 */
[----:B------:R-:W-:Y:S01]  /*f540*/  ISETP.GE.AND P4, PT, R4, R26, PT ;  /* 0x0000001a0400720c */ /* 0x000fe20003f86270 */
[----:B------:R-:W-:-:S02]  /*f550*/  FFMA.FTZ R4, R20, UR4, R227 ;  /* 0x0000000414047c23 */ /* 0x000fc400080100e3 */
[----:B------:R-:W-:Y:S01]  /*f560*/  FFMA.FTZ R5, R19, UR4, R216 ;  /* 0x0000000413057c23 */ /* 0x000fe200080100d8 */
[----:B------:R-:W-:Y:S01]  /*f570*/  FSEL R218, R3, -INF , !P4 ;  /* 0xff80000003da7808 */ /* 0x000fe20006000000 */
[----:B------:R-:W-:Y:S01]  /*f580*/  FFMA.FTZ R3, R18, UR4, R219 ;  /* 0x0000000412037c23 */ /* 0x000fe200080100db */
[----:B------:R-:W-:Y:S02]  /*f590*/  FSEL R216, R4, -INF , !P6 ;  /* 0xff80000004d87808 */ /* 0x000fe40007000000 */
[C---:B------:R-:W-:Y:S02]  /*f5a0*/  ISETP.GE.AND P6, PT, R2.reuse, R27, PT ;  /* 0x0000001b0200720c */ /* 0x040fe40003fc6270 */
[----:B------:R-:W-:Y:S01]  /*f5b0*/  ISETP.GE.AND P4, PT, R2, R26, PT ;  /* 0x0000001a0200720c */ /* 0x000fe20003f86270 */
[C---:B------:R-:W-:Y:S02]  /*f5c0*/  FFMA.FTZ R2, R17.reuse, UR4, R212 ;  /* 0x0000000411027c23 */ /* 0x040fe400080100d4 */
[----:B------:R-:W-:Y:S01]  /*f5d0*/  FFMA.FTZ R17, R17, UR4, R214 ;  /* 0x0000000411117c23 */ /* 0x000fe200080100d6 */
[----:B------:R-:W-:-:S02]  /*f5e0*/  FSEL R214, R3, -INF , !P0 ;  /* 0xff80000003d67808 */ /* 0x000fc40004000000 */
[----:B------:R-:W-:Y:S01]  /*f5f0*/  PLOP3.LUT P0, PT, PT, PT, UP0, 0x80, 0x0 ;  /* 0x000000000000781c */ /* 0x000fe20003f0f008 */
[----:B------:R-:W-:Y:S01]  /*f600*/  FFMA.FTZ R4, R18, UR4, R217 ;  /* 0x0000000412047c23 */ /* 0x000fe200080100d9 */
[----:B------:R-:W-:Y:S02]  /*f610*/  FSEL R225, R5, -INF , !P5 ;  /* 0xff80000005e17808 */ /* 0x000fe40006800000 */
[----:B------:R-:W-:Y:S02]  /*f620*/  ISETP.GE.AND P5, PT, R0, R27, PT ;  /* 0x0000001b0000720c */ /* 0x000fe40003fa6270 */
[----:B------:R-:W-:Y:S02]  /*f630*/  FSEL R217, R4, -INF , !P1 ;  /* 0xff80000004d97808 */ /* 0x000fe40004800000 */
[----:B------:R-:W-:Y:S01]  /*f640*/  ISETP.GE.AND P1, PT, R0, R26, PT ;  /* 0x0000001a0000720c */ /* 0x000fe20003f26270 */
[C---:B------:R-:W-:Y:S02]  /*f650*/  FFMA.FTZ R0, R16.reuse, UR4, R213 ;  /* 0x0000000410007c23 */ /* 0x040fe400080100d5 */
[----:B------:R-:W-:Y:S01]  /*f660*/  FFMA.FTZ R16, R16, UR4, R215 ;  /* 0x0000000410107c23 */ /* 0x000fe200080100d7 */
[----:B------:R-:W-:-:S02]  /*f670*/  FSEL R171, R2, -INF , !P6 ;  /* 0xff80000002ab7808 */ /* 0x000fc40007000000 */
        /* <DEDUP_REMOVED lines=82> */
.L_x_334:
[----:B------:R-:W-:Y:S05]  /*fba0*/  BSYNC B0 ;  /* 0x0000000000007941 */ /* 0x000fea0003800000 */
.L_x_333:
[----:B------:R-:W0:Y:S02]  /*fbb0*/  LDGDEPBAR ;  /* 0x00000000000079af */ /* 0x000e240000000000 */
.L_x_332:
[----:B------:R-:W3:Y:S01]  /*fbc0*/  LDL.LU R56, [R1+0x10] ;  /* 0x0000100001387983 */ /* 0x000ee20000300800 */
[----:B------:R-:W-:Y:S02]  /*fbd0*/  MOV R49, R167 ;  /* 0x000000a700317202 */ /* 0x000fe40000000f00 */
[----:B------:R-:W-:Y:S01]  /*fbe0*/  MOV R20, R168 ;  /* 0x000000a800147202 */ /* 0x000fe20000000f00 */
[----:B------:R-:W4:Y:S01]  /*fbf0*/  LDL.LU R251, [R1+0xc] ;  /* 0x00000c0001fb7983 */ /* 0x000f220000300800 */
[----:B------:R-:W-:-:S03]  /*fc00*/  MOV R65, R166 ;  /* 0x000000a600417202 */ /* 0x000fc60000000f00 */
[----:B--2---:R-:W2:Y:S01]  /*fc10*/  LDL.LU R219, [R1+0x8] ;  /* 0x0000080001db7983 */ /* 0x004ea20000300800 */
[----:B------:R-:W-:-:S03]  /*fc20*/  FMNMX.FTZ R0, R252, R41, !PT ;  /* 0x00000029fc007209 */ /* 0x000fc60007810000 */
[----:B------:R-:W-:Y:S01]  /*fc30*/  LDSM.16.MT88.4 R16, [R233+0xc000] ;  /* 0x00c00000e910783b */ /* 0x000fe20000004200 */
        /* <DEDUP_REMOVED lines=20> */
[----:B------:R-:W-:Y:S01]  /*fd80*/  FMNMX.FTZ R0, R30, R0, !PT ;  /* 0x000000001e007209 */ /* 0x000fe20007810000 */
[----:B------:R-:W-:Y:S04]  /*fd90*/  STL [R1+0x60], R238 ;  /* 0x000060ee01007387 */ /* 0x000fe80000100800 */
[----:B------:R-:W-:Y:S04]  /*fda0*/  STL [R1+0x5c], R237 ;  /* 0x00005ced01007387 */ /* 0x000fe80000100800 */
[----:B------:R-:W-:Y:S01]  /*fdb0*/  STL [R1+0x58], R232 ;  /* 0x000058e801007387 */ /* 0x000fe20000100800 */
[----:B---3--:R-:W-:-:S04]  /*fdc0*/  FMNMX.FTZ R3, R56, R3, !PT ;  /* 0x0000000338037209 */ /* 0x008fc80007810000 */
[----:B----4-:R-:W-:-:S04]  /*fdd0*/  FMNMX.FTZ R3, R251, R3, !PT ;  /* 0x00000003fb037209 */ /* 0x010fc80007810000 */
        /* <DEDUP_REMOVED lines=19> */
[----:B--2---:R-:W-:-:S02]  /*ff10*/  FMNMX.FTZ R4, R219, R4, !PT ;  /* 0x00000004db047209 */ /* 0x004fc40007810000 */
        /* <DEDUP_REMOVED lines=8> */
[----:B------:R-:W2:Y:S01]  /*ffa0*/  SHFL.BFLY PT, R3, R0, 0x2, 0x1f ;  /* 0x0c401f0000037f89 */ /* 0x000ea200000e0000 */
[----:B------:R-:W-:Y:S02]  /*ffb0*/  FMNMX.FTZ R2, R39, R2, !PT ;  /* 0x0000000227027209 */ /* 0x000fe40007810000 */
[----:B------:R-:W-:Y:S02]  /*ffc0*/  FMNMX.FTZ R166, R225, R166, !PT ;  /* 0x000000a6e1a67209 */ /* 0x000fe40007810000 */
[----:B-1----:R-:W-:Y:S02]  /*ffd0*/  FMNMX.FTZ R168, R168, R5, !PT ;  /* 0x00000005a8a87209 */ /* 0x002fe40007810000 */
[----:B------:R-:W-:-:S02]  /*ffe0*/  FMNMX.FTZ R2, R249, R2, !PT ;  /* 0x00000002f9027209 */ /* 0x000fc40007810000 */
[----:B------:R-:W-:Y:S01]  /*fff0*/  FMNMX.FTZ R166, R217, R166, !PT ;  /* 0x000000a6d9a67209 */ /* 0x000fe20007810000 */
[----:B------:R-:W1:Y:S01]  /*10000*/  SHFL.BFLY PT, R4, R168, 0x1, 0x1f ;  /* 0x0c201f00a8047f89 */ /* 0x000e6200000e0000 */
[----:B------:R-:W-:Y:S02]  /*10010*/  FMNMX.FTZ R2, R226, R2, !PT ;  /* 0x00000002e2027209 */ /* 0x000fe40007810000 */
[----:B------:R-:W-:Y:S02]  /*10020*/  FMNMX.FTZ R166, R171, R166, !PT ;  /* 0x000000a6aba67209 */ /* 0x000fe40007810000 */
[----:B------:R-:W-:Y:S02]  /*10030*/  FMNMX.FTZ R2, R224, R2, !PT ;  /* 0x00000002e0027209 */ /* 0x000fe40007810000 */
[----:B------:R-:W-:Y:S02]  /*10040*/  FMNMX.FTZ R166, R170, R166, !PT ;  /* 0x000000a6aaa67209 */ /* 0x000fe40007810000 */
[----:B------:R-:W-:-:S03]  /*10050*/  FMNMX.FTZ R2, R216, R2, !PT ;  /* 0x00000002d8027209 */ /* 0x000fc60007810000 */
[----:B------:R-:W3:Y:S01]  /*10060*/  SHFL.BFLY PT, R5, R166, 0x2, 0x1f ;  /* 0x0c401f00a6057f89 */ /* 0x000ee200000e0000 */
[----:B------:R-:W-:Y:S02]  /*10070*/  FMNMX.FTZ R2, R218, R2, !PT ;  /* 0x00000002da027209 */ /* 0x000fe40007810000 */
[----:B--2---:R-:W-:Y:S02]  /*10080*/  FMNMX.FTZ R0, R0, R3, !PT ;  /* 0x0000000300007209 */ /* 0x004fe40007810000 */
[----:B------:R-:W-:-:S03]  /*10090*/  FMNMX.FTZ R3, R214, R2, !PT ;  /* 0x00000002d6037209 */ /* 0x000fc60007810000 */
[----:B------:R-:W2:Y:S01]  /*100a0*/  SHFL.BFLY PT, R167, R0, 0x1, 0x1f ;  /* 0x0c201f0000a77f89 */ /* 0x000ea200000e0000 */
[----:B------:R-:W-:Y:S02]  /*100b0*/  FMNMX.FTZ R3, R212, R3, !PT ;  /* 0x00000003d4037209 */ /* 0x000fe40007810000 */
[----:B-1----:R-:W-:Y:S02]  /*100c0*/  FMNMX.FTZ R168, R168, R4, !PT ;  /* 0x00000004a8a87209 */ /* 0x002fe40007810000 */
[----:B------:R-:W-:Y:S02]  /*100d0*/  FMNMX.FTZ R165, R213, R3, !PT ;  /* 0x00000003d5a57209 */ /* 0x000fe40007810000 */
[C---:B------:R-:W-:Y:S01]  /*100e0*/  FSETP.NEU.FTZ.AND P4, PT, R168.reuse, -INF , PT ;  /* 0xff800000a800780b */ /* 0x040fe20003f9d000 */
[----:B------:R-:W-:Y:S02]  /*100f0*/  FMUL.FTZ R2, R168, c[0x0][0x23c] ;  /* 0x00008f00a8027a20 */ /* 0x000fe40000410000 */
[----:B------:R-:W1:Y:S03]  /*10100*/  SHFL.BFLY PT, R4, R165, 0x2, 0x1f ;  /* 0x0c401f00a5047f89 */ /* 0x000e6600000e0000 */
[----:B------:R-:W-:-:S02]  /*10110*/  FSEL R2, R2, RZ, P4 ;  /* 0x000000ff02027208 */ /* 0x000fc40002000000 */
[----:B---3--:R-:W-:-:S03]  /*10120*/  FMNMX.FTZ R166, R166, R5, !PT ;  /* 0x00000005a6a67209 */ /* 0x008fc60007810000 */
[--C-:B------:R-:W-:Y:S02]  /*10130*/  FFMA.FTZ R3, R41, c[0x0][0x23c], -R2.reuse ;  /* 0x00008f0029037a23 */ /* 0x100fe40000010802 */
[----:B------:R-:W3:Y:S02]  /*10140*/  SHFL.BFLY PT, R5, R166, 0x1, 0x1f ;  /* 0x0c201f00a6057f89 */ /* 0x000ee400000e0000 */
[----:B------:R4:W-:Y:S01]  /*10150*/  MUFU.EX2 R215, R3 ;  /* 0x0000000300d77308 */ /* 0x0009e20000000800 */
[----:B--2---:R-:W-:Y:S01]  /*10160*/  FMNMX.FTZ R167, R0, R167, !PT ;  /* 0x000000a700a77209 */ /* 0x004fe20007810000 */
[----:B------:R-:W-:-:S03]  /*10170*/  FFMA.FTZ R0, R46, c[0x0][0x23c], -R2 ;  /* 0x00008f002e007a23 */ /* 0x000fc60000010802 */
[----:B------:R-:W-:Y:S01]  /*10180*/  FSETP.NEU.FTZ.AND P3, PT, R167, -INF , PT ;  /* 0xff800000a700780b */ /* 0x000fe20003f7d000 */
[----:B----4-:R-:W-:-:S04]  /*10190*/  FFMA.FTZ R3, R44, c[0x0][0x23c], -R2 ;  /* 0x00008f002c037a23 */ /* 0x010fc80000010802 */
[----:B------:R2:W-:Y:S01]  /*101a0*/  MUFU.EX2 R26, R3 ;  /* 0x00000003001a7308 */ /* 0x0005e20000000800 */
[----:B-1----:R-:W-:-:S07]  /*101b0*/  FMNMX.FTZ R165, R165, R4, !PT ;  /* 0x00000004a5a57209 */ /* 0x002fce0007810000 */
[----:B------:R1:W4:Y:S01]  /*101c0*/  MUFU.EX2 R6, R0 ;  /* 0x0000000000067308 */ /* 0x0003220000000800 */
[----:B--2---:R-:W-:-:S05]  /*101d0*/  FMUL.FTZ R3, R167, c[0x0][0x23c] ;  /* 0x00008f00a7037a20 */ /* 0x004fca0000410000 */
[----:B------:R-:W-:Y:S01]  /*101e0*/  FSEL R3, R3, RZ, P3 ;  /* 0x000000ff03037208 */ /* 0x000fe20001800000 */
[----:B-1----:R-:W-:Y:S01]  /*101f0*/  FFMA.FTZ R0, R45, c[0x0][0x23c], -R2 ;  /* 0x00008f002d007a23 */ /* 0x002fe20000010802 */
[----:B------:R-:W1:Y:S03]  /*10200*/  SHFL.BFLY PT, R4, R165, 0x1, 0x1f ;  /* 0x0c201f00a5047f89 */ /* 0x000e6600000e0000 */
[----:B------:R2:W-:Y:S01]  /*10210*/  MUFU.EX2 R21, R0 ;  /* 0x0000000000157308 */ /* 0x0005e20000000800 */
[----:B---3--:R-:W-:-:S04]  /*10220*/  FMNMX.FTZ R166, R166, R5, !PT ;  /* 0x00000005a6a67209 */ /* 0x008fc80007810000 */
[C---:B------:R-:W-:Y:S01]  /*10230*/  FSETP.NEU.FTZ.AND P2, PT, R166.reuse, -INF , PT ;  /* 0xff800000a600780b */ /* 0x040fe20003f5d000 */
[----:B------:R-:W-:Y:S02]  /*10240*/  FMUL.FTZ R28, R166, c[0x0][0x23c] ;  /* 0x00008f00a61c7a20 */ /* 0x000fe40000410000 */
[----:B--2---:R-:W-:-:S04]  /*10250*/  FFMA.FTZ R0, R31, c[0x0][0x23c], -R3 ;  /* 0x00008f001f007a23 */ /* 0x004fc80000010803 */
[----:B------:R2:W-:Y:S01]  /*10260*/  MUFU.EX2 R238, R0 ;  /* 0x0000000000ee7308 */ /* 0x0005e20000000800 */
[----:B------:R-:W-:Y:S01]  /*10270*/  FSEL R28, R28, RZ, P2 ;  /* 0x000000ff1c1c7208 */ /* 0x000fe20001000000 */
[----:B--2---:R-:W-:-:S06]  /*10280*/  FFMA.FTZ R0, R43, c[0x0][0x23c], -R3 ;  /* 0x00008f002b007a23 */ /* 0x004fcc0000010803 */
[----:B------:R2:W-:Y:S01]  /*10290*/  MUFU.EX2 R22, R0 ;  /* 0x0000000000167308 */ /* 0x0005e20000000800 */
[----:B-1----:R-:W-:Y:S01]  /*102a0*/  FMNMX.FTZ R165, R165, R4, !PT ;  /* 0x00000004a5a57209 */ /* 0x002fe20007810000 */
[----:B--2---:R-:W-:-:S06]  /*102b0*/  FFMA.FTZ R0, R38, c[0x0][0x23c], -R3 ;  /* 0x00008f0026007a23 */ /* 0x004fcc0000010803 */
        /* <DEDUP_REMOVED lines=8> */
[----:B-1----:R-:W-:-:S06]  /*10340*/  FFMA.FTZ R0, R24, c[0x0][0x23c], -R28 ;  /* 0x00008f0018007a23 */ /* 0x002fcc000001081c */
[----:B------:R1:W-:Y:S02]  /*10350*/  MUFU.EX2 R250, R0 ;  /* 0x0000000000fa7308 */ /* 0x0003e40000000800 */
[----:B-1----:R-:W-:-:S06]  /*10360*/  FFMA.FTZ R0, R25, c[0x0][0x23c], -R28 ;  /* 0x00008f0019007a23 */ /* 0x002fcc000001081c */
[----:B------:R1:W-:Y:S01]  /*10370*/  MUFU.EX2 R67, R0 ;  /* 0x0000000000437308 */ /* 0x0003e20000000800 */
[----:B------:R-:W-:Y:S01]  /*10380*/  FSEL R4, R168, RZ, P4 ;  /* 0x000000ffa8047208 */ /* 0x000fe20002000000 */
[----:B-1----:R-:W-:-:S06]  /*10390*/  FFMA.FTZ R0, R30, c[0x0][0x23c], -R28 ;  /* 0x00008f001e007a23 */ /* 0x002fcc000001081c */
[----:B------:R1:W-:Y:S01]  /*103a0*/  MUFU.EX2 R23, R0 ;  /* 0x0000000000177308 */ /* 0x0003e20000000800 */
[----:B------:R-:W-:Y:S02]  /*103b0*/  FADD.FTZ R4, R252, -R4 ;  /* 0x80000004fc047221 */ /* 0x000fe40000010000 */
[--C-:B-1----:R-:W-:Y:S02]  /*103c0*/  FFMA.FTZ R0, R14, c[0x0][0x23c], -R29.reuse ;  /* 0x00008f000e007a23 */ /* 0x102fe4000001081d */
[----:B------:R-:W-:Y:S01]  /*103d0*/  FMUL.FTZ R30, R4, c[0x0][0x23c] ;  /* 0x00008f00041e7a20 */ /* 0x000fe20000410000 */
[----:B------:R-:W1:Y:S02]  /*103e0*/  LDSM.16.MT88.4 R12, [R234+0xc000] ;  /* 0x00c00000ea0c783b */ /* 0x000e640000004200 */
[----:B------:R2:W-:Y:S02]  /*103f0*/  MUFU.EX2 R232, R0 ;  /* 0x0000000000e87308 */ /* 0x0005e40000000800 */
[----:B--2---:R-:W-:-:S06]  /*10400*/  FFMA.FTZ R0, R32, c[0x0][0x23c], -R29 ;  /* 0x00008f0020007a23 */ /* 0x004fcc000001081d */
[----:B------:R2:W-:Y:S02]  /*10410*/  MUFU.EX2 R27, R0 ;  /* 0x00000000001b7308 */ /* 0x0005e40000000800 */
[----:B--2---:R-:W-:-:S06]  /*10420*/  FFMA.FTZ R0, R33, c[0x0][0x23c], -R29 ;  /* 0x00008f0021007a23 */ /* 0x004fcc000001081d */
[----:B------:R2:W-:Y:S02]  /*10430*/  MUFU.EX2 R252, R0 ;  /* 0x0000000000fc7308 */ /* 0x0005e40000000800 */
[----:B--2---:R-:W-:-:S05]  /*10440*/  FSEL R0, R167, RZ, P3 ;  /* 0x000000ffa7007208 */ /* 0x004fca0001800000 */
[----:B------:R-:W-:Y:S01]  /*10450*/  FADD.FTZ R4, R247, -R0 ;  /* 0x80000000f7047221 */ /* 0x000fe20000010000 */
[----:B------:R-:W-:-:S05]  /*10460*/  FSEL R0, R166, RZ, P2 ;  /* 0x000000ffa6007208 */ /* 0x000fca0001000000 */
[----:B------:R-:W-:Y:S01]  /*10470*/  FADD.FTZ R5, R246, -R0 ;  /* 0x80000000f6057221 */ /* 0x000fe20000010000 */
[----:B------:R-:W-:-:S05]  /*10480*/  FSEL R0, R165, RZ, P1 ;  /* 0x000000ffa5007208 */ /* 0x000fca0000800000 */
[----:B------:R-:W-:-:S04]  /*10490*/  FADD.FTZ R0, R245, -R0 ;  /* 0x80000000f5007221 */ /* 0x000fc80000010000 */
[----:B------:R-:W-:Y:S02]  /*104a0*/  FMUL.FTZ R0, R0, c[0x0][0x23c] ;  /* 0x00008f0000007a20 */ /* 0x000fe40000410000 */
[----:B------:R-:W-:Y:S02]  /*104b0*/  FMUL.FTZ R4, R4, c[0x0][0x23c] ;  /* 0x00008f0004047a20 */ /* 0x000fe40000410000 */
[----:B------:R2:W-:Y:S01]  /*104c0*/  MUFU.EX2 R46, R0 ;  /* 0x00000000002e7308 */ /* 0x0005e20000000800 */
[----:B------:R-:W-:-:S07]  /*104d0*/  FMUL.FTZ R5, R5, c[0x0][0x23c] ;  /* 0x00008f0005057a20 */ /* 0x000fce0000410000 */
[----:B------:R-:W3:Y:S01]  /*104e0*/  MUFU.EX2 R30, R30 ;  /* 0x0000001e001e7308 */ /* 0x000ee20000000800 */
[----:B--2---:R-:W-:-:S07]  /*104f0*/  FFMA.FTZ R0, R34, c[0x0][0x23c], -R29 ;  /* 0x00008f0022007a23 */ /* 0x004fce000001081d */
[----:B------:R-:W2:Y:S08]  /*10500*/  MUFU.EX2 R44, R4 ;  /* 0x00000004002c7308 */ /* 0x000eb00000000800 */
[----:B------:R1:W-:Y:S08]  /*10510*/  MUFU.EX2 R45, R5 ;  /* 0x00000005002d7308 */ /* 0x0003f00000000800 */
[----:B------:R-:W1:Y:S01]  /*10520*/  MUFU.EX2 R24, R0 ;  /* 0x0000000000187308 */ /* 0x000e620000000800 */
[----:B----4-:R-:W-:Y:S01]  /*10530*/  MOV R245, R6 ;  /* 0x0000000600f57202 */ /* 0x010fe20000000f00 */
[-C--:B---3--:R-:W-:Y:S01]  /*10540*/  FMUL.FTZ R184, R184, R30.reuse ;  /* 0x0000001eb8b87220 */ /* 0x088fe20000410000 */
[----:B------:R-:W-:Y:S01]  /*10550*/  F2FP.BF16.PACK_AB R8, R26, R215 ;  /* 0x000000d71a08723e */ /* 0x000fe200000010ff */
[----:B------:R-:W-:Y:S01]  /*10560*/  FMUL.FTZ R185, R185, R30 ;  /* 0x0000001eb9b97220 */ /* 0x000fe20000410000 */
[----:B------:R-:W-:Y:S01]  /*10570*/  F2FP.BF16.PACK_AB R9, R22, R238 ;  /* 0x000000ee1609723e */ /* 0x000fe200000010ff */
[-C--:B--2---:R-:W-:Y:S01]  /*10580*/  FMUL.FTZ R186, R186, R44.reuse ;  /* 0x0000002cbaba7220 */ /* 0x084fe20000410000 */
[----:B------:R-:W-:Y:S01]  /*10590*/  F2FP.BF16.PACK_AB R10, R21, R245 ;  /* 0x000000f5150a723e */ /* 0x000fe200000010ff */
[----:B------:R-:W-:Y:S01]  /*105a0*/  FMUL.FTZ R187, R187, R44 ;  /* 0x0000002cbbbb7220 */ /* 0x000fe20000410000 */
[----:B------:R-:W-:Y:S01]  /*105b0*/  F2FP.BF16.PACK_AB R11, R227, R66 ;  /* 0x00000042e30b723e */ /* 0x000fe200000010ff */
[-C--:B------:R-:W-:Y:S01]  /*105c0*/  FMUL.FTZ R176, R176, R30.reuse ;  /* 0x0000001eb0b07220 */ /* 0x080fe20000410000 */
[----:B------:R-:W-:Y:S01]  /*105d0*/  F2FP.BF16.PACK_AB R4, R250, R237 ;  /* 0x000000edfa04723e */ /* 0x000fe200000010ff */
[----:B------:R-:W-:Y:S01]  /*105e0*/  FMUL.FTZ R177, R177, R30 ;  /* 0x0000001eb1b17220 */ /* 0x000fe20000410000 */
[----:B-1----:R-:W-:Y:S01]  /*105f0*/  F2FP.BF16.PACK_AB R5, R27, R232 ;  /* 0x000000e81b05723e */ /* 0x002fe200000010ff */
[-C--:B------:R-:W-:Y:S01]  /*10600*/  FMUL.FTZ R178, R178, R44.reuse ;  /* 0x0000002cb2b27220 */ /* 0x080fe20000410000 */
[----:B------:R-:W-:Y:S01]  /*10610*/  F2FP.BF16.PACK_AB R6, R23, R67 ;  /* 0x000000431706723e */ /* 0x000fe200000010ff */
[----:B------:R-:W-:Y:S01]  /*10620*/  FMUL.FTZ R179, R179, R44 ;  /* 0x0000002cb3b37220 */ /* 0x000fe20000410000 */
[----:B------:R-:W-:Y:S01]  /*10630*/  F2FP.BF16.PACK_AB R7, R24, R252 ;  /* 0x000000fc1807723e */ /* 0x000fe200000010ff */
[----:B------:R-:W-:-:S02]  /*10640*/  FMUL.FTZ R172, R172, R45 ;  /* 0x0000002dacac7220 */ /* 0x000fc40000410000 */
        /* <DEDUP_REMOVED lines=24> */
[----:B------:R-:W-:Y:S01]  /*107d0*/  MOV R247, R208 ;  /* 0x000000d000f77202 */ /* 0x000fe20000000f00 */
[----:B------:R-:W-:Y:S01]  /*107e0*/  HMMA.16816.F32.BF16 R176, R8, R16, R176 ;  /* 0x0000001008b0723c */ /* 0x000fe200000418b0 */
[----:B------:R-:W-:-:S02]  /*107f0*/  MOV R37, R206 ;  /* 0x000000ce00257202 */ /* 0x000fc40000000f00 */
[----:B------:R-:W-:Y:S02]  /*10800*/  MOV R246, R205 ;  /* 0x000000cd00f67202 */ /* 0x000fe40000000f00 */
[----:B------:R-:W-:-:S03]  /*10810*/  MOV R38, R204 ;  /* 0x000000cc00267202 */ /* 0x000fc60000000f00 */
[----:B------:R-:W-:Y:S08]  /*10820*/  HMMA.16816.F32.BF16 R208, R8, R18, R184 ;  /* 0x0000001208d0723c */ /* 0x000ff000000418b8 */
[C---:B------:R-:W-:Y:S08]  /*10830*/  HMMA.16816.F32.BF16 R172, R4.reuse, R16, R172 ;  /* 0x0000001004ac723c */ /* 0x040ff000000418ac */
[C---:B------:R-:W-:Y:S01]  /*10840*/  HMMA.16816.F32.BF16 R180, R4.reuse, R18, R180 ;  /* 0x0000001204b4723c */ /* 0x040fe200000418b4 */
[----:B------:R-:W1:Y:S07]  /*10850*/  LDSM.16.MT88.4 R16, [R236+0xc000] ;  /* 0x00c00000ec10783b */ /* 0x000e6e0000004200 */
[-C--:B------:R-:W-:Y:S07]  /*10860*/  HMMA.16816.F32.BF16 R184, R4, R12.reuse, R72 ;  /* 0x0000000c04b8723c */ /* 0x080fee0000041848 */
[----:B------:R-:W-:Y:S01]  /*10870*/  MOV R73, R56 ;  /* 0x0000003800497202 */ /* 0x000fe20000000f00 */
[----:B------:R-:W-:Y:S08]  /*10880*/  HMMA.16816.F32.BF16 R204, R8, R12, R68 ;  /* 0x0000000c08cc723c */ /* 0x000ff00000041844 */
[-C--:B------:R-:W-:Y:S08]  /*10890*/  HMMA.16816.F32.BF16 R60, R4, R14.reuse, R76 ;  /* 0x0000000e043c723c */ /* 0x080ff0000004184c */
[----:B------:R-:W-:Y:S01]  /*108a0*/  HMMA.16816.F32.BF16 R56, R8, R14, R80 ;  /* 0x0000000e0838723c */ /* 0x000fe20000041850 */
[----:B------:R-:W2:Y:S01]  /*108b0*/  LDSM.16.MT88.4 R12, [R235+0xc000] ;  /* 0x00c00000eb0c783b */ /* 0x000ea20000004200 */
        /* <DEDUP_REMOVED lines=32> */
[----:B------:R-:W-:Y:S02]  /*10ac0*/  MOV R43, R55 ;  /* 0x00000037002b7202 */ /* 0x000fe40000000f00 */
[----:B------:R-:W-:Y:S02]  /*10ad0*/  MOV R31, R54 ;  /* 0x00000036001f7202 */ /* 0x000fe40000000f00 */
[----:B------:R-:W-:Y:S02]  /*10ae0*/  MOV R83, R53 ;  /* 0x0000003500537202 */ /* 0x000fe40000000f00 */
[----:B------:R-:W-:Y:S02]  /*10af0*/  MOV R82, R52 ;  /* 0x0000003400527202 */ /* 0x000fe40000000f00 */
[----:B-1----:R-:W-:Y:S01]  /*10b00*/  HMMA.16816.F32.BF16 R52, R8, R16, R84 ;  /* 0x000000100834723c */ /* 0x002fe20000041854 */
[----:B------:R-:W-:-:S02]  /*10b10*/  MOV R72, R27 ;  /* 0x0000001b00487202 */ /* 0x000fc40000000f00 */
[----:B------:R-:W-:Y:S02]  /*10b20*/  MOV R79, R26 ;  /* 0x0000001a004f7202 */ /* 0x000fe40000000f00 */
[----:B------:R-:W-:Y:S02]  /*10b30*/  MOV R78, R24 ;  /* 0x00000018004e7202 */ /* 0x000fe40000000f00 */
[----:B------:R-:W-:Y:S01]  /*10b40*/  MOV R87, R35 ;  /* 0x0000002300577202 */ /* 0x000fe20000000f00 */
[----:B------:R-:W-:Y:S01]  /*10b50*/  HMMA.16816.F32.BF16 R92, R4, R18, R92 ;  /* 0x00000012045c723c */ /* 0x000fe2000004185c */
[----:B------:R-:W-:Y:S01]  /*10b60*/  MOV R77, R23 ;  /* 0x00000017004d7202 */ /* 0x000fe20000000f00 */
[----:B------:R-:W-:Y:S01]  /*10b70*/  LDSM.16.MT88.4 R24, [R235+0xe000] ;  /* 0x00e00000eb18783b */ /* 0x000fe20000004200 */
[----:B------:R-:W-:Y:S02]  /*10b80*/  MOV R76, R22 ;  /* 0x00000016004c7202 */ /* 0x000fe40000000f00 */
[----:B------:R-:W-:-:S02]  /*10b90*/  MOV R74, R21 ;  /* 0x00000015004a7202 */ /* 0x000fc40000000f00 */
[----:B------:R-:W-:Y:S01]  /*10ba0*/  MOV R75, R20 ;  /* 0x00000014004b7202 */ /* 0x000fe20000000f00 */
[----:B------:R-:W-:Y:S01]  /*10bb0*/  HMMA.16816.F32.BF16 R32, R4, R16, R88 ;  /* 0x000000100420723c */ /* 0x000fe20000041858 */
[----:B------:R-:W1:Y:S07]  /*10bc0*/  LDSM.16.MT88.4 R20, [R233+0xe000] ;  /* 0x00e00000e914783b */ /* 0x000e6e0000004200 */
[C---:B------:R-:W-:Y:S01]  /*10bd0*/  HMMA.16816.F32.BF16 R68, R8.reuse, R18, R96 ;  /* 0x000000120844723c */ /* 0x040fe20000041860 */
[----:B------:R-:W-:Y:S07]  /*10be0*/  LDSM.16.MT88.4 R16, [R236+0xe000] ;  /* 0x00e00000ec10783b */ /* 0x000fee0000004200 */
[-C--:B--2---:R-:W-:Y:S08]  /*10bf0*/  HMMA.16816.F32.BF16 R100, R8, R12.reuse, R100 ;  /* 0x0000000c0864723c */ /* 0x084ff00000041864 */
[C---:B------:R-:W-:Y:S08]  /*10c00*/  HMMA.16816.F32.BF16 R104, R4.reuse, R12, R104 ;  /* 0x0000000c0468723c */ /* 0x040ff00000041868 */
[-C--:B------:R-:W-:Y:S08]  /*10c10*/  HMMA.16816.F32.BF16 R108, R4, R14.reuse, R108 ;  /* 0x0000000e046c723c */ /* 0x080ff0000004186c */
[----:B------:R-:W-:Y:S01]  /*10c20*/  HMMA.16816.F32.BF16 R112, R8, R14, R112 ;  /* 0x0000000e0870723c */ /* 0x000fe20000041870 */
[----:B------:R-:W2:Y:S01]  /*10c30*/  LDSM.16.MT88.4 R12, [R234+0xe000] ;  /* 0x00e00000ea0c783b */ /* 0x000ea20000004200 */
[----:B------:R-:W-:-:S04]  /*10c40*/  FFMA.FTZ R0, R230, c[0x0][0x23c], -R2 ;  /* 0x00008f00e6007a23 */ /* 0x000fc80000010802 */
        /* <DEDUP_REMOVED lines=10> */
[-C--:B------:R-:W-:Y:S02]  /*10cf0*/  FMUL.FTZ R123, R123, R46.reuse ;  /* 0x0000002e7b7b7220 */ /* 0x080fe40000410000 */
[-C--:B------:R-:W-:Y:S02]  /*10d00*/  FMUL.FTZ R124, R124, R45.reuse ;  /* 0x0000002d7c7c7220 */ /* 0x080fe40000410000 */
[-C--:B------:R-:W-:Y:S02]  /*10d10*/  FMUL.FTZ R125, R125, R45.reuse ;  /* 0x0000002d7d7d7220 */ /* 0x080fe40000410000 */
[----:B------:R-:W-:Y:S02]  /*10d20*/  FMUL.FTZ R136, R136, R45 ;  /* 0x0000002d88887220 */ /* 0x000fe40000410000 */
[----:B------:R-:W-:Y:S02]  /*10d30*/  FMUL.FTZ R126, R126, R46 ;  /* 0x0000002e7e7e7220 */ /* 0x000fe40000410000 */
[----:B---3--:R-:W-:-:S02]  /*10d40*/  FFMA.FTZ R0, R222, c[0x0][0x23c], -R3 ;  /* 0x00008f00de007a23 */ /* 0x008fc40000010803 */
        /* <DEDUP_REMOVED lines=10> */
[----:B---3--:R-:W-:Y:S02]  /*10df0*/  FFMA.FTZ R0, R221, c[0x0][0x23c], -R3 ;  /* 0x00008f00dd007a23 */ /* 0x008fe40000010803 */
        /* <DEDUP_REMOVED lines=14> */
[----:B------:R-:W-:Y:S01]  /*10ee0*/  FMUL.FTZ R163, R163, R46 ;  /* 0x0000002ea3a37220 */ /* 0x000fe20000410000 */
[----:B------:R3:W-:Y:S01]  /*10ef0*/  MUFU.EX2 R97, R0 ;  /* 0x0000000000617308 */ /* 0x0007e20000000800 */
[----:B-1----:R-:W-:Y:S01]  /*10f00*/  HMMA.16816.F32.BF16 R120, R4, R20, R120 ;  /* 0x000000140478723c */ /* 0x002fe20000041878 */
[-C--:B------:R-:W-:Y:S02]  /*10f10*/  FMUL.FTZ R116, R116, R30.reuse ;  /* 0x0000001e74747220 */ /* 0x080fe40000410000 */
[----:B------:R-:W-:Y:S02]  /*10f20*/  FMUL.FTZ R117, R117, R30 ;  /* 0x0000001e75757220 */ /* 0x000fe40000410000 */
[----:B------:R-:W-:-:S03]  /*10f30*/  FMUL.FTZ R118, R118, R44 ;  /* 0x0000002c76767220 */ /* 0x000fc60000410000 */
[----:B------:R-:W-:Y:S01]  /*10f40*/  HMMA.16816.F32.BF16 R124, R4, R22, R124 ;  /* 0x00000016047c723c */ /* 0x000fe2000004187c */
[----:B------:R-:W-:Y:S02]  /*10f50*/  FMUL.FTZ R119, R119, R44 ;  /* 0x0000002c77777220 */ /* 0x000fe40000410000 */
[----:B---3--:R-:W-:-:S05]  /*10f60*/  FFMA.FTZ R0, R220, c[0x0][0x23c], -R3 ;  /* 0x00008f00dc007a23 */ /* 0x008fca0000010803 */
[----:B--2---:R-:W-:Y:S01]  /*10f70*/  HMMA.16816.F32.BF16 R136, R4, R12, R136 ;  /* 0x0000000c0488723c */ /* 0x004fe20000041888 */
[-C--:B------:R-:W-:Y:S02]  /*10f80*/  FMUL.FTZ R128, R128, R30.reuse ;  /* 0x0000001e80807220 */ /* 0x080fe40000410000 */
[----:B------:R-:W-:Y:S02]  /*10f90*/  FMUL.FTZ R129, R129, R30 ;  /* 0x0000001e81817220 */ /* 0x000fe40000410000 */
[----:B------:R-:W-:-:S03]  /*10fa0*/  FMUL.FTZ R130, R130, R44 ;  /* 0x0000002c82827220 */ /* 0x000fc60000410000 */
[----:B------:R-:W-:Y:S01]  /*10fb0*/  HMMA.16816.F32.BF16 R188, R4, R14, R188 ;  /* 0x0000000e04bc723c */ /* 0x000fe200000418bc */
[----:B------:R-:W-:-:S07]  /*10fc0*/  FMUL.FTZ R131, R131, R44 ;  /* 0x0000002c83837220 */ /* 0x000fce0000410000 */
[C---:B------:R-:W-:Y:S08]  /*10fd0*/  HMMA.16816.F32.BF16 R144, R4.reuse, R16, R144 ;  /* 0x000000100490723c */ /* 0x040ff00000041890 */
[C---:B------:R-:W-:Y:S08]  /*10fe0*/  HMMA.16816.F32.BF16 R148, R4.reuse, R18, R148 ;  /* 0x000000120494723c */ /* 0x040ff00000041894 */
[C---:B------:R-:W-:Y:S08]  /*10ff0*/  HMMA.16816.F32.BF16 R196, R4.reuse, R24, R196 ;  /* 0x0000001804c4723c */ /* 0x040ff000000418c4 */
[----:B------:R-:W-:Y:S01]  /*11000*/  HMMA.16816.F32.BF16 R160, R4, R26, R160 ;  /* 0x0000001a04a0723c */ /* 0x000fe200000418a0 */
[----:B------:R1:W2:Y:S07]  /*11010*/  MUFU.EX2 R4, R0 ;  /* 0x0000000000047308 */ /* 0x0002ae0000000800 */
[----:B------:R-:W-:Y:S01]  /*11020*/  HMMA.16816.F32.BF16 R116, R8, R20, R116 ;  /* 0x000000140874723c */ /* 0x000fe20000041874 */
[----:B-1----:R-:W-:-:S04]  /*11030*/  FFMA.FTZ R0, R169, c[0x0][0x23c], -R3 ;  /* 0x00008f00a9007a23 */ /* 0x002fc80000010803 */
[----:B------:R1:W-:Y:S03]  /*11040*/  MUFU.EX2 R90, R0 ;  /* 0x00000000005a7308 */ /* 0x0003e60000000800 */
[----:B------:R-:W-:Y:S01]  /*11050*/  HMMA.16816.F32.BF16 R128, R8, R22, R128 ;  /* 0x000000160880723c */ /* 0x000fe20000041880 */
[----:B------:R-:W3:Y:S01]  /*11060*/  LDSM.16.MT88.4 R20, [R233+0xc800] ;  /* 0x00c80000e914783b */ /* 0x000ee20000004200 */
[----:B--2---:R-:W-:Y:S01]  /*11070*/  MOV R169, R4 ;  /* 0x0000000400a97202 */ /* 0x004fe20000000f00 */
[----:B-1----:R-:W-:-:S04]  /*11080*/  FFMA.FTZ R0, R48, c[0x0][0x23c], -R28 ;  /* 0x00008f0030007a23 */ /* 0x002fc8000001081c */
[----:B------:R1:W-:Y:S02]  /*11090*/  MUFU.EX2 R99, R0 ;  /* 0x0000000000637308 */ /* 0x0003e40000000800 */
[----:B-1----:R-:W-:-:S06]  /*110a0*/  FFMA.FTZ R0, R50, c[0x0][0x23c], -R28 ;  /* 0x00008f0032007a23 */ /* 0x002fcc000001081c */
[----:B------:R1:W-:Y:S01]  /*110b0*/  MUFU.EX2 R96, R0 ;  /* 0x0000000000607308 */ /* 0x0003e20000000800 */
[----:B------:R-:W-:Y:S02]  /*110c0*/  MOV R228, R83 ;  /* 0x0000005300e47202 */ /* 0x000fe40000000f00 */
[----:B------:R-:W-:Y:S01]  /*110d0*/  MOV R83, R77 ;  /* 0x0000004d00537202 */ /* 0x000fe20000000f00 */
[----:B-1----:R-:W-:-:S04]  /*110e0*/  FFMA.FTZ R0, R36, c[0x0][0x23c], -R28 ;  /* 0x00008f0024007a23 */ /* 0x002fc8000001081c */
[----:B------:R1:W2:Y:S01]  /*110f0*/  MUFU.EX2 R4, R0 ;  /* 0x0000000000047308 */ /* 0x0002a20000000800 */
[----:B------:R-:W-:Y:S01]  /*11100*/  MOV R77, R252 ;  /* 0x000000fc004d7202 */ /* 0x000fe20000000f00 */
[----:B------:R-:W-:Y:S02]  /*11110*/  FMUL.FTZ R132, R132, R30 ;  /* 0x0000001e84847220 */ /* 0x000fe40000410000 */
[----:B-1----:R-:W-:-:S04]  /*11120*/  FFMA.FTZ R0, R40, c[0x0][0x23c], -R28 ;  /* 0x00008f0028007a23 */ /* 0x002fc8000001081c */
[----:B------:R1:W4:Y:S01]  /*11130*/  MUFU.EX2 R91, R0 ;  /* 0x00000000005b7308 */ /* 0x0003220000000800 */
[----:B------:R-:W-:Y:S02]  /*11140*/  FMUL.FTZ R133, R133, R30 ;  /* 0x0000001e85857220 */ /* 0x000fe40000410000 */
        /* <DEDUP_REMOVED lines=14> */
[----:B------:R1:W1:Y:S01]  /*11230*/  MUFU.EX2 R222, R0 ;  /* 0x0000000000de7308 */ /* 0x0002620000000800 */
        /* <DEDUP_REMOVED lines=11> */
[----:B-1----:R-:W-:Y:S01]  /*112f0*/  FFMA.FTZ R0, R47, c[0x0][0x23c], -R29 ;  /* 0x00008f002f007a23 */ /* 0x002fe2000001081d */
[----:B------:R-:W-:Y:S01]  /*11300*/  MOV R221, R84 ;  /* 0x0000005400dd7202 */ /* 0x000fe20000000f00 */
[----:B------:R-:W-:Y:S01]  /*11310*/  HMMA.16816.F32.BF16 R132, R8, R12, R132 ;  /* 0x0000000c0884723c */ /* 0x000fe20000041884 */
[----:B------:R-:W-:Y:S01]  /*11320*/  MOV R47, R49 ;  /* 0x00000031002f7202 */ /* 0x000fe20000000f00 */
[----:B------:R1:W-:Y:S01]  /*11330*/  MUFU.EX2 R88, R0 ;  /* 0x0000000000587308 */ /* 0x0003e20000000800 */
[----:B------:R-:W-:-:S05]  /*11340*/  MOV R36, R65 ;  /* 0x0000004100247202 */ /* 0x000fca0000000f00 */
[C---:B------:R-:W-:Y:S01]  /*11350*/  HMMA.16816.F32.BF16 R140, R8.reuse, R14, R140 ;  /* 0x0000000e088c723c */ /* 0x040fe2000004188c */
[----:B--2---:R-:W-:Y:S01]  /*11360*/  MOV R40, R4 ;  /* 0x0000000400287202 */ /* 0x004fe20000000f00 */
[----:B------:R-:W2:Y:S06]  /*11370*/  LDSM.16.MT88.4 R12, [R234+0xc800] ;  /* 0x00c80000ea0c783b */ /* 0x000eac0000004200 */
[----:B------:R-:W-:Y:S01]  /*11380*/  HMMA.16816.F32.BF16 R192, R8, R16, R192 ;  /* 0x0000001008c0723c */ /* 0x000fe200000418c0 */
[----:B-1----:R-:W-:-:S07]  /*11390*/  FFMA.FTZ R0, R39, c[0x0][0x23c], -R29 ;  /* 0x00008f0027007a23 */ /* 0x002fce000001081d */
[C---:B------:R-:W-:Y:S01]  /*113a0*/  HMMA.16816.F32.BF16 R152, R8.reuse, R18, R152 ;  /* 0x000000120898723c */ /* 0x040fe20000041898 */
[----:B------:R1:W1:Y:S07]  /*113b0*/  MUFU.EX2 R85, R0 ;  /* 0x0000000000557308 */ /* 0x00026e0000000800 */
[C---:B------:R-:W-:Y:S08]  /*113c0*/  HMMA.16816.F32.BF16 R156, R8.reuse, R24, R156 ;  /* 0x00000018089c723c */ /* 0x040ff0000004189c */
[----:B------:R-:W-:Y:S01]  /*113d0*/  HMMA.16816.F32.BF16 R200, R8, R26, R200 ;  /* 0x0000001a08c8723c */ /* 0x000fe200000418c8 */
[----:B-1----:R-:W-:Y:S01]  /*113e0*/  FFMA.FTZ R0, R47, c[0x0][0x23c], -R2 ;  /* 0x00008f002f007a23 */ /* 0x002fe20000010802 */
[----:B------:R-:W-:Y:S01]  /*113f0*/  MOV R47, R36 ;  /* 0x00000024002f7202 */ /* 0x000fe20000000f00 */
[----:B------:R-:W-:Y:S04]  /*11400*/  LDSM.16.MT88.4 R16, [R236+0xc800] ;  /* 0x00c80000ec10783b */ /* 0x000fe80000004200 */
[----:B------:R-:W-:Y:S01]  /*11410*/  F2FP.BF16.PACK_AB R8, R98, R81 ;  /* 0x000000516208723e */ /* 0x000fe200000010ff */
[----:B------:R-:W-:Y:S01]  /*11420*/  LDSM.16.MT88.4 R24, [R233+0xe800] ;  /* 0x00e80000e918783b */ /* 0x000fe20000004200 */
[----:B------:R-:W-:-:S02]  /*11430*/  F2FP.BF16.PACK_AB R9, R97, R80 ;  /* 0x000000506109723e */ /* 0x000fc400000010ff */
[----:B------:R-:W-:Y:S02]  /*11440*/  F2FP.BF16.PACK_AB R10, R89, R221 ;  /* 0x000000dd590a723e */ /* 0x000fe400000010ff */
[----:B------:R-:W-:Y:S02]  /*11450*/  F2FP.BF16.PACK_AB R11, R90, R169 ;  /* 0x000000a95a0b723e */ /* 0x000fe400000010ff */
[----:B------:R-:W-:Y:S02]  /*11460*/  MOV R36, R246 ;  /* 0x000000f600247202 */ /* 0x000fe40000000f00 */
[----:B----4-:R-:W-:-:S03]  /*11470*/  F2FP.BF16.PACK_AB R6, R91, R40 ;  /* 0x000000285b06723e */ /* 0x010fc600000010ff */
[----:B---3--:R-:W-:Y:S07]  /*11480*/  HMMA.16816.F32.BF16 R48, R8, R22, R208 ;  /* 0x000000160830723c */ /* 0x008fee00000418d0 */
[----:B------:R-:W-:Y:S02]  /*11490*/  MOV R211, R40 ;  /* 0x0000002800d37202 */ /* 0x000fe40000000f00 */
[----:B------:R-:W-:Y:S02]  /*114a0*/  MOV R40, R36 ;  /* 0x0000002400287202 */ /* 0x000fe40000000f00 */
[----:B------:R-:W-:-:S02]  /*114b0*/  MOV R36, R43 ;  /* 0x0000002b00247202 */ /* 0x000fc40000000f00 */
[----:B------:R-:W3:Y:S01]  /*114c0*/  LDL.LU R43, [R1+0x14] ;  /* 0x00001400012b7983 */ /* 0x000ee20000300800 */
[----:B------:R-:W-:Y:S02]  /*114d0*/  F2FP.BF16.PACK_AB R4, R96, R99 ;  /* 0x000000636004723e */ /* 0x000fe400000010ff */
[----:B------:R-:W-:Y:S02]  /*114e0*/  F2FP.BF16.PACK_AB R5, R222, R252 ;  /* 0x000000fcde05723e */ /* 0x000fe400000010ff */
[----:B------:R-:W-:Y:S02]  /*114f0*/  F2FP.BF16.PACK_AB R7, R85, R88 ;  /* 0x000000585507723e */ /* 0x000fe400000010ff */
[----:B------:R-:W-:Y:S02]  /*11500*/  MOV R229, R82 ;  /* 0x0000005200e57202 */ /* 0x000fe40000000f00 */
[----:B------:R-:W-:Y:S02]  /*11510*/  MOV R230, R87 ;  /* 0x0000005700e67202 */ /* 0x000fe40000000f00 */
[----:B------:R-:W-:-:S02]  /*11520*/  MOV R86, R76 ;  /* 0x0000004c00567202 */ /* 0x000fc40000000f00 */
[----:B------:R-:W-:Y:S02]  /*11530*/  MOV R82, R78 ;  /* 0x0000004e00527202 */ /* 0x000fe40000000f00 */
[----:B------:R-:W-:Y:S01]  /*11540*/  MOV R84, R79 ;  /* 0x0000004f00547202 */ /* 0x000fe20000000f00 */
[-C--:B--2---:R-:W-:Y:S01]  /*11550*/  HMMA.16816.F32.BF16 R60, R4, R14.reuse, R60 ;  /* 0x0000000e043c723c */ /* 0x084fe2000004183c */
[----:B------:R-:W-:Y:S02]  /*11560*/  MOV R87, R72 ;  /* 0x0000004800577202 */ /* 0x000fe40000000f00 */
[----:B------:R-:W-:Y:S02]  /*11570*/  MOV R223, R73 ;  /* 0x0000004900df7202 */ /* 0x000fe40000000f00 */
[----:B------:R-:W-:Y:S02]  /*11580*/  MOV R76, R74 ;  /* 0x0000004a004c7202 */ /* 0x000fe40000000f00 */
[----:B------:R-:W-:Y:S01]  /*11590*/  MOV R220, R75 ;  /* 0x0000004b00dc7202 */ /* 0x000fe20000000f00 */
[----:B------:R-:W-:Y:S01]  /*115a0*/  HMMA.16816.F32.BF16 R56, R8, R14, R56 ;  /* 0x0000000e0838723c */ /* 0x000fe20000041838 */
[----:B------:R-:W-:-:S02]  /*115b0*/  MOV R78, R67 ;  /* 0x00000043004e7202 */ /* 0x000fc40000000f00 */
[----:B------:R-:W-:-:S05]  /*115c0*/  MOV R79, R66 ;  /* 0x00000042004f7202 */ /* 0x000fca0000000f00 */
[-C--:B------:R-:W-:Y:S08]  /*115d0*/  HMMA.16816.F32.BF16 R72, R8, R12.reuse, R204 ;  /* 0x0000000c0848723c */ /* 0x080ff000000418cc */
[----:B------:R-:W-:Y:S01]  /*115e0*/  HMMA.16816.F32.BF16 R64, R4, R12, R184 ;  /* 0x0000000c0440723c */ /* 0x000fe200000418b8 */
[----:B------:R-:W1:Y:S01]  /*115f0*/  LDSM.16.MT88.4 R12, [R235+0xc800] ;  /* 0x00c80000eb0c783b */ /* 0x000e620000004200 */
[----:B------:R2:W-:Y:S02]  /*11600*/  MUFU.EX2 R246, R0 ;  /* 0x0000000000f67308 */ /* 0x0005e40000000800 */
[----:B--2---:R-:W-:-:S06]  /*11610*/  FFMA.FTZ R0, R247, c[0x0][0x23c], -R2 ;  /* 0x00008f00f7007a23 */ /* 0x004fcc0000010802 */
[----:B------:R2:W-:Y:S02]  /*11620*/  MUFU.EX2 R247, R0 ;  /* 0x0000000000f77308 */ /* 0x0005e40000000800 */
[--C-:B--2---:R-:W-:Y:S01]  /*11630*/  FFMA.FTZ R0, R223, c[0x0][0x23c], -R2.reuse ;  /* 0x00008f00df007a23 */ /* 0x104fe20000010802 */
[----:B------:R-:W-:Y:S02]  /*11640*/  MOV R223, R84 ;  /* 0x0000005400df7202 */ /* 0x000fe40000000f00 */
[----:B------:R-:W-:Y:S02]  /*11650*/  MOV R84, R86 ;  /* 0x0000005600547202 */ /* 0x000fe40000000f00 */
[----:B------:R-:W-:Y:S01]  /*11660*/  MOV R86, R250 ;  /* 0x000000fa00567202 */ /* 0x000fe20000000f00 */
[-C--:B-1----:R-:W-:Y:S01]  /*11670*/  HMMA.16816.F32.BF16 R100, R8, R12.reuse, R100 ;  /* 0x0000000c0864723c */ /* 0x082fe20000041864 */
[----:B------:R1:W-:Y:S07]  /*11680*/  MUFU.EX2 R250, R0 ;  /* 0x0000000000fa7308 */ /* 0x0003ee0000000800 */
[C---:B------:R-:W-:Y:S08]  /*11690*/  HMMA.16816.F32.BF16 R104, R4.reuse, R12, R104 ;  /* 0x0000000c0468723c */ /* 0x040ff00000041868 */
[----:B------:R-:W-:Y:S01]  /*116a0*/  HMMA.16816.F32.BF16 R108, R4, R14, R108 ;  /* 0x0000000e046c723c */ /* 0x000fe2000004186c */
[----:B-1----:R-:W-:-:S07]  /*116b0*/  FFMA.FTZ R0, R251, c[0x0][0x23c], -R2 ;  /* 0x00008f00fb007a23 */ /* 0x002fce0000010802 */
[----:B------:R-:W-:Y:S01]  /*116c0*/  HMMA.16816.F32.BF16 R112, R8, R14, R112 ;  /* 0x0000000e0870723c */ /* 0x000fe20000041870 */
[----:B------:R-:W1:Y:S01]  /*116d0*/  LDSM.16.MT88.4 R12, [R235+0xe800] ;  /* 0x00e80000eb0c783b */ /* 0x000e620000004200 */
[----:B------:R2:W-:Y:S02]  /*116e0*/  MUFU.EX2 R251, R0 ;  /* 0x0000000000fb7308 */ /* 0x0005e40000000800 */
[----:B--2---:R-:W-:-:S06]  /*116f0*/  FFMA.FTZ R0, R228, c[0x0][0x23c], -R3 ;  /* 0x00008f00e4007a23 */ /* 0x004fcc0000010803 */
[----:B------:R2:W-:Y:S01]  /*11700*/  MUFU.EX2 R228, R0 ;  /* 0x0000000000e47308 */ /* 0x0005e20000000800 */
[----:B------:R-:W-:Y:S02]  /*11710*/  MOV R207, R86 ;  /* 0x0000005600cf7202 */ /* 0x000fe40000000f00 */
[----:B------:R-:W-:Y:S01]  /*11720*/  MOV R86, R245 ;  /* 0x000000f500567202 */ /* 0x000fe20000000f00 */
[----:B--2---:R-:W-:-:S04]  /*11730*/  FFMA.FTZ R0, R229, c[0x0][0x23c], -R3 ;  /* 0x00008f00e5007a23 */ /* 0x004fc80000010803 */
[----:B------:R2:W-:Y:S01]  /*11740*/  MUFU.EX2 R229, R0 ;  /* 0x0000000000e57308 */ /* 0x0005e20000000800 */
[----:B------:R-:W-:Y:S01]  /*11750*/  MOV R209, R221 ;  /* 0x000000dd00d17202 */ /* 0x000fe20000000f00 */
[----:B--2---:R-:W-:-:S06]  /*11760*/  FFMA.FTZ R0, R230, c[0x0][0x23c], -R3 ;  /* 0x00008f00e6007a23 */ /* 0x004fcc0000010803 */
[----:B------:R2:W-:Y:S01]  /*11770*/  MUFU.EX2 R230, R0 ;  /* 0x0000000000e67308 */ /* 0x0005e20000000800 */
[----:B------:R-:W-:Y:S01]  /*11780*/  HMMA.16816.F32.BF16 R176, R8, R20, R176 ;  /* 0x0000001408b0723c */ /* 0x000fe200000418b0 */
[----:B------:R-:W-:Y:S01]  /*11790*/  MOV R208, R222 ;  /* 0x000000de00d07202 */ /* 0x000fe20000000f00 */
[----:B--2---:R-:W-:-:S05]  /*117a0*/  FFMA.FTZ R0, R47, c[0x0][0x23c], -R3 ;  /* 0x00008f002f007a23 */ /* 0x004fca0000010803 */
[----:B------:R2:W-:Y:S01]  /*117b0*/  MUFU.EX2 R245, R0 ;  /* 0x0000000000f57308 */ /* 0x0005e20000000800 */
[----:B------:R-:W-:Y:S01]  /*117c0*/  HMMA.16816.F32.BF16 R172, R4, R20, R172 ;  /* 0x0000001404ac723c */ /* 0x000fe200000418ac */
[----:B------:R-:W-:Y:S01]  /*117d0*/  MOV R210, R169 ;  /* 0x000000a900d27202 */ /* 0x000fe20000000f00 */
[----:B--2---:R-:W-:-:S05]  /*117e0*/  FFMA.FTZ R0, R248, c[0x0][0x23c], -R28 ;  /* 0x00008f00f8007a23 */ /* 0x004fca000001081c */
[----:B------:R2:W-:Y:S01]  /*117f0*/  MUFU.EX2 R221, R0 ;  /* 0x0000000000dd7308 */ /* 0x0005e20000000800 */
[----:B------:R-:W-:Y:S01]  /*11800*/  HMMA.16816.F32.BF16 R180, R4, R22, R180 ;  /* 0x0000001604b4723c */ /* 0x000fe200000418b4 */
[----:B------:R-:W4:Y:S01]  /*11810*/  LDSM.16.MT88.4 R20, [R234+0xe800] ;  /* 0x00e80000ea14783b */ /* 0x000f220000004200 */
[----:B------:R-:W-:-:S06]  /*11820*/  MOV R169, R223 ;  /* 0x000000df00a97202 */ /* 0x000fcc0000000f00 */
[----:B------:R-:W-:Y:S01]  /*11830*/  HMMA.16816.F32.BF16 R52, R8, R16, R52 ;  /* 0x000000100834723c */ /* 0x000fe20000041834 */
[----:B--2---:R-:W-:-:S07]  /*11840*/  FFMA.FTZ R0, R231, c[0x0][0x23c], -R28 ;  /* 0x00008f00e7007a23 */ /* 0x004fce000001081c */
[C---:B------:R-:W-:Y:S01]  /*11850*/  HMMA.16816.F32.BF16 R32, R4.reuse, R16, R32 ;  /* 0x000000100420723c */ /* 0x040fe20000041820 */
[----:B------:R2:W1:Y:S07]  /*11860*/  MUFU.EX2 R222, R0 ;  /* 0x0000000000de7308 */ /* 0x00046e0000000800 */
[-C--:B------:R-:W-:Y:S08]  /*11870*/  HMMA.16816.F32.BF16 R92, R4, R18.reuse, R92 ;  /* 0x00000012045c723c */ /* 0x080ff0000004185c */
[----:B------:R-:W-:Y:S01]  /*11880*/  HMMA.16816.F32.BF16 R68, R8, R18, R68 ;  /* 0x000000120844723c */ /* 0x000fe20000041844 */
[----:B------:R-:W3:Y:S01]  /*11890*/  LDSM.16.MT88.4 R16, [R236+0xe800] ;  /* 0x00e80000ec10783b */ /* 0x000ee20000004200 */
[----:B--2---:R-:W-:Y:S01]  /*118a0*/  FFMA.FTZ R0, R164, c[0x0][0x23c], -R28 ;  /* 0x00008f00a4007a23 */ /* 0x004fe2000001081c */
[----:B------:R-:W-:-:S03]  /*118b0*/  MOV R47, R84 ;  /* 0x00000054002f7202 */ /* 0x000fc60000000f00 */
[----:B------:R2:W-:Y:S02]  /*118c0*/  MUFU.EX2 R223, R0 ;  /* 0x0000000000df7308 */ /* 0x0005e40000000800 */
[----:B-1----:R-:W-:Y:S01]  /*118d0*/  HMMA.16816.F32.BF16 R196, R4, R12, R196 ;  /* 0x0000000c04c4723c */ /* 0x002fe200000418c4 */
[----:B------:R-:W-:-:S07]  /*118e0*/  MOV R84, R227 ;  /* 0x000000e300547202 */ /* 0x000fce0000000f00 */
[----:B------:R-:W-:Y:S01]  /*118f0*/  HMMA.16816.F32.BF16 R160, R4, R14, R160 ;  /* 0x0000000e04a0723c */ /* 0x000fe200000418a0 */
[----:B--2---:R-:W-:-:S07]  /*11900*/  FFMA.FTZ R0, R42, c[0x0][0x23c], -R28 ;  /* 0x00008f002a007a23 */ /* 0x004fce000001081c */
[C---:B------:R-:W-:Y:S01]  /*11910*/  HMMA.16816.F32.BF16 R156, R8.reuse, R12, R156 ;  /* 0x0000000c089c723c */ /* 0x040fe2000004189c */
[----:B------:R1:W-:Y:S07]  /*11920*/  MUFU.EX2 R227, R0 ;  /* 0x0000000000e37308 */ /* 0x0003ee0000000800 */
[----:B------:R-:W-:Y:S01]  /*11930*/  HMMA.16816.F32.BF16 R200, R8, R14, R200 ;  /* 0x0000000e08c8723c */ /* 0x000fe200000418c8 */
[----:B------:R-:W2:Y:S01]  /*11940*/  LDSM.16.MT88.4 R12, [R236+0xd000] ;  /* 0x00d00000ec0c783b */ /* 0x000ea20000004200 */
[----:B------:R-:W-:-:S02]  /*11950*/  FFMA.FTZ R42, R220, c[0x0][0x23c], -R2 ;  /* 0x00008f00dc2a7a23 */ /* 0x000fc40000010802 */
[----:B------:R-:W-:Y:S02]  /*11960*/  FFMA.FTZ R39, R37, c[0x0][0x23c], -R2 ;  /* 0x00008f0025277a23 */ /* 0x000fe40000010802 */
[----:B-1----:R-:W-:-:S04]  /*11970*/  FFMA.FTZ R0, R249, c[0x0][0x23c], -R29 ;  /* 0x00008f00f9007a23 */ /* 0x002fc8000001081d */
[----:B------:R1:W-:Y:S01]  /*11980*/  MUFU.EX2 R220, R0 ;  /* 0x0000000000dc7308 */ /* 0x0003e20000000800 */
[----:B------:R-:W-:Y:S02]  /*11990*/  FFMA.FTZ R37, R219, c[0x0][0x23c], -R3 ;  /* 0x00008f00db257a23 */ /* 0x000fe40000010803 */
[--C-:B------:R-:W-:Y:S02]  /*119a0*/  FFMA.FTZ R41, R41, c[0x0][0x23c], -R2.reuse ;  /* 0x00008f0029297a23 */ /* 0x100fe40000010802 */
[----:B------:R-:W-:Y:S02]  /*119b0*/  FFMA.FTZ R40, R40, c[0x0][0x23c], -R2 ;  /* 0x00008f0028287a23 */ /* 0x000fe40000010802 */
[--C-:B------:R-:W-:Y:S02]  /*119c0*/  FFMA.FTZ R2, R216, c[0x0][0x23c], -R29.reuse ;  /* 0x00008f00d8027a23 */ /* 0x100fe4000001081d */
[----:B-1----:R-:W-:-:S04]  /*119d0*/  FFMA.FTZ R0, R226, c[0x0][0x23c], -R29 ;  /* 0x00008f00e2007a23 */ /* 0x002fc8000001081d */
[----:B------:R1:W1:Y:S01]  /*119e0*/  MUFU.EX2 R219, R0 ;  /* 0x0000000000db7308 */ /* 0x0002620000000800 */
[----:B---3--:R-:W-:-:S07]  /*119f0*/  FFMA.FTZ R43, R43, R30, R215 ;  /* 0x0000001e2b2b7223 */ /* 0x008fce00000100d7 */
[----:B------:R-:W-:Y:S01]  /*11a00*/  MUFU.EX2 R216, R2 ;  /* 0x0000000200d87308 */ /* 0x000fe20000000800 */
[----:B-1----:R-:W-:-:S07]  /*11a10*/  FFMA.FTZ R0, R224, c[0x0][0x23c], -R29 ;  /* 0x00008f00e0007a23 */ /* 0x002fce000001081d */
[----:B------:R-:W1:Y:S01]  /*11a20*/  MUFU.EX2 R215, R0 ;  /* 0x0000000000d77308 */ /* 0x000e620000000800 */
[----:B------:R-:W-:Y:S01]  /*11a30*/  HMMA.16816.F32.BF16 R120, R4, R24, R120 ;  /* 0x000000180478723c */ /* 0x000fe20000041878 */
[----:B------:R-:W-:-:S07]  /*11a40*/  MOV R224, R88 ;  /* 0x0000005800e07202 */ /* 0x000fce0000000f00 */
[----:B------:R-:W-:Y:S01]  /*11a50*/  HMMA.16816.F32.BF16 R124, R4, R26, R124 ;  /* 0x0000001a047c723c */ /* 0x000fe2000004187c */
[----:B------:R-:W-:-:S07]  /*11a60*/  MOV R226, R89 ;  /* 0x0000005900e27202 */ /* 0x000fce0000000f00 */
[----:B----4-:R-:W-:Y:S01]  /*11a70*/  HMMA.16816.F32.BF16 R136, R4, R20, R136 ;  /* 0x000000140488723c */ /* 0x010fe20000041888 */
[----:B------:R-:W-:-:S07]  /*11a80*/  MOV R249, R90 ;  /* 0x0000005a00f97202 */ /* 0x000fce0000000f00 */
[----:B------:R-:W-:Y:S01]  /*11a90*/  HMMA.16816.F32.BF16 R188, R4, R22, R188 ;  /* 0x0000001604bc723c */ /* 0x000fe200000418bc */
[----:B------:R-:W-:-:S07]  /*11aa0*/  MOV R231, R91 ;  /* 0x0000005b00e77202 */ /* 0x000fce0000000f00 */
[C---:B------:R-:W-:Y:S08]  /*11ab0*/  HMMA.16816.F32.BF16 R144, R4.reuse, R16, R144 ;  /* 0x000000100490723c */ /* 0x040ff00000041890 */
[----:B------:R-:W-:Y:S07]  /*11ac0*/  HMMA.16816.F32.BF16 R148, R4, R18, R148 ;  /* 0x000000120494723c */ /* 0x000fee0000041894 */
[----:B------:R-:W-:-:S02]  /*11ad0*/  F2FP.BF16.PACK_AB R4, R222, R221 ;  /* 0x000000ddde04723e */ /* 0x000fc400000010ff */
[----:B------:R-:W-:Y:S02]  /*11ae0*/  F2FP.BF16.PACK_AB R5, R219, R220 ;  /* 0x000000dcdb05723e */ /* 0x000fe400000010ff */
[----:B------:R-:W-:Y:S02]  /*11af0*/  F2FP.BF16.PACK_AB R6, R227, R223 ;  /* 0x000000dfe306723e */ /* 0x000fe400000010ff */
[----:B-1----:R-:W-:Y:S01]  /*11b00*/  F2FP.BF16.PACK_AB R7, R216, R215 ;  /* 0x000000d7d807723e */ /* 0x002fe200000010ff */
[C---:B------:R-:W-:Y:S08]  /*11b10*/  HMMA.16816.F32.BF16 R192, R8.reuse, R16, R192 ;  /* 0x0000001008c0723c */ /* 0x040ff000000418c0 */
[----:B------:R-:W-:Y:S01]  /*11b20*/  HMMA.16816.F32.BF16 R152, R8, R18, R152 ;  /* 0x000000120898723c */ /* 0x000fe20000041898 */
[----:B------:R-:W1:Y:S07]  /*11b30*/  LDSM.16.MT88.4 R16, [R234+0xd000] ;  /* 0x00d00000ea10783b */ /* 0x000e6e0000004200 */
[----:B--2---:R-:W-:Y:S01]  /*11b40*/  HMMA.16816.F32.BF16 R88, R4, R12, R32 ;  /* 0x0000000c0458723c */ /* 0x004fe20000041820 */
[----:B------:R-:W2:Y:S01]  /*11b50*/  LDSM.16.MT88.4 R32, [R235+0xf000] ;  /* 0x00f00000eb20783b */ /* 0x000ea20000004200 */
[----:B------:R-:W-:-:S06]  /*11b60*/  MOV R187, R207 ;  /* 0x000000cf00bb7202 */ /* 0x000fcc0000000f00 */
[----:B------:R-:W-:Y:S01]  /*11b70*/  HMMA.16816.F32.BF16 R116, R8, R24, R116 ;  /* 0x000000180874723c */ /* 0x000fe20000041874 */
[----:B------:R-:W-:Y:S02]  /*11b80*/  MOV R204, R208 ;  /* 0x000000d000cc7202 */ /* 0x000fe40000000f00 */
[----:B------:R-:W-:-:S05]  /*11b90*/  MOV R205, R209 ;  /* 0x000000d100cd7202 */ /* 0x000fca0000000f00 */
[----:B------:R-:W-:Y:S01]  /*11ba0*/  HMMA.16816.F32.BF16 R128, R8, R26, R128 ;  /* 0x0000001a0880723c */ /* 0x000fe20000041880 */
[----:B------:R-:W-:-:S07]  /*11bb0*/  MOV R206, R210 ;  /* 0x000000d200ce7202 */ /* 0x000fce0000000f00 */
[----:B------:R-:W-:Y:S01]  /*11bc0*/  HMMA.16816.F32.BF16 R132, R8, R20, R132 ;  /* 0x000000140884723c */ /* 0x000fe20000041884 */
[----:B------:R-:W-:-:S07]  /*11bd0*/  MOV R207, R211 ;  /* 0x000000d300cf7202 */ /* 0x000fce0000000f00 */
[----:B------:R-:W-:Y:S01]  /*11be0*/  HMMA.16816.F32.BF16 R140, R8, R22, R140 ;  /* 0x00000016088c723c */ /* 0x000fe2000004188c */
[--C-:B------:R-:W-:Y:S02]  /*11bf0*/  FFMA.FTZ R38, R38, c[0x0][0x23c], -R3.reuse ;  /* 0x00008f0026267a23 */ /* 0x100fe40000010803 */
[--C-:B------:R-:W-:Y:S02]  /*11c00*/  FFMA.FTZ R36, R36, c[0x0][0x23c], -R3.reuse ;  /* 0x00008f0024247a23 */ /* 0x100fe40000010803 */
[----:B------:R-:W-:Y:S01]  /*11c10*/  FFMA.FTZ R31, R31, c[0x0][0x23c], -R3 ;  /* 0x00008f001f1f7a23 */ /* 0x000fe20000010803 */
[----:B------:R-:W-:Y:S01]  /*11c20*/  MOV R248, R85 ;  /* 0x0000005500f87202 */ /* 0x000fe20000000f00 */
[--C-:B------:R-:W-:Y:S01]  /*11c30*/  FFMA.FTZ R30, R225, c[0x0][0x23c], -R28.reuse ;  /* 0x00008f00e11e7a23 */ /* 0x100fe2000001081c */
[----:B------:R-:W-:Y:S01]  /*11c40*/  F2FP.BF16.PACK_AB R8, R247, R246 ;  /* 0x000000f6f708723e */ /* 0x000fe200000010ff */
[--C-:B------:R-:W-:Y:S01]  /*11c50*/  FFMA.FTZ R2, R171, c[0x0][0x23c], -R28.reuse ;  /* 0x00008f00ab027a23 */ /* 0x100fe2000001081c */
[----:B------:R-:W-:Y:S01]  /*11c60*/  F2FP.BF16.PACK_AB R9, R229, R228 ;  /* 0x000000e4e509723e */ /* 0x000fe200000010ff */
[--C-:B------:R-:W-:Y:S01]  /*11c70*/  FFMA.FTZ R0, R170, c[0x0][0x23c], -R28.reuse ;  /* 0x00008f00aa007a23 */ /* 0x100fe2000001081c */
[----:B------:R-:W-:Y:S01]  /*11c80*/  F2FP.BF16.PACK_AB R10, R251, R250 ;  /* 0x000000fafb0a723e */ /* 0x000fe200000010ff */
[----:B-1----:R-:W-:Y:S01]  /*11c90*/  HMMA.16816.F32.BF16 R64, R4, R16, R64 ;  /* 0x000000100440723c */ /* 0x002fe20000041840 */
[----:B------:R-:W-:Y:S01]  /*11ca0*/  F2FP.BF16.PACK_AB R11, R245, R230 ;  /* 0x000000e6f50b723e */ /* 0x000fe200000010ff */
[----:B------:R-:W-:Y:S01]  /*11cb0*/  FFMA.FTZ R3, R217, c[0x0][0x23c], -R28 ;  /* 0x00008f00d9037a23 */ /* 0x000fe2000001081c */
[----:B------:R-:W-:Y:S01]  /*11cc0*/  MOV R217, R206 ;  /* 0x000000ce00d97202 */ /* 0x000fe20000000f00 */
[----:B------:R-:W1:Y:S01]  /*11cd0*/  LDSM.16.MT88.4 R20, [R233+0xd000] ;  /* 0x00d00000e914783b */ /* 0x000e620000004200 */
[----:B------:R-:W-:-:S03]  /*11ce0*/  MOV R225, R207 ;  /* 0x000000cf00e17202 */ /* 0x000fc60000000f00 */
[C---:B------:R-:W-:Y:S01]  /*11cf0*/  HMMA.16816.F32.BF16 R208, R8.reuse, R16, R72 ;  /* 0x0000001008d0723c */ /* 0x040fe20000041848 */
[----:B------:R-:W-:Y:S01]  /*11d00*/  MOV R28, R87 ;  /* 0x00000057001c7202 */ /* 0x000fe20000000f00 */
[----:B------:R-:W3:Y:S05]  /*11d10*/  LDSM.16.MT88.4 R24, [R235+0xd000] ;  /* 0x00d00000eb18783b */ /* 0x000eea0000004200 */
[----:B------:R-:W-:Y:S02]  /*11d20*/  MOV R74, R204 ;  /* 0x000000cc004a7202 */ /* 0x000fe40000000f00 */
[----:B------:R-:W-:Y:S02]  /*11d30*/  MOV R73, R205 ;  /* 0x000000cd00497202 */ /* 0x000fe40000000f00 */
[----:B------:R-:W-:Y:S01]  /*11d40*/  MOV R75, R84 ;  /* 0x00000054004b7202 */ /* 0x000fe20000000f00 */
[----:B------:R-:W-:Y:S01]  /*11d50*/  HMMA.16816.F32.BF16 R204, R8, R18, R56 ;  /* 0x0000001208cc723c */ /* 0x000fe20000041838 */
[----:B------:R-:W-:-:S07]  /*11d60*/  MOV R72, R86 ;  /* 0x0000005600487202 */ /* 0x000fce0000000f00 */
[C---:B------:R-:W-:Y:S08]  /*11d70*/  HMMA.16816.F32.BF16 R84, R8.reuse, R12, R52 ;  /* 0x0000000c0854723c */ /* 0x040ff00000041834 */
[----:B------:R-:W-:Y:S01]  /*11d80*/  HMMA.16816.F32.BF16 R56, R8, R14, R68 ;  /* 0x0000000e0838723c */ /* 0x000fe20000041844 */
[----:B------:R-:W4:Y:S07]  /*11d90*/  LDL.LU R68, [R1+0x20] ;  /* 0x0000200001447983 */ /* 0x000f2e0000300800 */
[----:B--2---:R-:W-:Y:S01]  /*11da0*/  HMMA.16816.F32.BF16 R52, R4, R34, R160 ;  /* 0x000000220434723c */ /* 0x004fe200000418a0 */
[----:B------:R-:W2:Y:S04]  /*11db0*/  LDL.LU R162, [R1+0x18] ;  /* 0x0000180001a27983 */ /* 0x000ea80000300800 */
[----:B------:R-:W4:Y:S03]  /*11dc0*/  LDL.LU R163, [R1+0x1c] ;  /* 0x00001c0001a37983 */ /* 0x000f260000300800 */
[-C--:B-1----:R-:W-:Y:S08]  /*11dd0*/  HMMA.16816.F32.BF16 R176, R8, R20.reuse, R176 ;  /* 0x0000001408b0723c */ /* 0x082ff000000418b0 */
[C---:B------:R-:W-:Y:S08]  /*11de0*/  HMMA.16816.F32.BF16 R172, R4.reuse, R20, R172 ;  /* 0x0000001404ac723c */ /* 0x040ff000000418ac */
[-C--:B------:R-:W-:Y:S08]  /*11df0*/  HMMA.16816.F32.BF16 R180, R4, R22.reuse, R180 ;  /* 0x0000001604b4723c */ /* 0x080ff000000418b4 */
[----:B------:R-:W-:Y:S01]  /*11e00*/  HMMA.16816.F32.BF16 R48, R8, R22, R48 ;  /* 0x000000160830723c */ /* 0x000fe20000041830 */
[----:B------:R-:W1:Y:S07]  /*11e10*/  LDSM.16.MT88.4 R20, [R233+0xf000] ;  /* 0x00f00000e914783b */ /* 0x000e6e0000004200 */
[C---:B------:R-:W-:Y:S01]  /*11e20*/  HMMA.16816.F32.BF16 R60, R4.reuse, R18, R60 ;  /* 0x00000012043c723c */ /* 0x040fe2000004183c */
[----:B------:R-:W1:Y:S07]  /*11e30*/  LDSM.16.MT88.4 R16, [R234+0xf000] ;  /* 0x00f00000ea10783b */ /* 0x000e6e0000004200 */
[----:B------:R-:W-:Y:S01]  /*11e40*/  HMMA.16816.F32.BF16 R92, R4, R14, R92 ;  /* 0x0000000e045c723c */ /* 0x000fe2000004185c */
[----:B------:R-:W1:Y:S01]  /*11e50*/  LDSM.16.MT88.4 R12, [R236+0xf000] ;  /* 0x00f00000ec0c783b */ /* 0x000e620000004200 */
[----:B------:R-:W-:-:S02]  /*11e60*/  MOV R69, R169 ;  /* 0x000000a900457202 */ /* 0x000fc40000000f00 */
[----:B------:R-:W-:Y:S01]  /*11e70*/  MUFU.EX2 R169, R42 ;  /* 0x0000002a00a97308 */ /* 0x000fe20000000800 */
[----:B------:R-:W-:-:S07]  /*11e80*/  MOV R70, R47 ;  /* 0x0000002f00467202 */ /* 0x000fce0000000f00 */
[----:B------:R-:W-:Y:S08]  /*11e90*/  MUFU.EX2 R42, R37 ;  /* 0x00000025002a7308 */ /* 0x000ff00000000800 */
[----:B------:R3:W-:Y:S08]  /*11ea0*/  MUFU.EX2 R37, R0 ;  /* 0x0000000000257308 */ /* 0x0007f00000000800 */
[----:B------:R-:W-:Y:S01]  /*11eb0*/  MUFU.EX2 R47, R36 ;  /* 0x00000024002f7308 */ /* 0x000fe20000000800 */
[----:B---3--:R-:W-:-:S07]  /*11ec0*/  FFMA.FTZ R0, R218, c[0x0][0x23c], -R29 ;  /* 0x00008f00da007a23 */ /* 0x008fce000001081d */
[----:B------:R-:W-:Y:S08]  /*11ed0*/  MUFU.EX2 R36, R30 ;  /* 0x0000001e00247308 */ /* 0x000ff00000000800 */
[----:B------:R3:W-:Y:S01]  /*11ee0*/  MUFU.EX2 R30, R0 ;  /* 0x00000000001e7308 */ /* 0x0007e20000000800 */
[----:B------:R-:W-:Y:S07]  /*11ef0*/  HMMA.16816.F32.BF16 R196, R4, R32, R196 ;  /* 0x0000002004c4723c */ /* 0x000fee00000418c4 */
[----:B------:R-:W-:Y:S01]  /*11f00*/  MUFU.EX2 R171, R41 ;  /* 0x0000002900ab7308 */ /* 0x000fe20000000800 */
[----:B---3--:R-:W-:-:S07]  /*11f10*/  FFMA.FTZ R0, R214, c[0x0][0x23c], -R29 ;  /* 0x00008f00d6007a23 */ /* 0x008fce000001081d */
[----:B------:R-:W-:Y:S01]  /*11f20*/  MUFU.EX2 R41, R31 ;  /* 0x0000001f00297308 */ /* 0x000fe20000000800 */
[----:B------:R-:W-:Y:S01]  /*11f30*/  HMMA.16816.F32.BF16 R156, R8, R32, R156 ;  /* 0x00000020089c723c */ /* 0x000fe2000004189c */
[----:B------:R-:W-:Y:S02]  /*11f40*/  MOV R71, R187 ;  /* 0x000000bb00477202 */ /* 0x000fe40000000f00 */
[----:B------:R-:W3:Y:S04]  /*11f50*/  LDSM.16.MT88.4 R184, [R233+0xd800] ;  /* 0x00d80000e9b8783b */ /* 0x000ee80000004200 */
[----:B------:R1:W-:Y:S01]  /*11f60*/  MUFU.EX2 R31, R0 ;  /* 0x00000000001f7308 */ /* 0x0003e20000000800 */
[C---:B------:R-:W-:Y:S07]  /*11f70*/  HMMA.16816.F32.BF16 R104, R4.reuse, R24, R104 ;  /* 0x000000180468723c */ /* 0x040fee0000041868 */
[----:B------:R-:W-:Y:S01]  /*11f80*/  MUFU.EX2 R164, R40 ;  /* 0x0000002800a47308 */ /* 0x000fe20000000800 */
[----:B------:R-:W-:Y:S01]  /*11f90*/  HMMA.16816.F32.BF16 R108, R4, R26, R108 ;  /* 0x0000001a046c723c */ /* 0x000fe2000004186c */
[----:B-1----:R-:W-:-:S06]  /*11fa0*/  FFMA.FTZ R0, R212, c[0x0][0x23c], -R29 ;  /* 0x00008f00d4007a23 */ /* 0x002fcc000001081d */
[----:B------:R-:W-:Y:S01]  /*11fb0*/  MUFU.EX2 R40, R38 ;  /* 0x0000002600287308 */ /* 0x000fe20000000800 */
[C---:B------:R-:W-:Y:S07]  /*11fc0*/  HMMA.16816.F32.BF16 R120, R4.reuse, R20, R120 ;  /* 0x000000140478723c */ /* 0x040fee0000041878 */
[----:B------:R-:W-:Y:S01]  /*11fd0*/  MUFU.EX2 R33, R0 ;  /* 0x0000000000217308 */ /* 0x000fe20000000800 */
[C---:B------:R-:W-:Y:S07]  /*11fe0*/  HMMA.16816.F32.BF16 R124, R4.reuse, R22, R124 ;  /* 0x00000016047c723c */ /* 0x040fee000004187c */
[----:B------:R-:W1:Y:S01]  /*11ff0*/  MUFU.EX2 R38, R3 ;  /* 0x0000000300267308 */ /* 0x000e620000000800 */
[C---:B------:R-:W-:Y:S07]  /*12000*/  HMMA.16816.F32.BF16 R136, R4.reuse, R16, R136 ;  /* 0x000000100488723c */ /* 0x040fee0000041888 */
[----:B------:R-:W1:Y:S01]  /*12010*/  MUFU.EX2 R170, R39 ;  /* 0x0000002700aa7308 */ /* 0x000e620000000800 */
[C---:B------:R-:W-:Y:S08]  /*12020*/  HMMA.16816.F32.BF16 R188, R4.reuse, R18, R188 ;  /* 0x0000001204bc723c */ /* 0x040ff000000418bc */
[C---:B------:R-:W-:Y:S01]  /*12030*/  HMMA.16816.F32.BF16 R144, R4.reuse, R12, R144 ;  /* 0x0000000c0490723c */ /* 0x040fe20000041890 */
[----:B------:R1:W1:Y:S07]  /*12040*/  MUFU.EX2 R39, R2 ;  /* 0x0000000200277308 */ /* 0x00026e0000000800 */
[----:B------:R-:W-:Y:S07]  /*12050*/  HMMA.16816.F32.BF16 R148, R4, R14, R148 ;  /* 0x0000000e0494723c */ /* 0x000fee0000041894 */
[----:B------:R-:W-:-:S02]  /*12060*/  FADD.FTZ R4, R69, R43 ;  /* 0x0000002b45047221 */ /* 0x000fc40000010000 */
[----:B-1----:R-:W-:-:S04]  /*12070*/  FFMA.FTZ R2, R213, c[0x0][0x23c], -R29 ;  /* 0x00008f00d5027a23 */ /* 0x002fc8000001081d */
[----:B------:R1:W1:Y:S01]  /*12080*/  MUFU.EX2 R32, R2 ;  /* 0x0000000200207308 */ /* 0x0002620000000800 */
[----:B------:R-:W-:Y:S01]  /*12090*/  HMMA.16816.F32.BF16 R100, R8, R24, R100 ;  /* 0x000000180864723c */ /* 0x000fe20000041864 */
[----:B------:R-:W-:Y:S02]  /*120a0*/  F2FP.BF16.PACK_AB R160, R38, R36 ;  /* 0x0000002426a0723e */ /* 0x000fe400000010ff */
[----:B------:R-:W-:-:S05]  /*120b0*/  F2FP.BF16.PACK_AB R161, R31, R30 ;  /* 0x0000001e1fa1723e */ /* 0x000fca00000010ff */
[C---:B------:R-:W-:Y:S08]  /*120c0*/  HMMA.16816.F32.BF16 R116, R8.reuse, R20, R116 ;  /* 0x000000140874723c */ /* 0x040ff00000041874 */
[C---:B------:R-:W-:Y:S08]  /*120d0*/  HMMA.16816.F32.BF16 R132, R8.reuse, R16, R132 ;  /* 0x000000100884723c */ /* 0x040ff00000041884 */
[C---:B------:R-:W-:Y:S08]  /*120e0*/  HMMA.16816.F32.BF16 R192, R8.reuse, R12, R192 ;  /* 0x0000000c08c0723c */ /* 0x040ff000000418c0 */
[C---:B------:R-:W-:Y:S01]  /*120f0*/  HMMA.16816.F32.BF16 R24, R8.reuse, R26, R112 ;  /* 0x0000001a0818723c */ /* 0x040fe20000041870 */
[----:B------:R-:W-:Y:S01]  /*12100*/  MOV R43, R81 ;  /* 0x00000051002b7202 */ /* 0x000fe20000000f00 */
[----:B------:R-:W-:Y:S06]  /*12110*/  LDSM.16.MT88.4 R112, [R235+0xd800] ;  /* 0x00d80000eb70783b */ /* 0x000fec0000004200 */
        /* <DEDUP_REMOVED lines=9> */
[----:B------:R-:W-:Y:S07]  /*121b0*/  HMMA.16816.F32.BF16 R8, R8, R34, R200 ;  /* 0x000000220808723c */ /* 0x000fee00000418c8 */
[----:B------:R-:W-:-:S02]  /*121c0*/  F2FP.BF16.PACK_AB R200, R171, R169 ;  /* 0x000000a9abc8723e */ /* 0x000fc400000010ff */
[----:B------:R-:W-:Y:S02]  /*121d0*/  F2FP.BF16.PACK_AB R201, R42, R40 ;  /* 0x000000282ac9723e */ /* 0x000fe400000010ff */
[----:B------:R-:W-:Y:S02]  /*121e0*/  F2FP.BF16.PACK_AB R202, R170, R164 ;  /* 0x000000a4aaca723e */ /* 0x000fe400000010ff */
[----:B------:R-:W-:Y:S01]  /*121f0*/  F2FP.BF16.PACK_AB R203, R41, R47 ;  /* 0x0000002f29cb723e */ /* 0x000fe200000010ff */
[----:B--2---:R-:W-:Y:S02]  /*12200*/  FFMA.FTZ R0, R162, R44, R238 ;  /* 0x0000002ca2007223 */ /* 0x004fe400000100ee */
[----:B----4-:R-:W-:Y:S01]  /*12210*/  FFMA.FTZ R3, R163, R45, R237 ;  /* 0x0000002da3037223 */ /* 0x010fe200000100ed */
[----:B------:R-:W-:Y:S01]  /*12220*/  F2FP.BF16.PACK_AB R162, R37, R39 ;  /* 0x0000002725a2723e */ /* 0x000fe200000010ff */
[----:B------:R-:W-:Y:S02]  /*12230*/  FADD.FTZ R29, R70, R0 ;  /* 0x00000000461d7221 */ /* 0x000fe40000010000 */
[----:B-1----:R-:W-:Y:S01]  /*12240*/  FFMA.FTZ R2, R68, R46, R232 ;  /* 0x0000002e44027223 */ /* 0x002fe200000100e8 */
[-C--:B---3--:R-:W-:Y:S01]  /*12250*/  HMMA.16816.F32.BF16 R176, R200, R184.reuse, R176 ;  /* 0x000000b8c8b0723c */ /* 0x088fe200000418b0 */
[----:B------:R-:W-:Y:S01]  /*12260*/  FADD.FTZ R0, R71, R3 ;  /* 0x0000000347007221 */ /* 0x000fe20000010000 */
[----:B------:R-:W-:Y:S01]  /*12270*/  MOV R34, R83 ;  /* 0x0000005300227202 */ /* 0x000fe20000000f00 */
[----:B------:R-:W-:Y:S01]  /*12280*/  FADD.FTZ R3, R72, R4 ;  /* 0x0000000448037221 */ /* 0x000fe20000010000 */
[----:B------:R-:W-:Y:S01]  /*12290*/  MOV R35, R82 ;  /* 0x0000005200237202 */ /* 0x000fe20000000f00 */
[----:B------:R-:W1:Y:S01]  /*122a0*/  LDSM.16.MT88.4 R4, [R235+0xf800] ;  /* 0x00f80000eb04783b */ /* 0x000e620000004200 */
[----:B------:R-:W-:Y:S01]  /*122b0*/  F2FP.BF16.PACK_AB R163, R32, R33 ;  /* 0x0000002120a3723e */ /* 0x000fe200000010ff */
[----:B------:R-:W-:Y:S01]  /*122c0*/  FADD.FTZ R28, R28, R2 ;  /* 0x000000021c1c7221 */ /* 0x000fe20000010000 */
[----:B------:R-:W-:Y:S01]  /*122d0*/  MOV R2, R79 ;  /* 0x0000004f00027202 */ /* 0x000fe20000000f00 */
[----:B------:R2:W5:Y:S04]  /*122e0*/  LDL.LU R238, [R1+0x60] ;  /* 0x0000600001ee7983 */ /* 0x0005680000300800 */
[----:B------:R-:W-:Y:S01]  /*122f0*/  HMMA.16816.F32.BF16 R172, R160, R184, R172 ;  /* 0x000000b8a0ac723c */ /* 0x000fe200000418ac */
[----:B------:R-:W-:Y:S01]  /*12300*/  FADD.FTZ R2, R2, R29 ;  /* 0x0000001d02027221 */ /* 0x000fe20000010000 */
[----:B------:R-:W-:Y:S01]  /*12310*/  MOV R46, R80 ;  /* 0x00000050002e7202 */ /* 0x000fe20000000f00 */
[----:B------:R2:W5:Y:S01]  /*12320*/  LDL.LU R237, [R1+0x5c] ;  /* 0x00005c0001ed7983 */ /* 0x0005620000300800 */
[----:B------:R-:W-:-:S02]  /*12330*/  MOV R45, R99 ;  /* 0x00000063002d7202 */ /* 0x000fc40000000f00 */
[----:B------:R-:W-:Y:S01]  /*12340*/  MOV R44, R98 ;  /* 0x00000062002c7202 */ /* 0x000fe20000000f00 */
[----:B------:R-:W3:Y:S01]  /*12350*/  LDSM.16.MT88.4 R80, [R234+0xd800] ;  /* 0x00d80000ea50783b */ /* 0x000ee20000004200 */
[-C--:B------:R-:W-:Y:S01]  /*12360*/  HMMA.16816.F32.BF16 R180, R160, R186.reuse, R180 ;  /* 0x000000baa0b4723c */ /* 0x080fe200000418b4 */
[----:B------:R-:W-:Y:S02]  /*12370*/  MOV R218, R73 ;  /* 0x0000004900da7202 */ /* 0x000fe40000000f00 */
[----:B------:R-:W4:Y:S04]  /*12380*/  LDSM.16.MT88.4 R96, [R236+0xd800] ;  /* 0x00d80000ec60783b */ /* 0x000f280000004200 */
[----:B------:R2:W5:Y:S01]  /*12390*/  LDL.LU R232, [R1+0x58] ;  /* 0x0000580001e87983 */ /* 0x0005620000300800 */
[----:B------:R-:W-:Y:S07]  /*123a0*/  HMMA.16816.F32.BF16 R184, R200, R186, R48 ;  /* 0x000000bac8b8723c */ /* 0x000fee0000041830 */
[----:B------:R-:W-:-:S02]  /*123b0*/  MOV R48, R78 ;  /* 0x0000004e00307202 */ /* 0x000fc40000000f00 */
[----:B------:R-:W-:Y:S02]  /*123c0*/  MOV R49, R77 ;  /* 0x0000004d00317202 */ /* 0x000fe40000000f00 */
[----:B------:R-:W-:Y:S02]  /*123d0*/  MOV R50, R76 ;  /* 0x0000004c00327202 */ /* 0x000fe40000000f00 */
[----:B------:R-:W-:Y:S01]  /*123e0*/  MOV R51, R75 ;  /* 0x0000004b00337202 */ /* 0x000fe20000000f00 */
[----:B------:R-:W-:Y:S01]  /*123f0*/  FADD.FTZ R0, R48, R0 ;  /* 0x0000000030007221 */ /* 0x000fe20000010000 */
[----:B-1----:R-:W-:Y:S01]  /*12400*/  HMMA.16816.F32.BF16 R196, R160, R4, R196 ;  /* 0x00000004a0c4723c */ /* 0x002fe200000418c4 */
[----:B------:R-:W-:Y:S02]  /*12410*/  FADD.FTZ R3, R50, R3 ;  /* 0x0000000332037221 */ /* 0x000fe40000010000 */
        /* <DEDUP_REMOVED lines=53> */
[----:B------:R2:W-:Y:S04]  /*12770*/  STL [R1+0x14], R4 ;  /* 0x0000140401007387 */ /* 0x0005e80000100800 */
[----:B------:R2:W-:Y:S04]  /*12780*/  STL [R1+0x18], R3 ;  /* 0x0000180301007387 */ /* 0x0005e80000100800 */
[----:B------:R2:W-:Y:S04]  /*12790*/  STL [R1+0x1c], R2 ;  /* 0x00001c0201007387 */ /* 0x0005e80000100800 */
[----:B------:R2:W-:Y:S01]  /*127a0*/  STL [R1+0x20], R0 ;  /* 0x0000200001007387 */ /* 0x0005e20000100800 */
[----:B---3--:R-:W-:Y:S01]  /*127b0*/  HMMA.16816.F32.BF16 R72, R160, R80, R64 ;  /* 0x00000050a048723c */ /* 0x008fe20000041840 */
[----:B------:R-:W-:-:S07]  /*127c0*/  @UP0 UIADD3 UR8, UR8, -0x4, URZ ;  /* 0xfffffffc08080890 */ /* 0x000fce000fffe03f */
        /* <DEDUP_REMOVED lines=25> */
[----:B------:R-:W-:Y:S11]  /*12960*/  @P0 BRA `(.L_x_335) ;  /* 0x0000001000000947 */ /* 0x000ff60003800000 */
.L_x_328:
[----:B-12-4-:R-:W-:-:S12]  /*12970*/  UIADD3 UR8, UR21, -0x1, URZ ;  /* 0xffffffff15087890 */ /* 0x016fd8000fffe03f */
.L_x_335:
[----:B--2---:R-:W-:-:S13]  /*12980*/  ISETP.LE.AND P0, PT, RZ, UR8, PT ;  /* 0x00000008ff007c0c */ /* 0x004fda000bf03270 */
[----:B------:R-:W-:Y:S05]  /*12990*/  @!P0 BRA `(.L_x_336) ;  /* 0x0000460000008947 */ /* 0x000fea0003800000 */
[----:B------:R-:W2:Y:S01]  /*129a0*/  LDL.LU.64 R4, [R1+0x48] ;  /* 0x0000480001047983 */ /* 0x000ea20000300a00 */
[----:B------:R-:W-:Y:S01]  /*129b0*/  IMAD.MOV.U32 R169, RZ, RZ, R167 ;  /* 0x000000ffffa97224 */ /* 0x000fe200078e00a7 */
[----:B------:R-:W-:Y:S01]  /*129c0*/  MOV R164, R168 ;  /* 0x000000a800a47202 */ /* 0x000fe20000000f00 */
[----:B-----5:R-:W-:Y:S01]  /*129d0*/  IMAD.MOV.U32 R170, RZ, RZ, R165 ;  /* 0x000000ffffaa7224 */ /* 0x020fe200078e00a5 */
[----:B------:R-:W2:Y:S01]  /*129e0*/  LDL.LU.64 R2, [R1+0x50] ;  /* 0x0000500001027983 */ /* 0x000ea20000300a00 */
[----:B------:R-:W-:-:S03]  /*129f0*/  MOV R171, R166 ;  /* 0x000000a600ab7202 */ /* 0x000fc60000000f00 */
[----:B------:R-:W3:Y:S04]  /*12a00*/  LDL.64 R6, [R1+0x30] ;  /* 0x0000300001067983 */ /* 0x000ee80000100a00 */
[----:B------:R-:W4:Y:S01]  /*12a10*/  LDL R0, [R1+0x24] ;  /* 0x0000240001007983 */ /* 0x000f220000100800 */
[----:B--2---:R-:W-:-:S05]  /*12a20*/  IMAD.MOV.U32 R3, RZ, RZ, R5 ;  /* 0x000000ffff037224 */ /* 0x004fca00078e0005 */
[----:B------:R1:W-:Y:S01]  /*12a30*/  STL.64 [R1+0x28], R2 ;  /* 0x0000280201007387 */ /* 0x0003e20000100a00 */
[----:B---3--:R-:W-:Y:S02]  /*12a40*/  ISETP.GE.AND P3, PT, R6, c[0x0][0x220], PT ;  /* 0x0000880006007a0c */ /* 0x008fe40003f66270 */
[----:B----4-:R-:W-:Y:S01]  /*12a50*/  ISETP.GE.AND P2, PT, R0, c[0x0][0x220], PT ;  /* 0x0000880000007a0c */ /* 0x010fe20003f46270 */
[----:B------:R-:W-:Y:S05]  /*12a60*/  BRA `(.L_x_337) ;  /* 0x000004e000007947 */ /* 0x000fea0003800000 */
.L_x_339:
        /* <DEDUP_REMOVED lines=78> */
.L_x_337:
        /* <DEDUP_REMOVED lines=252> */
.L_x_338:
[----:B------:R-:W2:Y:S01]  /*13f10*/  S2R R2, SR_TID.X ;  /* 0x0000000000027919 */ /* 0x000ea20000002100 */
[----:B------:R-:W-:Y:S01]  /*13f20*/  MOV R0, UR8 ;  /* 0x0000000800007c02 */ /* 0x000fe20008000f00 */
[----:B------:R-:W-:Y:S01]  /*13f30*/  UIADD3 UR8, UR8, -0x1, URZ ;  /* 0xffffffff08087890 */ /* 0x000fe2000fffe03f */
[----:B--2---:R-:W-:Y:S04]  /*13f40*/  SHF.L.U32 R2, R2, 0x1, RZ ;  /* 0x0000000102027819 */ /* 0x004fe800000006ff */
[----:B------:R-:W-:Y:S04]  /*13f50*/  LOP3.LUT R2, R2, 0x6, RZ, 0xc0, !PT ;  /* 0x0000000602027812 */ /* 0x000fe800078ec0ff */
[----:B------:R-:W-:Y:S04]  /*13f60*/  LEA R0, R0, R2, 0x6 ;  /* 0x0000000200007211 */ /* 0x000fe800078e30ff */
[C---:B------:R-:W-:Y:S01]  /*13f70*/  IADD3 R165, R0.reuse, 0x1, RZ ;  /* 0x0000000100a57810 */ /* 0x040fe20007ffe0ff */
[----:B------:R-:W2:Y:S01]  /*13f80*/  I2F R2, R0 ;  /* 0x0000000000027306 */ /* 0x000ea20000201400 */
[C---:B------:R-:W-:Y:S02]  /*13f90*/  IADD3 R168, R0.reuse, 0x9, RZ ;  /* 0x0000000900a87810 */ /* 0x040fe40007ffe0ff */
[C---:B------:R-:W-:Y:S02]  /*13fa0*/  IADD3 R3, R0.reuse, 0x8, RZ ;  /* 0x0000000800037810 */ /* 0x040fe40007ffe0ff */
[C---:B-1----:R-:W-:Y:S02]  /*13fb0*/  IADD3 R167, R0.reuse, 0x10, RZ ;  /* 0x0000001000a77810 */ /* 0x042fe40007ffe0ff */
[C---:B------:R-:W-:Y:S02]  /*13fc0*/  IADD3 R205, R0.reuse, 0x11, RZ ;  /* 0x0000001100cd7810 */ /* 0x040fe40007ffe0ff */
[C---:B------:R-:W-:Y:S01]  /*13fd0*/  IADD3 R204, R0.reuse, 0x18, RZ ;  /* 0x0000001800cc7810 */ /* 0x040fe20007ffe0ff */
[----:B------:R-:W1:Y:S01]  /*13fe0*/  I2F R165, R165 ;  /* 0x000000a500a57306 */ /* 0x000e620000201400 */
[C---:B------:R-:W-:Y:S02]  /*13ff0*/  IADD3 R207, R0.reuse, 0x19, RZ ;  /* 0x0000001900cf7810 */ /* 0x040fe40007ffe0ff */
[C---:B------:R-:W-:Y:S02]  /*14000*/  IADD3 R166, R0.reuse, 0x29, RZ ;  /* 0x0000002900a67810 */ /* 0x040fe40007ffe0ff */
[C---:B------:R-:W-:Y:S02]  /*14010*/  IADD3 R206, R0.reuse, 0x20, RZ ;  /* 0x0000002000ce7810 */ /* 0x040fe40007ffe0ff */
[C---:B------:R-:W-:Y:S02]  /*14020*/  IADD3 R209, R0.reuse, 0x21, RZ ;  /* 0x0000002100d17810 */ /* 0x040fe40007ffe0ff */
[----:B------:R-:W-:Y:S01]  /*14030*/  IADD3 R208, R0, 0x28, RZ ;  /* 0x0000002800d07810 */ /* 0x000fe20007ffe0ff */
[----:B------:R-:W3:Y:S01]  /*14040*/  I2F R168, R168 ;  /* 0x000000a800a87306 */ /* 0x000ee20000201400 */
[C---:B--2---:R-:W-:Y:S02]  /*14050*/  FFMA.FTZ R4, R2.reuse, UR4, R4 ;  /* 0x0000000402047c23 */ /* 0x044fe40008010004 */
[C---:B------:R-:W-:Y:S02]  /*14060*/  FFMA.FTZ R10, R2.reuse, UR4, R10 ;  /* 0x00000004020a7c23 */ /* 0x040fe4000801000a */
[C---:B------:R-:W-:Y:S05]  /*14070*/  FFMA.FTZ R8, R2.reuse, UR4, R8 ;  /* 0x0000000402087c23 */ /* 0x040fea0008010008 */
[----:B------:R-:W2:Y:S01]  /*14080*/  I2F R3, R3 ;  /* 0x0000000300037306 */ /* 0x000ea20000201400 */
[----:B------:R-:W-:Y:S01]  /*14090*/  FFMA.FTZ R6, R2, UR4, R6 ;  /* 0x0000000402067c23 */ /* 0x000fe20008010006 */
[C---:B------:R-:W-:Y:S01]  /*140a0*/  IADD3 R2, R0.reuse, 0x30, RZ ;  /* 0x0000003000027810 */ /* 0x040fe20007ffe0ff */
[C---:B-1----:R-:W-:Y:S02]  /*140b0*/  FFMA.FTZ R5, R165.reuse, UR4, R5 ;  /* 0x00000004a5057c23 */ /* 0x042fe40008010005 */
[C---:B------:R-:W-:Y:S02]  /*140c0*/  FFMA.FTZ R7, R165.reuse, UR4, R7 ;  /* 0x00000004a5077c23 */ /* 0x040fe40008010007 */
[C---:B------:R-:W-:Y:S03]  /*140d0*/  FFMA.FTZ R11, R165.reuse, UR4, R11 ;  /* 0x00000004a50b7c23 */ /* 0x040fe6000801000b */
[----:B------:R-:W1:Y:S01]  /*140e0*/  I2F R167, R167 ;  /* 0x000000a700a77306 */ /* 0x000e620000201400 */
[----:B------:R-:W-:Y:S01]  /*140f0*/  FFMA.FTZ R9, R165, UR4, R9 ;  /* 0x00000004a5097c23 */ /* 0x000fe20008010009 */
[----:B------:R-:W-:Y:S01]  /*14100*/  IADD3 R165, R0, 0x31, RZ ;  /* 0x0000003100a57810 */ /* 0x000fe20007ffe0ff */
[C---:B---3--:R-:W-:Y:S02]  /*14110*/  FFMA.FTZ R17, R168.reuse, UR4, R17 ;  /* 0x00000004a8117c23 */ /* 0x048fe40008010011 */
[C---:B------:R-:W-:Y:S02]  /*14120*/  FFMA.FTZ R19, R168.reuse, UR4, R19 ;  /* 0x00000004a8137c23 */ /* 0x040fe40008010013 */
[C---:B------:R-:W-:Y:S03]  /*14130*/  FFMA.FTZ R15, R168.reuse, UR4, R15 ;  /* 0x00000004a80f7c23 */ /* 0x040fe6000801000f */
[----:B------:R-:W3:Y:S01]  /*14140*/  I2F R205, R205 ;  /* 0x000000cd00cd7306 */ /* 0x000ee20000201400 */
[----:B------:R-:W-:Y:S01]  /*14150*/  FFMA.FTZ R13, R168, UR4, R13 ;  /* 0x00000004a80d7c23 */ /* 0x000fe2000801000d */
[----:B------:R-:W-:Y:S01]  /*14160*/  FMNMX.FTZ R168, R4, R164, !PT ;  /* 0x000000a404a87209 */ /* 0x000fe20007810000 */
[----:B--2---:R-:W-:Y:S03]  /*14170*/  FFMA.FTZ R16, R3, UR4, R16 ;  /* 0x0000000403107c23 */ /* 0x004fe60008010010 */
[----:B------:R-:W-:Y:S01]  /*14180*/  FMNMX.FTZ R168, R5, R168, !PT ;  /* 0x000000a805a87209 */ /* 0x000fe20007810000 */
[C---:B------:R-:W-:Y:S02]  /*14190*/  FFMA.FTZ R18, R3.reuse, UR4, R18 ;  /* 0x0000000403127c23 */ /* 0x040fe40008010012 */
[C---:B------:R-:W-:Y:S01]  /*141a0*/  FFMA.FTZ R14, R3.reuse, UR4, R14 ;  /* 0x00000004030e7c23 */ /* 0x040fe2000801000e */
[----:B------:R-:W2:Y:S01]  /*141b0*/  I2F R204, R204 ;  /* 0x000000cc00cc7306 */ /* 0x000ea20000201400 */
[----:B------:R-:W-:Y:S01]  /*141c0*/  FMNMX.FTZ R168, R16, R168, !PT ;  /* 0x000000a810a87209 */ /* 0x000fe20007810000 */
[----:B------:R-:W-:Y:S01]  /*141d0*/  FFMA.FTZ R12, R3, UR4, R12 ;  /* 0x00000004030c7c23 */ /* 0x000fe2000801000c */
[C---:B------:R-:W-:Y:S01]  /*141e0*/  IADD3 R3, R0.reuse, 0x38, RZ ;  /* 0x0000003800037810 */ /* 0x040fe20007ffe0ff */
[----:B-1----:R-:W-:Y:S01]  /*141f0*/  FFMA.FTZ R20, R167, UR4, R20 ;  /* 0x00000004a7147c23 */ /* 0x002fe20008010014 */
[----:B------:R-:W-:Y:S01]  /*14200*/  FMNMX.FTZ R168, R17, R168, !PT ;  /* 0x000000a811a87209 */ /* 0x000fe20007810000 */
[C---:B------:R-:W-:Y:S01]  /*14210*/  FFMA.FTZ R22, R167.reuse, UR4, R22 ;  /* 0x00000004a7167c23 */ /* 0x040fe20008010016 */
[----:B------:R-:W-:Y:S01]  /*14220*/  IADD3 R0, R0, 0x39, RZ ;  /* 0x0000003900007810 */ /* 0x000fe20007ffe0ff */
[C---:B------:R-:W-:Y:S01]  /*14230*/  FFMA.FTZ R26, R167.reuse, UR4, R26 ;  /* 0x00000004a71a7c23 */ /* 0x040fe2000801001a */
[----:B------:R-:W-:Y:S01]  /*14240*/  FMNMX.FTZ R168, R20, R168, !PT ;  /* 0x000000a814a87209 */ /* 0x000fe20007810000 */
[----:B------:R-:W1:Y:S01]  /*14250*/  I2F R207, R207 ;  /* 0x000000cf00cf7306 */ /* 0x000e620000201400 */
[----:B------:R-:W-:Y:S01]  /*14260*/  FFMA.FTZ R24, R167, UR4, R24 ;  /* 0x00000004a7187c23 */ /* 0x000fe20008010018 */
[----:B------:R-:W-:Y:S01]  /*14270*/  FMNMX.FTZ R167, R6, R169, !PT ;  /* 0x000000a906a77209 */ /* 0x000fe20007810000 */
[----:B---3--:R-:W-:Y:S03]  /*14280*/  FFMA.FTZ R21, R205, UR4, R21 ;  /* 0x00000004cd157c23 */ /* 0x008fe60008010015 */
[----:B------:R-:W-:Y:S01]  /*14290*/  FMNMX.FTZ R167, R7, R167, !PT ;  /* 0x000000a707a77209 */ /* 0x000fe20007810000 */
[----:B------:R-:W-:Y:S01]  /*142a0*/  FFMA.FTZ R23, R205, UR4, R23 ;  /* 0x00000004cd177c23 */ /* 0x000fe20008010017 */
[----:B------:R-:W-:Y:S02]  /*142b0*/  FMNMX.FTZ R168, R21, R168, !PT ;  /* 0x000000a815a87209 */ /* 0x000fe40007810000 */
[----:B------:R-:W3:Y:S01]  /*142c0*/  I2F R166, R166 ;  /* 0x000000a600a67306 */ /* 0x000ee20000201400 */
[----:B------:R-:W-:Y:S01]  /*142d0*/  FMNMX.FTZ R167, R18, R167, !PT ;  /* 0x000000a712a77209 */ /* 0x000fe20007810000 */
[----:B------:R-:W-:Y:S02]  /*142e0*/  FFMA.FTZ R25, R205, UR4, R25 ;  /* 0x00000004cd197c23 */ /* 0x000fe40008010019 */
[C---:B--2---:R-:W-:Y:S01]  /*142f0*/  FFMA.FTZ R32, R204.reuse, UR4, R32 ;  /* 0x00000004cc207c23 */ /* 0x044fe20008010020 */
[----:B------:R-:W-:Y:S01]  /*14300*/  FMNMX.FTZ R167, R19, R167, !PT ;  /* 0x000000a713a77209 */ /* 0x000fe20007810000 */
[C---:B------:R-:W-:Y:S02]  /*14310*/  FFMA.FTZ R34, R204.reuse, UR4, R34 ;  /* 0x00000004cc227c23 */ /* 0x040fe40008010022 */
[----:B------:R-:W-:Y:S01]  /*14320*/  FFMA.FTZ R28, R204, UR4, R28 ;  /* 0x00000004cc1c7c23 */ /* 0x000fe2000801001c */
[----:B------:R-:W-:Y:S01]  /*14330*/  FMNMX.FTZ R168, R32, R168, !PT ;  /* 0x000000a820a87209 */ /* 0x000fe20007810000 */
[----:B------:R-:W2:Y:S01]  /*14340*/  I2F R206, R206 ;  /* 0x000000ce00ce7306 */ /* 0x000ea20000201400 */
[----:B------:R-:W-:Y:S01]  /*14350*/  FMNMX.FTZ R167, R22, R167, !PT ;  /* 0x000000a716a77209 */ /* 0x000fe20007810000 */
[----:B------:R-:W-:Y:S02]  /*14360*/  FFMA.FTZ R27, R205, UR4, R27 ;  /* 0x00000004cd1b7c23 */ /* 0x000fe4000801001b */
[----:B-1----:R-:W-:Y:S01]  /*14370*/  FFMA.FTZ R33, R207, UR4, R33 ;  /* 0x00000004cf217c23 */ /* 0x002fe20008010021 */
[----:B------:R-:W-:Y:S01]  /*14380*/  FMNMX.FTZ R167, R23, R167, !PT ;  /* 0x000000a717a77209 */ /* 0x000fe20007810000 */
[C---:B------:R-:W-:Y:S02]  /*14390*/  FFMA.FTZ R35, R207.reuse, UR4, R35 ;  /* 0x00000004cf237c23 */ /* 0x040fe40008010023 */
[----:B------:R-:W-:Y:S01]  /*143a0*/  FFMA.FTZ R29, R207, UR4, R29 ;  /* 0x00000004cf1d7c23 */ /* 0x000fe2000801001d */
[----:B------:R-:W-:Y:S01]  /*143b0*/  FMNMX.FTZ R168, R33, R168, !PT ;  /* 0x000000a821a87209 */ /* 0x000fe20007810000 */
[----:B------:R-:W1:Y:S01]  /*143c0*/  I2F R209, R209 ;  /* 0x000000d100d17306 */ /* 0x000e620000201400 */
[----:B------:R-:W-:Y:S01]  /*143d0*/  FMNMX.FTZ R167, R34, R167, !PT ;  /* 0x000000a722a77209 */ /* 0x000fe20007810000 */
[----:B------:R-:W-:Y:S02]  /*143e0*/  FFMA.FTZ R30, R204, UR4, R30 ;  /* 0x00000004cc1e7c23 */ /* 0x000fe4000801001e */
[C---:B---3--:R-:W-:Y:S01]  /*143f0*/  FFMA.FTZ R49, R166.reuse, UR4, R49 ;  /* 0x00000004a6317c23 */ /* 0x048fe20008010031 */
[----:B------:R-:W-:Y:S01]  /*14400*/  FMNMX.FTZ R167, R35, R167, !PT ;  /* 0x000000a723a77209 */ /* 0x000fe20007810000 */
[C---:B------:R-:W-:Y:S02]  /*14410*/  FFMA.FTZ R51, R166.reuse, UR4, R51 ;  /* 0x00000004a6337c23 */ /* 0x040fe40008010033 */
[C---:B------:R-:W-:Y:S02]  /*14420*/  FFMA.FTZ R47, R166.reuse, UR4, R47 ;  /* 0x00000004a62f7c23 */ /* 0x040fe4000801002f */
[----:B------:R-:W3:Y:S01]  /*14430*/  I2F R2, R2 ;  /* 0x0000000200027306 */ /* 0x000ee20000201400 */
[----:B------:R-:W-:Y:S01]  /*14440*/  FFMA.FTZ R45, R166, UR4, R45 ;  /* 0x00000004a62d7c23 */ /* 0x000fe2000801002d */
[----:B------:R-:W-:Y:S01]  /*14450*/  FMNMX.FTZ R166, R8, R171, !PT ;  /* 0x000000ab08a67209 */ /* 0x000fe20007810000 */
[----:B------:R-:W-:Y:S02]  /*14460*/  FFMA.FTZ R31, R207, UR4, R31 ;  /* 0x00000004cf1f7c23 */ /* 0x000fe4000801001f */
[C---:B--2---:R-:W-:Y:S01]  /*14470*/  FFMA.FTZ R36, R206.reuse, UR4, R36 ;  /* 0x00000004ce247c23 */ /* 0x044fe20008010024 */
[----:B------:R-:W-:Y:S01]  /*14480*/  FMNMX.FTZ R166, R9, R166, !PT ;  /* 0x000000a609a67209 */ /* 0x000fe20007810000 */
[C---:B------:R-:W-:Y:S02]  /*14490*/  FFMA.FTZ R38, R206.reuse, UR4, R38 ;  /* 0x00000004ce267c23 */ /* 0x040fe40008010026 */
[----:B------:R-:W-:Y:S01]  /*144a0*/  FFMA.FTZ R40, R206, UR4, R40 ;  /* 0x00000004ce287c23 */ /* 0x000fe20008010028 */
[----:B------:R-:W2:Y:S01]  /*144b0*/  I2F R208, R208 ;  /* 0x000000d000d07306 */ /* 0x000ea20000201400 */
[----:B------:R-:W-:Y:S01]  /*144c0*/  FMNMX.FTZ R166, R12, R166, !PT ;  /* 0x000000a60ca67209 */ /* 0x000fe20007810000 */
[----:B------:R-:W-:Y:S01]  /*144d0*/  FFMA.FTZ R42, R206, UR4, R42 ;  /* 0x00000004ce2a7c23 */ /* 0x000fe2000801002a */
[----:B------:R-:W-:Y:S01]  /*144e0*/  FMNMX.FTZ R168, R36, R168, !PT ;  /* 0x000000a824a87209 */ /* 0x000fe20007810000 */
[----:B-1----:R-:W-:Y:S01]  /*144f0*/  FFMA.FTZ R37, R209, UR4, R37 ;  /* 0x00000004d1257c23 */ /* 0x002fe20008010025 */
[----:B------:R-:W-:Y:S01]  /*14500*/  FMNMX.FTZ R166, R13, R166, !PT ;  /* 0x000000a60da67209 */ /* 0x000fe20007810000 */
[C---:B------:R-:W-:Y:S01]  /*14510*/  FFMA.FTZ R39, R209.reuse, UR4, R39 ;  /* 0x00000004d1277c23 */ /* 0x040fe20008010027 */
[----:B------:R-:W-:Y:S01]  /*14520*/  FMNMX.FTZ R167, R38, R167, !PT ;  /* 0x000000a726a77209 */ /* 0x000fe20007810000 */
[----:B------:R-:W-:Y:S01]  /*14530*/  FFMA.FTZ R41, R209, UR4, R41 ;  /* 0x00000004d1297c23 */ /* 0x000fe20008010029 */
[----:B------:R-:W-:Y:S01]  /*14540*/  FMNMX.FTZ R168, R37, R168, !PT ;  /* 0x000000a825a87209 */ /* 0x000fe20007810000 */
[----:B------:R-:W1:Y:S01]  /*14550*/  I2F R165, R165 ;  /* 0x000000a500a57306 */ /* 0x000e620000201400 */
[----:B------:R-:W-:Y:S01]  /*14560*/  FMNMX.FTZ R166, R24, R166, !PT ;  /* 0x000000a618a67209 */ /* 0x000fe20007810000 */
[----:B------:R-:W-:Y:S01]  /*14570*/  FFMA.FTZ R43, R209, UR4, R43 ;  /* 0x00000004d12b7c23 */ /* 0x000fe2000801002b */
[----:B------:R-:W-:Y:S01]  /*14580*/  FMNMX.FTZ R167, R39, R167, !PT ;  /* 0x000000a727a77209 */ /* 0x000fe20007810000 */
[C---:B---3--:R-:W-:Y:S01]  /*14590*/  FFMA.FTZ R52, R2.reuse, UR4, R52 ;  /* 0x0000000402347c23 */ /* 0x048fe20008010034 */
[----:B------:R-:W-:Y:S01]  /*145a0*/  FMNMX.FTZ R166, R25, R166, !PT ;  /* 0x000000a619a67209 */ /* 0x000fe20007810000 */
[C---:B------:R-:W-:Y:S02]  /*145b0*/  FFMA.FTZ R54, R2.reuse, UR4, R54 ;  /* 0x0000000402367c23 */ /* 0x040fe40008010036 */
[----:B------:R-:W-:Y:S01]  /*145c0*/  FFMA.FTZ R56, R2, UR4, R56 ;  /* 0x0000000402387c23 */ /* 0x000fe20008010038 */
[----:B------:R-:W-:Y:S01]  /*145d0*/  FMNMX.FTZ R166, R28, R166, !PT ;  /* 0x000000a61ca67209 */ /* 0x000fe20007810000 */
[----:B------:R-:W3:Y:S01]  /*145e0*/  I2F R3, R3 ;  /* 0x0000000300037306 */ /* 0x000ee20000201400 */
[----:B------:R-:W-:Y:S01]  /*145f0*/  FFMA.FTZ R58, R2, UR4, R58 ;  /* 0x00000004023a7c23 */ /* 0x000fe2000801003a */
[----:B------:R-:W-:Y:S01]  /*14600*/  FMNMX.FTZ R2, R10, R170, !PT ;  /* 0x000000aa0a027209 */ /* 0x000fe20007810000 */
[C---:B--2---:R-:W-:Y:S01]  /*14610*/  FFMA.FTZ R48, R208.reuse, UR4, R48 ;  /* 0x00000004d0307c23 */ /* 0x044fe20008010030 */
[----:B------:R-:W-:Y:S01]  /*14620*/  FMNMX.FTZ R166, R29, R166, !PT ;  /* 0x000000a61da67209 */ /* 0x000fe20007810000 */
[C---:B------:R-:W-:Y:S01]  /*14630*/  FFMA.FTZ R50, R208.reuse, UR4, R50 ;  /* 0x00000004d0327c23 */ /* 0x040fe20008010032 */
[----:B------:R-:W-:Y:S01]  /*14640*/  FMNMX.FTZ R2, R11, R2, !PT ;  /* 0x000000020b027209 */ /* 0x000fe20007810000 */
[----:B------:R-:W-:Y:S01]  /*14650*/  FFMA.FTZ R44, R208, UR4, R44 ;  /* 0x00000004d02c7c23 */ /* 0x000fe2000801002c */
[----:B------:R-:W-:Y:S02]  /*14660*/  FMNMX.FTZ R168, R48, R168, !PT ;  /* 0x000000a830a87209 */ /* 0x000fe40007810000 */
        /* <DEDUP_REMOVED lines=8> */
[C---:B------:R-:W-:Y:S01]  /*146f0*/  FFMA.FTZ R59, R165.reuse, UR4, R59 ;  /* 0x00000004a53b7c23 */ /* 0x040fe2000801003b */
[----:B------:R-:W-:Y:S01]  /*14700*/  FMNMX.FTZ R2, R26, R2, !PT ;  /* 0x000000021a027209 */ /* 0x000fe20007810000 */
[----:B------:R-:W-:Y:S01]  /*14710*/  FFMA.FTZ R57, R165, UR4, R57 ;  /* 0x00000004a5397c23 */ /* 0x000fe20008010039 */
[----:B------:R-:W-:Y:S01]  /*14720*/  FMNMX.FTZ R167, R50, R167, !PT ;  /* 0x000000a732a77209 */ /* 0x000fe20007810000 */
[----:B------:R-:W-:Y:S01]  /*14730*/  LDSM.16.MT88.4 R208, [R234+0xc000] ;  /* 0x00c00000ead0783b */ /* 0x000fe20000004200 */
[----:B------:R-:W-:Y:S01]  /*14740*/  FMNMX.FTZ R168, R53, R168, !PT ;  /* 0x000000a835a87209 */ /* 0x000fe20007810000 */
[----:B---3--:R-:W-:Y:S01]  /*14750*/  FFMA.FTZ R64, R3, UR4, R64 ;  /* 0x0000000403407c23 */ /* 0x008fe20008010040 */
[----:B------:R-:W-:Y:S01]  /*14760*/  FMNMX.FTZ R2, R27, R2, !PT ;  /* 0x000000021b027209 */ /* 0x000fe20007810000 */
[----:B------:R-:W-:Y:S01]  /*14770*/  FFMA.FTZ R66, R3, UR4, R66 ;  /* 0x0000000403427c23 */ /* 0x000fe20008010042 */
[----:B------:R-:W-:Y:S01]  /*14780*/  FMNMX.FTZ R167, R51, R167, !PT ;  /* 0x000000a733a77209 */ /* 0x000fe20007810000 */
[C---:B------:R-:W-:Y:S01]  /*14790*/  FFMA.FTZ R62, R3.reuse, UR4, R62 ;  /* 0x00000004033e7c23 */ /* 0x040fe2000801003e */
[----:B------:R-:W-:Y:S01]  /*147a0*/  FMNMX.FTZ R204, R40, R166, !PT ;  /* 0x000000a628cc7209 */ /* 0x000fe20007810000 */
[----:B------:R-:W-:Y:S01]  /*147b0*/  FFMA.FTZ R60, R3, UR4, R60 ;  /* 0x00000004033c7c23 */ /* 0x000fe2000801003c */
[----:B------:R-:W-:Y:S02]  /*147c0*/  FMNMX.FTZ R168, R64, R168, !PT ;  /* 0x000000a840a87209 */ /* 0x000fe40007810000 */
[----:B------:R-:W-:Y:S01]  /*147d0*/  FMNMX.FTZ R2, R30, R2, !PT ;  /* 0x000000021e027209 */ /* 0x000fe20007810000 */
[----:B--2---:R-:W-:Y:S01]  /*147e0*/  FFMA.FTZ R65, R0, UR4, R65 ;  /* 0x0000000400417c23 */ /* 0x004fe20008010041 */
[----:B------:R-:W-:Y:S01]  /*147f0*/  FMNMX.FTZ R166, R54, R167, !PT ;  /* 0x000000a736a67209 */ /* 0x000fe20007810000 */
[C---:B------:R-:W-:Y:S01]  /*14800*/  FFMA.FTZ R67, R0.reuse, UR4, R67 ;  /* 0x0000000400437c23 */ /* 0x040fe20008010043 */
[----:B------:R-:W-:Y:S01]  /*14810*/  FMNMX.FTZ R204, R41, R204, !PT ;  /* 0x000000cc29cc7209 */ /* 0x000fe20007810000 */
[C---:B------:R-:W-:Y:S01]  /*14820*/  FFMA.FTZ R63, R0.reuse, UR4, R63 ;  /* 0x00000004003f7c23 */ /* 0x040fe2000801003f */
[----:B------:R-:W-:Y:S01]  /*14830*/  FMNMX.FTZ R168, R65, R168, !PT ;  /* 0x000000a841a87209 */ /* 0x000fe20007810000 */
[----:B------:R-:W-:Y:S01]  /*14840*/  FFMA.FTZ R61, R0, UR4, R61 ;  /* 0x00000004003d7c23 */ /* 0x000fe2000801003d */
[----:B------:R-:W-:Y:S02]  /*14850*/  FMNMX.FTZ R2, R31, R2, !PT ;  /* 0x000000021f027209 */ /* 0x000fe40007810000 */
[----:B------:R-:W-:Y:S02]  /*14860*/  FMNMX.FTZ R167, R55, R166, !PT ;  /* 0x000000a637a77209 */ /* 0x000fe40007810000 */
[----:B------:R-:W-:Y:S02]  /*14870*/  FMNMX.FTZ R166, R44, R204, !PT ;  /* 0x000000cc2ca67209 */ /* 0x000fe40007810000 */
[----:B------:R-:W1:Y:S01]  /*14880*/  SHFL.BFLY PT, R204, R168, 0x2, 0x1f ;  /* 0x0c401f00a8cc7f89 */ /* 0x000e6200000e0000 */
        /* <DEDUP_REMOVED lines=18> */
[----:B--2---:R-:W-:Y:S05]  /*149b0*/  FMNMX.FTZ R167, R167, R205, !PT ;  /* 0x000000cda7a77209 */ /* 0x004fea0007810000 */
[----:B------:R-:W2:Y:S08]  /*149c0*/  SHFL.BFLY PT, R0, R2, 0x2, 0x1f ;  /* 0x0c401f0002007f89 */ /* 0x000eb000000e0000 */
[----:B------:R-:W3:Y:S01]  /*149d0*/  SHFL.BFLY PT, R205, R167, 0x1, 0x1f ;  /* 0x0c201f00a7cd7f89 */ /* 0x000ee200000e0000 */
[----:B-1----:R-:W-:Y:S07]  /*149e0*/  FMNMX.FTZ R168, R168, R204, !PT ;  /* 0x000000cca8a87209 */ /* 0x002fee0007810000 */
[----:B------:R-:W1:Y:S01]  /*149f0*/  SHFL.BFLY PT, R166, R165, 0x2, 0x1f ;  /* 0x0c401f00a5a67f89 */ /* 0x000e6200000e0000 */
[----:B------:R-:W-:Y:S02]  /*14a00*/  FSETP.NEU.FTZ.AND P0, PT, R168, -INF , PT ;  /* 0xff800000a800780b */ /* 0x000fe40003f1d000 */
[----:B--2---:R-:W-:Y:S01]  /*14a10*/  FMNMX.FTZ R2, R2, R0, !PT ;  /* 0x0000000002027209 */ /* 0x004fe20007810000 */
[----:B------:R-:W-:Y:S04]  /*14a20*/  FADD.FTZ R0, -R168, R164 ;  /* 0x000000a4a8007221 */ /* 0x000fe80000010100 */
[----:B------:R-:W-:Y:S01]  /*14a30*/  FMUL.FTZ R0, R0, c[0x0][0x23c] ;  /* 0x00008f0000007a20 */ /* 0x000fe20000410000 */
[----:B------:R-:W2:Y:S01]  /*14a40*/  SHFL.BFLY PT, R3, R2, 0x1, 0x1f ;  /* 0x0c201f0002037f89 */ /* 0x000ea200000e0000 */
[----:B---3--:R-:W-:Y:S02]  /*14a50*/  FMNMX.FTZ R167, R167, R205, !PT ;  /* 0x000000cda7a77209 */ /* 0x008fe40007810000 */
[----:B------:R3:W4:Y:S01]  /*14a60*/  MUFU.EX2 R164, R0 ;  /* 0x0000000000a47308 */ /* 0x0007220000000800 */
[----:B-1----:R-:W-:Y:S05]  /*14a70*/  FMNMX.FTZ R166, R165, R166, !PT ;  /* 0x000000a6a5a67209 */ /* 0x002fea0007810000 */
[----:B------:R-:W1:Y:S01]  /*14a80*/  SHFL.BFLY PT, R204, R166, 0x1, 0x1f ;  /* 0x0c201f00a6cc7f89 */ /* 0x000e6200000e0000 */
[----:B--2---:R-:W-:Y:S01]  /*14a90*/  FMNMX.FTZ R165, R2, R3, !PT ;  /* 0x0000000302a57209 */ /* 0x004fe20007810000 */
[----:B---3--:R-:W-:Y:S02]  /*14aa0*/  FADD.FTZ R0, -R167, R169 ;  /* 0x000000a9a7007221 */ /* 0x008fe40000010100 */
[----:B------:R-:W-:Y:S02]  /*14ab0*/  FMUL.FTZ R169, R168, c[0x0][0x23c] ;  /* 0x00008f00a8a97a20 */ /* 0x000fe40000410000 */
[----:B------:R-:W-:Y:S02]  /*14ac0*/  FMUL.FTZ R0, R0, c[0x0][0x23c] ;  /* 0x00008f0000007a20 */ /* 0x000fe40000410000 */
[C---:B----4-:R-:W-:Y:S01]  /*14ad0*/  FMUL.FTZ R68, R164.reuse, R68 ;  /* 0x00000044a4447220 */ /* 0x050fe20000410000 */
[----:B------:R-:W-:Y:S01]  /*14ae0*/  FSEL R169, R169, RZ, P0 ;  /* 0x000000ffa9a97208 */ /* 0x000fe20000000000 */
[----:B------:R2:W3:Y:S01]  /*14af0*/  MUFU.EX2 R3, R0 ;  /* 0x0000000000037308 */ /* 0x0004e20000000800 */
[----:B------:R-:W-:Y:S01]  /*14b00*/  FSETP.NEU.FTZ.AND P0, PT, R167, -INF , PT ;  /* 0xff800000a700780b */ /* 0x000fe20003f1d000 */
[----:B------:R-:W-:Y:S02]  /*14b10*/  FMUL.FTZ R69, R164, R69 ;  /* 0x00000045a4457220 */ /* 0x000fe40000410000 */
[--C-:B------:R-:W-:Y:S01]  /*14b20*/  FFMA.FTZ R16, R16, c[0x0][0x23c], -R169.reuse ;  /* 0x00008f0010107a23 */ /* 0x100fe200000108a9 */
[----:B-1----:R-:W-:Y:S01]  /*14b30*/  FMNMX.FTZ R166, R166, R204, !PT ;  /* 0x000000cca6a67209 */ /* 0x002fe20007810000 */
[--C-:B------:R-:W-:Y:S01]  /*14b40*/  FFMA.FTZ R17, R17, c[0x0][0x23c], -R169.reuse ;  /* 0x00008f0011117a23 */ /* 0x100fe200000108a9 */
[----:B------:R-:W1:Y:S01]  /*14b50*/  LDSM.16.MT88.4 R204, [R233+0xc000] ;  /* 0x00c00000e9cc783b */ /* 0x000e620000004200 */
[--C-:B------:R-:W-:Y:S02]  /*14b60*/  FFMA.FTZ R4, R4, c[0x0][0x23c], -R169.reuse ;  /* 0x00008f0004047a23 */ /* 0x100fe400000108a9 */
[----:B------:R-:W-:Y:S01]  /*14b70*/  FMUL.FTZ R212, R166, c[0x0][0x23c] ;  /* 0x00008f00a6d47a20 */ /* 0x000fe20000410000 */
[----:B------:R4:W-:Y:S01]  /*14b80*/  MUFU.EX2 R228, R16 ;  /* 0x0000001000e47308 */ /* 0x0009e20000000800 */
[----:B------:R-:W-:Y:S02]  /*14b90*/  FFMA.FTZ R5, R5, c[0x0][0x23c], -R169 ;  /* 0x00008f0005057a23 */ /* 0x000fe400000108a9 */
[C---:B------:R-:W-:Y:S02]  /*14ba0*/  FMUL.FTZ R80, R164.reuse, R80 ;  /* 0x00000050a4507220 */ /* 0x040fe40000410000 */
[C---:B------:R-:W-:Y:S02]  /*14bb0*/  FMUL.FTZ R81, R164.reuse, R81 ;  /* 0x00000051a4517220 */ /* 0x040fe40000410000 */
[C---:B------:R-:W-:Y:S02]  /*14bc0*/  FMUL.FTZ R84, R164.reuse, R84 ;  /* 0x00000054a4547220 */ /* 0x040fe40000410000 */
[C---:B------:R-:W-:Y:S01]  /*14bd0*/  FMUL.FTZ R85, R164.reuse, R85 ;  /* 0x00000055a4557220 */ /* 0x040fe20000410000 */
[----:B------:R5:W-:Y:S01]  /*14be0*/  MUFU.EX2 R217, R4 ;  /* 0x0000000400d97308 */ /* 0x000be20000000800 */
        /* <DEDUP_REMOVED lines=9> */
[--C-:B------:R-:W-:Y:S02]  /*14c80*/  FFMA.FTZ R18, R18, c[0x0][0x23c], -R170.reuse ;  /* 0x00008f0012127a23 */ /* 0x100fe400000108aa */
[--C-:B------:R-:W-:Y:S02]  /*14c90*/  FFMA.FTZ R19, R19, c[0x0][0x23c], -R170.reuse ;  /* 0x00008f0013137a23 */ /* 0x100fe400000108aa */
[--C-:B------:R-:W-:Y:S02]  /*14ca0*/  FFMA.FTZ R6, R6, c[0x0][0x23c], -R170.reuse ;  /* 0x00008f0006067a23 */ /* 0x100fe400000108aa */
[----:B------:R-:W-:Y:S01]  /*14cb0*/  FFMA.FTZ R7, R7, c[0x0][0x23c], -R170 ;  /* 0x00008f0007077a23 */ /* 0x000fe200000108aa */
[----:B------:R-:W1:Y:S01]  /*14cc0*/  MUFU.EX2 R216, R5 ;  /* 0x0000000500d87308 */ /* 0x000e620000000800 */
[C---:B----4-:R-:W-:Y:S02]  /*14cd0*/  FMUL.FTZ R16, R164.reuse, R184 ;  /* 0x000000b8a4107220 */ /* 0x050fe40000410000 */
[----:B-----5:R-:W-:Y:S02]  /*14ce0*/  FMUL.FTZ R4, R164, R176 ;  /* 0x000000b0a4047220 */ /* 0x020fe40000410000 */
[C---:B------:R-:W-:Y:S02]  /*14cf0*/  FMUL.FTZ R82, R3.reuse, R82 ;  /* 0x0000005203527220 */ /* 0x040fe40000410000 */
[C---:B------:R-:W-:Y:S02]  /*14d00*/  FMUL.FTZ R83, R3.reuse, R83 ;  /* 0x0000005303537220 */ /* 0x040fe40000410000 */
[C---:B------:R-:W-:Y:S01]  /*14d10*/  FMUL.FTZ R86, R3.reuse, R86 ;  /* 0x0000005603567220 */ /* 0x040fe20000410000 */
[----:B------:R4:W5:Y:S01]  /*14d20*/  MUFU.EX2 R223, R17 ;  /* 0x0000001100df7308 */ /* 0x0009620000000800 */
[----:B------:R-:W-:Y:S02]  /*14d30*/  FMUL.FTZ R87, R3, R87 ;  /* 0x0000005703577220 */ /* 0x000fe40000410000 */
[----:B--2---:R-:W-:Y:S02]  /*14d40*/  FADD.FTZ R0, -R166, R171 ;  /* 0x000000aba6007221 */ /* 0x004fe40000010100 */
[----:B------:R-:W-:Y:S02]  /*14d50*/  FMUL.FTZ R171, R165, c[0x0][0x23c] ;  /* 0x00008f00a5ab7a20 */ /* 0x000fe40000410000 */
[----:B------:R-:W-:Y:S02]  /*14d60*/  FMUL.FTZ R0, R0, c[0x0][0x23c] ;  /* 0x00008f0000007a20 */ /* 0x000fe40000410000 */
[----:B---3--:R-:W-:Y:S01]  /*14d70*/  FMUL.FTZ R74, R2, R74 ;  /* 0x0000004a024a7220 */ /* 0x008fe20000410000 */
[----:B------:R-:W-:Y:S01]  /*14d80*/  FSEL R171, R171, RZ, P0 ;  /* 0x000000ffabab7208 */ /* 0x000fe20000000000 */
[----:B------:R2:W-:Y:S01]  /*14d90*/  MUFU.EX2 R222, R6 ;  /* 0x0000000600de7308 */ /* 0x0005e20000000800 */
[----:B------:R-:W-:Y:S01]  /*14da0*/  FSETP.NEU.FTZ.AND P0, PT, R166, -INF , PT ;  /* 0xff800000a600780b */ /* 0x000fe20003f1d000 */
[----:B------:R-:W-:Y:S01]  /*14db0*/  FMUL.FTZ R75, R2, R75 ;  /* 0x0000004b024b7220 */ /* 0x000fe20000410000 */
[----:B-1----:R-:W-:Y:S01]  /*14dc0*/  F2FP.BF16.PACK_AB R176, R216, R217 ;  /* 0x000000d9d8b0723e */ /* 0x002fe200000010ff */
[--C-:B------:R-:W-:Y:S01]  /*14dd0*/  FFMA.FTZ R10, R10, c[0x0][0x23c], -R171.reuse ;  /* 0x00008f000a0a7a23 */ /* 0x100fe200000108ab */
[----:B------:R-:W-:Y:S01]  /*14de0*/  FSEL R212, R212, RZ, P0 ;  /* 0x000000ffd4d47208 */ /* 0x000fe20000000000 */
[--C-:B------:R-:W-:Y:S02]  /*14df0*/  FFMA.FTZ R11, R11, c[0x0][0x23c], -R171.reuse ;  /* 0x00008f000b0b7a23 */ /* 0x100fe400000108ab */
[--C-:B------:R-:W-:Y:S02]  /*14e00*/  FFMA.FTZ R14, R14, c[0x0][0x23c], -R171.reuse ;  /* 0x00008f000e0e7a23 */ /* 0x100fe400000108ab */
[----:B------:R1:W-:Y:S01]  /*14e10*/  MUFU.EX2 R226, R18 ;  /* 0x0000001200e27308 */ /* 0x0003e20000000800 */
[----:B------:R-:W-:Y:S02]  /*14e20*/  FFMA.FTZ R15, R15, c[0x0][0x23c], -R171 ;  /* 0x00008f000f0f7a23 */ /* 0x000fe400000108ab */
[--C-:B------:R-:W-:Y:S02]  /*14e30*/  FFMA.FTZ R8, R8, c[0x0][0x23c], -R212.reuse ;  /* 0x00008f0008087a23 */ /* 0x100fe400000108d4 */
[--C-:B------:R-:W-:Y:S02]  /*14e40*/  FFMA.FTZ R9, R9, c[0x0][0x23c], -R212.reuse ;  /* 0x00008f0009097a23 */ /* 0x100fe400000108d4 */
[--C-:B------:R-:W-:Y:S02]  /*14e50*/  FFMA.FTZ R12, R12, c[0x0][0x23c], -R212.reuse ;  /* 0x00008f000c0c7a23 */ /* 0x100fe400000108d4 */
[----:B------:R-:W-:Y:S01]  /*14e60*/  FFMA.FTZ R13, R13, c[0x0][0x23c], -R212 ;  /* 0x00008f000d0d7a23 */ /* 0x000fe200000108d4 */
[----:B------:R3:W-:Y:S01]  /*14e70*/  MUFU.EX2 R213, R19 ;  /* 0x0000001300d57308 */ /* 0x0007e20000000800 */
[C---:B------:R-:W-:Y:S02]  /*14e80*/  FMUL.FTZ R5, R164.reuse, R177 ;  /* 0x000000b1a4057220 */ /* 0x040fe40000410000 */
[----:B----4-:R-:W-:Y:S02]  /*14e90*/  FMUL.FTZ R17, R164, R185 ;  /* 0x000000b9a4117220 */ /* 0x010fe40000410000 */
[----:B--2---:R-:W-:Y:S01]  /*14ea0*/  FMUL.FTZ R6, R3, R178 ;  /* 0x000000b203067220 */ /* 0x004fe20000410000 */
[----:B-----5:R-:W-:Y:S01]  /*14eb0*/  F2FP.BF16.PACK_AB R178, R223, R228 ;  /* 0x000000e4dfb2723e */ /* 0x020fe200000010ff */
[C---:B------:R-:W-:Y:S02]  /*14ec0*/  FMUL.FTZ R78, R2.reuse, R78 ;  /* 0x0000004e024e7220 */ /* 0x040fe40000410000 */
[C---:B------:R-:W-:Y:S01]  /*14ed0*/  FMUL.FTZ R79, R2.reuse, R79 ;  /* 0x0000004f024f7220 */ /* 0x040fe20000410000 */
[----:B------:R-:W2:Y:S01]  /*14ee0*/  MUFU.EX2 R215, R7 ;  /* 0x0000000700d77308 */ /* 0x000ea20000000800 */
[C---:B------:R-:W-:Y:S02]  /*14ef0*/  FMUL.FTZ R90, R2.reuse, R90 ;  /* 0x0000005a025a7220 */ /* 0x040fe40000410000 */
[C---:B------:R-:W-:Y:S02]  /*14f00*/  FMUL.FTZ R91, R2.reuse, R91 ;  /* 0x0000005b025b7220 */ /* 0x040fe40000410000 */
[C---:B-1----:R-:W-:Y:S02]  /*14f10*/  FMUL.FTZ R18, R3.reuse, R186 ;  /* 0x000000ba03127220 */ /* 0x042fe40000410000 */
[C---:B------:R-:W-:Y:S02]  /*14f20*/  FMUL.FTZ R94, R2.reuse, R94 ;  /* 0x0000005e025e7220 */ /* 0x040fe40000410000 */
[----:B------:R-:W-:Y:S01]  /*14f30*/  FMUL.FTZ R95, R2, R95 ;  /* 0x0000005f025f7220 */ /* 0x000fe20000410000 */
[----:B------:R-:W1:Y:S01]  /*14f40*/  MUFU.EX2 R0, R0 ;  /* 0x0000000000007308 */ /* 0x000e620000000800 */
[C---:B------:R-:W-:Y:S02]  /*14f50*/  FMUL.FTZ R97, R164.reuse, R97 ;  /* 0x00000061a4617220 */ /* 0x040fe40000410000 */
[C---:B------:R-:W-:Y:S02]  /*14f60*/  FMUL.FTZ R98, R3.reuse, R98 ;  /* 0x0000006203627220 */ /* 0x040fe40000410000 */
[C---:B---3--:R-:W-:Y:S02]  /*14f70*/  FMUL.FTZ R19, R3.reuse, R187 ;  /* 0x000000bb03137220 */ /* 0x048fe40000410000 */
[----:B------:R-:W-:Y:S01]  /*14f80*/  LDSM.16.MT88.4 R184, [R235+0xc000] ;  /* 0x00c00000ebb8783b */ /* 0x000fe20000004200 */
[----:B------:R-:W-:Y:S02]  /*14f90*/  FMUL.FTZ R99, R3, R99 ;  /* 0x0000006303637220 */ /* 0x000fe40000410000 */
[----:B------:R3:W-:Y:S01]  /*14fa0*/  MUFU.EX2 R219, R10 ;  /* 0x0000000a00db7308 */ /* 0x0007e20000000800 */
[C---:B------:R-:W-:Y:S02]  /*14fb0*/  FMUL.FTZ R100, R164.reuse, R100 ;  /* 0x00000064a4647220 */ /* 0x040fe40000410000 */
[----:B------:R-:W-:Y:S01]  /*14fc0*/  FMUL.FTZ R101, R164, R101 ;  /* 0x00000065a4657220 */ /* 0x000fe20000410000 */
[----:B--2---:R-:W-:Y:S01]  /*14fd0*/  F2FP.BF16.PACK_AB R177, R215, R222 ;  /* 0x000000ded7b1723e */ /* 0x004fe200000010ff */
[----:B------:R-:W-:Y:S01]  /*14fe0*/  FMUL.FTZ R7, R3, R179 ;  /* 0x000000b303077220 */ /* 0x000fe20000410000 */
[----:B------:R-:W-:Y:S01]  /*14ff0*/  F2FP.BF16.PACK_AB R179, R213, R226 ;  /* 0x000000e2d5b3723e */ /* 0x000fe200000010ff */
[--C-:B------:R-:W-:Y:S02]  /*15000*/  FFMA.FTZ R36, R36, c[0x0][0x23c], -R169.reuse ;  /* 0x00008f0024247a23 */ /* 0x100fe400000108a9 */
[--C-:B------:R-:W-:Y:S01]  /*15010*/  FFMA.FTZ R37, R37, c[0x0][0x23c], -R169.reuse ;  /* 0x00008f0025257a23 */ /* 0x100fe200000108a9 */
[----:B------:R2:W-:Y:S01]  /*15020*/  MUFU.EX2 R227, R14 ;  /* 0x0000000e00e37308 */ /* 0x0005e20000000800 */
[--C-:B------:R-:W-:Y:S02]  /*15030*/  FFMA.FTZ R38, R38, c[0x0][0x23c], -R170.reuse ;  /* 0x00008f0026267a23 */ /* 0x100fe400000108aa */
[-C--:B------:R-:W-:Y:S05]  /*15040*/  HMMA.16816.F32.BF16 R4, R176, R204.reuse, R4 ;  /* 0x000000ccb004723c */ /* 0x080fea0000041804 */
[C---:B-1----:R-:W-:Y:S02]  /*15050*/  FMUL.FTZ R72, R0.reuse, R72 ;  /* 0x0000004800487220 */ /* 0x042fe40000410000 */
[----:B------:R1:W-:Y:S01]  /*15060*/  MUFU.EX2 R224, R15 ;  /* 0x0000000f00e07308 */ /* 0x0003e20000000800 */
[----:B------:R-:W-:Y:S04]  /*15070*/  FMUL.FTZ R73, R0, R73 ;  /* 0x0000004900497220 */ /* 0x000fe80000410000 */
[----:B---3--:R-:W-:Y:S02]  /*15080*/  FMUL.FTZ R10, R2, R174 ;  /* 0x000000ae020a7220 */ /* 0x008fe40000410000 */
[C---:B------:R-:W-:Y:S02]  /*15090*/  FMUL.FTZ R76, R0.reuse, R76 ;  /* 0x0000004c004c7220 */ /* 0x040fe40000410000 */
[C---:B------:R-:W-:Y:S01]  /*150a0*/  FMUL.FTZ R77, R0.reuse, R77 ;  /* 0x0000004d004d7220 */ /* 0x040fe20000410000 */
[----:B------:R3:W-:Y:S01]  /*150b0*/  MUFU.EX2 R220, R8 ;  /* 0x0000000800dc7308 */ /* 0x0007e20000000800 */
[C---:B------:R-:W-:Y:S02]  /*150c0*/  FMUL.FTZ R88, R0.reuse, R88 ;  /* 0x0000005800587220 */ /* 0x040fe40000410000 */
[----:B------:R-:W-:Y:S02]  /*150d0*/  FMUL.FTZ R89, R0, R89 ;  /* 0x0000005900597220 */ /* 0x000fe40000410000 */
[----:B--2---:R-:W-:Y:S02]  /*150e0*/  FMUL.FTZ R14, R2, R182 ;  /* 0x000000b6020e7220 */ /* 0x004fe40000410000 */
[C---:B------:R-:W-:Y:S02]  /*150f0*/  FMUL.FTZ R92, R0.reuse, R92 ;  /* 0x0000005c005c7220 */ /* 0x040fe40000410000 */
[----:B------:R-:W-:Y:S01]  /*15100*/  FMUL.FTZ R93, R0, R93 ;  /* 0x0000005d005d7220 */ /* 0x000fe20000410000 */
[----:B------:R-:W2:Y:S01]  /*15110*/  MUFU.EX2 R214, R9 ;  /* 0x0000000900d67308 */ /* 0x000ea20000000800 */
[C---:B------:R-:W-:Y:S02]  /*15120*/  FMUL.FTZ R102, R3.reuse, R102 ;  /* 0x0000006603667220 */ /* 0x040fe40000410000 */
[C---:B------:R-:W-:Y:S02]  /*15130*/  FMUL.FTZ R103, R3.reuse, R103 ;  /* 0x0000006703677220 */ /* 0x040fe40000410000 */
[C---:B-1----:R-:W-:Y:S02]  /*15140*/  FMUL.FTZ R15, R2.reuse, R183 ;  /* 0x000000b7020f7220 */ /* 0x042fe40000410000 */
[C---:B------:R-:W-:Y:S02]  /*15150*/  FMUL.FTZ R106, R2.reuse, R106 ;  /* 0x0000006a026a7220 */ /* 0x040fe40000410000 */
[----:B------:R-:W-:Y:S01]  /*15160*/  FMUL.FTZ R107, R2, R107 ;  /* 0x0000006b026b7220 */ /* 0x000fe20000410000 */
[----:B------:R1:W-:Y:S01]  /*15170*/  MUFU.EX2 R221, R12 ;  /* 0x0000000c00dd7308 */ /* 0x0003e20000000800 */
[C---:B------:R-:W-:Y:S02]  /*15180*/  FMUL.FTZ R104, R0.reuse, R104 ;  /* 0x0000006800687220 */ /* 0x040fe40000410000 */
[C---:B------:R-:W-:Y:S02]  /*15190*/  FMUL.FTZ R105, R0.reuse, R105 ;  /* 0x0000006900697220 */ /* 0x040fe40000410000 */
[----:B---3--:R-:W-:Y:S02]  /*151a0*/  FMUL.FTZ R8, R0, R172 ;  /* 0x000000ac00087220 */ /* 0x008fe40000410000 */
[C---:B------:R-:W-:Y:S02]  /*151b0*/  FMUL.FTZ R110, R2.reuse, R110 ;  /* 0x0000006e026e7220 */ /* 0x040fe40000410000 */
[----:B------:R-:W-:Y:S01]  /*151c0*/  FMUL.FTZ R111, R2, R111 ;  /* 0x0000006f026f7220 */ /* 0x000fe20000410000 */
[----:B------:R-:W3:Y:S01]  /*151d0*/  MUFU.EX2 R225, R13 ;  /* 0x0000000d00e17308 */ /* 0x000ee20000000800 */
[C---:B------:R-:W-:Y:S02]  /*151e0*/  FMUL.FTZ R108, R0.reuse, R108 ;  /* 0x0000006c006c7220 */ /* 0x040fe40000410000 */
[----:B------:R-:W-:Y:S01]  /*151f0*/  FMUL.FTZ R109, R0, R109 ;  /* 0x0000006d006d7220 */ /* 0x000fe20000410000 */
[----:B--2---:R-:W-:Y:S01]  /*15200*/  F2FP.BF16.PACK_AB R172, R214, R220 ;  /* 0x000000dcd6ac723e */ /* 0x004fe200000010ff */
[----:B------:R-:W-:Y:S02]  /*15210*/  FMUL.FTZ R9, R0, R173 ;  /* 0x000000ad00097220 */ /* 0x000fe40000410000 */
[C---:B------:R-:W-:Y:S02]  /*15220*/  FMUL.FTZ R112, R164.reuse, R112 ;  /* 0x00000070a4707220 */ /* 0x040fe40000410000 */
[----:B------:R-:W-:Y:S01]  /*15230*/  FMUL.FTZ R113, R164, R113 ;  /* 0x00000071a4717220 */ /* 0x000fe20000410000 */
[----:B------:R2:W4:Y:S01]  /*15240*/  MUFU.EX2 R218, R11 ;  /* 0x0000000b00da7308 */ /* 0x0005220000000800 */
[C---:B------:R-:W-:Y:S02]  /*15250*/  FMUL.FTZ R114, R3.reuse, R114 ;  /* 0x0000007203727220 */ /* 0x040fe40000410000 */
[----:B------:R-:W-:Y:S02]  /*15260*/  FMUL.FTZ R115, R3, R115 ;  /* 0x0000007303737220 */ /* 0x000fe40000410000 */
[----:B-1----:R-:W-:Y:S02]  /*15270*/  FMUL.FTZ R12, R0, R180 ;  /* 0x000000b4000c7220 */ /* 0x002fe40000410000 */
[--C-:B------:R-:W-:Y:S02]  /*15280*/  FFMA.FTZ R39, R39, c[0x0][0x23c], -R170.reuse ;  /* 0x00008f0027277a23 */ /* 0x100fe400000108aa */
[--C-:B------:R-:W-:Y:S02]  /*15290*/  FFMA.FTZ R48, R48, c[0x0][0x23c], -R169.reuse ;  /* 0x00008f0030307a23 */ /* 0x100fe400000108a9 */
[----:B------:R-:W-:Y:S02]  /*152a0*/  FFMA.FTZ R49, R49, c[0x0][0x23c], -R169 ;  /* 0x00008f0031317a23 */ /* 0x000fe400000108a9 */
[--C-:B------:R-:W-:Y:S01]  /*152b0*/  FFMA.FTZ R50, R50, c[0x0][0x23c], -R170.reuse ;  /* 0x00008f0032327a23 */ /* 0x100fe200000108aa */
[----:B---3--:R-:W-:Y:S01]  /*152c0*/  F2FP.BF16.PACK_AB R174, R225, R221 ;  /* 0x000000dde1ae723e */ /* 0x008fe200000010ff */
[----:B------:R-:W-:Y:S02]  /*152d0*/  FMUL.FTZ R13, R0, R181 ;  /* 0x000000b5000d7220 */ /* 0x000fe40000410000 */
[----:B------:R-:W1:Y:S01]  /*152e0*/  LDSM.16.MT88.4 R180, [R236+0xc000] ;  /* 0x00c00000ecb4783b */ /* 0x000e620000004200 */
[----:B------:R-:W-:Y:S02]  /*152f0*/  FFMA.FTZ R51, R51, c[0x0][0x23c], -R170 ;  /* 0x00008f0033337a23 */ /* 0x000fe400000108aa */
[--C-:B------:R-:W-:Y:S02]  /*15300*/  FFMA.FTZ R46, R46, c[0x0][0x23c], -R171.reuse ;  /* 0x00008f002e2e7a23 */ /* 0x100fe400000108ab */
[----:B------:R-:W-:Y:S02]  /*15310*/  FFMA.FTZ R47, R47, c[0x0][0x23c], -R171 ;  /* 0x00008f002f2f7a23 */ /* 0x000fe400000108ab */
[----:B--2---:R-:W-:Y:S01]  /*15320*/  FMUL.FTZ R11, R2, R175 ;  /* 0x000000af020b7220 */ /* 0x004fe20000410000 */
[----:B----4-:R-:W-:Y:S01]  /*15330*/  F2FP.BF16.PACK_AB R173, R218, R219 ;  /* 0x000000dbdaad723e */ /* 0x010fe200000010ff */
[--C-:B------:R-:W-:Y:S01]  /*15340*/  FFMA.FTZ R44, R44, c[0x0][0x23c], -R212.reuse ;  /* 0x00008f002c2c7a23 */ /* 0x100fe200000108d4 */
[----:B------:R-:W-:Y:S01]  /*15350*/  F2FP.BF16.PACK_AB R175, R224, R227 ;  /* 0x000000e3e0af723e */ /* 0x000fe200000010ff */
[----:B------:R-:W-:Y:S02]  /*15360*/  FFMA.FTZ R45, R45, c[0x0][0x23c], -R212 ;  /* 0x00008f002d2d7a23 */ /* 0x000fe400000108d4 */
[--C-:B------:R-:W-:Y:S02]  /*15370*/  FFMA.FTZ R54, R54, c[0x0][0x23c], -R170.reuse ;  /* 0x00008f0036367a23 */ /* 0x100fe400000108aa */
[----:B------:R-:W-:Y:S02]  /*15380*/  FFMA.FTZ R55, R55, c[0x0][0x23c], -R170 ;  /* 0x00008f0037377a23 */ /* 0x000fe400000108aa */
[C---:B------:R-:W-:Y:S04]  /*15390*/  HMMA.16816.F32.BF16 R8, R172.reuse, R204, R8 ;  /* 0x000000ccac08723c */ /* 0x040fe80000041808 */
[--C-:B------:R-:W-:Y:S02]  /*153a0*/  FFMA.FTZ R52, R52, c[0x0][0x23c], -R169.reuse ;  /* 0x00008f0034347a23 */ /* 0x100fe400000108a9 */
[----:B------:R-:W-:Y:S01]  /*153b0*/  FFMA.FTZ R53, R53, c[0x0][0x23c], -R169 ;  /* 0x00008f0035357a23 */ /* 0x000fe200000108a9 */
[----:B------:R-:W-:Y:S01]  /*153c0*/  MOV R205, R228 ;  /* 0x000000e400cd7202 */ /* 0x000fe20000000f00 */
[-C--:B------:R-:W-:Y:S04]  /*153d0*/  HMMA.16816.F32.BF16 R12, R172, R206.reuse, R12 ;  /* 0x000000ceac0c723c */ /* 0x080fe8000004180c */
[--C-:B------:R-:W-:Y:S02]  /*153e0*/  FFMA.FTZ R59, R59, c[0x0][0x23c], -R171.reuse ;  /* 0x00008f003b3b7a23 */ /* 0x100fe400000108ab */
[----:B------:R-:W-:Y:S02]  /*153f0*/  FFMA.FTZ R62, R62, c[0x0][0x23c], -R171 ;  /* 0x00008f003e3e7a23 */ /* 0x000fe400000108ab */
[C---:B------:R-:W-:Y:S04]  /*15400*/  HMMA.16816.F32.BF16 R16, R176.reuse, R206, R16 ;  /* 0x000000ceb010723c */ /* 0x040fe80000041810 */
[--C-:B------:R-:W-:Y:S02]  /*15410*/  FFMA.FTZ R56, R56, c[0x0][0x23c], -R212.reuse ;  /* 0x00008f0038387a23 */ /* 0x100fe400000108d4 */
[--C-:B------:R-:W-:Y:S01]  /*15420*/  FFMA.FTZ R57, R57, c[0x0][0x23c], -R212.reuse ;  /* 0x00008f0039397a23 */ /* 0x100fe200000108d4 */
[----:B------:R-:W-:Y:S01]  /*15430*/  MOV R206, R213 ;  /* 0x000000d500ce7202 */ /* 0x000fe20000000f00 */
[-C--:B------:R-:W-:Y:S04]  /*15440*/  HMMA.16816.F32.BF16 R68, R176, R208.reuse, R68 ;  /* 0x000000d0b044723c */ /* 0x080fe80000041844 */
[----:B------:R-:W-:Y:S01]  /*15450*/  FFMA.FTZ R60, R60, c[0x0][0x23c], -R212 ;  /* 0x00008f003c3c7a23 */ /* 0x000fe200000108d4 */
[----:B------:R-:W-:Y:S01]  /*15460*/  MOV R207, R227 ;  /* 0x000000e300cf7202 */ /* 0x000fe20000000f00 */
[C---:B------:R-:W-:Y:S02]  /*15470*/  FMUL.FTZ R116, R164.reuse, R116 ;  /* 0x00000074a4747220 */ /* 0x040fe40000410000 */
[C---:B------:R-:W-:Y:S04]  /*15480*/  HMMA.16816.F32.BF16 R72, R172.reuse, R208, R72 ;  /* 0x000000d0ac48723c */ /* 0x040fe80000041848 */
[----:B------:R-:W-:Y:S02]  /*15490*/  FMUL.FTZ R117, R164, R117 ;  /* 0x00000075a4757220 */ /* 0x000fe40000410000 */
        /* <DEDUP_REMOVED lines=11> */
[-C--:B-1----:R-:W-:Y:S01]  /*15550*/  HMMA.16816.F32.BF16 R84, R176, R180.reuse, R84 ;  /* 0x000000b4b054723c */ /* 0x082fe20000041854 */
[----:B------:R-:W-:Y:S03]  /*15560*/  MUFU.EX2 R226, R36 ;  /* 0x0000002400e27308 */ /* 0x000fe60000000800 */
[----:B------:R-:W-:Y:S01]  /*15570*/  FMUL.FTZ R121, R0, R121 ;  /* 0x0000007900797220 */ /* 0x000fe20000410000 */
[----:B------:R-:W-:Y:S01]  /*15580*/  MOV R210, R225 ;  /* 0x000000e100d27202 */ /* 0x000fe20000000f00 */
[C---:B------:R-:W-:Y:S02]  /*15590*/  FMUL.FTZ R126, R2.reuse, R126 ;  /* 0x0000007e027e7220 */ /* 0x040fe40000410000 */
[C---:B------:R-:W-:Y:S03]  /*155a0*/  HMMA.16816.F32.BF16 R88, R172.reuse, R180, R88 ;  /* 0x000000b4ac58723c */ /* 0x040fe60000041858 */
[----:B------:R-:W-:Y:S01]  /*155b0*/  MUFU.EX2 R225, R48 ;  /* 0x0000003000e17308 */ /* 0x000fe20000000800 */
[----:B------:R-:W-:Y:S02]  /*155c0*/  FMUL.FTZ R127, R2, R127 ;  /* 0x0000007f027f7220 */ /* 0x000fe40000410000 */
[C---:B------:R-:W-:Y:S02]  /*155d0*/  FMUL.FTZ R124, R0.reuse, R124 ;  /* 0x0000007c007c7220 */ /* 0x040fe40000410000 */
[-C--:B------:R-:W-:Y:S04]  /*155e0*/  HMMA.16816.F32.BF16 R92, R172, R182.reuse, R92 ;  /* 0x000000b6ac5c723c */ /* 0x080fe8000004185c */
[----:B------:R-:W-:Y:S02]  /*155f0*/  FMUL.FTZ R125, R0, R125 ;  /* 0x0000007d007d7220 */ /* 0x000fe40000410000 */
[--C-:B------:R-:W-:Y:S02]  /*15600*/  FFMA.FTZ R20, R20, c[0x0][0x23c], -R169.reuse ;  /* 0x00008f0014147a23 */ /* 0x100fe400000108a9 */
[C---:B------:R-:W-:Y:S01]  /*15610*/  HMMA.16816.F32.BF16 R96, R176.reuse, R182, R96 ;  /* 0x000000b6b060723c */ /* 0x040fe20000041860 */
[----:B------:R-:W1:Y:S01]  /*15620*/  LDSM.16.MT88.4 R180, [R233+0xe000] ;  /* 0x00e00000e9b4783b */ /* 0x000e620000004200 */
[----:B------:R2:W-:Y:S02]  /*15630*/  MUFU.EX2 R209, R20 ;  /* 0x0000001400d17308 */ /* 0x0005e40000000800 */
[--C-:B------:R-:W-:Y:S02]  /*15640*/  FFMA.FTZ R21, R21, c[0x0][0x23c], -R169.reuse ;  /* 0x00008f0015157a23 */ /* 0x100fe400000108a9 */
[--C-:B------:R-:W-:Y:S02]  /*15650*/  FFMA.FTZ R22, R22, c[0x0][0x23c], -R170.reuse ;  /* 0x00008f0016167a23 */ /* 0x100fe400000108aa */
[-C--:B------:R-:W-:Y:S04]  /*15660*/  HMMA.16816.F32.BF16 R100, R176, R184.reuse, R100 ;  /* 0x000000b8b064723c */ /* 0x080fe80000041864 */
[--C-:B------:R-:W-:Y:S01]  /*15670*/  FFMA.FTZ R23, R23, c[0x0][0x23c], -R170.reuse ;  /* 0x00008f0017177a23 */ /* 0x100fe200000108aa */
[----:B------:R3:W-:Y:S01]  /*15680*/  MUFU.EX2 R213, R21 ;  /* 0x0000001500d57308 */ /* 0x0007e20000000800 */
[C---:B------:R-:W-:Y:S02]  /*15690*/  FMUL.FTZ R128, R164.reuse, R128 ;  /* 0x00000080a4807220 */ /* 0x040fe40000410000 */
[C---:B------:R-:W-:Y:S04]  /*156a0*/  HMMA.16816.F32.BF16 R104, R172.reuse, R184, R104 ;  /* 0x000000b8ac68723c */ /* 0x040fe80000041868 */
[----:B------:R-:W-:Y:S02]  /*156b0*/  FMUL.FTZ R129, R164, R129 ;  /* 0x00000081a4817220 */ /* 0x000fe40000410000 */
[C---:B------:R-:W-:Y:S01]  /*156c0*/  FMUL.FTZ R130, R3.reuse, R130 ;  /* 0x0000008203827220 */ /* 0x040fe20000410000 */
[----:B------:R4:W-:Y:S01]  /*156d0*/  MUFU.EX2 R251, R22 ;  /* 0x0000001600fb7308 */ /* 0x0009e20000000800 */
[-C--:B------:R-:W-:Y:S04]  /*156e0*/  HMMA.16816.F32.BF16 R108, R172, R186.reuse, R108 ;  /* 0x000000baac6c723c */ /* 0x080fe8000004186c */
[----:B--2---:R-:W-:Y:S02]  /*156f0*/  FMUL.FTZ R20, R0, R188 ;  /* 0x000000bc00147220 */ /* 0x004fe40000410000 */
[C---:B------:R-:W-:Y:S02]  /*15700*/  FMUL.FTZ R131, R3.reuse, R131 ;  /* 0x0000008303837220 */ /* 0x040fe40000410000 */
[C---:B------:R-:W-:Y:S01]  /*15710*/  HMMA.16816.F32.BF16 R112, R176.reuse, R186, R112 ;  /* 0x000000bab070723c */ /* 0x040fe20000041870 */
[----:B------:R-:W2:Y:S01]  /*15720*/  LDSM.16.MT88.4 R184, [R234+0xe000] ;  /* 0x00e00000eab8783b */ /* 0x000ea20000004200 */
[----:B------:R5:W-:Y:S02]  /*15730*/  MUFU.EX2 R250, R23 ;  /* 0x0000001700fa7308 */ /* 0x000be40000000800 */
[----:B------:R-:W-:Y:S02]  /*15740*/  FMUL.FTZ R132, R164, R132 ;  /* 0x00000084a4847220 */ /* 0x000fe40000410000 */
[----:B---3--:R-:W-:Y:S02]  /*15750*/  FMUL.FTZ R21, R0, R189 ;  /* 0x000000bd00157220 */ /* 0x008fe40000410000 */
[----:B------:R-:W-:Y:S01]  /*15760*/  FMUL.FTZ R133, R164, R133 ;  /* 0x00000085a4857220 */ /* 0x000fe20000410000 */
[-C--:B-1----:R-:W-:Y:S03]  /*15770*/  HMMA.16816.F32.BF16 R116, R176, R180.reuse, R116 ;  /* 0x000000b4b074723c */ /* 0x082fe60000041874 */
[C---:B------:R-:W-:Y:S02]  /*15780*/  FMUL.FTZ R134, R3.reuse, R134 ;  /* 0x0000008603867220 */ /* 0x040fe40000410000 */
[----:B------:R-:W-:Y:S02]  /*15790*/  FMUL.FTZ R135, R3, R135 ;  /* 0x0000008703877220 */ /* 0x000fe40000410000 */
[C---:B----4-:R-:W-:Y:S01]  /*157a0*/  FMUL.FTZ R22, R2.reuse, R190 ;  /* 0x000000be02167220 */ /* 0x050fe20000410000 */
[C---:B------:R-:W-:Y:S04]  /*157b0*/  HMMA.16816.F32.BF16 R120, R172.reuse, R180, R120 ;  /* 0x000000b4ac78723c */ /* 0x040fe80000041878 */
[C---:B------:R-:W-:Y:S02]  /*157c0*/  FMUL.FTZ R138, R2.reuse, R138 ;  /* 0x0000008a028a7220 */ /* 0x040fe40000410000 */
[C---:B------:R-:W-:Y:S02]  /*157d0*/  FMUL.FTZ R139, R2.reuse, R139 ;  /* 0x0000008b028b7220 */ /* 0x040fe40000410000 */
[-C--:B------:R-:W-:Y:S04]  /*157e0*/  HMMA.16816.F32.BF16 R124, R172, R182.reuse, R124 ;  /* 0x000000b6ac7c723c */ /* 0x080fe8000004187c */
[----:B-----5:R-:W-:Y:S02]  /*157f0*/  FMUL.FTZ R23, R2, R191 ;  /* 0x000000bf02177220 */ /* 0x020fe40000410000 */
[----:B------:R-:W-:Y:S01]  /*15800*/  LDSM.16.MT88.4 R188, [R236+0xc800] ;  /* 0x00c80000ecbc783b */ /* 0x000fe20000004200 */
[----:B------:R-:W-:Y:S01]  /*15810*/  FMUL.FTZ R136, R0, R136 ;  /* 0x0000008800887220 */ /* 0x000fe20000410000 */
[C---:B------:R-:W-:Y:S04]  /*15820*/  HMMA.16816.F32.BF16 R128, R176.reuse, R182, R128 ;  /* 0x000000b6b080723c */ /* 0x040fe80000041880 */
[--C-:B------:R-:W-:Y:S02]  /*15830*/  FFMA.FTZ R32, R32, c[0x0][0x23c], -R169.reuse ;  /* 0x00008f0020207a23 */ /* 0x100fe400000108a9 */
[----:B------:R-:W1:Y:S01]  /*15840*/  LDSM.16.MT88.4 R180, [R236+0xe000] ;  /* 0x00e00000ecb4783b */ /* 0x000e620000004200 */
[----:B------:R-:W-:Y:S01]  /*15850*/  FFMA.FTZ R33, R33, c[0x0][0x23c], -R169 ;  /* 0x00008f0021217a23 */ /* 0x000fe200000108a9 */
[-C--:B--2---:R-:W-:Y:S01]  /*15860*/  HMMA.16816.F32.BF16 R132, R176, R184.reuse, R132 ;  /* 0x000000b8b084723c */ /* 0x084fe20000041884 */
[----:B------:R2:W-:Y:S03]  /*15870*/  MUFU.EX2 R204, R32 ;  /* 0x0000002000cc7308 */ /* 0x0005e60000000800 */
[--C-:B------:R-:W-:Y:S02]  /*15880*/  FFMA.FTZ R34, R34, c[0x0][0x23c], -R170.reuse ;  /* 0x00008f0022227a23 */ /* 0x100fe400000108aa */
[----:B------:R-:W-:Y:S02]  /*15890*/  FFMA.FTZ R35, R35, c[0x0][0x23c], -R170 ;  /* 0x00008f0023237a23 */ /* 0x000fe400000108aa */
[----:B------:R-:W-:Y:S03]  /*158a0*/  FMUL.FTZ R137, R0, R137 ;  /* 0x0000008900897220 */ /* 0x000fe60000410000 */
[----:B------:R3:W4:Y:S01]  /*158b0*/  MUFU.EX2 R252, R33 ;  /* 0x0000002100fc7308 */ /* 0x0007220000000800 */
[C---:B------:R-:W-:Y:S02]  /*158c0*/  FMUL.FTZ R140, R164.reuse, R140 ;  /* 0x0000008ca48c7220 */ /* 0x040fe40000410000 */
[C---:B------:R-:W-:Y:S01]  /*158d0*/  FMUL.FTZ R141, R164.reuse, R141 ;  /* 0x0000008da48d7220 */ /* 0x040fe20000410000 */
[C---:B------:R-:W-:Y:S04]  /*158e0*/  HMMA.16816.F32.BF16 R136, R172.reuse, R184, R136 ;  /* 0x000000b8ac88723c */ /* 0x040fe80000041888 */
[C---:B------:R-:W-:Y:S02]  /*158f0*/  FMUL.FTZ R142, R3.reuse, R142 ;  /* 0x0000008e038e7220 */ /* 0x040fe40000410000 */
[----:B------:R5:W-:Y:S01]  /*15900*/  MUFU.EX2 R249, R34 ;  /* 0x0000002200f97308 */ /* 0x000be20000000800 */
[C---:B------:R-:W-:Y:S01]  /*15910*/  FMUL.FTZ R143, R3.reuse, R143 ;  /* 0x0000008f038f7220 */ /* 0x040fe20000410000 */
[-C--:B------:R-:W-:Y:S04]  /*15920*/  HMMA.16816.F32.BF16 R20, R172, R186.reuse, R20 ;  /* 0x000000baac14723c */ /* 0x080fe80000041814 */
[----:B--2---:R-:W-:Y:S01]  /*15930*/  FMUL.FTZ R32, R164, R192 ;  /* 0x000000c0a4207220 */ /* 0x004fe20000410000 */
[----:B------:R-:W-:Y:S01]  /*15940*/  MOV R192, R221 ;  /* 0x000000dd00c07202 */ /* 0x000fe20000000f00 */
[--C-:B------:R-:W-:Y:S02]  /*15950*/  FFMA.FTZ R30, R30, c[0x0][0x23c], -R171.reuse ;  /* 0x00008f001e1e7a23 */ /* 0x100fe400000108ab */
[C---:B------:R-:W-:Y:S01]  /*15960*/  HMMA.16816.F32.BF16 R140, R176.reuse, R186, R140 ;  /* 0x000000bab08c723c */ /* 0x040fe2000004188c */
[----:B------:R2:W1:Y:S01]  /*15970*/  MUFU.EX2 R248, R35 ;  /* 0x0000002300f87308 */ /* 0x0004620000000800 */
[----:B------:R-:W4:Y:S02]  /*15980*/  LDSM.16.MT88.4 R184, [R235+0xe000] ;  /* 0x00e00000ebb8783b */ /* 0x000f240000004200 */
[----:B---3--:R-:W-:Y:S01]  /*15990*/  FMUL.FTZ R33, R164, R193 ;  /* 0x000000c1a4217220 */ /* 0x008fe20000410000 */
[----:B------:R-:W-:Y:S01]  /*159a0*/  MOV R193, R224 ;  /* 0x000000e000c17202 */ /* 0x000fe20000000f00 */
[C---:B------:R-:W-:Y:S02]  /*159b0*/  FMUL.FTZ R146, R2.reuse, R146 ;  /* 0x0000009202927220 */ /* 0x040fe40000410000 */
[----:B------:R-:W-:Y:S03]  /*159c0*/  FMUL.FTZ R147, R2, R147 ;  /* 0x0000009302937220 */ /* 0x000fe60000410000 */
[----:B------:R3:W-:Y:S01]  /*159d0*/  MUFU.EX2 R245, R30 ;  /* 0x0000001e00f57308 */ /* 0x0007e20000000800 */
[C---:B------:R-:W-:Y:S02]  /*159e0*/  FMUL.FTZ R144, R0.reuse, R144 ;  /* 0x0000009000907220 */ /* 0x040fe40000410000 */
[----:B-----5:R-:W-:Y:S01]  /*159f0*/  FMUL.FTZ R34, R3, R194 ;  /* 0x000000c203227220 */ /* 0x020fe20000410000 */
[----:B------:R-:W-:Y:S01]  /*15a00*/  MOV R194, R223 ;  /* 0x000000df00c27202 */ /* 0x000fe20000000f00 */
[----:B------:R-:W-:Y:S02]  /*15a10*/  FMUL.FTZ R145, R0, R145 ;  /* 0x0000009100917220 */ /* 0x000fe40000410000 */
[--C-:B------:R-:W-:Y:S02]  /*15a20*/  FFMA.FTZ R26, R26, c[0x0][0x23c], -R171.reuse ;  /* 0x00008f001a1a7a23 */ /* 0x100fe400000108ab */
[--C-:B------:R-:W-:Y:S01]  /*15a30*/  FFMA.FTZ R27, R27, c[0x0][0x23c], -R171.reuse ;  /* 0x00008f001b1b7a23 */ /* 0x100fe200000108ab */
[----:B------:R-:W-:Y:S01]  /*15a40*/  MUFU.EX2 R224, R37 ;  /* 0x0000002500e07308 */ /* 0x000fe20000000800 */
[--C-:B------:R-:W-:Y:S02]  /*15a50*/  FFMA.FTZ R24, R24, c[0x0][0x23c], -R212.reuse ;  /* 0x00008f0018187a23 */ /* 0x100fe400000108d4 */
[C---:B------:R-:W-:Y:S02]  /*15a60*/  FMUL.FTZ R150, R2.reuse, R150 ;  /* 0x0000009602967220 */ /* 0x040fe40000410000 */
[C---:B--2---:R-:W-:Y:S01]  /*15a70*/  FMUL.FTZ R35, R3.reuse, R195 ;  /* 0x000000c303237220 */ /* 0x044fe20000410000 */
[----:B------:R-:W-:Y:S01]  /*15a80*/  MOV R195, R222 ;  /* 0x000000de00c37202 */ /* 0x000fe20000000f00 */
[----:B------:R-:W-:Y:S02]  /*15a90*/  FMUL.FTZ R151, R2, R151 ;  /* 0x0000009702977220 */ /* 0x000fe40000410000 */
[C---:B------:R-:W-:Y:S01]  /*15aa0*/  FMUL.FTZ R148, R0.reuse, R148 ;  /* 0x0000009400947220 */ /* 0x040fe20000410000 */
[----:B------:R2:W-:Y:S01]  /*15ab0*/  MUFU.EX2 R221, R38 ;  /* 0x0000002600dd7308 */ /* 0x0005e20000000800 */
[----:B------:R-:W-:Y:S01]  /*15ac0*/  FMUL.FTZ R149, R0, R149 ;  /* 0x0000009500957220 */ /* 0x000fe20000410000 */
[-C--:B-1----:R-:W-:Y:S03]  /*15ad0*/  HMMA.16816.F32.BF16 R32, R176, R180.reuse, R32 ;  /* 0x000000b4b020723c */ /* 0x082fe60000041820 */
[C---:B------:R-:W-:Y:S02]  /*15ae0*/  FMUL.FTZ R152, R164.reuse, R152 ;  /* 0x00000098a4987220 */ /* 0x040fe40000410000 */
[----:B------:R-:W-:Y:S02]  /*15af0*/  FMUL.FTZ R153, R164, R153 ;  /* 0x00000099a4997220 */ /* 0x000fe40000410000 */
[C---:B------:R-:W-:Y:S01]  /*15b00*/  FMUL.FTZ R154, R3.reuse, R154 ;  /* 0x0000009a039a7220 */ /* 0x040fe20000410000 */
[C---:B------:R-:W-:Y:S01]  /*15b10*/  HMMA.16816.F32.BF16 R144, R172.reuse, R180, R144 ;  /* 0x000000b4ac90723c */ /* 0x040fe20000041890 */
[----:B------:R1:W-:Y:S03]  /*15b20*/  MUFU.EX2 R247, R26 ;  /* 0x0000001a00f77308 */ /* 0x0003e60000000800 */
[----:B------:R-:W-:Y:S02]  /*15b30*/  FMUL.FTZ R155, R3, R155 ;  /* 0x0000009b039b7220 */ /* 0x000fe40000410000 */
[--C-:B------:R-:W-:Y:S02]  /*15b40*/  FFMA.FTZ R31, R31, c[0x0][0x23c], -R171.reuse ;  /* 0x00008f001f1f7a23 */ /* 0x100fe400000108ab */
[-C--:B------:R-:W-:Y:S03]  /*15b50*/  HMMA.16816.F32.BF16 R148, R172, R182.reuse, R148 ;  /* 0x000000b6ac94723c */ /* 0x080fe60000041894 */
[----:B------:R5:W4:Y:S01]  /*15b60*/  MUFU.EX2 R246, R27 ;  /* 0x0000001b00f67308 */ /* 0x000b220000000800 */
[--C-:B---3--:R-:W-:Y:S02]  /*15b70*/  FFMA.FTZ R30, R25, c[0x0][0x23c], -R212.reuse ;  /* 0x00008f00191e7a23 */ /* 0x108fe400000108d4 */
[--C-:B------:R-:W-:Y:S01]  /*15b80*/  FFMA.FTZ R28, R28, c[0x0][0x23c], -R212.reuse ;  /* 0x00008f001c1c7a23 */ /* 0x100fe200000108d4 */
[----:B--2---:R-:W-:Y:S01]  /*15b90*/  LDSM.16.MT88.4 R36, [R236+0xe800] ;  /* 0x00e80000ec24783b */ /* 0x004fe20000004200 */
[C---:B------:R-:W-:Y:S04]  /*15ba0*/  HMMA.16816.F32.BF16 R152, R176.reuse, R182, R152 ;  /* 0x000000b6b098723c */ /* 0x040fe80000041898 */
[--C-:B------:R-:W-:Y:S01]  /*15bb0*/  FFMA.FTZ R29, R29, c[0x0][0x23c], -R212.reuse ;  /* 0x00008f001d1d7a23 */ /* 0x100fe200000108d4 */
[----:B------:R2:W-:Y:S01]  /*15bc0*/  MUFU.EX2 R230, R24 ;  /* 0x0000001800e67308 */ /* 0x0005e20000000800 */
[C---:B------:R-:W-:Y:S01]  /*15bd0*/  FMUL.FTZ R156, R164.reuse, R156 ;  /* 0x0000009ca49c7220 */ /* 0x040fe20000410000 */
[----:B------:R-:W3:Y:S01]  /*15be0*/  LDSM.16.MT88.4 R180, [R233+0xc800] ;  /* 0x00c80000e9b4783b */ /* 0x000ee20000004200 */
[----:B------:R-:W-:Y:S04]  /*15bf0*/  FMUL.FTZ R157, R164, R157 ;  /* 0x0000009da49d7220 */ /* 0x000fe80000410000 */
[C---:B------:R-:W-:Y:S02]  /*15c00*/  FMUL.FTZ R158, R3.reuse, R158 ;  /* 0x0000009e039e7220 */ /* 0x040fe40000410000 */
[C---:B------:R-:W-:Y:S01]  /*15c10*/  FMUL.FTZ R159, R3.reuse, R159 ;  /* 0x0000009f039f7220 */ /* 0x040fe20000410000 */
[----:B------:R3:W3:Y:S01]  /*15c20*/  MUFU.EX2 R229, R30 ;  /* 0x0000001e00e57308 */ /* 0x0006e20000000800 */
[----:B-1----:R-:W-:Y:S02]  /*15c30*/  FMUL.FTZ R26, R2, R198 ;  /* 0x000000c6021a7220 */ /* 0x002fe40000410000 */
[----:B------:R-:W-:Y:S01]  /*15c40*/  FMUL.FTZ R25, R0, R197 ;  /* 0x000000c500197220 */ /* 0x000fe20000410000 */
[----:B------:R-:W-:Y:S01]  /*15c50*/  MOV R197, R216 ;  /* 0x000000d800c57202 */ /* 0x000fe20000000f00 */
[C---:B-----5:R-:W-:Y:S01]  /*15c60*/  FMUL.FTZ R27, R2.reuse, R199 ;  /* 0x000000c7021b7220 */ /* 0x060fe20000410000 */
[-C--:B----4-:R-:W-:Y:S03]  /*15c70*/  HMMA.16816.F32.BF16 R156, R176, R184.reuse, R156 ;  /* 0x000000b8b09c723c */ /* 0x090fe6000004189c */
[C---:B------:R-:W-:Y:S01]  /*15c80*/  FMUL.FTZ R162, R2.reuse, R162 ;  /* 0x000000a202a27220 */ /* 0x040fe20000410000 */
[----:B------:R1:W4:Y:S01]  /*15c90*/  MUFU.EX2 R231, R31 ;  /* 0x0000001f00e77308 */ /* 0x0003220000000800 */
[----:B------:R-:W-:Y:S02]  /*15ca0*/  FMUL.FTZ R163, R2, R163 ;  /* 0x000000a302a37220 */ /* 0x000fe40000410000 */
[C---:B------:R-:W-:Y:S02]  /*15cb0*/  FMUL.FTZ R160, R0.reuse, R160 ;  /* 0x000000a000a07220 */ /* 0x040fe40000410000 */
[C---:B--2---:R-:W-:Y:S03]  /*15cc0*/  FMUL.FTZ R24, R0.reuse, R196 ;  /* 0x000000c400187220 */ /* 0x044fe60000410000 */
[----:B------:R-:W-:Y:S01]  /*15cd0*/  FMUL.FTZ R161, R0, R161 ;  /* 0x000000a100a17220 */ /* 0x000fe20000410000 */
[----:B------:R-:W-:Y:S01]  /*15ce0*/  MOV R196, R218 ;  /* 0x000000da00c47202 */ /* 0x000fe20000000f00 */
[----:B------:R2:W-:Y:S01]  /*15cf0*/  MUFU.EX2 R228, R28 ;  /* 0x0000001c00e47308 */ /* 0x0005e20000000800 */
[--C-:B------:R-:W-:Y:S01]  /*15d00*/  FFMA.FTZ R42, R42, c[0x0][0x23c], -R171.reuse ;  /* 0x00008f002a2a7a23 */ /* 0x100fe200000108ab */
[C---:B------:R-:W-:Y:S04]  /*15d10*/  HMMA.16816.F32.BF16 R24, R172.reuse, R184, R24 ;  /* 0x000000b8ac18723c */ /* 0x040fe80000041818 */
[----:B---3--:R-:W-:Y:S01]  /*15d20*/  FMUL.FTZ R30, R3, R202 ;  /* 0x000000ca031e7220 */ /* 0x008fe20000410000 */
[----:B------:R-:W-:Y:S01]  /*15d30*/  MOV R202, R220 ;  /* 0x000000dc00ca7202 */ /* 0x000fe20000000f00 */
[--C-:B------:R-:W-:Y:S02]  /*15d40*/  FFMA.FTZ R43, R43, c[0x0][0x23c], -R171.reuse ;  /* 0x00008f002b2b7a23 */ /* 0x100fe400000108ab */
[-C--:B------:R-:W-:Y:S01]  /*15d50*/  HMMA.16816.F32.BF16 R160, R172, R186.reuse, R160 ;  /* 0x000000baaca0723c */ /* 0x080fe200000418a0 */
[----:B------:R3:W5:Y:S03]  /*15d60*/  MUFU.EX2 R227, R29 ;  /* 0x0000001d00e37308 */ /* 0x0007660000000800 */
[----:B-1----:R-:W-:Y:S01]  /*15d70*/  FMUL.FTZ R31, R3, R203 ;  /* 0x000000cb031f7220 */ /* 0x002fe20000410000 */
[----:B------:R-:W-:Y:S01]  /*15d80*/  MOV R203, R214 ;  /* 0x000000d600cb7202 */ /* 0x000fe20000000f00 */
[--C-:B------:R-:W-:Y:S01]  /*15d90*/  FFMA.FTZ R40, R40, c[0x0][0x23c], -R212.reuse ;  /* 0x00008f0028287a23 */ /* 0x100fe200000108d4 */
[----:B------:R-:W-:Y:S01]  /*15da0*/  F2FP.BF16.PACK_AB R174, R252, R204 ;  /* 0x000000ccfcae723e */ /* 0x000fe200000010ff */
[--C-:B------:R-:W-:Y:S01]  /*15db0*/  FFMA.FTZ R41, R41, c[0x0][0x23c], -R212.reuse ;  /* 0x00008f0029297a23 */ /* 0x100fe200000108d4 */
[----:B------:R-:W-:Y:S02]  /*15dc0*/  F2FP.BF16.PACK_AB R173, R250, R251 ;  /* 0x000000fbfaad723e */ /* 0x000fe400000010ff */
[----:B------:R-:W-:Y:S01]  /*15dd0*/  MUFU.EX2 R223, R49 ;  /* 0x0000003100df7308 */ /* 0x000fe20000000800 */
[----:B------:R-:W-:Y:S01]  /*15de0*/  F2FP.BF16.PACK_AB R175, R248, R249 ;  /* 0x000000f9f8af723e */ /* 0x000fe200000010ff */
[----:B------:R-:W-:Y:S02]  /*15df0*/  FFMA.FTZ R212, R61, c[0x0][0x23c], -R212 ;  /* 0x00008f003dd47a23 */ /* 0x000fe400000108d4 */
[----:B--2---:R-:W-:Y:S01]  /*15e00*/  FMUL.FTZ R28, R164, R200 ;  /* 0x000000c8a41c7220 */ /* 0x004fe20000410000 */
[----:B------:R-:W-:Y:S01]  /*15e10*/  MOV R200, R209 ;  /* 0x000000d100c87202 */ /* 0x000fe20000000f00 */
[--C-:B------:R-:W-:Y:S01]  /*15e20*/  FFMA.FTZ R66, R66, c[0x0][0x23c], -R170.reuse ;  /* 0x00008f0042427a23 */ /* 0x100fe200000108aa */
[----:B------:R-:W-:Y:S01]  /*15e30*/  MOV R209, R207 ;  /* 0x000000cf00d17202 */ /* 0x000fe20000000f00 */
[----:B------:R-:W-:Y:S01]  /*15e40*/  FFMA.FTZ R170, R67, c[0x0][0x23c], -R170 ;  /* 0x00008f0043aa7a23 */ /* 0x000fe200000108aa */
[----:B------:R-:W-:Y:S01]  /*15e50*/  F2FP.BF16.PACK_AB R172, R213, R200 ;  /* 0x000000c8d5ac723e */ /* 0x000fe200000010ff */
[----:B------:R-:W-:Y:S01]  /*15e60*/  MUFU.EX2 R220, R50 ;  /* 0x0000003200dc7308 */ /* 0x000fe20000000800 */
[----:B------:R-:W-:Y:S01]  /*15e70*/  MOV R207, R217 ;  /* 0x000000d900cf7202 */ /* 0x000fe20000000f00 */
[--C-:B------:R-:W-:Y:S02]  /*15e80*/  FFMA.FTZ R58, R58, c[0x0][0x23c], -R171.reuse ;  /* 0x00008f003a3a7a23 */ /* 0x100fe400000108ab */
[----:B---3--:R-:W-:Y:S01]  /*15e90*/  FMUL.FTZ R29, R164, R201 ;  /* 0x000000c9a41d7220 */ /* 0x008fe20000410000 */
[----:B------:R-:W-:Y:S01]  /*15ea0*/  MOV R201, R215 ;  /* 0x000000d700c97202 */ /* 0x000fe20000000f00 */
[----:B------:R-:W-:Y:S02]  /*15eb0*/  FFMA.FTZ R171, R63, c[0x0][0x23c], -R171 ;  /* 0x00008f003fab7a23 */ /* 0x000fe400000108ab */
[--C-:B------:R-:W-:Y:S02]  /*15ec0*/  FFMA.FTZ R64, R64, c[0x0][0x23c], -R169.reuse ;  /* 0x00008f0040407a23 */ /* 0x100fe400000108a9 */
[----:B------:R1:W-:Y:S01]  /*15ed0*/  MUFU.EX2 R222, R51 ;  /* 0x0000003300de7308 */ /* 0x0003e20000000800 */
[----:B------:R-:W-:Y:S01]  /*15ee0*/  HMMA.16816.F32.BF16 R28, R176, R186, R28 ;  /* 0x000000bab01c723c */ /* 0x000fe2000004181c */
[----:B------:R-:W2:Y:S03]  /*15ef0*/  LDSM.16.MT88.4 R184, [R234+0xc800] ;  /* 0x00c80000eab8783b */ /* 0x000ea60000004200 */
[----:B------:R-:W-:Y:S03]  /*15f00*/  FFMA.FTZ R169, R65, c[0x0][0x23c], -R169 ;  /* 0x00008f0041a97a23 */ /* 0x000fe600000108a9 */
[----:B------:R-:W-:Y:S01]  /*15f10*/  F2FP.BF16.PACK_AB R177, R246, R247 ;  /* 0x000000f7f6b1723e */ /* 0x000fe200000010ff */
[-C--:B------:R-:W-:Y:S01]  /*15f20*/  HMMA.16816.F32.BF16 R4, R172, R180.reuse, R4 ;  /* 0x000000b4ac04723c */ /* 0x080fe20000041804 */
[----:B------:R-:W-:Y:S04]  /*15f30*/  MUFU.EX2 R217, R46 ;  /* 0x0000002e00d97308 */ /* 0x000fe80000000800 */
[----:B------:R-:W-:Y:S02]  /*15f40*/  F2FP.BF16.PACK_AB R176, R229, R230 ;  /* 0x000000e6e5b0723e */ /* 0x000fe400000010ff */
[----:B----4-:R-:W-:Y:S02]  /*15f50*/  F2FP.BF16.PACK_AB R179, R231, R245 ;  /* 0x000000f5e7b3723e */ /* 0x010fe400000010ff */
[----:B-----5:R-:W-:Y:S02]  /*15f60*/  F2FP.BF16.PACK_AB R178, R227, R228 ;  /* 0x000000e4e3b2723e */ /* 0x020fe400000010ff */
[----:B------:R-:W3:Y:S01]  /*15f70*/  MUFU.EX2 R216, R47 ;  /* 0x0000002f00d87308 */ /* 0x000ee20000000800 */
[----:B-1----:R-:W-:Y:S04]  /*15f80*/  LDSM.16.MT88.4 R48, [R235+0xe800] ;  /* 0x00e80000eb30783b */ /* 0x002fe80000004200 */
[C---:B------:R-:W-:Y:S05]  /*15f90*/  HMMA.16816.F32.BF16 R8, R176.reuse, R180, R8 ;  /* 0x000000b4b008723c */ /* 0x040fea0000041808 */
[----:B------:R-:W-:Y:S03]  /*15fa0*/  MUFU.EX2 R214, R44 ;  /* 0x0000002c00d67308 */ /* 0x000fe60000000800 */
[-C--:B------:R-:W-:Y:S07]  /*15fb0*/  HMMA.16816.F32.BF16 R12, R176, R182.reuse, R12 ;  /* 0x000000b6b00c723c */ /* 0x080fee000004180c */
[----:B------:R-:W-:Y:S01]  /*15fc0*/  MUFU.EX2 R67, R62 ;  /* 0x0000003e00437308 */ /* 0x000fe20000000800 */
[C---:B------:R-:W-:Y:S01]  /*15fd0*/  HMMA.16816.F32.BF16 R16, R172.reuse, R182, R16 ;  /* 0x000000b6ac10723c */ /* 0x040fe20000041810 */
[----:B------:R-:W1:Y:S07]  /*15fe0*/  LDSM.16.MT88.4 R180, [R235+0xc800] ;  /* 0x00c80000ebb4783b */ /* 0x000e6e0000004200 */
[-C--:B--2---:R-:W-:Y:S01]  /*15ff0*/  HMMA.16816.F32.BF16 R68, R172, R184.reuse, R68 ;  /* 0x000000b8ac44723c */ /* 0x084fe20000041844 */
[----:B------:R-:W-:Y:S07]  /*16000*/  MUFU.EX2 R65, R56 ;  /* 0x0000003800417308 */ /* 0x000fee0000000800 */
[C---:B------:R-:W-:Y:S03]  /*16010*/  HMMA.16816.F32.BF16 R72, R176.reuse, R184, R72 ;  /* 0x000000b8b048723c */ /* 0x040fe60000041848 */
[----:B------:R-:W-:Y:S05]  /*16020*/  MUFU.EX2 R218, R42 ;  /* 0x0000002a00da7308 */ /* 0x000fea0000000800 */
[-C--:B------:R-:W-:Y:S05]  /*16030*/  HMMA.16816.F32.BF16 R76, R176, R186.reuse, R76 ;  /* 0x000000bab04c723c */ /* 0x080fea000004184c */
[----:B------:R3:W2:Y:S03]  /*16040*/  MUFU.EX2 R199, R43 ;  /* 0x0000002b00c77308 */ /* 0x0006a60000000800 */
[C---:B------:R-:W-:Y:S01]  /*16050*/  HMMA.16816.F32.BF16 R80, R172.reuse, R186, R80 ;  /* 0x000000baac50723c */ /* 0x040fe20000041850 */
[----:B------:R-:W4:Y:S06]  /*16060*/  LDSM.16.MT88.4 R184, [R233+0xe800] ;  /* 0x00e80000e9b8783b */ /* 0x000f2c0000004200 */
[----:B------:R-:W-:Y:S01]  /*16070*/  MUFU.EX2 R198, R40 ;  /* 0x0000002800c67308 */ /* 0x000fe20000000800 */
[-C--:B------:R-:W-:Y:S08]  /*16080*/  HMMA.16816.F32.BF16 R84, R172, R188.reuse, R84 ;  /* 0x000000bcac54723c */ /* 0x080ff00000041854 */
[C---:B------:R-:W-:Y:S01]  /*16090*/  HMMA.16816.F32.BF16 R88, R176.reuse, R188, R88 ;  /* 0x000000bcb058723c */ /* 0x040fe20000041858 */
[----:B------:R2:W5:Y:S03]  /*160a0*/  MUFU.EX2 R215, R41 ;  /* 0x0000002900d77308 */ /* 0x0005660000000800 */
[----:B---3--:R-:W-:Y:S04]  /*160b0*/  F2FP.BF16.PACK_AB R43, R216, R217 ;  /* 0x000000d9d82b723e */ /* 0x008fe800000010ff */
[-C--:B------:R-:W-:Y:S03]  /*160c0*/  HMMA.16816.F32.BF16 R92, R176, R190.reuse, R92 ;  /* 0x000000beb05c723c */ /* 0x080fe6000004185c */
[----:B------:R-:W-:Y:S05]  /*160d0*/  MUFU.EX2 R171, R171 ;  /* 0x000000ab00ab7308 */ /* 0x000fea0000000800 */
[C---:B------:R-:W-:Y:S01]  /*160e0*/  HMMA.16816.F32.BF16 R96, R172.reuse, R190, R96 ;  /* 0x000000beac60723c */ /* 0x040fe20000041860 */
[----:B------:R-:W3:Y:S04]  /*160f0*/  LDSM.16.MT88.4 R188, [R234+0xe800] ;  /* 0x00e80000eabc783b */ /* 0x000ee80000004200 */
[----:B------:R-:W-:Y:S03]  /*16100*/  MUFU.EX2 R212, R212 ;  /* 0x000000d400d47308 */ /* 0x000fe60000000800 */
[-C--:B-1----:R-:W-:Y:S04]  /*16110*/  HMMA.16816.F32.BF16 R100, R172, R180.reuse, R100 ;  /* 0x000000b4ac64723c */ /* 0x082fe80000041864 */
[----:B--2---:R-:W-:Y:S02]  /*16120*/  F2FP.BF16.PACK_AB R41, R199, R218 ;  /* 0x000000dac729723e */ /* 0x004fe400000010ff */
[----:B-----5:R-:W-:Y:S02]  /*16130*/  F2FP.BF16.PACK_AB R40, R215, R198 ;  /* 0x000000c6d728723e */ /* 0x020fe400000010ff */
[C---:B------:R-:W-:Y:S08]  /*16140*/  HMMA.16816.F32.BF16 R104, R176.reuse, R180, R104 ;  /* 0x000000b4b068723c */ /* 0x040ff00000041868 */
[-C--:B------:R-:W-:Y:S08]  /*16150*/  HMMA.16816.F32.BF16 R108, R176, R182.reuse, R108 ;  /* 0x000000b6b06c723c */ /* 0x080ff0000004186c */
[C---:B------:R-:W-:Y:S01]  /*16160*/  HMMA.16816.F32.BF16 R112, R172.reuse, R182, R112 ;  /* 0x000000b6ac70723c */ /* 0x040fe20000041870 */
[----:B------:R-:W1:Y:S07]  /*16170*/  LDSM.16.MT88.4 R180, [R233+0xd000] ;  /* 0x00d00000e9b4783b */ /* 0x000e6e0000004200 */
[-C--:B----4-:R-:W-:Y:S08]  /*16180*/  HMMA.16816.F32.BF16 R116, R172, R184.reuse, R116 ;  /* 0x000000b8ac74723c */ /* 0x090ff00000041874 */
[C---:B------:R-:W-:Y:S07]  /*16190*/  HMMA.16816.F32.BF16 R120, R176.reuse, R184, R120 ;  /* 0x000000b8b078723c */ /* 0x040fee0000041878 */
[----:B------:R-:W-:Y:S01]  /*161a0*/  MOV R185, R213 ;  /* 0x000000d500b97202 */ /* 0x000fe20000000f00 */
[-C--:B------:R-:W-:Y:S01]  /*161b0*/  HMMA.16816.F32.BF16 R124, R176, R186.reuse, R124 ;  /* 0x000000bab07c723c */ /* 0x080fe2000004187c */
[----:B------:R2:W4:Y:S07]  /*161c0*/  MUFU.EX2 R213, R45 ;  /* 0x0000002d00d57308 */ /* 0x00052e0000000800 */
[C---:B------:R-:W-:Y:S08]  /*161d0*/  HMMA.16816.F32.BF16 R128, R172.reuse, R186, R128 ;  /* 0x000000baac80723c */ /* 0x040ff00000041880 */
[-C--:B---3--:R-:W-:Y:S08]  /*161e0*/  HMMA.16816.F32.BF16 R132, R172, R188.reuse, R132 ;  /* 0x000000bcac84723c */ /* 0x088ff00000041884 */
[C---:B------:R-:W-:Y:S01]  /*161f0*/  HMMA.16816.F32.BF16 R136, R176.reuse, R188, R136 ;  /* 0x000000bcb088723c */ /* 0x040fe20000041888 */
[----:B--2---:R-:W2:Y:S03]  /*16200*/  LDSM.16.MT88.4 R44, [R234+0xd000] ;  /* 0x00d00000ea2c783b */ /* 0x004ea60000004200 */
[----:B----4-:R-:W-:Y:S03]  /*16210*/  F2FP.BF16.PACK_AB R42, R213, R214 ;  /* 0x000000d6d52a723e */ /* 0x010fe600000010ff */
[----:B------:R-:W-:Y:S01]  /*16220*/  MOV R189, R210 ;  /* 0x000000d200bd7202 */ /* 0x000fe20000000f00 */
[-C--:B------:R-:W-:Y:S01]  /*16230*/  HMMA.16816.F32.BF16 R20, R176, R190.reuse, R20 ;  /* 0x000000beb014723c */ /* 0x080fe20000041814 */
[----:B------:R-:W-:Y:S03]  /*16240*/  MUFU.EX2 R210, R52 ;  /* 0x0000003400d27308 */ /* 0x000fe60000000800 */
[----:B------:R-:W-:Y:S04]  /*16250*/  MOV R188, R211 ;  /* 0x000000d300bc7202 */ /* 0x000fe80000000f00 */
[C---:B------:R-:W-:Y:S03]  /*16260*/  HMMA.16816.F32.BF16 R140, R172.reuse, R190, R140 ;  /* 0x000000beac8c723c */ /* 0x040fe6000004188c */
[----:B------:R-:W-:Y:S04]  /*16270*/  MUFU.EX2 R211, R53 ;  /* 0x0000003500d37308 */ /* 0x000fe80000000800 */
[----:B------:R-:W-:Y:S01]  /*16280*/  MOV R191, R208 ;  /* 0x000000d000bf7202 */ /* 0x000fe20000000f00 */
[-C--:B------:R-:W-:Y:S04]  /*16290*/  HMMA.16816.F32.BF16 R32, R172, R36.reuse, R32 ;  /* 0x00000024ac20723c */ /* 0x080fe80000041820 */
[----:B------:R-:W-:Y:S01]  /*162a0*/  MOV R190, R209 ;  /* 0x000000d100be7202 */ /* 0x000fe20000000f00 */
[----:B------:R-:W-:Y:S03]  /*162b0*/  MUFU.EX2 R208, R169 ;  /* 0x000000a900d07308 */ /* 0x000fe60000000800 */
[C---:B------:R-:W-:Y:S07]  /*162c0*/  HMMA.16816.F32.BF16 R144, R176.reuse, R36, R144 ;  /* 0x00000024b090723c */ /* 0x040fee0000041890 */
[----:B------:R-:W-:Y:S01]  /*162d0*/  MUFU.EX2 R169, R59 ;  /* 0x0000003b00a97308 */ /* 0x000fe20000000800 */
[-C--:B------:R-:W-:Y:S04]  /*162e0*/  HMMA.16816.F32.BF16 R148, R176, R38.reuse, R148 ;  /* 0x00000026b094723c */ /* 0x080fe80000041894 */
[----:B------:R-:W-:Y:S02]  /*162f0*/  F2FP.BF16.PACK_AB R36, R224, R226 ;  /* 0x000000e2e024723e */ /* 0x000fe400000010ff */
[----:B------:R-:W-:Y:S02]  /*16300*/  F2FP.BF16.PACK_AB R37, R219, R221 ;  /* 0x000000dddb25723e */ /* 0x000fe400000010ff */
[C---:B------:R-:W-:Y:S01]  /*16310*/  HMMA.16816.F32.BF16 R152, R172.reuse, R38, R152 ;  /* 0x00000026ac98723c */ /* 0x040fe20000041898 */
[----:B------:R-:W-:Y:S06]  /*16320*/  MUFU.EX2 R209, R64 ;  /* 0x0000004000d17308 */ /* 0x000fec0000000800 */
[----:B------:R-:W-:Y:S01]  /*16330*/  F2FP.BF16.PACK_AB R38, R223, R225 ;  /* 0x000000e1df26723e */ /* 0x000fe200000010ff */
[-C--:B------:R-:W-:Y:S03]  /*16340*/  HMMA.16816.F32.BF16 R156, R172, R48.reuse, R156 ;  /* 0x00000030ac9c723c */ /* 0x080fe6000004189c */
[----:B------:R3:W-:Y:S01]  /*16350*/  MUFU.EX2 R64, R60 ;  /* 0x0000003c00407308 */ /* 0x0007e20000000800 */
[----:B------:R-:W-:Y:S04]  /*16360*/  F2FP.BF16.PACK_AB R39, R222, R220 ;  /* 0x000000dcde27723e */ /* 0x000fe800000010ff */
[C---:B------:R-:W-:Y:S08]  /*16370*/  HMMA.16816.F32.BF16 R24, R176.reuse, R48, R24 ;  /* 0x00000030b018723c */ /* 0x040ff00000041818 */
[-C--:B------:R-:W-:Y:S01]  /*16380*/  HMMA.16816.F32.BF16 R160, R176, R50.reuse, R160 ;  /* 0x00000032b0a0723c */ /* 0x080fe200000418a0 */
[----:B------:R-:W4:Y:S04]  /*16390*/  LDL.LU R177, [R1+0x18] ;  /* 0x0000180001b17983 */ /* 0x000f280000300800 */
[----:B------:R-:W5:Y:S02]  /*163a0*/  LDL.LU R176, [R1+0x1c] ;  /* 0x00001c0001b07983 */ /* 0x000f640000300800 */
[----:B------:R-:W-:Y:S01]  /*163b0*/  MOV R179, R185 ;  /* 0x000000b900b37202 */ /* 0x000fe20000000f00 */
[----:B------:R-:W-:Y:S01]  /*163c0*/  HMMA.16816.F32.BF16 R28, R172, R50, R28 ;  /* 0x00000032ac1c723c */ /* 0x000fe2000004181c */
[----:B------:R-:W2:Y:S03]  /*163d0*/  LDSM.16.MT88.4 R48, [R236+0xd000] ;  /* 0x00d00000ec30783b */ /* 0x000ea60000004200 */
[----:B------:R-:W-:Y:S02]  /*163e0*/  MOV R185, R205 ;  /* 0x000000cd00b97202 */ /* 0x000fe40000000f00 */
[----:B------:R-:W-:Y:S01]  /*163f0*/  MOV R178, R203 ;  /* 0x000000cb00b27202 */ /* 0x000fe20000000f00 */
[----:B------:R-:W-:Y:S01]  /*16400*/  MUFU.EX2 R205, R66 ;  /* 0x0000004200cd7308 */ /* 0x000fe20000000800 */
[-C--:B-1----:R-:W-:Y:S01]  /*16410*/  HMMA.16816.F32.BF16 R4, R36, R180.reuse, R4 ;  /* 0x000000b42404723c */ /* 0x082fe20000041804 */
[----:B------:R-:W1:Y:S04]  /*16420*/  LDSM.16.MT88.4 R172, [R235+0xd000] ;  /* 0x00d00000ebac783b */ /* 0x000e680000004200 */
[----:B------:R-:W-:Y:S02]  /*16430*/  MOV R203, R195 ;  /* 0x000000c300cb7202 */ /* 0x000fe40000000f00 */
[----:B------:R-:W-:Y:S01]  /*16440*/  MOV R195, R193 ;  /* 0x000000c100c37202 */ /* 0x000fe20000000f00 */
[C---:B------:R-:W-:Y:S01]  /*16450*/  HMMA.16816.F32.BF16 R8, R40.reuse, R180, R8 ;  /* 0x000000b42808723c */ /* 0x040fe20000041808 */
[----:B------:R-:W5:Y:S01]  /*16460*/  LDL.LU R180, [R1+0x14] ;  /* 0x0000140001b47983 */ /* 0x000f620000300800 */
[----:B------:R-:W-:Y:S02]  /*16470*/  MUFU.EX2 R66, R57 ;  /* 0x0000003900427308 */ /* 0x000fe40000000800 */
[----:B------:R-:W-:Y:S01]  /*16480*/  MOV R193, R206 ;  /* 0x000000ce00c17202 */ /* 0x000fe20000000f00 */
[----:B---3--:R-:W-:Y:S02]  /*16490*/  LDSM.16.MT88.4 R60, [R236+0xf800] ;  /* 0x00f80000ec3c783b */ /* 0x008fe40000004200 */
[----:B------:R-:W-:Y:S01]  /*164a0*/  MOV R181, R204 ;  /* 0x000000cc00b57202 */ /* 0x000fe20000000f00 */
[-C--:B------:R-:W-:Y:S04]  /*164b0*/  HMMA.16816.F32.BF16 R12, R40, R182.reuse, R12 ;  /* 0x000000b6280c723c */ /* 0x080fe8000004180c */
[----:B------:R-:W-:Y:S04]  /*164c0*/  MUFU.EX2 R206, R54 ;  /* 0x0000003600ce7308 */ /* 0x000fe80000000800 */
[C---:B------:R-:W-:Y:S01]  /*164d0*/  HMMA.16816.F32.BF16 R16, R36.reuse, R182, R16 ;  /* 0x000000b62410723c */ /* 0x040fe20000041810 */
[----:B------:R-:W3:Y:S05]  /*164e0*/  LDL.LU R182, [R1+0x20] ;  /* 0x0000200001b67983 */ /* 0x000eea0000300800 */
[----:B------:R-:W-:Y:S01]  /*164f0*/  MUFU.EX2 R204, R170 ;  /* 0x000000aa00cc7308 */ /* 0x000fe20000000800 */
[----:B------:R-:W-:Y:S01]  /*16500*/  MOV R183, R207 ;  /* 0x000000cf00b77202 */ /* 0x000fe20000000f00 */
[-C--:B--2---:R-:W-:Y:S08]  /*16510*/  HMMA.16816.F32.BF16 R68, R36, R44.reuse, R68 ;  /* 0x0000002c2444723c */ /* 0x084ff00000041844 */
[C---:B------:R-:W-:Y:S01]  /*16520*/  HMMA.16816.F32.BF16 R72, R40.reuse, R44, R72 ;  /* 0x0000002c2848723c */ /* 0x040fe20000041848 */
[----:B------:R2:W-:Y:S07]  /*16530*/  MUFU.EX2 R207, R55 ;  /* 0x0000003700cf7308 */ /* 0x0005ee0000000800 */
[-C--:B------:R-:W-:Y:S03]  /*16540*/  HMMA.16816.F32.BF16 R76, R40, R46.reuse, R76 ;  /* 0x0000002e284c723c */ /* 0x080fe6000004184c */
[----:B------:R1:W1:Y:S05]  /*16550*/  MUFU.EX2 R170, R58 ;  /* 0x0000003a00aa7308 */ /* 0x00026a0000000800 */
[C---:B------:R-:W-:Y:S01]  /*16560*/  HMMA.16816.F32.BF16 R80, R36.reuse, R46, R80 ;  /* 0x0000002e2450723c */ /* 0x040fe20000041850 */
[----:B------:R-:W1:Y:S07]  /*16570*/  LDSM.16.MT88.4 R44, [R233+0xf000] ;  /* 0x00f00000e92c783b */ /* 0x000e6e0000004200 */
[-C--:B------:R-:W-:Y:S01]  /*16580*/  HMMA.16816.F32.BF16 R84, R36, R48.reuse, R84 ;  /* 0x000000302454723c */ /* 0x080fe20000041854 */
[----:B--2---:R-:W-:Y:S07]  /*16590*/  LDSM.16.MT88.4 R52, [R236+0xd800] ;  /* 0x00d80000ec34783b */ /* 0x004fee0000004200 */
[C---:B------:R-:W-:Y:S04]  /*165a0*/  HMMA.16816.F32.BF16 R88, R40.reuse, R48, R88 ;  /* 0x000000302858723c */ /* 0x040fe80000041858 */
[----:B-1----:R-:W-:Y:S02]  /*165b0*/  MOV R58, R185 ;  /* 0x000000b9003a7202 */ /* 0x002fe40000000f00 */
[----:B------:R-:W-:Y:S02]  /*165c0*/  LDSM.16.MT88.4 R184, [R233+0xd800] ;  /* 0x00d80000e9b8783b */ /* 0x000fe40000004200 */
        /* <DEDUP_REMOVED lines=21> */
[C---:B------:R-:W-:Y:S08]  /*16720*/  HMMA.16816.F32.BF16 R152, R36.reuse, R174, R152 ;  /* 0x000000ae2498723c */ /* 0x040ff00000041898 */
[-C--:B------:R-:W-:Y:S08]  /*16730*/  HMMA.16816.F32.BF16 R156, R36, R44.reuse, R156 ;  /* 0x0000002c249c723c */ /* 0x080ff0000004189c */
[C---:B------:R-:W-:Y:S08]  /*16740*/  HMMA.16816.F32.BF16 R24, R40.reuse, R44, R24 ;  /* 0x0000002c2818723c */ /* 0x040ff00000041818 */
[-C--:B------:R-:W-:Y:S01]  /*16750*/  HMMA.16816.F32.BF16 R160, R40, R46.reuse, R160 ;  /* 0x0000002e28a0723c */ /* 0x080fe200000418a0 */
[----:B------:R-:W-:Y:S07]  /*16760*/  LDSM.16.MT88.4 R40, [R233+0xf800] ;  /* 0x00f80000e928783b */ /* 0x000fee0000004200 */
[----:B------:R-:W-:Y:S01]  /*16770*/  HMMA.16816.F32.BF16 R28, R36, R46, R28 ;  /* 0x0000002e241c723c */ /* 0x000fe2000004181c */
[----:B------:R-:W-:Y:S06]  /*16780*/  LDSM.16.MT88.4 R44, [R234+0xf800] ;  /* 0x00f80000ea2c783b */ /* 0x000fec0000004200 */
[----:B------:R-:W-:Y:S02]  /*16790*/  F2FP.BF16.PACK_AB R37, R169, R170 ;  /* 0x000000aaa925723e */ /* 0x000fe400000010ff */
[----:B------:R-:W-:Y:S03]  /*167a0*/  F2FP.BF16.PACK_AB R39, R171, R67 ;  /* 0x00000043ab27723e */ /* 0x000fe600000010ff */
[----:B------:R-:W-:Y:S02]  /*167b0*/  F2FP.BF16.PACK_AB R36, R66, R65 ;  /* 0x000000414224723e */ /* 0x000fe400000010ff */
[----:B------:R-:W-:Y:S01]  /*167c0*/  F2FP.BF16.PACK_AB R38, R212, R64 ;  /* 0x00000040d426723e */ /* 0x000fe200000010ff */
[----:B----4-:R-:W-:Y:S01]  /*167d0*/  FFMA.FTZ R3, R3, R177, R203 ;  /* 0x000000b103037223 */ /* 0x010fe200000100cb */
[----:B------:R-:W-:Y:S01]  /*167e0*/  F2FP.BF16.PACK_AB R203, R204, R205 ;  /* 0x000000cdcccb723e */ /* 0x000fe200000010ff */
[----:B-----5:R-:W-:Y:S01]  /*167f0*/  FFMA.FTZ R0, R0, R176, R202 ;  /* 0x000000b000007223 */ /* 0x020fe200000100ca */
[----:B------:R-:W-:Y:S01]  /*16800*/  F2FP.BF16.PACK_AB R202, R208, R209 ;  /* 0x000000d1d0ca723e */ /* 0x000fe200000010ff */
[----:B------:R-:W-:Y:S04]  /*16810*/  FFMA.FTZ R164, R164, R180, R183 ;  /* 0x000000b4a4a47223 */ /* 0x000fe800000100b7 */
[----:B------:R-:W-:Y:S02]  /*16820*/  FADD.FTZ R197, R197, R164 ;  /* 0x000000a4c5c57221 */ /* 0x000fe40000010000 */
[----:B------:R-:W-:Y:S01]  /*16830*/  FADD.FTZ R164, R201, R3 ;  /* 0x00000003c9a47221 */ /* 0x000fe20000010000 */
[----:B------:R-:W-:Y:S02]  /*16840*/  F2FP.BF16.PACK_AB R201, R207, R206 ;  /* 0x000000cecfc9723e */ /* 0x000fe400000010ff */
[----:B------:R-:W-:Y:S02]  /*16850*/  MOV R3, R200 ;  /* 0x000000c800037202 */ /* 0x000fe40000000f00 */
[----:B------:R-:W-:Y:S01]  /*16860*/  F2FP.BF16.PACK_AB R200, R211, R210 ;  /* 0x000000d2d3c8723e */ /* 0x000fe200000010ff */
[----:B---3--:R-:W-:Y:S02]  /*16870*/  FFMA.FTZ R2, R2, R182, R58 ;  /* 0x000000b602027223 */ /* 0x008fe4000001003a */
[----:B------:R-:W2:Y:S02]  /*16880*/  LDSM.16.MT88.4 R56, [R235+0xd800] ;  /* 0x00d80000eb38783b */ /* 0x000ea40000004200 */
[----:B------:R-:W-:Y:S02]  /*16890*/  FADD.FTZ R196, R196, R2 ;  /* 0x00000002c4c47221 */ /* 0x000fe40000010000 */
[----:B------:R-:W-:Y:S01]  /*168a0*/  FADD.FTZ R2, R178, R0 ;  /* 0x00000000b2027221 */ /* 0x000fe20000010000 */
[----:B------:R-:W-:Y:S02]  /*168b0*/  MOV R0, R179 ;  /* 0x000000b300007202 */ /* 0x000fe40000000f00 */
[-C--:B------:R-:W-:Y:S07]  /*168c0*/  HMMA.16816.F32.BF16 R176, R200, R184.reuse, R4 ;  /* 0x000000b8c8b0723c */ /* 0x080fee0000041804 */
[----:B------:R-:W-:Y:S01]  /*168d0*/  MOV R7, R181 ;  /* 0x000000b500077202 */ /* 0x000fe20000000f00 */
[C---:B------:R-:W-:Y:S07]  /*168e0*/  HMMA.16816.F32.BF16 R172, R36.reuse, R184, R8 ;  /* 0x000000b824ac723c */ /* 0x040fee0000041808 */
[----:B------:R-:W-:Y:S01]  /*168f0*/  MOV R10, R0 ;  /* 0x00000000000a7202 */ /* 0x000fe20000000f00 */
[-C--:B------:R-:W-:Y:S04]  /*16900*/  HMMA.16816.F32.BF16 R180, R36, R186.reuse, R12 ;  /* 0x000000ba24b4723c */ /* 0x080fe8000004180c */
[----:B------:R-:W-:Y:S02]  /*16910*/  MOV R0, R190 ;  /* 0x000000be00007202 */ /* 0x000fe40000000f00 */
[----:B------:R-:W-:Y:S02]  /*16920*/  MOV R11, R3 ;  /* 0x00000003000b7202 */ /* 0x000fe40000000f00 */
[C---:B------:R-:W-:Y:S04]  /*16930*/  HMMA.16816.F32.BF16 R184, R200.reuse, R186, R16 ;  /* 0x000000bac8b8723c */ /* 0x040fe80000041810 */
[----:B------:R-:W-:Y:S01]  /*16940*/  MOV R15, R7 ;  /* 0x00000007000f7202 */ /* 0x000fe20000000f00 */
[----:B------:R-:W-:Y:S01]  /*16950*/  FADD.FTZ R0, R0, R196 ;  /* 0x000000c400007221 */ /* 0x000fe20000010000 */
[----:B------:R-:W3:Y:S01]  /*16960*/  LDSM.16.MT88.4 R4, [R235+0xf800] ;  /* 0x00f80000eb04783b */ /* 0x000ee20000004200 */
[----:B------:R-:W-:Y:S01]  /*16970*/  MOV R3, R191 ;  /* 0x000000bf00037202 */ /* 0x000fe20000000f00 */
[-C--:B-1----:R-:W-:Y:S04]  /*16980*/  HMMA.16816.F32.BF16 R68, R200, R48.reuse, R68 ;  /* 0x00000030c844723c */ /* 0x082fe80000041844 */
[----:B------:R-:W-:Y:S01]  /*16990*/  FADD.FTZ R3, R3, R197 ;  /* 0x000000c503037221 */ /* 0x000fe20000010000 */
[----:B------:R-:W-:Y:S02]  /*169a0*/  MOV R9, R189 ;  /* 0x000000bd00097202 */ /* 0x000fe40000000f00 */
[----:B------:R-:W-:Y:S01]  /*169b0*/  MOV R12, R195 ;  /* 0x000000c3000c7202 */ /* 0x000fe20000000f00 */
[C---:B------:R-:W-:Y:S04]  /*169c0*/  HMMA.16816.F32.BF16 R72, R36.reuse, R48, R72 ;  /* 0x000000302448723c */ /* 0x040fe80000041848 */
[----:B------:R-:W-:Y:S01]  /*169d0*/  MOV R13, R194 ;  /* 0x000000c2000d7202 */ /* 0x000fe20000000f00 */
[----:B------:R-:W-:Y:S01]  /*169e0*/  FADD.FTZ R0, R12, R0 ;  /* 0x000000000c007221 */ /* 0x000fe20000010000 */
[----:B------:R-:W-:Y:S02]  /*169f0*/  MOV R14, R193 ;  /* 0x000000c1000e7202 */ /* 0x000fe40000000f00 */
[-C--:B------:R-:W-:Y:S04]  /*16a00*/  HMMA.16816.F32.BF16 R76, R36, R50.reuse, R76 ;  /* 0x00000032244c723c */ /* 0x080fe8000004184c */
        /* <DEDUP_REMOVED lines=60> */
[-C--:B------:R-:W-:Y:S08]  /*16dd0*/  HMMA.16816.F32.BF16 R148, R36, R62.reuse, R148 ;  /* 0x0000003e2494723c */ /* 0x080ff00000041894 */
[C---:B------:R-:W-:Y:S08]  /*16de0*/  HMMA.16816.F32.BF16 R152, R200.reuse, R62, R152 ;  /* 0x0000003ec898723c */ /* 0x040ff00000041898 */
[-C--:B---3--:R-:W-:Y:S08]  /*16df0*/  HMMA.16816.F32.BF16 R156, R200, R4.reuse, R156 ;  /* 0x00000004c89c723c */ /* 0x088ff0000004189c */
[C---:B------:R-:W-:Y:S07]  /*16e00*/  HMMA.16816.F32.BF16 R196, R36.reuse, R4, R24 ;  /* 0x0000000424c4723c */ /* 0x040fee0000041818 */
[----:B------:R-:W-:Y:S01]  /*16e10*/  FADD.FTZ R4, R220, R9 ;  /* 0x00000009dc047221 */ /* 0x000fe20000010000 */
[-C--:B------:R-:W-:Y:S04]  /*16e20*/  HMMA.16816.F32.BF16 R160, R36, R6.reuse, R160 ;  /* 0x0000000624a0723c */ /* 0x080fe800000418a0 */
[----:B------:R-:W-:Y:S02]  /*16e30*/  FADD.FTZ R3, R222, R4 ;  /* 0x00000004de037221 */ /* 0x000fe40000010000 */
[----:B------:R-:W-:Y:S01]  /*16e40*/  FADD.FTZ R5, R169, R0 ;  /* 0x00000000a9057221 */ /* 0x000fe20000010000 */
[----:B------:R-:W-:Y:S01]  /*16e50*/  MOV R169, R167 ;  /* 0x000000a700a97202 */ /* 0x000fe20000000f00 */
[----:B------:R-:W-:Y:S01]  /*16e60*/  FADD.FTZ R4, R206, R3 ;  /* 0x00000003ce047221 */ /* 0x000fe20000010000 */
[----:B------:R-:W-:Y:S04]  /*16e70*/  HMMA.16816.F32.BF16 R200, R200, R6, R28 ;  /* 0x00000006c8c8723c */ /* 0x000fe8000004181c */
[----:B------:R-:W-:Y:S02]  /*16e80*/  FADD.FTZ R3, R65, R2 ;  /* 0x0000000241037221 */ /* 0x000fe40000010000 */
[----:B------:R-:W-:Y:S02]  /*16e90*/  FADD.FTZ R2, R211, R8 ;  /* 0x00000008d3027221 */ /* 0x000fe40000010000 */
[----:B------:R-:W-:Y:S04]  /*16ea0*/  FADD.FTZ R5, R67, R5 ;  /* 0x0000000543057221 */ /* 0x000fe80000010000 */
[----:B------:R-:W-:Y:S02]  /*16eb0*/  FADD.FTZ R0, R207, R4 ;  /* 0x00000004cf007221 */ /* 0x000fe40000010000 */
[----:B------:R-:W-:Y:S01]  /*16ec0*/  FADD.FTZ R5, R171, R5 ;  /* 0x00000005ab057221 */ /* 0x000fe20000010000 */
[----:B------:R-:W-:Y:S01]  /*16ed0*/  MOV R171, R166 ;  /* 0x000000a600ab7202 */ /* 0x000fe20000000f00 */
        /* <DEDUP_REMOVED lines=12> */
.L_x_336:
[----:B------:R-:W2:Y:S01]  /*16fa0*/  LDL.LU R2, [R1+0x14] ;  /* 0x0000140001027983 */ /* 0x000ea20000300800 */
        /* <DEDUP_REMOVED lines=71> */
[----:B---3--:R-:W-:Y:S01]  /*17420*/  FMUL.FTZ R22, R0, R85 ;  /* 0x0000005500167220 */ /* 0x008fe20000410000 */
[----:B------:R-:W-:Y:S01]  /*17430*/  MOV R2, 0x3f800000 ;  /* 0x3f80000000027802 */ /* 0x000fe20000000f00 */
[----:B------:R-:W1:Y:S01]  /*17440*/  S2R R85, SR_TID.X ;  /* 0x0000000000557919 */ /* 0x000e620000002100 */
[----:B------:R-:W-:Y:S01]  /*17450*/  FSETP.NE.FTZ.AND P0, PT, R170, RZ, PT ;  /* 0x000000ffaa00720b */ /* 0x000fe20003f15000 */
[C---:B------:R-:W-:Y:S02]  /*17460*/  FMUL.FTZ R176, R0.reuse, R176 ;  /* 0x000000b000b07220 */ /* 0x040fe40000410000 */
[C---:B------:R-:W-:Y:S02]  /*17470*/  FMUL.FTZ R6, R0.reuse, R177 ;  /* 0x000000b100067220 */ /* 0x040fe40000410000 */
[C---:B------:R-:W-:Y:S02]  /*17480*/  FMUL.FTZ R184, R0.reuse, R184 ;  /* 0x000000b800b87220 */ /* 0x040fe40000410000 */
[----:B------:R-:W-:Y:S01]  /*17490*/  FMUL.FTZ R4, R0, R185 ;  /* 0x000000b900047220 */ /* 0x000fe20000410000 */
[----:B------:R-:W-:Y:S01]  /*174a0*/  F2FP.BF16.PACK_AB R6, R6, R176 ;  /* 0x000000b00606723e */ /* 0x000fe200000010ff */
[----:B------:R-:W2:Y:S01]  /*174b0*/  @P3 MUFU.RCP R2, R171 ;  /* 0x000000ab00023308 */ /* 0x000ea20000001000 */
        /* <DEDUP_REMOVED lines=43> */
[C---:B------:R-:W-:Y:S01]  /*17770*/  FMUL.FTZ R178, R3.reuse, R178 ;  /* 0x000000b203b27220 */ /* 0x040fe20000410000 */
[----:B------:R-:W-:Y:S01]  /*17780*/  F2FP.BF16.PACK_AB R32, R32, R156 ;  /* 0x0000009c2020723e */ /* 0x000fe200000010ff */
[----:B------:R-:W-:Y:S01]  /*17790*/  FMUL.FTZ R5, R3, R179 ;  /* 0x000000b303057220 */ /* 0x000fe20000410000 */
[-C--:B-----5:R-:W-:Y:S01]  /*177a0*/  LEA.HI R26, R87, R85.reuse, RZ, 0x2 ;  /* 0x00000055571a7211 */ /* 0x0a0fe200078f10ff */
[----:B------:R-:W1:Y:S01]  /*177b0*/  @P0 MUFU.RCP R0, R170 ;  /* 0x000000aa00000308 */ /* 0x000e620000001000 */
        /* <DEDUP_REMOVED lines=8> */
[C---:B------:R-:W-:Y:S01]  /*17840*/  FMUL.FTZ R82, R3.reuse, R82 ;  /* 0x0000005203527220 */ /* 0x040fe20000410000 */
[----:B------:R-:W-:Y:S01]  /*17850*/  F2FP.BF16.PACK_AB R28, R28, R200 ;  /* 0x000000c81c1c723e */ /* 0x000fe200000010ff */
[----:B------:R-:W-:Y:S01]  /*17860*/  FMUL.FTZ R14, R3, R83 ;  /* 0x00000053030e7220 */ /* 0x000fe20000410000 */
[----:B------:R-:W-:Y:S01]  /*17870*/  F2FP.BF16.PACK_AB R11, R11, R70 ;  /* 0x000000460b0b723e */ /* 0x000fe200000010ff */
[----:B------:R-:W-:-:S02]  /*17880*/  FMUL.FTZ R86, R3, R86 ;  /* 0x0000005603567220 */ /* 0x000fc40000410000 */
[C---:B------:R-:W-:Y:S01]  /*17890*/  FMUL.FTZ R98, R3.reuse, R98 ;  /* 0x0000006203627220 */ /* 0x040fe20000410000 */
[----:B------:R-:W-:Y:S01]  /*178a0*/  F2FP.BF16.PACK_AB R14, R14, R82 ;  /* 0x000000520e0e723e */ /* 0x000fe200000010ff */
        /* <DEDUP_REMOVED lines=83> */
[C---:B------:R-:W-:Y:S01]  /*17de0*/  FMUL.FTZ R8, R0.reuse, R174 ;  /* 0x000000ae00087220 */ /* 0x040fe20000410000 */
[----:B------:R-:W-:Y:S01]  /*17df0*/  LEA.HI R3, R3, R2, RZ, 0x3 ;  /* 0x0000000203037211 */ /* 0x000fe200078f18ff */
[----:B------:R-:W-:-:S02]  /*17e00*/  FMUL.FTZ R183, R0, R183 ;  /* 0x000000b700b77220 */ /* 0x000fc40000410000 */
[C---:B------:R-:W-:Y:S01]  /*17e10*/  FMUL.FTZ R13, R0.reuse, R182 ;  /* 0x000000b6000d7220 */ /* 0x040fe20000410000 */
[----:B------:R-:W-:Y:S01]  /*17e20*/  LOP3.LUT R3, R3, 0xfffffff8, RZ, 0xc0, !PT ;  /* 0xfffffff803037812 */ /* 0x000fe200078ec0ff */
[C---:B------:R-:W-:Y:S01]  /*17e30*/  FMUL.FTZ R75, R0.reuse, R75 ;  /* 0x0000004b004b7220 */ /* 0x040fe20000410000 */
[----:B------:R-:W-:Y:S01]  /*17e40*/  F2FP.BF16.PACK_AB R8, R175, R8 ;  /* 0x00000008af08723e */ /* 0x000fe200000010ff */
[----:B------:R-:W-:Y:S01]  /*17e50*/  FMUL.FTZ R17, R0, R74 ;  /* 0x0000004a00117220 */ /* 0x000fe20000410000 */
[----:B------:R-:W-:Y:S01]  /*17e60*/  IADD3 R3, R2, -R3, RZ ;  /* 0x8000000302037210 */ /* 0x000fe20007ffe0ff */
[C---:B------:R-:W-:Y:S01]  /*17e70*/  FMUL.FTZ R79, R0.reuse, R79 ;  /* 0x0000004f004f7220 */ /* 0x040fe20000410000 */
[----:B------:R-:W-:Y:S01]  /*17e80*/  F2FP.BF16.PACK_AB R13, R183, R13 ;  /* 0x0000000db70d723e */ /* 0x000fe200000010ff */
[C---:B------:R-:W-:Y:S01]  /*17e90*/  FMUL.FTZ R23, R0.reuse, R78 ;  /* 0x0000004e00177220 */ /* 0x040fe20000410000 */
        /* <DEDUP_REMOVED lines=38> */
[----:B------:R-:W-:Y:S02]  /*18100*/  F2FP.BF16.PACK_AB R29, R199, R29 ;  /* 0x0000001dc71d723e */ /* 0x000fe400000010ff */
        /* <DEDUP_REMOVED lines=19> */
[----:B------:R4:W-:Y:S04]  /*18240*/  STS [R0+0x2000], R9 ;  /* 0x0020000900007388 */ /* 0x0009e80000000800 */
[----:B------:R4:W-:Y:S01]  /*18250*/  STS [R0+0x2400], R8 ;  /* 0x0024000800007388 */ /* 0x0009e20000000800 */
[----:B-1----:R-:W-:-:S03]  /*18260*/  MOV R5, 0x40 ;  /* 0x0000004000057802 */ /* 0x002fc60000000f00 */
[----:B------:R-:W-:Y:S01]  /*18270*/  STS [R2+0x2000], R10 ;  /* 0x0020000a02007388 */ /* 0x000fe20000000800 */
[----:B------:R-:W-:-:S03]  /*18280*/  SEL R5, R5, 0xffffffc0, !P2 ;  /* 0xffffffc005057807 */ /* 0x000fc60005000000 */
[----:B------:R1:W-:Y:S01]  /*18290*/  STS [R2+0x2400], R13 ;  /* 0x0024000d02007388 */ /* 0x0003e20000000800 */
[C---:B--2---:R-:W-:Y:S02]  /*182a0*/  IADD3 R4, R0.reuse, R3, RZ ;  /* 0x0000000300047210 */ /* 0x044fe40007ffe0ff */
[-C--:B------:R-:W-:Y:S02]  /*182b0*/  IADD3 R3, R3, R2.reuse, RZ ;  /* 0x0000000203037210 */ /* 0x080fe40007ffe0ff */
[-C--:B---3--:R-:W-:Y:S01]  /*182c0*/  IADD3 R7, R0, R5.reuse, RZ ;  /* 0x0000000500077210 */ /* 0x088fe20007ffe0ff */
[----:B------:R2:W-:Y:S01]  /*182d0*/  STS [R4], R12 ;  /* 0x0000000c04007388 */ /* 0x0005e20000000800 */
[----:B------:R-:W-:Y:S02]  /*182e0*/  IADD3 R6, R4, R5, RZ ;  /* 0x0000000504067210 */ /* 0x000fe40007ffe0ff */
[----:B----4-:R-:W-:Y:S01]  /*182f0*/  MOV R9, 0x7f800000 ;  /* 0x7f80000000097802 */ /* 0x010fe20000000f00 */
[----:B------:R-:W-:Y:S01]  /*18300*/  STS [R4+0x400], R11 ;  /* 0x0004000b04007388 */ /* 0x000fe20000000800 */
[----:B------:R-:W-:-:S03]  /*18310*/  IADD3 R8, R5, R2, RZ ;  /* 0x0000000205087210 */ /* 0x000fc60007ffe0ff */
[----:B------:R-:W-:Y:S01]  /*18320*/  STS [R3], R15 ;  /* 0x0000000f03007388 */ /* 0x000fe20000000800 */
[----:B------:R-:W-:-:S03]  /*18330*/  IADD3 R5, R3, R5, RZ ;  /* 0x0000000503057210 */ /* 0x000fc60007ffe0ff */
[----:B------:R3:W-:Y:S04]  /*18340*/  STS [R3+0x400], R14 ;  /* 0x0004000e03007388 */ /* 0x0007e80000000800 */
[----:B------:R-:W-:Y:S01]  /*18350*/  STS [R4+0x2000], R16 ;  /* 0x0020001004007388 */ /* 0x000fe20000000800 */
[----:B-1----:R-:W-:-:S03]  /*18360*/  MOV R13, 0x7f800000 ;  /* 0x7f800000000d7802 */ /* 0x002fc60000000f00 */
[----:B------:R-:W-:Y:S04]  /*18370*/  STS [R4+0x2400], R17 ;  /* 0x0024001104007388 */ /* 0x000fe80000000800 */
[----:B------:R-:W-:Y:S01]  /*18380*/  STS [R3+0x2000], R24 ;  /* 0x0020001803007388 */ /* 0x000fe20000000800 */
[----:B--2---:R-:W-:-:S03]  /*18390*/  MOV R12, 0x7f800000 ;  /* 0x7f800000000c7802 */ /* 0x004fc60000000f00 */
[----:B------:R-:W-:Y:S04]  /*183a0*/  STS [R3+0x2400], R23 ;  /* 0x0024001703007388 */ /* 0x000fe80000000800 */
[----:B------:R-:W-:Y:S04]  /*183b0*/  STS [R7], R22 ;  /* 0x0000001607007388 */ /* 0x000fe80000000800 */
[----:B------:R-:W-:Y:S01]  /*183c0*/  STS [R7+0x400], R21 ;  /* 0x0004001507007388 */ /* 0x000fe20000000800 */
[----:B---3--:R-:W-:-:S03]  /*183d0*/  MOV R14, 0x7f800000 ;  /* 0x7f800000000e7802 */ /* 0x008fc60000000f00 */
        /* <DEDUP_REMOVED lines=35> */
[----:B------:R3:W-:Y:S04]  /*18610*/  STS [R7+0x4000], R40 ;  /* 0x0040002807007388 */ /* 0x0007e80000000800 */
[----:B------:R3:W-:Y:S01]  /*18620*/  STS [R7+0x4400], R39 ;  /* 0x0044002707007388 */ /* 0x0007e20000000800 */
[----:B--2---:R-:W-:-:S03]  /*18630*/  @P3 FMUL.FTZ R2, R2, 0.69314718246459960938 ;  /* 0x3f31721802023820 */ /* 0x004fc60000410000 */
[----:B------:R2:W-:Y:S01]  /*18640*/  STS [R8+0x4000], R36 ;  /* 0x0040002408007388 */ /* 0x0005e20000000800 */
[----:B------:R-:W-:-:S03]  /*18650*/  @P3 FFMA.FTZ R9, R166, c[0x0][0x238], R2 ;  /* 0x00008e00a6093a23 */ /* 0x000fc60000010002 */
[----:B------:R2:W-:Y:S01]  /*18660*/  STS [R8+0x4400], R35 ;  /* 0x0044002308007388 */ /* 0x0005e20000000800 */
[----:B-1----:R-:W1:Y:S01]  /*18670*/  @P5 MUFU.LG2 R4, R169 ;  /* 0x000000a900045308 */ /* 0x002e620000000c00 */
[----:B----4-:R-:W-:Y:S02]  /*18680*/  @P0 FMUL.FTZ R0, R0, 0.69314718246459960938 ;  /* 0x3f31721800000820 */ /* 0x010fe40000410000 */
[----:B------:R2:W-:Y:S02]  /*18690*/  STS [R7+0x6000], R38 ;  /* 0x0060002607007388 */ /* 0x0005e40000000800 */
[----:B------:R-:W-:Y:S02]  /*186a0*/  @P0 FFMA.FTZ R12, R165, c[0x0][0x238], R0 ;  /* 0x00008e00a50c0a23 */ /* 0x000fe40000010000 */
[----:B------:R2:W-:Y:S01]  /*186b0*/  STS [R7+0x6400], R37 ;  /* 0x0064002507007388 */ /* 0x0005e20000000800 */
[----:B---3--:R-:W3:Y:S03]  /*186c0*/  @P4 MUFU.LG2 R3, R164 ;  /* 0x000000a400034308 */ /* 0x008ee60000000c00 */
[----:B------:R2:W-:Y:S04]  /*186d0*/  STS [R8+0x6000], R34 ;  /* 0x0060002208007388 */ /* 0x0005e80000000800 */
[----:B------:R2:W-:Y:S01]  /*186e0*/  STS [R8+0x6400], R33 ;  /* 0x0064002108007388 */ /* 0x0005e20000000800 */
[----:B-1----:R-:W-:-:S03]  /*186f0*/  @P5 FMUL.FTZ R4, R4, 0.69314718246459960938 ;  /* 0x3f31721804045820 */ /* 0x002fc60000410000 */
[----:B------:R2:W-:Y:S01]  /*18700*/  STS [R6+0x4000], R32 ;  /* 0x0040002006007388 */ /* 0x0005e20000000800 */
[----:B------:R-:W-:-:S03]  /*18710*/  @P5 FFMA.FTZ R13, R168, c[0x0][0x238], R4 ;  /* 0x00008e00a80d5a23 */ /* 0x000fc60000010004 */
[----:B------:R2:W-:Y:S01]  /*18720*/  STS [R6+0x4400], R31 ;  /* 0x0044001f06007388 */ /* 0x0005e20000000800 */
[----:B---3--:R-:W-:-:S03]  /*18730*/  @P4 FMUL.FTZ R3, R3, 0.69314718246459960938 ;  /* 0x3f31721803034820 */ /* 0x008fc60000410000 */
[----:B------:R2:W-:Y:S01]  /*18740*/  STS [R5+0x4000], R28 ;  /* 0x0040001c05007388 */ /* 0x0005e20000000800 */
[----:B------:R-:W-:-:S03]  /*18750*/  @P4 FFMA.FTZ R14, R167, c[0x0][0x238], R3 ;  /* 0x00008e00a70e4a23 */ /* 0x000fc60000010003 */
[----:B------:R2:W-:Y:S04]  /*18760*/  STS [R5+0x4400], R27 ;  /* 0x0044001b05007388 */ /* 0x0005e80000000800 */
[----:B------:R2:W-:Y:S04]  /*18770*/  STS [R6+0x6000], R30 ;  /* 0x0060001e06007388 */ /* 0x0005e80000000800 */
[----:B------:R2:W-:Y:S04]  /*18780*/  STS [R6+0x6400], R29 ;  /* 0x0064001d06007388 */ /* 0x0005e80000000800 */
[----:B------:R2:W-:Y:S04]  /*18790*/  STS [R5+0x6000], R26 ;  /* 0x0060001a05007388 */ /* 0x0005e80000000800 */
[----:B------:R2:W-:Y:S04]  /*187a0*/  STS [R5+0x6400], R68 ;  /* 0x0064004405007388 */ /* 0x0005e80000000800 */
[----:B------:R-:W-:Y:S06]  /*187b0*/  BAR.SYNC.DEFER_BLOCKING 0x0 ;  /* 0x0000000000007b1d */ /* 0x000fec0000010000 */
[----:B------:R2:W1:Y:S04]  /*187c0*/  LDS.128 R20, [R244] ;  /* 0x00000000f4147984 */ /* 0x0004680000000c00 */
        /* <DEDUP_REMOVED lines=16> */
[----:B---34-:R-:W3:Y:S01]  /*188d0*/  S2R R3, SR_TID.X ;  /* 0x0000000000037919 */ /* 0x018ee20000002100 */
[----:B------:R-:W-:-:S04]  /*188e0*/  SHF.R.S32.HI R2, RZ, 0x1f, R41 ;  /* 0x0000001fff027819 */ /* 0x000fc80000011429 */
[----:B------:R-:W-:-:S04]  /*188f0*/  LEA.HI R2, R2, R41, RZ, 0x2 ;  /* 0x0000002902027211 */ /* 0x000fc800078f10ff */
[----:B------:R-:W-:-:S05]  /*18900*/  LOP3.LUT R2, R2, 0xffffffc, RZ, 0xc0, !PT ;  /* 0x0ffffffc02027812 */ /* 0x000fca00078ec0ff */
[----:B------:R-:W-:Y:S01]  /*18910*/  IMAD.IADD R2, R41, 0x1, -R2 ;  /* 0x0000000129027824 */ /* 0x000fe200078e0a02 */
[----:B---3--:R-:W-:-:S04]  /*18920*/  SHF.R.S32.HI R0, RZ, 0x1f, R3 ;  /* 0x0000001fff007819 */ /* 0x008fc80000011403 */
[----:B------:R-:W-:-:S04]  /*18930*/  LEA.HI R0, R0, R3, RZ, 0x5 ;  /* 0x0000000300007211 */ /* 0x000fc800078f28ff */
[----:B------:R-:W-:-:S05]  /*18940*/  LOP3.LUT R0, R0, 0xffffffe0, RZ, 0xc0, !PT ;  /* 0xffffffe000007812 */ /* 0x000fca00078ec0ff */
[----:B------:R-:W-:-:S05]  /*18950*/  IMAD.IADD R0, R3, 0x1, -R0 ;  /* 0x0000000103007824 */ /* 0x000fca00078e0a00 */
[----:B------:R-:W-:-:S04]  /*18960*/  SHF.R.S32.HI R3, RZ, 0x1f, R0 ;  /* 0x0000001fff037819 */ /* 0x000fc80000011400 */
[----:B------:R-:W-:-:S04]  /*18970*/  LEA.HI R0, R3, R0, RZ, 0x2 ;  /* 0x0000000003007211 */ /* 0x000fc800078f10ff */
[----:B------:R-:W-:-:S05]  /*18980*/  SHF.R.S32.HI R0, RZ, 0x2, R0 ;  /* 0x00000002ff007819 */ /* 0x000fca0000011400 */
[----:B------:R-:W-:-:S05]  /*18990*/  IMAD R0, R2, 0x10, R0 ;  /* 0x0000001002007824 */ /* 0x000fca00078e0200 */
[C---:B------:R-:W-:Y:S02]  /*189a0*/  ISETP.GE.AND P6, PT, R0.reuse, UR17, PT ;  /* 0x0000001100007c0c */ /* 0x040fe4000bfc6270 */
[C---:B------:R-:W-:Y:S02]  /*189b0*/  IADD3 R2, R0.reuse, 0x8, RZ ;  /* 0x0000000800027810 */ /* 0x040fe40007ffe0ff */
[----:B--2---:R-:W-:Y:S02]  /*189c0*/  IADD3 R5, R0, 0x40, RZ ;  /* 0x0000004000057810 */ /* 0x004fe40007ffe0ff */
        /* <DEDUP_REMOVED lines=28> */
.L_x_341:
[----:B---34-:R-:W-:Y:S05]  /*18b90*/  BSYNC B0 ;  /* 0x0000000000007941 */ /* 0x018fea0003800000 */
.L_x_340:
[----:B------:R-:W3:Y:S04]  /*18ba0*/  LDL.64 R42, [R1+0x30] ;  /* 0x00003000012a7983 */ /* 0x000ee80000100a00 */
[----:B------:R4:W5:Y:S01]  /*18bb0*/  LDL R40, [R1+0x24] ;  /* 0x0000240001287983 */ /* 0x0009620000100800 */
[----:B--2---:R-:W-:Y:S01]  /*18bc0*/  LEA.HI R14, R87, R85, RZ, 0x3 ;  /* 0x00000055570e7211 */ /* 0x004fe200078f18ff */
[----:B------:R-:W-:Y:S01]  /*18bd0*/  UIMAD UR9, UR9, -0x80, UR13 ;  /* 0xffffff80090978a4 */ /* 0x000fe2000f8e020d */
[----:B------:R-:W-:Y:S01]  /*18be0*/  BSSY B0, `(.L_x_342) ;  /* 0x0000020000007945 */ /* 0x000fe20003800000 */
[----:B------:R-:W2:Y:S01]  /*18bf0*/  S2R R0, SR_TID.X ;  /* 0x0000000000007919 */ /* 0x000ea20000002100 */
[----:B------:R-:W-:Y:S01]  /*18c00*/  SHF.R.S32.HI R5, RZ, 0x3, R14 ;  /* 0x00000003ff057819 */ /* 0x000fe2000001140e */
[----:B------:R-:W-:-:S02]  /*18c10*/  USHF.R.S32.HI UR6, URZ, 0x1f, UR12 ;  /* 0x0000001f3f067899 */ /* 0x000fc4000801140c */
[----:B------:R-:W1:Y:S01]  /*18c20*/  S2R R10, SR_CTAID.Z ;  /* 0x00000000000a7919 */ /* 0x000e620000002700 */
[----:B------:R-:W-:Y:S02]  /*18c30*/  ULDC.64 UR4, c[0x0][0x1f0] ;  /* 0x00007c0000047ab9 */ /* 0x000fe40000000a00 */
[----:B------:R-:W-:-:S04]  /*18c40*/  UIMAD UR4, UR6, UR4, URZ ;  /* 0x00000004060472a4 */ /* 0x000fc8000f8e023f */
[----:B------:R-:W-:Y:S01]  /*18c50*/  UIMAD UR4, UR12, UR5, UR4 ;  /* 0x000000050c0472a4 */ /* 0x000fe2000f8e0204 */
[----:B--2---:R-:W-:-:S04]  /*18c60*/  SHF.R.S32.HI R4, RZ, 0x1f, R0 ;  /* 0x0000001fff047819 */ /* 0x004fc80000011400 */
[----:B------:R-:W-:-:S04]  /*18c70*/  LEA.HI R4, R4, R0, RZ, 0x3 ;  /* 0x0000000004047211 */ /* 0x000fc800078f18ff */
[----:B------:R-:W-:-:S04]  /*18c80*/  SHF.R.S32.HI R12, RZ, 0x3, R4 ;  /* 0x00000003ff0c7819 */ /* 0x000fc80000011404 */
[----:B------:R-:W-:Y:S02]  /*18c90*/  SHF.R.S32.HI R13, RZ, 0x1f, R12 ;  /* 0x0000001fff0d7819 */ /* 0x000fe4000001140c */
[----:B---3--:R-:W-:Y:S02]  /*18ca0*/  SHF.R.S32.HI R0, RZ, 0x1f, R42 ;  /* 0x0000001fff007819 */ /* 0x008fe4000001142a */
[----:B------:R-:W-:-:S04]  /*18cb0*/  IADD3 R2, P0, R42, UR20, RZ ;  /* 0x000000142a027c10 */ /* 0x000fc8000ff1e0ff */
[----:B------:R-:W-:Y:S01]  /*18cc0*/  IADD3.X R3, R0, UR7, RZ, P0, !PT ;  /* 0x0000000700037c10 */ /* 0x000fe200087fe4ff */
[----:B------:R-:W-:Y:S01]  /*18cd0*/  IMAD.U32 R0, RZ, RZ, UR11 ;  /* 0x0000000bff007e24 */ /* 0x000fe2000f8e00ff */
[----:B------:R-:W-:-:S03]  /*18ce0*/  ISETP.GE.AND P0, PT, R5, UR9, PT ;  /* 0x0000000905007c0c */ /* 0x000fc6000bf06270 */
[----:B-1----:R-:W-:-:S04]  /*18cf0*/  IMAD.WIDE.U32 R10, R10, c[0x0][0x1f0], R2 ;  /* 0x00007c000a0a7a25 */ /* 0x002fc800078e0002 */
[----:B------:R-:W-:Y:S01]  /*18d00*/  IMAD.WIDE R6, R0, 0x80, R12 ;  /* 0x0000008000067825 */ /* 0x000fe200078e020c */
[----:B------:R-:W-:-:S05]  /*18d10*/  IADD3 R9, R11, UR4, RZ ;  /* 0x000000040b097c10 */ /* 0x000fca000fffe0ff */
[----:B------:R-:W-:Y:S05]  /*18d20*/  @P0 BRA `(.L_x_343) ;  /* 0x000000b000000947 */ /* 0x000fea0003800000 */
[----:B----4-:R-:W-:Y:S01]  /*18d30*/  IMAD R0, R7, c[0x0][0x1e8], RZ ;  /* 0x00007a0007007a24 */ /* 0x010fe200078e02ff */
        /* <DEDUP_REMOVED lines=10> */
.L_x_343:
[----:B----4-:R-:W-:Y:S05]  /*18de0*/  BSYNC B0 ;  /* 0x0000000000007941 */ /* 0x010fea0003800000 */
.L_x_342:
        /* <DEDUP_REMOVED lines=18> */
.L_x_345:
[----:B------:R-:W-:Y:S05]  /*18f10*/  BSYNC B0 ;  /* 0x0000000000007941 */ /* 0x000fea0003800000 */
.L_x_344:
        /* <DEDUP_REMOVED lines=18> */
.L_x_347:
[----:B------:R-:W-:Y:S05]  /*19040*/  BSYNC B0 ;  /* 0x0000000000007941 */ /* 0x000fea0003800000 */
.L_x_346:
        /* <DEDUP_REMOVED lines=18> */
.L_x_349:
[----:B------:R-:W-:Y:S05]  /*19170*/  BSYNC B0 ;  /* 0x0000000000007941 */ /* 0x000fea0003800000 */
.L_x_348:
        /* <DEDUP_REMOVED lines=18> */
.L_x_351:
[----:B------:R-:W-:Y:S05]  /*192a0*/  BSYNC B0 ;  /* 0x0000000000007941 */ /* 0x000fea0003800000 */
.L_x_350:
        /* <DEDUP_REMOVED lines=18> */
.L_x_353:
[----:B------:R-:W-:Y:S05]  /*193d0*/  BSYNC B0 ;  /* 0x0000000000007941 */ /* 0x000fea0003800000 */
.L_x_352:
        /* <DEDUP_REMOVED lines=18> */
.L_x_355:
[----:B------:R-:W-:Y:S05]  /*19500*/  BSYNC B0 ;  /* 0x0000000000007941 */ /* 0x000fea0003800000 */
.L_x_354:
        /* <DEDUP_REMOVED lines=19> */
.L_x_290:
        /* <DEDUP_REMOVED lines=74> */
.L_x_357:
[----:B------:R-:W-:Y:S05]  /*19ae0*/  BSYNC B0 ;  /* 0x0000000000007941 */ /* 0x000fea0003800000 */
.L_x_356:
        /* <DEDUP_REMOVED lines=18> */
.L_x_359:
[----:B------:R-:W-:Y:S05]  /*19c10*/  BSYNC B0 ;  /* 0x0000000000007941 */ /* 0x000fea0003800000 */
.L_x_358:
        /* <DEDUP_REMOVED lines=18> */
.L_x_361:
[----:B------:R-:W-:Y:S05]  /*19d40*/  BSYNC B0 ;  /* 0x0000000000007941 */ /* 0x000fea0003800000 */
.L_x_360:
        /* <DEDUP_REMOVED lines=18> */
.L_x_363:
[----:B------:R-:W-:Y:S05]  /*19e70*/  BSYNC B0 ;  /* 0x0000000000007941 */ /* 0x000fea0003800000 */
.L_x_362:
        /* <DEDUP_REMOVED lines=18> */
.L_x_365:
[----:B------:R-:W-:Y:S05]  /*19fa0*/  BSYNC B0 ;  /* 0x0000000000007941 */ /* 0x000fea0003800000 */
.L_x_364:
        /* <DEDUP_REMOVED lines=18> */
.L_x_367:
[----:B------:R-:W-:Y:S05]  /*1a0d0*/  BSYNC B0 ;  /* 0x0000000000007941 */ /* 0x000fea0003800000 */
.L_x_366:
        /* <DEDUP_REMOVED lines=18> */
.L_x_369:
[----:B------:R-:W-:Y:S05]  /*1a200*/  BSYNC B0 ;  /* 0x0000000000007941 */ /* 0x000fea0003800000 */
.L_x_368:
        /* <DEDUP_REMOVED lines=18> */
.L_x_371:
[----:B------:R-:W-:Y:S05]  /*1a330*/  BSYNC B0 ;  /* 0x0000000000007941 */ /* 0x000fea0003800000 */
.L_x_370:
        /* <DEDUP_REMOVED lines=67> */
.L_x_372:
        /* <DEDUP_REMOVED lines=9> */
.L_x_1398:


//--------------------- .text._ZN5flash16flash_fwd_kernelI23Flash_fwd_kernel_traitsILi128ELi128ELi64ELi4ELb0ELb0EN7cutlass10bfloat16_tE19Flash_kernel_traitsILi128ELi128ELi64ELi4ES3_EELb0ELb1ELb0ELb1ELb0ELb0ELb1ELb0EEEvNS_16Flash_fwd_paramsE --------------------------
	.section	.text._ZN5flash16flash_fwd_kernelI23Flash_fwd_kernel_traitsILi128ELi128ELi64ELi4ELb0ELb0EN7cutlass10bfloat16_tE19Flash_kernel_traitsILi128ELi128ELi64ELi4ES3_EELb0ELb1ELb0ELb1ELb0ELb0ELb1ELb0EEEvNS_16Flash_fwd_paramsE,"ax",@progbits
	.sectioninfo	@"SHI_REGISTERS=255"
	.align	128
        .global         _ZN5flash16flash_fwd_kernelI23Flash_fwd_kernel_traitsILi128ELi128ELi64ELi4ELb0ELb0EN7cutlass10bfloat16_tE19Flash_kernel_traitsILi128ELi128ELi64ELi4ES3_EELb0ELb1ELb0ELb1ELb0ELb0ELb1ELb0EEEvNS_16Flash_fwd_paramsE
        .type           _ZN5flash16flash_fwd_kernelI23Flash_fwd_kernel_traitsILi128ELi128ELi64ELi4ELb0ELb0EN7cutlass10bfloat16_tE19Flash_kernel_traitsILi128ELi128ELi64ELi4ES3_EELb0ELb1ELb0ELb1ELb0ELb0ELb1ELb0EEEvNS_16Flash_fwd_paramsE,@function
        .size           _ZN5flash16flash_fwd_kernelI23Flash_fwd_kernel_traitsILi128ELi128ELi64ELi4ELb0ELb0EN7cutlass10bfloat16_tE19Flash_kernel_traitsILi128ELi128ELi64ELi4ES3_EELb0ELb1ELb0ELb1ELb0ELb0ELb1ELb0EEEvNS_16Flash_fwd_paramsE,(.L_x_1399 - _ZN5flash16flash_fwd_kernelI23Flash_fwd_kernel_traitsILi128ELi128ELi64ELi4ELb0ELb0EN7cutlass10bfloat16_tE19Flash_kernel_traitsILi128ELi128ELi64ELi4ES3_EELb0ELb1ELb0ELb1ELb0ELb0ELb1ELb0EEEvNS_16Flash_fwd_paramsE)
        .other          _ZN5flash16flash_fwd_kernelI23Flash_fwd_kernel_traitsILi128ELi128ELi64ELi4ELb0ELb0EN7cutlass10bfloat16_tE19Flash_kernel_traitsILi128ELi128ELi64ELi4ES3_EELb0ELb1ELb0ELb1ELb0ELb0ELb1ELb0EEEvNS_16Flash_fwd_paramsE,@"STO_CUDA_ENTRY STV_DEFAULT"
_ZN5flash16flash_fwd_kernelI23Flash_fwd_kernel_traitsILi128ELi128ELi64ELi4ELb0ELb0EN7cutlass10bfloat16_tE19Flash_kernel_traitsILi128ELi128ELi64ELi4ES3_EELb0ELb1ELb0ELb1ELb0ELb0ELb1ELb0EEEvNS_16Flash_fwd_paramsE:
.text._ZN5flash16flash_fwd_kernelI23Flash_fwd_kernel_traitsILi128ELi128ELi64ELi4ELb0ELb0EN7cutlass10bfloat16_tE19Flash_kernel_traitsILi128ELi128ELi64ELi4ES3_EELb0ELb1ELb0ELb1ELb0ELb0ELb1ELb0EEEvNS_16Flash_fwd_paramsE:
        /* <DEDUP_REMOVED lines=56> */
.L_x_373:
[----:B-1----:R-:W-:Y:S02]  /*0380*/  ULDC UR6, c[0x0][0x218] ;  /* 0x0000860000067ab9 */ /* 0x002fe40000000800 */
.L_x_374:
        /* <DEDUP_REMOVED lines=69> */
.L_x_376:
        /* <DEDUP_REMOVED lines=44> */
.L_x_377:
        /* <DEDUP_REMOVED lines=95> */
.L_x_379:
[----:B------:R-:W-:Y:S05]  /*1090*/  BSYNC B0 ;  /* 0x0000000000007941 */ /* 0x000fea0003800000 */
.L_x_378:
        /* <DEDUP_REMOVED lines=29> */
.L_x_381:
[----:B------:R-:W-:Y:S05]  /*1270*/  BSYNC B0 ;  /* 0x0000000000007941 */ /* 0x000fea0003800000 */
.L_x_380:
        /* <DEDUP_REMOVED lines=29> */
.L_x_383:
[----:B------:R-:W-:Y:S05]  /*1450*/  BSYNC B0 ;  /* 0x0000000000007941 */ /* 0x000fea0003800000 */
.L_x_382:
        /* <DEDUP_REMOVED lines=29> */
.L_x_385:
[----:B------:R-:W-:Y:S05]  /*1630*/  BSYNC B0 ;  /* 0x0000000000007941 */ /* 0x000fea0003800000 */
.L_x_384:
        /* <DEDUP_REMOVED lines=29> */
.L_x_387:
[----:B------:R-:W-:Y:S05]  /*1810*/  BSYNC B0 ;  /* 0x0000000000007941 */ /* 0x000fea0003800000 */
.L_x_386:
        /* <DEDUP_REMOVED lines=29> */
.L_x_389:
[----:B------:R-:W-:Y:S05]  /*19f0*/  BSYNC B0 ;  /* 0x0000000000007941 */ /* 0x000fea0003800000 */
.L_x_388:
        /* <DEDUP_REMOVED lines=29> */
.L_x_391:
[----:B------:R-:W-:Y:S05]  /*1bd0*/  BSYNC B0 ;  /* 0x0000000000007941 */ /* 0x000fea0003800000 */
.L_x_390:
        /* <DEDUP_REMOVED lines=32> */
.L_x_393:
[----:B------:R-:W-:Y:S05]  /*1de0*/  BSYNC B0 ;  /* 0x0000000000007941 */ /* 0x000fea0003800000 */
.L_x_392:
        /* <DEDUP_REMOVED lines=32> */
.L_x_395:
[----:B------:R-:W-:Y:S05]  /*1ff0*/  BSYNC B0 ;  /* 0x0000000000007941 */ /* 0x000fea0003800000 */
.L_x_394:
        /* <DEDUP_REMOVED lines=25> */
.L_x_397:
[----:B------:R-:W-:Y:S05]  /*2190*/  BSYNC B0 ;  /* 0x0000000000007941 */ /* 0x000fea0003800000 */
.L_x_396:
        /* <DEDUP_REMOVED lines=24> */
.L_x_399:
[----:B------:R-:W-:Y:S05]  /*2320*/  BSYNC B0 ;  /* 0x0000000000007941 */ /* 0x000fea0003800000 */
.L_x_398:
        /* <DEDUP_REMOVED lines=26> */
.L_x_401:
[----:B------:R-:W-:Y:S05]  /*24d0*/  BSYNC B0 ;  /* 0x0000000000007941 */ /* 0x000fea0003800000 */
.L_x_400:
        /* <DEDUP_REMOVED lines=93> */
.L_x_403:
[----:B--2---:R-:W-:Y:S05]  /*2ab0*/  BSYNC B0 ;  /* 0x0000000000007941 */ /* 0x004fea0003800000 */
.L_x_402:
        /* <DEDUP_REMOVED lines=27> */
.L_x_405:
[----:B------:R-:W-:Y:S05]  /*2c70*/  BSYNC B0 ;  /* 0x0000000000007941 */ /* 0x000fea0003800000 */
.L_x_404:
        /* <DEDUP_REMOVED lines=26> */
.L_x_407:
[----:B------:R-:W-:Y:S05]  /*2e20*/  BSYNC B0 ;  /* 0x0000000000007941 */ /* 0x000fea0003800000 */
.L_x_406:
        /* <DEDUP_REMOVED lines=31> */
.L_x_409:
[----:B------:R-:W-:Y:S05]  /*3020*/  BSYNC B0 ;  /* 0x0000000000007941 */ /* 0x000fea0003800000 */
.L_x_408:
        /* <DEDUP_REMOVED lines=20> */
[----:B------:R-:W4:Y:S01]  /*3170*/  LDSM.16.M88.4 R16, [R244] ;  /* 0x00000000f410783b */ /* 0x000f220000000200 */
[----:B------:R-:W-:Y:S03]  /*3180*/  I2F R170, R2 ;  /* 0x0000000200aa7306 */ /* 0x000fe60000201400 */
[----:B------:R-:W-:Y:S04]  /*3190*/  LDSM.16.M88.4 R24, [R6+0x9800] ;  /* 0x009800000618783b */ /* 0x000fe80000000200 */
[----:B------:R-:W-:Y:S04]  /*31a0*/  LDSM.16.M88.4 R28, [R6+0x9000] ;  /* 0x00900000061c783b */ /* 0x000fe80000000200 */
[----:B------:R-:W-:Y:S04]  /*31b0*/  LDSM.16.M88.4 R36, [R6+0x8000] ;  /* 0x008000000624783b */ /* 0x000fe80000000200 */
[----:B------:R-:W-:Y:S04]  /*31c0*/  LDSM.16.M88.4 R32, [R6+0x8800] ;  /* 0x008800000620783b */ /* 0x000fe80000000200 */
[----:B------:R-:W-:Y:S01]  /*31d0*/  LDSM.16.M88.4 R84, [R242+0x8000] ;  /* 0x00800000f254783b */ /* 0x000fe20000000200 */
[C---:B-1----:R-:W-:Y:S03]  /*31e0*/  HMMA.16816.F32.BF16 R104, R8.reuse, R12, RZ ;  /* 0x0000000c0868723c */ /* 0x042fe600000418ff */
[----:B------:R-:W-:Y:S05]  /*31f0*/  LDSM.16.M88.4 R68, [R242+0x8800] ;  /* 0x00880000f244783b */ /* 0x000fea0000000200 */
[C---:B------:R-:W-:Y:S08]  /*3200*/  HMMA.16816.F32.BF16 R100, R8.reuse, R14, RZ ;  /* 0x0000000e0864723c */ /* 0x040ff000000418ff */
        /* <DEDUP_REMOVED lines=11> */
[C---:B------:R-:W-:Y:S08]  /*32c0*/  HMMA.16816.F32.BF16 R48, R16.reuse, R42, RZ ;  /* 0x0000002a1030723c */ /* 0x040ff000000418ff */
[C---:B------:R-:W-:Y:S08]  /*32d0*/  HMMA.16816.F32.BF16 R60, R16.reuse, R20, RZ ;  /* 0x00000014103c723c */ /* 0x040ff000000418ff */
[C---:B------:R-:W-:Y:S01]  /*32e0*/  HMMA.16816.F32.BF16 R56, R16.reuse, R22, RZ ;  /* 0x000000161038723c */ /* 0x040fe200000418ff */
[----:B------:R-:W3:Y:S07]  /*32f0*/  LDSM.16.M88.4 R20, [R247+0x2000] ;  /* 0x00200000f714783b */ /* 0x000eee0000000200 */
[C---:B------:R-:W-:Y:S08]  /*3300*/  HMMA.16816.F32.BF16 R40, R16.reuse, R44, RZ ;  /* 0x0000002c1028723c */ /* 0x040ff000000418ff */
[----:B------:R-:W-:Y:S01]  /*3310*/  HMMA.16816.F32.BF16 R16, R16, R46, RZ ;  /* 0x0000002e1010723c */ /* 0x000fe200000418ff */
[----:B------:R-:W-:Y:S07]  /*3320*/  LDSM.16.M88.4 R44, [R241+0x800] ;  /* 0x00080000f12c783b */ /* 0x000fee0000000200 */
[C---:B-1----:R-:W-:Y:S08]  /*3330*/  HMMA.16816.F32.BF16 R136, R8.reuse, R24, R72 ;  /* 0x000000180888723c */ /* 0x042ff00000041848 */
[C---:B------:R-:W-:Y:S08]  /*3340*/  HMMA.16816.F32.BF16 R116, R8.reuse, R26, R64 ;  /* 0x0000001a0874723c */ /* 0x040ff00000041840 */
[C---:B------:R-:W-:Y:S08]  /*3350*/  HMMA.16816.F32.BF16 R140, R8.reuse, R28, R80 ;  /* 0x0000001c088c723c */ /* 0x040ff00000041850 */
[----:B------:R-:W-:Y:S08]  /*3360*/  HMMA.16816.F32.BF16 R132, R8, R30, R76 ;  /* 0x0000001e0884723c */ /* 0x000ff0000004184c */
[C---:B--2---:R-:W-:Y:S08]  /*3370*/  HMMA.16816.F32.BF16 R124, R12.reuse, R28, R52 ;  /* 0x0000001c0c7c723c */ /* 0x044ff00000041834 */
[C---:B------:R-:W-:Y:S01]  /*3380*/  HMMA.16816.F32.BF16 R128, R12.reuse, R24, R40 ;  /* 0x000000180c80723c */ /* 0x040fe20000041828 */
[----:B------:R-:W-:Y:S07]  /*3390*/  LDSM.16.M88.4 R40, [R241+0x1000] ;  /* 0x00100000f128783b */ /* 0x000fee0000000200 */
[C---:B------:R-:W-:Y:S01]  /*33a0*/  HMMA.16816.F32.BF16 R72, R12.reuse, R30, R48 ;  /* 0x0000001e0c48723c */ /* 0x040fe20000041830 */
[----:B------:R-:W1:Y:S04]  /*33b0*/  LDSM.16.M88.4 R28, [R242+0x9000] ;  /* 0x00900000f21c783b */ /* 0x000e680000000200 */
[----:B------:R-:W-:Y:S03]  /*33c0*/  LDSM.16.M88.4 R48, [R241] ;  /* 0x00000000f130783b */ /* 0x000fe60000000200 */
[----:B------:R-:W-:Y:S01]  /*33d0*/  HMMA.16816.F32.BF16 R64, R12, R26, R16 ;  /* 0x0000001a0c40723c */ /* 0x000fe20000041810 */
[----:B------:R-:W2:Y:S04]  /*33e0*/  LDSM.16.M88.4 R24, [R242+0x9800] ;  /* 0x00980000f218783b */ /* 0x000ea80000000200 */
[----:B------:R-:W4:Y:S03]  /*33f0*/  LDSM.16.M88.4 R16, [R247] ;  /* 0x00000000f710783b */ /* 0x000f260000000200 */
[C---:B------:R-:W-:Y:S08]  /*3400*/  HMMA.16816.F32.BF16 R104, R8.reuse, R36, R104 ;  /* 0x000000240868723c */ /* 0x040ff00000041868 */
[C---:B------:R-:W-:Y:S08]  /*3410*/  HMMA.16816.F32.BF16 R92, R8.reuse, R32, R92 ;  /* 0x00000020085c723c */ /* 0x040ff0000004185c */
[C---:B------:R-:W-:Y:S08]  /*3420*/  HMMA.16816.F32.BF16 R100, R8.reuse, R38, R100 ;  /* 0x000000260864723c */ /* 0x040ff00000041864 */
[----:B------:R-:W-:Y:S01]  /*3430*/  HMMA.16816.F32.BF16 R88, R8, R34, R88 ;  /* 0x000000220858723c */ /* 0x000fe20000041858 */
[----:B------:R-:W5:Y:S07]  /*3440*/  LDSM.16.M88.4 R8, [R246+0x2000] ;  /* 0x00200000f608783b */ /* 0x000f6e0000000200 */
[C---:B------:R-:W-:Y:S08]  /*3450*/  HMMA.16816.F32.BF16 R112, R12.reuse, R36, R108 ;  /* 0x000000240c70723c */ /* 0x040ff0000004186c */
[C---:B------:R-:W-:Y:S08]  /*3460*/  HMMA.16816.F32.BF16 R80, R12.reuse, R38, R96 ;  /* 0x000000260c50723c */ /* 0x040ff00000041860 */
[C---:B------:R-:W-:Y:S08]  /*3470*/  HMMA.16816.F32.BF16 R76, R12.reuse, R34, R56 ;  /* 0x000000220c4c723c */ /* 0x040ff00000041838 */
[----:B------:R-:W-:Y:S01]  /*3480*/  HMMA.16816.F32.BF16 R120, R12, R32, R60 ;  /* 0x000000200c78723c */ /* 0x000fe2000004183c */
[----:B------:R-:W2:Y:S04]  /*3490*/  LDSM.16.M88.4 R60, [R241+0x1800] ;  /* 0x00180000f13c783b */ /* 0x000ea80000000200 */
[----:B------:R-:W2:Y:S03]  /*34a0*/  LDSM.16.M88.4 R12, [R246] ;  /* 0x00000000f60c783b */ /* 0x000ea60000000200 */
[C---:B---3--:R-:W-:Y:S08]  /*34b0*/  HMMA.16816.F32.BF16 R56, R20.reuse, R84, R104 ;  /* 0x000000541438723c */ /* 0x048ff00000041868 */
[C---:B------:R-:W-:Y:S08]  /*34c0*/  HMMA.16816.F32.BF16 R36, R20.reuse, R68, R92 ;  /* 0x000000441424723c */ /* 0x040ff0000004185c */
[C---:B------:R-:W-:Y:S08]  /*34d0*/  HMMA.16816.F32.BF16 R32, R20.reuse, R70, R88 ;  /* 0x000000461420723c */ /* 0x040ff00000041858 */
[C---:B------:R-:W-:Y:S08]  /*34e0*/  HMMA.16816.F32.BF16 R52, R20.reuse, R86, R100 ;  /* 0x000000561434723c */ /* 0x040ff00000041864 */
[C---:B-1----:R-:W-:Y:S07]  /*34f0*/  HMMA.16816.F32.BF16 R100, R20.reuse, R28, R140 ;  /* 0x0000001c1464723c */ /* 0x042fee000004188c */
[C---:B------:R-:W-:Y:S01]  /*3500*/  IADD3 R141, R2.reuse, 0x39, RZ ;  /* 0x00000039028d7810 */ /* 0x040fe20007ffe0ff */
[C---:B--2---:R-:W-:Y:S03]  /*3510*/  HMMA.16816.F32.BF16 R104, R20.reuse, R24, R136 ;  /* 0x000000181468723c */ /* 0x044fe60000041888 */
[----:B------:R-:W-:Y:S05]  /*3520*/  I2F R169, R141 ;  /* 0x0000008d00a97306 */ /* 0x000fea0000201400 */
[C---:B------:R-:W-:Y:S08]  /*3530*/  HMMA.16816.F32.BF16 R108, R20.reuse, R30, R132 ;  /* 0x0000001e146c723c */ /* 0x040ff00000041884 */
[----:B------:R-:W-:Y:S08]  /*3540*/  HMMA.16816.F32.BF16 R96, R20, R26, R116 ;  /* 0x0000001a1460723c */ /* 0x000ff00000041874 */
[C---:B----4-:R-:W-:Y:S08]  /*3550*/  HMMA.16816.F32.BF16 R92, R16.reuse, R84, R112 ;  /* 0x00000054105c723c */ /* 0x050ff00000041870 */
[C---:B------:R-:W-:Y:S08]  /*3560*/  HMMA.16816.F32.BF16 R84, R16.reuse, R86, R80 ;  /* 0x000000561054723c */ /* 0x040ff00000041850 */
[C---:B------:R-:W-:Y:S08]  /*3570*/  HMMA.16816.F32.BF16 R80, R16.reuse, R70, R76 ;  /* 0x000000461050723c */ /* 0x040ff0000004184c */
[C---:B------:R-:W-:Y:S08]  /*3580*/  HMMA.16816.F32.BF16 R76, R16.reuse, R28, R124 ;  /* 0x0000001c104c723c */ /* 0x040ff0000004187c */
[C---:B------:R-:W-:Y:S07]  /*3590*/  HMMA.16816.F32.BF16 R88, R16.reuse, R68, R120 ;  /* 0x000000441058723c */ /* 0x040fee0000041878 */
[C---:B------:R-:W-:Y:S01]  /*35a0*/  IADD3 R120, R2.reuse, 0x10, RZ ;  /* 0x0000001002787810 */ /* 0x040fe20007ffe0ff */
[----:B------:R-:W-:Y:S01]  /*35b0*/  HMMA.16816.F32.BF16 R28, R16, R30, R72 ;  /* 0x0000001e101c723c */ /* 0x000fe20000041848 */
[----:B------:R-:W-:-:S07]  /*35c0*/  IADD3 R122, R2, 0x11, RZ ;  /* 0x00000011027a7810 */ /* 0x000fce0007ffe0ff */
[C---:B------:R-:W-:Y:S01]  /*35d0*/  HMMA.16816.F32.BF16 R20, R16.reuse, R24, R128 ;  /* 0x000000181014723c */ /* 0x040fe20000041880 */
[----:B------:R-:W-:Y:S06]  /*35e0*/  I2F R129, R120 ;  /* 0x0000007800817306 */ /* 0x000fec0000201400 */
[C---:B------:R-:W-:Y:S01]  /*35f0*/  IADD3 R128, R2.reuse, 0x18, RZ ;  /* 0x0000001802807810 */ /* 0x040fe20007ffe0ff */
[----:B------:R-:W-:Y:S01]  /*3600*/  HMMA.16816.F32.BF16 R64, R16, R26, R64 ;  /* 0x0000001a1040723c */ /* 0x000fe20000041840 */
[----:B------:R-:W-:Y:S01]  /*3610*/  LDSM.16.M88.4 R24, [R245+0x6000] ;  /* 0x00600000f518783b */ /* 0x000fe20000000200 */
[----:B------:R-:W-:Y:S06]  /*3620*/  I2F R130, R122 ;  /* 0x0000007a00827306 */ /* 0x000fec0000201400 */
[C---:B-----5:R-:W-:Y:S01]  /*3630*/  HMMA.16816.F32.BF16 R16, R8.reuse, R48, R56 ;  /* 0x000000300810723c */ /* 0x060fe20000041838 */
[----:B------:R-:W-:Y:S01]  /*3640*/  LDSM.16.M88.4 R56, [R236+0xa000] ;  /* 0x00a00000ec38783b */ /* 0x000fe20000000200 */
[----:B------:R-:W-:Y:S06]  /*3650*/  I2F R131, R128 ;  /* 0x0000008000837306 */ /* 0x000fec0000201400 */
[C---:B------:R-:W-:Y:S01]  /*3660*/  HMMA.16816.F32.BF16 R112, R8.reuse, R44, R36 ;  /* 0x0000002c0870723c */ /* 0x040fe20000041824 */
[----:B------:R-:W1:Y:S07]  /*3670*/  LDSM.16.M88.4 R36, [R244+0x4000] ;  /* 0x00400000f424783b */ /* 0x000e6e0000000200 */
[C---:B------:R-:W-:Y:S01]  /*3680*/  HMMA.16816.F32.BF16 R116, R8.reuse, R46, R32 ;  /* 0x0000002e0874723c */ /* 0x040fe20000041820 */
[----:B------:R-:W2:Y:S07]  /*3690*/  LDSM.16.M88.4 R32, [R244+0x6000] ;  /* 0x00600000f420783b */ /* 0x000eae0000000200 */
[C---:B------:R-:W-:Y:S01]  /*36a0*/  HMMA.16816.F32.BF16 R72, R8.reuse, R50, R52 ;  /* 0x000000320848723c */ /* 0x040fe20000041834 */
[----:B------:R-:W-:Y:S07]  /*36b0*/  LDSM.16.M88.4 R52, [R6+0xa000] ;  /* 0x00a000000634783b */ /* 0x000fee0000000200 */
[C---:B------:R-:W-:Y:S08]  /*36c0*/  HMMA.16816.F32.BF16 R124, R8.reuse, R40, R100 ;  /* 0x00000028087c723c */ /* 0x040ff00000041864 */
[C---:B------:R-:W-:Y:S07]  /*36d0*/  HMMA.16816.F32.BF16 R148, R8.reuse, R42, R108 ;  /* 0x0000002a0894723c */ /* 0x040fee000004186c */
[C---:B------:R-:W-:Y:S01]  /*36e0*/  IADD3 R108, R2.reuse, 0x1, RZ ;  /* 0x00000001026c7810 */ /* 0x040fe20007ffe0ff */
[----:B------:R-:W-:Y:S01]  /*36f0*/  HMMA.16816.F32.BF16 R152, R8, R60, R104 ;  /* 0x0000003c0898723c */ /* 0x000fe20000041868 */
[----:B------:R-:W-:-:S02]  /*3700*/  IADD3 R109, R2, 0x8, RZ ;  /* 0x00000008026d7810 */ /* 0x000fc40007ffe0ff */
[----:B------:R-:W-:Y:S01]  /*3710*/  I2F R111, R108 ;  /* 0x0000006c006f7306 */ /* 0x000fe20000201400 */
[----:B------:R-:W-:-:S04]  /*3720*/  IADD3 R110, R2, 0x9, RZ ;  /* 0x00000009026e7810 */ /* 0x000fc80007ffe0ff */
[----:B------:R-:W-:Y:S03]  /*3730*/  HMMA.16816.F32.BF16 R156, R8, R62, R96 ;  /* 0x0000003e089c723c */ /* 0x000fe60000041860 */
[----:B------:R-:W-:Y:S05]  /*3740*/  I2F R121, R109 ;  /* 0x0000006d00797306 */ /* 0x000fea0000201400 */
[C---:B------:R-:W-:Y:S03]  /*3750*/  HMMA.16816.F32.BF16 R8, R12.reuse, R48, R92 ;  /* 0x000000300c08723c */ /* 0x040fe6000004185c */
[----:B------:R-:W-:Y:S05]  /*3760*/  I2F R123, R110 ;  /* 0x0000006e007b7306 */ /* 0x000fea0000201400 */
[C---:B------:R-:W-:Y:S01]  /*3770*/  HMMA.16816.F32.BF16 R132, R12.reuse, R42, R28 ;  /* 0x0000002a0c84723c */ /* 0x040fe2000004181c */
[----:B------:R-:W3:Y:S07]  /*3780*/  LDSM.16.M88.4 R28, [R245+0x4000] ;  /* 0x00400000f51c783b */ /* 0x000eee0000000200 */
[C---:B------:R-:W-:Y:S08]  /*3790*/  HMMA.16816.F32.BF16 R68, R12.reuse, R50, R84 ;  /* 0x000000320c44723c */ /* 0x040ff00000041854 */
[C---:B------:R-:W-:Y:S08]  /*37a0*/  HMMA.16816.F32.BF16 R84, R12.reuse, R44, R88 ;  /* 0x0000002c0c54723c */ /* 0x040ff00000041858 */
[C---:B------:R-:W-:Y:S01]  /*37b0*/  HMMA.16816.F32.BF16 R80, R12.reuse, R46, R80 ;  /* 0x0000002e0c50723c */ /* 0x040fe20000041850 */
[----:B------:R-:W-:Y:S07]  /*37c0*/  LDSM.16.M88.4 R44, [R242+0xa000] ;  /* 0x00a00000f22c783b */ /* 0x000fee0000000200 */
[C---:B------:R-:W-:Y:S01]  /*37d0*/  HMMA.16816.F32.BF16 R100, R12.reuse, R40, R76 ;  /* 0x000000280c64723c */ /* 0x040fe2000004184c */
[----:B------:R-:W-:Y:S07]  /*37e0*/  LDSM.16.M88.4 R40, [R236+0xa800] ;  /* 0x00a80000ec28783b */ /* 0x000fee0000000200 */
[C---:B------:R-:W-:Y:S01]  /*37f0*/  HMMA.16816.F32.BF16 R164, R12.reuse, R60, R20 ;  /* 0x0000003c0ca4723c */ /* 0x040fe20000041814 */
[----:B------:R-:W4:Y:S07]  /*3800*/  LDSM.16.M88.4 R20, [R247+0x4000] ;  /* 0x00400000f714783b */ /* 0x000f2e0000000200 */
[----:B------:R-:W-:Y:S08]  /*3810*/  HMMA.16816.F32.BF16 R160, R12, R62, R64 ;  /* 0x0000003e0ca0723c */ /* 0x000ff00000041840 */
[-C--:B-1----:R-:W-:Y:S08]  /*3820*/  HMMA.16816.F32.BF16 R12, R36, R56.reuse, R8 ;  /* 0x00000038240c723c */ /* 0x082ff00000041808 */
[C---:B--2---:R-:W-:Y:S01]  /*3830*/  HMMA.16816.F32.BF16 R8, R32.reuse, R56, R16 ;  /* 0x000000382008723c */ /* 0x044fe20000041810 */
[----:B------:R-:W1:Y:S07]  /*3840*/  LDSM.16.M88.4 R16, [R247+0x6000] ;  /* 0x00600000f710783b */ /* 0x000e6e0000000200 */
[----:B------:R-:W-:Y:S08]  /*3850*/  HMMA.16816.F32.BF16 R72, R32, R58, R72 ;  /* 0x0000003a2048723c */ /* 0x000ff00000041848 */
[----:B---3--:R-:W-:Y:S01]  /*3860*/  HMMA.16816.F32.BF16 R60, R28, R52, R12 ;  /* 0x000000341c3c723c */ /* 0x008fe2000004180c */
[----:B------:R-:W-:Y:S07]  /*3870*/  LDSM.16.M88.4 R12, [R246+0x4000] ;  /* 0x00400000f60c783b */ /* 0x000fee0000000200 */
[----:B------:R-:W-:Y:S01]  /*3880*/  HMMA.16816.F32.BF16 R68, R36, R58, R68 ;  /* 0x0000003a2444723c */ /* 0x000fe20000041844 */
[----:B------:R-:W2:Y:S07]  /*3890*/  LDSM.16.M88.4 R56, [R241+0x2000] ;  /* 0x00200000f138783b */ /* 0x000eae0000000200 */
[----:B------:R-:W-:Y:S01]  /*38a0*/  HMMA.16816.F32.BF16 R48, R24, R52, R8 ;  /* 0x000000341830723c */ /* 0x000fe20000041808 */
[----:B------:R-:W3:Y:S07]  /*38b0*/  LDSM.16.M88.4 R8, [R246+0x6000] ;  /* 0x00600000f608783b */ /* 0x000eee0000000200 */
[----:B----4-:R-:W-:Y:S08]  /*38c0*/  HMMA.16816.F32.BF16 R60, R20, R44, R60 ;  /* 0x0000002c143c723c */ /* 0x010ff0000004183c */
[----:B------:R-:W-:Y:S08]  /*38d0*/  HMMA.16816.F32.BF16 R68, R28, R54, R68 ;  /* 0x000000361c44723c */ /* 0x000ff00000041844 */
[----:B-1----:R-:W-:Y:S01]  /*38e0*/  HMMA.16816.F32.BF16 R64, R16, R44, R48 ;  /* 0x0000002c1040723c */ /* 0x002fe20000041830 */
[----:B------:R-:W1:Y:S07]  /*38f0*/  LDSM.16.M88.4 R48, [R6+0xa800] ;  /* 0x00a800000630783b */ /* 0x000e6e0000000200 */
[----:B------:R-:W-:Y:S01]  /*3900*/  HMMA.16816.F32.BF16 R72, R24, R54, R72 ;  /* 0x000000361848723c */ /* 0x000fe20000041848 */
[----:B------:R-:W-:Y:S07]  /*3910*/  LDSM.16.M88.4 R52, [R242+0xa800] ;  /* 0x00a80000f234783b */ /* 0x000fee0000000200 */
[----:B------:R-:W-:Y:S08]  /*3920*/  HMMA.16816.F32.BF16 R84, R36, R40, R84 ;  /* 0x000000282454723c */ /* 0x000ff00000041854 */
[----:B--2---:R-:W-:Y:S01]  /*3930*/  HMMA.16816.F32.BF16 R76, R12, R56, R60 ;  /* 0x000000380c4c723c */ /* 0x004fe2000004183c */
[----:B------:R-:W2:Y:S07]  /*3940*/  LDSM.16.M88.4 R60, [R236+0xb000] ;  /* 0x00b00000ec3c783b */ /* 0x000eae0000000200 */
[C---:B------:R-:W-:Y:S07]  /*3950*/  HMMA.16816.F32.BF16 R88, R32.reuse, R40, R112 ;  /* 0x000000282058723c */ /* 0x040fee0000041870 */
[C---:B------:R-:W-:Y:S01]  /*3960*/  IADD3 R112, R2.reuse, 0x19, RZ ;  /* 0x0000001902707810 */ /* 0x040fe20007ffe0ff */
[----:B------:R-:W-:Y:S01]  /*3970*/  HMMA.16816.F32.BF16 R96, R32, R42, R116 ;  /* 0x0000002a2060723c */ /* 0x000fe20000041874 */
[----:B------:R-:W-:-:S02]  /*3980*/  IADD3 R113, R2, 0x20, RZ ;  /* 0x0000002002717810 */ /* 0x000fc40007ffe0ff */
[C---:B------:R-:W-:Y:S01]  /*3990*/  IADD3 R114, R2.reuse, 0x21, RZ ;  /* 0x0000002102727810 */ /* 0x040fe20007ffe0ff */
[----:B------:R-:W-:Y:S01]  /*39a0*/  I2F R137, R112 ;  /* 0x0000007000897306 */ /* 0x000fe20000201400 */
[C---:B------:R-:W-:Y:S02]  /*39b0*/  IADD3 R115, R2.reuse, 0x28, RZ ;  /* 0x0000002802737810 */ /* 0x040fe40007ffe0ff */
[----:B------:R-:W-:Y:S01]  /*39c0*/  IADD3 R116, R2, 0x29, RZ ;  /* 0x0000002902747810 */ /* 0x000fe20007ffe0ff */
[----:B------:R-:W-:Y:S01]  /*39d0*/  HMMA.16816.F32.BF16 R92, R36, R42, R80 ;  /* 0x0000002a245c723c */ /* 0x000fe20000041850 */
[----:B------:R-:W-:Y:S01]  /*39e0*/  FMUL.FTZ R3, R76, c[0x0][0x2ec] ;  /* 0x0000bb004c037a20 */ /* 0x000fe20000410000 */
[C---:B------:R-:W-:Y:S02]  /*39f0*/  IADD3 R117, R2.reuse, 0x30, RZ ;  /* 0x0000003002757810 */ /* 0x040fe40007ffe0ff */
[C---:B------:R-:W-:Y:S01]  /*3a00*/  IADD3 R118, R2.reuse, 0x31, RZ ;  /* 0x0000003102767810 */ /* 0x040fe20007ffe0ff */
[----:B------:R4:W-:Y:S01]  /*3a10*/  MUFU.TANH R187, R3 ;  /* 0x0000000300bb7308 */ /* 0x0009e20000002400 */
[----:B------:R-:W-:-:S02]  /*3a20*/  IADD3 R119, R2, 0x38, RZ ;  /* 0x0000003802777810 */ /* 0x000fc40007ffe0ff */
[----:B------:R-:W-:Y:S05]  /*3a30*/  HMMA.16816.F32.BF16 R40, R20, R46, R68 ;  /* 0x0000002e1428723c */ /* 0x000fea0000041844 */
[----:B------:R-:W-:Y:S03]  /*3a40*/  I2F R140, R113 ;  /* 0x00000071008c7306 */ /* 0x000fe60000201400 */
[----:B---3--:R-:W-:Y:S01]  /*3a50*/  HMMA.16816.F32.BF16 R80, R8, R56, R64 ;  /* 0x000000380850723c */ /* 0x008fe20000041840 */
[----:B----4-:R-:W-:-:S04]  /*3a60*/  FMUL.FTZ R3, R77, c[0x0][0x2ec] ;  /* 0x0000bb004d037a20 */ /* 0x010fc80000410000 */
[----:B------:R-:W-:Y:S03]  /*3a70*/  I2F R142, R114 ;  /* 0x00000072008e7306 */ /* 0x000fe60000201400 */
[----:B------:R-:W-:Y:S05]  /*3a80*/  HMMA.16816.F32.BF16 R44, R16, R46, R72 ;  /* 0x0000002e102c723c */ /* 0x000fea0000041848 */
[----:B------:R3:W-:Y:S03]  /*3a90*/  MUFU.TANH R180, R3 ;  /* 0x0000000300b47308 */ /* 0x0007e60000002400 */
[----:B-1----:R-:W-:Y:S05]  /*3aa0*/  HMMA.16816.F32.BF16 R68, R28, R48, R84 ;  /* 0x000000301c44723c */ /* 0x002fea0000041854 */
[----:B------:R-:W-:Y:S03]  /*3ab0*/  I2F R143, R115 ;  /* 0x00000073008f7306 */ /* 0x000fe60000201400 */
[----:B------:R-:W-:Y:S01]  /*3ac0*/  HMMA.16816.F32.BF16 R64, R12, R58, R40 ;  /* 0x0000003a0c40723c */ /* 0x000fe20000041828 */
[----:B------:R-:W1:Y:S01]  /*3ad0*/  LDSM.16.M88.4 R40, [R241+0x2800] ;  /* 0x00280000f128783b */ /* 0x000e620000000200 */
[----:B---3--:R-:W-:-:S03]  /*3ae0*/  FMUL.FTZ R3, R78, c[0x0][0x2ec] ;  /* 0x0000bb004e037a20 */ /* 0x008fc60000410000 */
[----:B------:R-:W-:Y:S03]  /*3af0*/  I2F R145, R116 ;  /* 0x0000007400917306 */ /* 0x000fe60000201400 */
[----:B------:R-:W-:Y:S05]  /*3b00*/  HMMA.16816.F32.BF16 R84, R24, R48, R88 ;  /* 0x000000301854723c */ /* 0x000fea0000041858 */
[----:B------:R3:W-:Y:S03]  /*3b10*/  MUFU.TANH R186, R3 ;  /* 0x0000000300ba7308 */ /* 0x0007e60000002400 */
[-C--:B--2---:R-:W-:Y:S05]  /*3b20*/  HMMA.16816.F32.BF16 R88, R36, R60.reuse, R100 ;  /* 0x0000003c2458723c */ /* 0x084fea0000041864 */
[----:B------:R-:W-:Y:S03]  /*3b30*/  I2F R146, R117 ;  /* 0x0000007500927306 */ /* 0x000fe60000201400 */
[----:B------:R-:W-:Y:S01]  /*3b40*/  HMMA.16816.F32.BF16 R104, R32, R60, R124 ;  /* 0x0000003c2068723c */ /* 0x000fe2000004187c */
[----:B---3--:R-:W-:-:S07]  /*3b50*/  FMUL.FTZ R3, R79, c[0x0][0x2ec] ;  /* 0x0000bb004f037a20 */ /* 0x008fce0000410000 */
[----:B------:R-:W-:Y:S01]  /*3b60*/  HMMA.16816.F32.BF16 R72, R16, R52, R84 ;  /* 0x000000341048723c */ /* 0x000fe20000041854 */
[----:B------:R-:W-:Y:S07]  /*3b70*/  I2F R147, R118 ;  /* 0x0000007600937306 */ /* 0x000fee0000201400 */
[----:B------:R-:W-:Y:S01]  /*3b80*/  HMMA.16816.F32.BF16 R76, R8, R58, R44 ;  /* 0x0000003a084c723c */ /* 0x000fe2000004182c */
[----:B------:R2:W-:Y:S01]  /*3b90*/  MUFU.TANH R179, R3 ;  /* 0x0000000300b37308 */ /* 0x0005e20000002400 */
[----:B------:R-:W3:Y:S06]  /*3ba0*/  LDSM.16.M88.4 R56, [R236+0xb800] ;  /* 0x00b80000ec38783b */ /* 0x000eec0000000200 */
[----:B------:R-:W-:Y:S01]  /*3bb0*/  HMMA.16816.F32.BF16 R44, R20, R52, R68 ;  /* 0x00000034142c723c */ /* 0x000fe20000041844 */
[----:B------:R-:W-:Y:S07]  /*3bc0*/  I2F R168, R119 ;  /* 0x0000007700a87306 */ /* 0x000fee0000201400 */
[----:B-1----:R-:W-:Y:S01]  /*3bd0*/  HMMA.16816.F32.BF16 R84, R8, R40, R72 ;  /* 0x000000280854723c */ /* 0x002fe20000041848 */
[----:B--2---:R-:W-:-:S04]  /*3be0*/  FMUL.FTZ R3, R80, c[0x0][0x2ec] ;  /* 0x0000bb0050037a20 */ /* 0x004fc80000410000 */
[----:B------:R1:W-:Y:S11]  /*3bf0*/  MUFU.TANH R185, R3 ;  /* 0x0000000300b97308 */ /* 0x0003f60000002400 */
[----:B------:R-:W-:Y:S01]  /*3c00*/  HMMA.16816.F32.BF16 R68, R12, R40, R44 ;  /* 0x000000280c44723c */ /* 0x000fe2000004182c */
[----:B------:R-:W2:Y:S01]  /*3c10*/  LDSM.16.M88.4 R44, [R6+0xb000] ;  /* 0x00b00000062c783b */ /* 0x000ea20000000200 */
[----:B-1----:R-:W-:-:S04]  /*3c20*/  FMUL.FTZ R3, R81, c[0x0][0x2ec] ;  /* 0x0000bb0051037a20 */ /* 0x002fc80000410000 */
[----:B------:R1:W4:Y:S02]  /*3c30*/  MUFU.TANH R178, R3 ;  /* 0x0000000300b27308 */ /* 0x0003240000002400 */
[----:B---3--:R-:W-:Y:S01]  /*3c40*/  HMMA.16816.F32.BF16 R100, R32, R56, R152 ;  /* 0x000000382064723c */ /* 0x008fe20000041898 */
[----:B-1----:R-:W-:-:S05]  /*3c50*/  FMUL.FTZ R3, R82, c[0x0][0x2ec] ;  /* 0x0000bb0052037a20 */ /* 0x002fca0000410000 */
[----:B------:R1:W-:Y:S02]  /*3c60*/  MUFU.TANH R184, R3 ;  /* 0x0000000300b87308 */ /* 0x0003e40000002400 */
[----:B-1----:R-:W-:Y:S02]  /*3c70*/  FMUL.FTZ R3, R83, c[0x0][0x2ec] ;  /* 0x0000bb0053037a20 */ /* 0x002fe40000410000 */
[-C--:B------:R-:W-:Y:S04]  /*3c80*/  HMMA.16816.F32.BF16 R80, R24, R50.reuse, R96 ;  /* 0x000000321850723c */ /* 0x080fe80000041860 */
[----:B------:R1:W-:Y:S04]  /*3c90*/  MUFU.TANH R172, R3 ;  /* 0x0000000300ac7308 */ /* 0x0003e80000002400 */
[----:B------:R-:W-:Y:S08]  /*3ca0*/  HMMA.16816.F32.BF16 R48, R28, R50, R92 ;  /* 0x000000321c30723c */ /* 0x000ff0000004185c */
[----:B------:R-:W-:Y:S01]  /*3cb0*/  HMMA.16816.F32.BF16 R92, R32, R62, R148 ;  /* 0x0000003e205c723c */ /* 0x000fe20000041894 */
[----:B-1----:R-:W-:-:S04]  /*3cc0*/  FMUL.FTZ R3, R64, c[0x0][0x2ec] ;  /* 0x0000bb0040037a20 */ /* 0x002fc80000410000 */
[----:B------:R1:W-:Y:S03]  /*3cd0*/  MUFU.TANH R175, R3 ;  /* 0x0000000300af7308 */ /* 0x0003e60000002400 */
[----:B------:R-:W-:Y:S01]  /*3ce0*/  HMMA.16816.F32.BF16 R96, R32, R58, R156 ;  /* 0x0000003a2060723c */ /* 0x000fe2000004189c */
[----:B------:R-:W3:Y:S07]  /*3cf0*/  LDSM.16.M88.4 R32, [R242+0xb000] ;  /* 0x00b00000f220783b */ /* 0x000eee0000000200 */
[----:B------:R-:W-:Y:S01]  /*3d00*/  HMMA.16816.F32.BF16 R48, R20, R54, R48 ;  /* 0x000000361430723c */ /* 0x000fe20000041830 */
[----:B-1----:R-:W-:-:S07]  /*3d10*/  FMUL.FTZ R3, R65, c[0x0][0x2ec] ;  /* 0x0000bb0041037a20 */ /* 0x002fce0000410000 */
[----:B------:R-:W-:Y:S01]  /*3d20*/  HMMA.16816.F32.BF16 R72, R16, R54, R80 ;  /* 0x000000361048723c */ /* 0x000fe20000041850 */
[----:B------:R1:W-:Y:S07]  /*3d30*/  MUFU.TANH R177, R3 ;  /* 0x0000000300b17308 */ /* 0x0003ee0000002400 */
[----:B--2---:R-:W-:Y:S08]  /*3d40*/  HMMA.16816.F32.BF16 R52, R24, R44, R104 ;  /* 0x0000002c1834723c */ /* 0x004ff00000041868 */
[----:B------:R-:W-:Y:S01]  /*3d50*/  HMMA.16816.F32.BF16 R80, R36, R58, R160 ;  /* 0x0000003a2450723c */ /* 0x000fe200000418a0 */
[----:B-1----:R-:W-:-:S04]  /*3d60*/  FMUL.FTZ R3, R66, c[0x0][0x2ec] ;  /* 0x0000bb0042037a20 */ /* 0x002fc80000410000 */
[----:B------:R1:W-:Y:S03]  /*3d70*/  MUFU.TANH R174, R3 ;  /* 0x0000000300ae7308 */ /* 0x0003e60000002400 */
[----:B------:R-:W-:Y:S01]  /*3d80*/  HMMA.16816.F32.BF16 R72, R8, R42, R72 ;  /* 0x0000002a0848723c */ /* 0x000fe20000041848 */
[----:B-1----:R-:W-:-:S07]  /*3d90*/  FMUL.FTZ R3, R67, c[0x0][0x2ec] ;  /* 0x0000bb0043037a20 */ /* 0x002fce0000410000 */
[----:B------:R-:W-:Y:S01]  /*3da0*/  HMMA.16816.F32.BF16 R64, R28, R44, R88 ;  /* 0x0000002c1c40723c */ /* 0x000fe20000041858 */
[----:B------:R1:W-:Y:S02]  /*3db0*/  MUFU.TANH R176, R3 ;  /* 0x0000000300b07308 */ /* 0x0003e40000002400 */
[----:B-1----:R-:W-:-:S06]  /*3dc0*/  FMUL.FTZ R3, R76, c[0x0][0x2ec] ;  /* 0x0000bb004c037a20 */ /* 0x002fcc0000410000 */
[----:B------:R1:W2:Y:S02]  /*3dd0*/  MUFU.TANH R171, R3 ;  /* 0x0000000300ab7308 */ /* 0x0002a40000002400 */
[----:B-1----:R-:W-:-:S06]  /*3de0*/  FMUL.FTZ R3, R77, c[0x0][0x2ec] ;  /* 0x0000bb004d037a20 */ /* 0x002fcc0000410000 */
[----:B------:R1:W-:Y:S02]  /*3df0*/  MUFU.TANH R173, R3 ;  /* 0x0000000300ad7308 */ /* 0x0003e40000002400 */
[----:B-1----:R-:W-:-:S06]  /*3e00*/  FMUL.FTZ R3, R78, c[0x0][0x2ec] ;  /* 0x0000bb004e037a20 */ /* 0x002fcc0000410000 */
[----:B------:R1:W-:Y:S02]  /*3e10*/  MUFU.TANH R127, R3 ;  /* 0x00000003007f7308 */ /* 0x0003e40000002400 */
[----:B-1----:R-:W-:Y:S02]  /*3e20*/  FMUL.FTZ R3, R79, c[0x0][0x2ec] ;  /* 0x0000bb004f037a20 */ /* 0x002fe40000410000 */
[----:B------:R-:W-:Y:S04]  /*3e30*/  HMMA.16816.F32.BF16 R76, R36, R62, R132 ;  /* 0x0000003e244c723c */ /* 0x000fe80000041884 */
[----:B------:R1:W5:Y:S04]  /*3e40*/  MUFU.TANH R148, R3 ;  /* 0x0000000300947308 */ /* 0x0003680000002400 */
[----:B---3--:R-:W-:Y:S08]  /*3e50*/  HMMA.16816.F32.BF16 R60, R20, R32, R64 ;  /* 0x00000020143c723c */ /* 0x008ff00000041840 */
[----:B------:R-:W-:Y:S01]  /*3e60*/  HMMA.16816.F32.BF16 R64, R36, R56, R164 ;  /* 0x000000382440723c */ /* 0x000fe200000418a4 */
[----:B-1----:R-:W-:-:S04]  /*3e70*/  FMUL.FTZ R3, R68, c[0x0][0x2ec] ;  /* 0x0000bb0044037a20 */ /* 0x002fc80000410000 */
[----:B------:R1:W-:Y:S03]  /*3e80*/  MUFU.TANH R136, R3 ;  /* 0x0000000300887308 */ /* 0x0003e60000002400 */
[----:B------:R-:W-:Y:S01]  /*3e90*/  HMMA.16816.F32.BF16 R36, R16, R32, R52 ;  /* 0x000000201024723c */ /* 0x000fe20000041834 */
[----:B-1----:R-:W-:-:S04]  /*3ea0*/  FMUL.FTZ R3, R69, c[0x0][0x2ec] ;  /* 0x0000bb0045037a20 */ /* 0x002fc80000410000 */
[----:B------:R1:W-:Y:S02]  /*3eb0*/  MUFU.TANH R149, R3 ;  /* 0x0000000300957308 */ /* 0x0003e40000002400 */
[----:B-1----:R-:W-:-:S06]  /*3ec0*/  FMUL.FTZ R3, R70, c[0x0][0x2ec] ;  /* 0x0000bb0046037a20 */ /* 0x002fcc0000410000 */
[----:B------:R1:W3:Y:S02]  /*3ed0*/  MUFU.TANH R138, R3 ;  /* 0x00000003008a7308 */ /* 0x0002e40000002400 */
[----:B-1----:R-:W-:Y:S02]  /*3ee0*/  FMUL.FTZ R3, R71, c[0x0][0x2ec] ;  /* 0x0000bb0047037a20 */ /* 0x002fe40000410000 */
[----:B------:R-:W-:Y:S01]  /*3ef0*/  HMMA.16816.F32.BF16 R68, R12, R42, R48 ;  /* 0x0000002a0c44723c */ /* 0x000fe20000041830 */
[----:B------:R-:W1:Y:S03]  /*3f00*/  LDSM.16.M88.4 R48, [R241+0x3000] ;  /* 0x00300000f130783b */ /* 0x000e660000000200 */
[----:B------:R2:W-:Y:S01]  /*3f10*/  MUFU.TANH R139, R3 ;  /* 0x00000003008b7308 */ /* 0x0005e20000002400 */
[----:B------:R3:W4:Y:S01]  /*3f20*/  LDSM.16.M88.4 R40, [R6+0xb800] ;  /* 0x00b800000628783b */ /* 0x0007220000000200 */
[----:B--2---:R-:W-:-:S06]  /*3f30*/  FMUL.FTZ R3, R84, c[0x0][0x2ec] ;  /* 0x0000bb0054037a20 */ /* 0x004fcc0000410000 */
[----:B------:R2:W-:Y:S01]  /*3f40*/  MUFU.TANH R125, R3 ;  /* 0x00000003007d7308 */ /* 0x0005e20000002400 */
[----:B---3--:R-:W-:Y:S01]  /*3f50*/  IADD3 R6, R144, 0x48, RZ ;  /* 0x0000004890067810 */ /* 0x008fe20007ffe0ff */
[----:B--2---:R-:W-:Y:S01]  /*3f60*/  FMUL.FTZ R3, R85, c[0x0][0x2ec] ;  /* 0x0000bb0055037a20 */ /* 0x004fe20000410000 */
[----:B-1----:R-:W-:Y:S05]  /*3f70*/  HMMA.16816.F32.BF16 R52, R12, R48, R60 ;  /* 0x000000300c34723c */ /* 0x002fea000004183c */
[----:B------:R1:W-:Y:S03]  /*3f80*/  MUFU.TANH R126, R3 ;  /* 0x00000003007e7308 */ /* 0x0003e60000002400 */
[-C--:B------:R-:W-:Y:S08]  /*3f90*/  HMMA.16816.F32.BF16 R60, R24, R46.reuse, R92 ;  /* 0x0000002e183c723c */ /* 0x080ff0000004185c */
[----:B------:R-:W-:Y:S01]  /*3fa0*/  HMMA.16816.F32.BF16 R44, R28, R46, R76 ;  /* 0x0000002e1c2c723c */ /* 0x000fe2000004184c */
[----:B-1----:R-:W-:-:S04]  /*3fb0*/  FMUL.FTZ R3, R86, c[0x0][0x2ec] ;  /* 0x0000bb0056037a20 */ /* 0x002fc80000410000 */
[----:B------:R1:W2:Y:S03]  /*3fc0*/  MUFU.TANH R105, R3 ;  /* 0x0000000300697308 */ /* 0x0002a60000002400 */
[----:B----4-:R-:W-:Y:S08]  /*3fd0*/  HMMA.16816.F32.BF16 R96, R24, R42, R96 ;  /* 0x0000002a1860723c */ /* 0x010ff00000041860 */
[----:B------:R-:W-:Y:S01]  /*3fe0*/  HMMA.16816.F32.BF16 R56, R8, R48, R36 ;  /* 0x000000300838723c */ /* 0x000fe20000041824 */
[----:B-1----:R-:W-:-:S07]  /*3ff0*/  FMUL.FTZ R3, R87, c[0x0][0x2ec] ;  /* 0x0000bb0057037a20 */ /* 0x002fce0000410000 */
[-C--:B------:R-:W-:Y:S01]  /*4000*/  HMMA.16816.F32.BF16 R44, R20, R34.reuse, R44 ;  /* 0x00000022142c723c */ /* 0x080fe2000004182c */
[----:B------:R1:W-:Y:S07]  /*4010*/  MUFU.TANH R106, R3 ;  /* 0x00000003006a7308 */ /* 0x0003ee0000002400 */
[----:B------:R-:W-:Y:S01]  /*4020*/  HMMA.16816.F32.BF16 R36, R16, R34, R60 ;  /* 0x000000221024723c */ /* 0x000fe2000004183c */
[----:B------:R-:W3:Y:S07]  /*4030*/  LDSM.16.M88.4 R32, [R242+0xb800] ;  /* 0x00b80000f220783b */ /* 0x000eee0000000200 */
[----:B------:R-:W-:Y:S01]  /*4040*/  HMMA.16816.F32.BF16 R64, R28, R40, R64 ;  /* 0x000000281c40723c */ /* 0x000fe20000041840 */
[----:B-1----:R-:W-:-:S04]  /*4050*/  FMUL.FTZ R3, R68, c[0x0][0x2ec] ;  /* 0x0000bb0044037a20 */ /* 0x002fc80000410000 */
[----:B------:R1:W4:Y:S03]  /*4060*/  MUFU.TANH R107, R3 ;  /* 0x00000003006b7308 */ /* 0x0003260000002400 */
[-C--:B------:R-:W-:Y:S08]  /*4070*/  HMMA.16816.F32.BF16 R44, R12, R50.reuse, R44 ;  /* 0x000000320c2c723c */ /* 0x080ff0000004182c */
[----:B------:R-:W-:Y:S01]  /*4080*/  HMMA.16816.F32.BF16 R48, R8, R50, R36 ;  /* 0x000000320830723c */ /* 0x000fe20000041824 */
[----:B-1----:R-:W-:-:S04]  /*4090*/  FMUL.FTZ R3, R69, c[0x0][0x2ec] ;  /* 0x0000bb0045037a20 */ /* 0x002fc80000410000 */
[----:B------:R1:W-:Y:S03]  /*40a0*/  MUFU.TANH R124, R3 ;  /* 0x00000003007c7308 */ /* 0x0003e60000002400 */
[----:B---3--:R-:W-:Y:S01]  /*40b0*/  HMMA.16816.F32.BF16 R36, R20, R32, R64 ;  /* 0x000000201424723c */ /* 0x008fe20000041840 */
[----:B-1----:R-:W-:-:S04]  /*40c0*/  FMUL.FTZ R3, R70, c[0x0][0x2ec] ;  /* 0x0000bb0046037a20 */ /* 0x002fc80000410000 */
[----:B------:R1:W3:Y:S02]  /*40d0*/  MUFU.TANH R90, R3 ;  /* 0x00000003005a7308 */ /* 0x0002e40000002400 */
[----:B-1----:R-:W-:Y:S02]  /*40e0*/  FMUL.FTZ R3, R71, c[0x0][0x2ec] ;  /* 0x0000bb0047037a20 */ /* 0x002fe40000410000 */
[----:B------:R-:W-:Y:S04]  /*40f0*/  HMMA.16816.F32.BF16 R68, R24, R40, R100 ;  /* 0x000000281844723c */ /* 0x000fe80000041864 */
[----:B------:R1:W-:Y:S03]  /*4100*/  MUFU.TANH R104, R3 ;  /* 0x0000000300687308 */ /* 0x0003e60000002400 */
[----:B------:R-:W-:Y:S01]  /*4110*/  FMUL.FTZ R26, R53, c[0x0][0x2ec] ;  /* 0x0000bb00351a7a20 */ /* 0x000fe20000410000 */
[----:B------:R-:W-:Y:S01]  /*4120*/  IMNMX R24, R144, UR12, PT ;  /* 0x0000000c90187c17 */ /* 0x000fe2000b800200 */
[----:B------:R-:W-:Y:S01]  /*4130*/  HMMA.16816.F32.BF16 R40, R28, R42, R80 ;  /* 0x0000002a1c28723c */ /* 0x000fe20000041850 */
[----:B------:R-:W-:-:S02]  /*4140*/  IMNMX R27, R6, UR12, PT ;  /* 0x0000000c061b7c17 */ /* 0x000fc4000b800200 */
[----:B------:R2:W-:Y:S01]  /*4150*/  MUFU.TANH R87, R26 ;  /* 0x0000001a00577308 */ /* 0x0005e20000002400 */
[CC--:B------:R-:W-:Y:S01]  /*4160*/  ISETP.GE.AND P1, PT, R2.reuse, R24.reuse, PT ;  /* 0x000000180200720c */ /* 0x0c0fe20003f26270 */
[----:B------:R-:W3:Y:S01]  /*4170*/  LDSM.16.M88.4 R28, [R241+0x3800] ;  /* 0x00380000f11c783b */ /* 0x000ee20000000200 */
[----:B------:R-:W-:Y:S01]  /*4180*/  ISETP.GE.AND P2, PT, R2, R27, PT ;  /* 0x0000001b0200720c */ /* 0x000fe20003f46270 */
[----:B------:R-:W-:Y:S01]  /*4190*/  FMUL.FTZ R6, R56, c[0x0][0x2ec] ;  /* 0x0000bb0038067a20 */ /* 0x000fe20000410000 */
[----:B------:R-:W-:Y:S01]  /*41a0*/  ISETP.GE.AND P5, PT, R108, R24, PT ;  /* 0x000000186c00720c */ /* 0x000fe20003fa6270 */
[----:B------:R-:W-:-:S04]  /*41b0*/  DEPBAR.LE SB0, 0x0 ;  /* 0x000080000000791a */ /* 0x000fc80000000000 */
[----:B-1----:R-:W-:Y:S01]  /*41c0*/  FMUL.FTZ R3, R72, c[0x0][0x2ec] ;  /* 0x0000bb0048037a20 */ /* 0x002fe20000410000 */
[----:B------:R1:W-:Y:S01]  /*41d0*/  MUFU.TANH R77, R6 ;  /* 0x00000006004d7308 */ /* 0x0003e20000002400 */
[----:B--2---:R-:W-:Y:S01]  /*41e0*/  IMNMX R26, R5, UR12, PT ;  /* 0x0000000c051a7c17 */ /* 0x004fe2000b800200 */
[----:B------:R-:W-:-:S06]  /*41f0*/  FFMA.FTZ R5, R111, UR4, R178 ;  /* 0x000000046f057c23 */ /* 0x000fcc00080100b2 */
[----:B------:R2:W-:Y:S01]  /*4200*/  MUFU.TANH R89, R3 ;  /* 0x0000000300597308 */ /* 0x0005e20000002400 */
[----:B------:R-:W-:Y:S01]  /*4210*/  BAR.SYNC.DEFER_BLOCKING 0x0 ;  /* 0x0000000000007b1d */ /* 0x000fe20000010000 */
[-C--:B------:R-:W-:Y:S01]  /*4220*/  ISETP.GE.AND P4, PT, R2, R26.reuse, PT ;  /* 0x0000001a0200720c */ /* 0x080fe20003f86270 */
[----:B------:R-:W-:Y:S01]  /*4230*/  HMMA.16816.F32.BF16 R40, R20, R34, R40 ;  /* 0x000000221428723c */ /* 0x000fe20000041828 */
[----:B------:R-:W-:-:S04]  /*4240*/  ISETP.GE.AND P6, PT, R108, R26, PT ;  /* 0x0000001a6c00720c */ /* 0x000fc80003fc6270 */
[----:B------:R-:W-:Y:S01]  /*4250*/  FSEL R60, R5, -INF , !P6 ;  /* 0xff800000053c7808 */ /* 0x000fe20007000000 */
[----:B------:R-:W-:Y:S02]  /*4260*/  FFMA.FTZ R5, R121, UR4, R171 ;  /* 0x0000000479057c23 */ /* 0x000fe400080100ab */
[----:B-1----:R-:W-:-:S04]  /*4270*/  FMUL.FTZ R6, R57, c[0x0][0x2ec] ;  /* 0x0000bb0039067a20 */ /* 0x002fc80000410000 */
[----:B------:R1:W-:Y:S01]  /*4280*/  MUFU.TANH R78, R6 ;  /* 0x00000006004e7308 */ /* 0x0003e20000002400 */
[----:B--2---:R-:W-:-:S07]  /*4290*/  FMUL.FTZ R3, R73, c[0x0][0x2ec] ;  /* 0x0000bb0049037a20 */ /* 0x004fce0000410000 */
[----:B------:R2:W-:Y:S01]  /*42a0*/  MUFU.TANH R91, R3 ;  /* 0x00000003005b7308 */ /* 0x0005e20000002400 */
[----:B---3--:R-:W-:Y:S01]  /*42b0*/  HMMA.16816.F32.BF16 R36, R12, R28, R36 ;  /* 0x0000001c0c24723c */ /* 0x008fe20000041824 */
[----:B-1----:R-:W-:-:S07]  /*42c0*/  FMUL.FTZ R6, R59, c[0x0][0x2ec] ;  /* 0x0000bb003b067a20 */ /* 0x002fce0000410000 */
[----:B------:R-:W-:Y:S01]  /*42d0*/  HMMA.16816.F32.BF16 R12, R12, R30, R40 ;  /* 0x0000001e0c0c723c */ /* 0x000fe20000041828 */
[----:B------:R1:W-:Y:S01]  /*42e0*/  MUFU.TANH R76, R6 ;  /* 0x00000006004c7308 */ /* 0x0003e20000002400 */
[----:B--2---:R-:W-:-:S07]  /*42f0*/  FMUL.FTZ R3, R74, c[0x0][0x2ec] ;  /* 0x0000bb004a037a20 */ /* 0x004fce0000410000 */
[----:B------:R2:W3:Y:S07]  /*4300*/  MUFU.TANH R85, R3 ;  /* 0x0000000300557308 */ /* 0x0004ee0000002400 */
[----:B------:R-:W-:Y:S02]  /*4310*/  FMUL.FTZ R39, R39, c[0x0][0x2ec] ;  /* 0x0000bb0027277a20 */ /* 0x000fe40000410000 */
[----:B-1----:R-:W-:-:S04]  /*4320*/  FMUL.FTZ R6, R45, c[0x0][0x2ec] ;  /* 0x0000bb002d067a20 */ /* 0x002fc80000410000 */
[----:B------:R-:W-:Y:S01]  /*4330*/  MUFU.TANH R39, R39 ;  /* 0x0000002700277308 */ /* 0x000fe20000002400 */
[----:B--2---:R-:W-:-:S07]  /*4340*/  FMUL.FTZ R3, R75, c[0x0][0x2ec] ;  /* 0x0000bb004b037a20 */ /* 0x004fce0000410000 */
[----:B------:R1:W-:Y:S08]  /*4350*/  MUFU.TANH R75, R6 ;  /* 0x00000006004b7308 */ /* 0x0003f00000002400 */
[----:B------:R2:W-:Y:S01]  /*4360*/  MUFU.TANH R88, R3 ;  /* 0x0000000300587308 */ /* 0x0005e20000002400 */
[----:B-1----:R-:W-:Y:S02]  /*4370*/  FMUL.FTZ R6, R47, c[0x0][0x2ec] ;  /* 0x0000bb002f067a20 */ /* 0x002fe40000410000 */
[----:B--2---:R-:W-:-:S05]  /*4380*/  FMUL.FTZ R3, R52, c[0x0][0x2ec] ;  /* 0x0000bb0034037a20 */ /* 0x004fca0000410000 */
[----:B------:R1:W2:Y:S02]  /*4390*/  MUFU.TANH R86, R3 ;  /* 0x0000000300567308 */ /* 0x0002a40000002400 */
[----:B-1----:R-:W-:-:S04]  /*43a0*/  IADD3 R3, R144, 0x8, RZ ;  /* 0x0000000890037810 */ /* 0x002fc80007ffe0ff */
[----:B------:R-:W-:Y:S01]  /*43b0*/  IMNMX R25, R3, UR12, PT ;  /* 0x0000000c03197c17 */ /* 0x000fe2000b800200 */
[----:B------:R-:W-:-:S03]  /*43c0*/  FMUL.FTZ R3, R54, c[0x0][0x2ec] ;  /* 0x0000bb0036037a20 */ /* 0x000fc60000410000 */
[-C--:B------:R-:W-:Y:S01]  /*43d0*/  ISETP.GE.AND P0, PT, R2, R25.reuse, PT ;  /* 0x000000190200720c */ /* 0x080fe20003f06270 */
[----:B------:R-:W-:Y:S01]  /*43e0*/  FFMA.FTZ R2, R111, UR4, R180 ;  /* 0x000000046f027c23 */ /* 0x000fe200080100b4 */
[-C--:B------:R-:W-:Y:S01]  /*43f0*/  ISETP.GE.AND P3, PT, R108, R25.reuse, PT ;  /* 0x000000196c00720c */ /* 0x080fe20003f66270 */
[----:B------:R1:W-:Y:S01]  /*4400*/  MUFU.TANH R79, R3 ;  /* 0x00000003004f7308 */ /* 0x0003e20000002400 */
[----:B------:R-:W-:Y:S02]  /*4410*/  ISETP.GE.AND P6, PT, R109, R25, PT ;  /* 0x000000196d00720c */ /* 0x000fe40003fc6270 */
[----:B------:R-:W-:Y:S01]  /*4420*/  FSEL R161, R2, -INF , !P5 ;  /* 0xff80000002a17808 */ /* 0x000fe20006800000 */
[----:B------:R-:W-:Y:S01]  /*4430*/  FFMA.FTZ R2, R111, UR4, R179 ;  /* 0x000000046f027c23 */ /* 0x000fe200080100b3 */
[----:B------:R-:W-:-:S04]  /*4440*/  ISETP.GE.AND P5, PT, R108, R27, PT ;  /* 0x0000001b6c00720c */ /* 0x000fc80003fa6270 */
[----:B------:R-:W-:Y:S01]  /*4450*/  FSEL R163, R2, -INF , !P3 ;  /* 0xff80000002a37808 */ /* 0x000fe20005800000 */
[----:B------:R-:W-:Y:S01]  /*4460*/  FFMA.FTZ R2, R121, UR4, R175 ;  /* 0x0000000479027c23 */ /* 0x000fe200080100af */
[----:B------:R-:W-:-:S04]  /*4470*/  ISETP.GE.AND P3, PT, R109, R24, PT ;  /* 0x000000186d00720c */ /* 0x000fc80003f66270 */
[----:B------:R-:W-:Y:S01]  /*4480*/  FSEL R160, R2, -INF , !P3 ;  /* 0xff80000002a07808 */ /* 0x000fe20005800000 */
[----:B-1----:R-:W-:Y:S01]  /*4490*/  FMUL.FTZ R3, R55, c[0x0][0x2ec] ;  /* 0x0000bb0037037a20 */ /* 0x002fe20000410000 */
[----:B------:R-:W-:Y:S01]  /*44a0*/  ISETP.GE.AND P3, PT, R109, R27, PT ;  /* 0x0000001b6d00720c */ /* 0x000fe20003f66270 */
[----:B------:R-:W-:Y:S01]  /*44b0*/  FFMA.FTZ R2, R121, UR4, R174 ;  /* 0x0000000479027c23 */ /* 0x000fe200080100ae */
[----:B------:R-:W-:Y:S01]  /*44c0*/  HMMA.16816.F32.BF16 R52, R16, R32, R68 ;  /* 0x000000201034723c */ /* 0x000fe20000041844 */
[----:B------:R1:W-:Y:S03]  /*44d0*/  MUFU.TANH R84, R3 ;  /* 0x0000000300547308 */ /* 0x0003e60000002400 */
[----:B------:R-:W-:Y:S01]  /*44e0*/  FSEL R162, R2, -INF , !P6 ;  /* 0xff80000002a27808 */ /* 0x000fe20007000000 */
[----:B------:R-:W-:Y:S01]  /*44f0*/  FFMA.FTZ R2, R123, UR4, R177 ;  /* 0x000000047b027c23 */ /* 0x000fe200080100b1 */
[----:B------:R-:W-:-:S02]  /*4500*/  ISETP.GE.AND P6, PT, R110, R24, PT ;  /* 0x000000186e00720c */ /* 0x000fc40003fc6270 */
[----:B------:R-:W-:Y:S01]  /*4510*/  HMMA.16816.F32.BF16 R16, R16, R34, R96 ;  /* 0x000000221010723c */ /* 0x000fe20000041860 */
[----:B------:R2:W-:Y:S01]  /*4520*/  MUFU.TANH R68, R6 ;  /* 0x0000000600447308 */ /* 0x0005e20000002400 */
[----:B------:R-:W-:Y:S01]  /*4530*/  FSEL R157, R2, -INF , !P6 ;  /* 0xff800000029d7808 */ /* 0x000fe20007000000 */
[----:B------:R-:W-:Y:S01]  /*4540*/  FMUL.FTZ R2, R44, c[0x0][0x2ec] ;  /* 0x0000bb002c027a20 */ /* 0x000fe20000410000 */
[----:B------:R-:W-:Y:S01]  /*4550*/  ISETP.GE.AND P6, PT, R110, R27, PT ;  /* 0x0000001b6e00720c */ /* 0x000fe20003fc6270 */
[----:B-1----:R-:W-:-:S04]  /*4560*/  FFMA.FTZ R3, R111, UR4, R172 ;  /* 0x000000046f037c23 */ /* 0x002fc800080100ac */
[----:B------:R1:W-:Y:S01]  /*4570*/  MUFU.TANH R74, R2 ;  /* 0x00000002004a7308 */ /* 0x0003e20000002400 */
[----:B------:R-:W-:Y:S01]  /*4580*/  FSEL R61, R3, -INF , !P5 ;  /* 0xff800000033d7808 */ /* 0x000fe20006800000 */
[----:B------:R-:W-:Y:S01]  /*4590*/  FMUL.FTZ R3, R58, c[0x0][0x2ec] ;  /* 0x0000bb003a037a20 */ /* 0x000fe20000410000 */
[----:B------:R-:W-:-:S04]  /*45a0*/  ISETP.GE.AND P5, PT, R109, R26, PT ;  /* 0x0000001a6d00720c */ /* 0x000fc80003fa6270 */
[----:B------:R-:W-:Y:S01]  /*45b0*/  HMMA.16816.F32.BF16 R20, R8, R28, R52 ;  /* 0x0000001c0814723c */ /* 0x000fe20000041834 */
[----:B--2---:R-:W-:Y:S01]  /*45c0*/  FMUL.FTZ R6, R49, c[0x0][0x2ec] ;  /* 0x0000bb0031067a20 */ /* 0x004fe20000410000 */
[----:B------:R2:W2:Y:S01]  /*45d0*/  MUFU.TANH R73, R3 ;  /* 0x0000000300497308 */ /* 0x0004a20000002400 */
[----:B------:R-:W-:Y:S01]  /*45e0*/  FSEL R57, R5, -INF , !P5 ;  /* 0xff80000005397808 */ /* 0x000fe20006800000 */
[----:B-----5:R-:W-:Y:S01]  /*45f0*/  FFMA.FTZ R5, R123, UR4, R148 ;  /* 0x000000047b057c23 */ /* 0x020fe20008010094 */
[----:B------:R-:W-:-:S03]  /*4600*/  ISETP.GE.AND P5, PT, R110, R25, PT ;  /* 0x000000196e00720c */ /* 0x000fc60003fa6270 */
[----:B------:R-:W-:Y:S01]  /*4610*/  HMMA.16816.F32.BF16 R8, R8, R30, R16 ;  /* 0x0000001e0808723c */ /* 0x000fe20000041810 */
[----:B-1----:R-:W-:Y:S01]  /*4620*/  FFMA.FTZ R2, R123, UR4, R173 ;  /* 0x000000047b027c23 */ /* 0x002fe200080100ad */
[----:B------:R-:W-:Y:S01]  /*4630*/  FSEL R56, R5, -INF , !P6 ;  /* 0xff80000005387808 */ /* 0x000fe20007000000 */
[----:B------:R-:W-:Y:S01]  /*4640*/  FFMA.FTZ R5, R129, UR4, R138 ;  /* 0x0000000481057c23 */ /* 0x000fe2000801008a */
[----:B------:R-:W-:Y:S01]  /*4650*/  ISETP.GE.AND P6, PT, R120, R26, PT ;  /* 0x0000001a7800720c */ /* 0x000fe20003fc6270 */
[----:B--2---:R-:W-:-:S05]  /*4660*/  FFMA.FTZ R3, R121, UR4, R127 ;  /* 0x0000000479037c23 */ /* 0x004fca000801007f */
[----:B------:R-:W-:Y:S01]  /*4670*/  FSEL R58, R3, -INF , !P3 ;  /* 0xff800000033a7808 */ /* 0x000fe20005800000 */
[----:B------:R-:W-:Y:S01]  /*4680*/  FFMA.FTZ R3, R123, UR4, R176 ;  /* 0x000000047b037c23 */ /* 0x000fe200080100b0 */
[----:B------:R-:W-:-:S04]  /*4690*/  ISETP.GE.AND P3, PT, R110, R26, PT ;  /* 0x0000001a6e00720c */ /* 0x000fc80003f66270 */
[----:B------:R-:W-:Y:S02]  /*46a0*/  FMUL.FTZ R20, R20, c[0x0][0x2ec] ;  /* 0x0000bb0014147a20 */ /* 0x000fe40000410000 */
[----:B------:R-:W-:Y:S01]  /*46b0*/  FMUL.FTZ R22, R22, c[0x0][0x2ec] ;  /* 0x0000bb0016167a20 */ /* 0x000fe20000410000 */
[----:B------:R-:W-:Y:S01]  /*46c0*/  FSEL R44, R2, -INF , !P3 ;  /* 0xff800000022c7808 */ /* 0x000fe20005800000 */
[----:B------:R-:W-:Y:S01]  /*46d0*/  FFMA.FTZ R2, R129, UR4, R136 ;  /* 0x0000000481027c23 */ /* 0x000fe20008010088 */
[----:B------:R-:W-:Y:S01]  /*46e0*/  FSEL R159, R3, -INF , !P5 ;  /* 0xff800000039f7808 */ /* 0x000fe20006800000 */
[----:B------:R-:W-:Y:S01]  /*46f0*/  FMUL.FTZ R3, R46, c[0x0][0x2ec] ;  /* 0x0000bb002e037a20 */ /* 0x000fe20000410000 */
[C---:B------:R-:W-:Y:S01]  /*4700*/  ISETP.GE.AND P3, PT, R120.reuse, R25, PT ;  /* 0x000000197800720c */ /* 0x040fe20003f66270 */
[----:B------:R1:W-:Y:S01]  /*4710*/  MUFU.TANH R46, R6 ;  /* 0x00000006002e7308 */ /* 0x0003e20000002400 */
[-C--:B------:R-:W-:Y:S01]  /*4720*/  ISETP.GE.AND P5, PT, R120, R24.reuse, PT ;  /* 0x000000187800720c */ /* 0x080fe20003fa6270 */
[----:B------:R-:W-:Y:S01]  /*4730*/  FMUL.FTZ R21, R21, c[0x0][0x2ec] ;  /* 0x0000bb0015157a20 */ /* 0x000fe20000410000 */
[----:B------:R-:W-:Y:S01]  /*4740*/  FSEL R156, R5, -INF , !P3 ;  /* 0xff800000059c7808 */ /* 0x000fe20005800000 */
[----:B------:R-:W-:Y:S01]  /*4750*/  FFMA.FTZ R5, R130, UR4, R149 ;  /* 0x0000000482057c23 */ /* 0x000fe20008010095 */
[----:B------:R-:W-:Y:S01]  /*4760*/  FSEL R136, R2, -INF , !P5 ;  /* 0xff80000002887808 */ /* 0x000fe20006800000 */
[----:B------:R-:W-:Y:S01]  /*4770*/  FFMA.FTZ R2, R129, UR4, R105 ;  /* 0x0000000481027c23 */ /* 0x000fe20008010069 */
[----:B------:R-:W-:Y:S01]  /*4780*/  ISETP.GE.AND P3, PT, R122, R24, PT ;  /* 0x000000187a00720c */ /* 0x000fe20003f66270 */
[----:B------:R2:W-:Y:S01]  /*4790*/  MUFU.TANH R67, R3 ;  /* 0x0000000300437308 */ /* 0x0005e20000002400 */
[-C--:B------:R-:W-:Y:S01]  /*47a0*/  ISETP.GE.AND P5, PT, R120, R27.reuse, PT ;  /* 0x0000001b7800720c */ /* 0x080fe20003fa6270 */
[----:B------:R-:W-:Y:S01]  /*47b0*/  FMUL.FTZ R10, R10, c[0x0][0x2ec] ;  /* 0x0000bb000a0a7a20 */ /* 0x000fe20000410000 */
[----:B------:R-:W-:Y:S01]  /*47c0*/  FSEL R138, R5, -INF , !P3 ;  /* 0xff800000058a7808 */ /* 0x000fe20005800000 */
[----:B------:R-:W-:Y:S01]  /*47d0*/  FFMA.FTZ R5, R130, UR4, R126 ;  /* 0x0000000482057c23 */ /* 0x000fe2000801007e */
[----:B------:R-:W-:Y:S01]  /*47e0*/  FSEL R72, R2, -INF , !P5 ;  /* 0xff80000002487808 */ /* 0x000fe20006800000 */
[----:B------:R-:W-:Y:S01]  /*47f0*/  FFMA.FTZ R2, R130, UR4, R139 ;  /* 0x0000000482027c23 */ /* 0x000fe2000801008b */
[C---:B------:R-:W-:Y:S01]  /*4800*/  ISETP.GE.AND P5, PT, R122.reuse, R26, PT ;  /* 0x0000001a7a00720c */ /* 0x040fe20003fa6270 */
[----:B-1----:R-:W-:Y:S01]  /*4810*/  FMUL.FTZ R6, R51, c[0x0][0x2ec] ;  /* 0x0000bb0033067a20 */ /* 0x002fe20000410000 */
[----:B------:R-:W-:Y:S01]  /*4820*/  ISETP.GE.AND P3, PT, R122, R27, PT ;  /* 0x0000001b7a00720c */ /* 0x000fe20003f66270 */
[----:B------:R-:W-:Y:S01]  /*4830*/  MUFU.TANH R20, R20 ;  /* 0x0000001400147308 */ /* 0x000fe20000002400 */
[----:B------:R-:W-:Y:S01]  /*4840*/  FSEL R62, R5, -INF , !P5 ;  /* 0xff800000053e7808 */ /* 0x000fe20006800000 */
[----:B------:R-:W-:Y:S01]  /*4850*/  FMUL.FTZ R5, R50, c[0x0][0x2ec] ;  /* 0x0000bb0032057a20 */ /* 0x000fe20000410000 */
[----:B------:R-:W-:Y:S01]  /*4860*/  ISETP.GE.AND P5, PT, R128, R25, PT ;  /* 0x000000198000720c */ /* 0x000fe20003fa6270 */
[----:B------:R-:W-:-:S02]  /*4870*/  FMUL.FTZ R8, R8, c[0x0][0x2ec] ;  /* 0x0000bb0008087a20 */ /* 0x000fc40000410000 */
[----:B--2---:R-:W-:Y:S02]  /*4880*/  FFMA.FTZ R3, R129, UR4, R125 ;  /* 0x0000000481037c23 */ /* 0x004fe4000801007d */
[----:B------:R1:W-:Y:S01]  /*4890*/  MUFU.TANH R45, R5 ;  /* 0x00000005002d7308 */ /* 0x0003e20000002400 */
[----:B------:R-:W-:Y:S02]  /*48a0*/  FMUL.FTZ R11, R11, c[0x0][0x2ec] ;  /* 0x0000bb000b0b7a20 */ /* 0x000fe40000410000 */
[----:B------:R-:W-:Y:S01]  /*48b0*/  FSEL R63, R3, -INF , !P6 ;  /* 0xff800000033f7808 */ /* 0x000fe20007000000 */
[----:B------:R-:W-:Y:S01]  /*48c0*/  FMUL.FTZ R3, R48, c[0x0][0x2ec] ;  /* 0x0000bb0030037a20 */ /* 0x000fe20000410000 */
[----:B------:R-:W-:Y:S01]  /*48d0*/  ISETP.GE.AND P6, PT, R122, R25, PT ;  /* 0x000000197a00720c */ /* 0x000fe20003fc6270 */
[----:B------:R-:W-:Y:S02]  /*48e0*/  FMUL.FTZ R9, R9, c[0x0][0x2ec] ;  /* 0x0000bb0009097a20 */ /* 0x000fe40000410000 */
[----:B------:R2:W5:Y:S01]  /*48f0*/  MUFU.TANH R47, R3 ;  /* 0x00000003002f7308 */ /* 0x0005620000002400 */
[----:B------:R-:W-:Y:S01]  /*4900*/  FSEL R139, R2, -INF , !P6 ;  /* 0xff800000028b7808 */ /* 0x000fe20007000000 */
[----:B----4-:R-:W-:Y:S01]  /*4910*/  FFMA.FTZ R2, R131, UR4, R107 ;  /* 0x0000000483027c23 */ /* 0x010fe2000801006b */
[----:B------:R-:W-:-:S04]  /*4920*/  ISETP.GE.AND P6, PT, R128, R24, PT ;  /* 0x000000188000720c */ /* 0x000fc80003fc6270 */
[----:B------:R-:W-:Y:S01]  /*4930*/  FSEL R132, R2, -INF , !P6 ;  /* 0xff80000002847808 */ /* 0x000fe20007000000 */
[C---:B-1----:R-:W-:Y:S01]  /*4940*/  FFMA.FTZ R5, R131.reuse, UR4, R90 ;  /* 0x0000000483057c23 */ /* 0x042fe2000801005a */
[----:B------:R-:W-:Y:S01]  /*4950*/  ISETP.GE.AND P6, PT, R128, R27, PT ;  /* 0x0000001b8000720c */ /* 0x000fe20003fc6270 */
[----:B---3--:R-:W-:Y:S01]  /*4960*/  FFMA.FTZ R2, R131, UR4, R85 ;  /* 0x0000000483027c23 */ /* 0x008fe20008010055 */
[----:B------:R1:W3:Y:S02]  /*4970*/  MUFU.TANH R33, R6 ;  /* 0x0000000600217308 */ /* 0x0002e40000002400 */
[----:B------:R-:W-:Y:S01]  /*4980*/  FSEL R133, R5, -INF , !P5 ;  /* 0xff80000005857808 */ /* 0x000fe20006800000 */
[C---:B------:R-:W-:Y:S01]  /*4990*/  FFMA.FTZ R5, R137.reuse, UR4, R124 ;  /* 0x0000000489057c23 */ /* 0x040fe2000801007c */
[----:B------:R-:W-:Y:S01]  /*49a0*/  ISETP.GE.AND P5, PT, R112, R24, PT ;  /* 0x000000187000720c */ /* 0x000fe20003fa6270 */
[----:B--2---:R-:W-:Y:S01]  /*49b0*/  FFMA.FTZ R3, R130, UR4, R106 ;  /* 0x0000000482037c23 */ /* 0x004fe2000801006a */
[----:B------:R-:W-:Y:S01]  /*49c0*/  FSEL R64, R2, -INF , !P6 ;  /* 0xff80000002407808 */ /* 0x000fe20007000000 */
[----:B------:R-:W-:Y:S01]  /*49d0*/  FFMA.FTZ R2, R137, UR4, R104 ;  /* 0x0000000489027c23 */ /* 0x000fe20008010068 */
[----:B------:R-:W-:Y:S01]  /*49e0*/  FSEL R122, R5, -INF , !P5 ;  /* 0xff800000057a7808 */ /* 0x000fe20006800000 */
[----:B------:R-:W-:Y:S01]  /*49f0*/  FFMA.FTZ R5, R137, UR4, R91 ;  /* 0x0000000489057c23 */ /* 0x000fe2000801005b */
[----:B------:R-:W-:Y:S01]  /*4a00*/  FSEL R66, R3, -INF , !P3 ;  /* 0xff80000003427808 */ /* 0x000fe20005800000 */
[----:B------:R-:W-:Y:S01]  /*4a10*/  FFMA.FTZ R3, R131, UR4, R89 ;  /* 0x0000000483037c23 */ /* 0x000fe20008010059 */
[-C--:B------:R-:W-:Y:S01]  /*4a20*/  ISETP.GE.AND P3, PT, R128, R26.reuse, PT ;  /* 0x0000001a8000720c */ /* 0x080fe20003f66270 */
[----:B------:R-:W-:Y:S01]  /*4a30*/  MUFU.TANH R22, R22 ;  /* 0x0000001600167308 */ /* 0x000fe20000002400 */
[----:B------:R-:W-:-:S02]  /*4a40*/  ISETP.GE.AND P6, PT, R112, R26, PT ;  /* 0x0000001a7000720c */ /* 0x000fc40003fc6270 */
[----:B------:R-:W-:Y:S01]  /*4a50*/  FSEL R59, R3, -INF , !P3 ;  /* 0xff800000033b7808 */ /* 0x000fe20005800000 */
[----:B------:R-:W-:Y:S01]  /*4a60*/  FMUL.FTZ R3, R36, c[0x0][0x2ec] ;  /* 0x0000bb0024037a20 */ /* 0x000fe20000410000 */
[----:B------:R-:W-:Y:S01]  /*4a70*/  FSEL R36, R5, -INF , !P6 ;  /* 0xff80000005247808 */ /* 0x000fe20007000000 */
[----:B------:R-:W-:Y:S01]  /*4a80*/  FMUL.FTZ R5, R38, c[0x0][0x2ec] ;  /* 0x0000bb0026057a20 */ /* 0x000fe20000410000 */
[CC--:B------:R-:W-:Y:S01]  /*4a90*/  ISETP.GE.AND P3, PT, R112.reuse, R25.reuse, PT ;  /* 0x000000197000720c */ /* 0x0c0fe20003f66270 */
[----:B------:R2:W-:Y:S01]  /*4aa0*/  MUFU.TANH R32, R3 ;  /* 0x0000000300207308 */ /* 0x0005e20000002400 */
[----:B------:R-:W-:Y:S01]  /*4ab0*/  ISETP.GE.AND P6, PT, R113, R25, PT ;  /* 0x000000197100720c */ /* 0x000fe20003fc6270 */
[----:B-1----:R-:W-:Y:S01]  /*4ac0*/  FMUL.FTZ R6, R37, c[0x0][0x2ec] ;  /* 0x0000bb0025067a20 */ /* 0x002fe20000410000 */
[-C--:B------:R-:W-:Y:S02]  /*4ad0*/  ISETP.GE.AND P5, PT, R112, R27.reuse, PT ;  /* 0x0000001b7000720c */ /* 0x080fe40003fa6270 */
[----:B------:R-:W-:Y:S01]  /*4ae0*/  FSEL R123, R2, -INF , !P3 ;  /* 0xff800000027b7808 */ /* 0x000fe20005800000 */
[----:B------:R-:W-:Y:S01]  /*4af0*/  FFMA.FTZ R2, R140, UR4, R86 ;  /* 0x000000048c027c23 */ /* 0x000fe20008010056 */
[C---:B------:R-:W-:Y:S01]  /*4b00*/  ISETP.GE.AND P3, PT, R113.reuse, R24, PT ;  /* 0x000000187100720c */ /* 0x040fe20003f66270 */
[----:B------:R1:W4:Y:S03]  /*4b10*/  MUFU.TANH R28, R5 ;  /* 0x00000005001c7308 */ /* 0x0003260000002400 */
[----:B------:R-:W-:Y:S01]  /*4b20*/  FSEL R198, R2, -INF , !P3 ;  /* 0xff80000002c67808 */ /* 0x000fe20005800000 */
[----:B------:R-:W-:Y:S01]  /*4b30*/  FFMA.FTZ R2, R140, UR4, R73 ;  /* 0x000000048c027c23 */ /* 0x000fe20008010049 */
[----:B------:R-:W-:Y:S01]  /*4b40*/  ISETP.GE.AND P3, PT, R113, R27, PT ;  /* 0x0000001b7100720c */ /* 0x000fe20003f66270 */
[----:B--2---:R-:W-:-:S03]  /*4b50*/  FFMA.FTZ R3, R137, UR4, R88 ;  /* 0x0000000489037c23 */ /* 0x004fc60008010058 */
[----:B------:R-:W-:Y:S01]  /*4b60*/  FSEL R197, R2, -INF , !P3 ;  /* 0xff80000002c57808 */ /* 0x000fe20005800000 */
[----:B------:R-:W-:Y:S01]  /*4b70*/  FFMA.FTZ R2, R142, UR4, R76 ;  /* 0x000000048e027c23 */ /* 0x000fe2000801004c */
[-C--:B------:R-:W-:Y:S01]  /*4b80*/  ISETP.GE.AND P3, PT, R114, R26.reuse, PT ;  /* 0x0000001a7200720c */ /* 0x080fe20003f66270 */
[----:B------:R2:W-:Y:S01]  /*4b90*/  MUFU.TANH R29, R6 ;  /* 0x00000006001d7308 */ /* 0x0005e20000002400 */
[----:B------:R-:W-:Y:S01]  /*4ba0*/  FSEL R65, R3, -INF , !P5 ;  /* 0xff80000003417808 */ /* 0x000fe20006800000 */
[C---:B------:R-:W-:Y:S01]  /*4bb0*/  FFMA.FTZ R3, R140.reuse, UR4, R77 ;  /* 0x000000048c037c23 */ /* 0x040fe2000801004d */
[----:B------:R-:W-:Y:S01]  /*4bc0*/  ISETP.GE.AND P5, PT, R113, R26, PT ;  /* 0x0000001a7100720c */ /* 0x000fe20003fa6270 */
[----:B-1----:R-:W-:-:S03]  /*4bd0*/  FFMA.FTZ R5, R140, UR4, R79 ;  /* 0x000000048c057c23 */ /* 0x002fc6000801004f */
[----:B------:R-:W-:Y:S01]  /*4be0*/  FSEL R196, R3, -INF , !P5 ;  /* 0xff80000003c47808 */ /* 0x000fe20006800000 */
[C---:B------:R-:W-:Y:S01]  /*4bf0*/  FFMA.FTZ R3, R142.reuse, UR4, R78 ;  /* 0x000000048e037c23 */ /* 0x040fe2000801004e */
[----:B------:R-:W-:Y:S01]  /*4c00*/  FSEL R195, R5, -INF , !P6 ;  /* 0xff80000005c37808 */ /* 0x000fe20007000000 */
[----:B------:R-:W-:Y:S01]  /*4c10*/  FFMA.FTZ R5, R142, UR4, R87 ;  /* 0x000000048e057c23 */ /* 0x000fe20008010057 */
[CC--:B------:R-:W-:Y:S01]  /*4c20*/  ISETP.GE.AND P6, PT, R114.reuse, R24.reuse, PT ;  /* 0x000000187200720c */ /* 0x0c0fe20003fc6270 */
[----:B------:R-:W1:Y:S01]  /*4c30*/  MUFU.TANH R21, R21 ;  /* 0x0000001500157308 */ /* 0x000e620000002400 */
[----:B------:R-:W-:Y:S02]  /*4c40*/  ISETP.GE.AND P5, PT, R114, R25, PT ;  /* 0x000000197200720c */ /* 0x000fe40003fa6270 */
[----:B------:R-:W-:Y:S01]  /*4c50*/  FSEL R194, R5, -INF , !P6 ;  /* 0xff80000005c27808 */ /* 0x000fe20007000000 */
[----:B------:R-:W-:Y:S01]  /*4c60*/  FFMA.FTZ R5, R142, UR4, R84 ;  /* 0x000000048e057c23 */ /* 0x000fe20008010054 */
[-C--:B------:R-:W-:Y:S01]  /*4c70*/  ISETP.GE.AND P6, PT, R114, R27.reuse, PT ;  /* 0x0000001b7200720c */ /* 0x080fe20003fc6270 */
[----:B--2---:R-:W-:Y:S01]  /*4c80*/  FMUL.FTZ R6, R23, c[0x0][0x2ec] ;  /* 0x0000bb0017067a20 */ /* 0x004fe20000410000 */
[----:B------:R-:W-:Y:S01]  /*4c90*/  FSEL R192, R3, -INF , !P3 ;  /* 0xff80000003c07808 */ /* 0x000fe20005800000 */
[----:B-----5:R-:W-:Y:S01]  /*4ca0*/  FFMA.FTZ R3, R143, UR4, R47 ;  /* 0x000000048f037c23 */ /* 0x020fe2000801002f */
[----:B------:R-:W-:Y:S01]  /*4cb0*/  FSEL R183, R5, -INF , !P5 ;  /* 0xff80000005b77808 */ /* 0x000fe20006800000 */
[----:B------:R-:W-:Y:S01]  /*4cc0*/  FFMA.FTZ R5, R143, UR4, R74 ;  /* 0x000000048f057c23 */ /* 0x000fe2000801004a */
[----:B------:R-:W-:Y:S01]  /*4cd0*/  ISETP.GE.AND P5, PT, R115, R24, PT ;  /* 0x000000187300720c */ /* 0x000fe20003fa6270 */
[----:B------:R2:W5:Y:S01]  /*4ce0*/  MUFU.TANH R17, R6 ;  /* 0x0000000600117308 */ /* 0x0005620000002400 */
[----:B------:R-:W-:Y:S01]  /*4cf0*/  FSEL R193, R2, -INF , !P6 ;  /* 0xff80000002c17808 */ /* 0x000fe20007000000 */
[----:B------:R-:W-:Y:S01]  /*4d00*/  FFMA.FTZ R2, R143, UR4, R45 ;  /* 0x000000048f027c23 */ /* 0x000fe2000801002d */
[----:B------:R-:W-:Y:S01]  /*4d10*/  FSEL R182, R5, -INF , !P5 ;  /* 0xff80000005b67808 */ /* 0x000fe20006800000 */
[----:B------:R-:W-:Y:S01]  /*4d20*/  FFMA.FTZ R5, R143, UR4, R67 ;  /* 0x000000048f057c23 */ /* 0x000fe20008010043 */
[----:B------:R-:W-:-:S02]  /*4d30*/  ISETP.GE.AND P5, PT, R115, R27, PT ;  /* 0x0000001b7300720c */ /* 0x000fc40003fa6270 */
[CC--:B------:R-:W-:Y:S01]  /*4d40*/  ISETP.GE.AND P3, PT, R115.reuse, R25.reuse, PT ;  /* 0x000000197300720c */ /* 0x0c0fe20003f66270 */
[----:B------:R-:W-:Y:S01]  /*4d50*/  MUFU.TANH R10, R10 ;  /* 0x0000000a000a7308 */ /* 0x000fe20000002400 */
[----:B------:R-:W-:Y:S01]  /*4d60*/  FSEL R181, R2, -INF , !P5 ;  /* 0xff80000002b57808 */ /* 0x000fe20006800000 */
[----:B------:R-:W-:Y:S01]  /*4d70*/  FMUL.FTZ R2, R12, c[0x0][0x2ec] ;  /* 0x0000bb000c027a20 */ /* 0x000fe20000410000 */
[-C--:B------:R-:W-:Y:S02]  /*4d80*/  ISETP.GE.AND P6, PT, R115, R26.reuse, PT ;  /* 0x0000001a7300720c */ /* 0x080fe40003fc6270 */
[----:B------:R-:W-:Y:S01]  /*4d90*/  FSEL R167, R5, -INF , !P3 ;  /* 0xff80000005a77808 */ /* 0x000fe20005800000 */
[----:B------:R-:W-:Y:S01]  /*4da0*/  FFMA.FTZ R5, R145, UR4, R75 ;  /* 0x0000000491057c23 */ /* 0x000fe2000801004b */
[----:B------:R-:W-:Y:S01]  /*4db0*/  FSEL R180, R3, -INF , !P6 ;  /* 0xff80000003b47808 */ /* 0x000fe20007000000 */
[----:B------:R1:W1:Y:S01]  /*4dc0*/  MUFU.TANH R16, R2 ;  /* 0x0000000200107308 */ /* 0x0002620000002400 */
[C---:B------:R-:W-:Y:S01]  /*4dd0*/  ISETP.GE.AND P5, PT, R116.reuse, R26, PT ;  /* 0x0000001a7400720c */ /* 0x040fe20003fa6270 */
[----:B------:R-:W-:Y:S01]  /*4de0*/  FFMA.FTZ R3, R145, UR4, R68 ;  /* 0x0000000491037c23 */ /* 0x000fe20008010044 */
[C---:B------:R-:W-:Y:S01]  /*4df0*/  ISETP.GE.AND P3, PT, R116.reuse, R24, PT ;  /* 0x000000187400720c */ /* 0x040fe20003f66270 */
[----:B--2---:R-:W-:Y:S01]  /*4e00*/  FMUL.FTZ R6, R13, c[0x0][0x2ec] ;  /* 0x0000bb000d067a20 */ /* 0x004fe20000410000 */
[----:B------:R-:W-:-:S02]  /*4e10*/  ISETP.GE.AND P6, PT, R116, R25, PT ;  /* 0x000000197400720c */ /* 0x000fc40003fc6270 */
[----:B------:R-:W-:Y:S01]  /*4e20*/  FSEL R164, R5, -INF , !P3 ;  /* 0xff80000005a47808 */ /* 0x000fe20005800000 */
[----:B---3--:R-:W-:Y:S01]  /*4e30*/  FFMA.FTZ R5, R145, UR4, R33 ;  /* 0x0000000491057c23 */ /* 0x008fe20008010021 */
[----:B------:R-:W-:Y:S01]  /*4e40*/  FSEL R158, R3, -INF , !P6 ;  /* 0xff800000039e7808 */ /* 0x000fe20007000000 */
[----:B------:R-:W-:Y:S01]  /*4e50*/  FMUL.FTZ R3, R14, c[0x0][0x2ec] ;  /* 0x0000bb000e037a20 */ /* 0x000fe20000410000 */
[----:B------:R-:W-:Y:S01]  /*4e60*/  ISETP.GE.AND P6, PT, R117, R24, PT ;  /* 0x000000187500720c */ /* 0x000fe20003fc6270 */
[----:B------:R-:W-:Y:S01]  /*4e70*/  MUFU.TANH R8, R8 ;  /* 0x0000000800087308 */ /* 0x000fe20000002400 */
[----:B------:R-:W-:Y:S01]  /*4e80*/  ISETP.GE.AND P3, PT, R116, R27, PT ;  /* 0x0000001b7400720c */ /* 0x000fe20003f66270 */
[----:B-1----:R-:W-:-:S03]  /*4e90*/  FFMA.FTZ R2, R145, UR4, R46 ;  /* 0x0000000491027c23 */ /* 0x002fc6000801002e */
[----:B------:R-:W-:Y:S01]  /*4ea0*/  FSEL R166, R5, -INF , !P3 ;  /* 0xff80000005a67808 */ /* 0x000fe20005800000 */
[----:B----4-:R-:W-:Y:S01]  /*4eb0*/  FFMA.FTZ R5, R146, UR4, R28 ;  /* 0x0000000492057c23 */ /* 0x010fe2000801001c */
[C---:B------:R-:W-:Y:S01]  /*4ec0*/  ISETP.GE.AND P3, PT, R117.reuse, R26, PT ;  /* 0x0000001a7500720c */ /* 0x040fe20003f66270 */
[----:B------:R1:W2:Y:S01]  /*4ed0*/  MUFU.TANH R12, R3 ;  /* 0x00000003000c7308 */ /* 0x0002a20000002400 */
[----:B------:R-:W-:Y:S01]  /*4ee0*/  FSEL R165, R2, -INF , !P5 ;  /* 0xff80000002a57808 */ /* 0x000fe20006800000 */
[----:B------:R-:W-:Y:S01]  /*4ef0*/  FFMA.FTZ R2, R146, UR4, R32 ;  /* 0x0000000492027c23 */ /* 0x000fe20008010020 */
[----:B------:R-:W-:-:S04]  /*4f00*/  ISETP.GE.AND P5, PT, R117, R25, PT ;  /* 0x000000197500720c */ /* 0x000fc80003fa6270 */
[----:B------:R-:W-:Y:S01]  /*4f10*/  FSEL R174, R2, -INF , !P6 ;  /* 0xff80000002ae7808 */ /* 0x000fe20007000000 */
[----:B------:R-:W-:Y:S01]  /*4f20*/  FFMA.FTZ R2, R146, UR4, R20 ;  /* 0x0000000492027c23 */ /* 0x000fe20008010014 */
[----:B------:R-:W-:Y:S01]  /*4f30*/  FSEL R177, R5, -INF , !P5 ;  /* 0xff80000005b17808 */ /* 0x000fe20006800000 */
[C---:B------:R-:W-:Y:S01]  /*4f40*/  FFMA.FTZ R5, R147.reuse, UR4, R21 ;  /* 0x0000000493057c23 */ /* 0x040fe20008010015 */
[----:B------:R-:W-:Y:S01]  /*4f50*/  ISETP.GE.AND P5, PT, R118, R24, PT ;  /* 0x000000187600720c */ /* 0x000fe20003fa6270 */
[----:B------:R3:W4:Y:S01]  /*4f60*/  MUFU.TANH R18, R6 ;  /* 0x0000000600127308 */ /* 0x0007220000002400 */
[----:B------:R-:W-:Y:S01]  /*4f70*/  FSEL R200, R2, -INF , !P3 ;  /* 0xff80000002c87808 */ /* 0x000fe20005800000 */
[----:B------:R-:W-:Y:S01]  /*4f80*/  FFMA.FTZ R2, R147, UR4, R29 ;  /* 0x0000000493027c23 */ /* 0x000fe2000801001d */
[----:B------:R-:W-:Y:S01]  /*4f90*/  ISETP.GE.AND P6, PT, R117, R27, PT ;  /* 0x0000001b7500720c */ /* 0x000fe20003fc6270 */
[----:B-1----:R-:W-:Y:S01]  /*4fa0*/  FFMA.FTZ R3, R146, UR4, R22 ;  /* 0x0000000492037c23 */ /* 0x002fe20008010016 */
[----:B------:R-:W-:-:S02]  /*4fb0*/  ISETP.GE.AND P3, PT, R118, R25, PT ;  /* 0x000000197600720c */ /* 0x000fc40003f66270 */
[----:B------:R-:W-:Y:S01]  /*4fc0*/  FSEL R175, R2, -INF , !P5 ;  /* 0xff80000002af7808 */ /* 0x000fe20006800000 */
[----:B------:R-:W-:Y:S01]  /*4fd0*/  FFMA.FTZ R2, R147, UR4, R39 ;  /* 0x0000000493027c23 */ /* 0x000fe20008010027 */
[----:B------:R-:W-:Y:S01]  /*4fe0*/  FSEL R201, R3, -INF , !P6 ;  /* 0xff80000003c97808 */ /* 0x000fe20007000000 */
[----:B------:R-:W-:Y:S01]  /*4ff0*/  MUFU.TANH R11, R11 ;  /* 0x0000000b000b7308 */ /* 0x000fe20000002400 */
[----:B------:R-:W-:Y:S01]  /*5000*/  ISETP.GE.AND P6, PT, R118, R26, PT ;  /* 0x0000001a7600720c */ /* 0x000fe20003fc6270 */
[----:B-----5:R-:W-:Y:S01]  /*5010*/  FFMA.FTZ R3, R147, UR4, R17 ;  /* 0x0000000493037c23 */ /* 0x020fe20008010011 */
[----:B------:R-:W-:Y:S01]  /*5020*/  FSEL R252, R2, -INF , !P3 ;  /* 0xff80000002fc7808 */ /* 0x000fe20005800000 */
[C---:B------:R-:W-:Y:S01]  /*5030*/  FFMA.FTZ R2, R168.reuse, UR4, R16 ;  /* 0x00000004a8027c23 */ /* 0x040fe20008010010 */
[----:B------:R-:W-:Y:S01]  /*5040*/  FSEL R179, R5, -INF , !P6 ;  /* 0xff80000005b37808 */ /* 0x000fe20007000000 */
[----:B---3--:R-:W-:Y:S01]  /*5050*/  FMUL.FTZ R6, R15, c[0x0][0x2ec] ;  /* 0x0000bb000f067a20 */ /* 0x008fe20000410000 */
[C---:B------:R-:W-:Y:S01]  /*5060*/  ISETP.GE.AND P3, PT, R119.reuse, R24, PT ;  /* 0x000000187700720c */ /* 0x040fe20003f66270 */
[----:B--2---:R-:W-:Y:S01]  /*5070*/  FFMA.FTZ R5, R168, UR4, R12 ;  /* 0x00000004a8057c23 */ /* 0x004fe2000801000c */
[-C--:B------:R-:W-:Y:S01]  /*5080*/  ISETP.GE.AND P5, PT, R118, R27.reuse, PT ;  /* 0x0000001b7600720c */ /* 0x080fe20003fa6270 */
[----:B------:R1:W2:Y:S01]  /*5090*/  MUFU.TANH R12, R9 ;  /* 0x00000009000c7308 */ /* 0x0002a20000002400 */
[----:B------:R-:W-:Y:S01]  /*50a0*/  FSEL R249, R2, -INF , !P3 ;  /* 0xff80000002f97808 */ /* 0x000fe20005800000 */
[C---:B------:R-:W-:Y:S01]  /*50b0*/  FFMA.FTZ R2, R168.reuse, UR4, R10 ;  /* 0x00000004a8027c23 */ /* 0x040fe2000801000a */
[----:B------:R-:W-:Y:S01]  /*50c0*/  ISETP.GE.AND P3, PT, R119, R27, PT ;  /* 0x0000001b7700720c */ /* 0x000fe20003f66270 */
[----:B----4-:R-:W-:Y:S01]  /*50d0*/  FFMA.FTZ R10, R169, UR4, R18 ;  /* 0x00000004a90a7c23 */ /* 0x010fe20008010012 */
[----:B------:R-:W-:Y:S01]  /*50e0*/  FSEL R178, R3, -INF , !P5 ;  /* 0xff80000003b27808 */ /* 0x000fe20006800000 */
[----:B------:R-:W-:Y:S01]  /*50f0*/  FFMA.FTZ R3, R168, UR4, R8 ;  /* 0x00000004a8037c23 */ /* 0x000fe20008010008 */
[----:B------:R-:W-:Y:S01]  /*5100*/  FSEL R202, R2, -INF , !P3 ;  /* 0xff80000002ca7808 */ /* 0x000fe20005800000 */
[----:B------:R3:W4:Y:S01]  /*5110*/  MUFU.TANH R13, R6 ;  /* 0x00000006000d7308 */ /* 0x0007220000002400 */
[----:B------:R-:W-:Y:S01]  /*5120*/  FFMA.FTZ R2, R170, UR4, R187 ;  /* 0x00000004aa027c23 */ /* 0x000fe200080100bb */
[----:B------:R-:W-:-:S02]  /*5130*/  ISETP.GE.AND P6, PT, R119, R25, PT ;  /* 0x000000197700720c */ /* 0x000fc40003fc6270 */
[----:B------:R-:W-:Y:S02]  /*5140*/  ISETP.GE.AND P5, PT, R119, R26, PT ;  /* 0x0000001a7700720c */ /* 0x000fe40003fa6270 */
[----:B------:R-:W-:Y:S01]  /*5150*/  FSEL R235, R5, -INF , !P6 ;  /* 0xff80000005eb7808 */ /* 0x000fe20007000000 */
[C---:B-1----:R-:W-:Y:S01]  /*5160*/  FFMA.FTZ R9, R170.reuse, UR4, R186 ;  /* 0x00000004aa097c23 */ /* 0x042fe200080100ba */
[----:B------:R-:W-:Y:S01]  /*5170*/  FSEL R250, R3, -INF , !P5 ;  /* 0xff80000003fa7808 */ /* 0x000fe20006800000 */
[----:B------:R-:W-:Y:S01]  /*5180*/  FFMA.FTZ R3, R170, UR4, R184 ;  /* 0x00000004aa037c23 */ /* 0x000fe200080100b8 */
[----:B------:R-:W-:Y:S01]  /*5190*/  FSEL R120, R2, -INF , !P1 ;  /* 0xff80000002787808 */ /* 0x000fe20004800000 */
[----:B--2---:R-:W-:Y:S01]  /*51a0*/  FFMA.FTZ R5, R169, UR4, R12 ;  /* 0x00000004a9057c23 */ /* 0x004fe2000801000c */
[----:B------:R-:W-:Y:S01]  /*51b0*/  FSEL R121, R9, -INF , !P0 ;  /* 0xff80000009797808 */ /* 0x000fe20004000000 */
[----:B------:R-:W-:Y:S01]  /*51c0*/  FFMA.FTZ R2, R169, UR4, R11 ;  /* 0x00000004a9027c23 */ /* 0x000fe2000801000b */
[----:B------:R-:W-:Y:S01]  /*51d0*/  PLOP3.LUT P0, PT, PT, PT, UP0, 0x80, 0x0 ;  /* 0x000000000000781c */ /* 0x000fe20003f0f008 */
[----:B---3--:R-:W-:Y:S01]  /*51e0*/  FFMA.FTZ R6, R170, UR4, R185 ;  /* 0x00000004aa067c23 */ /* 0x008fe200080100b9 */
[----:B------:R-:W-:Y:S01]  /*51f0*/  ISETP.GE.AND P6, PT, R141, R24, PT ;  /* 0x000000188d00720c */ /* 0x000fe20003fc6270 */
[----:B----4-:R-:W-:Y:S01]  /*5200*/  FFMA.FTZ R8, R169, UR4, R13 ;  /* 0x00000004a9087c23 */ /* 0x010fe2000801000d */
[----:B------:R-:W-:-:S02]  /*5210*/  ISETP.GE.AND P5, PT, R141, R25, PT ;  /* 0x000000198d00720c */ /* 0x000fc40003fa6270 */
[C---:B------:R-:W-:Y:S02]  /*5220*/  ISETP.GE.AND P3, PT, R141.reuse, R26, PT ;  /* 0x0000001a8d00720c */ /* 0x040fe40003f66270 */
[----:B------:R-:W-:Y:S02]  /*5230*/  ISETP.GE.AND P1, PT, R141, R27, PT ;  /* 0x0000001b8d00720c */ /* 0x000fe40003f26270 */
[----:B------:R-:W-:Y:S02]  /*5240*/  FSEL R18, R6, -INF , !P4 ;  /* 0xff80000006127808 */ /* 0x000fe40006000000 */
[----:B------:R-:W-:Y:S02]  /*5250*/  FSEL R19, R3, -INF , !P2 ;  /* 0xff80000003137808 */ /* 0x000fe40005000000 */
[----:B------:R-:W-:Y:S02]  /*5260*/  FSEL R232, R10, -INF , !P6 ;  /* 0xff8000000ae87808 */ /* 0x000fe40007000000 */
[----:B------:R-:W-:-:S02]  /*5270*/  FSEL R233, R8, -INF , !P5 ;  /* 0xff80000008e97808 */ /* 0x000fc40006800000 */
[----:B------:R-:W-:Y:S02]  /*5280*/  FSEL R234, R5, -INF , !P3 ;  /* 0xff80000005ea7808 */ /* 0x000fe40005800000 */
[----:B------:R-:W-:Y:S01]  /*5290*/  FSEL R251, R2, -INF , !P1 ;  /* 0xff80000002fb7808 */ /* 0x000fe20004800000 */
[----:B------:R-:W-:Y:S05]  /*52a0*/  @!P0 BRA `(.L_x_410) ;  /* 0x000004a000008947 */ /* 0x000fea0003800000 */
[----:B------:R-:W-:Y:S01]  /*52b0*/  UIADD3 UR7, UR8, -0x2, URZ ;  /* 0xfffffffe08077890 */ /* 0x000fe2000fffe03f */
[----:B------:R-:W-:Y:S01]  /*52c0*/  ISETP.GE.AND P3, PT, R204, c[0x0][0x220], PT ;  /* 0x00008800cc007a0c */ /* 0x000fe20003f66270 */
[----:B------:R-:W-:Y:S01]  /*52d0*/  BSSY B0, `(.L_x_411) ;  /* 0x0000046000007945 */ /* 0x000fe20003800000 */
[----:B------:R-:W-:Y:S01]  /*52e0*/  ISETP.GE.AND P2, PT, R189, c[0x0][0x220], PT ;  /* 0x00008800bd007a0c */ /* 0x000fe20003f46270 */
[----:B------:R-:W-:Y:S02]  /*52f0*/  USHF.R.S32.HI UR6, URZ, 0x1f, UR7 ;  /* 0x0000001f3f067899 */ /* 0x000fe40008011407 */
        /* <DEDUP_REMOVED lines=67> */
.L_x_412:
[----:B------:R-:W-:Y:S05]  /*5730*/  BSYNC B0 ;  /* 0x0000000000007941 */ /* 0x000fea0003800000 */
.L_x_411:
[----:B------:R-:W0:Y:S02]  /*5740*/  LDGDEPBAR ;  /* 0x00000000000079af */ /* 0x000e240000000000 */
.L_x_410:
        /* <DEDUP_REMOVED lines=89> */
[----:B---3--:R2:W-:Y:S04]  /*5ce0*/  STL [R1+0xd8], R248 ;  /* 0x0000d8f801007387 */ /* 0x0085e80000100800 */
[----:B------:R-:W-:Y:S01]  /*5cf0*/  FSEL R3, R3, RZ, P1 ;  /* 0x000000ff03037208 */ /* 0x000fe20000800000 */
[--C-:B-1----:R-:W-:Y:S01]  /*5d00*/  FFMA.FTZ R2, R57, c[0x0][0x23c], -R12.reuse ;  /* 0x00008f0039027a23 */ /* 0x102fe2000001080c */
[----:B----4-:R-:W-:Y:S01]  /*5d10*/  F2FP.BF16.PACK_AB R4, R135, R248 ;  /* 0x000000f88704723e */ /* 0x010fe200000010ff */
[----:B------:R-:W-:Y:S02]  /*5d20*/  STL [R1+0xd4], R135 ;  /* 0x0000d48701007387 */ /* 0x000fe40000100800 */
[----:B------:R1:W-:Y:S01]  /*5d30*/  MUFU.EX2 R243, R2 ;  /* 0x0000000200f37308 */ /* 0x0003e20000000800 */
[----:B--2---:R-:W-:Y:S01]  /*5d40*/  MOV R248, R200 ;  /* 0x000000c800f87202 */ /* 0x004fe20000000f00 */
[----:B-1----:R-:W-:-:S02]  /*5d50*/  FFMA.FTZ R2, R44, c[0x0][0x23c], -R12 ;  /* 0x00008f002c027a23 */ /* 0x002fc4000001080c */
[----:B------:R-:W1:Y:S04]  /*5d60*/  LDSM.16.MT88.4 R44, [R237+0xc000] ;  /* 0x00c00000ed2c783b */ /* 0x000e680000004200 */
[----:B------:R2:W3:Y:S02]  /*5d70*/  MUFU.EX2 R27, R2 ;  /* 0x00000002001b7308 */ /* 0x0004e40000000800 */
[--C-:B--2---:R-:W-:Y:S01]  /*5d80*/  FFMA.FTZ R2, R19, c[0x0][0x23c], -R3.reuse ;  /* 0x00008f0013027a23 */ /* 0x104fe20000010803 */
[----:B---3--:R-:W-:Y:S01]  /*5d90*/  F2FP.BF16.PACK_AB R6, R27, R243 ;  /* 0x000000f31b06723e */ /* 0x008fe200000010ff */
[----:B------:R-:W-:Y:S04]  /*5da0*/  STL [R1+0xe0], R27 ;  /* 0x0000e01b01007387 */ /* 0x000fe80000100800 */
        /* <DEDUP_REMOVED lines=11> */
[C---:B-1----:R-:W-:Y:S08]  /*5e60*/  HMMA.16816.F32.BF16 R68, R4.reuse, R44, RZ ;  /* 0x0000002c0444723c */ /* 0x042ff000000418ff */
[----:B------:R-:W-:Y:S01]  /*5e70*/  HMMA.16816.F32.BF16 R116, R4, R108, RZ ;  /* 0x0000006c0474723c */ /* 0x000fe200000418ff */
[----:B--2---:R-:W-:-:S02]  /*5e80*/  FMNMX.FTZ R2, R174, R0, !PT ;  /* 0x00000000ae027209 */ /* 0x004fc40007810000 */
[----:B------:R-:W-:Y:S01]  /*5e90*/  FMNMX.FTZ R0, R162, R8, !PT ;  /* 0x00000008a2007209 */ /* 0x000fe20007810000 */
[--C-:B------:R-:W-:Y:S01]  /*5ea0*/  FFMA.FTZ R8, R62, c[0x0][0x23c], -R12.reuse ;  /* 0x00008f003e087a23 */ /* 0x100fe2000001080c */
[----:B------:R-:W-:Y:S01]  /*5eb0*/  FMNMX.FTZ R2, R175, R2, !PT ;  /* 0x00000002af027209 */ /* 0x000fe20007810000 */
[----:B------:R-:W-:Y:S01]  /*5ec0*/  LDSM.16.MT88.4 R60, [R237+0xc800] ;  /* 0x00c80000ed3c783b */ /* 0x000fe20000004200 */
[----:B------:R-:W-:Y:S01]  /*5ed0*/  FMNMX.FTZ R0, R159, R0, !PT ;  /* 0x000000009f007209 */ /* 0x000fe20007810000 */
[----:B------:R1:W-:Y:S01]  /*5ee0*/  MUFU.EX2 R172, R8 ;  /* 0x0000000800ac7308 */ /* 0x0003e20000000800 */
[----:B------:R-:W-:Y:S01]  /*5ef0*/  FMNMX.FTZ R9, R249, R2, !PT ;  /* 0x00000002f9097209 */ /* 0x000fe20007810000 */
[----:B------:R-:W-:Y:S01]  /*5f00*/  FFMA.FTZ R2, R59, c[0x0][0x23c], -R12 ;  /* 0x00008f003b027a23 */ /* 0x000fe2000001080c */
[C---:B------:R-:W-:Y:S01]  /*5f10*/  HMMA.16816.F32.BF16 R144, R4.reuse, R48, RZ ;  /* 0x000000300490723c */ /* 0x040fe200000418ff */
[----:B------:R-:W-:Y:S04]  /*5f20*/  LDSM.16.MT88.4 R56, [R240+0xe800] ;  /* 0x00e80000f038783b */ /* 0x000fe80000004200 */
[----:B------:R2:W-:Y:S03]  /*5f30*/  MUFU.EX2 R168, R2 ;  /* 0x0000000200a87308 */ /* 0x0005e60000000800 */
[----:B------:R-:W-:Y:S01]  /*5f40*/  HMMA.16816.F32.BF16 R152, R4, R84, RZ ;  /* 0x000000540498723c */ /* 0x000fe200000418ff */
[----:B-1----:R-:W-:-:S02]  /*5f50*/  FMNMX.FTZ R8, R156, R0, !PT ;  /* 0x000000009c087209 */ /* 0x002fc40007810000 */
[----:B------:R-:W-:-:S05]  /*5f60*/  FMNMX.FTZ R0, R232, R9, !PT ;  /* 0x00000009e8007209 */ /* 0x000fca0007810000 */
[----:B------:R-:W-:Y:S01]  /*5f70*/  HMMA.16816.F32.BF16 R148, R4, R88, RZ ;  /* 0x000000580494723c */ /* 0x000fe200000418ff */
[----:B------:R-:W1:Y:S01]  /*5f80*/  SHFL.BFLY PT, R9, R0, 0x2, 0x1f ;  /* 0x0c401f0000097f89 */ /* 0x000e6200000e0000 */
[----:B--2---:R-:W-:Y:S01]  /*5f90*/  FMNMX.FTZ R2, R139, R8, !PT ;  /* 0x000000088b027209 */ /* 0x004fe20007810000 */
[----:B------:R-:W-:-:S05]  /*5fa0*/  FFMA.FTZ R8, R36, c[0x0][0x23c], -R12 ;  /* 0x00008f0024087a23 */ /* 0x000fca000001080c */
[----:B------:R-:W-:Y:S01]  /*5fb0*/  HMMA.16816.F32.BF16 R140, R4, R92, RZ ;  /* 0x0000005c048c723c */ /* 0x000fe200000418ff */
[----:B------:R-:W-:Y:S01]  /*5fc0*/  FMNMX.FTZ R2, R133, R2, !PT ;  /* 0x0000000285027209 */ /* 0x000fe20007810000 */
[----:B------:R2:W3:Y:S03]  /*5fd0*/  MUFU.EX2 R169, R8 ;  /* 0x0000000800a97308 */ /* 0x0004e60000000800 */
[----:B------:R-:W-:-:S03]  /*5fe0*/  FMNMX.FTZ R2, R123, R2, !PT ;  /* 0x000000027b027209 */ /* 0x000fc60007810000 */
[----:B------:R-:W-:Y:S01]  /*5ff0*/  HMMA.16816.F32.BF16 R128, R4, R96, RZ ;  /* 0x000000600480723c */ /* 0x000fe200000418ff */
[----:B------:R-:W-:-:S04]  /*6000*/  FMNMX.FTZ R2, R195, R2, !PT ;  /* 0x00000002c3027209 */ /* 0x000fc80007810000 */
[----:B------:R-:W-:-:S03]  /*6010*/  FMNMX.FTZ R2, R183, R2, !PT ;  /* 0x00000002b7027209 */ /* 0x000fc60007810000 */
[C---:B------:R-:W-:Y:S01]  /*6020*/  HMMA.16816.F32.BF16 R124, R4.reuse, R104, RZ ;  /* 0x00000068047c723c */ /* 0x040fe200000418ff */
[----:B------:R-:W-:Y:S01]  /*6030*/  FMNMX.FTZ R2, R167, R2, !PT ;  /* 0x00000002a7027209 */ /* 0x000fe20007810000 */
[--C-:B--2---:R-:W-:Y:S01]  /*6040*/  FFMA.FTZ R8, R72, c[0x0][0x23c], -R3.reuse ;  /* 0x00008f0048087a23 */ /* 0x104fe20000010803 */
[----:B---3--:R-:W-:Y:S01]  /*6050*/  F2FP.BF16.PACK_AB R10, R169, R168 ;  /* 0x000000a8a90a723e */ /* 0x008fe200000010ff */
[----:B------:R-:W-:Y:S01]  /*6060*/  LDSM.16.MT88.4 R72, [R238+0xe800] ;  /* 0x00e80000ee48783b */ /* 0x000fe20000004200 */
[----:B-1----:R-:W-:Y:S01]  /*6070*/  FMNMX.FTZ R0, R0, R9, !PT ;  /* 0x0000000900007209 */ /* 0x002fe20007810000 */
[----:B------:R1:W-:Y:S02]  /*6080*/  MUFU.EX2 R173, R8 ;  /* 0x0000000800ad7308 */ /* 0x0003e40000000800 */
[C---:B------:R-:W-:Y:S02]  /*6090*/  HMMA.16816.F32.BF16 R112, R4.reuse, R46, RZ ;  /* 0x0000002e0470723c */ /* 0x040fe400000418ff */
[----:B------:R-:W2:Y:S06]  /*60a0*/  SHFL.BFLY PT, R15, R0, 0x1, 0x1f ;  /* 0x0c201f00000f7f89 */ /* 0x000eac00000e0000 */
[----:B------:R-:W-:Y:S01]  /*60b0*/  HMMA.16816.F32.BF16 R100, R4, R50, RZ ;  /* 0x000000320464723c */ /* 0x000fe200000418ff */
[----:B-1----:R-:W-:-:S07]  /*60c0*/  FFMA.FTZ R8, R66, c[0x0][0x23c], -R3 ;  /* 0x00008f0042087a23 */ /* 0x002fce0000010803 */
[C---:B------:R-:W-:Y:S01]  /*60d0*/  HMMA.16816.F32.BF16 R40, R4.reuse, R86, RZ ;  /* 0x000000560428723c */ /* 0x040fe200000418ff */
[----:B------:R1:W3:Y:S07]  /*60e0*/  MUFU.EX2 R134, R8 ;  /* 0x0000000800867308 */ /* 0x0002ee0000000800 */
[----:B------:R-:W-:Y:S01]  /*60f0*/  HMMA.16816.F32.BF16 R36, R4, R90, RZ ;  /* 0x0000005a0424723c */ /* 0x000fe200000418ff */
[----:B--2---:R-:W-:-:S04]  /*6100*/  FMNMX.FTZ R137, R0, R15, !PT ;  /* 0x0000000f00897209 */ /* 0x004fc80007810000 */
[----:B------:R-:W-:-:S03]  /*6110*/  FSETP.NEU.FTZ.AND P1, PT, R137, -INF , PT ;  /* 0xff8000008900780b */ /* 0x000fc60003f3d000 */
[C---:B------:R-:W-:Y:S01]  /*6120*/  HMMA.16816.F32.BF16 R32, R4.reuse, R94, RZ ;  /* 0x0000005e0420723c */ /* 0x040fe200000418ff */
[----:B-1----:R-:W-:Y:S01]  /*6130*/  FMNMX.FTZ R8, R158, R2, !PT ;  /* 0x000000029e087209 */ /* 0x002fe20007810000 */
[--C-:B------:R-:W-:Y:S01]  /*6140*/  FFMA.FTZ R2, R64, c[0x0][0x23c], -R3.reuse ;  /* 0x00008f0040027a23 */ /* 0x100fe20000010803 */
[----:B---3--:R-:W-:Y:S02]  /*6150*/  F2FP.BF16.PACK_AB R9, R134, R173 ;  /* 0x000000ad8609723e */ /* 0x008fe400000010ff */
[----:B------:R-:W-:Y:S01]  /*6160*/  FMNMX.FTZ R8, R177, R8, !PT ;  /* 0x00000008b1087209 */ /* 0x000fe20007810000 */
[----:B------:R1:W-:Y:S02]  /*6170*/  MUFU.EX2 R199, R2 ;  /* 0x0000000200c77308 */ /* 0x0003e40000000800 */
[C---:B------:R-:W-:Y:S08]  /*6180*/  HMMA.16816.F32.BF16 R28, R4.reuse, R98, RZ ;  /* 0x00000062041c723c */ /* 0x040ff000000418ff */
[----:B------:R-:W-:Y:S01]  /*6190*/  HMMA.16816.F32.BF16 R20, R4, R106, RZ ;  /* 0x0000006a0414723c */ /* 0x000fe200000418ff */
[----:B-1----:R-:W-:Y:S01]  /*61a0*/  FMNMX.FTZ R2, R252, R8, !PT ;  /* 0x00000008fc027209 */ /* 0x002fe20007810000 */
[----:B------:R-:W-:-:S06]  /*61b0*/  FFMA.FTZ R8, R65, c[0x0][0x23c], -R3 ;  /* 0x00008f0041087a23 */ /* 0x000fcc0000010803 */
[----:B------:R-:W-:Y:S01]  /*61c0*/  HMMA.16816.F32.BF16 R16, R4, R110, RZ ;  /* 0x0000006e0410723c */ /* 0x000fe200000418ff */
        /* <DEDUP_REMOVED lines=8> */
[----:B-1----:R-:W-:Y:S02]  /*6250*/  F2FP.BF16.PACK_AB R8, R172, R236 ;  /* 0x000000ecac08723e */ /* 0x002fe400000010ff */
[----:B--2---:R-:W-:Y:S01]  /*6260*/  F2FP.BF16.PACK_AB R11, R251, R199 ;  /* 0x000000c7fb0b723e */ /* 0x004fe200000010ff */
[----:B------:R1:W-:Y:S06]  /*6270*/  MUFU.EX2 R176, R4 ;  /* 0x0000000400b07308 */ /* 0x0003ec0000000800 */
[----:B------:R-:W-:Y:S01]  /*6280*/  HMMA.16816.F32.BF16 R188, R8, R60, R68 ;  /* 0x0000003c08bc723c */ /* 0x000fe20000041844 */
[----:B------:R-:W2:Y:S01]  /*6290*/  LDSM.16.MT88.4 R68, [R239+0xe800] ;  /* 0x00e80000ef44783b */ /* 0x000ea20000004200 */
[----:B---3--:R-:W-:-:S06]  /*62a0*/  FMNMX.FTZ R0, R13, R14, !PT ;  /* 0x0000000e0d007209 */ /* 0x008fcc0007810000 */
[C---:B------:R-:W-:Y:S01]  /*62b0*/  HMMA.16816.F32.BF16 R224, R8.reuse, R80, R152 ;  /* 0x0000005008e0723c */ /* 0x040fe20000041898 */
[--C-:B-1----:R-:W-:Y:S01]  /*62c0*/  FFMA.FTZ R4, R161, c[0x0][0x23c], -R2.reuse ;  /* 0x00008f00a1047a23 */ /* 0x102fe20000010802 */
[----:B------:R-:W-:Y:S01]  /*62d0*/  MOV R161, R169 ;  /* 0x000000a900a17202 */ /* 0x000fe20000000f00 */
[----:B------:R-:W1:Y:S02]  /*62e0*/  SHFL.BFLY PT, R5, R0, 0x1, 0x1f ;  /* 0x0c201f0000057f89 */ /* 0x000e6400000e0000 */
[----:B------:R3:W4:Y:S03]  /*62f0*/  MUFU.EX2 R13, R4 ;  /* 0x00000004000d7308 */ /* 0x0007260000000800 */
[C---:B------:R-:W-:Y:S08]  /*6300*/  HMMA.16816.F32.BF16 R128, R8.reuse, R72, R128 ;  /* 0x000000480880723c */ /* 0x040ff00000041880 */
[----:B------:R-:W-:Y:S01]  /*6310*/  HMMA.16816.F32.BF16 R184, R8, R76, R140 ;  /* 0x0000004c08b8723c */ /* 0x000fe2000004188c */
[----:B---3--:R-:W-:-:S02]  /*6320*/  FFMA.FTZ R4, R160, c[0x0][0x23c], -R2 ;  /* 0x00008f00a0047a23 */ /* 0x008fc40000010802 */
[----:B------:R-:W-:-:S05]  /*6330*/  IMAD.MOV.U32 R160, RZ, RZ, R202 ;  /* 0x000000ffffa07224 */ /* 0x000fca00078e00ca */
[C---:B------:R-:W-:Y:S01]  /*6340*/  HMMA.16816.F32.BF16 R208, R8.reuse, R52, R144 ;  /* 0x0000003408d0723c */ /* 0x040fe20000041890 */
[----:B------:R3:W-:Y:S07]  /*6350*/  MUFU.EX2 R245, R4 ;  /* 0x0000000400f57308 */ /* 0x0007ee0000000800 */
[----:B------:R-:W-:Y:S01]  /*6360*/  IMAD.MOV.U32 R141, RZ, RZ, R131 ;  /* 0x000000ffff8d7224 */ /* 0x000fe200078e0083 */
[----:B--2---:R-:W-:Y:S01]  /*6370*/  HMMA.16816.F32.BF16 R116, R8, R68, R116 ;  /* 0x000000440874723c */ /* 0x004fe20000041874 */
[----:B------:R-:W-:Y:S01]  /*6380*/  IMAD.MOV.U32 R131, RZ, RZ, R201 ;  /* 0x000000ffff837224 */ /* 0x000fe200078e00c9 */
[----:B------:R-:W-:Y:S01]  /*6390*/  MOV R144, R128 ;  /* 0x0000008000907202 */ /* 0x000fe20000000f00 */
[----:B------:R-:W-:Y:S01]  /*63a0*/  IMAD.MOV.U32 R143, RZ, RZ, R129 ;  /* 0x000000ffff8f7224 */ /* 0x000fe200078e0081 */
[----:B------:R-:W-:-:S03]  /*63b0*/  MOV R142, R130 ;  /* 0x00000082008e7202 */ /* 0x000fc60000000f00 */
[----:B------:R-:W-:Y:S01]  /*63c0*/  MOV R140, R184 ;  /* 0x000000b8008c7202 */ /* 0x000fe20000000f00 */
[----:B------:R-:W-:Y:S01]  /*63d0*/  IMAD.MOV.U32 R27, RZ, RZ, R185 ;  /* 0x000000ffff1b7224 */ /* 0x000fe200078e00b9 */
[----:B------:R-:W-:Y:S01]  /*63e0*/  MOV R15, R186 ;  /* 0x000000ba000f7202 */ /* 0x000fe20000000f00 */
[----:B---3--:R-:W-:Y:S01]  /*63f0*/  FFMA.FTZ R4, R157, c[0x0][0x23c], -R2 ;  /* 0x00008f009d047a23 */ /* 0x008fe20000010802 */
[----:B------:R-:W-:Y:S01]  /*6400*/  MOV R157, R168 ;  /* 0x000000a8009d7202 */ /* 0x000fe20000000f00 */
[----:B------:R-:W-:Y:S01]  /*6410*/  IMAD.MOV.U32 R14, RZ, RZ, R187 ;  /* 0x000000ffff0e7224 */ /* 0x000fe200078e00bb */
[C---:B------:R-:W-:Y:S01]  /*6420*/  HMMA.16816.F32.BF16 R228, R8.reuse, R64, R148 ;  /* 0x0000004008e4723c */ /* 0x040fe20000041894 */
[----:B------:R2:W3:Y:S07]  /*6430*/  MUFU.EX2 R241, R4 ;  /* 0x0000000400f17308 */ /* 0x0004ee0000000800 */
[----:B------:R-:W-:Y:S03]  /*6440*/  HMMA.16816.F32.BF16 R124, R8, R56, R124 ;  /* 0x00000038087c723c */ /* 0x000fe6000004187c */
[----:B------:R-:W-:Y:S01]  /*6450*/  MOV R120, R116 ;  /* 0x0000007400787202 */ /* 0x000fe20000000f00 */
[----:B------:R-:W-:Y:S01]  /*6460*/  IMAD.MOV.U32 R155, RZ, RZ, R117 ;  /* 0x000000ffff9b7224 */ /* 0x000fe200078e0075 */
[----:B------:R-:W-:Y:S01]  /*6470*/  MOV R154, R118 ;  /* 0x00000076009a7202 */ /* 0x000fe20000000f00 */
[----:B------:R-:W-:-:S02]  /*6480*/  IMAD.MOV.U32 R153, RZ, RZ, R119 ;  /* 0x000000ffff997224 */ /* 0x000fc400078e0077 */
[C---:B------:R-:W-:Y:S01]  /*6490*/  HMMA.16816.F32.BF16 R112, R8.reuse, R62, R112 ;  /* 0x0000003e0870723c */ /* 0x040fe20000041870 */
[--C-:B--2---:R-:W-:Y:S01]  /*64a0*/  FFMA.FTZ R4, R136, c[0x0][0x23c], -R2.reuse ;  /* 0x00008f0088047a23 */ /* 0x104fe20000010802 */
[----:B-1----:R-:W-:Y:S01]  /*64b0*/  FMNMX.FTZ R136, R0, R5, !PT ;  /* 0x0000000500887209 */ /* 0x002fe20007810000 */
[----:B------:R-:W-:Y:S02]  /*64c0*/  FFMA.FTZ R0, R138, c[0x0][0x23c], -R2 ;  /* 0x00008f008a007a23 */ /* 0x000fe40000010802 */
[----:B------:R1:W-:Y:S01]  /*64d0*/  MUFU.EX2 R25, R4 ;  /* 0x0000000400197308 */ /* 0x0003e20000000800 */
[----:B------:R-:W-:Y:S02]  /*64e0*/  FSETP.NEU.FTZ.AND P1, PT, R136, -INF , PT ;  /* 0xff8000008800780b */ /* 0x000fe40003f3d000 */
[C---:B------:R-:W-:Y:S05]  /*64f0*/  HMMA.16816.F32.BF16 R168, R8.reuse, R54, R100 ;  /* 0x0000003608a8723c */ /* 0x040fea0000041864 */
[----:B------:R2:W-:Y:S03]  /*6500*/  MUFU.EX2 R116, R0 ;  /* 0x0000000000747308 */ /* 0x0005e60000000800 */
[----:B------:R-:W-:Y:S01]  /*6510*/  HMMA.16816.F32.BF16 R184, R8, R82, R40 ;  /* 0x0000005208b8723c */ /* 0x000fe20000041828 */
[----:B------:R-:W-:Y:S01]  /*6520*/  MOV R152, R124 ;  /* 0x0000007c00987202 */ /* 0x000fe20000000f00 */
[----:B------:R-:W-:Y:S01]  /*6530*/  IMAD.MOV.U32 R147, RZ, RZ, R125 ;  /* 0x000000ffff937224 */ /* 0x000fe200078e007d */
[----:B------:R-:W-:Y:S01]  /*6540*/  MOV R146, R126 ;  /* 0x0000007e00927202 */ /* 0x000fe20000000f00 */
[----:B------:R-:W-:-:S02]  /*6550*/  IMAD.MOV.U32 R145, RZ, RZ, R127 ;  /* 0x000000ffff917224 */ /* 0x000fc400078e007f */
[----:B-1----:R-:W-:Y:S01]  /*6560*/  FFMA.FTZ R4, R132, c[0x0][0x23c], -R2 ;  /* 0x00008f0084047a23 */ /* 0x002fe20000010802 */
[----:B------:R-:W-:Y:S01]  /*6570*/  MOV R132, R173 ;  /* 0x000000ad00847202 */ /* 0x000fe20000000f00 */
[----:B------:R-:W-:Y:S02]  /*6580*/  HMMA.16816.F32.BF16 R200, R8, R66, R36 ;  /* 0x0000004208c8723c */ /* 0x000fe40000041824 */
[----:B------:R1:W-:Y:S01]  /*6590*/  MUFU.EX2 R135, R4 ;  /* 0x0000000400877308 */ /* 0x0003e20000000800 */
[----:B--2---:R-:W-:-:S05]  /*65a0*/  FMUL.FTZ R0, R136, c[0x0][0x23c] ;  /* 0x00008f0088007a20 */ /* 0x004fca0000410000 */
[----:B------:R-:W-:Y:S01]  /*65b0*/  HMMA.16816.F32.BF16 R220, R8, R78, R32 ;  /* 0x0000004e08dc723c */ /* 0x000fe20000041820 */
[----:B------:R-:W-:-:S07]  /*65c0*/  FSEL R0, R0, RZ, P1 ;  /* 0x000000ff00007208 */ /* 0x000fce0000800000 */
[C---:B------:R-:W-:Y:S01]  /*65d0*/  HMMA.16816.F32.BF16 R216, R8.reuse, R74, R28 ;  /* 0x0000004a08d8723c */ /* 0x040fe2000004181c */
[----:B-1----:R-:W-:Y:S02]  /*65e0*/  FFMA.FTZ R4, R122, c[0x0][0x23c], -R2 ;  /* 0x00008f007a047a23 */ /* 0x002fe40000010802 */
[----:B------:R-:W-:Y:S02]  /*65f0*/  IMAD.MOV.U32 R122, RZ, RZ, R160 ;  /* 0x000000ffff7a7224 */ /* 0x000fe400078e00a0 */
[----:B------:R1:W-:Y:S03]  /*6600*/  MUFU.EX2 R5, R4 ;  /* 0x0000000400057308 */ /* 0x0003e60000000800 */
[C---:B------:R-:W-:Y:S08]  /*6610*/  HMMA.16816.F32.BF16 R212, R8.reuse, R58, R20 ;  /* 0x0000003a08d4723c */ /* 0x040ff00000041814 */
[----:B------:R-:W-:Y:S01]  /*6620*/  HMMA.16816.F32.BF16 R204, R8, R70, R16 ;  /* 0x0000004608cc723c */ /* 0x000fe20000041810 */
[----:B-1----:R-:W-:-:S06]  /*6630*/  FFMA.FTZ R4, R121, c[0x0][0x23c], -R0 ;  /* 0x00008f0079047a23 */ /* 0x002fcc0000010800 */
[----:B----4-:R-:W-:Y:S02]  /*6640*/  F2FP.BF16.PACK_AB R8, R13, R176 ;  /* 0x000000b00d08723e */ /* 0x010fe400000010ff */
[----:B---3--:R-:W-:Y:S01]  /*6650*/  F2FP.BF16.PACK_AB R10, R241, R245 ;  /* 0x000000f5f10a723e */ /* 0x008fe200000010ff */
[----:B------:R1:W-:Y:S02]  /*6660*/  MUFU.EX2 R117, R4 ;  /* 0x0000000400757308 */ /* 0x0003e40000000800 */
[----:B-1----:R-:W-:-:S06]  /*6670*/  FFMA.FTZ R4, R163, c[0x0][0x23c], -R0 ;  /* 0x00008f00a3047a23 */ /* 0x002fcc0000010800 */
[----:B------:R1:W2:Y:S02]  /*6680*/  MUFU.EX2 R118, R4 ;  /* 0x0000000400767308 */ /* 0x0002a40000000800 */
[----:B-1----:R-:W-:Y:S01]  /*6690*/  FFMA.FTZ R4, R162, c[0x0][0x23c], -R0 ;  /* 0x00008f00a2047a23 */ /* 0x002fe20000010800 */
[----:B--2---:R-:W-:-:S05]  /*66a0*/  F2FP.BF16.PACK_AB R9, R118, R117 ;  /* 0x000000757609723e */ /* 0x004fca00000010ff */
[----:B------:R1:W-:Y:S02]  /*66b0*/  MUFU.EX2 R244, R4 ;  /* 0x0000000400f47308 */ /* 0x0003e40000000800 */
[----:B-1----:R-:W-:Y:S01]  /*66c0*/  FFMA.FTZ R4, R159, c[0x0][0x23c], -R0 ;  /* 0x00008f009f047a23 */ /* 0x002fe20000010800 */
[----:B------:R-:W-:-:S05]  /*66d0*/  MOV R159, R161 ;  /* 0x000000a1009f7202 */ /* 0x000fca0000000f00 */
[----:B------:R1:W2:Y:S02]  /*66e0*/  MUFU.EX2 R138, R4 ;  /* 0x00000004008a7308 */ /* 0x0002a40000000800 */
[----:B-1----:R-:W-:Y:S01]  /*66f0*/  FFMA.FTZ R4, R156, c[0x0][0x23c], -R0 ;  /* 0x00008f009c047a23 */ /* 0x002fe20000010800 */
[----:B--2---:R-:W-:Y:S01]  /*6700*/  F2FP.BF16.PACK_AB R11, R138, R244 ;  /* 0x000000f48a0b723e */ /* 0x004fe200000010ff */
[----:B------:R-:W-:-:S04]  /*6710*/  IMAD.MOV.U32 R156, RZ, RZ, R174 ;  /* 0x000000ffff9c7224 */ /* 0x000fc800078e00ae */
[----:B------:R1:W-:Y:S02]  /*6720*/  MUFU.EX2 R24, R4 ;  /* 0x0000000400187308 */ /* 0x0003e40000000800 */
[C---:B------:R-:W-:Y:S07]  /*6730*/  HMMA.16816.F32.BF16 R20, R8.reuse, R44, RZ ;  /* 0x0000002c0814723c */ /* 0x040fee00000418ff */
[----:B------:R-:W-:Y:S01]  /*6740*/  IMAD.MOV.U32 R44, RZ, RZ, R248 ;  /* 0x000000ffff2c7224 */ /* 0x000fe200078e00f8 */
[----:B------:R-:W-:Y:S01]  /*6750*/  HMMA.16816.F32.BF16 R16, R8, R48, RZ ;  /* 0x000000300810723c */ /* 0x000fe200000418ff */
[----:B-1----:R-:W-:-:S02]  /*6760*/  FFMA.FTZ R4, R139, c[0x0][0x23c], -R0 ;  /* 0x00008f008b047a23 */ /* 0x002fc40000010800 */
[----:B------:R-:W-:-:S04]  /*6770*/  IMAD.MOV.U32 R139, RZ, RZ, R5 ;  /* 0x000000ffff8b7224 */ /* 0x000fc800078e0005 */
[----:B------:R-:W-:Y:S01]  /*6780*/  MOV R48, R177 ;  /* 0x000000b100307202 */ /* 0x000fe20000000f00 */
[----:B------:R1:W2:Y:S01]  /*6790*/  MUFU.EX2 R5, R4 ;  /* 0x0000000400057308 */ /* 0x0002a20000000800 */
[----:B------:R-:W-:Y:S01]  /*67a0*/  HMMA.16816.F32.BF16 R28, R8, R96, RZ ;  /* 0x00000060081c723c */ /* 0x000fe200000418ff */
[----:B------:R-:W-:Y:S02]  /*67b0*/  MOV R49, R175 ;  /* 0x000000af00317202 */ /* 0x000fe40000000f00 */
[----:B------:R-:W-:-:S04]  /*67c0*/  F2FP.BF16.PACK_AB R6, R139, R135 ;  /* 0x000000878b06723e */ /* 0x000fc800000010ff */
[----:B------:R-:W-:Y:S01]  /*67d0*/  MOV R96, R157 ;  /* 0x0000009d00607202 */ /* 0x000fe20000000f00 */
[----:B------:R-:W-:Y:S01]  /*67e0*/  HMMA.16816.F32.BF16 R40, R8, R84, RZ ;  /* 0x000000540828723c */ /* 0x000fe200000418ff */
[----:B------:R-:W-:Y:S02]  /*67f0*/  IMAD.MOV.U32 R97, RZ, RZ, R199 ;  /* 0x000000ffff617224 */ /* 0x000fe400078e00c7 */
[----:B-1----:R-:W-:Y:S01]  /*6800*/  FFMA.FTZ R4, R133, c[0x0][0x23c], -R0 ;  /* 0x00008f0085047a23 */ /* 0x002fe20000010800 */
[----:B--2---:R-:W-:-:S04]  /*6810*/  MOV R45, R5 ;  /* 0x00000005002d7202 */ /* 0x004fc80000000f00 */
[C---:B------:R-:W-:Y:S01]  /*6820*/  HMMA.16816.F32.BF16 R36, R8.reuse, R88, RZ ;  /* 0x000000580824723c */ /* 0x040fe200000418ff */
[----:B------:R-:W-:Y:S01]  /*6830*/  IMAD.MOV.U32 R85, RZ, RZ, R116 ;  /* 0x000000ffff557224 */ /* 0x000fe200078e0074 */
[----:B------:R1:W-:Y:S01]  /*6840*/  MUFU.EX2 R121, R4 ;  /* 0x0000000400797308 */ /* 0x0003e20000000800 */
[----:B------:R-:W-:Y:S01]  /*6850*/  F2FP.BF16.PACK_AB R5, R45, R24 ;  /* 0x000000182d05723e */ /* 0x000fe200000010ff */
[----:B------:R-:W-:Y:S01]  /*6860*/  IMAD.MOV.U32 R133, RZ, RZ, R176 ;  /* 0x000000ffff857224 */ /* 0x000fe200078e00b0 */
[----:B------:R-:W-:Y:S02]  /*6870*/  MOV R84, R179 ;  /* 0x000000b300547202 */ /* 0x000fe40000000f00 */
[----:B------:R-:W-:Y:S01]  /*6880*/  IMAD.MOV.U32 R88, RZ, RZ, R144 ;  /* 0x000000ffff587224 */ /* 0x000fe200078e0090 */
[----:B------:R-:W-:Y:S01]  /*6890*/  HMMA.16816.F32.BF16 R32, R8, R92, RZ ;  /* 0x0000005c0820723c */ /* 0x000fe200000418ff */
[----:B------:R-:W-:Y:S01]  /*68a0*/  MOV R89, R143 ;  /* 0x0000008f00597202 */ /* 0x000fe20000000f00 */
[----:B-1----:R-:W-:-:S02]  /*68b0*/  FFMA.FTZ R4, R123, c[0x0][0x23c], -R0 ;  /* 0x00008f007b047a23 */ /* 0x002fc40000010800 */
[----:B------:R-:W-:Y:S02]  /*68c0*/  IMAD.MOV.U32 R123, RZ, RZ, R178 ;  /* 0x000000ffff7b7224 */ /* 0x000fe400078e00b2 */
[----:B------:R1:W2:Y:S02]  /*68d0*/  MUFU.EX2 R248, R4 ;  /* 0x0000000400f87308 */ /* 0x0002a40000000800 */
[----:B-1----:R-:W-:Y:S02]  /*68e0*/  F2FP.BF16.PACK_AB R4, R116, R25 ;  /* 0x000000197404723e */ /* 0x002fe400000010ff */
[----:B--2---:R-:W-:-:S07]  /*68f0*/  F2FP.BF16.PACK_AB R7, R248, R121 ;  /* 0x00000079f807723e */ /* 0x004fce00000010ff */
[C---:B------:R-:W-:Y:S07]  /*6900*/  HMMA.16816.F32.BF16 R148, R4.reuse, R60, R20 ;  /* 0x0000003c0494723c */ /* 0x040fee0000041814 */
[----:B------:R-:W-:Y:S01]  /*6910*/  IMAD.MOV.U32 R61, RZ, RZ, R118 ;  /* 0x000000ffff3d7224 */ /* 0x000fe200078e0076 */
[----:B------:R-:W-:Y:S01]  /*6920*/  HMMA.16816.F32.BF16 R160, R4, R52, R16 ;  /* 0x0000003404a0723c */ /* 0x000fe20000041810 */
[----:B------:R-:W-:-:S06]  /*6930*/  MOV R60, R131 ;  /* 0x00000083003c7202 */ /* 0x000fcc0000000f00 */
[----:B------:R-:W-:Y:S01]  /*6940*/  IMAD.MOV.U32 R53, RZ, RZ, R117 ;  /* 0x000000ffff357224 */ /* 0x000fe200078e0075 */
[----:B------:R-:W-:Y:S01]  /*6950*/  HMMA.16816.F32.BF16 R20, R8, R104, RZ ;  /* 0x000000680814723c */ /* 0x000fe200000418ff */
[----:B------:R-:W-:-:S06]  /*6960*/  MOV R52, R172 ;  /* 0x000000ac00347202 */ /* 0x000fcc0000000f00 */
[----:B------:R-:W-:Y:S01]  /*6970*/  IMAD.MOV.U32 R104, RZ, RZ, R152 ;  /* 0x000000ffff687224 */ /* 0x000fe200078e0098 */
[----:B------:R-:W-:Y:S01]  /*6980*/  HMMA.16816.F32.BF16 R16, R8, R108, RZ ;  /* 0x0000006c0810723c */ /* 0x000fe200000418ff */
[----:B------:R-:W-:-:S07]  /*6990*/  MOV R105, R147 ;  /* 0x0000009300697202 */ /* 0x000fce0000000f00 */
[C---:B------:R-:W-:Y:S08]  /*69a0*/  HMMA.16816.F32.BF16 R124, R4.reuse, R72, R28 ;  /* 0x00000048047c723c */ /* 0x040ff0000004181c */
[C---:B------:R-:W-:Y:S08]  /*69b0*/  HMMA.16816.F32.BF16 R116, R4.reuse, R56, R20 ;  /* 0x000000380474723c */ /* 0x040ff00000041814 */
[C---:B------:R-:W-:Y:S07]  /*69c0*/  HMMA.16816.F32.BF16 R176, R4.reuse, R80, R40 ;  /* 0x0000005004b0723c */ /* 0x040fee0000041828 */
[----:B------:R-:W-:Y:S01]  /*69d0*/  IMAD.MOV.U32 R80, RZ, RZ, R45 ;  /* 0x000000ffff507224 */ /* 0x000fe200078e002d */
[----:B------:R-:W-:Y:S01]  /*69e0*/  HMMA.16816.F32.BF16 R172, R4, R68, R16 ;  /* 0x0000004404ac723c */ /* 0x000fe20000041810 */
[----:B------:R-:W-:-:S06]  /*69f0*/  IMAD.MOV.U32 R81, RZ, RZ, R85 ;  /* 0x000000ffff517224 */ /* 0x000fcc00078e0055 */
[----:B------:R-:W-:Y:S01]  /*6a00*/  MOV R68, R44 ;  /* 0x0000002c00447202 */ /* 0x000fe20000000f00 */
[----:B------:R-:W-:Y:S01]  /*6a10*/  HMMA.16816.F32.BF16 R28, R8, R94, RZ ;  /* 0x0000005e081c723c */ /* 0x000fe200000418ff */
[----:B------:R-:W-:-:S06]  /*6a20*/  MOV R69, R84 ;  /* 0x0000005400457202 */ /* 0x000fcc0000000f00 */
[----:B------:R-:W-:Y:S01]  /*6a30*/  IMAD.MOV.U32 R94, RZ, RZ, R48 ;  /* 0x000000ffff5e7224 */ /* 0x000fe200078e0030 */
[----:B------:R-:W-:Y:S01]  /*6a40*/  HMMA.16816.F32.BF16 R20, R8, R98, RZ ;  /* 0x000000620814723c */ /* 0x000fe200000418ff */
[----:B------:R-:W-:-:S06]  /*6a50*/  MOV R95, R61 ;  /* 0x0000003d005f7202 */ /* 0x000fcc0000000f00 */
[----:B------:R-:W-:Y:S01]  /*6a60*/  MOV R99, R49 ;  /* 0x0000003100637202 */ /* 0x000fe20000000f00 */
[----:B------:R-:W-:Y:S01]  /*6a70*/  HMMA.16816.F32.BF16 R100, R4, R64, R36 ;  /* 0x000000400464723c */ /* 0x000fe20000041824 */
[----:B------:R-:W-:Y:S01]  /*6a80*/  IMAD.MOV.U32 R98, RZ, RZ, R121 ;  /* 0x000000ffff627224 */ /* 0x000fe200078e0079 */
[----:B------:R-:W-:-:S06]  /*6a90*/  MOV R121, R155 ;  /* 0x0000009b00797202 */ /* 0x000fcc0000000f00 */
[----:B------:R-:W-:Y:S08]  /*6aa0*/  HMMA.16816.F32.BF16 R128, R4, R76, R32 ;  /* 0x0000004c0480723c */ /* 0x000ff00000041820 */
[C---:B------:R-:W-:Y:S08]  /*6ab0*/  HMMA.16816.F32.BF16 R40, R8.reuse, R50, RZ ;  /* 0x000000320828723c */ /* 0x040ff000000418ff */
[C---:B------:R-:W-:Y:S08]  /*6ac0*/  HMMA.16816.F32.BF16 R44, R8.reuse, R46, RZ ;  /* 0x0000002e082c723c */ /* 0x040ff000000418ff */
[C---:B------:R-:W-:Y:S07]  /*6ad0*/  HMMA.16816.F32.BF16 R36, R8.reuse, R86, RZ ;  /* 0x000000560824723c */ /* 0x040fee00000418ff */
[----:B------:R-:W-:Y:S01]  /*6ae0*/  IMAD.MOV.U32 R86, RZ, RZ, R53 ;  /* 0x000000ffff567224 */ /* 0x000fe200078e0035 */
[----:B------:R-:W-:Y:S01]  /*6af0*/  HMMA.16816.F32.BF16 R32, R8, R90, RZ ;  /* 0x0000005a0820723c */ /* 0x000fe200000418ff */
[----:B------:R-:W-:-:S02]  /*6b00*/  MOV R53, R27 ;  /* 0x0000001b00357202 */ /* 0x000fc40000000f00 */
[----:B------:R-:W-:Y:S01]  /*6b10*/  MOV R87, R52 ;  /* 0x0000003400577202 */ /* 0x000fe20000000f00 */
[----:B------:R-:W-:-:S03]  /*6b20*/  IMAD.MOV.U32 R52, RZ, RZ, R140 ;  /* 0x000000ffff347224 */ /* 0x000fc600078e008c */
[----:B------:R-:W-:Y:S01]  /*6b30*/  IMAD.MOV.U32 R90, RZ, RZ, R142 ;  /* 0x000000ffff5a7224 */ /* 0x000fe200078e008e */
[----:B------:R-:W-:Y:S01]  /*6b40*/  HMMA.16816.F32.BF16 R16, R8, R106, RZ ;  /* 0x0000006a0810723c */ /* 0x000fe200000418ff */
[----:B------:R-:W-:-:S06]  /*6b50*/  MOV R91, R141 ;  /* 0x0000008d005b7202 */ /* 0x000fcc0000000f00 */
[----:B------:R-:W-:Y:S01]  /*6b60*/  IMAD.MOV.U32 R106, RZ, RZ, R146 ;  /* 0x000000ffff6a7224 */ /* 0x000fe200078e0092 */
[----:B------:R-:W-:Y:S01]  /*6b70*/  HMMA.16816.F32.BF16 R48, R8, R110, RZ ;  /* 0x0000006e0830723c */ /* 0x000fe200000418ff */
[----:B------:R-:W-:-:S06]  /*6b80*/  MOV R107, R145 ;  /* 0x00000091006b7202 */ /* 0x000fcc0000000f00 */
[----:B------:R-:W-:Y:S01]  /*6b90*/  FFMA.FTZ R8, R198, c[0x0][0x23c], -R2 ;  /* 0x00008f00c6087a23 */ /* 0x000fe20000010802 */
[----:B------:R-:W-:Y:S01]  /*6ba0*/  HMMA.16816.F32.BF16 R44, R4, R62, R44 ;  /* 0x0000003e042c723c */ /* 0x000fe2000004182c */
[----:B------:R-:W-:Y:S01]  /*6bb0*/  MOV R110, R156 ;  /* 0x0000009c006e7202 */ /* 0x000fe20000000f00 */
[----:B------:R-:W-:Y:S01]  /*6bc0*/  IMAD.MOV.U32 R111, RZ, RZ, R123 ;  /* 0x000000ffff6f7224 */ /* 0x000fe200078e007b */
[----:B------:R1:W-:Y:S01]  /*6bd0*/  MUFU.EX2 R61, R8 ;  /* 0x00000008003d7308 */ /* 0x0003e20000000800 */
[----:B------:R-:W-:-:S03]  /*6be0*/  MOV R123, R153 ;  /* 0x00000099007b7202 */ /* 0x000fc60000000f00 */
[----:B------:R-:W-:Y:S01]  /*6bf0*/  IMAD.MOV.U32 R63, RZ, RZ, R159 ;  /* 0x000000ffff3f7224 */ /* 0x000fe200078e009f */
[----:B------:R-:W-:Y:S01]  /*6c00*/  HMMA.16816.F32.BF16 R40, R4, R54, R40 ;  /* 0x000000360428723c */ /* 0x000fe20000041828 */
[----:B------:R-:W-:Y:S01]  /*6c10*/  MOV R62, R122 ;  /* 0x0000007a003e7202 */ /* 0x000fe20000000f00 */
[----:B------:R-:W-:-:S05]  /*6c20*/  IMAD.MOV.U32 R122, RZ, RZ, R154 ;  /* 0x000000ffff7a7224 */ /* 0x000fca00078e009a */
[----:B------:R-:W-:Y:S01]  /*6c30*/  IMAD.MOV.U32 R54, RZ, RZ, R15 ;  /* 0x000000ffff367224 */ /* 0x000fe200078e000f */
[----:B------:R-:W-:Y:S01]  /*6c40*/  HMMA.16816.F32.BF16 R36, R4, R82, R36 ;  /* 0x000000520424723c */ /* 0x000fe20000041824 */
[----:B------:R-:W-:Y:S01]  /*6c50*/  MOV R55, R14 ;  /* 0x0000000e00377202 */ /* 0x000fe20000000f00 */
[----:B-1----:R-:W-:-:S04]  /*6c60*/  FFMA.FTZ R8, R194, c[0x0][0x23c], -R2 ;  /* 0x00008f00c2087a23 */ /* 0x002fc80000010802 */
[----:B------:R1:W-:Y:S02]  /*6c70*/  MUFU.EX2 R108, R8 ;  /* 0x00000008006c7308 */ /* 0x0003e40000000800 */
        /* <DEDUP_REMOVED lines=19> */
[----:B----4-:R-:W-:-:S07]  /*6db0*/  FFMA.FTZ R4, R165, c[0x0][0x23c], -R12 ;  /* 0x00008f00a5047a23 */ /* 0x010fce000001080c */
[----:B------:R3:W4:Y:S01]  /*6dc0*/  MUFU.EX2 R156, R4 ;  /* 0x00000004009c7308 */ /* 0x0007220000000800 */
[----:B-1----:R-:W-:-:S07]  /*6dd0*/  FFMA.FTZ R8, R183, c[0x0][0x23c], -R0 ;  /* 0x00008f00b7087a23 */ /* 0x002fce0000010800 */
        /* <DEDUP_REMOVED lines=18> */
[----:B------:R-:W3:Y:S01]  /*6f00*/  MUFU.EX2 R158, R4 ;  /* 0x00000004009e7308 */ /* 0x000ee20000000800 */
[----:B-1----:R-:W-:-:S07]  /*6f10*/  FFMA.FTZ R8, R192, c[0x0][0x23c], -R12 ;  /* 0x00008f00c0087a23 */ /* 0x002fce000001080c */
[----:B------:R1:W4:Y:S01]  /*6f20*/  MUFU.EX2 R92, R8 ;  /* 0x00000008005c7308 */ /* 0x0003220000000800 */
[----:B---3--:R-:W-:Y:S02]  /*6f30*/  F2FP.BF16.PACK_AB R7, R158, R14 ;  /* 0x0000000e9e07723e */ /* 0x008fe400000010ff */
[----:B-1----:R-:W-:Y:S02]  /*6f40*/  F2FP.BF16.PACK_AB R8, R108, R61 ;  /* 0x0000003d6c08723e */ /* 0x002fe400000010ff */
[----:B----4-:R-:W-:-:S05]  /*6f50*/  F2FP.BF16.PACK_AB R4, R92, R64 ;  /* 0x000000405c04723e */ /* 0x010fca00000010ff */
[-C--:B--2---:R-:W-:Y:S08]  /*6f60*/  HMMA.16816.F32.BF16 R148, R8, R16.reuse, R148 ;  /* 0x000000100894723c */ /* 0x084ff00000041894 */
[C---:B------:R-:W-:Y:S07]  /*6f70*/  HMMA.16816.F32.BF16 R144, R4.reuse, R16, R188 ;  /* 0x000000100490723c */ /* 0x040fee00000418bc */
[----:B------:R-:W-:Y:S01]  /*6f80*/  MOV R191, R111 ;  /* 0x0000006f00bf7202 */ /* 0x000fe20000000f00 */
[----:B------:R-:W-:Y:S01]  /*6f90*/  HMMA.16816.F32.BF16 R152, R4, R18, R112 ;  /* 0x000000120498723c */ /* 0x000fe20000041870 */
[----:B------:R-:W-:Y:S01]  /*6fa0*/  MOV R189, R64 ;  /* 0x0000004000bd7202 */ /* 0x000fe20000000f00 */
[----:B------:R-:W-:-:S02]  /*6fb0*/  IMAD.MOV.U32 R188, RZ, RZ, R65 ;  /* 0x000000ffffbc7224 */ /* 0x000fc400078e0041 */
[----:B------:R-:W-:-:S03]  /*6fc0*/  IMAD.MOV.U32 R190, RZ, RZ, R61 ;  /* 0x000000ffffbe7224 */ /* 0x000fc600078e003d */
[----:B------:R-:W-:Y:S01]  /*6fd0*/  MOV R114, R108 ;  /* 0x0000006c00727202 */ /* 0x000fe20000000f00 */
[----:B------:R-:W-:Y:S01]  /*6fe0*/  HMMA.16816.F32.BF16 R44, R8, R18, R44 ;  /* 0x00000012082c723c */ /* 0x000fe2000004182c */
[----:B------:R-:W1:Y:S01]  /*6ff0*/  LDSM.16.MT88.4 R16, [R239+0xd000] ;  /* 0x00d00000ef10783b */ /* 0x000e620000004200 */
[----:B------:R-:W-:Y:S01]  /*7000*/  IMAD.MOV.U32 R113, RZ, RZ, R109 ;  /* 0x000000ffff717224 */ /* 0x000fe200078e006d */
[----:B------:R-:W-:Y:S02]  /*7010*/  MOV R112, R92 ;  /* 0x0000005c00707202 */ /* 0x000fe40000000f00 */
[----:B------:R-:W-:-:S03]  /*7020*/  MOV R115, R60 ;  /* 0x0000003c00737202 */ /* 0x000fc60000000f00 */
[-C--:B------:R-:W-:Y:S08]  /*7030*/  HMMA.16816.F32.BF16 R160, R8, R28.reuse, R160 ;  /* 0x0000001c08a0723c */ /* 0x080ff000000418a0 */
[C---:B------:R-:W-:Y:S07]  /*7040*/  HMMA.16816.F32.BF16 R164, R4.reuse, R28, R208 ;  /* 0x0000001c04a4723c */ /* 0x040fee00000418d0 */
[----:B------:R-:W-:Y:S01]  /*7050*/  IMAD.MOV.U32 R208, RZ, RZ, R110 ;  /* 0x000000ffffd07224 */ /* 0x000fe200078e006e */
[----:B------:R-:W-:Y:S01]  /*7060*/  HMMA.16816.F32.BF16 R168, R4, R30, R168 ;  /* 0x0000001e04a8723c */ /* 0x000fe200000418a8 */
[----:B------:R-:W-:Y:S01]  /*7070*/  IMAD.MOV.U32 R211, RZ, RZ, R95 ;  /* 0x000000ffffd37224 */ /* 0x000fe200078e005f */
[----:B------:R-:W-:Y:S01]  /*7080*/  MOV R209, R84 ;  /* 0x0000005400d17202 */ /* 0x000fe20000000f00 */
[----:B------:R-:W-:-:S05]  /*7090*/  IMAD.MOV.U32 R210, RZ, RZ, R85 ;  /* 0x000000ffffd27224 */ /* 0x000fca00078e0055 */
[C---:B------:R-:W-:Y:S01]  /*70a0*/  HMMA.16816.F32.BF16 R40, R8.reuse, R30, R40 ;  /* 0x0000001e0828723c */ /* 0x040fe20000041828 */
[----:B------:R-:W2:Y:S07]  /*70b0*/  LDSM.16.MT88.4 R28, [R240+0xf000] ;  /* 0x00f00000f01c783b */ /* 0x000eae0000004200 */
[-C--:B------:R-:W-:Y:S08]  /*70c0*/  HMMA.16816.F32.BF16 R176, R8, R20.reuse, R176 ;  /* 0x0000001408b0723c */ /* 0x080ff000000418b0 */
[C---:B------:R-:W-:Y:S07]  /*70d0*/  HMMA.16816.F32.BF16 R180, R4.reuse, R20, R224 ;  /* 0x0000001404b4723c */ /* 0x040fee00000418e0 */
[----:B------:R-:W-:Y:S01]  /*70e0*/  IMAD.MOV.U32 R226, RZ, RZ, R93 ;  /* 0x000000ffffe27224 */ /* 0x000fe200078e005d */
[----:B------:R-:W-:Y:S01]  /*70f0*/  HMMA.16816.F32.BF16 R184, R4, R22, R184 ;  /* 0x0000001604b8723c */ /* 0x000fe200000418b8 */
[----:B------:R-:W-:Y:S01]  /*7100*/  MOV R224, R68 ;  /* 0x0000004400e07202 */ /* 0x000fe20000000f00 */
[----:B------:R-:W-:Y:S01]  /*7110*/  IMAD.MOV.U32 R225, RZ, RZ, R69 ;  /* 0x000000ffffe17224 */ /* 0x000fe200078e0045 */
[----:B------:R-:W-:-:S05]  /*7120*/  MOV R227, R86 ;  /* 0x0000005600e37202 */ /* 0x000fca0000000f00 */
[C---:B------:R-:W-:Y:S01]  /*7130*/  HMMA.16816.F32.BF16 R36, R8.reuse, R22, R36 ;  /* 0x000000160824723c */ /* 0x040fe20000041824 */
[----:B------:R-:W3:Y:S07]  /*7140*/  LDSM.16.MT88.4 R20, [R237+0xf000] ;  /* 0x00f00000ed14783b */ /* 0x000eee0000004200 */
[-C--:B-1----:R-:W-:Y:S07]  /*7150*/  HMMA.16816.F32.BF16 R192, R8, R16.reuse, R100 ;  /* 0x0000001008c0723c */ /* 0x082fee0000041864 */
[----:B------:R-:W-:Y:S01]  /*7160*/  MOV R103, R94 ;  /* 0x0000005e00677202 */ /* 0x000fe20000000f00 */
[----:B------:R-:W-:Y:S01]  /*7170*/  HMMA.16816.F32.BF16 R196, R4, R16, R228 ;  /* 0x0000001004c4723c */ /* 0x000fe200000418e4 */
[----:B------:R-:W-:-:S02]  /*7180*/  IMAD.MOV.U32 R102, RZ, RZ, R99 ;  /* 0x000000ffff667224 */ /* 0x000fc400078e0063 */
[----:B------:R-:W-:-:S04]  /*7190*/  IMAD.MOV.U32 R99, RZ, RZ, R87 ;  /* 0x000000ffff637224 */ /* 0x000fc800078e0057 */
[----:B------:R-:W-:Y:S01]  /*71a0*/  IMAD.MOV.U32 R229, RZ, RZ, R224 ;  /* 0x000000ffffe57224 */ /* 0x000fe200078e00e0 */
[-C--:B------:R-:W-:Y:S01]  /*71b0*/  HMMA.16816.F32.BF16 R200, R4, R18.reuse, R200 ;  /* 0x0000001204c8723c */ /* 0x080fe200000418c8 */
[----:B------:R-:W-:Y:S01]  /*71c0*/  IMAD.MOV.U32 R231, RZ, RZ, R226 ;  /* 0x000000ffffe77224 */ /* 0x000fe200078e00e2 */
[----:B------:R-:W-:Y:S02]  /*71d0*/  MOV R224, R209 ;  /* 0x000000d100e07202 */ /* 0x000fe40000000f00 */
[----:B------:R-:W-:Y:S01]  /*71e0*/  MOV R226, R115 ;  /* 0x0000007300e27202 */ /* 0x000fe20000000f00 */
[----:B------:R-:W-:Y:S01]  /*71f0*/  IMAD.MOV.U32 R115, RZ, RZ, R191 ;  /* 0x000000ffff737224 */ /* 0x000fe200078e00bf */
[----:B------:R-:W-:Y:S01]  /*7200*/  MOV R191, R82 ;  /* 0x0000005200bf7202 */ /* 0x000fe20000000f00 */
[----:B------:R-:W-:Y:S01]  /*7210*/  IMAD.MOV.U32 R82, RZ, RZ, R83 ;  /* 0x000000ffff527224 */ /* 0x000fe200078e0053 */
[----:B------:R-:W-:Y:S01]  /*7220*/  HMMA.16816.F32.BF16 R140, R8, R18, R32 ;  /* 0x00000012088c723c */ /* 0x000fe20000041820 */
[----:B------:R-:W1:Y:S01]  /*7230*/  LDSM.16.MT88.4 R16, [R238+0xf000] ;  /* 0x00f00000ee10783b */ /* 0x000e620000004200 */
[----:B------:R-:W-:-:S02]  /*7240*/  MOV R228, R103 ;  /* 0x0000006700e47202 */ /* 0x000fc40000000f00 */
[----:B------:R-:W-:Y:S01]  /*7250*/  MOV R83, R96 ;  /* 0x0000006000537202 */ /* 0x000fe20000000f00 */
[----:B------:R-:W4:Y:S01]  /*7260*/  LDSM.16.MT88.4 R32, [R239+0xf000] ;  /* 0x00f00000ef20783b */ /* 0x000f220000004200 */
[----:B------:R-:W-:Y:S01]  /*7270*/  IMAD.MOV.U32 R96, RZ, RZ, R97 ;  /* 0x000000ffff607224 */ /* 0x000fe200078e0061 */
[----:B------:R-:W-:Y:S01]  /*7280*/  MOV R97, R139 ;  /* 0x0000008b00617202 */ /* 0x000fe20000000f00 */
[----:B--2---:R-:W-:Y:S01]  /*7290*/  HMMA.16816.F32.BF16 R104, R4, R28, R104 ;  /* 0x0000001c0468723c */ /* 0x004fe20000041868 */
[----:B------:R-:W-:Y:S01]  /*72a0*/  MOV R230, R225 ;  /* 0x000000e100e67202 */ /* 0x000fe20000000f00 */
[----:B------:R-:W-:-:S06]  /*72b0*/  IMAD.MOV.U32 R225, RZ, RZ, R210 ;  /* 0x000000ffffe17224 */ /* 0x000fcc00078e00d2 */
[C---:B---3--:R-:W-:Y:S08]  /*72c0*/  HMMA.16816.F32.BF16 R52, R4.reuse, R20, R52 ;  /* 0x000000140434723c */ /* 0x048ff00000041834 */
        /* <DEDUP_REMOVED lines=9> */
[----:B------:R-:W-:Y:S01]  /*7360*/  IMAD.MOV.U32 R230, RZ, RZ, R225 ;  /* 0x000000ffffe67224 */ /* 0x000fe200078e00e1 */
[----:B------:R-:W-:Y:S01]  /*7370*/  MOV R225, R82 ;  /* 0x0000005200e17202 */ /* 0x000fe20000000f00 */
[----:B------:R-:W-:Y:S02]  /*7380*/  IMAD.MOV.U32 R82, RZ, RZ, R96 ;  /* 0x000000ffff527224 */ /* 0x000fe400078e0060 */
[----:B------:R-:W-:Y:S01]  /*7390*/  IMAD.MOV.U32 R96, RZ, RZ, R138 ;  /* 0x000000ffff607224 */ /* 0x000fe200078e008a */
[----:B------:R-:W-:Y:S01]  /*73a0*/  MOV R220, R225 ;  /* 0x000000e100dc7202 */ /* 0x000fe20000000f00 */
[----:B------:R-:W-:Y:S01]  /*73b0*/  IMAD.MOV.U32 R225, RZ, RZ, R157 ;  /* 0x000000ffffe17224 */ /* 0x000fe200078e009d */
[C---:B-1----:R-:W-:Y:S08]  /*73c0*/  HMMA.16816.F32.BF16 R88, R4.reuse, R16, R88 ;  /* 0x000000100458723c */ /* 0x042ff00000041858 */
[C---:B----4-:R-:W-:Y:S08]  /*73d0*/  HMMA.16816.F32.BF16 R120, R4.reuse, R32, R120 ;  /* 0x000000200478723c */ /* 0x050ff00000041878 */
[C---:B------:R-:W-:Y:S07]  /*73e0*/  HMMA.16816.F32.BF16 R92, R4.reuse, R18, R216 ;  /* 0x00000012045c723c */ /* 0x040fee00000418d8 */
[----:B------:R-:W-:Y:S01]  /*73f0*/  IMAD.MOV.U32 R219, RZ, RZ, R224 ;  /* 0x000000ffffdb7224 */ /* 0x000fe200078e00e0 */
[----:B------:R-:W-:Y:S01]  /*7400*/  HMMA.16816.F32.BF16 R64, R4, R34, R204 ;  /* 0x000000220440723c */ /* 0x000fe200000418cc */
[----:B------:R-:W-:Y:S01]  /*7410*/  MOV R224, R14 ;  /* 0x0000000e00e07202 */ /* 0x000fe20000000f00 */
[----:B------:R-:W-:Y:S05]  /*7420*/  LDSM.16.MT88.4 R204, [R239+0xd800] ;  /* 0x00d80000efcc783b */ /* 0x000fea0000004200 */
[--C-:B------:R-:W-:Y:S01]  /*7430*/  FFMA.FTZ R4, R208, c[0x0][0x23c], -R2.reuse ;  /* 0x00008f00d0047a23 */ /* 0x100fe20000010802 */
[C---:B------:R-:W-:Y:S03]  /*7440*/  HMMA.16816.F32.BF16 R68, R8.reuse, R20, R128 ;  /* 0x000000140844723c */ /* 0x040fe60000041880 */
[----:B------:R1:W-:Y:S05]  /*7450*/  MUFU.EX2 R208, R4 ;  /* 0x0000000400d07308 */ /* 0x0003ea0000000800 */
[C---:B------:R-:W-:Y:S08]  /*7460*/  HMMA.16816.F32.BF16 R84, R8.reuse, R16, R124 ;  /* 0x000000100854723c */ /* 0x040ff0000004187c */
[----:B------:R-:W-:Y:S01]  /*7470*/  HMMA.16816.F32.BF16 R20, R8, R22, R76 ;  /* 0x000000160814723c */ /* 0x000fe2000004184c */
[----:B-1----:R-:W-:-:S04]  /*7480*/  FFMA.FTZ R4, R102, c[0x0][0x23c], -R2 ;  /* 0x00008f0066047a23 */ /* 0x002fc80000010802 */
[----:B------:R1:W2:Y:S03]  /*7490*/  MUFU.EX2 R209, R4 ;  /* 0x0000000400d17308 */ /* 0x0002a60000000800 */
[C---:B------:R-:W-:Y:S08]  /*74a0*/  HMMA.16816.F32.BF16 R100, R8.reuse, R28, R116 ;  /* 0x0000001c0864723c */ /* 0x040ff00000041874 */
[----:B------:R-:W-:Y:S01]  /*74b0*/  HMMA.16816.F32.BF16 R16, R8, R18, R72 ;  /* 0x000000120810723c */ /* 0x000fe20000041848 */
[----:B-1----:R-:W-:-:S07]  /*74c0*/  FFMA.FTZ R4, R249, c[0x0][0x23c], -R2 ;  /* 0x00008f00f9047a23 */ /* 0x002fce0000010802 */
[----:B------:R-:W-:Y:S01]  /*74d0*/  HMMA.16816.F32.BF16 R116, R8, R32, R172 ;  /* 0x000000200874723c */ /* 0x000fe200000418ac */
[----:B------:R-:W-:-:S07]  /*74e0*/  FFMA.FTZ R2, R232, c[0x0][0x23c], -R2 ;  /* 0x00008f00e8027a23 */ /* 0x000fce0000010802 */
[----:B------:R-:W-:Y:S01]  /*74f0*/  HMMA.16816.F32.BF16 R48, R8, R34, R48 ;  /* 0x000000220830723c */ /* 0x000fe20000041830 */
[----:B------:R1:W-:Y:S08]  /*7500*/  MUFU.EX2 R139, R2 ;  /* 0x00000002008b7308 */ /* 0x0003f00000000800 */
[----:B------:R3:W4:Y:S01]  /*7510*/  MUFU.EX2 R210, R4 ;  /* 0x0000000400d27308 */ /* 0x0007220000000800 */
[----:B--2---:R-:W-:Y:S01]  /*7520*/  F2FP.BF16.PACK_AB R128, R209, R208 ;  /* 0x000000d0d180723e */ /* 0x004fe200000010ff */
[----:B------:R-:W-:Y:S01]  /*7530*/  LDSM.16.MT88.4 R172, [R238+0xd800] ;  /* 0x00d80000eeac783b */ /* 0x000fe20000004200 */
[----:B-1----:R-:W-:-:S02]  /*7540*/  FFMA.FTZ R2, R228, c[0x0][0x23c], -R0 ;  /* 0x00008f00e4027a23 */ /* 0x002fc40000010800 */
[----:B------:R-:W-:Y:S01]  /*7550*/  IMAD.MOV.U32 R228, RZ, RZ, R231 ;  /* 0x000000ffffe47224 */ /* 0x000fe200078e00e7 */
[----:B------:R-:W-:Y:S02]  /*7560*/  MOV R231, R226 ;  /* 0x000000e200e77202 */ /* 0x000fe40000000f00 */
[----:B------:R1:W-:Y:S01]  /*7570*/  MUFU.EX2 R132, R2 ;  /* 0x0000000200847308 */ /* 0x0003e20000000800 */
[----:B------:R-:W-:Y:S01]  /*7580*/  IMAD.MOV.U32 R226, RZ, RZ, R133 ;  /* 0x000000ffffe27224 */ /* 0x000fe200078e0085 */
[----:B------:R-:W-:Y:S01]  /*7590*/  MOV R218, R231 ;  /* 0x000000e700da7202 */ /* 0x000fe20000000f00 */
[----:B------:R-:W-:Y:S01]  /*75a0*/  IMAD.MOV.U32 R231, RZ, RZ, R15 ;  /* 0x000000ffffe77224 */ /* 0x000fe200078e000f */
[----:B---3--:R-:W2:Y:S01]  /*75b0*/  LDSM.16.MT88.4 R4, [R239+0xf800] ;  /* 0x00f80000ef04783b */ /* 0x008ea20000004200 */
[----:B------:R-:W-:Y:S02]  /*75c0*/  IMAD.MOV.U32 R221, RZ, RZ, R226 ;  /* 0x000000ffffdd7224 */ /* 0x000fe400078e00e2 */
[----:B------:R-:W-:Y:S01]  /*75d0*/  IMAD.MOV.U32 R35, RZ, RZ, R246 ;  /* 0x000000ffff237224 */ /* 0x000fe200078e00f6 */
[----:B----4-:R-:W-:-:S02]  /*75e0*/  F2FP.BF16.PACK_AB R130, R139, R210 ;  /* 0x000000d28b82723e */ /* 0x010fc400000010ff */
[----:B------:R-:W-:Y:S02]  /*75f0*/  MOV R32, R97 ;  /* 0x0000006100207202 */ /* 0x000fe40000000f00 */
[----:B------:R-:W-:Y:S02]  /*7600*/  MOV R33, R81 ;  /* 0x0000005100217202 */ /* 0x000fe40000000f00 */
[----:B------:R-:W-:Y:S01]  /*7610*/  MOV R31, R80 ;  /* 0x00000050001f7202 */ /* 0x000fe20000000f00 */
[----:B-1----:R-:W-:Y:S01]  /*7620*/  FFMA.FTZ R2, R252, c[0x0][0x23c], -R0 ;  /* 0x00008f00fc027a23 */ /* 0x002fe20000010800 */
[----:B------:R-:W-:-:S03]  /*7630*/  MOV R226, R159 ;  /* 0x0000009f00e27202 */ /* 0x000fc60000000f00 */
[----:B------:R1:W3:Y:S02]  /*7640*/  MUFU.EX2 R133, R2 ;  /* 0x0000000200857308 */ /* 0x0002e40000000800 */
[--C-:B-1----:R-:W-:Y:S02]  /*7650*/  FFMA.FTZ R2, R235, c[0x0][0x23c], -R0.reuse ;  /* 0x00008f00eb027a23 */ /* 0x102fe40000010800 */
[----:B------:R-:W-:-:S04]  /*7660*/  FFMA.FTZ R0, R233, c[0x0][0x23c], -R0 ;  /* 0x00008f00e9007a23 */ /* 0x000fc80000010800 */
[----:B------:R-:W-:Y:S08]  /*7670*/  MUFU.EX2 R138, R2 ;  /* 0x00000002008a7308 */ /* 0x000ff00000000800 */
[----:B------:R1:W4:Y:S02]  /*7680*/  MUFU.EX2 R30, R0 ;  /* 0x00000000001e7308 */ /* 0x0003240000000800 */
[----:B-1----:R-:W-:Y:S01]  /*7690*/  FFMA.FTZ R0, R222, c[0x0][0x23c], -R12 ;  /* 0x00008f00de007a23 */ /* 0x002fe2000001080c */
[----:B------:R-:W-:-:S02]  /*76a0*/  MOV R222, R227 ;  /* 0x000000e300de7202 */ /* 0x000fc40000000f00 */
[----:B---3--:R-:W-:-:S03]  /*76b0*/  F2FP.BF16.PACK_AB R129, R133, R132 ;  /* 0x000000848581723e */ /* 0x008fc600000010ff */
[----:B------:R1:W-:Y:S01]  /*76c0*/  MUFU.EX2 R28, R0 ;  /* 0x00000000001c7308 */ /* 0x0003e20000000800 */
[----:B----4-:R-:W-:Y:S01]  /*76d0*/  F2FP.BF16.PACK_AB R131, R30, R138 ;  /* 0x0000008a1e83723e */ /* 0x010fe200000010ff */
[----:B------:R-:W-:Y:S02]  /*76e0*/  IMAD.MOV.U32 R233, RZ, RZ, R99 ;  /* 0x000000ffffe97224 */ /* 0x000fe400078e0063 */
[----:B------:R-:W-:Y:S02]  /*76f0*/  IMAD.MOV.U32 R227, RZ, RZ, R156 ;  /* 0x000000ffffe37224 */ /* 0x000fe400078e009c */
[----:B-1----:R-:W-:Y:S02]  /*7700*/  FFMA.FTZ R0, R223, c[0x0][0x23c], -R12 ;  /* 0x00008f00df007a23 */ /* 0x002fe4000001080c */
[----:B------:R-:W-:Y:S01]  /*7710*/  IMAD.MOV.U32 R223, RZ, RZ, R211 ;  /* 0x000000ffffdf7224 */ /* 0x000fe200078e00d3 */
[----:B--2---:R-:W-:Y:S01]  /*7720*/  HMMA.16816.F32.BF16 R116, R128, R4, R116 ;  /* 0x000000048074723c */ /* 0x004fe20000041874 */
[----:B------:R1:W2:Y:S01]  /*7730*/  MUFU.EX2 R29, R0 ;  /* 0x00000000001d7308 */ /* 0x0002a20000000800 */
[----:B------:R-:W-:-:S02]  /*7740*/  MOV R211, R158 ;  /* 0x0000009e00d37202 */ /* 0x000fc40000000f00 */
[----:B------:R-:W3:Y:S01]  /*7750*/  LDSM.16.MT88.4 R156, [R237+0xd800] ;  /* 0x00d80000ed9c783b */ /* 0x000ee20000004200 */
[----:B-1----:R-:W-:-:S04]  /*7760*/  FFMA.FTZ R0, R250, c[0x0][0x23c], -R12 ;  /* 0x00008f00fa007a23 */ /* 0x002fc8000001080c */
[----:B------:R1:W-:Y:S02]  /*7770*/  MUFU.EX2 R15, R0 ;  /* 0x00000000000f7308 */ /* 0x0003e40000000800 */
[----:B-1----:R-:W-:-:S06]  /*7780*/  FFMA.FTZ R0, R234, c[0x0][0x23c], -R12 ;  /* 0x00008f00ea007a23 */ /* 0x002fcc000001080c */
[----:B------:R1:W-:Y:S02]  /*7790*/  MUFU.EX2 R14, R0 ;  /* 0x00000000000e7308 */ /* 0x0003e40000000800 */
[----:B-1----:R-:W-:Y:S01]  /*77a0*/  FFMA.FTZ R0, R218, c[0x0][0x23c], -R3 ;  /* 0x00008f00da007a23 */ /* 0x002fe20000010803 */
[----:B------:R-:W-:Y:S01]  /*77b0*/  MOV R218, R219 ;  /* 0x000000db00da7202 */ /* 0x000fe20000000f00 */
[----:B------:R-:W-:Y:S01]  /*77c0*/  IMAD.MOV.U32 R219, RZ, RZ, R220 ;  /* 0x000000ffffdb7224 */ /* 0x000fe200078e00dc */
[----:B------:R-:W-:Y:S01]  /*77d0*/  MOV R220, R221 ;  /* 0x000000dd00dc7202 */ /* 0x000fe20000000f00 */
[----:B------:R-:W-:Y:S01]  /*77e0*/  IMAD.MOV.U32 R221, RZ, RZ, R222 ;  /* 0x000000ffffdd7224 */ /* 0x000fe200078e00de */
[----:B------:R-:W-:Y:S01]  /*77f0*/  MOV R222, R223 ;  /* 0x000000df00de7202 */ /* 0x000fe20000000f00 */
[----:B------:R1:W-:Y:S01]  /*7800*/  MUFU.EX2 R10, R0 ;  /* 0x00000000000a7308 */ /* 0x0003e20000000800 */
[----:B------:R-:W-:Y:S01]  /*7810*/  MOV R223, R112 ;  /* 0x0000007000df7202 */ /* 0x000fe20000000f00 */
[----:B------:R-:W-:Y:S01]  /*7820*/  IMAD.MOV.U32 R112, RZ, RZ, R113 ;  /* 0x000000ffff707224 */ /* 0x000fe200078e0071 */
[----:B------:R-:W-:-:S02]  /*7830*/  MOV R113, R114 ;  /* 0x0000007200717202 */ /* 0x000fc40000000f00 */
[----:B------:R-:W-:Y:S01]  /*7840*/  MOV R114, R188 ;  /* 0x000000bc00727202 */ /* 0x000fe20000000f00 */
[----:B------:R-:W-:Y:S01]  /*7850*/  IMAD.MOV.U32 R188, RZ, RZ, R189 ;  /* 0x000000ffffbc7224 */ /* 0x000fe200078e00bd */
[----:B------:R-:W-:Y:S02]  /*7860*/  MOV R189, R27 ;  /* 0x0000001b00bd7202 */ /* 0x000fe40000000f00 */
[----:B------:R-:W4:Y:S01]  /*7870*/  LDL.LU R27, [R1+0xe0] ;  /* 0x0000e000011b7983 */ /* 0x000f220000300800 */
[----:B-1----:R-:W-:Y:S01]  /*7880*/  FFMA.FTZ R0, R218, c[0x0][0x23c], -R3 ;  /* 0x00008f00da007a23 */ /* 0x002fe20000010803 */
[----:B------:R-:W-:Y:S01]  /*7890*/  MOV R218, R219 ;  /* 0x000000db00da7202 */ /* 0x000fe20000000f00 */
[----:B------:R-:W-:Y:S01]  /*78a0*/  IMAD.MOV.U32 R219, RZ, RZ, R220 ;  /* 0x000000ffffdb7224 */ /* 0x000fe200078e00dc */
[----:B------:R-:W-:Y:S02]  /*78b0*/  MOV R220, R221 ;  /* 0x000000dd00dc7202 */ /* 0x000fe40000000f00 */
[----:B------:R-:W-:Y:S01]  /*78c0*/  MOV R221, R222 ;  /* 0x000000de00dd7202 */ /* 0x000fe20000000f00 */
[----:B------:R-:W-:Y:S01]  /*78d0*/  IMAD.MOV.U32 R222, RZ, RZ, R112 ;  /* 0x000000ffffde7224 */ /* 0x000fe200078e0070 */
[----:B------:R-:W-:-:S02]  /*78e0*/  MOV R112, R113 ;  /* 0x0000007100707202 */ /* 0x000fc40000000f00 */
[----:B------:R-:W-:Y:S01]  /*78f0*/  MOV R113, R114 ;  /* 0x0000007200717202 */ /* 0x000fe20000000f00 */
[----:B------:R-:W-:Y:S01]  /*7900*/  IMAD.MOV.U32 R114, RZ, RZ, R188 ;  /* 0x000000ffff727224 */ /* 0x000fe200078e00bc */
[----:B------:R-:W-:Y:S02]  /*7910*/  MOV R188, R189 ;  /* 0x000000bd00bc7202 */ /* 0x000fe40000000f00 */
[----:B------:R-:W-:Y:S01]  /*7920*/  MOV R189, R190 ;  /* 0x000000be00bd7202 */ /* 0x000fe20000000f00 */
[----:B------:R-:W-:Y:S02]  /*7930*/  IMAD.MOV.U32 R190, RZ, RZ, R251 ;  /* 0x000000ffffbe7224 */ /* 0x000fe400078e00fb */
[----:B------:R-:W4:Y:S01]  /*7940*/  LDL.LU R251, [R1+0xdc] ;  /* 0x0000dc0001fb7983 */ /* 0x000f220000300800 */
[----:B------:R1:W1:Y:S01]  /*7950*/  MUFU.EX2 R12, R0 ;  /* 0x00000000000c7308 */ /* 0x0002620000000800 */
[----:B------:R-:W-:Y:S01]  /*7960*/  MOV R214, R219 ;  /* 0x000000db00d67202 */ /* 0x000fe20000000f00 */
[----:B------:R-:W-:Y:S01]  /*7970*/  IMAD.MOV.U32 R219, RZ, RZ, R114 ;  /* 0x000000ffffdb7224 */ /* 0x000fe200078e0072 */
[----:B------:R-:W-:Y:S01]  /*7980*/  MOV R215, R220 ;  /* 0x000000dc00d77202 */ /* 0x000fe20000000f00 */
[----:B------:R-:W-:Y:S01]  /*7990*/  IMAD.MOV.U32 R216, RZ, RZ, R221 ;  /* 0x000000ffffd87224 */ /* 0x000fe200078e00dd */
[----:B------:R-:W-:-:S02]  /*79a0*/  MOV R220, R113 ;  /* 0x0000007100dc7202 */ /* 0x000fc40000000f00 */
[----:B------:R-:W-:Y:S02]  /*79b0*/  MOV R113, R191 ;  /* 0x000000bf00717202 */ /* 0x000fe40000000f00 */
[----:B------:R-:W-:Y:S02]  /*79c0*/  MOV R114, R248 ;  /* 0x000000f800727202 */ /* 0x000fe40000000f00 */
[----:B------:R-:W4:Y:S01]  /*79d0*/  LDL.LU R248, [R1+0xd8] ;  /* 0x0000d80001f87983 */ /* 0x000f220000300800 */
[----:B------:R-:W-:Y:S01]  /*79e0*/  MOV R234, R247 ;  /* 0x000000f700ea7202 */ /* 0x000fe20000000f00 */
[----:B------:R-:W-:Y:S01]  /*79f0*/  IMAD.MOV.U32 R250, RZ, RZ, R96 ;  /* 0x000000fffffa7224 */ /* 0x000fe200078e0060 */
[----:B--2---:R-:W-:Y:S01]  /*7a00*/  F2FP.BF16.PACK_AB R124, R29, R28 ;  /* 0x0000001c1d7c723e */ /* 0x004fe200000010ff */
[----:B-1----:R-:W-:Y:S01]  /*7a10*/  FFMA.FTZ R0, R218, c[0x0][0x23c], -R3 ;  /* 0x00008f00da007a23 */ /* 0x002fe20000010803 */
[----:B------:R-:W-:Y:S02]  /*7a20*/  MOV R213, R216 ;  /* 0x000000d800d57202 */ /* 0x000fe40000000f00 */
[----:B------:R-:W-:Y:S01]  /*7a30*/  MOV R221, R112 ;  /* 0x0000007000dd7202 */ /* 0x000fe20000000f00 */
[----:B------:R1:W-:Y:S01]  /*7a40*/  MUFU.EX2 R11, R0 ;  /* 0x00000000000b7308 */ /* 0x0003e20000000800 */
[----:B------:R-:W-:Y:S01]  /*7a50*/  IMAD.MOV.U32 R112, RZ, RZ, R190 ;  /* 0x000000ffff707224 */ /* 0x000fe200078e00be */
[----:B------:R-:W-:Y:S01]  /*7a60*/  F2FP.BF16.PACK_AB R125, R12, R10 ;  /* 0x0000000a0c7d723e */ /* 0x000fe200000010ff */
[----:B------:R-:W-:Y:S01]  /*7a70*/  FADD.FTZ R8, R234, R35 ;  /* 0x00000023ea087221 */ /* 0x000fe20000010000 */
[----:B------:R-:W-:-:S02]  /*7a80*/  F2FP.BF16.PACK_AB R126, R14, R15 ;  /* 0x0000000f0e7e723e */ /* 0x000fc400000010ff */
[----:B------:R-:W-:Y:S02]  /*7a90*/  MOV R217, R189 ;  /* 0x000000bd00d97202 */ /* 0x000fe40000000f00 */
[----:B------:R-:W-:Y:S01]  /*7aa0*/  MOV R218, R188 ;  /* 0x000000bc00da7202 */ /* 0x000fe20000000f00 */
[----:B-1----:R-:W-:Y:S01]  /*7ab0*/  FADD.FTZ R0, R214, R13 ;  /* 0x0000000dd6007221 */ /* 0x002fe20000010000 */
        /* <DEDUP_REMOVED lines=8> */
[----:B------:R-:W1:Y:S04]  /*7b40*/  LDSM.16.MT88.4 R188, [R240+0xd800] ;  /* 0x00d80000f0bc783b */ /* 0x000e680000004200 */
[----:B------:R-:W2:Y:S01]  /*7b50*/  LDL.LU R135, [R1+0xd4] ;  /* 0x0000d40001877983 */ /* 0x000ea20000300800 */
[----:B------:R-:W-:Y:S01]  /*7b60*/  FADD.FTZ R2, R214, R213 ;  /* 0x000000d5d6027221 */ /* 0x000fe20000010000 */
[----:B------:R-:W-:-:S03]  /*7b70*/  MOV R112, R114 ;  /* 0x0000007200707202 */ /* 0x000fc60000000f00 */
[----:B------:R-:W-:Y:S01]  /*7b80*/  FADD.FTZ R2, R244, R2 ;  /* 0x00000002f4027221 */ /* 0x000fe20000010000 */
[----:B------:R-:W-:Y:S01]  /*7b90*/  MOV R250, R236 ;  /* 0x000000ec00fa7202 */ /* 0x000fe20000000f00 */
[----:B------:R-:W-:Y:S01]  /*7ba0*/  IMAD.MOV.U32 R114, RZ, RZ, R82 ;  /* 0x000000ffff727224 */ /* 0x000fe200078e0052 */
[----:B------:R-:W-:Y:S01]  /*7bb0*/  MOV R82, R98 ;  /* 0x0000006200527202 */ /* 0x000fe20000000f00 */
[----:B------:R-:W-:Y:S01]  /*7bc0*/  FADD.FTZ R2, R234, R2 ;  /* 0x00000002ea027221 */ /* 0x000fe20000010000 */
[----:B------:R-:W-:Y:S02]  /*7bd0*/  MOV R98, R134 ;  /* 0x0000008600627202 */ /* 0x000fe40000000f00 */
[----:B------:R-:W-:Y:S01]  /*7be0*/  MOV R252, R83 ;  /* 0x0000005300fc7202 */ /* 0x000fe20000000f00 */
[----:B------:R-:W-:Y:S01]  /*7bf0*/  FADD.FTZ R2, R24, R2 ;  /* 0x0000000218027221 */ /* 0x000fe20000010000 */
[----:B------:R-:W-:Y:S01]  /*7c00*/  MOV R235, R98 ;  /* 0x0000006200eb7202 */ /* 0x000fe20000000f00 */
[----:B------:R-:W-:Y:S01]  /*7c10*/  IMAD.MOV.U32 R232, RZ, RZ, R82 ;  /* 0x000000ffffe87224 */ /* 0x000fe200078e0052 */
[----:B------:R-:W-:Y:S01]  /*7c20*/  MOV R249, R115 ;  /* 0x0000007300f97202 */ /* 0x000fe20000000f00 */
[----:B------:R-:W-:Y:S01]  /*7c30*/  FADD.FTZ R2, R31, R2 ;  /* 0x000000021f027221 */ /* 0x000fe20000010000 */
[----:B------:R-:W-:Y:S01]  /*7c40*/  MOV R212, R114 ;  /* 0x0000007200d47202 */ /* 0x000fe20000000f00 */
[----:B------:R-:W-:Y:S01]  /*7c50*/  IMAD.MOV.U32 R213, RZ, RZ, R113 ;  /* 0x000000ffffd57224 */ /* 0x000fe200078e0071 */
[----:B------:R-:W-:Y:S01]  /*7c60*/  MOV R214, R112 ;  /* 0x0000007000d67202 */ /* 0x000fe20000000f00 */
[----:B------:R-:W1:Y:S04]  /*7c70*/  LDSM.16.MT88.4 R80, [R237+0xf800] ;  /* 0x00f80000ed50783b */ /* 0x000e680000004200 */
[----:B------:R-:W1:Y:S04]  /*7c80*/  LDSM.16.MT88.4 R96, [R238+0xf800] ;  /* 0x00f80000ee60783b */ /* 0x000e680000004200 */
[----:B------:R-:W1:Y:S04]  /*7c90*/  LDSM.16.MT88.4 R112, [R240+0xf800] ;  /* 0x00f80000f070783b */ /* 0x000e680000004200 */
[----:B------:R1:W5:Y:S01]  /*7ca0*/  LDL.LU R134, [R1+0xd0] ;  /* 0x0000d00001867983 */ /* 0x0003620000300800 */
[C---:B---3--:R-:W-:Y:S08]  /*7cb0*/  HMMA.16816.F32.BF16 R148, R128.reuse, R156, R148 ;  /* 0x0000009c8094723c */ /* 0x048ff00000041894 */
[C---:B------:R-:W-:Y:S08]  /*7cc0*/  HMMA.16816.F32.BF16 R160, R128.reuse, R172, R160 ;  /* 0x000000ac80a0723c */ /* 0x040ff000000418a0 */
[C---:B-1----:R-:W-:Y:S08]  /*7cd0*/  HMMA.16816.F32.BF16 R176, R128.reuse, R188, R176 ;  /* 0x000000bc80b0723c */ /* 0x042ff000000418b0 */
[C---:B------:R-:W-:Y:S08]  /*7ce0*/  HMMA.16816.F32.BF16 R192, R128.reuse, R204, R192 ;  /* 0x000000cc80c0723c */ /* 0x040ff000000418c0 */
[C---:B------:R-:W-:Y:S08]  /*7cf0*/  HMMA.16816.F32.BF16 R68, R128.reuse, R80, R68 ;  /* 0x000000508044723c */ /* 0x040ff00000041844 */
[C---:B------:R-:W-:Y:S08]  /*7d00*/  HMMA.16816.F32.BF16 R84, R128.reuse, R96, R84 ;  /* 0x000000608054723c */ /* 0x040ff00000041854 */
[----:B------:R-:W-:Y:S01]  /*7d10*/  HMMA.16816.F32.BF16 R100, R128, R112, R100 ;  /* 0x000000708064723c */ /* 0x000fe20000041864 */
[----:B----4-:R-:W-:-:S04]  /*7d20*/  FFMA.FTZ R3, R251, c[0x0][0x23c], -R3 ;  /* 0x00008f00fb037a23 */ /* 0x010fc80000010803 */
[----:B------:R-:W1:Y:S02]  /*7d30*/  MUFU.EX2 R13, R3 ;  /* 0x00000003000d7308 */ /* 0x000e640000000800 */
[----:B-1----:R-:W-:Y:S01]  /*7d40*/  F2FP.BF16.PACK_AB R127, R13, R11 ;  /* 0x0000000b0d7f723e */ /* 0x002fe200000010ff */
[----:B------:R-:W-:-:S04]  /*7d50*/  FADD.FTZ R3, R245, R0 ;  /* 0x00000000f5037221 */ /* 0x000fc80000010000 */
[----:B------:R-:W-:Y:S02]  /*7d60*/  FADD.FTZ R3, R241, R3 ;  /* 0x00000003f1037221 */ /* 0x000fe40000010000 */
[----:B------:R-:W-:Y:S02]  /*7d70*/  HMMA.16816.F32.BF16 R120, R124, R4, R120 ;  /* 0x000000047c78723c */ /* 0x000fe40000041878 */
[----:B------:R-:W-:-:S05]  /*7d80*/  FADD.FTZ R3, R25, R3 ;  /* 0x0000000319037221 */ /* 0x000fca0000010000 */
[----:B------:R-:W-:Y:S02]  /*7d90*/  FADD.FTZ R4, R26, R8 ;  /* 0x000000081a047221 */ /* 0x000fe40000010000 */
[----:B------:R-:W-:Y:S02]  /*7da0*/  FADD.FTZ R3, R33, R3 ;  /* 0x0000000321037221 */ /* 0x000fe40000010000 */
[----:B--2---:R-:W-:Y:S02]  /*7db0*/  FADD.FTZ R9, R248, R135 ;  /* 0x00000087f8097221 */ /* 0x004fe40000010000 */
        /* <DEDUP_REMOVED lines=174> */
[----:B--2---:R-:W2:Y:S04]  /*88a0*/  LDSM.16.M88.4 R16, [R243] ;  /* 0x00000000f310783b */ /* 0x004ea80000000200 */
[----:B------:R-:W2:Y:S04]  /*88b0*/  LDSM.16.M88.4 R44, [R243+0x1000] ;  /* 0x00100000f32c783b */ /* 0x000ea80000000200 */
[----:B---3--:R-:W3:Y:S04]  /*88c0*/  LDSM.16.M88.4 R12, [R244] ;  /* 0x00000000f40c783b */ /* 0x008ee80000000200 */
[----:B------:R-:W0:Y:S01]  /*88d0*/  LDGDEPBAR ;  /* 0x00000000000079af */ /* 0x000e220000000000 */
[C---:B-1----:R-:W-:Y:S08]  /*88e0*/  HMMA.16816.F32.BF16 R140, R8.reuse, R32, RZ ;  /* 0x00000020088c723c */ /* 0x042ff000000418ff */
[C---:B------:R-:W-:Y:S08]  /*88f0*/  HMMA.16816.F32.BF16 R52, R8.reuse, R20, RZ ;  /* 0x000000140834723c */ /* 0x040ff000000418ff */
[----:B------:R-:W-:Y:S08]  /*8900*/  HMMA.16816.F32.BF16 R64, R8, R34, RZ ;  /* 0x000000220840723c */ /* 0x000ff000000418ff */
[----:B----4-:R-:W-:Y:S08]  /*8910*/  HMMA.16816.F32.BF16 R220, R4, R48, R140 ;  /* 0x0000003004dc723c */ /* 0x010ff0000004188c */
        /* <DEDUP_REMOVED lines=13> */
[C---:B--2---:R-:W-:Y:S08]  /*89f0*/  HMMA.16816.F32.BF16 R208, R4.reuse, R18, R208 ;  /* 0x0000001204d0723c */ /* 0x044ff000000418d0 */
[----:B------:R-:W-:Y:S01]  /*8a00*/  HMMA.16816.F32.BF16 R228, R4, R46, R56 ;  /* 0x0000002e04e4723c */ /* 0x000fe20000041838 */
[----:B------:R-:W-:Y:S01]  /*8a10*/  IMAD.MOV.U32 R132, RZ, RZ, R52 ;  /* 0x000000ffff847224 */ /* 0x000fe200078e0034 */
[----:B------:R-:W-:Y:S01]  /*8a20*/  MOV R2, R54 ;  /* 0x0000003600027202 */ /* 0x000fe20000000f00 */
[----:B------:R-:W-:-:S02]  /*8a30*/  IMAD.MOV.U32 R3, RZ, RZ, R53 ;  /* 0x000000ffff037224 */ /* 0x000fc400078e0035 */
[----:B------:R-:W-:-:S03]  /*8a40*/  IMAD.MOV.U32 R0, RZ, RZ, R55 ;  /* 0x000000ffff007224 */ /* 0x000fc600078e0037 */
[----:B---3--:R-:W-:Y:S08]  /*8a50*/  HMMA.16816.F32.BF16 R56, R12, R32, RZ ;  /* 0x000000200c38723c */ /* 0x008ff000000418ff */
[----:B------:R-:W-:Y:S01]  /*8a60*/  HMMA.16816.F32.BF16 R224, R4, R44, R60 ;  /* 0x0000002c04e0723c */ /* 0x000fe2000004183c */
[----:B------:R-:W-:Y:S01]  /*8a70*/  IMAD.MOV.U32 R139, RZ, RZ, R209 ;  /* 0x000000ffff8b7224 */ /* 0x000fe200078e00d1 */
[----:B------:R-:W-:Y:S01]  /*8a80*/  MOV R133, R211 ;  /* 0x000000d300857202 */ /* 0x000fe20000000f00 */
[----:B------:R-:W-:-:S05]  /*8a90*/  IMAD.MOV.U32 R138, RZ, RZ, R210 ;  /* 0x000000ffff8a7224 */ /* 0x000fca00078e00d2 */
[----:B------:R-:W-:Y:S08]  /*8aa0*/  HMMA.16816.F32.BF16 R52, R12, R28, RZ ;  /* 0x0000001c0c34723c */ /* 0x000ff000000418ff */
[----:B------:R-:W-:Y:S07]  /*8ab0*/  HMMA.16816.F32.BF16 R216, R4, R16, R212 ;  /* 0x0000001004d8723c */ /* 0x000fee00000418d4 */
[----:B------:R-:W-:Y:S01]  /*8ac0*/  MOV R212, R208 ;  /* 0x000000d000d47202 */ /* 0x000fe20000000f00 */
[C---:B------:R-:W-:Y:S08]  /*8ad0*/  HMMA.16816.F32.BF16 R60, R12.reuse, R36, RZ ;  /* 0x000000240c3c723c */ /* 0x040ff000000418ff */
[C---:B------:R-:W-:Y:S08]  /*8ae0*/  HMMA.16816.F32.BF16 R4, R12.reuse, R20, RZ ;  /* 0x000000140c04723c */ /* 0x040ff000000418ff */
[C---:B------:R-:W-:Y:S08]  /*8af0*/  HMMA.16816.F32.BF16 R36, R12.reuse, R38, RZ ;  /* 0x000000260c24723c */ /* 0x040ff000000418ff */
[C---:B------:R-:W-:Y:S08]  /*8b00*/  HMMA.16816.F32.BF16 R28, R12.reuse, R30, RZ ;  /* 0x0000001e0c1c723c */ /* 0x040ff000000418ff */
[----:B------:R-:W-:Y:S08]  /*8b10*/  HMMA.16816.F32.BF16 R20, R12, R22, RZ ;  /* 0x000000160c14723c */ /* 0x000ff000000418ff */
[----:B-1----:R-:W-:Y:S07]  /*8b20*/  HMMA.16816.F32.BF16 R208, R8, R48, R56 ;  /* 0x0000003008d0723c */ /* 0x002fee0000041838 */
[----:B------:R-:W-:Y:S01]  /*8b30*/  IMAD.MOV.U32 R56, RZ, RZ, R143 ;  /* 0x000000ffff387224 */ /* 0x000fe200078e008f */
[----:B------:R-:W-:Y:S01]  /*8b40*/  MOV R57, R142 ;  /* 0x0000008e00397202 */ /* 0x000fe20000000f00 */
[----:B------:R-:W-:Y:S01]  /*8b50*/  IMAD.MOV.U32 R58, RZ, RZ, R141 ;  /* 0x000000ffff3a7224 */ /* 0x000fe200078e008d */
[----:B------:R-:W-:Y:S01]  /*8b60*/  HMMA.16816.F32.BF16 R64, R12, R34, RZ ;  /* 0x000000220c40723c */ /* 0x000fe200000418ff */
[----:B------:R-:W-:Y:S01]  /*8b70*/  IMAD.MOV.U32 R59, RZ, RZ, R140 ;  /* 0x000000ffff3b7224 */ /* 0x000fe200078e008c */
[----:B------:R-:W-:Y:S06]  /*8b80*/  LDSM.16.M88.4 R12, [R247] ;  /* 0x00000000f70c783b */ /* 0x000fec0000000200 */
[C---:B------:R-:W-:Y:S07]  /*8b90*/  HMMA.16816.F32.BF16 R140, R8.reuse, R44, R52 ;  /* 0x0000002c088c723c */ /* 0x040fee0000041834 */
[----:B------:R-:W-:Y:S01]  /*8ba0*/  MOV R52, R212 ;  /* 0x000000d400347202 */ /* 0x000fe20000000f00 */
        /* <DEDUP_REMOVED lines=8> */
[C---:B------:R-:W-:Y:S01]  /*8c30*/  HMMA.16816.F32.BF16 R60, R8.reuse, R46, R28 ;  /* 0x0000002e083c723c */ /* 0x040fe2000004181c */
[----:B------:R-:W2:Y:S07]  /*8c40*/  LDSM.16.M88.4 R28, [R242+0x9800] ;  /* 0x00980000f21c783b */ /* 0x000eae0000000200 */
[C---:B------:R-:W-:Y:S01]  /*8c50*/  HMMA.16816.F32.BF16 R44, R8.reuse, R42, R20 ;  /* 0x0000002a082c723c */ /* 0x040fe20000041814 */
[----:B------:R-:W3:Y:S07]  /*8c60*/  LDSM.16.M88.4 R20, [R242+0x9000] ;  /* 0x00900000f214783b */ /* 0x000eee0000000200 */
[----:B------:R-:W-:Y:S01]  /*8c70*/  HMMA.16816.F32.BF16 R48, R8, R50, R64 ;  /* 0x000000320830723c */ /* 0x000fe20000041840 */
[----:B------:R-:W4:Y:S06]  /*8c80*/  LDSM.16.M88.4 R8, [R242+0x8800] ;  /* 0x00880000f208783b */ /* 0x000f2c0000000200 */
[----:B------:R-:W-:Y:S01]  /*8c90*/  IMAD.MOV.U32 R64, RZ, RZ, R132 ;  /* 0x000000ffff407224 */ /* 0x000fe200078e0084 */
[----:B------:R-:W-:Y:S01]  /*8ca0*/  MOV R66, R2 ;  /* 0x0000000200427202 */ /* 0x000fe20000000f00 */
[----:B------:R-:W-:-:S02]  /*8cb0*/  IMAD.MOV.U32 R65, RZ, RZ, R3 ;  /* 0x000000ffff417224 */ /* 0x000fc400078e0003 */
[----:B------:R-:W-:Y:S01]  /*8cc0*/  IMAD.MOV.U32 R67, RZ, RZ, R0 ;  /* 0x000000ffff437224 */ /* 0x000fe200078e0000 */
[C---:B-1----:R-:W-:Y:S08]  /*8cd0*/  HMMA.16816.F32.BF16 R40, R4.reuse, R16, R216 ;  /* 0x000000100428723c */ /* 0x042ff000000418d8 */
[----:B--2---:R-:W-:Y:S08]  /*8ce0*/  HMMA.16816.F32.BF16 R216, R4, R28, R220 ;  /* 0x0000001c04d8723c */ /* 0x004ff000000418dc */
[C---:B---3--:R-:W-:Y:S08]  /*8cf0*/  HMMA.16816.F32.BF16 R220, R12.reuse, R22, R60 ;  /* 0x000000160cdc723c */ /* 0x048ff0000004183c */
[----:B------:R-:W-:Y:S08]  /*8d00*/  HMMA.16816.F32.BF16 R32, R12, R16, R32 ;  /* 0x000000100c20723c */ /* 0x000ff00000041820 */
[----:B------:R-:W-:Y:S01]  /*8d10*/  IMAD.MOV.U32 R132, RZ, RZ, R216 ;  /* 0x000000ffff847224 */ /* 0x000fe200078e00d8 */
[----:B------:R-:W-:Y:S01]  /*8d20*/  MOV R3, R217 ;  /* 0x000000d900037202 */ /* 0x000fe20000000f00 */
[----:B------:R-:W-:Y:S01]  /*8d30*/  IMAD.MOV.U32 R2, RZ, RZ, R218 ;  /* 0x000000ffff027224 */ /* 0x000fe200078e00da */
[----:B----4-:R-:W-:Y:S01]  /*8d40*/  HMMA.16816.F32.BF16 R56, R4, R8, R56 ;  /* 0x000000080438723c */ /* 0x010fe20000041838 */
[----:B------:R-:W-:-:S04]  /*8d50*/  IMAD.MOV.U32 R0, RZ, RZ, R219 ;  /* 0x000000ffff007224 */ /* 0x000fc800078e00db */
[----:B------:R-:W-:Y:S01]  /*8d60*/  IMAD.MOV.U32 R63, RZ, RZ, R220 ;  /* 0x000000ffff3f7224 */ /* 0x000fe200078e00dc */
[----:B------:R-:W-:Y:S01]  /*8d70*/  MOV R61, R222 ;  /* 0x000000de003d7202 */ /* 0x000fe20000000f00 */
[----:B------:R-:W-:Y:S01]  /*8d80*/  IMAD.MOV.U32 R62, RZ, RZ, R221 ;  /* 0x000000ffff3e7224 */ /* 0x000fe200078e00dd */
[----:B------:R-:W-:Y:S01]  /*8d90*/  HMMA.16816.F32.BF16 R224, R4, R20, R224 ;  /* 0x0000001404e0723c */ /* 0x000fe200000418e0 */
[----:B------:R-:W-:-:S07]  /*8da0*/  IMAD.MOV.U32 R60, RZ, RZ, R223 ;  /* 0x000000ffff3c7224 */ /* 0x000fce00078e00df */
[C---:B------:R-:W-:Y:S08]  /*8db0*/  HMMA.16816.F32.BF16 R52, R4.reuse, R18, R52 ;  /* 0x000000120434723c */ /* 0x040ff00000041834 */
[C---:B------:R-:W-:Y:S08]  /*8dc0*/  HMMA.16816.F32.BF16 R64, R4.reuse, R10, R64 ;  /* 0x0000000a0440723c */ /* 0x040ff00000041840 */
[C---:B------:R-:W-:Y:S08]  /*8dd0*/  HMMA.16816.F32.BF16 R216, R4.reuse, R22, R228 ;  /* 0x0000001604d8723c */ /* 0x040ff000000418e4 */
[----:B------:R-:W-:Y:S01]  /*8de0*/  HMMA.16816.F32.BF16 R232, R4, R30, R232 ;  /* 0x0000001e04e8723c */ /* 0x000fe200000418e8 */
[----:B------:R-:W-:Y:S07]  /*8df0*/  LDSM.16.M88.4 R4, [R246+0x2000] ;  /* 0x00200000f604783b */ /* 0x000fee0000000200 */
[C---:B------:R-:W-:Y:S01]  /*8e00*/  HMMA.16816.F32.BF16 R36, R12.reuse, R18, R36 ;  /* 0x000000120c24723c */ /* 0x040fe20000041824 */
[----:B------:R-:W1:Y:S07]  /*8e10*/  LDSM.16.M88.4 R16, [R241] ;  /* 0x00000000f110783b */ /* 0x000e6e0000000200 */
[----:B------:R-:W-:Y:S01]  /*8e20*/  HMMA.16816.F32.BF16 R220, R12, R28, R212 ;  /* 0x0000001c0cdc723c */ /* 0x000fe200000418d4 */
[----:B------:R-:W-:Y:S01]  /*8e30*/  MOV R249, R216 ;  /* 0x000000d800f97202 */ /* 0x000fe20000000f00 */
[----:B------:R-:W-:Y:S01]  /*8e40*/  IMAD.MOV.U32 R139, RZ, RZ, R217 ;  /* 0x000000ffff8b7224 */ /* 0x000fe200078e00d9 */
[----:B------:R-:W-:Y:S01]  /*8e50*/  MOV R133, R219 ;  /* 0x000000db00857202 */ /* 0x000fe20000000f00 */
[----:B------:R-:W-:-:S04]  /*8e60*/  IMAD.MOV.U32 R138, RZ, RZ, R218 ;  /* 0x000000ffff8a7224 */ /* 0x000fc800078e00da */
[C---:B------:R-:W-:Y:S01]  /*8e70*/  HMMA.16816.F32.BF16 R212, R12.reuse, R30, R44 ;  /* 0x0000001e0cd4723c */ /* 0x040fe2000004182c */
[----:B------:R-:W2:Y:S06]  /*8e80*/  LDSM.16.M88.4 R28, [R241+0x1800] ;  /* 0x00180000f11c783b */ /* 0x000eac0000000200 */
[----:B------:R-:W-:Y:S01]  /*8e90*/  IMAD.MOV.U32 R44, RZ, RZ, R249 ;  /* 0x000000ffff2c7224 */ /* 0x000fe200078e00f9 */
[----:B------:R-:W-:Y:S01]  /*8ea0*/  HMMA.16816.F32.BF16 R228, R12, R8, R208 ;  /* 0x000000080ce4723c */ /* 0x000fe200000418d0 */
[----:B------:R-:W-:Y:S01]  /*8eb0*/  MOV R45, R139 ;  /* 0x0000008b002d7202 */ /* 0x000fe20000000f00 */
[----:B------:R-:W-:-:S02]  /*8ec0*/  IMAD.MOV.U32 R46, RZ, RZ, R138 ;  /* 0x000000ffff2e7224 */ /* 0x000fc400078e008a */
[----:B------:R-:W-:-:S04]  /*8ed0*/  IMAD.MOV.U32 R47, RZ, RZ, R133 ;  /* 0x000000ffff2f7224 */ /* 0x000fc800078e0085 */
[C---:B------:R-:W-:Y:S01]  /*8ee0*/  HMMA.16816.F32.BF16 R216, R12.reuse, R10, R48 ;  /* 0x0000000a0cd8723c */ /* 0x040fe20000041830 */
[----:B------:R-:W3:Y:S07]  /*8ef0*/  LDSM.16.M88.4 R8, [R246] ;  /* 0x00000000f608783b */ /* 0x000eee0000000200 */
[----:B------:R-:W-:Y:S01]  /*8f00*/  HMMA.16816.F32.BF16 R140, R12, R20, R140 ;  /* 0x000000140c8c723c */ /* 0x000fe2000004188c */
[----:B------:R-:W-:Y:S04]  /*8f10*/  LDSM.16.M88.4 R20, [R241+0x1000] ;  /* 0x00100000f114783b */ /* 0x000fe80000000200 */
[----:B------:R-:W4:Y:S03]  /*8f20*/  LDSM.16.M88.4 R12, [R241+0x800] ;  /* 0x00080000f10c783b */ /* 0x000f260000000200 */
[C---:B-1----:R-:W-:Y:S07]  /*8f30*/  HMMA.16816.F32.BF16 R208, R4.reuse, R16, R40 ;  /* 0x0000001004d0723c */ /* 0x042fee0000041828 */
[----:B------:R-:W-:Y:S01]  /*8f40*/  MOV R40, R132 ;  /* 0x0000008400287202 */ /* 0x000fe20000000f00 */
[----:B------:R-:W-:Y:S01]  /*8f50*/  IMAD.MOV.U32 R41, RZ, RZ, R3 ;  /* 0x000000ffff297224 */ /* 0x000fe200078e0003 */
[----:B------:R-:W-:Y:S01]  /*8f60*/  MOV R43, R0 ;  /* 0x00000000002b7202 */ /* 0x000fe20000000f00 */
[----:B------:R-:W-:Y:S01]  /*8f70*/  IMAD.MOV.U32 R42, RZ, RZ, R2 ;  /* 0x000000ffff2a7224 */ /* 0x000fe200078e0002 */
[C---:B------:R-:W-:Y:S08]  /*8f80*/  HMMA.16816.F32.BF16 R48, R4.reuse, R18, R52 ;  /* 0x000000120430723c */ /* 0x040ff00000041834 */
[----:B--2---:R-:W-:Y:S08]  /*8f90*/  HMMA.16816.F32.BF16 R40, R4, R28, R40 ;  /* 0x0000001c0428723c */ /* 0x004ff00000041828 */
[----:B---3--:R-:W-:Y:S08]  /*8fa0*/  HMMA.16816.F32.BF16 R32, R8, R16, R32 ;  /* 0x000000100820723c */ /* 0x008ff00000041820 */
[----:B------:R-:W-:Y:S01]  /*8fb0*/  IMAD.MOV.U32 R3, RZ, RZ, R49 ;  /* 0x000000ffff037224 */ /* 0x000fe200078e0031 */
[----:B------:R-:W-:Y:S01]  /*8fc0*/  MOV R2, R50 ;  /* 0x0000003200027202 */ /* 0x000fe20000000f00 */
[----:B------:R-:W-:Y:S01]  /*8fd0*/  IMAD.MOV.U32 R0, RZ, RZ, R51 ;  /* 0x000000ffff007224 */ /* 0x000fe200078e0033 */
[----:B----4-:R-:W-:Y:S01]  /*8fe0*/  HMMA.16816.F32.BF16 R56, R4, R12, R56 ;  /* 0x0000000c0438723c */ /* 0x010fe20000041838 */
[----:B------:R-:W-:-:S04]  /*8ff0*/  IMAD.MOV.U32 R16, RZ, RZ, R48 ;  /* 0x000000ffff107224 */ /* 0x000fc800078e0030 */
[----:B------:R-:W-:-:S03]  /*9000*/  MOV R132, R40 ;  /* 0x0000002800847202 */ /* 0x000fc60000000f00 */
[C---:B------:R-:W-:Y:S07]  /*9010*/  HMMA.16816.F32.BF16 R48, R4.reuse, R20, R224 ;  /* 0x000000140430723c */ /* 0x040fee00000418e0 */
[----:B------:R-:W-:Y:S01]  /*9020*/  MOV R225, R3 ;  /* 0x0000000300e17202 */ /* 0x000fe20000000f00 */
[----:B------:R-:W-:Y:S01]  /*9030*/  IMAD.MOV.U32 R226, RZ, RZ, R2 ;  /* 0x000000ffffe27224 */ /* 0x000fe200078e0002 */
[----:B------:R-:W-:Y:S01]  /*9040*/  HMMA.16816.F32.BF16 R52, R4, R14, R64 ;  /* 0x0000000e0434723c */ /* 0x000fe20000041840 */
[----:B------:R-:W-:Y:S01]  /*9050*/  IMAD.MOV.U32 R227, RZ, RZ, R0 ;  /* 0x000000ffffe37224 */ /* 0x000fe200078e0000 */
[----:B------:R-:W-:Y:S01]  /*9060*/  MOV R0, R43 ;  /* 0x0000002b00007202 */ /* 0x000fe20000000f00 */
[----:B------:R-:W-:-:S02]  /*9070*/  IMAD.MOV.U32 R3, RZ, RZ, R41 ;  /* 0x000000ffff037224 */ /* 0x000fc400078e0029 */
[----:B------:R-:W-:Y:S02]  /*9080*/  IMAD.MOV.U32 R2, RZ, RZ, R42 ;  /* 0x000000ffff027224 */ /* 0x000fe400078e002a */
[----:B------:R-:W-:Y:S01]  /*9090*/  IMAD.MOV.U32 R224, RZ, RZ, R16 ;  /* 0x000000ffffe07224 */ /* 0x000fe200078e0010 */
[C---:B------:R-:W-:Y:S08]  /*90a0*/  HMMA.16816.F32.BF16 R44, R4.reuse, R22, R44 ;  /* 0x00000016042c723c */ /* 0x040ff0000004182c */
[----:B------:R-:W-:Y:S01]  /*90b0*/  HMMA.16816.F32.BF16 R40, R4, R30, R232 ;  /* 0x0000001e0428723c */ /* 0x000fe200000418e8 */
[----:B------:R-:W-:Y:S06]  /*90c0*/  LDSM.16.M88.4 R4, [R244+0x6000] ;  /* 0x00600000f404783b */ /* 0x000fec0000000200 */
[----:B------:R-:W-:Y:S01]  /*90d0*/  IMAD.MOV.U32 R232, RZ, RZ, R63 ;  /* 0x000000ffffe87224 */ /* 0x000fe200078e003f */
[----:B------:R-:W-:Y:S01]  /*90e0*/  HMMA.16816.F32.BF16 R36, R8, R18, R36 ;  /* 0x000000120824723c */ /* 0x000fe20000041824 */
[----:B------:R-:W1:Y:S01]  /*90f0*/  LDSM.16.M88.4 R16, [R236+0xa000] ;  /* 0x00a00000ec10783b */ /* 0x000e620000000200 */
[----:B------:R-:W-:Y:S01]  /*9100*/  IMAD.MOV.U32 R233, RZ, RZ, R62 ;  /* 0x000000ffffe97224 */ /* 0x000fe200078e003e */
[----:B------:R-:W-:Y:S01]  /*9110*/  MOV R234, R61 ;  /* 0x0000003d00ea7202 */ /* 0x000fe20000000f00 */
[----:B------:R-:W-:-:S04]  /*9120*/  IMAD.MOV.U32 R235, RZ, RZ, R60 ;  /* 0x000000ffffeb7224 */ /* 0x000fc800078e003c */
[C---:B------:R-:W-:Y:S08]  /*9130*/  HMMA.16816.F32.BF16 R60, R8.reuse, R12, R228 ;  /* 0x0000000c083c723c */ /* 0x040ff000000418e4 */
[C---:B------:R-:W-:Y:S01]  /*9140*/  HMMA.16816.F32.BF16 R64, R8.reuse, R14, R216 ;  /* 0x0000000e0840723c */ /* 0x040fe200000418d8 */
[----:B------:R-:W2:Y:S07]  /*9150*/  LDSM.16.M88.4 R12, [R244+0x4000] ;  /* 0x00400000f40c783b */ /* 0x000eae0000000200 */
[C---:B------:R-:W-:Y:S08]  /*9160*/  HMMA.16816.F32.BF16 R140, R8.reuse, R20, R140 ;  /* 0x00000014088c723c */ /* 0x040ff0000004188c */
[C---:B------:R-:W-:Y:S01]  /*9170*/  HMMA.16816.F32.BF16 R232, R8.reuse, R22, R232 ;  /* 0x0000001608e8723c */ /* 0x040fe200000418e8 */
[----:B------:R-:W-:Y:S07]  /*9180*/  LDSM.16.M88.4 R20, [R236+0xb000] ;  /* 0x00b00000ec14783b */ /* 0x000fee0000000200 */
[C---:B------:R-:W-:Y:S08]  /*9190*/  HMMA.16816.F32.BF16 R228, R8.reuse, R28, R220 ;  /* 0x0000001c08e4723c */ /* 0x040ff000000418dc */
[----:B------:R-:W-:Y:S01]  /*91a0*/  HMMA.16816.F32.BF16 R216, R8, R30, R212 ;  /* 0x0000001e08d8723c */ /* 0x000fe200000418d4 */
[----:B------:R-:W3:Y:S04]  /*91b0*/  LDSM.16.M88.4 R8, [R236+0xa800] ;  /* 0x00a80000ec08783b */ /* 0x000ee80000000200 */
[----:B------:R-:W4:Y:S03]  /*91c0*/  LDSM.16.M88.4 R28, [R236+0xb800] ;  /* 0x00b80000ec1c783b */ /* 0x000f260000000200 */
[----:B-1----:R-:W-:Y:S08]  /*91d0*/  HMMA.16816.F32.BF16 R220, R4, R18, R224 ;  /* 0x0000001204dc723c */ /* 0x002ff000000418e0 */
[-C--:B--2---:R-:W-:Y:S07]  /*91e0*/  HMMA.16816.F32.BF16 R212, R12, R16.reuse, R32 ;  /* 0x000000100cd4723c */ /* 0x084fee0000041820 */
[----:B------:R-:W-:Y:S01]  /*91f0*/  IMAD.MOV.U32 R32, RZ, RZ, R132 ;  /* 0x000000ffff207224 */ /* 0x000fe200078e0084 */
[----:B------:R-:W-:Y:S01]  /*9200*/  MOV R33, R3 ;  /* 0x0000000300217202 */ /* 0x000fe20000000f00 */
[----:B------:R-:W-:Y:S01]  /*9210*/  IMAD.MOV.U32 R34, RZ, RZ, R2 ;  /* 0x000000ffff227224 */ /* 0x000fe200078e0002 */
[----:B------:R-:W-:Y:S01]  /*9220*/  HMMA.16816.F32.BF16 R208, R4, R16, R208 ;  /* 0x0000001004d0723c */ /* 0x000fe200000418d0 */
[----:B------:R-:W-:-:S05]  /*9230*/  IMAD.MOV.U32 R35, RZ, RZ, R0 ;  /* 0x000000ffff237224 */ /* 0x000fca00078e0000 */
[----:B------:R-:W-:Y:S01]  /*9240*/  MOV R132, R220 ;  /* 0x000000dc00847202 */ /* 0x000fe20000000f00 */
[----:B------:R-:W-:Y:S01]  /*9250*/  IMAD.MOV.U32 R3, RZ, RZ, R221 ;  /* 0x000000ffff037224 */ /* 0x000fe200078e00dd */
[----:B------:R-:W-:Y:S01]  /*9260*/  MOV R0, R223 ;  /* 0x000000df00007202 */ /* 0x000fe20000000f00 */
[----:B------:R-:W-:Y:S02]  /*9270*/  IMAD.MOV.U32 R2, RZ, RZ, R222 ;  /* 0x000000ffff027224 */ /* 0x000fe400078e00de */
[C---:B---3--:R-:W-:Y:S08]  /*9280*/  HMMA.16816.F32.BF16 R220, R4.reuse, R8, R56 ;  /* 0x0000000804dc723c */ /* 0x048ff00000041838 */
[C---:B----4-:R-:W-:Y:S08]  /*9290*/  HMMA.16816.F32.BF16 R32, R4.reuse, R28, R32 ;  /* 0x0000001c0420723c */ /* 0x050ff00000041820 */
[C---:B------:R-:W-:Y:S08]  /*92a0*/  HMMA.16816.F32.BF16 R224, R4.reuse, R10, R52 ;  /* 0x0000000a04e0723c */ /* 0x040ff00000041834 */
        /* <DEDUP_REMOVED lines=9> */
[----:B------:R-:W-:-:S07]  /*9340*/  IMAD.MOV.U32 R138, RZ, RZ, R32 ;  /* 0x000000ffff8a7224 */ /* 0x000fce00078e0020 */
[----:B------:R-:W-:Y:S01]  /*9350*/  HMMA.16816.F32.BF16 R48, R4, R30, R40 ;  /* 0x0000001e0430723c */ /* 0x000fe20000041828 */
[----:B------:R-:W-:Y:S07]  /*9360*/  LDSM.16.M88.4 R4, [R245+0x6000] ;  /* 0x00600000f504783b */ /* 0x000fee0000000200 */
[C---:B------:R-:W-:Y:S08]  /*9370*/  HMMA.16816.F32.BF16 R40, R12.reuse, R8, R60 ;  /* 0x000000080c28723c */ /* 0x040ff0000004183c */
[C---:B------:R-:W-:Y:S08]  /*9380*/  HMMA.16816.F32.BF16 R44, R12.reuse, R18, R36 ;  /* 0x000000120c2c723c */ /* 0x040ff00000041824 */
[C---:B------:R-:W-:Y:S07]  /*9390*/  HMMA.16816.F32.BF16 R60, R12.reuse, R22, R232 ;  /* 0x000000160c3c723c */ /* 0x040fee00000418e8 */
[----:B------:R-:W-:Y:S01]  /*93a0*/  IMAD.MOV.U32 R232, RZ, RZ, R59 ;  /* 0x000000ffffe87224 */ /* 0x000fe200078e003b */
[C---:B------:R-:W-:Y:S01]  /*93b0*/  HMMA.16816.F32.BF16 R36, R12.reuse, R10, R64 ;  /* 0x0000000a0c24723c */ /* 0x040fe20000041840 */
[----:B------:R-:W-:Y:S01]  /*93c0*/  IMAD.MOV.U32 R233, RZ, RZ, R58 ;  /* 0x000000ffffe97224 */ /* 0x000fe200078e003a */
[----:B------:R-:W-:Y:S01]  /*93d0*/  MOV R234, R57 ;  /* 0x0000003900ea7202 */ /* 0x000fe20000000f00 */
[----:B------:R-:W-:Y:S01]  /*93e0*/  IMAD.MOV.U32 R235, RZ, RZ, R56 ;  /* 0x000000ffffeb7224 */ /* 0x000fe200078e0038 */
[----:B------:R-:W-:Y:S04]  /*93f0*/  LDSM.16.M88.4 R8, [R245+0x4000] ;  /* 0x00400000f508783b */ /* 0x000fe80000000200 */
[C---:B------:R-:W-:Y:S01]  /*9400*/  HMMA.16816.F32.BF16 R32, R12.reuse, R20, R140 ;  /* 0x000000140c20723c */ /* 0x040fe2000004188c */
[----:B------:R-:W1:Y:S06]  /*9410*/  LDSM.16.M88.4 R20, [R243+0x3000] ;  /* 0x00300000f314783b */ /* 0x000e6c0000000200 */
[----:B------:R-:W-:Y:S01]  /*9420*/  IMAD.MOV.U32 R142, RZ, RZ, R17 ;  /* 0x000000ffff8e7224 */ /* 0x000fe200078e0011 */
[----:B------:R-:W-:Y:S01]  /*9430*/  HMMA.16816.F32.BF16 R56, R12, R28, R228 ;  /* 0x0000001c0c38723c */ /* 0x000fe200000418e4 */
[----:B------:R-:W-:Y:S01]  /*9440*/  MOV R143, R16 ;  /* 0x00000010008f7202 */ /* 0x000fe20000000f00 */
[----:B------:R-:W-:Y:S01]  /*9450*/  IMAD.MOV.U32 R141, RZ, RZ, R133 ;  /* 0x000000ffff8d7224 */ /* 0x000fe200078e0085 */
[----:B------:R-:W2:Y:S01]  /*9460*/  LDSM.16.M88.4 R16, [R243+0x2000] ;  /* 0x00200000f310783b */ /* 0x000ea20000000200 */
[----:B------:R-:W-:-:S03]  /*9470*/  MOV R140, R138 ;  /* 0x0000008a008c7202 */ /* 0x000fc60000000f00 */
[----:B------:R-:W-:Y:S01]  /*9480*/  IMAD.MOV.U32 R228, RZ, RZ, R132 ;  /* 0x000000ffffe47224 */ /* 0x000fe200078e0084 */
[----:B------:R-:W-:Y:S01]  /*9490*/  HMMA.16816.F32.BF16 R64, R12, R30, R216 ;  /* 0x0000001e0c40723c */ /* 0x000fe200000418d8 */
[----:B------:R-:W3:Y:S01]  /*94a0*/  LDSM.16.M88.4 R12, [R243+0x2800] ;  /* 0x00280000f30c783b */ /* 0x000ee20000000200 */
[----:B------:R-:W-:Y:S01]  /*94b0*/  MOV R229, R3 ;  /* 0x0000000300e57202 */ /* 0x000fe20000000f00 */
[----:B------:R-:W-:Y:S02]  /*94c0*/  IMAD.MOV.U32 R230, RZ, RZ, R2 ;  /* 0x000000ffffe67224 */ /* 0x000fe400078e0002 */
[----:B------:R-:W4:Y:S01]  /*94d0*/  LDSM.16.M88.4 R28, [R243+0x3800] ;  /* 0x00380000f31c783b */ /* 0x000f220000000200 */
[----:B------:R-:W-:Y:S02]  /*94e0*/  IMAD.MOV.U32 R231, RZ, RZ, R0 ;  /* 0x000000ffffe77224 */ /* 0x000fe400078e0000 */
[----:B-1----:R-:W-:Y:S08]  /*94f0*/  HMMA.16816.F32.BF16 R60, R8, R22, R60 ;  /* 0x00000016083c723c */ /* 0x002ff0000004183c */
[C---:B--2---:R-:W-:Y:S08]  /*9500*/  HMMA.16816.F32.BF16 R228, R4.reuse, R18, R228 ;  /* 0x0000001204e4723c */ /* 0x044ff000000418e4 */
[C---:B---3--:R-:W-:Y:S08]  /*9510*/  HMMA.16816.F32.BF16 R216, R4.reuse, R12, R232 ;  /* 0x0000000c04d8723c */ /* 0x048ff000000418e8 */
[-C--:B------:R-:W-:Y:S08]  /*9520*/  HMMA.16816.F32.BF16 R208, R4, R16.reuse, R208 ;  /* 0x0000001004d0723c */ /* 0x080ff000000418d0 */
[----:B------:R-:W-:Y:S01]  /*9530*/  HMMA.16816.F32.BF16 R212, R8, R16, R212 ;  /* 0x0000001008d4723c */ /* 0x000fe200000418d4 */
[----:B------:R-:W-:Y:S01]  /*9540*/  MOV R249, R228 ;  /* 0x000000e400f97202 */ /* 0x000fe20000000f00 */
[----:B------:R-:W-:Y:S01]  /*9550*/  IMAD.MOV.U32 R139, RZ, RZ, R229 ;  /* 0x000000ffff8b7224 */ /* 0x000fe200078e00e5 */
[----:B------:R-:W-:Y:S01]  /*9560*/  MOV R133, R231 ;  /* 0x000000e700857202 */ /* 0x000fe20000000f00 */
[----:B------:R-:W-:-:S04]  /*9570*/  IMAD.MOV.U32 R138, RZ, RZ, R230 ;  /* 0x000000ffff8a7224 */ /* 0x000fc800078e00e6 */
[----:B------:R-:W-:Y:S01]  /*9580*/  IMAD.MOV.U32 R16, RZ, RZ, R216 ;  /* 0x000000ffff107224 */ /* 0x000fe200078e00d8 */
[----:B----4-:R-:W-:Y:S01]  /*9590*/  HMMA.16816.F32.BF16 R140, R4, R28, R140 ;  /* 0x0000001c048c723c */ /* 0x010fe2000004188c */
[----:B------:R-:W-:Y:S01]  /*95a0*/  IMAD.MOV.U32 R252, RZ, RZ, R217 ;  /* 0x000000fffffc7224 */ /* 0x000fe200078e00d9 */
[----:B------:R-:W-:Y:S01]  /*95b0*/  MOV R251, R218 ;  /* 0x000000da00fb7202 */ /* 0x000fe20000000f00 */
[----:B------:R-:W-:-:S05]  /*95c0*/  IMAD.MOV.U32 R250, RZ, RZ, R219 ;  /* 0x000000fffffa7224 */ /* 0x000fca00078e00db */
[C---:B------:R-:W-:Y:S08]  /*95d0*/  HMMA.16816.F32.BF16 R228, R4.reuse, R20, R220 ;  /* 0x0000001404e4723c */ /* 0x040ff000000418dc */
[C---:B------:R-:W-:Y:S08]  /*95e0*/  HMMA.16816.F32.BF16 R232, R4.reuse, R14, R224 ;  /* 0x0000000e04e8723c */ /* 0x040ff000000418e0 */
[----:B------:R-:W-:Y:S01]  /*95f0*/  HMMA.16816.F32.BF16 R220, R4, R30, R48 ;  /* 0x0000001e04dc723c */ /* 0x000fe20000041830 */
[----:B------:R-:W-:Y:S01]  /*9600*/  IMAD.MOV.U32 R132, RZ, RZ, R140 ;  /* 0x000000ffff847224 */ /* 0x000fe200078e008c */
[----:B------:R-:W-:Y:S01]  /*9610*/  MOV R3, R141 ;  /* 0x0000008d00037202 */ /* 0x000fe20000000f00 */
[----:B------:R-:W-:-:S02]  /*9620*/  IMAD.MOV.U32 R2, RZ, RZ, R142 ;  /* 0x000000ffff027224 */ /* 0x000fc400078e008e */
[----:B------:R-:W-:Y:S02]  /*9630*/  IMAD.MOV.U32 R0, RZ, RZ, R143 ;  /* 0x000000ffff007224 */ /* 0x000fe400078e008f */
[----:B------:R-:W-:Y:S01]  /*9640*/  MOV R51, R16 ;  /* 0x0000001000337202 */ /* 0x000fe20000000f00 */
[----:B------:R-:W-:Y:S01]  /*9650*/  HMMA.16816.F32.BF16 R224, R4, R22, R52 ;  /* 0x0000001604e0723c */ /* 0x000fe20000041834 */
[----:B------:R-:W-:Y:S06]  /*9660*/  LDSM.16.M88.4 R4, [R247+0x6000] ;  /* 0x00600000f704783b */ /* 0x000fec0000000200 */
[----:B------:R-:W-:Y:S01]  /*9670*/  MOV R22, R251 ;  /* 0x000000fb00167202 */ /* 0x000fe20000000f00 */
[----:B------:R-:W-:Y:S01]  /*9680*/  HMMA.16816.F32.BF16 R216, R8, R18, R44 ;  /* 0x0000001208d8723c */ /* 0x000fe2000004182c */
[----:B------:R-:W1:Y:S01]  /*9690*/  LDSM.16.M88.4 R16, [R242+0xa000] ;  /* 0x00a00000f210783b */ /* 0x000e620000000200 */
[----:B------:R-:W-:-:S06]  /*96a0*/  IMAD.MOV.U32 R23, RZ, RZ, R250 ;  /* 0x000000ffff177224 */ /* 0x000fcc00078e00fa */
[C---:B------:R-:W-:Y:S08]  /*96b0*/  HMMA.16816.F32.BF16 R140, R8.reuse, R12, R40 ;  /* 0x0000000c088c723c */ /* 0x040ff00000041828 */
[C---:B------:R-:W-:Y:S01]  /*96c0*/  HMMA.16816.F32.BF16 R40, R8.reuse, R20, R32 ;  /* 0x000000140828723c */ /* 0x040fe20000041820 */
[----:B------:R-:W-:Y:S06]  /*96d0*/  LDSM.16.M88.4 R32, [R242+0xb800] ;  /* 0x00b80000f220783b */ /* 0x000fec0000000200 */
[----:B------:R-:W-:Y:S01]  /*96e0*/  IMAD.MOV.U32 R20, RZ, RZ, R51 ;  /* 0x000000ffff147224 */ /* 0x000fe200078e0033 */
[----:B------:R-:W-:Y:S01]  /*96f0*/  HMMA.16816.F32.BF16 R52, R8, R14, R36 ;  /* 0x0000000e0834723c */ /* 0x000fe20000041824 */
[----:B------:R-:W2:Y:S01]  /*9700*/  LDSM.16.M88.4 R12, [R247+0x4000] ;  /* 0x00400000f70c783b */ /* 0x000ea20000000200 */
[----:B------:R-:W-:-:S03]  /*9710*/  IMAD.MOV.U32 R21, RZ, RZ, R252 ;  /* 0x000000ffff157224 */ /* 0x000fc600078e00fc */
[----:B------:R-:W3:Y:S03]  /*9720*/  S2R R252, SR_TID.X ;  /* 0x0000000000fc7919 */ /* 0x000ee60000002100 */
[C---:B------:R-:W-:Y:S08]  /*9730*/  HMMA.16816.F32.BF16 R56, R8.reuse, R28, R56 ;  /* 0x0000001c0838723c */ /* 0x040ff00000041838 */
[----:B------:R-:W-:Y:S01]  /*9740*/  HMMA.16816.F32.BF16 R48, R8, R30, R64 ;  /* 0x0000001e0830723c */ /* 0x000fe20000041840 */
[----:B------:R-:W4:Y:S04]  /*9750*/  LDSM.16.M88.4 R8, [R242+0xa800] ;  /* 0x00a80000f208783b */ /* 0x000f280000000200 */
[----:B------:R-:W4:Y:S02]  /*9760*/  LDSM.16.M88.4 R28, [R242+0xb000] ;  /* 0x00b00000f21c783b */ /* 0x000f240000000200 */
[----:B------:R-:W-:Y:S01]  /*9770*/  IMAD.MOV.U32 R64, RZ, RZ, R249 ;  /* 0x000000ffff407224 */ /* 0x000fe200078e00f9 */
[----:B------:R-:W-:Y:S01]  /*9780*/  MOV R65, R139 ;  /* 0x0000008b00417202 */ /* 0x000fe20000000f00 */
[----:B------:R-:W-:Y:S01]  /*9790*/  IMAD.MOV.U32 R66, RZ, RZ, R138 ;  /* 0x000000ffff427224 */ /* 0x000fe200078e008a */
[----:B-1----:R-:W-:Y:S01]  /*97a0*/  HMMA.16816.F32.BF16 R44, R4, R16, R208 ;  /* 0x00000010042c723c */ /* 0x002fe200000418d0 */
[----:B------:R-:W-:-:S02]  /*97b0*/  IMAD.MOV.U32 R67, RZ, RZ, R133 ;  /* 0x000000ffff437224 */ /* 0x000fc400078e0085 */
[----:B---3--:R-:W-:-:S05]  /*97c0*/  IMAD.SHL.U32 R252, R252, 0x2, RZ ;  /* 0x00000002fcfc7824 */ /* 0x008fca00078e00ff */
[----:B------:R-:W-:Y:S01]  /*97d0*/  HMMA.16816.F32.BF16 R64, R4, R18, R64 ;  /* 0x000000120440723c */ /* 0x000fe20000041840 */
[----:B------:R-:W-:-:S07]  /*97e0*/  LOP3.LUT R252, R252, 0x6, RZ, 0xc0, !PT ;  /* 0x00000006fcfc7812 */ /* 0x000fce00078ec0ff */
[----:B--2---:R-:W-:Y:S07]  /*97f0*/  HMMA.16816.F32.BF16 R36, R12, R16, R212 ;  /* 0x000000100c24723c */ /* 0x004fee00000418d4 */
[----:B------:R-:W-:Y:S01]  /*9800*/  MOV R212, R132 ;  /* 0x0000008400d47202 */ /* 0x000fe20000000f00 */
[----:B------:R-:W-:Y:S01]  /*9810*/  IMAD.MOV.U32 R213, RZ, RZ, R3 ;  /* 0x000000ffffd57224 */ /* 0x000fe200078e0003 */
[----:B------:R-:W-:Y:S01]  /*9820*/  MOV R215, R0 ;  /* 0x0000000000d77202 */ /* 0x000fe20000000f00 */
[----:B------:R-:W-:-:S06]  /*9830*/  IMAD.MOV.U32 R214, RZ, RZ, R2 ;  /* 0x000000ffffd67224 */ /* 0x000fcc00078e0002 */
[----:B------:R-:W-:Y:S01]  /*9840*/  IMAD.MOV.U32 R211, RZ, RZ, R64 ;  /* 0x000000ffffd37224 */ /* 0x000fe200078e0040 */
[----:B------:R-:W-:Y:S01]  /*9850*/  MOV R210, R65 ;  /* 0x0000004100d27202 */ /* 0x000fe20000000f00 */
[----:B------:R-:W-:Y:S01]  /*9860*/  IMAD.MOV.U32 R209, RZ, RZ, R66 ;  /* 0x000000ffffd17224 */ /* 0x000fe200078e0042 */
[----:B------:R-:W-:Y:S01]  /*9870*/  MOV R208, R67 ;  /* 0x0000004300d07202 */ /* 0x000fe20000000f00 */
[C---:B------:R-:W-:Y:S08]  /*9880*/  HMMA.16816.F32.BF16 R212, R4.reuse, R32, R212 ;  /* 0x0000002004d4723c */ /* 0x040ff000000418d4 */
[C---:B----4-:R-:W-:Y:S11]  /*9890*/  HMMA.16816.F32.BF16 R64, R4.reuse, R8, R20 ;  /* 0x000000080440723c */ /* 0x050ff60000041814 */
[----:B------:R-:W-:Y:S05]  /*98a0*/  @!UPT UIADD3 URZ, URZ, URZ, URZ ;  /* 0x0000003f3f3ff290 */ /* 0x000fea000fffe03f */
[----:B------:R-:W-:Y:S01]  /*98b0*/  IMAD.MOV.U32 R138, RZ, RZ, R212 ;  /* 0x000000ffff8a7224 */ /* 0x000fe200078e00d4 */
[----:B------:R-:W-:Y:S01]  /*98c0*/  MOV R133, R213 ;  /* 0x000000d500857202 */ /* 0x000fe20000000f00 */
[----:B------:R-:W-:Y:S01]  /*98d0*/  IMAD.MOV.U32 R132, RZ, RZ, R214 ;  /* 0x000000ffff847224 */ /* 0x000fe200078e00d6 */
[----:B------:R-:W-:Y:S02]  /*98e0*/  MOV R17, R215 ;  /* 0x000000d700117202 */ /* 0x000fe40000000f00 */
[----:B------:R-:W-:Y:S03]  /*98f0*/  HMMA.16816.F32.BF16 R212, R4, R34, R220 ;  /* 0x0000002204d4723c */ /* 0x000fe600000418dc */
[----:B------:R-:W-:Y:S01]  /*9900*/  IMAD.MOV.U32 R23, RZ, RZ, R64 ;  /* 0x000000ffff177224 */ /* 0x000fe200078e0040 */
[----:B------:R-:W-:Y:S01]  /*9910*/  MOV R22, R65 ;  /* 0x0000004100167202 */ /* 0x000fe20000000f00 */
[----:B------:R-:W-:Y:S01]  /*9920*/  IMAD.MOV.U32 R21, RZ, RZ, R66 ;  /* 0x000000ffff157224 */ /* 0x000fe200078e0042 */
[----:B------:R-:W-:-:S02]  /*9930*/  MOV R20, R67 ;  /* 0x0000004300147202 */ /* 0x000fc40000000f00 */
[----:B------:R-:W-:Y:S08]  /*9940*/  HMMA.16816.F32.BF16 R64, R4, R10, R232 ;  /* 0x0000000a0440723c */ /* 0x000ff000000418e8 */
[C---:B------:R-:W-:Y:S08]  /*9950*/  HMMA.16816.F32.BF16 R232, R12.reuse, R18, R216 ;  /* 0x000000120ce8723c */ /* 0x040ff000000418d8 */
[C---:B------:R-:W-:Y:S08]  /*9960*/  HMMA.16816.F32.BF16 R220, R12.reuse, R28, R40 ;  /* 0x0000001c0cdc723c */ /* 0x040ff00000041828 */
[----:B------:R-:W-:Y:S01]  /*9970*/  IMAD.MOV.U32 R251, RZ, RZ, R64 ;  /* 0x000000fffffb7224 */ /* 0x000fe200078e0040 */
[----:B------:R-:W-:Y:S01]  /*9980*/  MOV R250, R65 ;  /* 0x0000004100fa7202 */ /* 0x000fe20000000f00 */
[----:B------:R-:W-:Y:S01]  /*9990*/  IMAD.MOV.U32 R249, RZ, RZ, R66 ;  /* 0x000000fffff97224 */ /* 0x000fe200078e0042 */
[----:B------:R-:W-:Y:S01]  /*99a0*/  MOV R139, R67 ;  /* 0x00000043008b7202 */ /* 0x000fe20000000f00 */
[----:B------:R-:W-:Y:S08]  /*99b0*/  HMMA.16816.F32.BF16 R216, R12, R30, R60 ;  /* 0x0000001e0cd8723c */ /* 0x000ff0000004183c */
[----:B------:R-:W-:Y:S08]  /*99c0*/  HMMA.16816.F32.BF16 R64, R4, R28, R228 ;  /* 0x0000001c0440723c */ /* 0x000ff000000418e4 */
[----:B------:R-:W-:Y:S11]  /*99d0*/  HMMA.16816.F32.BF16 R228, R12, R8, R140 ;  /* 0x000000080ce4723c */ /* 0x000ff6000004188c */
[----:B------:R-:W-:Y:S05]  /*99e0*/  @!UPT UIADD3 URZ, URZ, URZ, URZ ;  /* 0x0000003f3f3ff290 */ /* 0x000fea000fffe03f */
[----:B------:R-:W-:Y:S01]  /*99f0*/  IMAD.MOV.U32 R16, RZ, RZ, R64 ;  /* 0x000000ffff107224 */ /* 0x000fe200078e0040 */
[----:B------:R-:W-:Y:S01]  /*9a00*/  MOV R3, R65 ;  /* 0x0000004100037202 */ /* 0x000fe20000000f00 */
[----:B------:R-:W-:Y:S01]  /*9a10*/  IMAD.MOV.U32 R2, RZ, RZ, R66 ;  /* 0x000000ffff027224 */ /* 0x000fe200078e0042 */
[----:B------:R-:W-:Y:S02]  /*9a20*/  MOV R0, R67 ;  /* 0x0000004300007202 */ /* 0x000fe40000000f00 */
[----:B------:R-:W-:Y:S01]  /*9a30*/  HMMA.16816.F32.BF16 R64, R4, R30, R224 ;  /* 0x0000001e0440723c */ /* 0x000fe200000418e0 */
[----:B------:R-:W-:Y:S06]  /*9a40*/  LDSM.16.M88.4 R28, [R241+0x3800] ;  /* 0x00380000f11c783b */ /* 0x000fec0000000200 */
        /* <DEDUP_REMOVED lines=8> */
[C---:B------:R-:W-:Y:S01]  /*9ad0*/  HMMA.16816.F32.BF16 R224, R12.reuse, R10, R52 ;  /* 0x0000000a0ce0723c */ /* 0x040fe20000041834 */
[----:B------:R-:W1:Y:S04]  /*9ae0*/  LDSM.16.M88.4 R4, [R246+0x6000] ;  /* 0x00600000f604783b */ /* 0x000e680000000200 */
[----:B------:R-:W2:Y:S02]  /*9af0*/  LDSM.16.M88.4 R8, [R246+0x4000] ;  /* 0x00400000f608783b */ /* 0x000ea40000000200 */
[----:B------:R-:W-:Y:S01]  /*9b00*/  IMAD.MOV.U32 R52, RZ, RZ, R23 ;  /* 0x000000ffff347224 */ /* 0x000fe200078e0017 */
[----:B------:R-:W-:Y:S01]  /*9b10*/  MOV R53, R22 ;  /* 0x0000001600357202 */ /* 0x000fe20000000f00 */
[----:B------:R-:W-:Y:S01]  /*9b20*/  IMAD.MOV.U32 R54, RZ, RZ, R21 ;  /* 0x000000ffff367224 */ /* 0x000fe200078e0015 */
[----:B------:R-:W-:Y:S01]  /*9b30*/  MOV R55, R20 ;  /* 0x0000001400377202 */ /* 0x000fe20000000f00 */
[C---:B------:R-:W-:Y:S01]  /*9b40*/  HMMA.16816.F32.BF16 R212, R12.reuse, R32, R56 ;  /* 0x000000200cd4723c */ /* 0x040fe20000041838 */
[----:B------:R-:W3:Y:S06]  /*9b50*/  LDSM.16.M88.4 R20, [R241+0x2000] ;  /* 0x00200000f114783b */ /* 0x000eec0000000200 */
[----:B------:R-:W-:Y:S01]  /*9b60*/  IMAD.MOV.U32 R56, RZ, RZ, R211 ;  /* 0x000000ffff387224 */ /* 0x000fe200078e00d3 */
[----:B------:R-:W-:Y:S01]  /*9b70*/  MOV R57, R210 ;  /* 0x000000d200397202 */ /* 0x000fe20000000f00 */
[----:B------:R-:W-:Y:S01]  /*9b80*/  IMAD.MOV.U32 R58, RZ, RZ, R209 ;  /* 0x000000ffff3a7224 */ /* 0x000fe200078e00d1 */
[----:B------:R-:W-:Y:S01]  /*9b90*/  MOV R59, R208 ;  /* 0x000000d0003b7202 */ /* 0x000fe20000000f00 */
[----:B------:R-:W-:Y:S01]  /*9ba0*/  IMAD.MOV.U32 R32, RZ, RZ, R138 ;  /* 0x000000ffff207224 */ /* 0x000fe200078e008a */
[----:B------:R-:W-:Y:S01]  /*9bb0*/  HMMA.16816.F32.BF16 R208, R12, R34, R48 ;  /* 0x000000220cd0723c */ /* 0x000fe20000041830 */
[----:B------:R-:W-:Y:S01]  /*9bc0*/  MOV R33, R133 ;  /* 0x0000008500217202 */ /* 0x000fe20000000f00 */
[----:B------:R-:W4:Y:S05]  /*9bd0*/  LDSM.16.M88.4 R12, [R241+0x3000] ;  /* 0x00300000f10c783b */ /* 0x000f2a0000000200 */
[----:B------:R-:W-:Y:S01]  /*9be0*/  IMAD.MOV.U32 R34, RZ, RZ, R132 ;  /* 0x000000ffff227224 */ /* 0x000fe200078e0084 */
[----:B------:R-:W-:Y:S01]  /*9bf0*/  MOV R35, R17 ;  /* 0x0000001100237202 */ /* 0x000fe20000000f00 */
[----:B------:R-:W-:Y:S01]  /*9c00*/  IMAD.MOV.U32 R48, RZ, RZ, R251 ;  /* 0x000000ffff307224 */ /* 0x000fe200078e00fb */
[----:B------:R-:W-:Y:S01]  /*9c10*/  MOV R49, R250 ;  /* 0x000000fa00317202 */ /* 0x000fe20000000f00 */
[----:B------:R-:W-:Y:S01]  /*9c20*/  IMAD.MOV.U32 R50, RZ, RZ, R249 ;  /* 0x000000ffff327224 */ /* 0x000fe200078e00f9 */
[----:B------:R-:W-:-:S03]  /*9c30*/  MOV R51, R139 ;  /* 0x0000008b00337202 */ /* 0x000fc60000000f00 */
[-C--:B-1----:R-:W-:Y:S08]  /*9c40*/  HMMA.16816.F32.BF16 R32, R4, R28.reuse, R32 ;  /* 0x0000001c0420723c */ /* 0x082ff00000041820 */
[----:B--2---:R-:W-:Y:S08]  /*9c50*/  HMMA.16816.F32.BF16 R212, R8, R28, R212 ;  /* 0x0000001c08d4723c */ /* 0x004ff000000418d4 */
[-C--:B---3--:R-:W-:Y:S07]  /*9c60*/  HMMA.16816.F32.BF16 R140, R4, R20.reuse, R44 ;  /* 0x00000014048c723c */ /* 0x088fee000004182c */
[----:B------:R-:W-:Y:S01]  /*9c70*/  IMAD.MOV.U32 R44, RZ, RZ, R16 ;  /* 0x000000ffff2c7224 */ /* 0x000fe200078e0010 */
[----:B------:R-:W-:Y:S01]  /*9c80*/  MOV R45, R3 ;  /* 0x00000003002d7202 */ /* 0x000fe20000000f00 */
[----:B------:R-:W1:Y:S01]  /*9c90*/  LDSM.16.M88.4 R16, [R241+0x2800] ;  /* 0x00280000f110783b */ /* 0x000e620000000200 */
[----:B------:R-:W-:Y:S01]  /*9ca0*/  IMAD.MOV.U32 R46, RZ, RZ, R2 ;  /* 0x000000ffff2e7224 */ /* 0x000fe200078e0002 */
[----:B------:R-:W-:Y:S01]  /*9cb0*/  MOV R3, R35 ;  /* 0x0000002300037202 */ /* 0x000fe20000000f00 */
[----:B------:R-:W-:Y:S01]  /*9cc0*/  IMAD.MOV.U32 R132, RZ, RZ, R33 ;  /* 0x000000ffff847224 */ /* 0x000fe200078e0021 */
[----:B------:R-:W-:Y:S01]  /*9cd0*/  MOV R250, R34 ;  /* 0x0000002200fa7202 */ /* 0x000fe20000000f00 */
[----:B------:R-:W-:Y:S01]  /*9ce0*/  IMAD.MOV.U32 R2, RZ, RZ, R32 ;  /* 0x000000ffff027224 */ /* 0x000fe200078e0020 */
[----:B------:R-:W-:Y:S01]  /*9cf0*/  HMMA.16816.F32.BF16 R60, R8, R20, R36 ;  /* 0x00000014083c723c */ /* 0x000fe20000041824 */
[----:B------:R-:W-:Y:S01]  /*9d00*/  MOV R47, R0 ;  /* 0x00000000002f7202 */ /* 0x000fe20000000f00 */
[----:B------:R-:W-:-:S04]  /*9d10*/  DEPBAR.LE SB0, 0x0 ;  /* 0x000080000000791a */ /* 0x000fc80000000000 */
[----:B------:R-:W-:Y:S02]  /*9d20*/  MOV R0, UR21 ;  /* 0x0000001500007c02 */ /* 0x000fe40008000f00 */
[----:B------:R-:W-:Y:S03]  /*9d30*/  HMMA.16816.F32.BF16 R32, R4, R30, R40 ;  /* 0x0000001e0420723c */ /* 0x000fe60000041828 */
[----:B------:R-:W-:-:S05]  /*9d40*/  IMAD R0, R0, 0x40, R252 ;  /* 0x0000004000007824 */ /* 0x000fca00078e02fc */
[C---:B------:R-:W-:Y:S08]  /*9d50*/  HMMA.16816.F32.BF16 R56, R4.reuse, R22, R56 ;  /* 0x000000160438723c */ /* 0x040ff00000041838 */
[C---:B----4-:R-:W-:Y:S08]  /*9d60*/  HMMA.16816.F32.BF16 R44, R4.reuse, R12, R44 ;  /* 0x0000000c042c723c */ /* 0x050ff0000004182c */
[----:B------:R-:W-:Y:S01]  /*9d70*/  HMMA.16816.F32.BF16 R64, R4, R14, R64 ;  /* 0x0000000e0440723c */ /* 0x000fe20000041840 */
[----:B------:R-:W-:-:S07]  /*9d80*/  MOV R249, R35 ;  /* 0x0000002300f97202 */ /* 0x000fce0000000f00 */
[C---:B-1----:R-:W-:Y:S08]  /*9d90*/  HMMA.16816.F32.BF16 R52, R4.reuse, R16, R52 ;  /* 0x000000100434723c */ /* 0x042ff00000041834 */
[----:B------:R-:W-:Y:S07]  /*9da0*/  HMMA.16816.F32.BF16 R48, R4, R18, R48 ;  /* 0x000000120430723c */ /* 0x000fee0000041830 */
[----:B------:R-:W-:Y:S01]  /*9db0*/  IMAD.MOV.U32 R4, RZ, RZ, R32 ;  /* 0x000000ffff047224 */ /* 0x000fe200078e0020 */
[----:B------:R-:W-:Y:S01]  /*9dc0*/  HMMA.16816.F32.BF16 R40, R8, R22, R232 ;  /* 0x000000160828723c */ /* 0x000fe200000418e8 */
[----:B------:R-:W-:Y:S01]  /*9dd0*/  IMAD.MOV.U32 R6, RZ, RZ, R34 ;  /* 0x000000ffff067224 */ /* 0x000fe200078e0022 */
[----:B------:R-:W-:-:S05]  /*9de0*/  MOV R5, R33 ;  /* 0x0000002100057202 */ /* 0x000fca0000000f00 */
[----:B------:R-:W-:Y:S01]  /*9df0*/  MOV R233, R4 ;  /* 0x0000000400e97202 */ /* 0x000fe20000000f00 */
[----:B------:R-:W-:Y:S01]  /*9e00*/  FMUL.FTZ R4, R60, c[0x0][0x2ec] ;  /* 0x0000bb003c047a20 */ /* 0x000fe20000410000 */
[C---:B------:R-:W-:Y:S01]  /*9e10*/  HMMA.16816.F32.BF16 R32, R8.reuse, R18, R224 ;  /* 0x000000120820723c */ /* 0x040fe200000418e0 */
[----:B------:R-:W-:Y:S01]  /*9e20*/  IMAD.MOV.U32 R235, RZ, RZ, R5 ;  /* 0x000000ffffeb7224 */ /* 0x000fe200078e0005 */
[----:B------:R-:W-:Y:S01]  /*9e30*/  MOV R232, R3 ;  /* 0x0000000300e87202 */ /* 0x000fe20000000f00 */
[----:B------:R1:W2:Y:S01]  /*9e40*/  MUFU.TANH R225, R4 ;  /* 0x0000000400e17308 */ /* 0x0002a20000002400 */
[----:B------:R-:W-:Y:S02]  /*9e50*/  IADD3 R3, R0, 0x8, RZ ;  /* 0x0000000800037810 */ /* 0x000fe40007ffe0ff */
[----:B------:R-:W-:Y:S02]  /*9e60*/  MOV R234, R6 ;  /* 0x0000000600ea7202 */ /* 0x000fe40000000f00 */
[----:B------:R-:W-:Y:S01]  /*9e70*/  HMMA.16816.F32.BF16 R36, R8, R16, R228 ;  /* 0x000000100824723c */ /* 0x000fe200000418e4 */
[----:B------:R-:W-:-:S02]  /*9e80*/  ISETP.GE.AND P1, PT, R3, R24, PT ;  /* 0x000000180300720c */ /* 0x000fc40003f26270 */
[----:B------:R-:W-:Y:S04]  /*9e90*/  I2F R7, R3 ;  /* 0x0000000300077306 */ /* 0x000fe80000201400 */
[----:B------:R-:W-:Y:S01]  /*9ea0*/  IMAD.MOV.U32 R231, RZ, RZ, R132 ;  /* 0x000000ffffe77224 */ /* 0x000fe200078e0084 */
[----:B------:R-:W-:Y:S01]  /*9eb0*/  HMMA.16816.F32.BF16 R20, R8, R12, R220 ;  /* 0x0000000c0814723c */ /* 0x000fe200000418dc */
[----:B------:R-:W-:Y:S01]  /*9ec0*/  IMAD.MOV.U32 R230, RZ, RZ, R2 ;  /* 0x000000ffffe67224 */ /* 0x000fe200078e0002 */
[----:B------:R-:W-:Y:S01]  /*9ed0*/  IADD3 R2, R0, 0x1, RZ ;  /* 0x0000000100027810 */ /* 0x000fe20007ffe0ff */
[----:B-1----:R-:W-:Y:S01]  /*9ee0*/  FMUL.FTZ R4, R61, c[0x0][0x2ec] ;  /* 0x0000bb003d047a20 */ /* 0x002fe20000410000 */
[----:B------:R-:W-:Y:S01]  /*9ef0*/  I2F R12, R0 ;  /* 0x00000000000c7306 */ /* 0x000fe20000201400 */
[----:B------:R-:W-:Y:S01]  /*9f00*/  BAR.SYNC.DEFER_BLOCKING 0x0 ;  /* 0x0000000000007b1d */ /* 0x000fe20000010000 */
[----:B------:R-:W-:-:S02]  /*9f10*/  ISETP.GE.AND P6, PT, R2, R24, PT ;  /* 0x000000180200720c */ /* 0x000fc40003fc6270 */
[----:B------:R-:W-:Y:S01]  /*9f20*/  HMMA.16816.F32.BF16 R16, R8, R14, R216 ;  /* 0x0000000e0810723c */ /* 0x000fe200000418d8 */
[C---:B------:R-:W-:Y:S02]  /*9f30*/  ISETP.GE.AND P0, PT, R2.reuse, R25, PT ;  /* 0x000000190200720c */ /* 0x040fe40003f06270 */
[C---:B------:R-:W-:Y:S01]  /*9f40*/  ISETP.GE.AND P5, PT, R2.reuse, R26, PT ;  /* 0x0000001a0200720c */ /* 0x040fe20003fa6270 */
[----:B------:R1:W-:Y:S01]  /*9f50*/  I2F R5, R2 ;  /* 0x0000000200057306 */ /* 0x0003e20000201400 */
[----:B------:R-:W-:-:S03]  /*9f60*/  ISETP.GE.AND P4, PT, R2, R27, PT ;  /* 0x0000001b0200720c */ /* 0x000fc60003f86270 */
[----:B------:R-:W-:Y:S04]  /*9f70*/  HMMA.16816.F32.BF16 R208, R8, R30, R208 ;  /* 0x0000001e08d0723c */ /* 0x000fe800000418d0 */
[----:B------:R3:W4:Y:S03]  /*9f80*/  MUFU.TANH R9, R4 ;  /* 0x0000000400097308 */ /* 0x0007260000002400 */
[----:B------:R-:W-:Y:S02]  /*9f90*/  FMUL.FTZ R8, R66, c[0x0][0x2ec] ;  /* 0x0000bb0042087a20 */ /* 0x000fe40000410000 */
[----:B--2---:R-:W-:Y:S01]  /*9fa0*/  IMAD.MOV.U32 R66, RZ, RZ, R225 ;  /* 0x000000ffff427224 */ /* 0x004fe200078e00e1 */
[----:B-1----:R-:W-:Y:S01]  /*9fb0*/  IADD3 R2, R0, 0x10, RZ ;  /* 0x0000001000027810 */ /* 0x002fe20007ffe0ff */
[----:B---3--:R-:W-:-:S02]  /*9fc0*/  FMUL.FTZ R4, R62, c[0x0][0x2ec] ;  /* 0x0000bb003e047a20 */ /* 0x008fc40000410000 */
[----:B----4-:R-:W-:Y:S02]  /*9fd0*/  FFMA.FTZ R9, R5, UR4, R9 ;  /* 0x0000000405097c23 */ /* 0x010fe40008010009 */
[----:B------:R1:W-:Y:S02]  /*9fe0*/  MUFU.TANH R226, R4 ;  /* 0x0000000400e27308 */ /* 0x0003e40000002400 */
[----:B-1----:R-:W-:-:S06]  /*9ff0*/  FMUL.FTZ R4, R63, c[0x0][0x2ec] ;  /* 0x0000bb003f047a20 */ /* 0x002fcc0000410000 */
[----:B------:R1:W-:Y:S02]  /*a000*/  MUFU.TANH R30, R4 ;  /* 0x00000004001e7308 */ /* 0x0003e40000002400 */
[----:B-1----:R-:W-:-:S06]  /*a010*/  FMUL.FTZ R4, R140, c[0x0][0x2ec] ;  /* 0x0000bb008c047a20 */ /* 0x002fcc0000410000 */
[----:B------:R1:W-:Y:S02]  /*a020*/  MUFU.TANH R252, R4 ;  /* 0x0000000400fc7308 */ /* 0x0003e40000002400 */
[----:B-1----:R-:W-:-:S06]  /*a030*/  FMUL.FTZ R4, R141, c[0x0][0x2ec] ;  /* 0x0000bb008d047a20 */ /* 0x002fcc0000410000 */
[----:B------:R1:W2:Y:S02]  /*a040*/  MUFU.TANH R11, R4 ;  /* 0x00000004000b7308 */ /* 0x0002a40000002400 */
[----:B-1----:R-:W-:Y:S02]  /*a050*/  FMUL.FTZ R4, R142, c[0x0][0x2ec] ;  /* 0x0000bb008e047a20 */ /* 0x002fe40000410000 */
[----:B--2---:R-:W-:-:S04]  /*a060*/  FFMA.FTZ R11, R5, UR4, R11 ;  /* 0x00000004050b7c23 */ /* 0x004fc8000801000b */
[----:B------:R1:W-:Y:S01]  /*a070*/  MUFU.TANH R251, R4 ;  /* 0x0000000400fb7308 */ /* 0x0003e20000002400 */
[----:B------:R-:W-:Y:S02]  /*a080*/  FSEL R31, R11, -INF , !P5 ;  /* 0xff8000000b1f7808 */ /* 0x000fe40006800000 */
[----:B------:R-:W-:Y:S01]  /*a090*/  ISETP.GE.AND P5, PT, R3, R27, PT ;  /* 0x0000001b0300720c */ /* 0x000fe20003fa6270 */
[----:B-1----:R-:W-:-:S04]  /*a0a0*/  FMUL.FTZ R4, R143, c[0x0][0x2ec] ;  /* 0x0000bb008f047a20 */ /* 0x002fc80000410000 */
[----:B------:R1:W2:Y:S02]  /*a0b0*/  MUFU.TANH R10, R4 ;  /* 0x00000004000a7308 */ /* 0x0002a40000002400 */
[----:B-1----:R-:W-:Y:S02]  /*a0c0*/  FMUL.FTZ R4, R40, c[0x0][0x2ec] ;  /* 0x0000bb0028047a20 */ /* 0x002fe40000410000 */
[----:B--2---:R-:W-:-:S04]  /*a0d0*/  FFMA.FTZ R10, R5, UR4, R10 ;  /* 0x00000004050a7c23 */ /* 0x004fc8000801000a */
[----:B------:R1:W2:Y:S02]  /*a0e0*/  MUFU.TANH R28, R4 ;  /* 0x00000004001c7308 */ /* 0x0002a40000002400 */
[----:B-1----:R-:W-:-:S06]  /*a0f0*/  FMUL.FTZ R4, R41, c[0x0][0x2ec] ;  /* 0x0000bb0029047a20 */ /* 0x002fcc0000410000 */
[----:B------:R1:W-:Y:S02]  /*a100*/  MUFU.TANH R60, R4 ;  /* 0x00000004003c7308 */ /* 0x0003e40000002400 */
[----:B-1----:R-:W-:-:S06]  /*a110*/  FMUL.FTZ R4, R42, c[0x0][0x2ec] ;  /* 0x0000bb002a047a20 */ /* 0x002fcc0000410000 */
        /* <DEDUP_REMOVED lines=29> */
[----:B-1----:R-:W-:Y:S01]  /*a2f0*/  FMUL.FTZ R4, R33, c[0x0][0x2ec] ;  /* 0x0000bb0021047a20 */ /* 0x002fe20000410000 */
[----:B------:R-:W-:-:S05]  /*a300*/  FSEL R33, R10, -INF , !P4 ;  /* 0xff8000000a217808 */ /* 0x000fca0006000000 */
        /* <DEDUP_REMOVED lines=22> */
[----:B------:R1:W-:Y:S08]  /*a470*/  MUFU.TANH R44, R8 ;  /* 0x00000008002c7308 */ /* 0x0003f00000002400 */
[----:B------:R3:W-:Y:S01]  /*a480*/  MUFU.TANH R54, R4 ;  /* 0x0000000400367308 */ /* 0x0007e20000002400 */
[----:B-1----:R-:W-:Y:S02]  /*a490*/  FFMA.FTZ R8, R5, UR4, R30 ;  /* 0x0000000405087c23 */ /* 0x002fe4000801001e */
[----:B--2---:R-:W-:-:S03]  /*a4a0*/  FFMA.FTZ R5, R7, UR4, R28 ;  /* 0x0000000407057c23 */ /* 0x004fc6000801001c */
[----:B------:R-:W-:Y:S02]  /*a4b0*/  FSEL R23, R8, -INF , !P0 ;  /* 0xff80000008177808 */ /* 0x000fe40004000000 */
[----:B------:R-:W-:Y:S01]  /*a4c0*/  ISETP.GE.AND P0, PT, R3, R26, PT ;  /* 0x0000001a0300720c */ /* 0x000fe20003f06270 */
[----:B---3--:R-:W-:Y:S01]  /*a4d0*/  FMUL.FTZ R4, R45, c[0x0][0x2ec] ;  /* 0x0000bb002d047a20 */ /* 0x008fe20000410000 */
[----:B------:R-:W1:Y:S08]  /*a4e0*/  I2F R8, R2 ;  /* 0x0000000200087306 */ /* 0x000e700000201400 */
[----:B------:R2:W-:Y:S02]  /*a4f0*/  MUFU.TANH R133, R4 ;  /* 0x0000000400857308 */ /* 0x0005e40000002400 */
[----:B--2---:R-:W-:-:S06]  /*a500*/  FMUL.FTZ R4, R46, c[0x0][0x2ec] ;  /* 0x0000bb002e047a20 */ /* 0x004fcc0000410000 */
[----:B------:R2:W-:Y:S02]  /*a510*/  MUFU.TANH R45, R4 ;  /* 0x00000004002d7308 */ /* 0x0005e40000002400 */
[----:B--2---:R-:W-:-:S06]  /*a520*/  FMUL.FTZ R4, R47, c[0x0][0x2ec] ;  /* 0x0000bb002f047a20 */ /* 0x004fcc0000410000 */
[----:B------:R2:W-:Y:S02]  /*a530*/  MUFU.TANH R55, R4 ;  /* 0x0000000400377308 */ /* 0x0005e40000002400 */
[----:B--2---:R-:W-:-:S06]  /*a540*/  FMUL.FTZ R4, R16, c[0x0][0x2ec] ;  /* 0x0000bb0010047a20 */ /* 0x004fcc0000410000 */
[----:B------:R2:W-:Y:S02]  /*a550*/  MUFU.TANH R132, R4 ;  /* 0x0000000400847308 */ /* 0x0005e40000002400 */
[----:B--2---:R-:W-:Y:S01]  /*a560*/  FMUL.FTZ R4, R17, c[0x0][0x2ec] ;  /* 0x0000bb0011047a20 */ /* 0x004fe20000410000 */
[----:B------:R-:W-:Y:S01]  /*a570*/  FSEL R17, R5, -INF , !P1 ;  /* 0xff80000005117808 */ /* 0x000fe20004800000 */
[----:B------:R-:W-:-:S04]  /*a580*/  FMUL.FTZ R5, R212, c[0x0][0x2ec] ;  /* 0x0000bb00d4057a20 */ /* 0x000fc80000410000 */
[----:B------:R2:W-:Y:S08]  /*a590*/  MUFU.TANH R141, R4 ;  /* 0x00000004008d7308 */ /* 0x0005f00000002400 */
[----:B------:R3:W-:Y:S01]  /*a5a0*/  MUFU.TANH R37, R5 ;  /* 0x0000000500257308 */ /* 0x0007e20000002400 */
[----:B--2---:R-:W-:-:S07]  /*a5b0*/  FMUL.FTZ R4, R18, c[0x0][0x2ec] ;  /* 0x0000bb0012047a20 */ /* 0x004fce0000410000 */
[----:B------:R2:W-:Y:S01]  /*a5c0*/  MUFU.TANH R47, R4 ;  /* 0x00000004002f7308 */ /* 0x0005e20000002400 */
[----:B---3--:R-:W-:Y:S01]  /*a5d0*/  IADD3 R5, R0, 0x18, RZ ;  /* 0x0000001800057810 */ /* 0x008fe20007ffe0ff */
[----:B--2---:R-:W-:Y:S01]  /*a5e0*/  FMUL.FTZ R4, R19, c[0x0][0x2ec] ;  /* 0x0000bb0013047a20 */ /* 0x004fe20000410000 */
[----:B------:R-:W-:Y:S01]  /*a5f0*/  FSEL R19, R9, -INF , !P6 ;  /* 0xff80000009137808 */ /* 0x000fe20007000000 */
[----:B------:R-:W-:Y:S01]  /*a600*/  FMUL.FTZ R9, R67, c[0x0][0x2ec] ;  /* 0x0000bb0043097a20 */ /* 0x000fe20000410000 */
[----:B------:R-:W-:-:S03]  /*a610*/  ISETP.GE.AND P6, PT, R3, R25, PT ;  /* 0x000000190300720c */ /* 0x000fc60003fc6270 */
[----:B------:R2:W-:Y:S01]  /*a620*/  MUFU.TANH R139, R4 ;  /* 0x00000004008b7308 */ /* 0x0005e20000002400 */
[----:B------:R-:W-:-:S05]  /*a630*/  FFMA.FTZ R3, R7, UR4, R15 ;  /* 0x0000000407037c23 */ /* 0x000fca000801000f */
[----:B------:R-:W-:Y:S02]  /*a640*/  FSEL R20, R3, -INF , !P6 ;  /* 0xff80000003147808 */ /* 0x000fe40007000000 */
[----:B------:R4:W-:Y:S01]  /*a650*/  MUFU.TANH R15, R9 ;  /* 0x00000009000f7308 */ /* 0x0009e20000002400 */
[----:B------:R-:W-:Y:S01]  /*a660*/  IADD3 R3, R0, 0x11, RZ ;  /* 0x0000001100037810 */ /* 0x000fe20007ffe0ff */
[----:B--2---:R-:W-:-:S06]  /*a670*/  FMUL.FTZ R4, R64, c[0x0][0x2ec] ;  /* 0x0000bb0040047a20 */ /* 0x004fcc0000410000 */
[----:B------:R2:W-:Y:S01]  /*a680*/  MUFU.TANH R46, R4 ;  /* 0x00000004002e7308 */ /* 0x0005e20000002400 */
[C---:B----4-:R-:W-:Y:S02]  /*a690*/  FFMA.FTZ R9, R7.reuse, UR4, R13 ;  /* 0x0000000407097c23 */ /* 0x050fe4000801000d */
[----:B------:R-:W-:-:S03]  /*a6a0*/  FFMA.FTZ R7, R7, UR4, R14 ;  /* 0x0000000407077c23 */ /* 0x000fc6000801000e */
[----:B------:R-:W-:Y:S02]  /*a6b0*/  FSEL R22, R9, -INF , !P0 ;  /* 0xff80000009167808 */ /* 0x000fe40004000000 */
[----:B------:R-:W-:Y:S01]  /*a6c0*/  FSEL R30, R7, -INF , !P5 ;  /* 0xff800000071e7808 */ /* 0x000fe20006800000 */
[----:B-1----:R-:W-:Y:S01]  /*a6d0*/  FFMA.FTZ R7, R8, UR4, R56 ;  /* 0x0000000408077c23 */ /* 0x002fe20008010038 */
[----:B------:R-:W-:Y:S01]  /*a6e0*/  ISETP.GE.AND P5, PT, R2, R24, PT ;  /* 0x000000180200720c */ /* 0x000fe20003fa6270 */
[----:B--2---:R-:W-:-:S03]  /*a6f0*/  FMUL.FTZ R4, R65, c[0x0][0x2ec] ;  /* 0x0000bb0041047a20 */ /* 0x004fc60000410000 */
[----:B------:R-:W-:Y:S01]  /*a700*/  FSEL R221, R7, -INF , !P5 ;  /* 0xff80000007dd7808 */ /* 0x000fe20006800000 */
[----:B------:R-:W-:Y:S01]  /*a710*/  FFMA.FTZ R7, R8, UR4, R36 ;  /* 0x0000000408077c23 */ /* 0x000fe20008010024 */
[----:B------:R-:W-:Y:S01]  /*a720*/  ISETP.GE.AND P5, PT, R3, R25, PT ;  /* 0x000000190300720c */ /* 0x000fe20003fa6270 */
[----:B------:R1:W-:Y:S01]  /*a730*/  MUFU.TANH R63, R4 ;  /* 0x00000004003f7308 */ /* 0x0003e20000002400 */
[----:B------:R-:W-:Y:S02]  /*a740*/  MOV R65, R226 ;  /* 0x000000e200417202 */ /* 0x000fe40000000f00 */
[----:B-1----:R-:W-:-:S05]  /*a750*/  IADD3 R4, R0, 0x9, RZ ;  /* 0x0000000900047810 */ /* 0x002fca0007ffe0ff */
[----:B------:R-:W1:Y:S01]  /*a760*/  I2F R6, R4 ;  /* 0x0000000400067306 */ /* 0x000e620000201400 */
[C---:B------:R-:W-:Y:S02]  /*a770*/  ISETP.GE.AND P4, PT, R4.reuse, R24, PT ;  /* 0x000000180400720c */ /* 0x040fe40003f86270 */
[C---:B------:R-:W-:Y:S02]  /*a780*/  ISETP.GE.AND P1, PT, R4.reuse, R25, PT ;  /* 0x000000190400720c */ /* 0x040fe40003f26270 */
[C---:B------:R-:W-:Y:S02]  /*a790*/  ISETP.GE.AND P6, PT, R4.reuse, R26, PT ;  /* 0x0000001a0400720c */ /* 0x040fe40003fc6270 */
[----:B------:R-:W-:Y:S02]  /*a7a0*/  ISETP.GE.AND P0, PT, R4, R27, PT ;  /* 0x0000001b0400720c */ /* 0x000fe40003f06270 */
[----:B------:R-:W2:Y:S01]  /*a7b0*/  I2F R4, R3 ;  /* 0x0000000300047306 */ /* 0x000ea20000201400 */
[----:B-1----:R-:W-:-:S02]  /*a7c0*/  FFMA.FTZ R9, R6, UR4, R43 ;  /* 0x0000000406097c23 */ /* 0x002fc4000801002b */
[C---:B------:R-:W-:Y:S02]  /*a7d0*/  FFMA.FTZ R10, R6.reuse, UR4, R60 ;  /* 0x00000004060a7c23 */ /* 0x040fe4000801003c */
[----:B------:R-:W-:Y:S01]  /*a7e0*/  FFMA.FTZ R13, R6, UR4, R40 ;  /* 0x00000004060d7c23 */ /* 0x000fe20008010028 */
[----:B------:R-:W-:Y:S01]  /*a7f0*/  FSEL R18, R9, -INF , !P1 ;  /* 0xff80000009127808 */ /* 0x000fe20004800000 */
[----:B------:R-:W-:Y:S01]  /*a800*/  FMUL.FTZ R9, R213, c[0x0][0x2ec] ;  /* 0x0000bb00d5097a20 */ /* 0x000fe20000410000 */
[----:B------:R-:W-:Y:S01]  /*a810*/  FSEL R16, R10, -INF , !P4 ;  /* 0xff8000000a107808 */ /* 0x000fe20006000000 */
[----:B------:R-:W-:Y:S01]  /*a820*/  FFMA.FTZ R11, R6, UR4, R29 ;  /* 0x00000004060b7c23 */ /* 0x000fe2000801001d */
[----:B------:R-:W-:Y:S01]  /*a830*/  FSEL R21, R13, -INF , !P6 ;  /* 0xff8000000d157808 */ /* 0x000fe20007000000 */
[----:B------:R-:W1:Y:S01]  /*a840*/  I2F R6, R5 ;  /* 0x0000000500067306 */ /* 0x000e620000201400 */
[----:B------:R-:W-:Y:S01]  /*a850*/  ISETP.GE.AND P4, PT, R2, R25, PT ;  /* 0x000000190200720c */ /* 0x000fe20003f86270 */
[----:B--2---:R-:W-:Y:S01]  /*a860*/  FFMA.FTZ R10, R4, UR4, R42 ;  /* 0x00000004040a7c23 */ /* 0x004fe2000801002a */
[----:B------:R-:W-:Y:S01]  /*a870*/  ISETP.GE.AND P1, PT, R2, R26, PT ;  /* 0x0000001a0200720c */ /* 0x000fe20003f26270 */
[----:B------:R-:W-:Y:S01]  /*a880*/  FMUL.FTZ R13, R214, c[0x0][0x2ec] ;  /* 0x0000bb00d60d7a20 */ /* 0x000fe20000410000 */
[----:B------:R-:W-:Y:S01]  /*a890*/  ISETP.GE.AND P6, PT, R2, R27, PT ;  /* 0x0000001b0200720c */ /* 0x000fe20003fc6270 */
[----:B------:R-:W-:Y:S01]  /*a8a0*/  FFMA.FTZ R2, R8, UR4, R38 ;  /* 0x0000000408027c23 */ /* 0x000fe20008010026 */
[----:B------:R-:W-:Y:S01]  /*a8b0*/  FSEL R34, R11, -INF , !P0 ;  /* 0xff8000000b227808 */ /* 0x000fe20004000000 */
[----:B------:R2:W-:Y:S01]  /*a8c0*/  MUFU.TANH R38, R9 ;  /* 0x0000000900267308 */ /* 0x0005e20000002400 */
[----:B------:R-:W-:Y:S01]  /*a8d0*/  ISETP.GE.AND P0, PT, R3, R24, PT ;  /* 0x000000180300720c */ /* 0x000fe20003f06270 */
[----:B------:R-:W-:Y:S01]  /*a8e0*/  FFMA.FTZ R11, R4, UR4, R52 ;  /* 0x00000004040b7c23 */ /* 0x000fe20008010034 */
[----:B------:R-:W-:-:S02]  /*a8f0*/  FSEL R222, R2, -INF , !P4 ;  /* 0xff80000002de7808 */ /* 0x000fc40006000000 */
[----:B------:R-:W-:Y:S02]  /*a900*/  IADD3 R2, R0, 0x19, RZ ;  /* 0x0000001900027810 */ /* 0x000fe40007ffe0ff */
[----:B------:R-:W-:Y:S01]  /*a910*/  ISETP.GE.AND P4, PT, R3, R26, PT ;  /* 0x0000001a0300720c */ /* 0x000fe20003f86270 */
[----:B------:R3:W-:Y:S01]  /*a920*/  MUFU.TANH R29, R13 ;  /* 0x0000000d001d7308 */ /* 0x0007e20000002400 */
[----:B------:R-:W-:Y:S01]  /*a930*/  FSEL R223, R7, -INF , !P6 ;  /* 0xff80000007df7808 */ /* 0x000fe20007000000 */
[----:B-1----:R-:W-:Y:S01]  /*a940*/  FFMA.FTZ R7, R6, UR4, R53 ;  /* 0x0000000406077c23 */ /* 0x002fe20008010035 */
[----:B------:R-:W-:Y:S02]  /*a950*/  FSEL R219, R11, -INF , !P4 ;  /* 0xff8000000bdb7808 */ /* 0x000fe40006000000 */
[C---:B------:R-:W-:Y:S02]  /*a960*/  ISETP.GE.AND P6, PT, R5.reuse, R24, PT ;  /* 0x000000180500720c */ /* 0x040fe40003fc6270 */
[----:B------:R-:W-:Y:S01]  /*a970*/  ISETP.GE.AND P4, PT, R5, R27, PT ;  /* 0x0000001b0500720c */ /* 0x000fe20003f86270 */
[----:B--2---:R-:W-:Y:S01]  /*a980*/  FFMA.FTZ R9, R8, UR4, R39 ;  /* 0x0000000408097c23 */ /* 0x004fe20008010027 */
[----:B------:R-:W-:Y:S01]  /*a990*/  FSEL R212, R7, -INF , !P6 ;  /* 0xff80000007d47808 */ /* 0x000fe20007000000 */
[----:B------:R-:W-:Y:S01]  /*a9a0*/  FFMA.FTZ R8, R4, UR4, R57 ;  /* 0x0000000404087c23 */ /* 0x000fe20008010039 */
[----:B------:R-:W-:-:S02]  /*a9b0*/  ISETP.GE.AND P6, PT, R2, R25, PT ;  /* 0x000000190200720c */ /* 0x000fc40003fc6270 */
[----:B------:R-:W-:Y:S01]  /*a9c0*/  FSEL R224, R9, -INF , !P1 ;  /* 0xff80000009e07808 */ /* 0x000fe20004800000 */
[----:B------:R-:W-:Y:S01]  /*a9d0*/  FFMA.FTZ R9, R4, UR4, R58 ;  /* 0x0000000404097c23 */ /* 0x000fe2000801003a */
[----:B------:R-:W-:Y:S01]  /*a9e0*/  ISETP.GE.AND P1, PT, R3, R27, PT ;  /* 0x0000001b0300720c */ /* 0x000fe20003f26270 */
[----:B---3--:R-:W-:Y:S01]  /*a9f0*/  FMUL.FTZ R13, R230, c[0x0][0x2ec] ;  /* 0x0000bb00e60d7a20 */ /* 0x008fe20000410000 */
[----:B------:R-:W1:Y:S01]  /*aa00*/  I2F R3, R2 ;  /* 0x0000000200037306 */ /* 0x000e620000201400 */
[----:B------:R-:W-:Y:S01]  /*aa10*/  FSEL R218, R8, -INF , !P5 ;  /* 0xff80000008da7808 */ /* 0x000fe20006800000 */
[----:B------:R-:W-:Y:S01]  /*aa20*/  FMUL.FTZ R8, R215, c[0x0][0x2ec] ;  /* 0x0000bb00d7087a20 */ /* 0x000fe20000410000 */
[----:B------:R-:W-:Y:S02]  /*aa30*/  IADD3 R4, R0, 0x20, RZ ;  /* 0x0000002000047810 */ /* 0x000fe40007ffe0ff */
[----:B------:R-:W-:Y:S02]  /*aa40*/  FSEL R217, R9, -INF , !P0 ;  /* 0xff80000009d97808 */ /* 0x000fe40004000000 */
[C---:B------:R-:W-:Y:S01]  /*aa50*/  ISETP.GE.AND P0, PT, R5.reuse, R25, PT ;  /* 0x000000190500720c */ /* 0x040fe20003f06270 */
[----:B------:R2:W-:Y:S01]  /*aa60*/  MUFU.TANH R36, R8 ;  /* 0x0000000800247308 */ /* 0x0005e20000002400 */
[----:B------:R-:W-:Y:S01]  /*aa70*/  ISETP.GE.AND P5, PT, R5, R26, PT ;  /* 0x0000001a0500720c */ /* 0x000fe20003fa6270 */
[----:B------:R-:W-:Y:S01]  /*aa80*/  FFMA.FTZ R5, R6, UR4, R41 ;  /* 0x0000000406057c23 */ /* 0x000fe20008010029 */
[----:B------:R-:W-:-:S02]  /*aa90*/  FSEL R220, R10, -INF , !P1 ;  /* 0xff8000000adc7808 */ /* 0x000fc40004800000 */
[----:B------:R-:W-:Y:S02]  /*aaa0*/  ISETP.GE.AND P1, PT, R2, R24, PT ;  /* 0x000000180200720c */ /* 0x000fe40003f26270 */
[----:B------:R-:W-:Y:S01]  /*aab0*/  FSEL R214, R5, -INF , !P0 ;  /* 0xff80000005d67808 */ /* 0x000fe20004000000 */
[----:B------:R-:W3:Y:S01]  /*aac0*/  I2F R9, R4 ;  /* 0x0000000400097306 */ /* 0x000ee20000201400 */
[----:B------:R-:W-:Y:S01]  /*aad0*/  IADD3 R5, R0, 0x21, RZ ;  /* 0x0000002100057810 */ /* 0x000fe20007ffe0ff */
[C---:B-1----:R-:W-:Y:S01]  /*aae0*/  FFMA.FTZ R11, R3.reuse, UR4, R49 ;  /* 0x00000004030b7c23 */ /* 0x042fe20008010031 */
[----:B------:R-:W-:Y:S01]  /*aaf0*/  ISETP.GE.AND P0, PT, R2, R26, PT ;  /* 0x0000001a0200720c */ /* 0x000fe20003f06270 */
[----:B------:R-:W-:Y:S01]  /*ab00*/  FFMA.FTZ R10, R3, UR4, R48 ;  /* 0x00000004030a7c23 */ /* 0x000fe20008010030 */
[----:B------:R-:W-:Y:S01]  /*ab10*/  MOV R230, R233 ;  /* 0x000000e900e67202 */ /* 0x000fe20000000f00 */
[----:B------:R-:W-:Y:S01]  /*ab20*/  IMAD.MOV.U32 R233, RZ, RZ, R234 ;  /* 0x000000ffffe97224 */ /* 0x000fe200078e00ea */
[----:B------:R-:W-:Y:S01]  /*ab30*/  FSEL R51, R11, -INF , !P0 ;  /* 0xff8000000b337808 */ /* 0x000fe20004000000 */
[----:B--2---:R-:W-:Y:S01]  /*ab40*/  FFMA.FTZ R8, R6, UR4, R35 ;  /* 0x0000000406087c23 */ /* 0x004fe20008010023 */
[----:B------:R-:W1:Y:S01]  /*ab50*/  I2F R7, R5 ;  /* 0x0000000500077306 */ /* 0x000e620000201400 */
[----:B------:R-:W-:-:S02]  /*ab60*/  ISETP.GE.AND P0, PT, R4, R27, PT ;  /* 0x0000001b0400720c */ /* 0x000fc40003f06270 */
[----:B------:R-:W-:Y:S02]  /*ab70*/  MOV R226, R230 ;  /* 0x000000e600e27202 */ /* 0x000fe40000000f00 */
[----:B------:R-:W-:Y:S01]  /*ab80*/  FSEL R215, R8, -INF , !P5 ;  /* 0xff80000008d77808 */ /* 0x000fe20006800000 */
[C---:B------:R-:W-:Y:S01]  /*ab90*/  FFMA.FTZ R8, R3.reuse, UR4, R138 ;  /* 0x0000000403087c23 */ /* 0x040fe2000801008a */
[----:B------:R-:W-:Y:S01]  /*aba0*/  ISETP.GE.AND P5, PT, R2, R27, PT ;  /* 0x0000001b0200720c */ /* 0x000fe20003fa6270 */
[----:B------:R-:W-:Y:S02]  /*abb0*/  FFMA.FTZ R2, R6, UR4, R32 ;  /* 0x0000000406027c23 */ /* 0x000fe40008010020 */
[----:B------:R-:W-:Y:S01]  /*abc0*/  FFMA.FTZ R6, R3, UR4, R61 ;  /* 0x0000000403067c23 */ /* 0x000fe2000801003d */
[----:B------:R-:W-:Y:S01]  /*abd0*/  IADD3 R3, R0, 0x28, RZ ;  /* 0x0000002800037810 */ /* 0x000fe20007ffe0ff */
[----:B------:R-:W-:Y:S01]  /*abe0*/  MUFU.TANH R32, R13 ;  /* 0x0000000d00207308 */ /* 0x000fe20000002400 */
[----:B------:R-:W-:Y:S01]  /*abf0*/  FSEL R216, R2, -INF , !P4 ;  /* 0xff80000002d87808 */ /* 0x000fe20006000000 */
[----:B---3--:R-:W-:Y:S01]  /*ac00*/  FFMA.FTZ R2, R9, UR4, R59 ;  /* 0x0000000409027c23 */ /* 0x008fe2000801003b */
[----:B------:R-:W-:Y:S01]  /*ac10*/  FSEL R50, R6, -INF , !P6 ;  /* 0xff80000006327808 */ /* 0x000fe20007000000 */
[----:B------:R-:W-:Y:S01]  /*ac20*/  FMUL.FTZ R6, R231, c[0x0][0x2ec] ;  /* 0x0000bb00e7067a20 */ /* 0x000fe20000410000 */
[----:B------:R-:W-:Y:S01]  /*ac30*/  FSEL R49, R8, -INF , !P1 ;  /* 0xff80000008317808 */ /* 0x000fe20004800000 */
[----:B-1----:R-:W-:Y:S01]  /*ac40*/  FFMA.FTZ R11, R7, UR4, R133 ;  /* 0x00000004070b7c23 */ /* 0x002fe20008010085 */
[C---:B------:R-:W-:Y:S01]  /*ac50*/  ISETP.GE.AND P1, PT, R4.reuse, R25, PT ;  /* 0x000000190400720c */ /* 0x040fe20003f26270 */
[----:B------:R-:W1:Y:S01]  /*ac60*/  I2F R8, R3 ;  /* 0x0000000300087306 */ /* 0x000e620000201400 */
[----:B------:R-:W-:-:S02]  /*ac70*/  ISETP.GE.AND P4, PT, R4, R24, PT ;  /* 0x000000180400720c */ /* 0x000fc40003f86270 */
[----:B------:R-:W-:Y:S01]  /*ac80*/  ISETP.GE.AND P6, PT, R4, R26, PT ;  /* 0x0000001a0400720c */ /* 0x000fe20003fc6270 */
[----:B------:R-:W-:Y:S01]  /*ac90*/  FFMA.FTZ R4, R9, UR4, R62 ;  /* 0x0000000409047c23 */ /* 0x000fe2000801003e */
[----:B------:R-:W-:Y:S02]  /*aca0*/  FSEL R39, R2, -INF , !P1 ;  /* 0xff80000002277808 */ /* 0x000fe40004800000 */
[----:B------:R-:W-:Y:S01]  /*acb0*/  IADD3 R2, R0, 0x29, RZ ;  /* 0x0000002900027810 */ /* 0x000fe20007ffe0ff */
[----:B------:R2:W-:Y:S01]  /*acc0*/  MUFU.TANH R35, R6 ;  /* 0x0000000600237308 */ /* 0x0005e20000002400 */
[----:B------:R-:W-:Y:S01]  /*acd0*/  FSEL R213, R10, -INF , !P5 ;  /* 0xff8000000ad57808 */ /* 0x000fe20006800000 */
[----:B------:R-:W-:Y:S01]  /*ace0*/  FFMA.FTZ R10, R7, UR4, R142 ;  /* 0x00000004070a7c23 */ /* 0x000fe2000801008e */
[----:B------:R-:W-:Y:S01]  /*acf0*/  FSEL R64, R4, -INF , !P4 ;  /* 0xff80000004407808 */ /* 0x000fe20006000000 */
[----:B------:R-:W-:Y:S01]  /*ad00*/  FFMA.FTZ R4, R9, UR4, R45 ;  /* 0x0000000409047c23 */ /* 0x000fe2000801002d */
[----:B------:R-:W-:-:S02]  /*ad10*/  ISETP.GE.AND P5, PT, R5, R24, PT ;  /* 0x000000180500720c */ /* 0x000fc40003fa6270 */
[C---:B------:R-:W-:Y:S02]  /*ad20*/  ISETP.GE.AND P4, PT, R5.reuse, R25, PT ;  /* 0x000000190500720c */ /* 0x040fe40003f86270 */
[----:B------:R-:W-:Y:S02]  /*ad30*/  ISETP.GE.AND P1, PT, R5, R26, PT ;  /* 0x0000001a0500720c */ /* 0x000fe40003f26270 */
[----:B------:R-:W-:Y:S01]  /*ad40*/  FSEL R133, R4, -INF , !P0 ;  /* 0xff80000004857808 */ /* 0x000fe20004000000 */
[----:B-1----:R-:W-:Y:S01]  /*ad50*/  FFMA.FTZ R4, R8, UR4, R132 ;  /* 0x0000000408047c23 */ /* 0x002fe20008010084 */
[----:B------:R-:W-:Y:S02]  /*ad60*/  FSEL R143, R11, -INF , !P1 ;  /* 0xff8000000b8f7808 */ /* 0x000fe40004800000 */
[----:B------:R-:W-:Y:S01]  /*ad70*/  ISETP.GE.AND P0, PT, R3, R24, PT ;  /* 0x000000180300720c */ /* 0x000fe20003f06270 */
[----:B--2---:R-:W-:Y:S01]  /*ad80*/  FFMA.FTZ R6, R9, UR4, R54 ;  /* 0x0000000409067c23 */ /* 0x004fe20008010036 */
[----:B------:R-:W-:Y:S01]  /*ad90*/  ISETP.GE.AND P1, PT, R3, R27, PT ;  /* 0x0000001b0300720c */ /* 0x000fe20003f26270 */
[C---:B------:R-:W-:Y:S01]  /*ada0*/  FFMA.FTZ R9, R7.reuse, UR4, R140 ;  /* 0x0000000407097c23 */ /* 0x040fe2000801008c */
[----:B------:R-:W-:Y:S01]  /*adb0*/  MOV R231, R235 ;  /* 0x000000eb00e77202 */ /* 0x000fe20000000f00 */
[----:B------:R-:W-:Y:S01]  /*adc0*/  FFMA.FTZ R7, R7, UR4, R55 ;  /* 0x0000000407077c23 */ /* 0x000fe20008010037 */
[----:B------:R-:W-:-:S02]  /*add0*/  FSEL R138, R6, -INF , !P6 ;  /* 0xff800000068a7808 */ /* 0x000fc40007000000 */
[----:B------:R-:W-:Y:S01]  /*ade0*/  ISETP.GE.AND P6, PT, R5, R27, PT ;  /* 0x0000001b0500720c */ /* 0x000fe20003fc6270 */
[----:B------:R-:W1:Y:S01]  /*adf0*/  I2F R6, R2 ;  /* 0x0000000200067306 */ /* 0x000e620000201400 */
[----:B------:R-:W-:Y:S01]  /*ae00*/  FMUL.FTZ R5, R250, c[0x0][0x2ec] ;  /* 0x0000bb00fa057a20 */ /* 0x000fe20000410000 */
[----:B------:R-:W-:Y:S01]  /*ae10*/  FSEL R250, R10, -INF , !P5 ;  /* 0xff8000000afa7808 */ /* 0x000fe20006800000 */
[----:B------:R-:W-:Y:S01]  /*ae20*/  FMUL.FTZ R10, R232, c[0x0][0x2ec] ;  /* 0x0000bb00e80a7a20 */ /* 0x000fe20000410000 */
[----:B------:R-:W-:Y:S01]  /*ae30*/  FSEL R142, R9, -INF , !P4 ;  /* 0xff800000098e7808 */ /* 0x000fe20006000000 */
[----:B------:R-:W-:Y:S01]  /*ae40*/  IMAD.MOV.U32 R232, RZ, RZ, R249 ;  /* 0x000000ffffe87224 */ /* 0x000fe200078e00f9 */
[C---:B------:R-:W-:Y:S01]  /*ae50*/  ISETP.GE.AND P5, PT, R3.reuse, R25, PT ;  /* 0x000000190300720c */ /* 0x040fe20003fa6270 */
[----:B------:R-:W-:Y:S01]  /*ae60*/  IMAD.MOV.U32 R227, RZ, RZ, R231 ;  /* 0x000000ffffe37224 */ /* 0x000fe200078e00e7 */
[----:B------:R2:W-:Y:S01]  /*ae70*/  MUFU.TANH R14, R5 ;  /* 0x00000005000e7308 */ /* 0x0005e20000002400 */
[----:B------:R-:W-:Y:S01]  /*ae80*/  ISETP.GE.AND P4, PT, R3, R26, PT ;  /* 0x0000001a0300720c */ /* 0x000fe20003f86270 */
[C---:B------:R-:W-:Y:S01]  /*ae90*/  FFMA.FTZ R3, R8.reuse, UR4, R47 ;  /* 0x0000000408037c23 */ /* 0x040fe2000801002f */
[----:B------:R-:W-:Y:S01]  /*aea0*/  FSEL R58, R7, -INF , !P6 ;  /* 0xff800000073a7808 */ /* 0x000fe20007000000 */
[----:B------:R-:W-:Y:S01]  /*aeb0*/  FFMA.FTZ R7, R8, UR4, R46 ;  /* 0x0000000408077c23 */ /* 0x000fe2000801002e */
[----:B------:R-:W-:-:S02]  /*aec0*/  FSEL R234, R4, -INF , !P0 ;  /* 0xff80000004ea7808 */ /* 0x000fc40004000000 */
[----:B------:R-:W-:Y:S01]  /*aed0*/  FSEL R235, R3, -INF , !P5 ;  /* 0xff80000003eb7808 */ /* 0x000fe20006800000 */
[----:B------:R3:W-:Y:S01]  /*aee0*/  MUFU.TANH R28, R10 ;  /* 0x0000000a001c7308 */ /* 0x0007e20000002400 */
[----:B------:R-:W-:Y:S01]  /*aef0*/  FSEL R249, R7, -INF , !P4 ;  /* 0xff80000007f97808 */ /* 0x000fe20006000000 */
[----:B-1----:R-:W-:Y:S01]  /*af00*/  FFMA.FTZ R13, R6, UR4, R63 ;  /* 0x00000004060d7c23 */ /* 0x002fe2000801003f */
[----:B------:R-:W-:Y:S01]  /*af10*/  ISETP.GE.AND P6, PT, R2, R24, PT ;  /* 0x000000180200720c */ /* 0x000fe20003fc6270 */
[----:B------:R-:W-:Y:S01]  /*af20*/  FMUL.FTZ R3, R208, c[0x0][0x2ec] ;  /* 0x0000bb00d0037a20 */ /* 0x000fe20000410000 */
[----:B------:R-:W-:Y:S01]  /*af30*/  ISETP.GE.AND P0, PT, R2, R25, PT ;  /* 0x000000190200720c */ /* 0x000fe20003f06270 */
[----:B------:R-:W-:Y:S01]  /*af40*/  FFMA.FTZ R11, R6, UR4, R15 ;  /* 0x00000004060b7c23 */ /* 0x000fe2000801000f */
[----:B------:R-:W-:Y:S01]  /*af50*/  ISETP.GE.AND P5, PT, R2, R26, PT ;  /* 0x0000001a0200720c */ /* 0x000fe20003fa6270 */
[----:B------:R1:W-:Y:S01]  /*af60*/  MUFU.TANH R15, R3 ;  /* 0x00000003000f7308 */ /* 0x0003e20000002400 */
[----:B--2---:R-:W-:-:S02]  /*af70*/  IADD3 R5, R0, 0x30, RZ ;  /* 0x0000003000057810 */ /* 0x004fc40007ffe0ff */
[----:B------:R-:W-:Y:S01]  /*af80*/  ISETP.GE.AND P4, PT, R2, R27, PT ;  /* 0x0000001b0200720c */ /* 0x000fe20003f86270 */
[----:B------:R-:W-:Y:S01]  /*af90*/  FFMA.FTZ R2, R8, UR4, R44 ;  /* 0x0000000408027c23 */ /* 0x000fe2000801002c */
[----:B------:R-:W-:Y:S01]  /*afa0*/  IADD3 R4, R0, 0x31, RZ ;  /* 0x0000003100047810 */ /* 0x000fe20007ffe0ff */
[----:B------:R-:W-:Y:S01]  /*afb0*/  FFMA.FTZ R8, R6, UR4, R139 ;  /* 0x0000000406087c23 */ /* 0x000fe2000801008b */
[----:B------:R-:W-:Y:S01]  /*afc0*/  FSEL R231, R13, -INF , !P5 ;  /* 0xff8000000de77808 */ /* 0x000fe20006800000 */
[----:B------:R-:W2:Y:S01]  /*afd0*/  I2F R9, R5 ;  /* 0x0000000500097306 */ /* 0x000ea20000201400 */
[----:B------:R-:W-:Y:S01]  /*afe0*/  FSEL R2, R2, -INF , !P1 ;  /* 0xff80000002027808 */ /* 0x000fe20004800000 */
[----:B---3--:R-:W-:Y:S01]  /*aff0*/  FFMA.FTZ R10, R6, UR4, R141 ;  /* 0x00000004060a7c23 */ /* 0x008fe2000801008d */
[----:B------:R-:W-:Y:S01]  /*b000*/  FSEL R230, R8, -INF , !P0 ;  /* 0xff80000008e67808 */ /* 0x000fe20004000000 */
[----:B------:R-:W-:Y:S01]  /*b010*/  FMUL.FTZ R8, R209, c[0x0][0x2ec] ;  /* 0x0000bb00d1087a20 */ /* 0x000fe20000410000 */
[C---:B------:R-:W-:Y:S01]  /*b020*/  ISETP.GE.AND P1, PT, R5.reuse, R24, PT ;  /* 0x000000180500720c */ /* 0x040fe20003f26270 */
[----:B------:R3:W-:Y:S01]  /*b030*/  STL [R1+0x18], R2 ;  /* 0x0000180201007387 */ /* 0x0007e20000100800 */
[----:B------:R-:W-:Y:S01]  /*b040*/  FSEL R228, R10, -INF , !P6 ;  /* 0xff8000000ae47808 */ /* 0x000fe20007000000 */
[----:B------:R-:W4:Y:S01]  /*b050*/  I2F R7, R4 ;  /* 0x0000000400077306 */ /* 0x000f220000201400 */
[----:B------:R-:W-:-:S02]  /*b060*/  ISETP.GE.AND P6, PT, R5, R25, PT ;  /* 0x000000190500720c */ /* 0x000fc40003fc6270 */
[C---:B------:R-:W-:Y:S02]  /*b070*/  ISETP.GE.AND P0, PT, R5.reuse, R26, PT ;  /* 0x0000001a0500720c */ /* 0x040fe40003f06270 */
[----:B------:R-:W-:Y:S02]  /*b080*/  ISETP.GE.AND P5, PT, R5, R27, PT ;  /* 0x0000001b0500720c */ /* 0x000fe40003fa6270 */
[----:B-1----:R-:W-:Y:S01]  /*b090*/  IADD3 R3, R0, 0x38, RZ ;  /* 0x0000003800037810 */ /* 0x002fe20007ffe0ff */
[----:B--2---:R-:W-:Y:S01]  /*b0a0*/  FFMA.FTZ R5, R9, UR4, R37 ;  /* 0x0000000409057c23 */ /* 0x004fe20008010025 */
[----:B------:R-:W-:Y:S01]  /*b0b0*/  FSEL R56, R11, -INF , !P4 ;  /* 0xff8000000b387808 */ /* 0x000fe20006000000 */
[----:B------:R-:W-:Y:S01]  /*b0c0*/  FMUL.FTZ R11, R226, c[0x0][0x2ec] ;  /* 0x0000bb00e20b7a20 */ /* 0x000fe20000410000 */
[----:B------:R-:W-:Y:S01]  /*b0d0*/  I2F R6, R3 ;  /* 0x0000000300067306 */ /* 0x000fe20000201400 */
[----:B------:R-:W-:Y:S02]  /*b0e0*/  MOV R67, R232 ;  /* 0x000000e800437202 */ /* 0x000fe40000000f00 */
[----:B------:R-:W-:Y:S01]  /*b0f0*/  FSEL R229, R5, -INF , !P1 ;  /* 0xff80000005e57808 */ /* 0x000fe20004800000 */
[----:B------:R-:W-:Y:S01]  /*b100*/  FFMA.FTZ R5, R9, UR4, R14 ;  /* 0x0000000409057c23 */ /* 0x000fe2000801000e */
[CC--:B------:R-:W-:Y:S01]  /*b110*/  ISETP.GE.AND P4, PT, R4.reuse, R24.reuse, PT ;  /* 0x000000180400720c */ /* 0x0c0fe20003f86270 */
[----:B----4-:R-:W-:Y:S01]  /*b120*/  FFMA.FTZ R10, R7, UR4, R38 ;  /* 0x00000004070a7c23 */ /* 0x010fe20008010026 */
[-C--:B------:R-:W-:Y:S01]  /*b130*/  ISETP.GE.AND P1, PT, R4, R25.reuse, PT ;  /* 0x000000190400720c */ /* 0x080fe20003f26270 */
[----:B------:R-:W-:Y:S01]  /*b140*/  MUFU.TANH R11, R11 ;  /* 0x0000000b000b7308 */ /* 0x000fe20000002400 */
[----:B------:R-:W-:Y:S01]  /*b150*/  FSEL R46, R5, -INF , !P5 ;  /* 0xff800000052e7808 */ /* 0x000fe20006800000 */
[----:B------:R-:W-:Y:S01]  /*b160*/  FMUL.FTZ R5, R233, c[0x0][0x2ec] ;  /* 0x0000bb00e9057a20 */ /* 0x000fe20000410000 */
[----:B------:R-:W-:Y:S01]  /*b170*/  FSEL R225, R10, -INF , !P4 ;  /* 0xff8000000ae17808 */ /* 0x000fe20006000000 */
[----:B---3--:R-:W-:Y:S01]  /*b180*/  FFMA.FTZ R2, R9, UR4, R29 ;  /* 0x0000000409027c23 */ /* 0x008fe2000801001d */
[C---:B------:R-:W-:Y:S01]  /*b190*/  ISETP.GE.AND P5, PT, R0.reuse, R24, PT ;  /* 0x000000180000720c */ /* 0x040fe20003fa6270 */
[----:B------:R-:W-:Y:S01]  /*b1a0*/  FMUL.FTZ R14, R211, c[0x0][0x2ec] ;  /* 0x0000bb00d30e7a20 */ /* 0x000fe20000410000 */
[----:B------:R-:W-:Y:S01]  /*b1b0*/  ISETP.GE.AND P4, PT, R0, R25, PT ;  /* 0x000000190000720c */ /* 0x000fe20003f86270 */
[----:B------:R1:W-:Y:S01]  /*b1c0*/  MUFU.TANH R29, R8 ;  /* 0x00000008001d7308 */ /* 0x0003e20000002400 */
[----:B------:R-:W-:Y:S01]  /*b1d0*/  FSEL R232, R2, -INF , !P6 ;  /* 0xff80000002e87808 */ /* 0x000fe20007000000 */
[----:B------:R-:W-:Y:S01]  /*b1e0*/  FMUL.FTZ R10, R67, c[0x0][0x2ec] ;  /* 0x0000bb00430a7a20 */ /* 0x000fe20000410000 */
[----:B------:R-:W-:-:S02]  /*b1f0*/  ISETP.GE.AND P6, PT, R4, R26, PT ;  /* 0x0000001a0400720c */ /* 0x000fc40003fc6270 */
[----:B------:R-:W-:Y:S01]  /*b200*/  IADD3 R2, R0, 0x39, RZ ;  /* 0x0000003900027810 */ /* 0x000fe20007ffe0ff */
[----:B-1----:R-:W-:Y:S02]  /*b210*/  FFMA.FTZ R8, R9, UR4, R32 ;  /* 0x0000000409087c23 */ /* 0x002fe40008010020 */
[----:B------:R-:W-:-:S03]  /*b220*/  FFMA.FTZ R9, R7, UR4, R36 ;  /* 0x0000000407097c23 */ /* 0x000fc60008010024 */
[----:B------:R-:W-:Y:S01]  /*b230*/  FSEL R141, R8, -INF , !P0 ;  /* 0xff800000088d7808 */ /* 0x000fe20004000000 */
[----:B------:R-:W-:Y:S01]  /*b240*/  FMUL.FTZ R8, R210, c[0x0][0x2ec] ;  /* 0x0000bb00d2087a20 */ /* 0x000fe20000410000 */
[----:B------:R-:W-:Y:S02]  /*b250*/  ISETP.GE.AND P0, PT, R4, R27, PT ;  /* 0x0000001b0400720c */ /* 0x000fe40003f06270 */
[----:B------:R-:W-:Y:S01]  /*b260*/  FSEL R226, R9, -INF , !P1 ;  /* 0xff80000009e27808 */ /* 0x000fe20004800000 */
[----:B------:R1:W2:Y:S01]  /*b270*/  MUFU.TANH R13, R8 ;  /* 0x00000008000d7308 */ /* 0x0002a20000002400 */
[----:B------:R-:W-:-:S07]  /*b280*/  ISETP.GE.AND P1, PT, R0, R26, PT ;  /* 0x0000001a0000720c */ /* 0x000fce0003f26270 */
[----:B------:R-:W-:Y:S01]  /*b290*/  I2F R4, R2 ;  /* 0x0000000200047306 */ /* 0x000fe20000201400 */
[----:B-1----:R-:W-:-:S07]  /*b2a0*/  FFMA.FTZ R8, R7, UR4, R35 ;  /* 0x0000000407087c23 */ /* 0x002fce0008010023 */
[----:B------:R-:W-:Y:S01]  /*b2b0*/  MUFU.TANH R9, R14 ;  /* 0x0000000e00097308 */ /* 0x000fe20000002400 */
[----:B------:R-:W-:Y:S01]  /*b2c0*/  FFMA.FTZ R7, R7, UR4, R28 ;  /* 0x0000000407077c23 */ /* 0x000fe2000801001c */
[----:B------:R-:W-:Y:S02]  /*b2d0*/  FSEL R233, R8, -INF , !P6 ;  /* 0xff80000008e97808 */ /* 0x000fe40007000000 */
[----:B------:R-:W-:-:S04]  /*b2e0*/  ISETP.GE.AND P6, PT, R3, R24, PT ;  /* 0x000000180300720c */ /* 0x000fc80003fc6270 */
[----:B------:R1:W3:Y:S01]  /*b2f0*/  MUFU.TANH R8, R5 ;  /* 0x0000000500087308 */ /* 0x0002e20000002400 */
[----:B------:R-:W-:Y:S01]  /*b300*/  FSEL R40, R7, -INF , !P0 ;  /* 0xff80000007287808 */ /* 0x000fe20004000000 */
[----:B--2---:R-:W-:Y:S01]  /*b310*/  FFMA.FTZ R7, R6, UR4, R13 ;  /* 0x0000000406077c23 */ /* 0x004fe2000801000d */
[----:B------:R-:W-:-:S04]  /*b320*/  ISETP.GE.AND P0, PT, R3, R25, PT ;  /* 0x000000190300720c */ /* 0x000fc80003f06270 */
[----:B------:R-:W-:Y:S01]  /*b330*/  FSEL R211, R7, -INF , !P0 ;  /* 0xff80000007d37808 */ /* 0x000fe20004000000 */
[----:B------:R-:W-:Y:S01]  /*b340*/  FMUL.FTZ R7, R227, c[0x0][0x2ec] ;  /* 0x0000bb00e3077a20 */ /* 0x000fe20000410000 */
[----:B------:R-:W-:Y:S01]  /*b350*/  ISETP.GE.AND P0, PT, R0, R27, PT ;  /* 0x0000001b0000720c */ /* 0x000fe20003f06270 */
[----:B------:R-:W-:-:S04]  /*b360*/  FFMA.FTZ R0, R12, UR4, R252 ;  /* 0x000000040c007c23 */ /* 0x000fc800080100fc */
[----:B------:R-:W2:Y:S01]  /*b370*/  MUFU.TANH R7, R7 ;  /* 0x0000000700077308 */ /* 0x000ea20000002400 */
[----:B-1----:R-:W-:Y:S01]  /*b380*/  FFMA.FTZ R5, R6, UR4, R15 ;  /* 0x0000000406057c23 */ /* 0x002fe2000801000f */
[----:B------:R-:W-:Y:S02]  /*b390*/  FSEL R15, R0, -INF , !P1 ;  /* 0xff800000000f7808 */ /* 0x000fe40004800000 */
[----:B------:R-:W-:Y:S02]  /*b3a0*/  ISETP.GE.AND P1, PT, R2, R27, PT ;  /* 0x0000001b0200720c */ /* 0x000fe40003f26270 */
[----:B------:R-:W-:Y:S01]  /*b3b0*/  FSEL R210, R5, -INF , !P6 ;  /* 0xff80000005d27808 */ /* 0x000fe20007000000 */
[C---:B------:R-:W-:Y:S01]  /*b3c0*/  FFMA.FTZ R5, R6.reuse, UR4, R11 ;  /* 0x0000000406057c23 */ /* 0x040fe2000801000b */
[----:B------:R-:W-:Y:S01]  /*b3d0*/  ISETP.GE.AND P6, PT, R3, R26, PT ;  /* 0x0000001a0300720c */ /* 0x000fe20003fc6270 */
[----:B---3--:R-:W-:-:S03]  /*b3e0*/  FFMA.FTZ R6, R6, UR4, R8 ;  /* 0x0000000406067c23 */ /* 0x008fc60008010008 */
[----:B------:R-:W-:Y:S01]  /*b3f0*/  FSEL R227, R5, -INF , !P6 ;  /* 0xff80000005e37808 */ /* 0x000fe20007000000 */
[C---:B------:R-:W-:Y:S01]  /*b400*/  FFMA.FTZ R5, R12.reuse, UR4, R66 ;  /* 0x000000040c057c23 */ /* 0x040fe20008010042 */
[----:B------:R-:W-:Y:S01]  /*b410*/  ISETP.GE.AND P6, PT, R3, R27, PT ;  /* 0x0000001b0300720c */ /* 0x000fe20003fc6270 */
[C---:B------:R-:W-:Y:S02]  /*b420*/  FFMA.FTZ R3, R12.reuse, UR4, R65 ;  /* 0x000000040c037c23 */ /* 0x040fe40008010041 */
[----:B------:R-:W-:Y:S01]  /*b430*/  FFMA.FTZ R12, R12, UR4, R251 ;  /* 0x000000040c0c7c23 */ /* 0x000fe200080100fb */
[----:B------:R-:W-:Y:S01]  /*b440*/  FSEL R41, R6, -INF , !P6 ;  /* 0xff80000006297808 */ /* 0x000fe20007000000 */
[----:B--2---:R-:W-:Y:S01]  /*b450*/  FFMA.FTZ R0, R4, UR4, R7 ;  /* 0x0000000404007c23 */ /* 0x004fe20008010007 */
[----:B------:R-:W1:Y:S01]  /*b460*/  MUFU.TANH R6, R10 ;  /* 0x0000000a00067308 */ /* 0x000e620000002400 */
[----:B------:R-:W-:Y:S02]  /*b470*/  FSEL R13, R5, -INF , !P5 ;  /* 0xff800000050d7808 */ /* 0x000fe40006800000 */
[----:B------:R-:W-:-:S02]  /*b480*/  FSEL R12, R12, -INF , !P0 ;  /* 0xff8000000c0c7808 */ /* 0x000fc40004000000 */
[----:B------:R-:W-:Y:S02]  /*b490*/  PLOP3.LUT P0, PT, PT, PT, UP0, 0x80, 0x0 ;  /* 0x000000000000781c */ /* 0x000fe40003f0f008 */
[----:B------:R-:W-:Y:S01]  /*b4a0*/  FSEL R14, R3, -INF , !P4 ;  /* 0xff800000030e7808 */ /* 0x000fe20006000000 */
[----:B------:R-:W-:Y:S01]  /*b4b0*/  FFMA.FTZ R3, R4, UR4, R29 ;  /* 0x0000000404037c23 */ /* 0x000fe2000801001d */
[C---:B------:R-:W-:Y:S02]  /*b4c0*/  ISETP.GE.AND P6, PT, R2.reuse, R24, PT ;  /* 0x000000180200720c */ /* 0x040fe40003fc6270 */
[C---:B------:R-:W-:Y:S02]  /*b4d0*/  ISETP.GE.AND P5, PT, R2.reuse, R25, PT ;  /* 0x000000190200720c */ /* 0x040fe40003fa6270 */
[----:B------:R-:W-:Y:S01]  /*b4e0*/  ISETP.GE.AND P4, PT, R2, R26, PT ;  /* 0x0000001a0200720c */ /* 0x000fe20003f86270 */
[C---:B------:R-:W-:Y:S01]  /*b4f0*/  FFMA.FTZ R2, R4.reuse, UR4, R9 ;  /* 0x0000000404027c23 */ /* 0x040fe20008010009 */
[----:B------:R-:W-:Y:S01]  /*b500*/  FSEL R35, R3, -INF , !P6 ;  /* 0xff80000003237808 */ /* 0x000fe20007000000 */
[----:B-1----:R-:W-:Y:S01]  /*b510*/  FFMA.FTZ R4, R4, UR4, R6 ;  /* 0x0000000404047c23 */ /* 0x002fe20008010006 */
        /* <DEDUP_REMOVED lines=82> */
.L_x_416:
[----:B------:R-:W-:Y:S05]  /*ba40*/  BSYNC B0 ;  /* 0x0000000000007941 */ /* 0x000fea0003800000 */
.L_x_415:
[----:B------:R-:W0:Y:S02]  /*ba50*/  LDGDEPBAR ;  /* 0x00000000000079af */ /* 0x000e240000000000 */
.L_x_414:
[----:B------:R-:W-:Y:S04]  /*ba60*/  STL [R1+0xa8], R236 ;  /* 0x0000a8ec01007387 */ /* 0x000fe80000100800 */
[----:B------:R-:W-:Y:S04]  /*ba70*/  STL [R1+0xa4], R27 ;  /* 0x0000a41b01007387 */ /* 0x000fe80000100800 */
[----:B------:R-:W-:Y:S04]  /*ba80*/  STL [R1+0xa0], R26 ;  /* 0x0000a01a01007387 */ /* 0x000fe80000100800 */
[----:B------:R2:W-:Y:S04]  /*ba90*/  STL [R1+0x9c], R25 ;  /* 0x00009c1901007387 */ /* 0x0005e80000100800 */
[----:B--2---:R-:W2:Y:S01]  /*baa0*/  LDL.LU R25, [R1+0x18] ;  /* 0x0000180001197983 */ /* 0x004ea20000300800 */
[----:B------:R-:W-:-:S03]  /*bab0*/  FMNMX.FTZ R0, R137, R13, !PT ;  /* 0x0000000d89007209 */ /* 0x000fc60007810000 */
[----:B------:R-:W-:Y:S01]  /*bac0*/  STL [R1+0x98], R24 ;  /* 0x0000981801007387 */ /* 0x000fe20000100800 */
        /* <DEDUP_REMOVED lines=53> */
[----:B------:R-:W-:Y:S01]  /*be20*/  FMNMX.FTZ R4, R231, R4, !PT ;  /* 0x00000004e7047209 */ /* 0x000fe20007810000 */
[----:B------:R-:W3:Y:S01]  /*be30*/  SHFL.BFLY PT, R5, R2, 0x2, 0x1f ;  /* 0x0c401f0002057f89 */ /* 0x000ee200000e0000 */
[----:B------:R-:W-:Y:S02]  /*be40*/  FMNMX.FTZ R3, R133, R3, !PT ;  /* 0x0000000385037209 */ /* 0x000fe40007810000 */
[----:B------:R-:W-:-:S02]  /*be50*/  FMNMX.FTZ R4, R141, R4, !PT ;  /* 0x000000048d047209 */ /* 0x000fc40007810000 */
[----:B------:R-:W-:Y:S02]  /*be60*/  FMNMX.FTZ R3, R58, R3, !PT ;  /* 0x000000033a037209 */ /* 0x000fe40007810000 */
[----:B------:R-:W-:-:S04]  /*be70*/  FMNMX.FTZ R4, R233, R4, !PT ;  /* 0x00000004e9047209 */ /* 0x000fc80007810000 */
[----:B------:R-:W-:-:S04]  /*be80*/  FMNMX.FTZ R4, R227, R4, !PT ;  /* 0x00000004e3047209 */ /* 0x000fc80007810000 */
[----:B------:R-:W-:Y:S02]  /*be90*/  FMNMX.FTZ R4, R209, R4, !PT ;  /* 0x00000004d1047209 */ /* 0x000fe40007810000 */
[----:B-1----:R-:W-:-:S03]  /*bea0*/  FMNMX.FTZ R38, R0, R6, !PT ;  /* 0x0000000600267209 */ /* 0x002fc60007810000 */
[----:B------:R-:W1:Y:S01]  /*beb0*/  SHFL.BFLY PT, R8, R4, 0x2, 0x1f ;  /* 0x0c401f0004087f89 */ /* 0x000e6200000e0000 */
[----:B------:R-:W-:-:S03]  /*bec0*/  FSETP.NEU.FTZ.AND P6, PT, R38, -INF , PT ;  /* 0xff8000002600780b */ /* 0x000fc60003fdd000 */
[----:B------:R-:W-:Y:S01]  /*bed0*/  STL [R1+0x34], R38 ;  /* 0x0000342601007387 */ /* 0x000fe20000100800 */
[----:B---3--:R-:W-:-:S05]  /*bee0*/  FMNMX.FTZ R2, R2, R5, !PT ;  /* 0x0000000502027209 */ /* 0x008fca0007810000 */
[----:B------:R-:W3:Y:S01]  /*bef0*/  SHFL.BFLY PT, R7, R2, 0x1, 0x1f ;  /* 0x0c201f0002077f89 */ /* 0x000ee200000e0000 */
[----:B-1----:R-:W-:-:S05]  /*bf00*/  FMNMX.FTZ R4, R4, R8, !PT ;  /* 0x0000000804047209 */ /* 0x002fca0007810000 */
[----:B------:R-:W1:Y:S01]  /*bf10*/  SHFL.BFLY PT, R8, R4, 0x1, 0x1f ;  /* 0x0c201f0004087f89 */ /* 0x000e6200000e0000 */
[----:B---3--:R-:W-:-:S04]  /*bf20*/  FMNMX.FTZ R57, R2, R7, !PT ;  /* 0x0000000702397209 */ /* 0x008fc80007810000 */
[C---:B------:R-:W-:Y:S01]  /*bf30*/  FSETP.NEU.FTZ.AND P5, PT, R57.reuse, -INF , PT ;  /* 0xff8000003900780b */ /* 0x040fe20003fbd000 */
[----:B------:R-:W-:Y:S01]  /*bf40*/  FMUL.FTZ R28, R57, c[0x0][0x23c] ;  /* 0x00008f00391c7a20 */ /* 0x000fe20000410000 */
[----:B------:R-:W-:Y:S04]  /*bf50*/  STL [R1+0x30], R57 ;  /* 0x0000303901007387 */ /* 0x000fe80000100800 */
[----:B------:R-:W-:Y:S02]  /*bf60*/  FSEL R28, R28, RZ, P5 ;  /* 0x000000ff1c1c7208 */ /* 0x000fe40002800000 */
[----:B-1----:R-:W-:-:S04]  /*bf70*/  FMNMX.FTZ R252, R4, R8, !PT ;  /* 0x0000000804fc7209 */ /* 0x002fc80007810000 */
[C---:B------:R-:W-:Y:S01]  /*bf80*/  FSETP.NEU.FTZ.AND P4, PT, R252.reuse, -INF , PT ;  /* 0xff800000fc00780b */ /* 0x040fe20003f9d000 */
[----:B------:R-:W-:-:S05]  /*bf90*/  FMUL.FTZ R29, R252, c[0x0][0x23c] ;  /* 0x00008f00fc1d7a20 */ /* 0x000fca0000410000 */
[----:B------:R-:W-:Y:S02]  /*bfa0*/  FSEL R29, R29, RZ, P4 ;  /* 0x000000ff1d1d7208 */ /* 0x000fe40002000000 */
[----:B--2---:R-:W-:-:S04]  /*bfb0*/  FMNMX.FTZ R3, R25, R3, !PT ;  /* 0x0000000319037209 */ /* 0x004fc80007810000 */
[----:B------:R-:W-:-:S04]  /*bfc0*/  FMNMX.FTZ R3, R56, R3, !PT ;  /* 0x0000000338037209 */ /* 0x000fc80007810000 */
        /* <DEDUP_REMOVED lines=14> */
[----:B---3--:R-:W-:-:S06]  /*c0b0*/  FFMA.FTZ R2, R16, c[0x0][0x23c], -R3 ;  /* 0x00008f0010027a23 */ /* 0x008fcc0000010803 */
[----:B------:R1:W3:Y:S01]  /*c0c0*/  MUFU.EX2 R132, R2 ;  /* 0x0000000200847308 */ /* 0x0002e20000000800 */
[----:B--2---:R-:W2:Y:S01]  /*c0d0*/  SHFL.BFLY PT, R5, R0, 0x1, 0x1f ;  /* 0x0c201f0000057f89 */ /* 0x004ea200000e0000 */
[----:B----4-:R-:W-:Y:S01]  /*c0e0*/  F2FP.BF16.PACK_AB R8, R37, R236 ;  /* 0x000000ec2508723e */ /* 0x010fe200000010ff */
[----:B-1----:R-:W-:Y:S01]  /*c0f0*/  FFMA.FTZ R2, R14, c[0x0][0x23c], -R28 ;  /* 0x00008f000e027a23 */ /* 0x002fe2000001081c */
[----:B---3--:R-:W-:-:S04]  /*c100*/  F2FP.BF16.PACK_AB R10, R132, R42 ;  /* 0x0000002a840a723e */ /* 0x008fc800000010ff */
[----:B------:R1:W-:Y:S01]  /*c110*/  MUFU.EX2 R27, R2 ;  /* 0x00000002001b7308 */ /* 0x0003e20000000800 */
[----:B--2---:R-:W-:Y:S01]  /*c120*/  FMNMX.FTZ R251, R0, R5, !PT ;  /* 0x0000000500fb7209 */ /* 0x004fe20007810000 */
[----:B------:R-:W-:-:S03]  /*c130*/  FFMA.FTZ R0, R22, c[0x0][0x23c], -R29 ;  /* 0x00008f0016007a23 */ /* 0x000fc6000001081d */
[C---:B------:R-:W-:Y:S01]  /*c140*/  FSETP.NEU.FTZ.AND P1, PT, R251.reuse, -INF , PT ;  /* 0xff800000fb00780b */ /* 0x040fe20003f3d000 */
[----:B------:R-:W-:Y:S02]  /*c150*/  FMUL.FTZ R32, R251, c[0x0][0x23c] ;  /* 0x00008f00fb207a20 */ /* 0x000fe40000410000 */
[----:B------:R2:W-:Y:S01]  /*c160*/  MUFU.EX2 R140, R0 ;  /* 0x00000000008c7308 */ /* 0x0005e20000000800 */
[----:B-1----:R-:W-:Y:S01]  /*c170*/  FFMA.FTZ R2, R23, c[0x0][0x23c], -R28 ;  /* 0x00008f0017027a23 */ /* 0x002fe2000001081c */
[----:B------:R-:W-:Y:S02]  /*c180*/  MOV R23, R138 ;  /* 0x0000008a00177202 */ /* 0x000fe40000000f00 */
[----:B------:R-:W-:-:S04]  /*c190*/  FSEL R32, R32, RZ, P1 ;  /* 0x000000ff20207208 */ /* 0x000fc80000800000 */
[----:B------:R1:W-:Y:S01]  /*c1a0*/  MUFU.EX2 R36, R2 ;  /* 0x0000000200247308 */ /* 0x0003e20000000800 */
[----:B--2---:R-:W-:-:S07]  /*c1b0*/  FFMA.FTZ R0, R21, c[0x0][0x23c], -R29 ;  /* 0x00008f0015007a23 */ /* 0x004fce000001081d */
[----:B------:R2:W3:Y:S01]  /*c1c0*/  MUFU.EX2 R45, R0 ;  /* 0x00000000002d7308 */ /* 0x0004e20000000800 */
[----:B-1----:R-:W-:-:S07]  /*c1d0*/  FFMA.FTZ R2, R20, c[0x0][0x23c], -R28 ;  /* 0x00008f0014027a23 */ /* 0x002fce000001081c */
[----:B------:R1:W-:Y:S01]  /*c1e0*/  MUFU.EX2 R47, R2 ;  /* 0x00000002002f7308 */ /* 0x0003e20000000800 */
[----:B--2---:R-:W-:Y:S01]  /*c1f0*/  FFMA.FTZ R0, R12, c[0x0][0x23c], -R32 ;  /* 0x00008f000c007a23 */ /* 0x004fe20000010820 */
[----:B---3--:R-:W-:-:S06]  /*c200*/  F2FP.BF16.PACK_AB R6, R45, R140 ;  /* 0x0000008c2d06723e */ /* 0x008fcc00000010ff */
[----:B------:R2:W-:Y:S01]  /*c210*/  MUFU.EX2 R24, R0 ;  /* 0x0000000000187308 */ /* 0x0005e20000000800 */
[----:B-1----:R-:W-:Y:S02]  /*c220*/  FFMA.FTZ R2, R18, c[0x0][0x23c], -R28 ;  /* 0x00008f0012027a23 */ /* 0x002fe4000001081c */
[----:B------:R-:W-:Y:S05]  /*c230*/  LDSM.16.MT88.4 R16, [R238+0xc000] ;  /* 0x00c00000ee10783b */ /* 0x000fea0000004200 */
[----:B------:R1:W3:Y:S01]  /*c240*/  MUFU.EX2 R44, R2 ;  /* 0x00000002002c7308 */ /* 0x0002e20000000800 */
[----:B--2---:R-:W-:-:S07]  /*c250*/  FFMA.FTZ R0, R33, c[0x0][0x23c], -R32 ;  /* 0x00008f0021007a23 */ /* 0x004fce0000010820 */
[----:B------:R2:W-:Y:S01]  /*c260*/  MUFU.EX2 R5, R0 ;  /* 0x0000000000057308 */ /* 0x0005e20000000800 */
[----:B-1----:R-:W-:Y:S01]  /*c270*/  FFMA.FTZ R2, R15, c[0x0][0x23c], -R29 ;  /* 0x00008f000f027a23 */ /* 0x002fe2000001081d */
[----:B---3--:R-:W-:Y:S01]  /*c280*/  F2FP.BF16.PACK_AB R11, R44, R47 ;  /* 0x0000002f2c0b723e */ /* 0x008fe200000010ff */
[----:B------:R-:W1:Y:S05]  /*c290*/  LDSM.16.MT88.4 R12, [R237+0xc000] ;  /* 0x00c00000ed0c783b */ /* 0x000e6a0000004200 */
[----:B------:R3:W-:Y:S01]  /*c2a0*/  MUFU.EX2 R26, R2 ;  /* 0x00000002001a7308 */ /* 0x0007e20000000800 */
[----:B--2---:R-:W-:-:S07]  /*c2b0*/  FFMA.FTZ R0, R30, c[0x0][0x23c], -R32 ;  /* 0x00008f001e007a23 */ /* 0x004fce0000010820 */
[----:B------:R2:W-:Y:S01]  /*c2c0*/  MUFU.EX2 R20, R0 ;  /* 0x0000000000147308 */ /* 0x0005e20000000800 */
[----:B---3--:R-:W-:-:S07]  /*c2d0*/  FFMA.FTZ R2, R31, c[0x0][0x23c], -R29 ;  /* 0x00008f001f027a23 */ /* 0x008fce000001081d */
[----:B------:R3:W4:Y:S01]  /*c2e0*/  MUFU.EX2 R9, R2 ;  /* 0x0000000200097308 */ /* 0x0007220000000800 */
[----:B--2---:R-:W-:-:S05]  /*c2f0*/  FSEL R0, R57, RZ, P5 ;  /* 0x000000ff39007208 */ /* 0x004fca0002800000 */
[----:B------:R-:W-:Y:S01]  /*c300*/  FADD.FTZ R4, R136, -R0 ;  /* 0x8000000088047221 */ /* 0x000fe20000010000 */
[----:B------:R-:W-:Y:S02]  /*c310*/  FSEL R0, R252, RZ, P4 ;  /* 0x000000fffc007208 */ /* 0x000fe40002000000 */
[----:B---3--:R-:W-:Y:S01]  /*c320*/  FSEL R2, R38, RZ, P6 ;  /* 0x000000ff26027208 */ /* 0x008fe20003000000 */
[----:B------:R-:W-:Y:S01]  /*c330*/  FMUL.FTZ R30, R4, c[0x0][0x23c] ;  /* 0x00008f00041e7a20 */ /* 0x000fe20000410000 */
[----:B----4-:R-:W-:Y:S01]  /*c340*/  MOV R33, R9 ;  /* 0x0000000900217202 */ /* 0x010fe20000000f00 */
[----:B------:R-:W-:Y:S01]  /*c350*/  FADD.FTZ R4, R135, -R0 ;  /* 0x8000000087047221 */ /* 0x000fe20000010000 */
[----:B------:R-:W-:Y:S01]  /*c360*/  FSEL R0, R251, RZ, P1 ;  /* 0x000000fffb007208 */ /* 0x000fe20000800000 */
[----:B------:R-:W-:Y:S01]  /*c370*/  FADD.FTZ R2, R137, -R2 ;  /* 0x8000000289027221 */ /* 0x000fe20000010000 */
[----:B------:R-:W-:Y:S01]  /*c380*/  F2FP.BF16.PACK_AB R9, R36, R27 ;  /* 0x0000001b2409723e */ /* 0x000fe200000010ff */
[----:B------:R-:W-:Y:S01]  /*c390*/  FMUL.FTZ R4, R4, c[0x0][0x23c] ;  /* 0x00008f0004047a20 */ /* 0x000fe20000410000 */
[----:B------:R-:W2:Y:S01]  /*c3a0*/  MUFU.EX2 R30, R30 ;  /* 0x0000001e001e7308 */ /* 0x000ea20000000800 */
[----:B------:R-:W-:-:S02]  /*c3b0*/  FADD.FTZ R0, R134, -R0 ;  /* 0x8000000086007221 */ /* 0x000fc40000010000 */
[----:B------:R-:W-:Y:S02]  /*c3c0*/  FMUL.FTZ R2, R2, c[0x0][0x23c] ;  /* 0x00008f0002027a20 */ /* 0x000fe40000410000 */
[----:B------:R-:W-:-:S03]  /*c3d0*/  FMUL.FTZ R0, R0, c[0x0][0x23c] ;  /* 0x00008f0000007a20 */ /* 0x000fc60000410000 */
[----:B------:R-:W3:Y:S08]  /*c3e0*/  MUFU.EX2 R31, R4 ;  /* 0x00000004001f7308 */ /* 0x000ef00000000800 */
[----:B------:R4:W1:Y:S01]  /*c3f0*/  MUFU.EX2 R48, R0 ;  /* 0x0000000000307308 */ /* 0x0008620000000800 */
[-C--:B--2---:R-:W-:Y:S02]  /*c400*/  FMUL.FTZ R150, R150, R30.reuse ;  /* 0x0000001e96967220 */ /* 0x084fe40000410000 */
[----:B------:R-:W-:-:S02]  /*c410*/  FMUL.FTZ R151, R151, R30 ;  /* 0x0000001e97977220 */ /* 0x000fc40000410000 */
[-C--:B------:R-:W-:Y:S02]  /*c420*/  FMUL.FTZ R158, R158, R30.reuse ;  /* 0x0000001e9e9e7220 */ /* 0x080fe40000410000 */
[----:B------:R-:W-:Y:S01]  /*c430*/  FMUL.FTZ R159, R159, R30 ;  /* 0x0000001e9f9f7220 */ /* 0x000fe20000410000 */
[----:B------:R-:W2:Y:S01]  /*c440*/  MUFU.EX2 R2, R2 ;  /* 0x0000000200027308 */ /* 0x000ea20000000800 */
[-C--:B---3--:R-:W-:Y:S01]  /*c450*/  FMUL.FTZ R144, R144, R31.reuse ;  /* 0x0000001f90907220 */ /* 0x088fe20000410000 */
[----:B------:R-:W-:Y:S01]  /*c460*/  F2FP.BF16.PACK_AB R4, R33, R26 ;  /* 0x0000001a2104723e */ /* 0x000fe200000010ff */
[-C--:B------:R-:W-:Y:S02]  /*c470*/  FMUL.FTZ R145, R145, R31.reuse ;  /* 0x0000001f91917220 */ /* 0x080fe40000410000 */
[-C--:B------:R-:W-:Y:S02]  /*c480*/  FMUL.FTZ R152, R152, R31.reuse ;  /* 0x0000001f98987220 */ /* 0x080fe40000410000 */
[----:B------:R-:W-:-:S02]  /*c490*/  FMUL.FTZ R153, R153, R31 ;  /* 0x0000001f99997220 */ /* 0x000fc40000410000 */
[----:B----4-:R-:W-:Y:S01]  /*c4a0*/  FFMA.FTZ R0, R34, c[0x0][0x23c], -R32 ;  /* 0x00008f0022007a23 */ /* 0x010fe20000010820 */
[----:B------:R-:W-:Y:S01]  /*c4b0*/  MOV R34, R5 ;  /* 0x0000000500227202 */ /* 0x000fe20000000f00 */
[-C--:B-1----:R-:W-:Y:S02]  /*c4c0*/  FMUL.FTZ R146, R146, R48.reuse ;  /* 0x0000003092927220 */ /* 0x082fe40000410000 */
[----:B------:R-:W-:Y:S01]  /*c4d0*/  FMUL.FTZ R147, R147, R48 ;  /* 0x0000003093937220 */ /* 0x000fe20000410000 */
[----:B------:R-:W-:Y:S01]  /*c4e0*/  F2FP.BF16.PACK_AB R5, R34, R24 ;  /* 0x000000182205723e */ /* 0x000fe200000010ff */
[----:B------:R-:W1:Y:S01]  /*c4f0*/  MUFU.EX2 R0, R0 ;  /* 0x0000000000007308 */ /* 0x000e620000000800 */
[-C--:B--2---:R-:W-:Y:S02]  /*c500*/  FMUL.FTZ R148, R148, R2.reuse ;  /* 0x0000000294947220 */ /* 0x084fe40000410000 */
[----:B------:R-:W-:Y:S02]  /*c510*/  FMUL.FTZ R149, R149, R2 ;  /* 0x0000000295957220 */ /* 0x000fe40000410000 */
[----:B------:R-:W-:-:S02]  /*c520*/  FMUL.FTZ R154, R154, R48 ;  /* 0x000000309a9a7220 */ /* 0x000fc40000410000 */
[----:B------:R-:W-:Y:S02]  /*c530*/  FMUL.FTZ R155, R155, R48 ;  /* 0x000000309b9b7220 */ /* 0x000fe40000410000 */
[-C--:B------:R-:W-:Y:S01]  /*c540*/  FMUL.FTZ R156, R156, R2.reuse ;  /* 0x000000029c9c7220 */ /* 0x080fe20000410000 */
[C---:B------:R-:W-:Y:S01]  /*c550*/  HMMA.16816.F32.BF16 R148, R8.reuse, R12, R148 ;  /* 0x0000000c0894723c */ /* 0x040fe20000041894 */
[-C--:B------:R-:W-:Y:S02]  /*c560*/  FMUL.FTZ R157, R157, R2.reuse ;  /* 0x000000029d9d7220 */ /* 0x080fe40000410000 */
[-C--:B------:R-:W-:Y:S02]  /*c570*/  FMUL.FTZ R172, R172, R2.reuse ;  /* 0x00000002acac7220 */ /* 0x080fe40000410000 */
[----:B------:R-:W-:Y:S01]  /*c580*/  FMUL.FTZ R173, R173, R2 ;  /* 0x00000002adad7220 */ /* 0x000fe20000410000 */
[----:B-1----:R-:W-:Y:S01]  /*c590*/  F2FP.BF16.PACK_AB R7, R0, R20 ;  /* 0x000000140007723e */ /* 0x002fe200000010ff */
[-C--:B------:R-:W-:Y:S01]  /*c5a0*/  FMUL.FTZ R174, R174, R30.reuse ;  /* 0x0000001eaeae7220 */ /* 0x080fe20000410000 */
[----:B------:R-:W-:Y:S01]  /*c5b0*/  HMMA.16816.F32.BF16 R52, R8, R14, R156 ;  /* 0x0000000e0834723c */ /* 0x000fe2000004189c */
[----:B------:R-:W-:-:S02]  /*c5c0*/  FMUL.FTZ R175, R175, R30 ;  /* 0x0000001eafaf7220 */ /* 0x000fc40000410000 */
[-C--:B------:R-:W-:Y:S02]  /*c5d0*/  FMUL.FTZ R176, R176, R2.reuse ;  /* 0x00000002b0b07220 */ /* 0x080fe40000410000 */
[----:B------:R-:W-:Y:S02]  /*c5e0*/  FMUL.FTZ R177, R177, R2 ;  /* 0x00000002b1b17220 */ /* 0x000fe40000410000 */
[-C--:B------:R-:W-:Y:S01]  /*c5f0*/  FMUL.FTZ R178, R178, R30.reuse ;  /* 0x0000001eb2b27220 */ /* 0x080fe20000410000 */
[C---:B------:R-:W-:Y:S01]  /*c600*/  HMMA.16816.F32.BF16 R144, R4.reuse, R12, R144 ;  /* 0x0000000c0490723c */ /* 0x040fe20000041890 */
[----:B------:R-:W-:Y:S01]  /*c610*/  FMUL.FTZ R179, R179, R30 ;  /* 0x0000001eb3b37220 */ /* 0x000fe20000410000 */
[----:B------:R-:W-:Y:S01]  /*c620*/  MOV R158, R58 ;  /* 0x0000003a009e7202 */ /* 0x000fe20000000f00 */
[----:B------:R-:W-:Y:S01]  /*c630*/  FMUL.FTZ R180, R180, R31 ;  /* 0x0000001fb4b47220 */ /* 0x000fe20000410000 */
[----:B------:R-:W-:Y:S01]  /*c640*/  MOV R157, R57 ;  /* 0x00000039009d7202 */ /* 0x000fe20000000f00 */
[-C--:B------:R-:W-:Y:S01]  /*c650*/  FMUL.FTZ R181, R181, R31.reuse ;  /* 0x0000001fb5b57220 */ /* 0x080fe20000410000 */
[----:B------:R-:W-:Y:S01]  /*c660*/  MOV R156, R38 ;  /* 0x00000026009c7202 */ /* 0x000fe20000000f00 */
[-C--:B------:R-:W-:Y:S01]  /*c670*/  FMUL.FTZ R182, R182, R48.reuse ;  /* 0x00000030b6b67220 */ /* 0x080fe20000410000 */
[----:B------:R-:W-:Y:S01]  /*c680*/  HMMA.16816.F32.BF16 R152, R4, R14, R152 ;  /* 0x0000000e0498723c */ /* 0x000fe20000041898 */
[----:B------:R-:W1:Y:S01]  /*c690*/  LDSM.16.MT88.4 R12, [R240+0xc000] ;  /* 0x00c00000f00c783b */ /* 0x000e620000004200 */
[----:B------:R-:W-:Y:S01]  /*c6a0*/  FMUL.FTZ R183, R183, R48 ;  /* 0x00000030b7b77220 */ /* 0x000fe20000410000 */
[----:B------:R-:W-:Y:S01]  /*c6b0*/  MOV R159, R64 ;  /* 0x00000040009f7202 */ /* 0x000fe20000000f00 */
[----:B------:R-:W-:-:S02]  /*c6c0*/  FMUL.FTZ R184, R184, R31 ;  /* 0x0000001fb8b87220 */ /* 0x000fc40000410000 */
[-C--:B------:R-:W-:Y:S02]  /*c6d0*/  FMUL.FTZ R185, R185, R31.reuse ;  /* 0x0000001fb9b97220 */ /* 0x080fe40000410000 */
[-C--:B------:R-:W-:Y:S01]  /*c6e0*/  FMUL.FTZ R186, R186, R48.reuse ;  /* 0x00000030baba7220 */ /* 0x080fe20000410000 */
[----:B------:R-:W-:Y:S01]  /*c6f0*/  HMMA.16816.F32.BF16 R60, R8, R18, R172 ;  /* 0x00000012083c723c */ /* 0x000fe200000418ac */
[----:B------:R-:W-:Y:S02]  /*c700*/  FMUL.FTZ R187, R187, R48 ;  /* 0x00000030bbbb7220 */ /* 0x000fe40000410000 */
[-C--:B------:R-:W-:Y:S02]  /*c710*/  FMUL.FTZ R188, R188, R2.reuse ;  /* 0x00000002bcbc7220 */ /* 0x080fe40000410000 */
[----:B------:R-:W-:Y:S02]  /*c720*/  FMUL.FTZ R189, R189, R2 ;  /* 0x00000002bdbd7220 */ /* 0x000fe40000410000 */
[----:B------:R-:W-:Y:S01]  /*c730*/  FMUL.FTZ R190, R190, R30 ;  /* 0x0000001ebebe7220 */ /* 0x000fe20000410000 */
[----:B------:R-:W-:Y:S01]  /*c740*/  MOV R174, R56 ;  /* 0x0000003800ae7202 */ /* 0x000fe20000000f00 */
[----:B------:R-:W-:Y:S01]  /*c750*/  FMUL.FTZ R191, R191, R30 ;  /* 0x0000001ebfbf7220 */ /* 0x000fe20000410000 */
[----:B------:R-:W-:Y:S01]  /*c760*/  MOV R172, R40 ;  /* 0x0000002800ac7202 */ /* 0x000fe20000000f00 */
[----:B------:R-:W-:-:S02]  /*c770*/  FMUL.FTZ R168, R168, R31 ;  /* 0x0000001fa8a87220 */ /* 0x000fc40000410000 */
[----:B------:R-:W-:Y:S02]  /*c780*/  FMUL.FTZ R169, R169, R31 ;  /* 0x0000001fa9a97220 */ /* 0x000fe40000410000 */
[-C--:B------:R-:W-:Y:S02]  /*c790*/  FMUL.FTZ R170, R170, R48.reuse ;  /* 0x00000030aaaa7220 */ /* 0x080fe40000410000 */
[----:B------:R-:W-:Y:S02]  /*c7a0*/  FMUL.FTZ R171, R171, R48 ;  /* 0x00000030abab7220 */ /* 0x000fe40000410000 */
[-C--:B------:R-:W-:Y:S02]  /*c7b0*/  FMUL.FTZ R68, R68, R2.reuse ;  /* 0x0000000244447220 */ /* 0x080fe40000410000 */
[----:B------:R-:W-:Y:S02]  /*c7c0*/  FMUL.FTZ R69, R69, R2 ;  /* 0x0000000245457220 */ /* 0x000fe40000410000 */
[-C--:B------:R-:W-:Y:S01]  /*c7d0*/  FMUL.FTZ R70, R70, R30.reuse ;  /* 0x0000001e46467220 */ /* 0x080fe20000410000 */
[----:B------:R-:W-:Y:S01]  /*c7e0*/  HMMA.16816.F32.BF16 R64, R4, R18, R168 ;  /* 0x000000120440723c */ /* 0x000fe200000418a8 */
[----:B------:R-:W-:-:S02]  /*c7f0*/  FMUL.FTZ R71, R71, R30 ;  /* 0x0000001e47477220 */ /* 0x000fc40000410000 */
[-C--:B------:R-:W-:Y:S02]  /*c800*/  FMUL.FTZ R72, R72, R31.reuse ;  /* 0x0000001f48487220 */ /* 0x080fe40000410000 */
[----:B------:R-:W-:Y:S02]  /*c810*/  FMUL.FTZ R73, R73, R31 ;  /* 0x0000001f49497220 */ /* 0x000fe40000410000 */
[----:B------:R-:W-:Y:S01]  /*c820*/  MOV R169, R0 ;  /* 0x0000000000a97202 */ /* 0x000fe20000000f00 */
[----:B-1----:R-:W-:Y:S01]  /*c830*/  HMMA.16816.F32.BF16 R56, R8, R12, R176 ;  /* 0x0000000c0838723c */ /* 0x002fe200000418b0 */
[----:B------:R-:W-:Y:S01]  /*c840*/  FFMA.FTZ R0, R221, c[0x0][0x23c], -R3 ;  /* 0x00008f00dd007a23 */ /* 0x000fe20000010803 */
[----:B------:R-:W-:Y:S01]  /*c850*/  MOV R171, R44 ;  /* 0x0000002c00ab7202 */ /* 0x000fe20000000f00 */
[-C--:B------:R-:W-:Y:S02]  /*c860*/  FMUL.FTZ R74, R74, R48.reuse ;  /* 0x000000304a4a7220 */ /* 0x080fe40000410000 */
[----:B------:R1:W-:Y:S01]  /*c870*/  MUFU.EX2 R168, R0 ;  /* 0x0000000000a87308 */ /* 0x0003e20000000800 */
[----:B------:R-:W-:Y:S01]  /*c880*/  FMUL.FTZ R75, R75, R48 ;  /* 0x000000304b4b7220 */ /* 0x000fe20000410000 */
[----:B------:R-:W-:Y:S01]  /*c890*/  MOV R177, R39 ;  /* 0x0000002700b17202 */ /* 0x000fe20000000f00 */
[----:B------:R-:W-:Y:S01]  /*c8a0*/  HMMA.16816.F32.BF16 R184, R4, R14, R184 ;  /* 0x0000000e04b8723c */ /* 0x000fe200000418b8 */
[----:B------:R-:W-:Y:S01]  /*c8b0*/  MOV R179, R37 ;  /* 0x0000002500b37202 */ /* 0x000fe20000000f00 */
[----:B------:R-:W-:Y:S01]  /*c8c0*/  FMUL.FTZ R80, R80, R2 ;  /* 0x0000000250507220 */ /* 0x000fe20000410000 */
[----:B------:R-:W-:Y:S01]  /*c8d0*/  MOV R178, R36 ;  /* 0x0000002400b27202 */ /* 0x000fe20000000f00 */
[----:B------:R-:W-:Y:S01]  /*c8e0*/  FMUL.FTZ R81, R81, R2 ;  /* 0x0000000251517220 */ /* 0x000fe20000410000 */
[----:B------:R-:W-:Y:S01]  /*c8f0*/  MOV R176, R41 ;  /* 0x0000002900b07202 */ /* 0x000fe20000000f00 */
[----:B------:R-:W-:-:S02]  /*c900*/  FMUL.FTZ R82, R82, R30 ;  /* 0x0000001e52527220 */ /* 0x000fc40000410000 */
[----:B------:R-:W-:Y:S01]  /*c910*/  HMMA.16816.F32.BF16 R36, R4, R12, R180 ;  /* 0x0000000c0424723c */ /* 0x000fe200000418b4 */
[----:B------:R-:W-:Y:S02]  /*c920*/  FMUL.FTZ R83, R83, R30 ;  /* 0x0000001e53537220 */ /* 0x000fe40000410000 */
[-C--:B------:R-:W-:Y:S02]  /*c930*/  FMUL.FTZ R76, R76, R31.reuse ;  /* 0x0000001f4c4c7220 */ /* 0x080fe40000410000 */
[----:B-1----:R-:W-:Y:S02]  /*c940*/  FFMA.FTZ R0, R217, c[0x0][0x23c], -R3 ;  /* 0x00008f00d9007a23 */ /* 0x002fe40000010803 */
[----:B------:R-:W-:Y:S01]  /*c950*/  MOV R182, R132 ;  /* 0x0000008400b67202 */ /* 0x000fe20000000f00 */
[----:B------:R-:W-:Y:S01]  /*c960*/  HMMA.16816.F32.BF16 R188, R8, R14, R188 ;  /* 0x0000000e08bc723c */ /* 0x000fe200000418bc */
[----:B------:R-:W1:Y:S01]  /*c970*/  LDSM.16.MT88.4 R12, [R237+0xe000] ;  /* 0x00e00000ed0c783b */ /* 0x000e620000004200 */
[----:B------:R2:W-:Y:S01]  /*c980*/  MUFU.EX2 R173, R0 ;  /* 0x0000000000ad7308 */ /* 0x0005e20000000800 */
[----:B------:R-:W-:Y:S01]  /*c990*/  MOV R183, R42 ;  /* 0x0000002a00b77202 */ /* 0x000fe20000000f00 */
[----:B------:R-:W-:Y:S01]  /*c9a0*/  FMUL.FTZ R77, R77, R31 ;  /* 0x0000001f4d4d7220 */ /* 0x000fe20000410000 */
[----:B------:R-:W-:Y:S01]  /*c9b0*/  MOV R180, R47 ;  /* 0x0000002f00b47202 */ /* 0x000fe20000000f00 */
[----:B------:R-:W-:Y:S01]  /*c9c0*/  FMUL.FTZ R78, R78, R48 ;  /* 0x000000304e4e7220 */ /* 0x000fe20000410000 */
[----:B------:R-:W-:Y:S01]  /*c9d0*/  MOV R181, R46 ;  /* 0x0000002e00b57202 */ /* 0x000fe20000000f00 */
[----:B------:R-:W-:-:S02]  /*c9e0*/  FMUL.FTZ R79, R79, R48 ;  /* 0x000000304f4f7220 */ /* 0x000fc40000410000 */
[----:B------:R-:W-:Y:S02]  /*c9f0*/  IMAD.MOV.U32 R170, RZ, RZ, R45 ;  /* 0x000000ffffaa7224 */ /* 0x000fe400078e002d */
[-C--:B------:R-:W-:Y:S02]  /*ca00*/  FMUL.FTZ R160, R160, R2.reuse ;  /* 0x00000002a0a07220 */ /* 0x080fe40000410000 */
[----:B------:R-:W-:Y:S02]  /*ca10*/  FMUL.FTZ R161, R161, R2 ;  /* 0x00000002a1a17220 */ /* 0x000fe40000410000 */
[-C--:B------:R-:W-:Y:S02]  /*ca20*/  FMUL.FTZ R162, R162, R30.reuse ;  /* 0x0000001ea2a27220 */ /* 0x080fe40000410000 */
[----:B--2---:R-:W-:Y:S02]  /*ca30*/  FFMA.FTZ R0, R212, c[0x0][0x23c], -R3 ;  /* 0x00008f00d4007a23 */ /* 0x004fe40000010803 */
        /* <DEDUP_REMOVED lines=9> */
[----:B------:R-:W-:Y:S01]  /*cad0*/  HMMA.16816.F32.BF16 R164, R4, R16, R164 ;  /* 0x0000001004a4723c */ /* 0x000fe200000418a4 */
[----:B------:R-:W2:Y:S01]  /*cae0*/  LDSM.16.MT88.4 R16, [R239+0xc000] ;  /* 0x00c00000ef10783b */ /* 0x000ea20000004200 */
[----:B------:R-:W-:Y:S02]  /*caf0*/  FMUL.FTZ R195, R195, R30 ;  /* 0x0000001ec3c37220 */ /* 0x000fe40000410000 */
[-C--:B------:R-:W-:Y:S02]  /*cb00*/  FMUL.FTZ R196, R196, R31.reuse ;  /* 0x0000001fc4c47220 */ /* 0x080fe40000410000 */
[----:B------:R-:W-:Y:S02]  /*cb10*/  FMUL.FTZ R197, R197, R31 ;  /* 0x0000001fc5c57220 */ /* 0x000fe40000410000 */
[----:B-1----:R-:W-:Y:S01]  /*cb20*/  HMMA.16816.F32.BF16 R136, R8, R12, R68 ;  /* 0x0000000c0888723c */ /* 0x002fe20000041844 */
[----:B------:R1:W-:Y:S01]  /*cb30*/  MUFU.EX2 R69, R0 ;  /* 0x0000000000457308 */ /* 0x0003e20000000800 */
[----:B------:R-:W-:-:S02]  /*cb40*/  FMUL.FTZ R198, R198, R48 ;  /* 0x00000030c6c67220 */ /* 0x000fc40000410000 */
[----:B------:R-:W-:Y:S02]  /*cb50*/  FMUL.FTZ R199, R199, R48 ;  /* 0x00000030c7c77220 */ /* 0x000fe40000410000 */
[----:B------:R-:W-:Y:S01]  /*cb60*/  FMUL.FTZ R200, R200, R31 ;  /* 0x0000001fc8c87220 */ /* 0x000fe20000410000 */
[----:B------:R-:W-:Y:S01]  /*cb70*/  MOV R68, R133 ;  /* 0x0000008500447202 */ /* 0x000fe20000000f00 */
[C---:B------:R-:W-:Y:S01]  /*cb80*/  HMMA.16816.F32.BF16 R44, R4.reuse, R14, R76 ;  /* 0x0000000e042c723c */ /* 0x040fe2000004184c */
[----:B------:R-:W-:Y:S01]  /*cb90*/  FMUL.FTZ R201, R201, R31 ;  /* 0x0000001fc9c97220 */ /* 0x000fe20000410000 */
[----:B------:R-:W-:Y:S01]  /*cba0*/  MOV R71, R142 ;  /* 0x0000008e00477202 */ /* 0x000fe20000000f00 */
[-C--:B------:R-:W-:Y:S02]  /*cbb0*/  FMUL.FTZ R202, R202, R48.reuse ;  /* 0x00000030caca7220 */ /* 0x080fe40000410000 */
[----:B------:R-:W-:Y:S02]  /*cbc0*/  FMUL.FTZ R203, R203, R48 ;  /* 0x00000030cbcb7220 */ /* 0x000fe40000410000 */
[----:B------:R-:W-:Y:S01]  /*cbd0*/  FMUL.FTZ R204, R204, R2 ;  /* 0x00000002cccc7220 */ /* 0x000fe20000410000 */
[----:B------:R-:W-:Y:S01]  /*cbe0*/  HMMA.16816.F32.BF16 R132, R4, R12, R72 ;  /* 0x0000000c0484723c */ /* 0x000fe20000041848 */
[----:B-1----:R-:W-:Y:S01]  /*cbf0*/  FFMA.FTZ R0, R49, c[0x0][0x23c], -R3 ;  /* 0x00008f0031007a23 */ /* 0x002fe20000010803 */
[----:B------:R-:W-:Y:S01]  /*cc00*/  MOV R79, R20 ;  /* 0x00000014004f7202 */ /* 0x000fe20000000f00 */
[----:B------:R-:W-:Y:S01]  /*cc10*/  FMUL.FTZ R205, R205, R2 ;  /* 0x00000002cdcd7220 */ /* 0x000fe20000410000 */
[----:B------:R-:W-:Y:S01]  /*cc20*/  MOV R78, R143 ;  /* 0x0000008f004e7202 */ /* 0x000fe20000000f00 */
[----:B------:R-:W-:-:S02]  /*cc30*/  FMUL.FTZ R206, R206, R30 ;  /* 0x0000001ecece7220 */ /* 0x000fc40000410000 */
[----:B------:R-:W-:Y:S01]  /*cc40*/  MOV R72, R43 ;  /* 0x0000002b00487202 */ /* 0x000fe20000000f00 */
[----:B------:R-:W-:Y:S01]  /*cc50*/  FMUL.FTZ R207, R207, R30 ;  /* 0x0000001ecfcf7220 */ /* 0x000fe20000410000 */
[C---:B------:R-:W-:Y:S01]  /*cc60*/  HMMA.16816.F32.BF16 R40, R8.reuse, R14, R80 ;  /* 0x0000000e0828723c */ /* 0x040fe20000041850 */
[----:B------:R1:W-:Y:S01]  /*cc70*/  MUFU.EX2 R82, R0 ;  /* 0x0000000000527308 */ /* 0x0003e20000000800 */
[----:B------:R-:W-:Y:S01]  /*cc80*/  MOV R75, R23 ;  /* 0x00000017004b7202 */ /* 0x000fe20000000f00 */
[----:B------:R-:W3:Y:S01]  /*cc90*/  LDSM.16.MT88.4 R12, [R240+0xe000] ;  /* 0x00e00000f00c783b */ /* 0x000ee20000004200 */
[-C--:B------:R-:W-:Y:S01]  /*cca0*/  FMUL.FTZ R88, R88, R31.reuse ;  /* 0x0000001f58587220 */ /* 0x080fe20000410000 */
[----:B------:R-:W-:Y:S01]  /*ccb0*/  MOV R73, R140 ;  /* 0x0000008c00497202 */ /* 0x000fe20000000f00 */
[----:B------:R-:W-:Y:S01]  /*ccc0*/  FMUL.FTZ R89, R89, R31 ;  /* 0x0000001f59597220 */ /* 0x000fe20000410000 */
[----:B------:R-:W4:Y:S01]  /*ccd0*/  LDSM.16.MT88.4 R20, [R239+0xe000] ;  /* 0x00e00000ef14783b */ /* 0x000f220000004200 */
[----:B--2---:R-:W-:Y:S01]  /*cce0*/  HMMA.16816.F32.BF16 R192, R8, R16, R192 ;  /* 0x0000001008c0723c */ /* 0x004fe200000418c0 */
[-C--:B------:R-:W-:Y:S01]  /*ccf0*/  FMUL.FTZ R90, R90, R48.reuse ;  /* 0x000000305a5a7220 */ /* 0x080fe20000410000 */
[----:B------:R-:W-:Y:S01]  /*cd00*/  MOV R74, R141 ;  /* 0x0000008d004a7202 */ /* 0x000fe20000000f00 */
[----:B------:R-:W-:-:S02]  /*cd10*/  FMUL.FTZ R91, R91, R48 ;  /* 0x000000305b5b7220 */ /* 0x000fc40000410000 */
[-C--:B------:R-:W-:Y:S02]  /*cd20*/  FMUL.FTZ R92, R92, R31.reuse ;  /* 0x0000001f5c5c7220 */ /* 0x080fe40000410000 */
[-C--:B------:R-:W-:Y:S01]  /*cd30*/  FMUL.FTZ R93, R93, R31.reuse ;  /* 0x0000001f5d5d7220 */ /* 0x080fe20000410000 */
[C---:B------:R-:W-:Y:S01]  /*cd40*/  HMMA.16816.F32.BF16 R196, R4.reuse, R16, R196 ;  /* 0x0000001004c4723c */ /* 0x040fe200000418c4 */
[----:B-1----:R-:W-:Y:S02]  /*cd50*/  FFMA.FTZ R0, R222, c[0x0][0x23c], -R28 ;  /* 0x00008f00de007a23 */ /* 0x002fe4000001081c */
[-C--:B------:R-:W-:Y:S02]  /*cd60*/  FMUL.FTZ R94, R94, R48.reuse ;  /* 0x000000305e5e7220 */ /* 0x080fe40000410000 */
[----:B------:R1:W-:Y:S01]  /*cd70*/  MUFU.EX2 R175, R0 ;  /* 0x0000000000af7308 */ /* 0x0003e20000000800 */
[----:B------:R-:W-:Y:S02]  /*cd80*/  FMUL.FTZ R95, R95, R48 ;  /* 0x000000305f5f7220 */ /* 0x000fe40000410000 */
[----:B------:R-:W-:Y:S01]  /*cd90*/  HMMA.16816.F32.BF16 R200, R4, R18, R200 ;  /* 0x0000001204c8723c */ /* 0x000fe200000418c8 */
[----:B------:R-:W-:-:S02]  /*cda0*/  FMUL.FTZ R104, R104, R31 ;  /* 0x0000001f68687220 */ /* 0x000fc40000410000 */
[-C--:B------:R-:W-:Y:S02]  /*cdb0*/  FMUL.FTZ R105, R105, R31.reuse ;  /* 0x0000001f69697220 */ /* 0x080fe40000410000 */
[-C--:B------:R-:W-:Y:S02]  /*cdc0*/  FMUL.FTZ R106, R106, R48.reuse ;  /* 0x000000306a6a7220 */ /* 0x080fe40000410000 */
[----:B------:R-:W-:Y:S01]  /*cdd0*/  FMUL.FTZ R107, R107, R48 ;  /* 0x000000306b6b7220 */ /* 0x000fe20000410000 */
[----:B------:R-:W-:Y:S01]  /*cde0*/  HMMA.16816.F32.BF16 R204, R8, R18, R204 ;  /* 0x0000001208cc723c */ /* 0x000fe200000418cc */
[----:B------:R-:W2:Y:S01]  /*cdf0*/  LDSM.16.MT88.4 R16, [R238+0xe000] ;  /* 0x00e00000ee10783b */ /* 0x000ea20000004200 */
[-C--:B------:R-:W-:Y:S02]  /*ce00*/  FMUL.FTZ R108, R108, R31.reuse ;  /* 0x0000001f6c6c7220 */ /* 0x080fe40000410000 */
[----:B------:R-:W-:Y:S02]  /*ce10*/  FMUL.FTZ R109, R109, R31 ;  /* 0x0000001f6d6d7220 */ /* 0x000fe40000410000 */
[----:B-1----:R-:W-:-:S02]  /*ce20*/  FFMA.FTZ R0, R218, c[0x0][0x23c], -R28 ;  /* 0x00008f00da007a23 */ /* 0x002fc4000001081c */
[-C--:B------:R-:W-:Y:S02]  /*ce30*/  FMUL.FTZ R110, R110, R48.reuse ;  /* 0x000000306e6e7220 */ /* 0x080fe40000410000 */
[----:B------:R1:W1:Y:S01]  /*ce40*/  MUFU.EX2 R76, R0 ;  /* 0x00000000004c7308 */ /* 0x0002620000000800 */
[-C--:B------:R-:W-:Y:S01]  /*ce50*/  FMUL.FTZ R111, R111, R48.reuse ;  /* 0x000000306f6f7220 */ /* 0x080fe20000410000 */
[C---:B---3--:R-:W-:Y:S01]  /*ce60*/  HMMA.16816.F32.BF16 R104, R4.reuse, R12, R104 ;  /* 0x0000000c0468723c */ /* 0x048fe20000041868 */
[-C--:B------:R-:W-:Y:S02]  /*ce70*/  FMUL.FTZ R120, R120, R31.reuse ;  /* 0x0000001f78787220 */ /* 0x080fe40000410000 */
[-C--:B------:R-:W-:Y:S02]  /*ce80*/  FMUL.FTZ R121, R121, R31.reuse ;  /* 0x0000001f79797220 */ /* 0x080fe40000410000 */
[-C--:B------:R-:W-:Y:S02]  /*ce90*/  FMUL.FTZ R122, R122, R48.reuse ;  /* 0x000000307a7a7220 */ /* 0x080fe40000410000 */
[----:B------:R-:W-:Y:S01]  /*cea0*/  FMUL.FTZ R123, R123, R48 ;  /* 0x000000307b7b7220 */ /* 0x000fe20000410000 */
[----:B------:R-:W-:Y:S01]  /*ceb0*/  HMMA.16816.F32.BF16 R108, R4, R14, R108 ;  /* 0x0000000e046c723c */ /* 0x000fe2000004186c */
[----:B------:R-:W-:-:S02]  /*cec0*/  FMUL.FTZ R124, R124, R31 ;  /* 0x0000001f7c7c7220 */ /* 0x000fc40000410000 */
[----:B------:R-:W-:Y:S02]  /*ced0*/  FMUL.FTZ R125, R125, R31 ;  /* 0x0000001f7d7d7220 */ /* 0x000fe40000410000 */
[-C--:B------:R-:W-:Y:S02]  /*cee0*/  FMUL.FTZ R126, R126, R48.reuse ;  /* 0x000000307e7e7220 */ /* 0x080fe40000410000 */
[----:B-1----:R-:W-:Y:S01]  /*cef0*/  FFMA.FTZ R0, R214, c[0x0][0x23c], -R28 ;  /* 0x00008f00d6007a23 */ /* 0x002fe2000001081c */
[----:B----4-:R-:W-:Y:S01]  /*cf00*/  HMMA.16816.F32.BF16 R120, R4, R20, R120 ;  /* 0x000000140478723c */ /* 0x010fe20000041878 */
[----:B------:R-:W-:Y:S02]  /*cf10*/  FMUL.FTZ R127, R127, R48 ;  /* 0x000000307f7f7220 */ /* 0x000fe40000410000 */
[----:B------:R1:W-:Y:S01]  /*cf20*/  MUFU.EX2 R70, R0 ;  /* 0x0000000000467308 */ /* 0x0003e20000000800 */
[----:B------:R-:W-:Y:S01]  /*cf30*/  MOV R77, R78 ;  /* 0x0000004e004d7202 */ /* 0x000fe20000000f00 */
[----:B------:R-:W-:-:S02]  /*cf40*/  FMUL.FTZ R100, R100, R2 ;  /* 0x0000000264647220 */ /* 0x000fc40000410000 */
[----:B------:R-:W-:Y:S01]  /*cf50*/  FMUL.FTZ R101, R101, R2 ;  /* 0x0000000265657220 */ /* 0x000fe20000410000 */
[C---:B------:R-:W-:Y:S01]  /*cf60*/  HMMA.16816.F32.BF16 R124, R4.reuse, R22, R124 ;  /* 0x00000016047c723c */ /* 0x040fe2000004187c */
[-C--:B------:R-:W-:Y:S02]  /*cf70*/  FMUL.FTZ R102, R102, R30.reuse ;  /* 0x0000001e66667220 */ /* 0x080fe40000410000 */
[----:B------:R-:W-:Y:S02]  /*cf80*/  FMUL.FTZ R103, R103, R30 ;  /* 0x0000001e67677220 */ /* 0x000fe40000410000 */
[-C--:B------:R-:W-:Y:S02]  /*cf90*/  FMUL.FTZ R112, R112, R2.reuse ;  /* 0x0000000270707220 */ /* 0x080fe40000410000 */
[----:B------:R-:W-:Y:S01]  /*cfa0*/  FMUL.FTZ R113, R113, R2 ;  /* 0x0000000271717220 */ /* 0x000fe20000410000 */
[----:B--2---:R-:W-:Y:S01]  /*cfb0*/  HMMA.16816.F32.BF16 R88, R4, R16, R88 ;  /* 0x000000100458723c */ /* 0x004fe20000041858 */
[----:B------:R-:W-:-:S02]  /*cfc0*/  FMUL.FTZ R114, R114, R30 ;  /* 0x0000001e72727220 */ /* 0x000fc40000410000 */
[----:B-1----:R-:W-:Y:S01]  /*cfd0*/  FFMA.FTZ R0, R50, c[0x0][0x23c], -R28 ;  /* 0x00008f0032007a23 */ /* 0x002fe2000001081c */
[----:B------:R-:W-:Y:S01]  /*cfe0*/  MOV R50, R76 ;  /* 0x0000004c00327202 */ /* 0x000fe20000000f00 */
[----:B------:R-:W-:Y:S01]  /*cff0*/  FMUL.FTZ R115, R115, R30 ;  /* 0x0000001e73737220 */ /* 0x000fe20000410000 */
[----:B------:R-:W2:Y:S01]  /*d000*/  LDL.LU R76, [R1+0x50] ;  /* 0x00005000014c7983 */ /* 0x000ea20000300800 */
[-C--:B------:R-:W-:Y:S01]  /*d010*/  FMUL.FTZ R84, R84, R2.reuse ;  /* 0x0000000254547220 */ /* 0x080fe20000410000 */
[----:B------:R-:W-:Y:S01]  /*d020*/  HMMA.16816.F32.BF16 R92, R4, R18, R92 ;  /* 0x00000012045c723c */ /* 0x000fe2000004185c */
[----:B------:R1:W3:Y:S01]  /*d030*/  MUFU.EX2 R4, R0 ;  /* 0x0000000000047308 */ /* 0x0002e20000000800 */
[----:B------:R-:W-:Y:S01]  /*d040*/  MOV R78, R79 ;  /* 0x0000004f004e7202 */ /* 0x000fe20000000f00 */
[----:B------:R-:W-:Y:S01]  /*d050*/  FMUL.FTZ R85, R85, R2 ;  /* 0x0000000255557220 */ /* 0x000fe20000410000 */
[----:B------:R-:W-:Y:S01]  /*d060*/  MOV R79, R72 ;  /* 0x00000048004f7202 */ /* 0x000fe20000000f00 */
[-C--:B------:R-:W-:Y:S01]  /*d070*/  FMUL.FTZ R96, R96, R2.reuse ;  /* 0x0000000260607220 */ /* 0x080fe20000410000 */
[----:B------:R-:W-:Y:S01]  /*d080*/  MOV R72, R73 ;  /* 0x0000004900487202 */ /* 0x000fe20000000f00 */
        /* <DEDUP_REMOVED lines=9> */
[----:B-1----:R-:W-:Y:S01]  /*d120*/  FFMA.FTZ R0, R224, c[0x0][0x23c], -R29 ;  /* 0x00008f00e0007a23 */ /* 0x002fe2000001081d */
[----:B------:R-:W-:Y:S01]  /*d130*/  MOV R182, R177 ;  /* 0x000000b100b67202 */ /* 0x000fe20000000f00 */
[----:B------:R-:W-:Y:S01]  /*d140*/  IMAD.MOV.U32 R177, RZ, RZ, R174 ;  /* 0x000000ffffb17224 */ /* 0x000fe200078e00ae */
[----:B------:R-:W-:Y:S01]  /*d150*/  HMMA.16816.F32.BF16 R112, R8, R14, R112 ;  /* 0x0000000e0870723c */ /* 0x000fe20000041870 */
[----:B------:R1:W-:Y:S01]  /*d160*/  MUFU.EX2 R174, R0 ;  /* 0x0000000000ae7308 */ /* 0x0003e20000000800 */
[----:B------:R-:W-:Y:S01]  /*d170*/  FMUL.FTZ R129, R129, R2 ;  /* 0x0000000281817220 */ /* 0x000fe20000410000 */
[----:B------:R-:W4:Y:S01]  /*d180*/  LDSM.16.MT88.4 R12, [R237+0xc800] ;  /* 0x00c80000ed0c783b */ /* 0x000f220000004200 */
[-C--:B------:R-:W-:Y:S02]  /*d190*/  FMUL.FTZ R118, R118, R30.reuse ;  /* 0x0000001e76767220 */ /* 0x080fe40000410000 */
[----:B------:R-:W-:Y:S01]  /*d1a0*/  FMUL.FTZ R119, R119, R30 ;  /* 0x0000001e77777220 */ /* 0x000fe20000410000 */
[----:B------:R-:W-:Y:S01]  /*d1b0*/  MOV R83, R176 ;  /* 0x000000b000537202 */ /* 0x000fe20000000f00 */
[----:B------:R-:W-:-:S02]  /*d1c0*/  FMUL.FTZ R86, R86, R30 ;  /* 0x0000001e56567220 */ /* 0x000fc40000410000 */
[-C--:B------:R-:W-:Y:S02]  /*d1d0*/  FMUL.FTZ R87, R87, R30.reuse ;  /* 0x0000001e57577220 */ /* 0x080fe40000410000 */
[-C--:B------:R-:W-:Y:S01]  /*d1e0*/  FMUL.FTZ R98, R98, R30.reuse ;  /* 0x0000001e62627220 */ /* 0x080fe20000410000 */
[C---:B------:R-:W-:Y:S01]  /*d1f0*/  HMMA.16816.F32.BF16 R116, R8.reuse, R20, R116 ;  /* 0x000000140874723c */ /* 0x040fe20000041874 */
[-C--:B------:R-:W-:Y:S02]  /*d200*/  FMUL.FTZ R99, R99, R30.reuse ;  /* 0x0000001e63637220 */ /* 0x080fe40000410000 */
[----:B------:R-:W-:Y:S02]  /*d210*/  FMUL.FTZ R130, R130, R30 ;  /* 0x0000001e82827220 */ /* 0x000fe40000410000 */
[--C-:B-1----:R-:W-:Y:S01]  /*d220*/  FFMA.FTZ R0, R219, c[0x0][0x23c], -R29.reuse ;  /* 0x00008f00db007a23 */ /* 0x102fe2000001081d */
[----:B---3--:R-:W-:Y:S01]  /*d230*/  MOV R219, R4 ;  /* 0x0000000400db7202 */ /* 0x008fe20000000f00 */
[----:B------:R-:W-:Y:S01]  /*d240*/  FMUL.FTZ R131, R131, R30 ;  /* 0x0000001e83837220 */ /* 0x000fe20000410000 */
[C---:B------:R-:W-:Y:S01]  /*d250*/  HMMA.16816.F32.BF16 R140, R8.reuse, R16, R84 ;  /* 0x00000010088c723c */ /* 0x040fe20000041854 */
[----:B------:R1:W-:Y:S07]  /*d260*/  MUFU.EX2 R4, R0 ;  /* 0x0000000000047308 */ /* 0x0003ee0000000800 */
[C---:B------:R-:W-:Y:S01]  /*d270*/  HMMA.16816.F32.BF16 R96, R8.reuse, R18, R96 ;  /* 0x000000120860723c */ /* 0x040fe20000041860 */
[----:B------:R-:W3:Y:S07]  /*d280*/  LDSM.16.MT88.4 R16, [R238+0xc800] ;  /* 0x00c80000ee10783b */ /* 0x000eee0000004200 */
[----:B------:R-:W-:Y:S01]  /*d290*/  HMMA.16816.F32.BF16 R128, R8, R22, R128 ;  /* 0x000000160880723c */ /* 0x000fe20000041880 */
[----:B-1----:R-:W-:-:S04]  /*d2a0*/  FFMA.FTZ R0, R215, c[0x0][0x23c], -R29 ;  /* 0x00008f00d7007a23 */ /* 0x002fc8000001081d */
[----:B------:R1:W1:Y:S02]  /*d2b0*/  MUFU.EX2 R5, R0 ;  /* 0x0000000000057308 */ /* 0x0002640000000800 */
[----:B-1----:R-:W-:Y:S01]  /*d2c0*/  FFMA.FTZ R0, R223, c[0x0][0x23c], -R32 ;  /* 0x00008f00df007a23 */ /* 0x002fe20000010820 */
[----:B------:R-:W-:Y:S02]  /*d2d0*/  F2FP.BF16.PACK_AB R8, R173, R168 ;  /* 0x000000a8ad08723e */ /* 0x000fe400000010ff */
[----:B------:R-:W-:Y:S02]  /*d2e0*/  F2FP.BF16.PACK_AB R9, R50, R175 ;  /* 0x000000af3209723e */ /* 0x000fe400000010ff */
[----:B------:R-:W-:Y:S02]  /*d2f0*/  F2FP.BF16.PACK_AB R11, R219, R70 ;  /* 0x00000046db0b723e */ /* 0x000fe400000010ff */
[----:B------:R-:W-:Y:S02]  /*d300*/  MOV R223, R77 ;  /* 0x0000004d00df7202 */ /* 0x000fe40000000f00 */
[----:B------:R-:W-:Y:S01]  /*d310*/  MOV R222, R83 ;  /* 0x0000005300de7202 */ /* 0x000fe20000000f00 */
[----:B--2---:R-:W-:Y:S01]  /*d320*/  FFMA.FTZ R49, R76, R2, R236 ;  /* 0x000000024c317223 */ /* 0x004fe200000100ec */
[----:B------:R-:W-:Y:S01]  /*d330*/  MOV R76, R78 ;  /* 0x0000004e004c7202 */ /* 0x000fe20000000f00 */
[----:B------:R-:W-:Y:S01]  /*d340*/  FFMA.FTZ R2, R51, c[0x0][0x23c], -R29 ;  /* 0x00008f0033027a23 */ /* 0x000fe2000001081d */
[----:B------:R-:W-:Y:S01]  /*d350*/  MOV R78, R79 ;  /* 0x0000004f004e7202 */ /* 0x000fe20000000f00 */
[----:B------:R1:W5:Y:S01]  /*d360*/  LDL.LU R236, [R1+0xa8] ;  /* 0x0000a80001ec7983 */ /* 0x0003620000300800 */
[----:B------:R-:W-:-:S02]  /*d370*/  MOV R79, R72 ;  /* 0x00000048004f7202 */ /* 0x000fc40000000f00 */
[----:B------:R-:W-:Y:S02]  /*d380*/  MOV R72, R73 ;  /* 0x0000004900487202 */ /* 0x000fe40000000f00 */
[----:B------:R-:W-:Y:S02]  /*d390*/  MOV R73, R74 ;  /* 0x0000004a00497202 */ /* 0x000fe40000000f00 */
[----:B------:R-:W-:Y:S02]  /*d3a0*/  MOV R74, R75 ;  /* 0x0000004b004a7202 */ /* 0x000fe40000000f00 */
[----:B------:R-:W-:Y:S02]  /*d3b0*/  MOV R75, R68 ;  /* 0x00000044004b7202 */ /* 0x000fe40000000f00 */
[----:B------:R-:W-:Y:S02]  /*d3c0*/  MOV R68, R182 ;  /* 0x000000b600447202 */ /* 0x000fe40000000f00 */
[----:B------:R-:W-:-:S02]  /*d3d0*/  MOV R182, R172 ;  /* 0x000000ac00b67202 */ /* 0x000fc40000000f00 */
[----:B------:R2:W-:Y:S08]  /*d3e0*/  MUFU.EX2 R172, R0 ;  /* 0x0000000000ac7308 */ /* 0x0005f00000000800 */
[----:B------:R-:W-:Y:S01]  /*d3f0*/  MUFU.EX2 R176, R2 ;  /* 0x0000000200b07308 */ /* 0x000fe20000000800 */
[----:B--2---:R-:W-:-:S07]  /*d400*/  FFMA.FTZ R0, R220, c[0x0][0x23c], -R32 ;  /* 0x00008f00dc007a23 */ /* 0x004fce0000010820 */
[----:B------:R2:W1:Y:S01]  /*d410*/  MUFU.EX2 R2, R0 ;  /* 0x0000000000027308 */ /* 0x0004620000000800 */
[----:B------:R-:W-:Y:S02]  /*d420*/  MOV R51, R73 ;  /* 0x0000004900337202 */ /* 0x000fe40000000f00 */
[----:B------:R-:W-:Y:S02]  /*d430*/  MOV R73, R75 ;  /* 0x0000004b00497202 */ /* 0x000fe40000000f00 */
[----:B------:R-:W-:Y:S01]  /*d440*/  MOV R75, R177 ;  /* 0x000000b1004b7202 */ /* 0x000fe20000000f00 */
[----:B--2---:R-:W-:-:S04]  /*d450*/  FFMA.FTZ R0, R216, c[0x0][0x23c], -R32 ;  /* 0x00008f00d8007a23 */ /* 0x004fc80000010820 */
[----:B------:R2:W-:Y:S02]  /*d460*/  MUFU.EX2 R20, R0 ;  /* 0x0000000000147308 */ /* 0x0005e40000000800 */
[----:B--2---:R-:W-:-:S06]  /*d470*/  FFMA.FTZ R0, R213, c[0x0][0x23c], -R32 ;  /* 0x00008f00d5007a23 */ /* 0x004fcc0000010820 */
[----:B------:R-:W2:Y:S01]  /*d480*/  MUFU.EX2 R177, R0 ;  /* 0x0000000000b17308 */ /* 0x000ea20000000800 */
[----:B------:R-:W-:Y:S02]  /*d490*/  MOV R220, R82 ;  /* 0x0000005200dc7202 */ /* 0x000fe40000000f00 */
[----:B------:R-:W-:Y:S02]  /*d4a0*/  MOV R216, R5 ;  /* 0x0000000500d87202 */ /* 0x000fe40000000f00 */
[----:B------:R-:W-:Y:S02]  /*d4b0*/  MOV R213, R4 ;  /* 0x0000000400d57202 */ /* 0x000fe40000000f00 */
[----:B------:R-:W-:Y:S02]  /*d4c0*/  F2FP.BF16.PACK_AB R10, R220, R69 ;  /* 0x00000045dc0a723e */ /* 0x000fe400000010ff */
[----:B------:R-:W-:Y:S02]  /*d4d0*/  F2FP.BF16.PACK_AB R4, R213, R174 ;  /* 0x000000aed504723e */ /* 0x000fe400000010ff */
[----:B-1----:R-:W-:-:S02]  /*d4e0*/  F2FP.BF16.PACK_AB R5, R2, R172 ;  /* 0x000000ac0205723e */ /* 0x002fc400000010ff */
[----:B------:R-:W-:Y:S02]  /*d4f0*/  F2FP.BF16.PACK_AB R6, R176, R216 ;  /* 0x000000d8b006723e */ /* 0x000fe400000010ff */
[----:B--2---:R-:W-:Y:S01]  /*d500*/  F2FP.BF16.PACK_AB R7, R177, R20 ;  /* 0x00000014b107723e */ /* 0x004fe200000010ff */
[-C--:B----4-:R-:W-:Y:S08]  /*d510*/  HMMA.16816.F32.BF16 R148, R8, R12.reuse, R148 ;  /* 0x0000000c0894723c */ /* 0x090ff00000041894 */
        /* <DEDUP_REMOVED lines=8> */
[----:B------:R-:W-:Y:S02]  /*d5a0*/  MOV R214, R79 ;  /* 0x0000004f00d67202 */ /* 0x000fe40000000f00 */
[----:B------:R-:W-:Y:S01]  /*d5b0*/  MOV R74, R68 ;  /* 0x00000044004a7202 */ /* 0x000fe20000000f00 */
[----:B---3--:R-:W-:Y:S01]  /*d5c0*/  HMMA.16816.F32.BF16 R76, R8, R16, R160 ;  /* 0x00000010084c723c */ /* 0x008fe200000418a0 */
[----:B------:R-:W-:Y:S02]  /*d5d0*/  MOV R221, R73 ;  /* 0x0000004900dd7202 */ /* 0x000fe40000000f00 */
[----:B------:R-:W-:-:S04]  /*d5e0*/  MOV R218, R74 ;  /* 0x0000004a00da7202 */ /* 0x000fc80000000f00 */
[----:B------:R-:W-:Y:S02]  /*d5f0*/  MOV R162, R69 ;  /* 0x0000004500a27202 */ /* 0x000fe40000000f00 */
[----:B------:R-:W-:Y:S02]  /*d600*/  MOV R161, R70 ;  /* 0x0000004600a17202 */ /* 0x000fe40000000f00 */
[----:B------:R-:W-:Y:S02]  /*d610*/  MOV R160, R71 ;  /* 0x0000004700a07202 */ /* 0x000fe40000000f00 */
[----:B------:R-:W-:Y:S01]  /*d620*/  MOV R163, R2 ;  /* 0x0000000200a37202 */ /* 0x000fe20000000f00 */
[----:B------:R-:W-:Y:S01]  /*d630*/  HMMA.16816.F32.BF16 R68, R4, R16, R164 ;  /* 0x000000100444723c */ /* 0x000fe200000418a4 */
[----:B------:R-:W-:Y:S02]  /*d640*/  MOV R2, R75 ;  /* 0x0000004b00027202 */ /* 0x000fe40000000f00 */
[----:B------:R-:W-:-:S04]  /*d650*/  MOV R0, R159 ;  /* 0x0000009f00007202 */ /* 0x000fc80000000f00 */
[----:B------:R-:W-:Y:S01]  /*d660*/  MOV R164, R72 ;  /* 0x0000004800a47202 */ /* 0x000fe20000000f00 */
[----:B------:R-:W-:Y:S01]  /*d670*/  FFMA.FTZ R0, R0, c[0x0][0x23c], -R3 ;  /* 0x00008f0000007a23 */ /* 0x000fe20000010803 */
[-C--:B-1----:R-:W-:Y:S08]  /*d680*/  HMMA.16816.F32.BF16 R56, R8, R12.reuse, R56 ;  /* 0x0000000c0838723c */ /* 0x082ff00000041838 */
[C---:B------:R-:W-:Y:S08]  /*d690*/  HMMA.16816.F32.BF16 R36, R4.reuse, R12, R36 ;  /* 0x0000000c0424723c */ /* 0x040ff00000041824 */
[-C--:B------:R-:W-:Y:S08]  /*d6a0*/  HMMA.16816.F32.BF16 R184, R4, R14.reuse, R184 ;  /* 0x0000000e04b8723c */ /* 0x080ff000000418b8 */
[----:B------:R-:W-:Y:S01]  /*d6b0*/  HMMA.16816.F32.BF16 R72, R8, R14, R188 ;  /* 0x0000000e0848723c */ /* 0x000fe200000418bc */
[----:B------:R-:W1:Y:S06]  /*d6c0*/  LDSM.16.MT88.4 R12, [R237+0xe800] ;  /* 0x00e80000ed0c783b */ /* 0x000e6c0000004200 */
[----:B------:R-:W-:-:S02]  /*d6d0*/  MOV R191, R222 ;  /* 0x000000de00bf7202 */ /* 0x000fc40000000f00 */
[----:B------:R2:W-:Y:S01]  /*d6e0*/  MUFU.EX2 R222, R0 ;  /* 0x0000000000de7308 */ /* 0x0005e20000000800 */
[----:B------:R-:W-:Y:S02]  /*d6f0*/  MOV R189, R160 ;  /* 0x000000a000bd7202 */ /* 0x000fe40000000f00 */
[----:B------:R-:W-:Y:S02]  /*d700*/  MOV R190, R223 ;  /* 0x000000df00be7202 */ /* 0x000fe40000000f00 */
[----:B------:R-:W-:Y:S02]  /*d710*/  MOV R160, R161 ;  /* 0x000000a100a07202 */ /* 0x000fe40000000f00 */
[----:B------:R-:W-:Y:S02]  /*d720*/  MOV R161, R162 ;  /* 0x000000a200a17202 */ /* 0x000fe40000000f00 */
[----:B------:R-:W-:Y:S01]  /*d730*/  MOV R162, R163 ;  /* 0x000000a300a27202 */ /* 0x000fe20000000f00 */
[----:B--2---:R-:W-:Y:S01]  /*d740*/  FFMA.FTZ R0, R250, c[0x0][0x23c], -R3 ;  /* 0x00008f00fa007a23 */ /* 0x004fe20000010803 */
[----:B------:R-:W-:-:S03]  /*d750*/  MOV R163, R213 ;  /* 0x000000d500a37202 */ /* 0x000fc60000000f00 */
[----:B------:R2:W-:Y:S01]  /*d760*/  MUFU.EX2 R223, R0 ;  /* 0x0000000000df7308 */ /* 0x0005e20000000800 */
[----:B------:R-:W-:Y:S01]  /*d770*/  MOV R213, R224 ;  /* 0x000000e000d57202 */ /* 0x000fe20000000f00 */
[----:B--2---:R-:W-:-:S06]  /*d780*/  FFMA.FTZ R0, R234, c[0x0][0x23c], -R3 ;  /* 0x00008f00ea007a23 */ /* 0x004fcc0000010803 */
[----:B------:R2:W-:Y:S01]  /*d790*/  MUFU.EX2 R224, R0 ;  /* 0x0000000000e07308 */ /* 0x0005e20000000800 */
[----:B------:R-:W-:Y:S02]  /*d7a0*/  MOV R188, R164 ;  /* 0x000000a400bc7202 */ /* 0x000fe40000000f00 */
[----:B------:R-:W-:Y:S01]  /*d7b0*/  MOV R165, R157 ;  /* 0x0000009d00a57202 */ /* 0x000fe20000000f00 */
[----:B--2---:R-:W-:-:S04]  /*d7c0*/  FFMA.FTZ R0, R228, c[0x0][0x23c], -R3 ;  /* 0x00008f00e4007a23 */ /* 0x004fc80000010803 */
[----:B------:R2:W-:Y:S01]  /*d7d0*/  MUFU.EX2 R228, R0 ;  /* 0x0000000000e47308 */ /* 0x0005e20000000800 */
[----:B------:R-:W-:Y:S01]  /*d7e0*/  MOV R164, R219 ;  /* 0x000000db00a47202 */ /* 0x000fe20000000f00 */
[----:B------:R-:W-:Y:S01]  /*d7f0*/  IMAD.MOV.U32 R166, RZ, RZ, R158 ;  /* 0x000000ffffa67224 */ /* 0x000fe200078e009e */
[----:B------:R-:W-:Y:S01]  /*d800*/  MOV R167, R20 ;  /* 0x0000001400a77202 */ /* 0x000fe20000000f00 */
[----:B-1----:R-:W-:Y:S01]  /*d810*/  HMMA.16816.F32.BF16 R84, R4, R14, R44 ;  /* 0x0000000e0454723c */ /* 0x002fe2000004182c */
[----:B------:R-:W-:Y:S01]  /*d820*/  MOV R212, R156 ;  /* 0x0000009c00d47202 */ /* 0x000fe20000000f00 */
[----:B------:R-:W-:Y:S01]  /*d830*/  LDSM.16.MT88.4 R20, [R238+0xe800] ;  /* 0x00e80000ee14783b */ /* 0x000fe20000004200 */
[----:B--2---:R-:W-:-:S04]  /*d840*/  FFMA.FTZ R0, R218, c[0x0][0x23c], -R28 ;  /* 0x00008f00da007a23 */ /* 0x004fc8000001081c */
[----:B------:R1:W-:Y:S01]  /*d850*/  MUFU.EX2 R218, R0 ;  /* 0x0000000000da7308 */ /* 0x0003e20000000800 */
[----:B------:R-:W-:Y:S02]  /*d860*/  MOV R47, R190 ;  /* 0x000000be002f7202 */ /* 0x000fe40000000f00 */
[----:B------:R-:W-:Y:S01]  /*d870*/  MOV R190, R166 ;  /* 0x000000a600be7202 */ /* 0x000fe20000000f00 */
[----:B-1----:R-:W-:Y:S01]  /*d880*/  FFMA.FTZ R0, R189, c[0x0][0x23c], -R28 ;  /* 0x00008f00bd007a23 */ /* 0x002fe2000001081c */
[----:B------:R-:W-:-:S03]  /*d890*/  MOV R189, R191 ;  /* 0x000000bf00bd7202 */ /* 0x000fc60000000f00 */
[----:B------:R1:W-:Y:S01]  /*d8a0*/  MUFU.EX2 R219, R0 ;  /* 0x0000000000db7308 */ /* 0x0003e20000000800 */
[----:B------:R-:W-:Y:S02]  /*d8b0*/  MOV R191, R165 ;  /* 0x000000a500bf7202 */ /* 0x000fe40000000f00 */
[----:B------:R-:W-:Y:S02]  /*d8c0*/  MOV R165, R220 ;  /* 0x000000dc00a57202 */ /* 0x000fe40000000f00 */
[----:B------:R-:W-:Y:S01]  /*d8d0*/  MOV R166, R167 ;  /* 0x000000a700a67202 */ /* 0x000fe20000000f00 */
[----:B------:R-:W-:Y:S02]  /*d8e0*/  IMAD.MOV.U32 R167, RZ, RZ, R221 ;  /* 0x000000ffffa77224 */ /* 0x000fe400078e00dd */
[----:B-1----:R-:W-:-:S04]  /*d8f0*/  FFMA.FTZ R0, R235, c[0x0][0x23c], -R28 ;  /* 0x00008f00eb007a23 */ /* 0x002fc8000001081c */
[----:B------:R1:W-:Y:S02]  /*d900*/  MUFU.EX2 R220, R0 ;  /* 0x0000000000dc7308 */ /* 0x0003e40000000800 */
[----:B-1----:R-:W-:-:S06]  /*d910*/  FFMA.FTZ R0, R230, c[0x0][0x23c], -R28 ;  /* 0x00008f00e6007a23 */ /* 0x002fcc000001081c */
[----:B------:R1:W-:Y:S02]  /*d920*/  MUFU.EX2 R221, R0 ;  /* 0x0000000000dd7308 */ /* 0x0003e40000000800 */
[----:B-1----:R-:W-:Y:S01]  /*d930*/  FFMA.FTZ R0, R51, c[0x0][0x23c], -R29 ;  /* 0x00008f0033007a23 */ /* 0x002fe2000001081d */
[----:B------:R-:W-:Y:S02]  /*d940*/  MOV R51, R215 ;  /* 0x000000d700337202 */ /* 0x000fe40000000f00 */
[----:B------:R-:W-:-:S03]  /*d950*/  MOV R215, R214 ;  /* 0x000000d600d77202 */ /* 0x000fc60000000f00 */
[----:B------:R1:W-:Y:S02]  /*d960*/  MUFU.EX2 R214, R0 ;  /* 0x0000000000d67308 */ /* 0x0003e40000000800 */
[----:B-1----:R-:W-:Y:S02]  /*d970*/  FFMA.FTZ R0, R47, c[0x0][0x23c], -R29 ;  /* 0x00008f002f007a23 */ /* 0x002fe4000001081d */
[----:B------:R-:W2:Y:S01]  /*d980*/  LDL.LU R47, [R1+0x54] ;  /* 0x00005400012f7983 */ /* 0x000ea20000300800 */
[----:B------:R-:W-:Y:S02]  /*d990*/  MOV R45, R51 ;  /* 0x00000033002d7202 */ /* 0x000fe40000000f00 */
[----:B------:R-:W-:Y:S02]  /*d9a0*/  MOV R51, R215 ;  /* 0x000000d700337202 */ /* 0x000fe40000000f00 */
[----:B------:R1:W3:Y:S01]  /*d9b0*/  MUFU.EX2 R215, R0 ;  /* 0x0000000000d77308 */ /* 0x0002e20000000800 */
[----:B------:R-:W-:-:S02]  /*d9c0*/  MOV R46, R190 ;  /* 0x000000be002e7202 */ /* 0x000fc40000000f00 */
[----:B------:R-:W-:Y:S02]  /*d9d0*/  MOV R190, R167 ;  /* 0x000000a700be7202 */ /* 0x000fe40000000f00 */
[----:B------:R-:W-:Y:S02]  /*d9e0*/  MOV R167, R216 ;  /* 0x000000d800a77202 */ /* 0x000fe40000000f00 */
[----:B------:R-:W-:Y:S02]  /*d9f0*/  MOV R44, R188 ;  /* 0x000000bc002c7202 */ /* 0x000fe40000000f00 */
[----:B------:R-:W-:Y:S01]  /*da00*/  MOV R188, R217 ;  /* 0x000000d900bc7202 */ /* 0x000fe20000000f00 */
[----:B-1----:R-:W-:-:S04]  /*da10*/  FFMA.FTZ R0, R249, c[0x0][0x23c], -R29 ;  /* 0x00008f00f9007a23 */ /* 0x002fc8000001081d */
[----:B------:R1:W-:Y:S01]  /*da20*/  MUFU.EX2 R216, R0 ;  /* 0x0000000000d87308 */ /* 0x0003e20000000800 */
[C---:B------:R-:W-:Y:S08]  /*da30*/  HMMA.16816.F32.BF16 R156, R8.reuse, R12, R136 ;  /* 0x0000000c089c723c */ /* 0x040ff00000041888 */
[----:B------:R-:W-:Y:S01]  /*da40*/  HMMA.16816.F32.BF16 R136, R8, R14, R40 ;  /* 0x0000000e0888723c */ /* 0x000fe20000041828 */
[----:B-1----:R-:W-:-:S06]  /*da50*/  FFMA.FTZ R0, R231, c[0x0][0x23c], -R29 ;  /* 0x00008f00e7007a23 */ /* 0x002fcc000001081d */
[----:B------:R-:W-:Y:S01]  /*da60*/  MOV R41, R188 ;  /* 0x000000bc00297202 */ /* 0x000fe20000000f00 */
[----:B------:R1:W-:Y:S01]  /*da70*/  MUFU.EX2 R217, R0 ;  /* 0x0000000000d97308 */ /* 0x0003e20000000800 */
[----:B------:R-:W-:Y:S02]  /*da80*/  MOV R188, R189 ;  /* 0x000000bd00bc7202 */ /* 0x000fe40000000f00 */
[----:B------:R-:W-:Y:S01]  /*da90*/  MOV R189, R213 ;  /* 0x000000d500bd7202 */ /* 0x000fe20000000f00 */
[----:B-1----:R-:W-:-:S04]  /*daa0*/  FFMA.FTZ R0, R44, c[0x0][0x23c], -R32 ;  /* 0x00008f002c007a23 */ /* 0x002fc80000010820 */
[----:B------:R1:W-:Y:S02]  /*dab0*/  MUFU.EX2 R213, R0 ;  /* 0x0000000000d57308 */ /* 0x0003e40000000800 */
[----:B-1----:R-:W-:Y:S01]  /*dac0*/  FFMA.FTZ R0, R46, c[0x0][0x23c], -R32 ;  /* 0x00008f002e007a23 */ /* 0x002fe20000010820 */
[-C--:B------:R-:W-:Y:S08]  /*dad0*/  HMMA.16816.F32.BF16 R64, R4, R18.reuse, R64 ;  /* 0x000000120440723c */ /* 0x080ff00000041840 */
[----:B------:R-:W-:Y:S01]  /*dae0*/  HMMA.16816.F32.BF16 R60, R8, R18, R60 ;  /* 0x00000012083c723c */ /* 0x000fe2000004183c */
[----:B------:R-:W1:Y:S07]  /*daf0*/  LDSM.16.MT88.4 R16, [R239+0xc800] ;  /* 0x00c80000ef10783b */ /* 0x000e6e0000004200 */
[----:B------:R-:W-:Y:S01]  /*db00*/  HMMA.16816.F32.BF16 R80, R4, R12, R132 ;  /* 0x0000000c0450723c */ /* 0x000fe20000041884 */
[----:B------:R-:W4:Y:S01]  /*db10*/  LDSM.16.MT88.4 R12, [R239+0xe800] ;  /* 0x00e80000ef0c783b */ /* 0x000f220000004200 */
[----:B--2---:R-:W-:-:S03]  /*db20*/  FFMA.FTZ R47, R47, R30, R27 ;  /* 0x0000001e2f2f7223 */ /* 0x004fc6000001001b */
[----:B------:R2:W5:Y:S04]  /*db30*/  LDL.LU R27, [R1+0xa4] ;  /* 0x0000a400011b7983 */ /* 0x0005680000300800 */
[----:B------:R-:W2:Y:S01]  /*db40*/  LDL.LU R46, [R1+0x58] ;  /* 0x00005800012e7983 */ /* 0x000ea20000300800 */
[-C--:B-1----:R-:W-:Y:S08]  /*db50*/  HMMA.16816.F32.BF16 R192, R8, R16.reuse, R192 ;  /* 0x0000001008c0723c */ /* 0x082ff000000418c0 */
[C---:B------:R-:W-:Y:S08]  /*db60*/  HMMA.16816.F32.BF16 R196, R4.reuse, R16, R196 ;  /* 0x0000001004c4723c */ /* 0x040ff000000418c4 */
[-C--:B------:R-:W-:Y:S08]  /*db70*/  HMMA.16816.F32.BF16 R200, R4, R18.reuse, R200 ;  /* 0x0000001204c8723c */ /* 0x080ff000000418c8 */
[----:B------:R-:W-:Y:S01]  /*db80*/  HMMA.16816.F32.BF16 R204, R8, R18, R204 ;  /* 0x0000001208cc723c */ /* 0x000fe200000418cc */
[----:B------:R-:W1:Y:S07]  /*db90*/  LDSM.16.MT88.4 R16, [R240+0xe800] ;  /* 0x00e80000f010783b */ /* 0x000e6e0000004200 */
[C---:B------:R-:W-:Y:S08]  /*dba0*/  HMMA.16816.F32.BF16 R88, R4.reuse, R20, R88 ;  /* 0x000000140458723c */ /* 0x040ff00000041858 */
[C---:B------:R-:W-:Y:S08]  /*dbb0*/  HMMA.16816.F32.BF16 R92, R4.reuse, R22, R92 ;  /* 0x00000016045c723c */ /* 0x040ff0000004185c */
[C---:B----4-:R-:W-:Y:S08]  /*dbc0*/  HMMA.16816.F32.BF16 R120, R4.reuse, R12, R120 ;  /* 0x0000000c0478723c */ /* 0x050ff00000041878 */
[C---:B------:R-:W-:Y:S08]  /*dbd0*/  HMMA.16816.F32.BF16 R124, R4.reuse, R14, R124 ;  /* 0x0000000e047c723c */ /* 0x040ff0000004187c */
[C---:B-1----:R-:W-:Y:S08]  /*dbe0*/  HMMA.16816.F32.BF16 R104, R4.reuse, R16, R104 ;  /* 0x000000100468723c */ /* 0x042ff00000041868 */
[----:B------:R-:W-:Y:S08]  /*dbf0*/  HMMA.16816.F32.BF16 R108, R4, R18, R108 ;  /* 0x00000012046c723c */ /* 0x000ff0000004186c */
[C---:B------:R-:W-:Y:S08]  /*dc00*/  HMMA.16816.F32.BF16 R100, R8.reuse, R16, R100 ;  /* 0x000000100864723c */ /* 0x040ff00000041864 */
[C---:B------:R-:W-:Y:S01]  /*dc10*/  HMMA.16816.F32.BF16 R112, R8.reuse, R18, R112 ;  /* 0x000000120870723c */ /* 0x040fe20000041870 */
[----:B------:R-:W1:Y:S07]  /*dc20*/  LDSM.16.MT88.4 R16, [R238+0xd000] ;  /* 0x00d00000ee10783b */ /* 0x000e6e0000004200 */
[C---:B------:R-:W-:Y:S08]  /*dc30*/  HMMA.16816.F32.BF16 R132, R8.reuse, R20, R140 ;  /* 0x000000140884723c */ /* 0x040ff0000004188c */
[C---:B------:R-:W-:Y:S01]  /*dc40*/  HMMA.16816.F32.BF16 R96, R8.reuse, R22, R96 ;  /* 0x000000160860723c */ /* 0x040fe20000041860 */
[----:B------:R-:W4:Y:S07]  /*dc50*/  LDSM.16.MT88.4 R20, [R237+0xd000] ;  /* 0x00d00000ed14783b */ /* 0x000f2e0000004200 */
[C---:B------:R-:W-:Y:S08]  /*dc60*/  HMMA.16816.F32.BF16 R116, R8.reuse, R12, R116 ;  /* 0x0000000c0874723c */ /* 0x040ff00000041874 */
[----:B------:R-:W-:Y:S01]  /*dc70*/  HMMA.16816.F32.BF16 R128, R8, R14, R128 ;  /* 0x0000000e0880723c */ /* 0x000fe20000041880 */
[----:B------:R-:W1:Y:S01]  /*dc80*/  LDSM.16.MT88.4 R12, [R240+0xd000] ;  /* 0x00d00000f00c783b */ /* 0x000e620000004200 */
[----:B------:R-:W-:-:S02]  /*dc90*/  MOV R6, R189 ;  /* 0x000000bd00067202 */ /* 0x000fc40000000f00 */
[----:B------:R-:W-:Y:S01]  /*dca0*/  MOV R189, R212 ;  /* 0x000000d400bd7202 */ /* 0x000fe20000000f00 */
[----:B------:R-:W-:Y:S01]  /*dcb0*/  FFMA.FTZ R2, R2, c[0x0][0x23c], -R32 ;  /* 0x00008f0002027a23 */ /* 0x000fe20000010820 */
[----:B------:R-:W-:Y:S01]  /*dcc0*/  MOV R5, R188 ;  /* 0x000000bc00057202 */ /* 0x000fe20000000f00 */
[----:B------:R3:W1:Y:S01]  /*dcd0*/  MUFU.EX2 R212, R0 ;  /* 0x0000000000d47308 */ /* 0x0006620000000800 */
[----:B------:R-:W-:Y:S01]  /*dce0*/  IMAD.MOV.U32 R188, RZ, RZ, R191 ;  /* 0x000000ffffbc7224 */ /* 0x000fe200078e00bf */
[----:B------:R-:W-:Y:S01]  /*dcf0*/  MOV R191, R176 ;  /* 0x000000b000bf7202 */ /* 0x000fe20000000f00 */
[----:B------:R-:W-:Y:S01]  /*dd00*/  FFMA.FTZ R43, R210, c[0x0][0x23c], -R3 ;  /* 0x00008f00d22b7a23 */ /* 0x000fe20000010803 */
[----:B------:R-:W-:Y:S01]  /*dd10*/  MOV R176, R34 ;  /* 0x0000002200b07202 */ /* 0x000fe20000000f00 */
[----:B------:R-:W-:-:S03]  /*dd20*/  FFMA.FTZ R34, R211, c[0x0][0x23c], -R28 ;  /* 0x00008f00d3227a23 */ /* 0x000fc6000001081c */
[----:B------:R4:W-:Y:S01]  /*dd30*/  MUFU.EX2 R211, R2 ;  /* 0x0000000200d37308 */ /* 0x0009e20000000800 */
[----:B---3--:R-:W-:-:S07]  /*dd40*/  FFMA.FTZ R0, R25, c[0x0][0x23c], -R32 ;  /* 0x00008f0019007a23 */ /* 0x008fce0000010820 */
[----:B------:R3:W1:Y:S01]  /*dd50*/  MUFU.EX2 R210, R0 ;  /* 0x0000000000d27308 */ /* 0x0006620000000800 */
[----:B------:R-:W-:Y:S02]  /*dd60*/  MOV R40, R45 ;  /* 0x0000002d00287202 */ /* 0x000fe40000000f00 */
[----:B------:R-:W-:Y:S02]  /*dd70*/  MOV R4, R41 ;  /* 0x0000002900047202 */ /* 0x000fe40000000f00 */
[----:B------:R-:W-:Y:S02]  /*dd80*/  MOV R7, R190 ;  /* 0x000000be00077202 */ /* 0x000fe40000000f00 */
[----:B------:R-:W-:Y:S01]  /*dd90*/  MOV R190, R177 ;  /* 0x000000b100be7202 */ /* 0x000fe20000000f00 */
[----:B----4-:R-:W-:Y:S01]  /*dda0*/  FFMA.FTZ R2, R233, c[0x0][0x23c], -R29 ;  /* 0x00008f00e9027a23 */ /* 0x010fe2000001081d */
[----:B------:R-:W-:Y:S01]  /*ddb0*/  MOV R143, R40 ;  /* 0x00000028008f7202 */ /* 0x000fe20000000f00 */
[--C-:B------:R-:W-:Y:S01]  /*ddc0*/  FFMA.FTZ R40, R226, c[0x0][0x23c], -R28.reuse ;  /* 0x00008f00e2287a23 */ /* 0x100fe2000001081c */
[----:B------:R-:W-:Y:S01]  /*ddd0*/  MOV R177, R33 ;  /* 0x0000002100b17202 */ /* 0x000fe20000000f00 */
[----:B------:R-:W-:Y:S01]  /*dde0*/  FFMA.FTZ R33, R208, c[0x0][0x23c], -R28 ;  /* 0x00008f00d0217a23 */ /* 0x000fe2000001081c */
[----:B------:R-:W-:-:S02]  /*ddf0*/  MOV R208, R4 ;  /* 0x0000000400d07202 */ /* 0x000fc40000000f00 */
[----:B------:R-:W-:Y:S01]  /*de00*/  MOV R233, R6 ;  /* 0x0000000600e97202 */ /* 0x000fe20000000f00 */
[----:B---3--:R-:W-:Y:S01]  /*de10*/  FFMA.FTZ R0, R227, c[0x0][0x23c], -R29 ;  /* 0x00008f00e3007a23 */ /* 0x008fe2000001081d */
[----:B------:R-:W-:Y:S02]  /*de20*/  MOV R227, R5 ;  /* 0x0000000500e37202 */ /* 0x000fe40000000f00 */
[----:B------:R-:W-:Y:S02]  /*de30*/  MOV R226, R7 ;  /* 0x0000000700e27202 */ /* 0x000fe40000000f00 */
[----:B------:R-:W-:Y:S02]  /*de40*/  F2FP.BF16.PACK_AB R4, R215, R214 ;  /* 0x000000d6d704723e */ /* 0x000fe400000010ff */
[----:B-1----:R-:W-:Y:S02]  /*de50*/  F2FP.BF16.PACK_AB R5, R212, R213 ;  /* 0x000000d5d405723e */ /* 0x002fe400000010ff */
[----:B------:R-:W-:-:S02]  /*de60*/  F2FP.BF16.PACK_AB R6, R217, R216 ;  /* 0x000000d8d906723e */ /* 0x000fc400000010ff */
[----:B------:R-:W-:Y:S02]  /*de70*/  F2FP.BF16.PACK_AB R7, R211, R210 ;  /* 0x000000d2d307723e */ /* 0x000fe400000010ff */
[----:B------:R-:W-:Y:S02]  /*de80*/  F2FP.BF16.PACK_AB R8, R223, R222 ;  /* 0x000000dedf08723e */ /* 0x000fe400000010ff */
[----:B------:R-:W-:Y:S02]  /*de90*/  F2FP.BF16.PACK_AB R9, R219, R218 ;  /* 0x000000dadb09723e */ /* 0x000fe400000010ff */
[----:B------:R-:W-:Y:S02]  /*dea0*/  F2FP.BF16.PACK_AB R10, R228, R224 ;  /* 0x000000e0e40a723e */ /* 0x000fe400000010ff */
[----:B------:R-:W-:Y:S01]  /*deb0*/  F2FP.BF16.PACK_AB R11, R221, R220 ;  /* 0x000000dcdd0b723e */ /* 0x000fe200000010ff */
[--C-:B------:R-:W-:Y:S01]  /*dec0*/  FFMA.FTZ R45, R229, c[0x0][0x23c], -R3.reuse ;  /* 0x00008f00e52d7a23 */ /* 0x100fe20000010803 */
[----:B------:R-:W-:Y:S01]  /*ded0*/  MOV R249, R164 ;  /* 0x000000a400f97202 */ /* 0x000fe20000000f00 */
[----:B------:R-:W-:Y:S01]  /*dee0*/  FFMA.FTZ R44, R225, c[0x0][0x23c], -R3 ;  /* 0x00008f00e12c7a23 */ /* 0x000fe20000010803 */
[----:B------:R-:W-:-:S02]  /*def0*/  MOV R231, R165 ;  /* 0x000000a500e77202 */ /* 0x000fc40000000f00 */
[----:B------:R-:W-:Y:S02]  /*df00*/  MOV R229, R166 ;  /* 0x000000a600e57202 */ /* 0x000fe40000000f00 */
[----:B------:R-:W-:Y:S01]  /*df10*/  MOV R225, R167 ;  /* 0x000000a700e17202 */ /* 0x000fe20000000f00 */
[----:B------:R-:W-:Y:S01]  /*df20*/  FFMA.FTZ R42, R35, c[0x0][0x23c], -R3 ;  /* 0x00008f00232a7a23 */ /* 0x000fe20000010803 */
[----:B------:R-:W-:Y:S01]  /*df30*/  HMMA.16816.F32.BF16 R164, R4, R16, R68 ;  /* 0x0000001004a4723c */ /* 0x000fe20000041844 */
[----:B------:R-:W-:Y:S01]  /*df40*/  MOV R230, R191 ;  /* 0x000000bf00e67202 */ /* 0x000fe20000000f00 */
[----:B------:R-:W-:Y:S01]  /*df50*/  FFMA.FTZ R35, R209, c[0x0][0x23c], -R29 ;  /* 0x00008f00d1237a23 */ /* 0x000fe2000001081d */
        /* <DEDUP_REMOVED lines=8> */
[C---:B------:R-:W-:Y:S08]  /*dfe0*/  HMMA.16816.F32.BF16 R144, R4.reuse, R20, R144 ;  /* 0x000000140490723c */ /* 0x040ff00000041890 */
[-C--:B------:R-:W-:Y:S08]  /*dff0*/  HMMA.16816.F32.BF16 R152, R4, R22.reuse, R152 ;  /* 0x000000160498723c */ /* 0x080ff00000041898 */
[C---:B------:R-:W-:Y:S01]  /*e000*/  HMMA.16816.F32.BF16 R52, R8.reuse, R22, R52 ;  /* 0x000000160834723c */ /* 0x040fe20000041834 */
[----:B------:R-:W1:Y:S07]  /*e010*/  LDSM.16.MT88.4 R20, [R237+0xf000] ;  /* 0x00f00000ed14783b */ /* 0x000e6e0000004200 */
[----:B------:R-:W-:Y:S07]  /*e020*/  HMMA.16816.F32.BF16 R176, R8, R12, R56 ;  /* 0x0000000c08b0723c */ /* 0x000fee0000041838 */
[----:B------:R-:W-:-:S02]  /*e030*/  MOV R58, R182 ;  /* 0x000000b6003a7202 */ /* 0x000fc40000000f00 */
[----:B------:R-:W-:Y:S02]  /*e040*/  MOV R59, R183 ;  /* 0x000000b7003b7202 */ /* 0x000fe40000000f00 */
[----:B------:R-:W-:Y:S01]  /*e050*/  HMMA.16816.F32.BF16 R180, R4, R12, R36 ;  /* 0x0000000c04b4723c */ /* 0x000fe20000041824 */
[----:B------:R-:W3:Y:S01]  /*e060*/  LDSM.16.MT88.4 R36, [R239+0xf000] ;  /* 0x00f00000ef24783b */ /* 0x000ee20000004200 */
[----:B------:R-:W-:Y:S01]  /*e070*/  FFMA.FTZ R41, R232, c[0x0][0x23c], -R28 ;  /* 0x00008f00e8297a23 */ /* 0x000fe2000001081c */
[----:B------:R-:W-:Y:S01]  /*e080*/  MOV R234, R188 ;  /* 0x000000bc00ea7202 */ /* 0x000fe20000000f00 */
[----:B------:R-:W-:Y:S01]  /*e090*/  FFMA.FTZ R3, R143, c[0x0][0x23c], -R29 ;  /* 0x00008f008f037a23 */ /* 0x000fe2000001081d */
[----:B------:R-:W-:Y:S01]  /*e0a0*/  MOV R250, R189 ;  /* 0x000000bd00fa7202 */ /* 0x000fe20000000f00 */
[----:B------:R-:W-:Y:S01]  /*e0b0*/  IMAD.MOV.U32 R188, RZ, RZ, R161 ;  /* 0x000000ffffbc7224 */ /* 0x000fe200078e00a1 */
[----:B------:R-:W-:Y:S01]  /*e0c0*/  MOV R235, R190 ;  /* 0x000000be00eb7202 */ /* 0x000fe20000000f00 */
[----:B------:R-:W-:Y:S01]  /*e0d0*/  HMMA.16816.F32.BF16 R140, R8, R18, R60 ;  /* 0x00000012088c723c */ /* 0x000fe2000004183c */
[----:B------:R-:W-:-:S02]  /*e0e0*/  MOV R232, R160 ;  /* 0x000000a000e87202 */ /* 0x000fc40000000f00 */
[----:B------:R-:W-:Y:S02]  /*e0f0*/  MOV R189, R162 ;  /* 0x000000a200bd7202 */ /* 0x000fe40000000f00 */
[----:B------:R-:W-:-:S03]  /*e100*/  MOV R190, R163 ;  /* 0x000000a300be7202 */ /* 0x000fc60000000f00 */
[C---:B------:R-:W-:Y:S08]  /*e110*/  HMMA.16816.F32.BF16 R160, R8.reuse, R16, R76 ;  /* 0x0000001008a0723c */ /* 0x040ff0000004184c */
[----:B------:R-:W-:Y:S08]  /*e120*/  HMMA.16816.F32.BF16 R60, R8, R14, R72 ;  /* 0x0000000e083c723c */ /* 0x000ff00000041848 */
[C---:B-1----:R-:W-:Y:S07]  /*e130*/  HMMA.16816.F32.BF16 R72, R4.reuse, R20, R80 ;  /* 0x000000140448723c */ /* 0x042fee0000041850 */
[----:B------:R-:W-:Y:S01]  /*e140*/  MOV R83, R59 ;  /* 0x0000003b00537202 */ /* 0x000fe20000000f00 */
[----:B------:R-:W-:Y:S07]  /*e150*/  HMMA.16816.F32.BF16 R76, R4, R22, R84 ;  /* 0x00000016044c723c */ /* 0x000fee0000041854 */
[----:B------:R-:W-:-:S02]  /*e160*/  MOV R84, R58 ;  /* 0x0000003a00547202 */ /* 0x000fc40000000f00 */
[C---:B---3--:R-:W-:Y:S01]  /*e170*/  HMMA.16816.F32.BF16 R56, R4.reuse, R38, R124 ;  /* 0x000000260438723c */ /* 0x048fe2000004187c */
[----:B--2---:R-:W-:Y:S02]  /*e180*/  FFMA.FTZ R46, R46, R31, R26 ;  /* 0x0000001f2e2e7223 */ /* 0x004fe4000001001a */
[----:B------:R1:W5:Y:S04]  /*e190*/  LDL.LU R26, [R1+0xa0] ;  /* 0x0000a000011a7983 */ /* 0x0003680000300800 */
[----:B------:R1:W5:Y:S04]  /*e1a0*/  LDL.LU R25, [R1+0x9c] ;  /* 0x00009c0001197983 */ /* 0x0003680000300800 */
[----:B------:R-:W2:Y:S01]  /*e1b0*/  LDL.LU R126, [R1+0x5c] ;  /* 0x00005c00017e7983 */ /* 0x000ea20000300800 */
[C---:B------:R-:W-:Y:S03]  /*e1c0*/  HMMA.16816.F32.BF16 R64, R4.reuse, R18, R64 ;  /* 0x000000120440723c */ /* 0x040fe60000041840 */
[----:B------:R-:W3:Y:S04]  /*e1d0*/  LDSM.16.MT88.4 R28, [R239+0xd000] ;  /* 0x00d00000ef1c783b */ /* 0x000ee80000004200 */
[----:B------:R-:W4:Y:S01]  /*e1e0*/  LDSM.16.MT88.4 R16, [R238+0xf000] ;  /* 0x00f00000ee10783b */ /* 0x000f220000004200 */
[----:B------:R-:W-:Y:S03]  /*e1f0*/  HMMA.16816.F32.BF16 R184, R4, R14, R184 ;  /* 0x0000000e04b8723c */ /* 0x000fe600000418b8 */
[----:B------:R-:W1:Y:S01]  /*e200*/  LDSM.16.MT88.4 R12, [R240+0xf000] ;  /* 0x00f00000f00c783b */ /* 0x000e620000004200 */
[----:B------:R-:W-:-:S02]  /*e210*/  MOV R81, R69 ;  /* 0x0000004500517202 */ /* 0x000fc40000000f00 */
[----:B------:R-:W-:Y:S02]  /*e220*/  MOV R80, R70 ;  /* 0x0000004600507202 */ /* 0x000fe40000000f00 */
[----:B------:R-:W-:Y:S01]  /*e230*/  MOV R85, R227 ;  /* 0x000000e300557202 */ /* 0x000fe20000000f00 */
[----:B------:R-:W-:Y:S01]  /*e240*/  HMMA.16816.F32.BF16 R120, R4, R36, R120 ;  /* 0x000000240478723c */ /* 0x000fe20000041878 */
[----:B------:R-:W-:Y:S01]  /*e250*/  MOV R127, R50 ;  /* 0x00000032007f7202 */ /* 0x000fe20000000f00 */
[----:B------:R-:W-:Y:S01]  /*e260*/  IMAD.MOV.U32 R86, RZ, RZ, R208 ;  /* 0x000000ffff567224 */ /* 0x000fe200078e00d0 */
[----:B------:R-:W-:Y:S01]  /*e270*/  MOV R227, R51 ;  /* 0x0000003300e37202 */ /* 0x000fe20000000f00 */
[----:B------:R-:W-:Y:S01]  /*e280*/  MUFU.EX2 R208, R42 ;  /* 0x0000002a00d07308 */ /* 0x000fe20000000800 */
[----:B------:R-:W-:Y:S02]  /*e290*/  MOV R82, R68 ;  /* 0x0000004400527202 */ /* 0x000fe40000000f00 */
[----:B------:R-:W-:-:S02]  /*e2a0*/  MOV R87, R71 ;  /* 0x0000004700577202 */ /* 0x000fc40000000f00 */
[C---:B------:R-:W-:Y:S01]  /*e2b0*/  HMMA.16816.F32.BF16 R68, R8.reuse, R20, R156 ;  /* 0x000000140844723c */ /* 0x040fe2000004189c */
[----:B------:R-:W-:Y:S02]  /*e2c0*/  LDSM.16.MT88.4 R156, [R237+0xd800] ;  /* 0x00d80000ed9c783b */ /* 0x000fe40000004200 */
[----:B------:R4:W-:Y:S05]  /*e2d0*/  MUFU.EX2 R42, R0 ;  /* 0x00000000002a7308 */ /* 0x0009ea0000000800 */
[----:B------:R-:W-:Y:S03]  /*e2e0*/  HMMA.16816.F32.BF16 R20, R8, R22, R136 ;  /* 0x000000160814723c */ /* 0x000fe60000041888 */
[----:B------:R1:W-:Y:S05]  /*e2f0*/  MUFU.EX2 R50, R34 ;  /* 0x0000002200327308 */ /* 0x0003ea0000000800 */
[----:B---3--:R-:W-:Y:S03]  /*e300*/  HMMA.16816.F32.BF16 R196, R4, R28, R196 ;  /* 0x0000001c04c4723c */ /* 0x008fe600000418c4 */
[----:B------:R3:W-:Y:S01]  /*e310*/  MUFU.EX2 R136, R33 ;  /* 0x0000002100887308 */ /* 0x0007e20000000800 */
[----:B----4-:R-:W-:-:S04]  /*e320*/  FFMA.FTZ R0, R127, c[0x0][0x23c], -R32 ;  /* 0x00008f007f007a23 */ /* 0x010fc80000010820 */
[C---:B------:R-:W-:Y:S08]  /*e330*/  HMMA.16816.F32.BF16 R200, R4.reuse, R30, R200 ;  /* 0x0000001e04c8723c */ /* 0x040ff000000418c8 */
[C---:B------:R-:W-:Y:S01]  /*e340*/  HMMA.16816.F32.BF16 R88, R4.reuse, R16, R88 ;  /* 0x000000100458723c */ /* 0x040fe20000041858 */
[----:B------:R-:W-:Y:S07]  /*e350*/  MUFU.EX2 R51, R41 ;  /* 0x0000002900337308 */ /* 0x000fee0000000800 */
[C---:B------:R-:W-:Y:S08]  /*e360*/  HMMA.16816.F32.BF16 R92, R4.reuse, R18, R92 ;  /* 0x00000012045c723c */ /* 0x040ff0000004185c */
[C---:B-1----:R-:W-:Y:S08]  /*e370*/  HMMA.16816.F32.BF16 R104, R4.reuse, R12, R104 ;  /* 0x0000000c0468723c */ /* 0x042ff00000041868 */
[----:B------:R-:W-:Y:S07]  /*e380*/  HMMA.16816.F32.BF16 R108, R4, R14, R108 ;  /* 0x0000000e046c723c */ /* 0x000fee000004186c */
[----:B------:R-:W-:-:S02]  /*e390*/  FADD.FTZ R4, R80, R47 ;  /* 0x0000002f50047221 */ /* 0x000fc40000010000 */
[----:B------:R-:W-:Y:S02]  /*e3a0*/  FADD.FTZ R5, R81, R46 ;  /* 0x0000002e51057221 */ /* 0x000fe40000010000 */
[----:B------:R-:W-:Y:S02]  /*e3b0*/  FADD.FTZ R34, R209, R4 ;  /* 0x00000004d1227221 */ /* 0x000fe40000010000 */
[----:B---3--:R-:W-:Y:S01]  /*e3c0*/  FADD.FTZ R33, R227, R5 ;  /* 0x00000005e3217221 */ /* 0x008fe20000010000 */
[----:B------:R-:W-:Y:S01]  /*e3d0*/  MUFU.EX2 R41, R35 ;  /* 0x0000002300297308 */ /* 0x000fe20000000800 */
[----:B------:R-:W1:Y:S01]  /*e3e0*/  LDSM.16.MT88.4 R4, [R239+0xf800] ;  /* 0x00f80000ef04783b */ /* 0x000e620000004200 */
[----:B------:R-:W-:Y:S06]  /*e3f0*/  HMMA.16816.F32.BF16 R116, R8, R36, R116 ;  /* 0x000000240874723c */ /* 0x000fec0000041874 */
[----:B------:R3:W-:Y:S08]  /*e400*/  MUFU.EX2 R35, R0 ;  /* 0x0000000000237308 */ /* 0x0007f00000000800 */
[----:B------:R-:W-:Y:S01]  /*e410*/  MUFU.EX2 R137, R45 ;  /* 0x0000002d00897308 */ /* 0x000fe20000000800 */
[----:B---3--:R-:W-:-:S07]  /*e420*/  FFMA.FTZ R0, R84, c[0x0][0x23c], -R32 ;  /* 0x00008f0054007a23 */ /* 0x008fce0000010820 */
[----:B------:R3:W4:Y:S08]  /*e430*/  MUFU.EX2 R36, R0 ;  /* 0x0000000000247308 */ /* 0x0007300000000800 */
[----:B------:R-:W-:Y:S01]  /*e440*/  MUFU.EX2 R45, R40 ;  /* 0x00000028002d7308 */ /* 0x000fe20000000800 */
[----:B---3--:R-:W-:-:S07]  /*e450*/  FFMA.FTZ R0, R85, c[0x0][0x23c], -R32 ;  /* 0x00008f0055007a23 */ /* 0x008fce0000010820 */
[----:B------:R3:W-:Y:S08]  /*e460*/  MUFU.EX2 R40, R0 ;  /* 0x0000000000287308 */ /* 0x0007f00000000800 */
[----:B------:R-:W-:Y:S01]  /*e470*/  MUFU.EX2 R138, R44 ;  /* 0x0000002c008a7308 */ /* 0x000fe20000000800 */
[----:B---3--:R-:W-:-:S07]  /*e480*/  FFMA.FTZ R0, R86, c[0x0][0x23c], -R32 ;  /* 0x00008f0056007a23 */ /* 0x008fce0000010820 */
[----:B------:R-:W-:Y:S08]  /*e490*/  MUFU.EX2 R139, R43 ;  /* 0x0000002b008b7308 */ /* 0x000ff00000000800 */
[----:B------:R3:W-:Y:S08]  /*e4a0*/  MUFU.EX2 R43, R3 ;  /* 0x00000003002b7308 */ /* 0x0007f00000000800 */
[----:B------:R-:W1:Y:S08]  /*e4b0*/  MUFU.EX2 R44, R2 ;  /* 0x00000002002c7308 */ /* 0x000e700000000800 */
[----:B------:R1:W1:Y:S01]  /*e4c0*/  MUFU.EX2 R37, R0 ;  /* 0x0000000000257308 */ /* 0x0002620000000800 */
[----:B---3--:R-:W-:Y:S01]  /*e4d0*/  FADD.FTZ R3, R87, R49 ;  /* 0x0000003157037221 */ /* 0x008fe20000010000 */
[----:B------:R-:W-:Y:S01]  /*e4e0*/  HMMA.16816.F32.BF16 R192, R8, R28, R192 ;  /* 0x0000001c08c0723c */ /* 0x000fe200000418c0 */
[----:B----4-:R-:W-:-:S07]  /*e4f0*/  F2FP.BF16.PACK_AB R125, R36, R35 ;  /* 0x00000023247d723e */ /* 0x010fce00000010ff */
[----:B------:R-:W-:Y:S01]  /*e500*/  HMMA.16816.F32.BF16 R132, R8, R16, R132 ;  /* 0x000000100884723c */ /* 0x000fe20000041884 */
[----:B-1----:R-:W-:Y:S01]  /*e510*/  F2FP.BF16.PACK_AB R124, R44, R43 ;  /* 0x0000002b2c7c723e */ /* 0x002fe200000010ff */
[----:B------:R-:W-:-:S06]  /*e520*/  FADD.FTZ R0, R83, R3 ;  /* 0x0000000353007221 */ /* 0x000fcc0000010000 */
[----:B------:R-:W-:Y:S01]  /*e530*/  HMMA.16816.F32.BF16 R100, R8, R12, R100 ;  /* 0x0000000c0864723c */ /* 0x000fe20000041864 */
[----:B------:R-:W-:Y:S01]  /*e540*/  F2FP.BF16.PACK_AB R127, R37, R40 ;  /* 0x00000028257f723e */ /* 0x000fe200000010ff */
[----:B------:R-:W-:Y:S01]  /*e550*/  FADD.FTZ R3, R226, R0 ;  /* 0x00000000e2037221 */ /* 0x000fe20000010000 */
[----:B------:R-:W-:-:S05]  /*e560*/  MOV R0, R170 ;  /* 0x000000aa00007202 */ /* 0x000fca0000000f00 */
[----:B------:R-:W-:Y:S01]  /*e570*/  HMMA.16816.F32.BF16 R28, R8, R30, R204 ;  /* 0x0000001e081c723c */ /* 0x000fe200000418cc */
[----:B------:R-:W-:-:S07]  /*e580*/  MOV R46, R175 ;  /* 0x000000af002e7202 */ /* 0x000fce0000000f00 */
[C---:B------:R-:W-:Y:S08]  /*e590*/  HMMA.16816.F32.BF16 R16, R8.reuse, R18, R96 ;  /* 0x000000120810723c */ /* 0x040ff00000041860 */
[C---:B------:R-:W-:Y:S01]  /*e5a0*/  HMMA.16816.F32.BF16 R12, R8.reuse, R14, R112 ;  /* 0x0000000e080c723c */ /* 0x040fe20000041870 */
[----:B------:R-:W-:Y:S01]  /*e5b0*/  MOV R47, R174 ;  /* 0x000000ae002f7202 */ /* 0x000fe20000000f00 */
[----:B------:R-:W-:Y:S01]  /*e5c0*/  FADD.FTZ R0, R0, R33 ;  /* 0x0000002100007221 */ /* 0x000fe20000010000 */
[----:B------:R-:W-:Y:S01]  /*e5d0*/  MOV R49, R172 ;  /* 0x000000ac00317202 */ /* 0x000fe20000000f00 */
[----:B------:R-:W-:Y:S04]  /*e5e0*/  LDSM.16.MT88.4 R204, [R239+0xd800] ;  /* 0x00d80000efcc783b */ /* 0x000fe80000004200 */
[----:B------:R-:W-:Y:S01]  /*e5f0*/  HMMA.16816.F32.BF16 R8, R8, R38, R128 ;  /* 0x000000260808723c */ /* 0x000fe20000041880 */
[----:B------:R-:W-:Y:S01]  /*e600*/  MOV R209, R191 ;  /* 0x000000bf00d17202 */ /* 0x000fe20000000f00 */
[----:B------:R-:W-:Y:S01]  /*e610*/  LDSM.16.MT88.4 R96, [R238+0xf800] ;  /* 0x00f80000ee60783b */ /* 0x000fe20000004200 */
[----:B------:R-:W-:-:S02]  /*e620*/  MOV R227, R190 ;  /* 0x000000be00e37202 */ /* 0x000fc40000000f00 */
[----:B------:R-:W-:Y:S01]  /*e630*/  MOV R226, R188 ;  /* 0x000000bc00e27202 */ /* 0x000fe20000000f00 */
[----:B------:R-:W-:Y:S01]  /*e640*/  LDSM.16.MT88.4 R112, [R240+0xf800] ;  /* 0x00f80000f070783b */ /* 0x000fe20000004200 */
[----:B------:R-:W-:Y:S02]  /*e650*/  F2FP.BF16.PACK_AB R128, R138, R137 ;  /* 0x000000898a80723e */ /* 0x000fe400000010ff */
[----:B------:R-:W-:Y:S02]  /*e660*/  F2FP.BF16.PACK_AB R129, R45, R51 ;  /* 0x000000332d81723e */ /* 0x000fe400000010ff */
[----:B------:R-:W-:Y:S02]  /*e670*/  F2FP.BF16.PACK_AB R130, R208, R139 ;  /* 0x0000008bd082723e */ /* 0x000fe400000010ff */
[----:B------:R-:W-:Y:S02]  /*e680*/  F2FP.BF16.PACK_AB R131, R136, R50 ;  /* 0x000000328883723e */ /* 0x000fe400000010ff */
[----:B------:R-:W-:-:S02]  /*e690*/  MOV R38, R169 ;  /* 0x000000a900267202 */ /* 0x000fc40000000f00 */
[----:B------:R-:W-:-:S03]  /*e6a0*/  MOV R39, R168 ;  /* 0x000000a800277202 */ /* 0x000fc60000000f00 */
[----:B------:R-:W-:Y:S02]  /*e6b0*/  HMMA.16816.F32.BF16 R116, R128, R4, R116 ;  /* 0x000000048074723c */ /* 0x000fe40000041874 */
[----:B------:R-:W-:Y:S02]  /*e6c0*/  FADD.FTZ R3, R39, R3 ;  /* 0x0000000327037221 */ /* 0x000fe40000010000 */
[----:B------:R-:W-:-:S04]  /*e6d0*/  FADD.FTZ R0, R47, R0 ;  /* 0x000000002f007221 */ /* 0x000fc80000010000 */
[----:B------:R-:W-:Y:S02]  /*e6e0*/  FADD.FTZ R0, R227, R0 ;  /* 0x00000000e3007221 */ /* 0x000fe40000010000 */
[----:B--2---:R-:W-:Y:S01]  /*e6f0*/  FFMA.FTZ R2, R126, R48, R24 ;  /* 0x000000307e027223 */ /* 0x004fe20000010018 */
        /* <DEDUP_REMOVED lines=10> */
[----:B------:R-:W-:Y:S01]  /*e7a0*/  FADD.FTZ R4, R38, R32 ;  /* 0x0000002026047221 */ /* 0x000fe20000010000 */
[----:B------:R-:W-:Y:S01]  /*e7b0*/  MOV R233, R189 ;  /* 0x000000bd00e97202 */ /* 0x000fe20000000f00 */
[----:B------:R-:W-:Y:S01]  /*e7c0*/  FADD.FTZ R2, R46, R2 ;  /* 0x000000022e027221 */ /* 0x000fe20000010000 */
[----:B------:R-:W3:Y:S01]  /*e7d0*/  LDSM.16.MT88.4 R188, [R240+0xd800] ;  /* 0x00d80000f0bc783b */ /* 0x000ee20000004200 */
        /* <DEDUP_REMOVED lines=48> */
[----:B------:R-:W-:Y:S01]  /*eae0*/  HMMA.16816.F32.BF16 R148, R128, R156, R148 ;  /* 0x0000009c8094723c */ /* 0x000fe20000041894 */
[----:B------:R-:W-:-:S02]  /*eaf0*/  MOV R136, R234 ;  /* 0x000000ea00887202 */ /* 0x000fc40000000f00 */
[----:B------:R-:W-:-:S05]  /*eb00*/  MOV R137, R250 ;  /* 0x000000fa00897202 */ /* 0x000fca0000000f00 */
[C---:B------:R-:W-:Y:S08]  /*eb10*/  HMMA.16816.F32.BF16 R144, R124.reuse, R156, R144 ;  /* 0x0000009c7c90723c */ /* 0x040ff00000041890 */
        /* <DEDUP_REMOVED lines=109> */
[----:B-----5:R-:W-:Y:S04]  /*f1f0*/  LDSM.16.M88.4 R36, [R236+0x8000] ;  /* 0x00800000ec24783b */ /* 0x020fe80000000200 */
        /* <DEDUP_REMOVED lines=8> */
[----:B--2---:R-:W2:Y:S04]  /*f280*/  LDSM.16.M88.4 R12, [R244] ;  /* 0x00000000f40c783b */ /* 0x004ea80000000200 */
[----:B------:R-:W1:Y:S04]  /*f290*/  LDSM.16.M88.4 R48, [R243+0x800] ;  /* 0x00080000f330783b */ /* 0x000e680000000200 */
[----:B------:R-:W1:Y:S01]  /*f2a0*/  S2R R250, SR_TID.X ;  /* 0x0000000000fa7919 */ /* 0x000e620000002100 */
        /* <DEDUP_REMOVED lines=15> */
[----:B------:R-:W-:Y:S01]  /*f3a0*/  MOV R3, R221 ;  /* 0x000000dd00037202 */ /* 0x000fe20000000f00 */
[----:B------:R-:W-:-:S02]  /*f3b0*/  IMAD.MOV.U32 R2, RZ, RZ, R222 ;  /* 0x000000ffff027224 */ /* 0x000fc400078e00de */
[----:B------:R-:W-:-:S03]  /*f3c0*/  IMAD.MOV.U32 R0, RZ, RZ, R223 ;  /* 0x000000ffff007224 */ /* 0x000fc600078e00df */
[----:B------:R-:W-:Y:S01]  /*f3d0*/  IMAD.MOV.U32 R140, RZ, RZ, R220 ;  /* 0x000000ffff8c7224 */ /* 0x000fe200078e00dc */
[C---:B------:R-:W-:Y:S08]  /*f3e0*/  HMMA.16816.F32.BF16 R212, R4.reuse, R40, R52 ;  /* 0x0000002804d4723c */ /* 0x040ff00000041834 */
[----:B------:R-:W-:Y:S08]  /*f3f0*/  HMMA.16816.F32.BF16 R216, R4, R44, R60 ;  /* 0x0000002c04d8723c */ /* 0x000ff0000004183c */
[----:B--2---:R-:W-:Y:S08]  /*f400*/  HMMA.16816.F32.BF16 R52, R12, R28, RZ ;  /* 0x0000001c0c34723c */ /* 0x004ff000000418ff */
[C---:B------:R-:W-:Y:S08]  /*f410*/  HMMA.16816.F32.BF16 R232, R4.reuse, R48, R132 ;  /* 0x0000003004e8723c */ /* 0x040ff00000041884 */
[C---:B------:R-:W-:Y:S08]  /*f420*/  HMMA.16816.F32.BF16 R220, R4.reuse, R50, R64 ;  /* 0x0000003204dc723c */ /* 0x040ff00000041840 */
        /* <DEDUP_REMOVED lines=8> */
[C---:B------:R-:W-:Y:S08]  /*f4b0*/  HMMA.16816.F32.BF16 R32, R8.reuse, R16, R60 ;  /* 0x000000100820723c */ /* 0x040ff0000004183c */
[C---:B------:R-:W-:Y:S01]  /*f4c0*/  HMMA.16816.F32.BF16 R140, R8.reuse, R40, R4 ;  /* 0x00000028088c723c */ /* 0x040fe20000041804 */
[----:B------:R-:W-:Y:S07]  /*f4d0*/  LDSM.16.M88.4 R4, [R247+0x2000] ;  /* 0x00200000f704783b */ /* 0x000fee0000000200 */
[----:B------:R-:W-:Y:S01]  /*f4e0*/  HMMA.16816.F32.BF16 R60, R8, R46, R28 ;  /* 0x0000002e083c723c */ /* 0x000fe2000004181c */
[----:B------:R-:W1:Y:S07]  /*f4f0*/  LDSM.16.M88.4 R28, [R242+0x9800] ;  /* 0x00980000f21c783b */ /* 0x000e6e0000000200 */
[C---:B------:R-:W-:Y:S08]  /*f500*/  HMMA.16816.F32.BF16 R36, R12.reuse, R38, RZ ;  /* 0x000000260c24723c */ /* 0x040ff000000418ff */
[----:B------:R-:W-:Y:S01]  /*f510*/  HMMA.16816.F32.BF16 R20, R12, R22, RZ ;  /* 0x000000160c14723c */ /* 0x000fe200000418ff */
[----:B------:R-:W-:Y:S07]  /*f520*/  LDSM.16.M88.4 R12, [R247] ;  /* 0x00000000f70c783b */ /* 0x000fee0000000200 */
[C---:B------:R-:W-:Y:S08]  /*f530*/  HMMA.16816.F32.BF16 R136, R8.reuse, R48, R56 ;  /* 0x000000300888723c */ /* 0x040ff00000041838 */
[C---:B------:R-:W-:Y:S01]  /*f540*/  HMMA.16816.F32.BF16 R36, R8.reuse, R18, R36 ;  /* 0x000000120824723c */ /* 0x040fe20000041824 */
[----:B------:R-:W2:Y:S07]  /*f550*/  LDSM.16.M88.4 R16, [R242+0x8000] ;  /* 0x00800000f210783b */ /* 0x000eae0000000200 */
[C---:B------:R-:W-:Y:S08]  /*f560*/  HMMA.16816.F32.BF16 R48, R8.reuse, R50, R64 ;  /* 0x000000320830723c */ /* 0x040ff00000041840 */
[----:B------:R-:W-:Y:S01]  /*f570*/  HMMA.16816.F32.BF16 R44, R8, R42, R20 ;  /* 0x0000002a082c723c */ /* 0x000fe20000041814 */
[----:B------:R-:W3:Y:S04]  /*f580*/  LDSM.16.M88.4 R8, [R242+0x8800] ;  /* 0x00880000f208783b */ /* 0x000ee80000000200 */
[----:B------:R-:W4:Y:S03]  /*f590*/  LDSM.16.M88.4 R20, [R242+0x9000] ;  /* 0x00900000f214783b */ /* 0x000f260000000200 */
[----:B-1----:R-:W-:Y:S01]  /*f5a0*/  HMMA.16816.F32.BF16 R64, R4, R28, R212 ;  /* 0x0000001c0440723c */ /* 0x002fe200000418d4 */
[----:B------:R-:W-:Y:S01]  /*f5b0*/  IMAD.MOV.U32 R53, RZ, RZ, R3 ;  /* 0x000000ffff357224 */ /* 0x000fe200078e0003 */
[----:B------:R-:W-:Y:S01]  /*f5c0*/  MOV R54, R2 ;  /* 0x0000000200367202 */ /* 0x000fe20000000f00 */
[----:B------:R-:W-:-:S05]  /*f5d0*/  IMAD.MOV.U32 R55, RZ, RZ, R0 ;  /* 0x000000ffff377224 */ /* 0x000fca00078e0000 */
[C---:B------:R-:W-:Y:S08]  /*f5e0*/  HMMA.16816.F32.BF16 R224, R4.reuse, R30, R224 ;  /* 0x0000001e04e0723c */ /* 0x040ff000000418e0 */
[-C--:B--2---:R-:W-:Y:S08]  /*f5f0*/  HMMA.16816.F32.BF16 R40, R4, R16.reuse, R208 ;  /* 0x000000100428723c */ /* 0x084ff000000418d0 */
[----:B------:R-:W-:Y:S01]  /*f600*/  IMAD.MOV.U32 R212, RZ, RZ, R64 ;  /* 0x000000ffffd47224 */ /* 0x000fe200078e0040 */
[----:B------:R-:W-:Y:S01]  /*f610*/  MOV R0, R67 ;  /* 0x0000004300007202 */ /* 0x000fe20000000f00 */
[----:B------:R-:W-:Y:S01]  /*f620*/  IMAD.MOV.U32 R3, RZ, RZ, R65 ;  /* 0x000000ffff037224 */ /* 0x000fe200078e0041 */
[----:B------:R-:W-:Y:S01]  /*f630*/  HMMA.16816.F32.BF16 R32, R12, R16, R32 ;  /* 0x000000100c20723c */ /* 0x000fe20000041820 */
[----:B------:R-:W-:-:S07]  /*f640*/  IMAD.MOV.U32 R2, RZ, RZ, R66 ;  /* 0x000000ffff027224 */ /* 0x000fce00078e0042 */
[C---:B---3--:R-:W-:Y:S08]  /*f650*/  HMMA.16816.F32.BF16 R56, R4.reuse, R8, R232 ;  /* 0x000000080438723c */ /* 0x048ff000000418e8 */
[C---:B----4-:R-:W-:Y:S08]  /*f660*/  HMMA.16816.F32.BF16 R216, R4.reuse, R20, R216 ;  /* 0x0000001404d8723c */ /* 0x050ff000000418d8 */
[C---:B------:R-:W-:Y:S08]  /*f670*/  HMMA.16816.F32.BF16 R52, R4.reuse, R18, R52 ;  /* 0x000000120434723c */ /* 0x040ff00000041834 */
[C---:B------:R-:W-:Y:S08]  /*f680*/  HMMA.16816.F32.BF16 R64, R4.reuse, R10, R220 ;  /* 0x0000000a0440723c */ /* 0x040ff000000418dc */
[----:B------:R-:W-:Y:S01]  /*f690*/  HMMA.16816.F32.BF16 R228, R4, R22, R228 ;  /* 0x0000001604e4723c */ /* 0x000fe200000418e4 */
[----:B------:R-:W-:Y:S07]  /*f6a0*/  LDSM.16.M88.4 R4, [R246+0x2000] ;  /* 0x00200000f604783b */ /* 0x000fee0000000200 */
[C---:B------:R-:W-:Y:S01]  /*f6b0*/  HMMA.16816.F32.BF16 R36, R12.reuse, R18, R36 ;  /* 0x000000120c24723c */ /* 0x040fe20000041824 */
[----:B------:R-:W1:Y:S07]  /*f6c0*/  LDSM.16.M88.4 R16, [R241] ;  /* 0x00000000f110783b */ /* 0x000e6e0000000200 */
[----:B------:R-:W-:Y:S07]  /*f6d0*/  HMMA.16816.F32.BF16 R232, R12, R22, R60 ;  /* 0x000000160ce8723c */ /* 0x000fee000004183c */
[----:B------:R-:W-:-:S02]  /*f6e0*/  IMAD.MOV.U32 R60, RZ, RZ, R212 ;  /* 0x000000ffff3c7224 */ /* 0x000fc400078e00d4 */
[C---:B------:R-:W-:Y:S08]  /*f6f0*/  HMMA.16816.F32.BF16 R212, R12.reuse, R28, R140 ;  /* 0x0000001c0cd4723c */ /* 0x040ff0000004188c */
[C---:B------:R-:W-:Y:S01]  /*f700*/  HMMA.16816.F32.BF16 R140, R12.reuse, R30, R44 ;  /* 0x0000001e0c8c723c */ /* 0x040fe2000004182c */
[----:B------:R-:W2:Y:S07]  /*f710*/  LDSM.16.M88.4 R28, [R241+0x1800] ;  /* 0x00180000f11c783b */ /* 0x000eae0000000200 */
[C---:B------:R-:W-:Y:S08]  /*f720*/  HMMA.16816.F32.BF16 R220, R12.reuse, R8, R136 ;  /* 0x000000080cdc723c */ /* 0x040ff00000041888 */
[C---:B------:R-:W-:Y:S01]  /*f730*/  HMMA.16816.F32.BF16 R208, R12.reuse, R10, R48 ;  /* 0x0000000a0cd0723c */ /* 0x040fe20000041830 */
[----:B------:R-:W3:Y:S07]  /*f740*/  LDSM.16.M88.4 R8, [R246] ;  /* 0x00000000f608783b */ /* 0x000eee0000000200 */
[----:B------:R-:W-:Y:S01]  /*f750*/  HMMA.16816.F32.BF16 R132, R12, R20, R132 ;  /* 0x000000140c84723c */ /* 0x000fe20000041884 */
[----:B------:R-:W4:Y:S04]  /*f760*/  LDSM.16.M88.4 R12, [R241+0x800] ;  /* 0x00080000f10c783b */ /* 0x000f280000000200 */
[----:B------:R-:W4:Y:S03]  /*f770*/  LDSM.16.M88.4 R20, [R241+0x1000] ;  /* 0x00100000f114783b */ /* 0x000f260000000200 */
[----:B-1----:R-:W-:Y:S01]  /*f780*/  HMMA.16816.F32.BF16 R48, R4, R18, R52 ;  /* 0x000000120430723c */ /* 0x002fe20000041834 */
[----:B------:R-:W-:-:S02]  /*f790*/  IMAD.MOV.U32 R61, RZ, RZ, R3 ;  /* 0x000000ffff3d7224 */ /* 0x000fc400078e0003 */
[----:B------:R-:W-:Y:S02]  /*f7a0*/  IMAD.MOV.U32 R62, RZ, RZ, R2 ;  /* 0x000000ffff3e7224 */ /* 0x000fe400078e0002 */
[----:B------:R-:W-:-:S03]  /*f7b0*/  IMAD.MOV.U32 R63, RZ, RZ, R0 ;  /* 0x000000ffff3f7224 */ /* 0x000fc600078e0000 */
[C---:B------:R-:W-:Y:S08]  /*f7c0*/  HMMA.16816.F32.BF16 R136, R4.reuse, R16, R40 ;  /* 0x000000100488723c */ /* 0x040ff00000041828 */
[----:B--2---:R-:W-:Y:S08]  /*f7d0*/  HMMA.16816.F32.BF16 R40, R4, R28, R60 ;  /* 0x0000001c0428723c */ /* 0x004ff0000004183c */
[----:B---3--:R-:W-:Y:S01]  /*f7e0*/  HMMA.16816.F32.BF16 R32, R8, R16, R32 ;  /* 0x000000100820723c */ /* 0x008fe20000041820 */
[----:B------:R-:W-:-:S02]  /*f7f0*/  IMAD.MOV.U32 R3, RZ, RZ, R49 ;  /* 0x000000ffff037224 */ /* 0x000fc400078e0031 */
[----:B------:R-:W-:-:S04]  /*f800*/  IMAD.MOV.U32 R2, RZ, RZ, R50 ;  /* 0x000000ffff027224 */ /* 0x000fc800078e0032 */
[----:B------:R-:W-:Y:S01]  /*f810*/  MOV R16, R48 ;  /* 0x0000003000107202 */ /* 0x000fe20000000f00 */
[----:B------:R-:W-:Y:S01]  /*f820*/  IMAD.MOV.U32 R0, RZ, RZ, R51 ;  /* 0x000000ffff007224 */ /* 0x000fe200078e0033 */
[C---:B----4-:R-:W-:Y:S08]  /*f830*/  HMMA.16816.F32.BF16 R52, R4.reuse, R14, R64 ;  /* 0x0000000e0434723c */ /* 0x050ff00000041840 */
[C---:B------:R-:W-:Y:S07]  /*f840*/  HMMA.16816.F32.BF16 R48, R4.reuse, R20, R216 ;  /* 0x000000140430723c */ /* 0x040fee00000418d8 */
[----:B------:R-:W-:Y:S01]  /*f850*/  MOV R216, R16 ;  /* 0x0000001000d87202 */ /* 0x000fe20000000f00 */
[----:B------:R-:W-:Y:S01]  /*f860*/  HMMA.16816.F32.BF16 R56, R4, R12, R56 ;  /* 0x0000000c0438723c */ /* 0x000fe20000041838 */
[----:B------:R-:W-:-:S02]  /*f870*/  IMAD.MOV.U32 R217, RZ, RZ, R3 ;  /* 0x000000ffffd97224 */ /* 0x000fc400078e0003 */
[----:B------:R-:W-:-:S05]  /*f880*/  IMAD.MOV.U32 R218, RZ, RZ, R2 ;  /* 0x000000ffffda7224 */ /* 0x000fca00078e0002 */
[----:B------:R-:W-:Y:S01]  /*f890*/  HMMA.16816.F32.BF16 R36, R8, R18, R36 ;  /* 0x000000120824723c */ /* 0x000fe20000041824 */
[----:B------:R-:W-:Y:S01]  /*f8a0*/  LDSM.16.M88.4 R16, [R236+0xa000] ;  /* 0x00a00000ec10783b */ /* 0x000fe20000000200 */
[----:B------:R-:W-:-:S06]  /*f8b0*/  IMAD.MOV.U32 R219, RZ, RZ, R0 ;  /* 0x000000ffffdb7224 */ /* 0x000fcc00078e0000 */
[----:B------:R-:W-:Y:S01]  /*f8c0*/  HMMA.16816.F32.BF16 R60, R8, R12, R220 ;  /* 0x0000000c083c723c */ /* 0x000fe200000418dc */
[----:B------:R-:W-:-:S07]  /*f8d0*/  IMAD.MOV.U32 R3, RZ, RZ, R41 ;  /* 0x000000ffff037224 */ /* 0x000fce00078e0029 */
[----:B------:R-:W-:Y:S01]  /*f8e0*/  HMMA.16816.F32.BF16 R64, R8, R14, R208 ;  /* 0x0000000e0840723c */ /* 0x000fe200000418d0 */
[----:B------:R-:W1:Y:S01]  /*f8f0*/  LDSM.16.M88.4 R12, [R244+0x4000] ;  /* 0x00400000f40c783b */ /* 0x000e620000000200 */
[----:B------:R-:W-:Y:S02]  /*f900*/  IMAD.MOV.U32 R2, RZ, RZ, R42 ;  /* 0x000000ffff027224 */ /* 0x000fe400078e002a */
[----:B------:R-:W-:-:S04]  /*f910*/  IMAD.MOV.U32 R0, RZ, RZ, R43 ;  /* 0x000000ffff007224 */ /* 0x000fc800078e002b */
[----:B------:R-:W-:Y:S07]  /*f920*/  HMMA.16816.F32.BF16 R44, R4, R22, R228 ;  /* 0x00000016042c723c */ /* 0x000fee00000418e4 */
[----:B------:R-:W-:Y:S01]  /*f930*/  MOV R228, R40 ;  /* 0x0000002800e47202 */ /* 0x000fe20000000f00 */
[----:B------:R-:W-:Y:S08]  /*f940*/  HMMA.16816.F32.BF16 R132, R8, R20, R132 ;  /* 0x000000140884723c */ /* 0x000ff00000041884 */
[----:B------:R-:W-:Y:S01]  /*f950*/  HMMA.16816.F32.BF16 R40, R4, R30, R224 ;  /* 0x0000001e0428723c */ /* 0x000fe200000418e0 */
[----:B------:R-:W2:Y:S07]  /*f960*/  LDSM.16.M88.4 R4, [R244+0x6000] ;  /* 0x00600000f404783b */ /* 0x000eae0000000200 */
[C---:B------:R-:W-:Y:S01]  /*f970*/  HMMA.16816.F32.BF16 R224, R8.reuse, R22, R232 ;  /* 0x0000001608e0723c */ /* 0x040fe200000418e8 */
[----:B------:R-:W3:Y:S07]  /*f980*/  LDSM.16.M88.4 R20, [R236+0xb000] ;  /* 0x00b00000ec14783b */ /* 0x000eee0000000200 */
[C---:B------:R-:W-:Y:S08]  /*f990*/  HMMA.16816.F32.BF16 R220, R8.reuse, R28, R212 ;  /* 0x0000001c08dc723c */ /* 0x040ff000000418d4 */
[----:B------:R-:W-:Y:S01]  /*f9a0*/  HMMA.16816.F32.BF16 R208, R8, R30, R140 ;  /* 0x0000001e08d0723c */ /* 0x000fe2000004188c */
[----:B------:R-:W4:Y:S04]  /*f9b0*/  LDSM.16.M88.4 R8, [R236+0xa800] ;  /* 0x00a80000ec08783b */ /* 0x000f280000000200 */
[----:B------:R-:W4:Y:S03]  /*f9c0*/  LDSM.16.M88.4 R28, [R236+0xb800] ;  /* 0x00b80000ec1c783b */ /* 0x000f260000000200 */
[----:B-1----:R-:W-:Y:S07]  /*f9d0*/  HMMA.16816.F32.BF16 R140, R12, R16, R32 ;  /* 0x000000100c8c723c */ /* 0x002fee0000041820 */
[----:B------:R-:W-:Y:S01]  /*f9e0*/  MOV R32, R228 ;  /* 0x000000e400207202 */ /* 0x000fe20000000f00 */
[----:B------:R-:W-:-:S02]  /*f9f0*/  IMAD.MOV.U32 R33, RZ, RZ, R3 ;  /* 0x000000ffff217224 */ /* 0x000fc400078e0003 */
[----:B------:R-:W-:Y:S02]  /*fa00*/  IMAD.MOV.U32 R34, RZ, RZ, R2 ;  /* 0x000000ffff227224 */ /* 0x000fe400078e0002 */
[----:B------:R-:W-:Y:S01]  /*fa10*/  IMAD.MOV.U32 R35, RZ, RZ, R0 ;  /* 0x000000ffff237224 */ /* 0x000fe200078e0000 */
[C---:B--2---:R-:W-:Y:S08]  /*fa20*/  HMMA.16816.F32.BF16 R232, R4.reuse, R18, R216 ;  /* 0x0000001204e8723c */ /* 0x044ff000000418d8 */
[C---:B---3--:R-:W-:Y:S08]  /*fa30*/  HMMA.16816.F32.BF16 R212, R4.reuse, R20, R48 ;  /* 0x0000001404d4723c */ /* 0x048ff00000041830 */
[C---:B------:R-:W-:Y:S08]  /*fa40*/  HMMA.16816.F32.BF16 R136, R4.reuse, R16, R136 ;  /* 0x000000100488723c */ /* 0x040ff00000041888 */
[C---:B----4-:R-:W-:Y:S08]  /*fa50*/  HMMA.16816.F32.BF16 R216, R4.reuse, R10, R52 ;  /* 0x0000000a04d8723c */ /* 0x050ff00000041834 */
[C---:B------:R-:W-:Y:S08]  /*fa60*/  HMMA.16816.F32.BF16 R32, R4.reuse, R28, R32 ;  /* 0x0000001c0420723c */ /* 0x040ff00000041820 */
[----:B------:R-:W-:Y:S08]  /*fa70*/  HMMA.16816.F32.BF16 R52, R4, R22, R44 ;  /* 0x000000160434723c */ /* 0x000ff0000004182c */
[----:B------:R-:W-:Y:S08]  /*fa80*/  HMMA.16816.F32.BF16 R44, R12, R18, R36 ;  /* 0x000000120c2c723c */ /* 0x000ff00000041824 */
[----:B------:R-:W-:Y:S08]  /*fa90*/  HMMA.16816.F32.BF16 R228, R4, R8, R56 ;  /* 0x0000000804e4723c */ /* 0x000ff00000041838 */
[----:B------:R-:W-:Y:S08]  /*faa0*/  HMMA.16816.F32.BF16 R36, R12, R10, R64 ;  /* 0x0000000a0c24723c */ /* 0x000ff00000041840 */
[----:B------:R-:W-:Y:S01]  /*fab0*/  HMMA.16816.F32.BF16 R48, R4, R30, R40 ;  /* 0x0000001e0430723c */ /* 0x000fe20000041828 */
[----:B------:R-:W-:Y:S07]  /*fac0*/  LDSM.16.M88.4 R4, [R245+0x6000] ;  /* 0x00600000f504783b */ /* 0x000fee0000000200 */
[C---:B------:R-:W-:Y:S08]  /*fad0*/  HMMA.16816.F32.BF16 R56, R12.reuse, R28, R220 ;  /* 0x0000001c0c38723c */ /* 0x040ff000000418dc */
[----:B------:R-:W-:Y:S01]  /*fae0*/  HMMA.16816.F32.BF16 R64, R12, R30, R208 ;  /* 0x0000001e0c40723c */ /* 0x000fe200000418d0 */
[----:B------:R-:W1:Y:S01]  /*faf0*/  LDSM.16.M88.4 R28, [R243+0x3800] ;  /* 0x00380000f31c783b */ /* 0x000e620000000200 */
[----:B------:R-:W-:Y:S01]  /*fb00*/  MOV R16, R32 ;  /* 0x0000002000107202 */ /* 0x000fe20000000f00 */
[----:B------:R-:W-:-:S02]  /*fb10*/  IMAD.MOV.U32 R3, RZ, RZ, R33 ;  /* 0x000000ffff037224 */ /* 0x000fc400078e0021 */
[----:B------:R-:W-:Y:S02]  /*fb20*/  IMAD.MOV.U32 R2, RZ, RZ, R34 ;  /* 0x000000ffff027224 */ /* 0x000fe400078e0022 */
[----:B------:R-:W-:Y:S01]  /*fb30*/  IMAD.MOV.U32 R0, RZ, RZ, R35 ;  /* 0x000000ffff007224 */ /* 0x000fe200078e0023 */
[C---:B------:R-:W-:Y:S01]  /*fb40*/  HMMA.16816.F32.BF16 R40, R12.reuse, R8, R60 ;  /* 0x000000080c28723c */ /* 0x040fe2000004183c */
[----:B------:R-:W2:Y:S07]  /*fb50*/  LDSM.16.M88.4 R8, [R245+0x4000] ;  /* 0x00400000f508783b */ /* 0x000eae0000000200 */
[C---:B------:R-:W-:Y:S07]  /*fb60*/  HMMA.16816.F32.BF16 R32, R12.reuse, R20, R132 ;  /* 0x000000140c20723c */ /* 0x040fee0000041884 */
[----:B------:R-:W-:Y:S01]  /*fb70*/  MOV R132, R16 ;  /* 0x0000001000847202 */ /* 0x000fe20000000f00 */
[----:B------:R-:W-:Y:S01]  /*fb80*/  HMMA.16816.F32.BF16 R60, R12, R22, R224 ;  /* 0x000000160c3c723c */ /* 0x000fe200000418e0 */
[----:B------:R-:W3:Y:S04]  /*fb90*/  LDSM.16.M88.4 R12, [R243+0x2800] ;  /* 0x00280000f30c783b */ /* 0x000ee80000000200 */
[----:B------:R-:W4:Y:S04]  /*fba0*/  LDSM.16.M88.4 R20, [R243+0x3000] ;  /* 0x00300000f314783b */ /* 0x000f280000000200 */
[----:B------:R-:W4:Y:S01]  /*fbb0*/  LDSM.16.M88.4 R16, [R243+0x2000] ;  /* 0x00200000f310783b */ /* 0x000f220000000200 */
[----:B------:R-:W-:-:S02]  /*fbc0*/  IMAD.MOV.U32 R133, RZ, RZ, R3 ;  /* 0x000000ffff857224 */ /* 0x000fc400078e0003 */
[----:B------:R-:W-:Y:S02]  /*fbd0*/  IMAD.MOV.U32 R134, RZ, RZ, R2 ;  /* 0x000000ffff867224 */ /* 0x000fe400078e0002 */
[----:B------:R-:W-:-:S07]  /*fbe0*/  IMAD.MOV.U32 R135, RZ, RZ, R0 ;  /* 0x000000ffff877224 */ /* 0x000fce00078e0000 */
[-C--:B-1----:R-:W-:Y:S08]  /*fbf0*/  HMMA.16816.F32.BF16 R132, R4, R28.reuse, R132 ;  /* 0x0000001c0484723c */ /* 0x082ff00000041884 */
[----:B--2---:R-:W-:Y:S08]  /*fc00*/  HMMA.16816.F32.BF16 R56, R8, R28, R56 ;  /* 0x0000001c0838723c */ /* 0x004ff00000041838 */
[----:B---3--:R-:W-:Y:S08]  /*fc10*/  HMMA.16816.F32.BF16 R224, R4, R14, R216 ;  /* 0x0000000e04e0723c */ /* 0x008ff000000418d8 */
[----:B------:R-:W-:Y:S01]  /*fc20*/  MOV R249, R132 ;  /* 0x0000008400f97202 */ /* 0x000fe20000000f00 */
[----:B------:R-:W-:-:S02]  /*fc30*/  IMAD.MOV.U32 R3, RZ, RZ, R133 ;  /* 0x000000ffff037224 */ /* 0x000fc400078e0085 */
[----:B------:R-:W-:Y:S01]  /*fc40*/  IMAD.MOV.U32 R2, RZ, RZ, R134 ;  /* 0x000000ffff027224 */ /* 0x000fe200078e0086 */
[----:B----4-:R-:W-:Y:S01]  /*fc50*/  HMMA.16816.F32.BF16 R220, R4, R20, R212 ;  /* 0x0000001404dc723c */ /* 0x010fe200000418d4 */
[----:B------:R-:W-:-:S07]  /*fc60*/  IMAD.MOV.U32 R0, RZ, RZ, R135 ;  /* 0x000000ffff007224 */ /* 0x000fce00078e0087 */
[-C--:B------:R-:W-:Y:S08]  /*fc70*/  HMMA.16816.F32.BF16 R136, R4, R16.reuse, R136 ;  /* 0x000000100488723c */ /* 0x080ff00000041888 */
[----:B------:R-:W-:Y:S08]  /*fc80*/  HMMA.16816.F32.BF16 R140, R8, R16, R140 ;  /* 0x00000010088c723c */ /* 0x000ff0000004188c */
[C---:B------:R-:W-:Y:S08]  /*fc90*/  HMMA.16816.F32.BF16 R232, R4.reuse, R18, R232 ;  /* 0x0000001204e8723c */ /* 0x040ff000000418e8 */
        /* <DEDUP_REMOVED lines=8> */
[----:B------:R-:W-:Y:S07]  /*fd20*/  LDSM.16.M88.4 R12, [R247+0x4000] ;  /* 0x00400000f70c783b */ /* 0x000fee0000000200 */
[C---:B------:R-:W-:Y:S01]  /*fd30*/  HMMA.16816.F32.BF16 R40, R8.reuse, R20, R32 ;  /* 0x000000140828723c */ /* 0x040fe20000041820 */
[----:B------:R-:W-:Y:S07]  /*fd40*/  LDSM.16.M88.4 R32, [R242+0xb800] ;  /* 0x00b80000f220783b */ /* 0x000fee0000000200 */
[C---:B------:R-:W-:Y:S08]  /*fd50*/  HMMA.16816.F32.BF16 R60, R8.reuse, R22, R60 ;  /* 0x00000016083c723c */ /* 0x040ff0000004183c */
[----:B------:R-:W-:Y:S01]  /*fd60*/  HMMA.16816.F32.BF16 R48, R8, R30, R64 ;  /* 0x0000001e0830723c */ /* 0x000fe20000041840 */
[----:B------:R-:W2:Y:S04]  /*fd70*/  LDSM.16.M88.4 R8, [R242+0xa800] ;  /* 0x00a80000f208783b */ /* 0x000ea80000000200 */
[----:B------:R-:W3:Y:S03]  /*fd80*/  LDSM.16.M88.4 R28, [R242+0xb000] ;  /* 0x00b00000f21c783b */ /* 0x000ee60000000200 */
[C---:B-1----:R-:W-:Y:S08]  /*fd90*/  HMMA.16816.F32.BF16 R44, R4.reuse, R16, R136 ;  /* 0x00000010042c723c */ /* 0x042ff00000041888 */
[----:B------:R-:W-:Y:S01]  /*fda0*/  HMMA.16816.F32.BF16 R20, R4, R18, R232 ;  /* 0x000000120414723c */ /* 0x000fe200000418e8 */
[----:B------:R-:W-:-:S02]  /*fdb0*/  IMAD.MOV.U32 R65, RZ, RZ, R3 ;  /* 0x000000ffff417224 */ /* 0x000fc400078e0003 */
[----:B------:R-:W-:-:S05]  /*fdc0*/  IMAD.MOV.U32 R66, RZ, RZ, R2 ;  /* 0x000000ffff427224 */ /* 0x000fca00078e0002 */
[----:B--2---:R-:W-:Y:S11]  /*fdd0*/  HMMA.16816.F32.BF16 R136, R4, R8, R228 ;  /* 0x000000080488723c */ /* 0x004ff600000418e4 */
[----:B------:R-:W-:Y:S05]  /*fde0*/  @!UPT UIADD3 URZ, URZ, URZ, URZ ;  /* 0x0000003f3f3ff290 */ /* 0x000fea000fffe03f */
[----:B------:R-:W-:Y:S02]  /*fdf0*/  IMAD.MOV.U32 R3, RZ, RZ, R21 ;  /* 0x000000ffff037224 */ /* 0x000fe400078e0015 */
[----:B------:R-:W-:Y:S01]  /*fe00*/  IMAD.MOV.U32 R2, RZ, RZ, R22 ;  /* 0x000000ffff027224 */ /* 0x000fe200078e0016 */
[----:B------:R-:W-:Y:S01]  /*fe10*/  HMMA.16816.F32.BF16 R36, R12, R16, R140 ;  /* 0x000000100c24723c */ /* 0x000fe2000004188c */
[----:B------:R-:W-:-:S06]  /*fe20*/  IMAD.MOV.U32 R67, RZ, RZ, R0 ;  /* 0x000000ffff437224 */ /* 0x000fcc00078e0000 */
[----:B------:R-:W-:Y:S01]  /*fe30*/  MOV R16, R20 ;  /* 0x0000001400107202 */ /* 0x000fe20000000f00 */
[----:B------:R-:W-:Y:S01]  /*fe40*/  HMMA.16816.F32.BF16 R232, R4, R10, R224 ;  /* 0x0000000a04e8723c */ /* 0x000fe200000418e0 */
[----:B------:R-:W-:Y:S01]  /*fe50*/  IMAD.MOV.U32 R0, RZ, RZ, R23 ;  /* 0x000000ffff007224 */ /* 0x000fe200078e0017 */
[----:B------:R-:W-:Y:S01]  /*fe60*/  MOV R22, R136 ;  /* 0x0000008800167202 */ /* 0x000fe20000000f00 */
[----:B------:R-:W-:Y:S02]  /*fe70*/  IMAD.MOV.U32 R21, RZ, RZ, R137 ;  /* 0x000000ffff157224 */ /* 0x000fe400078e0089 */
[----:B------:R-:W-:-:S03]  /*fe80*/  IMAD.MOV.U32 R20, RZ, RZ, R138 ;  /* 0x000000ffff147224 */ /* 0x000fc600078e008a */
[----:B---3--:R-:W-:Y:S01]  /*fe90*/  HMMA.16816.F32.BF16 R224, R4, R30, R216 ;  /* 0x0000001e04e0723c */ /* 0x008fe200000418d8 */
[----:B------:R-:W-:-:S07]  /*fea0*/  IMAD.MOV.U32 R17, RZ, RZ, R139 ;  /* 0x000000ffff117224 */ /* 0x000fce00078e008b */
[----:B------:R-:W-:Y:S08]  /*feb0*/  HMMA.16816.F32.BF16 R216, R4, R34, R212 ;  /* 0x0000002204d8723c */ /* 0x000ff000000418d4 */
[C---:B------:R-:W-:Y:S08]  /*fec0*/  HMMA.16816.F32.BF16 R212, R12.reuse, R18, R208 ;  /* 0x000000120cd4723c */ /* 0x040ff000000418d0 */
[C---:B------:R-:W-:Y:S07]  /*fed0*/  HMMA.16816.F32.BF16 R136, R12.reuse, R28, R40 ;  /* 0x0000001c0c88723c */ /* 0x040fee0000041828 */
[----:B------:R-:W-:Y:S01]  /*fee0*/  MOV R40, R22 ;  /* 0x0000001600287202 */ /* 0x000fe20000000f00 */
[----:B------:R-:W-:Y:S01]  /*fef0*/  HMMA.16816.F32.BF16 R208, R12, R8, R132 ;  /* 0x000000080cd0723c */ /* 0x000fe20000041884 */
[----:B------:R-:W-:-:S02]  /*ff00*/  IMAD.MOV.U32 R41, RZ, RZ, R21 ;  /* 0x000000ffff297224 */ /* 0x000fc400078e0015 */
[----:B------:R-:W-:Y:S02]  /*ff10*/  IMAD.MOV.U32 R42, RZ, RZ, R20 ;  /* 0x000000ffff2a7224 */ /* 0x000fe400078e0014 */
[----:B------:R-:W-:Y:S03]  /*ff20*/  LDSM.16.M88.4 R20, [R241+0x2000] ;  /* 0x00200000f114783b */ /* 0x000fe60000000200 */
[----:B------:R-:W-:Y:S01]  /*ff30*/  HMMA.16816.F32.BF16 R140, R12, R10, R52 ;  /* 0x0000000a0c8c723c */ /* 0x000fe20000041834 */
[----:B------:R-:W1:Y:S01]  /*ff40*/  LDSM.16.M88.4 R8, [R246+0x4000] ;  /* 0x00400000f608783b */ /* 0x000e620000000200 */
[----:B------:R-:W-:Y:S01]  /*ff50*/  MOV R64, R249 ;  /* 0x000000f900407202 */ /* 0x000fe20000000f00 */
[----:B------:R-:W-:-:S05]  /*ff60*/  IMAD.MOV.U32 R43, RZ, RZ, R17 ;  /* 0x000000ffff2b7224 */ /* 0x000fca00078e0011 */
[C---:B------:R-:W-:Y:S08]  /*ff70*/  HMMA.16816.F32.BF16 R228, R4.reuse, R28, R220 ;  /* 0x0000001c04e4723c */ /* 0x040ff000000418dc */
[----:B------:R-:W-:Y:S01]  /*ff80*/  HMMA.16816.F32.BF16 R220, R4, R32, R64 ;  /* 0x0000002004dc723c */ /* 0x000fe20000041840 */
[----:B------:R-:W2:Y:S07]  /*ff90*/  LDSM.16.M88.4 R4, [R246+0x6000] ;  /* 0x00600000f604783b */ /* 0x000eae0000000200 */
[C---:B------:R-:W-:Y:S01]  /*ffa0*/  HMMA.16816.F32.BF16 R64, R12.reuse, R30, R60 ;  /* 0x0000001e0c40723c */ /* 0x040fe2000004183c */
[----:B------:R-:W3:Y:S07]  /*ffb0*/  LDSM.16.M88.4 R28, [R241+0x3800] ;  /* 0x00380000f11c783b */ /* 0x000eee0000000200 */
[C---:B------:R-:W-:Y:S07]  /*ffc0*/  HMMA.16816.F32.BF16 R60, R12.reuse, R34, R48 ;  /* 0x000000220c3c723c */ /* 0x040fee0000041830 */
[----:B------:R-:W-:Y:S01]  /*ffd0*/  MOV R48, R16 ;  /* 0x0000001000307202 */ /* 0x000fe20000000f00 */
[----:B------:R-:W-:Y:S01]  /*ffe0*/  HMMA.16816.F32.BF16 R132, R12, R32, R56 ;  /* 0x000000200c84723c */ /* 0x000fe20000041838 */
[----:B------:R-:W4:Y:S04]  /*fff0*/  LDSM.16.M88.4 R16, [R241+0x2800] ;  /* 0x00280000f110783b */ /* 0x000f280000000200 */
[----:B------:R-:W4:Y:S03]  /*10000*/  LDSM.16.M88.4 R12, [R241+0x3000] ;  /* 0x00300000f10c783b */ /* 0x000f260000000200 */
[----:B-1----:R-:W-:Y:S01]  /*10010*/  HMMA.16816.F32.BF16 R52, R8, R20, R36 ;  /* 0x000000140834723c */ /* 0x002fe20000041824 */
[----:B------:R-:W-:Y:S01]  /*10020*/  IMAD.MOV.U32 R49, RZ, RZ, R3 ;  /* 0x000000ffff317224 */ /* 0x000fe200078e0003 */
[----:B------:R-:W-:Y:S01]  /*10030*/  SHF.L.U32 R250, R250, 0x1, RZ ;  /* 0x00000001fafa7819 */ /* 0x000fe200000006ff */
[----:B------:R-:W-:Y:S01]  /*10040*/  IMAD.MOV.U32 R50, RZ, RZ, R2 ;  /* 0x000000ffff327224 */ /* 0x000fe200078e0002 */
[----:B------:R-:W-:Y:S01]  /*10050*/  UISETP.GE.AND UP0, UPT, UR8, 0x4, UPT ;  /* 0x000000040800788c */ /* 0x000fe2000bf06270 */
[----:B------:R-:W-:Y:S01]  /*10060*/  IMAD.MOV.U32 R51, RZ, RZ, R0 ;  /* 0x000000ffff337224 */ /* 0x000fe200078e0000 */
[----:B------:R-:W-:-:S04]  /*10070*/  DEPBAR.LE SB0, 0x0 ;  /* 0x000080000000791a */ /* 0x000fc80000000000 */
[C---:B--2---:R-:W-:Y:S08]  /*10080*/  HMMA.16816.F32.BF16 R56, R4.reuse, R20, R44 ;  /* 0x000000140438723c */ /* 0x044ff0000004182c */
[C---:B------:R-:W-:Y:S08]  /*10090*/  HMMA.16816.F32.BF16 R48, R4.reuse, R22, R48 ;  /* 0x000000160430723c */ /* 0x040ff00000041830 */
[C---:B---3--:R-:W-:Y:S08]  /*100a0*/  HMMA.16816.F32.BF16 R220, R4.reuse, R28, R220 ;  /* 0x0000001c04dc723c */ /* 0x048ff000000418dc */
[C---:B----4-:R-:W-:Y:S08]  /*100b0*/  HMMA.16816.F32.BF16 R44, R4.reuse, R16, R40 ;  /* 0x00000010042c723c */ /* 0x050ff00000041828 */
[C---:B------:R-:W-:Y:S08]  /*100c0*/  HMMA.16816.F32.BF16 R40, R4.reuse, R18, R232 ;  /* 0x000000120428723c */ /* 0x040ff000000418e8 */
[C---:B------:R-:W-:Y:S08]  /*100d0*/  HMMA.16816.F32.BF16 R228, R4.reuse, R12, R228 ;  /* 0x0000000c04e4723c */ /* 0x040ff000000418e4 */
[C---:B------:R-:W-:Y:S08]  /*100e0*/  HMMA.16816.F32.BF16 R224, R4.reuse, R14, R224 ;  /* 0x0000000e04e0723c */ /* 0x040ff000000418e0 */
[----:B------:R-:W-:Y:S07]  /*100f0*/  HMMA.16816.F32.BF16 R216, R4, R30, R216 ;  /* 0x0000001e04d8723c */ /* 0x000fee00000418d8 */
[----:B------:R-:W-:Y:S01]  /*10100*/  FMUL.FTZ R5, R52, c[0x0][0x2ec] ;  /* 0x0000bb0034057a20 */ /* 0x000fe20000410000 */
[C---:B------:R-:W-:Y:S08]  /*10110*/  HMMA.16816.F32.BF16 R36, R8.reuse, R22, R212 ;  /* 0x000000160824723c */ /* 0x040ff000000418d4 */
[C---:B------:R-:W-:Y:S08]  /*10120*/  HMMA.16816.F32.BF16 R32, R8.reuse, R16, R208 ;  /* 0x000000100820723c */ /* 0x040ff000000418d0 */
[C---:B------:R-:W-:Y:S08]  /*10130*/  HMMA.16816.F32.BF16 R20, R8.reuse, R18, R140 ;  /* 0x000000120814723c */ /* 0x040ff0000004188c */
[C---:B------:R-:W-:Y:S01]  /*10140*/  HMMA.16816.F32.BF16 R16, R8.reuse, R12, R136 ;  /* 0x0000000c0810723c */ /* 0x040fe20000041888 */
[----:B------:R1:W-:Y:S07]  /*10150*/  MUFU.TANH R136, R5 ;  /* 0x0000000500887308 */ /* 0x0003ee0000002400 */
[----:B------:R-:W-:Y:S01]  /*10160*/  HMMA.16816.F32.BF16 R132, R8, R28, R132 ;  /* 0x0000001c0884723c */ /* 0x000fe20000041884 */
[----:B-1----:R-:W-:-:S04]  /*10170*/  FMUL.FTZ R5, R53, c[0x0][0x2ec] ;  /* 0x0000bb0035057a20 */ /* 0x002fc80000410000 */
        /* <DEDUP_REMOVED lines=20> */
[----:B------:R1:W-:Y:S01]  /*102c0*/  MUFU.TANH R55, R5 ;  /* 0x0000000500377308 */ /* 0x0003e20000002400 */
[----:B------:R-:W-:Y:S01]  /*102d0*/  HMMA.16816.F32.BF16 R64, R8, R14, R64 ;  /* 0x0000000e0840723c */ /* 0x000fe20000041840 */
[----:B-1----:R-:W-:-:S06]  /*102e0*/  FMUL.FTZ R5, R48, c[0x0][0x2ec] ;  /* 0x0000bb0030057a20 */ /* 0x002fcc0000410000 */
[----:B------:R1:W-:Y:S01]  /*102f0*/  MUFU.TANH R53, R5 ;  /* 0x0000000500357308 */ /* 0x0003e20000002400 */
[----:B------:R-:W-:Y:S01]  /*10300*/  HMMA.16816.F32.BF16 R60, R8, R30, R60 ;  /* 0x0000001e083c723c */ /* 0x000fe2000004183c */
        /* <DEDUP_REMOVED lines=32> */
[----:B------:R-:W-:Y:S01]  /*10510*/  LOP3.LUT R250, R250, 0x6, RZ, 0xc0, !PT ;  /* 0x00000006fafa7812 */ /* 0x000fe200078ec0ff */
[----:B------:R-:W-:Y:S02]  /*10520*/  IMAD.U32 R0, RZ, RZ, UR21 ;  /* 0x00000015ff007e24 */ /* 0x000fe4000f8e00ff */
[----:B-1----:R-:W-:-:S04]  /*10530*/  FMUL.FTZ R5, R41, c[0x0][0x2ec] ;  /* 0x0000bb0029057a20 */ /* 0x002fc80000410000 */
[----:B------:R1:W-:Y:S01]  /*10540*/  MUFU.TANH R22, R5 ;  /* 0x0000000500167308 */ /* 0x0003e20000002400 */
[----:B------:R-:W-:Y:S02]  /*10550*/  IMAD R0, R0, 0x40, R250 ;  /* 0x0000004000007824 */ /* 0x000fe400078e02fa */
[----:B-1----:R-:W-:-:S05]  /*10560*/  FMUL.FTZ R5, R42, c[0x0][0x2ec] ;  /* 0x0000bb002a057a20 */ /* 0x002fca0000410000 */
[----:B------:R1:W-:Y:S02]  /*10570*/  MUFU.TANH R7, R5 ;  /* 0x0000000500077308 */ /* 0x0003e40000002400 */
[----:B-1----:R-:W-:-:S06]  /*10580*/  FMUL.FTZ R5, R43, c[0x0][0x2ec] ;  /* 0x0000bb002b057a20 */ /* 0x002fcc0000410000 */
[----:B------:R1:W-:Y:S08]  /*10590*/  MUFU.TANH R8, R5 ;  /* 0x0000000500087308 */ /* 0x0003f00000002400 */
[----:B------:R-:W2:Y:S01]  /*105a0*/  I2F R4, R0 ;  /* 0x0000000000047306 */ /* 0x000ea20000201400 */
[----:B-1----:R-:W-:-:S07]  /*105b0*/  FMUL.FTZ R5, R16, c[0x0][0x2ec] ;  /* 0x0000bb0010057a20 */ /* 0x002fce0000410000 */
[----:B------:R1:W-:Y:S02]  /*105c0*/  MUFU.TANH R140, R5 ;  /* 0x00000005008c7308 */ /* 0x0003e40000002400 */
[----:B-1----:R-:W-:-:S06]  /*105d0*/  FMUL.FTZ R5, R17, c[0x0][0x2ec] ;  /* 0x0000bb0011057a20 */ /* 0x002fcc0000410000 */
[----:B------:R1:W-:Y:S01]  /*105e0*/  MUFU.TANH R139, R5 ;  /* 0x00000005008b7308 */ /* 0x0003e20000002400 */
[----:B------:R-:W-:Y:S01]  /*105f0*/  IADD3 R15, R0, 0x1, RZ ;  /* 0x00000001000f7810 */ /* 0x000fe20007ffe0ff */
[----:B--2---:R-:W-:Y:S01]  /*10600*/  FFMA.FTZ R44, R4, UR4, R12 ;  /* 0x00000004042c7c23 */ /* 0x004fe2000801000c */
[----:B------:R-:W-:Y:S01]  /*10610*/  IADD3 R13, R0, 0x9, RZ ;  /* 0x00000009000d7810 */ /* 0x000fe20007ffe0ff */
[----:B-1----:R-:W-:-:S04]  /*10620*/  FMUL.FTZ R5, R18, c[0x0][0x2ec] ;  /* 0x0000bb0012057a20 */ /* 0x002fc80000410000 */
[----:B------:R1:W-:Y:S01]  /*10630*/  MUFU.TANH R143, R5 ;  /* 0x00000005008f7308 */ /* 0x0003e20000002400 */
[C---:B------:R-:W-:Y:S02]  /*10640*/  IADD3 R12, R0.reuse, 0x10, RZ ;  /* 0x00000010000c7810 */ /* 0x040fe40007ffe0ff */
[----:B------:R-:W-:Y:S01]  /*10650*/  IADD3 R14, R0, 0x8, RZ ;  /* 0x00000008000e7810 */ /* 0x000fe20007ffe0ff */
[C---:B------:R-:W-:Y:S02]  /*10660*/  FFMA.FTZ R20, R4.reuse, UR4, R136 ;  /* 0x0000000404147c23 */ /* 0x040fe40008010088 */
[----:B------:R-:W-:Y:S02]  /*10670*/  FFMA.FTZ R38, R4, UR4, R28 ;  /* 0x0000000404267c23 */ /* 0x000fe4000801001c */
[----:B-1----:R-:W-:-:S04]  /*10680*/  FMUL.FTZ R5, R19, c[0x0][0x2ec] ;  /* 0x0000bb0013057a20 */ /* 0x002fc80000410000 */
[----:B------:R1:W-:Y:S01]  /*10690*/  MUFU.TANH R142, R5 ;  /* 0x00000005008e7308 */ /* 0x0003e20000002400 */
[----:B------:R-:W-:-:S07]  /*106a0*/  FFMA.FTZ R42, R4, UR4, R6 ;  /* 0x00000004042a7c23 */ /* 0x000fce0008010006 */
[----:B------:R-:W2:Y:S01]  /*106b0*/  I2F R3, R15 ;  /* 0x0000000f00037306 */ /* 0x000ea20000201400 */
[----:B-1----:R-:W-:-:S07]  /*106c0*/  FMUL.FTZ R5, R64, c[0x0][0x2ec] ;  /* 0x0000bb0040057a20 */ /* 0x002fce0000410000 */
[----:B------:R-:W-:Y:S08]  /*106d0*/  I2F R4, R12 ;  /* 0x0000000c00047306 */ /* 0x000ff00000201400 */
[----:B------:R-:W-:Y:S08]  /*106e0*/  MUFU.TANH R138, R5 ;  /* 0x00000005008a7308 */ /* 0x000ff00000002400 */
[----:B------:R-:W1:Y:S08]  /*106f0*/  I2F R5, R13 ;  /* 0x0000000d00057306 */ /* 0x000e700000201400 */
[----:B------:R-:W3:Y:S01]  /*10700*/  I2F R2, R14 ;  /* 0x0000000e00027306 */ /* 0x000ee20000201400 */
[----:B--2---:R-:W-:-:S02]  /*10710*/  FFMA.FTZ R28, R3, UR4, R141 ;  /* 0x00000004031c7c23 */ /* 0x004fc4000801008d */
[C---:B------:R-:W-:Y:S02]  /*10720*/  FFMA.FTZ R37, R3.reuse, UR4, R137 ;  /* 0x0000000403257c23 */ /* 0x040fe40008010089 */
[C---:B------:R-:W-:Y:S02]  /*10730*/  FFMA.FTZ R46, R3.reuse, UR4, R57 ;  /* 0x00000004032e7c23 */ /* 0x040fe40008010039 */
[----:B------:R-:W-:Y:S02]  /*10740*/  FFMA.FTZ R45, R3, UR4, R54 ;  /* 0x00000004032d7c23 */ /* 0x000fe40008010036 */
[----:B------:R-:W-:Y:S02]  /*10750*/  FMUL.FTZ R3, R132, c[0x0][0x2ec] ;  /* 0x0000bb0084037a20 */ /* 0x000fe40000410000 */
[----:B-1----:R-:W-:Y:S02]  /*10760*/  FFMA.FTZ R18, R5, UR4, R58 ;  /* 0x0000000405127c23 */ /* 0x002fe4000801003a */
[----:B------:R-:W-:Y:S01]  /*10770*/  FFMA.FTZ R54, R4, UR4, R9 ;  /* 0x0000000404367c23 */ /* 0x000fe20008010009 */
[----:B------:R-:W-:Y:S01]  /*10780*/  IADD3 R9, R0, 0x19, RZ ;  /* 0x0000001900097810 */ /* 0x000fe20007ffe0ff */
[----:B------:R-:W-:Y:S01]  /*10790*/  FFMA.FTZ R58, R4, UR4, R10 ;  /* 0x00000004043a7c23 */ /* 0x000fe2000801000a */
[----:B------:R-:W-:Y:S01]  /*107a0*/  IADD3 R10, R0, 0x18, RZ ;  /* 0x00000018000a7810 */ /* 0x000fe20007ffe0ff */
[----:B---3--:R-:W-:Y:S01]  /*107b0*/  FFMA.FTZ R51, R2, UR4, R11 ;  /* 0x0000000402337c23 */ /* 0x008fe2000801000b */
[----:B------:R-:W-:Y:S01]  /*107c0*/  IADD3 R11, R0, 0x11, RZ ;  /* 0x00000011000b7810 */ /* 0x000fe20007ffe0ff */
[C---:B------:R-:W-:Y:S01]  /*107d0*/  FFMA.FTZ R19, R2.reuse, UR4, R56 ;  /* 0x0000000402137c23 */ /* 0x040fe20008010038 */
[----:B------:R-:W-:Y:S01]  /*107e0*/  MUFU.TANH R136, R3 ;  /* 0x0000000300887308 */ /* 0x000fe20000002400 */
[----:B------:R-:W-:-:S02]  /*107f0*/  FFMA.FTZ R36, R2, UR4, R36 ;  /* 0x0000000402247c23 */ /* 0x000fc40008010024 */
[----:B------:R-:W-:Y:S02]  /*10800*/  FFMA.FTZ R53, R2, UR4, R53 ;  /* 0x0000000402357c23 */ /* 0x000fe40008010035 */
[C---:B------:R-:W-:Y:S02]  /*10810*/  FFMA.FTZ R35, R5.reuse, UR4, R55 ;  /* 0x0000000405237c23 */ /* 0x040fe40008010037 */
[C---:B------:R-:W-:Y:S01]  /*10820*/  FFMA.FTZ R57, R5.reuse, UR4, R52 ;  /* 0x0000000405397c23 */ /* 0x040fe20008010034 */
[----:B------:R-:W1:Y:S01]  /*10830*/  I2F R2, R9 ;  /* 0x0000000900027306 */ /* 0x000e620000201400 */
[----:B------:R-:W-:-:S07]  /*10840*/  FFMA.FTZ R55, R5, UR4, R48 ;  /* 0x0000000405377c23 */ /* 0x000fce0008010030 */
[----:B------:R-:W2:Y:S08]  /*10850*/  I2F R5, R11 ;  /* 0x0000000b00057306 */ /* 0x000eb00000201400 */
[----:B------:R-:W3:Y:S01]  /*10860*/  I2F R3, R10 ;  /* 0x0000000a00037306 */ /* 0x000ee20000201400 */
[----:B-1----:R-:W-:Y:S01]  /*10870*/  FFMA.FTZ R40, R2, UR4, R8 ;  /* 0x0000000402287c23 */ /* 0x002fe20008010008 */
[C---:B------:R-:W-:Y:S01]  /*10880*/  IADD3 R8, R0.reuse, 0x20, RZ ;  /* 0x0000002000087810 */ /* 0x040fe20007ffe0ff */
[----:B------:R-:W-:Y:S01]  /*10890*/  FMUL.FTZ R6, R65, c[0x0][0x2ec] ;  /* 0x0000bb0041067a20 */ /* 0x000fe20000410000 */
[-C--:B------:R-:W-:Y:S01]  /*108a0*/  ISETP.GE.AND P5, PT, R0, R24.reuse, PT ;  /* 0x000000180000720c */ /* 0x080fe20003fa6270 */
[C---:B------:R-:W-:Y:S01]  /*108b0*/  FFMA.FTZ R17, R4.reuse, UR4, R39 ;  /* 0x0000000404117c23 */ /* 0x040fe20008010027 */
[----:B------:R-:W-:Y:S01]  /*108c0*/  ISETP.GE.AND P6, PT, R15, R24, PT ;  /* 0x000000180f00720c */ /* 0x000fe20003fc6270 */
[----:B------:R-:W-:-:S02]  /*108d0*/  FFMA.FTZ R34, R4, UR4, R29 ;  /* 0x0000000404227c23 */ /* 0x000fc4000801001d */
[C---:B--2---:R-:W-:Y:S02]  /*108e0*/  FFMA.FTZ R56, R5.reuse, UR4, R49 ;  /* 0x0000000405387c23 */ /* 0x044fe40008010031 */
[----:B------:R-:W-:Y:S02]  /*108f0*/  FFMA.FTZ R49, R5, UR4, R30 ;  /* 0x0000000405317c23 */ /* 0x000fe4000801001e */
[----:B------:R-:W-:Y:S02]  /*10900*/  FMUL.FTZ R4, R133, c[0x0][0x2ec] ;  /* 0x0000bb0085047a20 */ /* 0x000fe40000410000 */
[C---:B---3--:R-:W-:Y:S01]  /*10910*/  FFMA.FTZ R41, R3.reuse, UR4, R7 ;  /* 0x0000000403297c23 */ /* 0x048fe20008010007 */
[----:B------:R-:W-:Y:S01]  /*10920*/  IADD3 R7, R0, 0x21, RZ ;  /* 0x0000002100077810 */ /* 0x000fe20007ffe0ff */
[----:B------:R-:W-:Y:S01]  /*10930*/  FFMA.FTZ R30, R3, UR4, R32 ;  /* 0x00000004031e7c23 */ /* 0x000fe20008010020 */
[----:B------:R1:W-:Y:S01]  /*10940*/  MUFU.TANH R137, R6 ;  /* 0x0000000600897308 */ /* 0x0003e20000002400 */
[----:B------:R-:W-:Y:S01]  /*10950*/  FFMA.FTZ R32, R2, UR4, R23 ;  /* 0x0000000402207c23 */ /* 0x000fe20008010017 */
[----:B------:R-:W-:Y:S01]  /*10960*/  FSEL R39, R20, -INF , !P5 ;  /* 0xff80000014277808 */ /* 0x000fe20006800000 */
[----:B------:R-:W-:Y:S01]  /*10970*/  FFMA.FTZ R29, R2, UR4, R47 ;  /* 0x00000004021d7c23 */ /* 0x000fe2000801002f */
[----:B------:R-:W-:Y:S01]  /*10980*/  FSEL R47, R28, -INF , !P6 ;  /* 0xff8000001c2f7808 */ /* 0x000fe20007000000 */
[----:B------:R-:W-:Y:S01]  /*10990*/  FFMA.FTZ R43, R2, UR4, R22 ;  /* 0x00000004022b7c23 */ /* 0x000fe20008010016 */
[----:B------:R-:W-:Y:S01]  /*109a0*/  ISETP.GE.AND P5, PT, R14, R24, PT ;  /* 0x000000180e00720c */ /* 0x000fe20003fa6270 */
[C---:B------:R-:W-:Y:S01]  /*109b0*/  FFMA.FTZ R16, R5.reuse, UR4, R50 ;  /* 0x0000000405107c23 */ /* 0x040fe20008010032 */
[----:B------:R-:W2:Y:S01]  /*109c0*/  I2F R23, R8 ;  /* 0x0000000800177306 */ /* 0x000ea20000201400 */
[----:B------:R-:W-:Y:S01]  /*109d0*/  FFMA.FTZ R33, R5, UR4, R33 ;  /* 0x0000000405217c23 */ /* 0x000fe20008010021 */
[----:B------:R-:W-:-:S02]  /*109e0*/  IADD3 R5, R0, 0x29, RZ ;  /* 0x0000002900057810 */ /* 0x000fc40007ffe0ff */
[----:B------:R-:W-:Y:S01]  /*109f0*/  ISETP.GE.AND P6, PT, R13, R24, PT ;  /* 0x000000180d00720c */ /* 0x000fe20003fc6270 */
[----:B------:R-:W-:-:S03]  /*10a00*/  FFMA.FTZ R52, R3, UR4, R21 ;  /* 0x0000000403347c23 */ /* 0x000fc60008010015 */
[----:B------:R-:W3:Y:S01]  /*10a10*/  I2F R22, R7 ;  /* 0x0000000700167306 */ /* 0x000ee20000201400 */
[----:B-1----:R-:W-:Y:S02]  /*10a20*/  IADD3 R6, R0, 0x28, RZ ;  /* 0x0000002800067810 */ /* 0x002fe40007ffe0ff */
[----:B------:R-:W-:-:S05]  /*10a30*/  FSEL R48, R19, -INF , !P5 ;  /* 0xff80000013307808 */ /* 0x000fca0006800000 */
[----:B------:R1:W-:Y:S01]  /*10a40*/  MUFU.TANH R132, R4 ;  /* 0x0000000400847308 */ /* 0x0003e20000002400 */
[----:B------:R-:W-:Y:S02]  /*10a50*/  FSEL R50, R18, -INF , !P6 ;  /* 0xff80000012327808 */ /* 0x000fe40007000000 */
[-C--:B------:R-:W-:Y:S02]  /*10a60*/  ISETP.GE.AND P5, PT, R12, R24.reuse, PT ;  /* 0x000000180c00720c */ /* 0x080fe40003fa6270 */
[----:B------:R-:W-:-:S03]  /*10a70*/  ISETP.GE.AND P6, PT, R11, R24, PT ;  /* 0x000000180b00720c */ /* 0x000fc60003fc6270 */
[----:B------:R-:W4:Y:S01]  /*10a80*/  I2F R21, R6 ;  /* 0x0000000600157306 */ /* 0x000f220000201400 */
[----:B-1----:R-:W-:-:S07]  /*10a90*/  FMUL.FTZ R4, R60, c[0x0][0x2ec] ;  /* 0x0000bb003c047a20 */ /* 0x002fce0000410000 */
[----:B------:R-:W1:Y:S01]  /*10aa0*/  I2F R20, R5 ;  /* 0x0000000500147306 */ /* 0x000e620000201400 */
[----:B------:R-:W-:Y:S02]  /*10ab0*/  FSEL R250, R17, -INF , !P5 ;  /* 0xff80000011fa7808 */ /* 0x000fe40006800000 */
[----:B------:R-:W-:-:S05]  /*10ac0*/  FSEL R249, R16, -INF , !P6 ;  /* 0xff80000010f97808 */ /* 0x000fca0007000000 */
[----:B------:R1:W-:Y:S01]  /*10ad0*/  MUFU.TANH R59, R4 ;  /* 0x00000004003b7308 */ /* 0x0003e20000002400 */
[-C--:B------:R-:W-:Y:S02]  /*10ae0*/  ISETP.GE.AND P5, PT, R10, R24.reuse, PT ;  /* 0x000000180a00720c */ /* 0x080fe40003fa6270 */
[----:B------:R-:W-:Y:S02]  /*10af0*/  ISETP.GE.AND P6, PT, R9, R24, PT ;  /* 0x000000180900720c */ /* 0x000fe40003fc6270 */
[----:B------:R-:W-:Y:S01]  /*10b00*/  IADD3 R2, R0, 0x38, RZ ;  /* 0x0000003800027810 */ /* 0x000fe20007ffe0ff */
[----:B--2---:R-:W-:Y:S01]  /*10b10*/  FFMA.FTZ R16, R23, UR4, R140 ;  /* 0x0000000417107c23 */ /* 0x004fe2000801008c */
[----:B------:R-:W-:Y:S02]  /*10b20*/  FSEL R235, R30, -INF , !P5 ;  /* 0xff8000001eeb7808 */ /* 0x000fe40006800000 */
[----:B-1----:R-:W-:-:S04]  /*10b30*/  IADD3 R4, R0, 0x30, RZ ;  /* 0x0000003000047810 */ /* 0x002fc80007ffe0ff */
[----:B------:R-:W1:Y:S01]  /*10b40*/  I2F R19, R4 ;  /* 0x0000000400137306 */ /* 0x000e620000201400 */
[----:B------:R-:W-:Y:S01]  /*10b50*/  FSEL R234, R29, -INF , !P6 ;  /* 0xff8000001dea7808 */ /* 0x000fe20007000000 */
[----:B---3--:R-:W-:Y:S01]  /*10b60*/  FFMA.FTZ R29, R22, UR4, R139 ;  /* 0x00000004161d7c23 */ /* 0x008fe2000801008b */
[-C--:B------:R-:W-:Y:S02]  /*10b70*/  ISETP.GE.AND P5, PT, R8, R24.reuse, PT ;  /* 0x000000180800720c */ /* 0x080fe40003fa6270 */
[----:B------:R-:W-:-:S03]  /*10b80*/  ISETP.GE.AND P6, PT, R7, R24, PT ;  /* 0x000000180700720c */ /* 0x000fc60003fc6270 */
[----:B------:R-:W2:Y:S01]  /*10b90*/  I2F R17, R2 ;  /* 0x0000000200117306 */ /* 0x000ea20000201400 */
[----:B------:R-:W-:Y:S01]  /*10ba0*/  FSEL R141, R16, -INF , !P5 ;  /* 0xff800000108d7808 */ /* 0x000fe20006800000 */
[----:B----4-:R-:W-:Y:S01]  /*10bb0*/  FFMA.FTZ R28, R21, UR4, R138 ;  /* 0x00000004151c7c23 */ /* 0x010fe2000801008a */
[-C--:B------:R-:W-:Y:S01]  /*10bc0*/  ISETP.GE.AND P5, PT, R6, R24.reuse, PT ;  /* 0x000000180600720c */ /* 0x080fe20003fa6270 */
[----:B------:R-:W-:Y:S01]  /*10bd0*/  FFMA.FTZ R16, R20, UR4, R137 ;  /* 0x0000000414107c23 */ /* 0x000fe20008010089 */
[----:B------:R-:W-:Y:S02]  /*10be0*/  FSEL R29, R29, -INF , !P6 ;  /* 0xff8000001d1d7808 */ /* 0x000fe40007000000 */
[-C--:B------:R-:W-:Y:S02]  /*10bf0*/  ISETP.GE.AND P6, PT, R5, R24.reuse, PT ;  /* 0x000000180500720c */ /* 0x080fe40003fc6270 */
[----:B------:R-:W-:Y:S01]  /*10c00*/  FSEL R28, R28, -INF , !P5 ;  /* 0xff8000001c1c7808 */ /* 0x000fe20006800000 */
[----:B------:R1:W-:Y:S01]  /*10c10*/  STL [R1+0x28], R29 ;  /* 0x0000281d01007387 */ /* 0x0003e20000100800 */
[----:B------:R-:W-:Y:S01]  /*10c20*/  FSEL R16, R16, -INF , !P6 ;  /* 0xff80000010107808 */ /* 0x000fe20007000000 */
[----:B------:R-:W-:Y:S01]  /*10c30*/  FFMA.FTZ R31, R3, UR4, R31 ;  /* 0x00000004031f7c23 */ /* 0x000fe2000801001f */
[----:B------:R-:W-:Y:S01]  /*10c40*/  ISETP.GE.AND P5, PT, R4, R24, PT ;  /* 0x000000180400720c */ /* 0x000fe20003fa6270 */
[----:B------:R-:W-:Y:S01]  /*10c50*/  STL [R1+0x24], R28 ;  /* 0x0000241c01007387 */ /* 0x000fe20000100800 */
[----:B------:R-:W-:-:S03]  /*10c60*/  IADD3 R3, R0, 0x31, RZ ;  /* 0x0000003100037810 */ /* 0x000fc60007ffe0ff */
[----:B------:R2:W-:Y:S01]  /*10c70*/  STL [R1+0x20], R16 ;  /* 0x0000201001007387 */ /* 0x0005e20000100800 */
[----:B------:R-:W3:Y:S01]  /*10c80*/  I2F R18, R3 ;  /* 0x0000000300127306 */ /* 0x000ee20000201400 */
[----:B------:R-:W-:Y:S01]  /*10c90*/  ISETP.GE.AND P0, PT, R0, R25, PT ;  /* 0x000000190000720c */ /* 0x000fe20003f06270 */
[----:B------:R-:W-:Y:S02]  /*10ca0*/  FMUL.FTZ R64, R67, c[0x0][0x2ec] ;  /* 0x0000bb0043407a20 */ /* 0x000fe40000410000 */
[----:B-1----:R-:W-:-:S05]  /*10cb0*/  FFMA.FTZ R29, R19, UR4, R136 ;  /* 0x00000004131d7c23 */ /* 0x002fca0008010088 */
[----:B------:R-:W-:Y:S02]  /*10cc0*/  FSEL R136, R29, -INF , !P5 ;  /* 0xff8000001d887808 */ /* 0x000fe40006800000 */
[----:B------:R-:W-:Y:S01]  /*10cd0*/  ISETP.GE.AND P5, PT, R2, R24, PT ;  /* 0x000000180200720c */ /* 0x000fe20003fa6270 */
[----:B--2---:R-:W-:Y:S01]  /*10ce0*/  FFMA.FTZ R16, R17, UR4, R59 ;  /* 0x0000000411107c23 */ /* 0x004fe2000801003b */
[----:B------:R-:W-:-:S04]  /*10cf0*/  FSEL R38, R38, -INF , !P0 ;  /* 0xff80000026267808 */ /* 0x000fc80004000000 */
[----:B------:R-:W-:Y:S02]  /*10d00*/  FSEL R137, R16, -INF , !P5 ;  /* 0xff80000010897808 */ /* 0x000fe40006800000 */
[-C--:B------:R-:W-:Y:S02]  /*10d10*/  ISETP.GE.AND P5, PT, R15, R25.reuse, PT ;  /* 0x000000190f00720c */ /* 0x080fe40003fa6270 */
[-C--:B------:R-:W-:Y:S02]  /*10d20*/  ISETP.GE.AND P0, PT, R14, R25.reuse, PT ;  /* 0x000000190e00720c */ /* 0x080fe40003f06270 */
[----:B------:R-:W-:Y:S01]  /*10d30*/  FSEL R37, R37, -INF , !P5 ;  /* 0xff80000025257808 */ /* 0x000fe20006800000 */
[----:B------:R-:W-:Y:S01]  /*10d40*/  FMUL.FTZ R60, R66, c[0x0][0x2ec] ;  /* 0x0000bb00423c7a20 */ /* 0x000fe20000410000 */
[-C--:B------:R-:W-:Y:S01]  /*10d50*/  ISETP.GE.AND P5, PT, R13, R25.reuse, PT ;  /* 0x000000190d00720c */ /* 0x080fe20003fa6270 */
[----:B------:R-:W-:Y:S01]  /*10d60*/  FMUL.FTZ R16, R135, c[0x0][0x2ec] ;  /* 0x0000bb0087107a20 */ /* 0x000fe20000410000 */
[----:B------:R-:W-:Y:S01]  /*10d70*/  FSEL R36, R36, -INF , !P0 ;  /* 0xff80000024247808 */ /* 0x000fe20004000000 */
[----:B------:R-:W1:Y:S01]  /*10d80*/  MUFU.TANH R64, R64 ;  /* 0x0000004000407308 */ /* 0x000e620000002400 */
[----:B------:R-:W-:-:S02]  /*10d90*/  ISETP.GE.AND P0, PT, R12, R25, PT ;  /* 0x000000190c00720c */ /* 0x000fc40003f06270 */
[----:B------:R-:W-:Y:S02]  /*10da0*/  FSEL R35, R35, -INF , !P5 ;  /* 0xff80000023237808 */ /* 0x000fe40006800000 */
[----:B------:R-:W-:Y:S01]  /*10db0*/  ISETP.GE.AND P5, PT, R11, R25, PT ;  /* 0x000000190b00720c */ /* 0x000fe20003fa6270 */
[----:B---3--:R-:W-:Y:S02]  /*10dc0*/  FFMA.FTZ R28, R18, UR4, R132 ;  /* 0x00000004121c7c23 */ /* 0x008fe40008010084 */
[----:B------:R-:W2:Y:S01]  /*10dd0*/  MUFU.TANH R65, R60 ;  /* 0x0000003c00417308 */ /* 0x000ea20000002400 */
[----:B------:R-:W-:Y:S01]  /*10de0*/  FMUL.FTZ R30, R134, c[0x0][0x2ec] ;  /* 0x0000bb00861e7a20 */ /* 0x000fe20000410000 */
[----:B------:R-:W-:Y:S02]  /*10df0*/  FSEL R233, R34, -INF , !P0 ;  /* 0xff80000022e97808 */ /* 0x000fe40004000000 */
[C---:B------:R-:W-:Y:S02]  /*10e00*/  ISETP.GE.AND P4, PT, R0.reuse, R26, PT ;  /* 0x0000001a0000720c */ /* 0x040fe40003f86270 */
[----:B------:R-:W-:-:S02]  /*10e10*/  ISETP.GE.AND P1, PT, R0, R27, PT ;  /* 0x0000001b0000720c */ /* 0x000fc40003f26270 */
[----:B------:R3:W-:Y:S01]  /*10e20*/  MUFU.TANH R59, R16 ;  /* 0x00000010003b7308 */ /* 0x0007e20000002400 */
[----:B------:R-:W-:Y:S02]  /*10e30*/  ISETP.GE.AND P6, PT, R3, R24, PT ;  /* 0x000000180300720c */ /* 0x000fe40003fc6270 */
[-C--:B------:R-:W-:Y:S02]  /*10e40*/  ISETP.GE.AND P0, PT, R10, R25.reuse, PT ;  /* 0x000000190a00720c */ /* 0x080fe40003f06270 */
[----:B------:R-:W-:Y:S02]  /*10e50*/  IADD3 R0, R0, 0x39, RZ ;  /* 0x0000003900007810 */ /* 0x000fe40007ffe0ff */
[----:B------:R-:W-:Y:S01]  /*10e60*/  FSEL R232, R33, -INF , !P5 ;  /* 0xff80000021e87808 */ /* 0x000fe20006800000 */
[----:B------:R-:W4:Y:S01]  /*10e70*/  MUFU.TANH R60, R30 ;  /* 0x0000001e003c7308 */ /* 0x000f220000002400 */
[----:B------:R-:W-:Y:S01]  /*10e80*/  BAR.SYNC.DEFER_BLOCKING 0x0 ;  /* 0x0000000000007b1d */ /* 0x000fe20000010000 */
[----:B------:R-:W-:Y:S01]  /*10e90*/  ISETP.GE.AND P5, PT, R9, R25, PT ;  /* 0x000000190900720c */ /* 0x000fe20003fa6270 */
[----:B---3--:R-:W-:Y:S01]  /*10ea0*/  FMUL.FTZ R16, R61, c[0x0][0x2ec] ;  /* 0x0000bb003d107a20 */ /* 0x008fe20000410000 */
[----:B------:R-:W-:-:S02]  /*10eb0*/  FSEL R134, R28, -INF , !P6 ;  /* 0xff8000001c867808 */ /* 0x000fc40007000000 */
[----:B------:R-:W-:Y:S02]  /*10ec0*/  FSEL R211, R31, -INF , !P0 ;  /* 0xff8000001fd37808 */ /* 0x000fe40004000000 */
[----:B------:R3:W-:Y:S01]  /*10ed0*/  MUFU.TANH R34, R16 ;  /* 0x0000001000227308 */ /* 0x0007e20000002400 */
[----:B------:R-:W-:Y:S01]  /*10ee0*/  ISETP.GE.AND P6, PT, R0, R24, PT ;  /* 0x000000180000720c */ /* 0x000fe20003fc6270 */
[----:B------:R-:W-:Y:S01]  /*10ef0*/  FMUL.FTZ R24, R62, c[0x0][0x2ec] ;  /* 0x0000bb003e187a20 */ /* 0x000fe20000410000 */
[-C--:B------:R-:W-:Y:S01]  /*10f00*/  ISETP.GE.AND P0, PT, R8, R25.reuse, PT ;  /* 0x000000190800720c */ /* 0x080fe20003f06270 */
[----:B------:R-:W-:Y:S01]  /*10f10*/  FFMA.FTZ R28, R22, UR4, R142 ;  /* 0x00000004161c7c23 */ /* 0x000fe2000801008e */
[----:B------:R-:W-:Y:S02]  /*10f20*/  FSEL R210, R32, -INF , !P5 ;  /* 0xff80000020d27808 */ /* 0x000fe40006800000 */
[----:B------:R-:W-:Y:S01]  /*10f30*/  ISETP.GE.AND P5, PT, R7, R25, PT ;  /* 0x000000190700720c */ /* 0x000fe20003fa6270 */
[----:B------:R2:W2:Y:S01]  /*10f40*/  MUFU.TANH R30, R24 ;  /* 0x00000018001e7308 */ /* 0x0004a20000002400 */
[----:B-1----:R-:W-:-:S02]  /*10f50*/  FFMA.FTZ R29, R20, UR4, R64 ;  /* 0x00000004141d7c23 */ /* 0x002fc40008010040 */
[----:B---3--:R-:W-:Y:S01]  /*10f60*/  FFMA.FTZ R16, R23, UR4, R143 ;  /* 0x0000000417107c23 */ /* 0x008fe2000801008f */
[----:B------:R-:W-:-:S04]  /*10f70*/  FSEL R140, R28, -INF , !P5 ;  /* 0xff8000001c8c7808 */ /* 0x000fc80006800000 */
[----:B------:R-:W-:Y:S02]  /*10f80*/  FSEL R66, R16, -INF , !P0 ;  /* 0xff80000010427808 */ /* 0x000fe40004000000 */
[----:B------:R-:W1:Y:S01]  /*10f90*/  I2F R16, R0 ;  /* 0x0000000000107306 */ /* 0x000e620000201400 */
[-C--:B------:R-:W-:Y:S01]  /*10fa0*/  ISETP.GE.AND P5, PT, R5, R25.reuse, PT ;  /* 0x000000190500720c */ /* 0x080fe20003fa6270 */
[----:B------:R-:W-:Y:S01]  /*10fb0*/  FMUL.FTZ R63, R63, c[0x0][0x2ec] ;  /* 0x0000bb003f3f7a20 */ /* 0x000fe20000410000 */
[-C--:B------:R-:W-:Y:S01]  /*10fc0*/  ISETP.GE.AND P0, PT, R6, R25.reuse, PT ;  /* 0x000000190600720c */ /* 0x080fe20003f06270 */
[----:B--2---:R-:W-:Y:S01]  /*10fd0*/  FFMA.FTZ R24, R21, UR4, R65 ;  /* 0x0000000415187c23 */ /* 0x004fe20008010041 */
[----:B------:R-:W-:Y:S01]  /*10fe0*/  FSEL R142, R29, -INF , !P5 ;  /* 0xff8000001d8e7808 */ /* 0x000fe20006800000 */
[----:B----4-:R-:W-:Y:S02]  /*10ff0*/  FFMA.FTZ R28, R19, UR4, R60 ;  /* 0x00000004131c7c23 */ /* 0x010fe4000801003c */
[----:B------:R-:W2:Y:S01]  /*11000*/  MUFU.TANH R29, R63 ;  /* 0x0000003f001d7308 */ /* 0x000ea20000002400 */
[----:B------:R-:W-:Y:S01]  /*11010*/  FSEL R143, R24, -INF , !P0 ;  /* 0xff800000188f7808 */ /* 0x000fe20004000000 */
[----:B------:R-:W-:Y:S01]  /*11020*/  FFMA.FTZ R24, R18, UR4, R59 ;  /* 0x0000000412187c23 */ /* 0x000fe2000801003b */
[----:B------:R-:W-:-:S02]  /*11030*/  ISETP.GE.AND P0, PT, R4, R25, PT ;  /* 0x000000190400720c */ /* 0x000fc40003f06270 */
[-C--:B------:R-:W-:Y:S02]  /*11040*/  ISETP.GE.AND P5, PT, R3, R25.reuse, PT ;  /* 0x000000190300720c */ /* 0x080fe40003fa6270 */
[----:B------:R-:W-:Y:S02]  /*11050*/  FSEL R67, R28, -INF , !P0 ;  /* 0xff8000001c437808 */ /* 0x000fe40004000000 */
[----:B------:R-:W-:Y:S01]  /*11060*/  FSEL R215, R24, -INF , !P5 ;  /* 0xff80000018d77808 */ /* 0x000fe20006800000 */
[----:B------:R-:W-:Y:S01]  /*11070*/  FFMA.FTZ R24, R17, UR4, R30 ;  /* 0x0000000411187c23 */ /* 0x000fe2000801001e */
[-C--:B------:R-:W-:Y:S02]  /*11080*/  ISETP.GE.AND P0, PT, R2, R25.reuse, PT ;  /* 0x000000190200720c */ /* 0x080fe40003f06270 */
[----:B------:R-:W-:Y:S01]  /*11090*/  ISETP.GE.AND P5, PT, R0, R25, PT ;  /* 0x000000190000720c */ /* 0x000fe20003fa6270 */
[----:B-1----:R-:W-:Y:S01]  /*110a0*/  FFMA.FTZ R25, R16, UR4, R34 ;  /* 0x0000000410197c23 */ /* 0x002fe20008010022 */
[----:B------:R-:W-:-:S02]  /*110b0*/  FSEL R213, R24, -INF , !P0 ;  /* 0xff80000018d57808 */ /* 0x000fc40004000000 */
[-C--:B------:R-:W-:Y:S02]  /*110c0*/  ISETP.GE.AND P0, PT, R15, R26.reuse, PT ;  /* 0x0000001a0f00720c */ /* 0x080fe40003f06270 */
[----:B------:R-:W-:Y:S02]  /*110d0*/  FSEL R214, R25, -INF , !P6 ;  /* 0xff80000019d67808 */ /* 0x000fe40007000000 */
[----:B------:R-:W-:Y:S01]  /*110e0*/  ISETP.GE.AND P6, PT, R15, R27, PT ;  /* 0x0000001b0f00720c */ /* 0x000fe20003fc6270 */
[----:B--2---:R-:W-:Y:S02]  /*110f0*/  FFMA.FTZ R15, R16, UR4, R29 ;  /* 0x00000004100f7c23 */ /* 0x004fe4000801001d */
[----:B------:R-:W-:Y:S02]  /*11100*/  FMUL.FTZ R24, R229, c[0x0][0x2ec] ;  /* 0x0000bb00e5187a20 */ /* 0x000fe40000410000 */
[----:B------:R-:W-:Y:S01]  /*11110*/  FMUL.FTZ R28, R228, c[0x0][0x2ec] ;  /* 0x0000bb00e41c7a20 */ /* 0x000fe20000410000 */
[----:B------:R-:W-:Y:S01]  /*11120*/  FSEL R228, R15, -INF , !P5 ;  /* 0xff8000000fe47808 */ /* 0x000fe20006800000 */
[----:B------:R1:W-:Y:S01]  /*11130*/  MUFU.TANH R59, R24 ;  /* 0x00000018003b7308 */ /* 0x0003e20000002400 */
[----:B------:R-:W-:Y:S01]  /*11140*/  FMUL.FTZ R25, R231, c[0x0][0x2ec] ;  /* 0x0000bb00e7197a20 */ /* 0x000fe20000410000 */
[----:B------:R-:W-:-:S02]  /*11150*/  ISETP.GE.AND P5, PT, R14, R26, PT ;  /* 0x0000001a0e00720c */ /* 0x000fc40003fa6270 */
[----:B------:R-:W-:Y:S02]  /*11160*/  FSEL R15, R44, -INF , !P4 ;  /* 0xff8000002c0f7808 */ /* 0x000fe40006000000 */
[----:B------:R-:W-:Y:S02]  /*11170*/  ISETP.GE.AND P4, PT, R14, R27, PT ;  /* 0x0000001b0e00720c */ /* 0x000fe40003f86270 */
[----:B------:R-:W2:Y:S01]  /*11180*/  MUFU.TANH R60, R28 ;  /* 0x0000001c003c7308 */ /* 0x000ea20000002400 */
[----:B------:R-:W-:Y:S02]  /*11190*/  FSEL R14, R42, -INF , !P1 ;  /* 0xff8000002a0e7808 */ /* 0x000fe40004800000 */
[----:B------:R-:W-:Y:S01]  /*111a0*/  FSEL R31, R45, -INF , !P6 ;  /* 0xff8000002d1f7808 */ /* 0x000fe20007000000 */
[----:B-1----:R-:W-:-:S04]  /*111b0*/  FMUL.FTZ R24, R230, c[0x0][0x2ec] ;  /* 0x0000bb00e6187a20 */ /* 0x002fc80000410000 */
[----:B------:R1:W-:Y:S01]  /*111c0*/  MUFU.TANH R42, R25 ;  /* 0x00000019002a7308 */ /* 0x0003e20000002400 */
[-C--:B------:R-:W-:Y:S02]  /*111d0*/  ISETP.GE.AND P1, PT, R13, R26.reuse, PT ;  /* 0x0000001a0d00720c */ /* 0x080fe40003f26270 */
[----:B------:R-:W-:-:S05]  /*111e0*/  ISETP.GE.AND P6, PT, R12, R26, PT ;  /* 0x0000001a0c00720c */ /* 0x000fca0003fc6270 */
[----:B------:R3:W4:Y:S01]  /*111f0*/  MUFU.TANH R44, R24 ;  /* 0x00000018002c7308 */ /* 0x0007220000002400 */
[----:B------:R-:W-:Y:S02]  /*11200*/  FSEL R30, R57, -INF , !P1 ;  /* 0xff800000391e7808 */ /* 0x000fe40004800000 */
[----:B------:R-:W-:Y:S02]  /*11210*/  FSEL R139, R58, -INF , !P6 ;  /* 0xff8000003a8b7808 */ /* 0x000fe40007000000 */
[----:B-1----:R-:W-:Y:S02]  /*11220*/  FSEL R25, R53, -INF , !P5 ;  /* 0xff80000035197808 */ /* 0x002fe40006800000 */
[-C--:B------:R-:W-:Y:S02]  /*11230*/  ISETP.GE.AND P5, PT, R12, R27.reuse, PT ;  /* 0x0000001b0c00720c */ /* 0x080fe40003fa6270 */
[----:B---3--:R-:W-:Y:S02]  /*11240*/  FSEL R24, R46, -INF , !P0 ;  /* 0xff8000002e187808 */ /* 0x008fe40004000000 */
[----:B------:R-:W-:-:S02]  /*11250*/  ISETP.GE.AND P0, PT, R13, R27, PT ;  /* 0x0000001b0d00720c */ /* 0x000fc40003f06270 */
[----:B------:R-:W-:Y:S02]  /*11260*/  FSEL R209, R54, -INF , !P5 ;  /* 0xff80000036d17808 */ /* 0x000fe40006800000 */
[-C--:B------:R-:W-:Y:S02]  /*11270*/  ISETP.GE.AND P1, PT, R11, R27.reuse, PT ;  /* 0x0000001b0b00720c */ /* 0x080fe40003f26270 */
[----:B------:R-:W-:Y:S02]  /*11280*/  FSEL R33, R55, -INF , !P0 ;  /* 0xff80000037217808 */ /* 0x000fe40004000000 */
[----:B------:R-:W-:Y:S02]  /*11290*/  ISETP.GE.AND P6, PT, R10, R27, PT ;  /* 0x0000001b0a00720c */ /* 0x000fe40003fc6270 */
[----:B------:R-:W-:Y:S02]  /*112a0*/  ISETP.GE.AND P5, PT, R9, R26, PT ;  /* 0x0000001a0900720c */ /* 0x000fe40003fa6270 */
[----:B------:R-:W-:-:S02]  /*112b0*/  FSEL R32, R51, -INF , !P4 ;  /* 0xff80000033207808 */ /* 0x000fc40006000000 */
[-C--:B------:R-:W-:Y:S02]  /*112c0*/  ISETP.GE.AND P0, PT, R10, R26.reuse, PT ;  /* 0x0000001a0a00720c */ /* 0x080fe40003f06270 */
[----:B------:R-:W-:Y:S01]  /*112d0*/  ISETP.GE.AND P4, PT, R11, R26, PT ;  /* 0x0000001a0b00720c */ /* 0x000fe20003f86270 */
[----:B------:R-:W-:Y:S01]  /*112e0*/  FMUL.FTZ R13, R224, c[0x0][0x2ec] ;  /* 0x0000bb00e00d7a20 */ /* 0x000fe20000410000 */
[----:B------:R-:W-:Y:S01]  /*112f0*/  FSEL R208, R49, -INF , !P1 ;  /* 0xff80000031d07808 */ /* 0x000fe20004800000 */
[----:B------:R-:W-:Y:S01]  /*11300*/  FMUL.FTZ R11, R226, c[0x0][0x2ec] ;  /* 0x0000bb00e20b7a20 */ /* 0x000fe20000410000 */
[----:B------:R-:W-:Y:S02]  /*11310*/  FSEL R138, R41, -INF , !P6 ;  /* 0xff800000298a7808 */ /* 0x000fe40007000000 */
[----:B------:R-:W-:Y:S02]  /*11320*/  FSEL R132, R43, -INF , !P5 ;  /* 0xff8000002b847808 */ /* 0x000fe40006800000 */
[----:B------:R-:W-:-:S02]  /*11330*/  FSEL R49, R52, -INF , !P0 ;  /* 0xff80000034317808 */ /* 0x000fc40004000000 */
[CC--:B------:R-:W-:Y:S02]  /*11340*/  ISETP.GE.AND P6, PT, R7.reuse, R26.reuse, PT ;  /* 0x0000001a0700720c */ /* 0x0c0fe40003fc6270 */
[-C--:B------:R-:W-:Y:S01]  /*11350*/  ISETP.GE.AND P5, PT, R7, R27.reuse, PT ;  /* 0x0000001b0700720c */ /* 0x080fe20003fa6270 */
[----:B--2---:R-:W-:Y:S01]  /*11360*/  FFMA.FTZ R7, R23, UR4, R60 ;  /* 0x0000000417077c23 */ /* 0x004fe2000801003c */
[----:B------:R-:W-:Y:S02]  /*11370*/  FSEL R133, R56, -INF , !P4 ;  /* 0xff80000038857808 */ /* 0x000fe40006000000 */
[C---:B------:R-:W-:Y:S02]  /*11380*/  ISETP.GE.AND P1, PT, R8.reuse, R26, PT ;  /* 0x0000001a0800720c */ /* 0x040fe40003f26270 */
[-C--:B------:R-:W-:Y:S01]  /*11390*/  ISETP.GE.AND P0, PT, R8, R27.reuse, PT ;  /* 0x0000001b0800720c */ /* 0x080fe20003f06270 */
[----:B------:R-:W-:Y:S01]  /*113a0*/  FMUL.FTZ R8, R221, c[0x0][0x2ec] ;  /* 0x0000bb00dd087a20 */ /* 0x000fe20000410000 */
[----:B------:R-:W-:Y:S01]  /*113b0*/  ISETP.GE.AND P4, PT, R9, R27, PT ;  /* 0x0000001b0900720c */ /* 0x000fe20003f86270 */
[----:B------:R-:W1:Y:S01]  /*113c0*/  MUFU.TANH R29, R13 ;  /* 0x0000000d001d7308 */ /* 0x000e620000002400 */
[----:B------:R-:W-:-:S02]  /*113d0*/  FMUL.FTZ R12, R225, c[0x0][0x2ec] ;  /* 0x0000bb00e10c7a20 */ /* 0x000fc40000410000 */
[----:B------:R-:W-:Y:S01]  /*113e0*/  FMUL.FTZ R10, R227, c[0x0][0x2ec] ;  /* 0x0000bb00e30a7a20 */ /* 0x000fe20000410000 */
[----:B------:R-:W-:Y:S01]  /*113f0*/  FSEL R51, R40, -INF , !P4 ;  /* 0xff80000028337808 */ /* 0x000fe20006000000 */
[----:B------:R-:W-:Y:S01]  /*11400*/  FMUL.FTZ R9, R220, c[0x0][0x2ec] ;  /* 0x0000bb00dc097a20 */ /* 0x000fe20000410000 */
[----:B------:R-:W-:Y:S02]  /*11410*/  FSEL R227, R7, -INF , !P1 ;  /* 0xff80000007e37808 */ /* 0x000fe40004800000 */
[----:B------:R-:W2:Y:S01]  /*11420*/  MUFU.TANH R13, R11 ;  /* 0x0000000b000d7308 */ /* 0x000ea20000002400 */
[----:B------:R-:W-:Y:S01]  /*11430*/  ISETP.GE.AND P4, PT, R6, R26, PT ;  /* 0x0000001a0600720c */ /* 0x000fe20003f86270 */
[----:B------:R-:W-:Y:S01]  /*11440*/  FFMA.FTZ R7, R22, UR4, R59 ;  /* 0x0000000416077c23 */ /* 0x000fe2000801003b */
[----:B------:R-:W-:Y:S01]  /*11450*/  ISETP.GE.AND P1, PT, R6, R27, PT ;  /* 0x0000001b0600720c */ /* 0x000fe20003f26270 */
[----:B----4-:R-:W-:-:S04]  /*11460*/  FFMA.FTZ R6, R23, UR4, R44 ;  /* 0x0000000417067c23 */ /* 0x010fc8000801002c */
[----:B------:R3:W-:Y:S01]  /*11470*/  MUFU.TANH R11, R8 ;  /* 0x00000008000b7308 */ /* 0x0007e20000002400 */
[----:B------:R-:W-:Y:S02]  /*11480*/  FSEL R225, R6, -INF , !P0 ;  /* 0xff80000006e17808 */ /* 0x000fe40004000000 */
[----:B------:R-:W-:-:S05]  /*11490*/  ISETP.GE.AND P0, PT, R5, R26, PT ;  /* 0x0000001a0500720c */ /* 0x000fca0003f06270 */
[----:B------:R-:W4:Y:S01]  /*114a0*/  MUFU.TANH R34, R12 ;  /* 0x0000000c00227308 */ /* 0x000f220000002400 */
[----:B---3--:R-:W-:-:S07]  /*114b0*/  FMUL.FTZ R8, R222, c[0x0][0x2ec] ;  /* 0x0000bb00de087a20 */ /* 0x008fce0000410000 */
[----:B------:R-:W3:Y:S08]  /*114c0*/  MUFU.TANH R12, R9 ;  /* 0x00000009000c7308 */ /* 0x000ef00000002400 */
[----:B------:R1:W-:Y:S01]  /*114d0*/  MUFU.TANH R9, R8 ;  /* 0x0000000800097308 */ /* 0x0003e20000002400 */
[----:B------:R-:W-:-:S07]  /*114e0*/  FFMA.FTZ R22, R22, UR4, R42 ;  /* 0x0000000416167c23 */ /* 0x000fce000801002a */
[----:B------:R-:W-:Y:S01]  /*114f0*/  MUFU.TANH R28, R10 ;  /* 0x0000000a001c7308 */ /* 0x000fe20000002400 */
[----:B-1----:R-:W-:Y:S01]  /*11500*/  FMUL.FTZ R8, R223, c[0x0][0x2ec] ;  /* 0x0000bb00df087a20 */ /* 0x002fe20000410000 */
[----:B------:R-:W-:Y:S02]  /*11510*/  FSEL R223, R7, -INF , !P6 ;  /* 0xff80000007df7808 */ /* 0x000fe40007000000 */
[----:B------:R-:W-:Y:S01]  /*11520*/  ISETP.GE.AND P6, PT, R5, R27, PT ;  /* 0x0000001b0500720c */ /* 0x000fe20003fc6270 */
[----:B------:R-:W-:-:S03]  /*11530*/  FMUL.FTZ R5, R216, c[0x0][0x2ec] ;  /* 0x0000bb00d8057a20 */ /* 0x000fc60000410000 */
[----:B------:R-:W1:Y:S08]  /*11540*/  MUFU.TANH R10, R8 ;  /* 0x00000008000a7308 */ /* 0x000e700000002400 */
[----:B------:R1:W1:Y:S01]  /*11550*/  MUFU.TANH R8, R5 ;  /* 0x0000000500087308 */ /* 0x0002620000002400 */
[----:B------:R-:W-:Y:S01]  /*11560*/  FMUL.FTZ R6, R217, c[0x0][0x2ec] ;  /* 0x0000bb00d9067a20 */ /* 0x000fe20000410000 */
[----:B------:R-:W-:-:S02]  /*11570*/  FSEL R224, R22, -INF , !P5 ;  /* 0xff80000016e07808 */ /* 0x000fc40006800000 */
[----:B------:R-:W-:Y:S01]  /*11580*/  ISETP.GE.AND P5, PT, R4, R26, PT ;  /* 0x0000001a0400720c */ /* 0x000fe20003fa6270 */
[C---:B-1----:R-:W-:Y:S02]  /*11590*/  FFMA.FTZ R5, R21.reuse, UR4, R29 ;  /* 0x0000000415057c23 */ /* 0x042fe4000801001d */
[----:B--2---:R-:W-:-:S03]  /*115a0*/  FFMA.FTZ R21, R21, UR4, R13 ;  /* 0x0000000415157c23 */ /* 0x004fc6000801000d */
[----:B------:R-:W-:Y:S01]  /*115b0*/  FSEL R220, R5, -INF , !P4 ;  /* 0xff80000005dc7808 */ /* 0x000fe20006000000 */
[----:B----4-:R-:W-:Y:S01]  /*115c0*/  FFMA.FTZ R5, R20, UR4, R34 ;  /* 0x0000000414057c23 */ /* 0x010fe20008010022 */
[-C--:B------:R-:W-:Y:S01]  /*115d0*/  ISETP.GE.AND P4, PT, R4, R27.reuse, PT ;  /* 0x0000001b0400720c */ /* 0x080fe20003f86270 */
[----:B---3--:R-:W-:Y:S01]  /*115e0*/  FFMA.FTZ R4, R19, UR4, R12 ;  /* 0x0000000413047c23 */ /* 0x008fe2000801000c */
[----:B------:R-:W-:Y:S01]  /*115f0*/  FSEL R222, R21, -INF , !P1 ;  /* 0xff80000015de7808 */ /* 0x000fe20004800000 */
[----:B------:R1:W2:Y:S01]  /*11600*/  MUFU.TANH R7, R6 ;  /* 0x0000000600077308 */ /* 0x0002a20000002400 */
[----:B------:R-:W-:Y:S02]  /*11610*/  FSEL R216, R5, -INF , !P0 ;  /* 0xff80000005d87808 */ /* 0x000fe40004000000 */
[C---:B------:R-:W-:Y:S02]  /*11620*/  ISETP.GE.AND P1, PT, R3.reuse, R26, PT ;  /* 0x0000001a0300720c */ /* 0x040fe40003f26270 */
[----:B------:R-:W-:Y:S01]  /*11630*/  ISETP.GE.AND P0, PT, R3, R27, PT ;  /* 0x0000001b0300720c */ /* 0x000fe20003f06270 */
[----:B------:R-:W-:Y:S01]  /*11640*/  FMUL.FTZ R3, R219, c[0x0][0x2ec] ;  /* 0x0000bb00db037a20 */ /* 0x000fe20000410000 */
[----:B------:R-:W-:-:S03]  /*11650*/  FSEL R226, R4, -INF , !P5 ;  /* 0xff80000004e27808 */ /* 0x000fc60006800000 */
[----:B------:R3:W-:Y:S01]  /*11660*/  MUFU.TANH R4, R3 ;  /* 0x0000000300047308 */ /* 0x0007e20000002400 */
[----:B-1----:R-:W-:-:S07]  /*11670*/  FMUL.FTZ R6, R218, c[0x0][0x2ec] ;  /* 0x0000bb00da067a20 */ /* 0x002fce0000410000 */
[----:B------:R-:W1:Y:S01]  /*11680*/  MUFU.TANH R6, R6 ;  /* 0x0000000600067308 */ /* 0x000e620000002400 */
[C---:B---3--:R-:W-:Y:S02]  /*11690*/  FFMA.FTZ R3, R18.reuse, UR4, R11 ;  /* 0x0000000412037c23 */ /* 0x048fe4000801000b */
[----:B------:R-:W-:Y:S02]  /*116a0*/  FFMA.FTZ R18, R18, UR4, R10 ;  /* 0x0000000412127c23 */ /* 0x000fe4000801000a */
[----:B------:R-:W-:-:S03]  /*116b0*/  FFMA.FTZ R20, R20, UR4, R28 ;  /* 0x0000000414147c23 */ /* 0x000fc6000801001c */
[----:B------:R-:W-:Y:S02]  /*116c0*/  FSEL R231, R18, -INF , !P0 ;  /* 0xff80000012e77808 */ /* 0x000fe40004000000 */
[----:B------:R-:W-:Y:S01]  /*116d0*/  PLOP3.LUT P0, PT, PT, PT, UP0, 0x80, 0x0 ;  /* 0x000000000000781c */ /* 0x000fe20003f0f008 */
[----:B------:R-:W-:Y:S01]  /*116e0*/  FFMA.FTZ R19, R19, UR4, R9 ;  /* 0x0000000413137c23 */ /* 0x000fe20008010009 */
[----:B------:R-:W-:Y:S02]  /*116f0*/  FSEL R221, R20, -INF , !P6 ;  /* 0xff80000014dd7808 */ /* 0x000fe40007000000 */
[----:B------:R-:W-:Y:S02]  /*11700*/  FSEL R219, R3, -INF , !P1 ;  /* 0xff80000003db7808 */ /* 0x000fe40004800000 */
[----:B------:R-:W-:Y:S02]  /*11710*/  FSEL R212, R19, -INF , !P4 ;  /* 0xff80000013d47808 */ /* 0x000fe40006000000 */
[----:B------:R-:W-:-:S02]  /*11720*/  ISETP.GE.AND P6, PT, R2, R26, PT ;  /* 0x0000001a0200720c */ /* 0x000fc40003fc6270 */
[----:B------:R-:W-:Y:S02]  /*11730*/  ISETP.GE.AND P5, PT, R0, R26, PT ;  /* 0x0000001a0000720c */ /* 0x000fe40003fa6270 */
[-C--:B------:R-:W-:Y:S01]  /*11740*/  ISETP.GE.AND P4, PT, R2, R27.reuse, PT ;  /* 0x0000001b0200720c */ /* 0x080fe20003f86270 */
[C---:B------:R-:W-:Y:S01]  /*11750*/  FFMA.FTZ R2, R17.reuse, UR4, R8 ;  /* 0x0000000411027c23 */ /* 0x040fe20008010008 */
[----:B------:R-:W-:Y:S01]  /*11760*/  ISETP.GE.AND P1, PT, R0, R27, PT ;  /* 0x0000001b0000720c */ /* 0x000fe20003f26270 */
[C---:B--2---:R-:W-:Y:S02]  /*11770*/  FFMA.FTZ R0, R16.reuse, UR4, R7 ;  /* 0x0000000410007c23 */ /* 0x044fe40008010007 */
[----:B-1----:R-:W-:Y:S02]  /*11780*/  FFMA.FTZ R17, R17, UR4, R6 ;  /* 0x0000000411117c23 */ /* 0x002fe40008010006 */
        /* <DEDUP_REMOVED lines=84> */
.L_x_419:
[----:B------:R-:W-:Y:S05]  /*11cd0*/  BSYNC B0 ;  /* 0x0000000000007941 */ /* 0x000fea0003800000 */
.L_x_418:
[----:B------:R-:W0:Y:S02]  /*11ce0*/  LDGDEPBAR ;  /* 0x00000000000079af */ /* 0x000e240000000000 */
.L_x_417:
[----:B--2---:R-:W2:Y:S04]  /*11cf0*/  LDL.LU R3, [R1+0x24] ;  /* 0x0000240001037983 */ /* 0x004ea80000300800 */
[----:B------:R-:W3:Y:S04]  /*11d00*/  LDL.LU R2, [R1+0x20] ;  /* 0x0000200001027983 */ /* 0x000ee80000300800 */
[----:B------:R-:W4:Y:S04]  /*11d10*/  LDL.LU R0, [R1+0x28] ;  /* 0x0000280001007983 */ /* 0x000f280000300800 */
[----:B-1----:R-:W4:Y:S04]  /*11d20*/  LDL.LU R7, [R1+0x34] ;  /* 0x0000340001077983 */ /* 0x002f280000300800 */
[----:B------:R-:W4:Y:S01]  /*11d30*/  LDL.LU R6, [R1+0x30] ;  /* 0x0000300001067983 */ /* 0x000f220000300800 */
[----:B------:R-:W-:-:S02]  /*11d40*/  MOV R26, R136 ;  /* 0x00000088001a7202 */ /* 0x000fc40000000f00 */
[----:B------:R-:W-:Y:S01]  /*11d50*/  MOV R42, R134 ;  /* 0x00000086002a7202 */ /* 0x000fe20000000f00 */
[----:B------:R-:W-:Y:S01]  /*11d60*/  STL [R1+0xa4], R243 ;  /* 0x0000a4f301007387 */ /* 0x000fe20000100800 */
[----:B------:R-:W-:Y:S02]  /*11d70*/  MOV R20, R66 ;  /* 0x0000004200147202 */ /* 0x000fe40000000f00 */
[----:B------:R-:W-:Y:S01]  /*11d80*/  MOV R43, R137 ;  /* 0x00000089002b7202 */ /* 0x000fe20000000f00 */
[----:B------:R-:W-:Y:S01]  /*11d90*/  STL [R1+0xa0], R242 ;  /* 0x0000a0f201007387 */ /* 0x000fe20000100800 */
[----:B------:R-:W-:Y:S02]  /*11da0*/  MOV R53, R214 ;  /* 0x000000d600357202 */ /* 0x000fe40000000f00 */
[----:B------:R-:W-:Y:S01]  /*11db0*/  MOV R40, R67 ;  /* 0x0000004300287202 */ /* 0x000fe20000000f00 */
[----:B------:R-:W-:Y:S01]  /*11dc0*/  STL [R1+0x9c], R241 ;  /* 0x00009cf101007387 */ /* 0x000fe20000100800 */
[----:B------:R-:W-:-:S03]  /*11dd0*/  MOV R52, R215 ;  /* 0x000000d700347202 */ /* 0x000fc60000000f00 */
[----:B------:R-:W-:Y:S04]  /*11de0*/  STL [R1+0x98], R236 ;  /* 0x000098ec01007387 */ /* 0x000fe80000100800 */
[----:B------:R-:W-:Y:S01]  /*11df0*/  LDSM.16.MT88.4 R16, [R237+0xc000] ;  /* 0x00c00000ed10783b */ /* 0x000fe20000004200 */
[----:B--2---:R-:W-:Y:S02]  /*11e00*/  MOV R22, R3 ;  /* 0x0000000300167202 */ /* 0x004fe40000000f00 */
[----:B---3--:R-:W-:Y:S02]  /*11e10*/  MOV R21, R2 ;  /* 0x0000000200157202 */ /* 0x008fe40000000f00 */
[----:B----4-:R-:W-:Y:S02]  /*11e20*/  MOV R27, R0 ;  /* 0x00000000001b7202 */ /* 0x010fe40000000f00 */
        /* <DEDUP_REMOVED lines=82> */
[----:B------:R-:W-:-:S03]  /*12350*/  FSETP.NEU.FTZ.AND P3, PT, R136, -INF , PT ;  /* 0xff8000008800780b */ /* 0x000fc60003f7d000 */
[----:B------:R2:W-:Y:S01]  /*12360*/  MUFU.EX2 R41, R0 ;  /* 0x0000000000297308 */ /* 0x0005e20000000800 */
[----:B-1----:R-:W-:Y:S01]  /*12370*/  FMNMX.FTZ R134, R134, R4, !PT ;  /* 0x0000000486867209 */ /* 0x002fe20007810000 */
[----:B----4-:R-:W-:-:S04]  /*12380*/  FFMA.FTZ R3, R47, c[0x0][0x23c], -R2 ;  /* 0x00008f002f037a23 */ /* 0x010fc80000010802 */
[----:B------:R-:W1:Y:S02]  /*12390*/  SHFL.BFLY PT, R4, R134, 0x1, 0x1f ;  /* 0x0c201f0086047f89 */ /* 0x000e6400000e0000 */
[----:B------:R4:W-:Y:S01]  /*123a0*/  MUFU.EX2 R39, R3 ;  /* 0x0000000300277308 */ /* 0x0009e20000000800 */
[----:B---3--:R-:W-:Y:S01]  /*123b0*/  FMNMX.FTZ R135, R135, R5, !PT ;  /* 0x0000000587877209 */ /* 0x008fe20007810000 */
[----:B--2---:R-:W-:-:S03]  /*123c0*/  FFMA.FTZ R0, R50, c[0x0][0x23c], -R2 ;  /* 0x00008f0032007a23 */ /* 0x004fc60000010802 */
[C---:B------:R-:W-:Y:S01]  /*123d0*/  FSETP.NEU.FTZ.AND P2, PT, R135.reuse, -INF , PT ;  /* 0xff8000008700780b */ /* 0x040fe20003f5d000 */
[----:B------:R-:W-:Y:S02]  /*123e0*/  FMUL.FTZ R28, R135, c[0x0][0x23c] ;  /* 0x00008f00871c7a20 */ /* 0x000fe40000410000 */
[----:B------:R2:W3:Y:S03]  /*123f0*/  MUFU.EX2 R8, R0 ;  /* 0x0000000000087308 */ /* 0x0004e60000000800 */
[----:B------:R-:W-:Y:S01]  /*12400*/  FSEL R28, R28, RZ, P2 ;  /* 0x000000ff1c1c7208 */ /* 0x000fe20001000000 */
[----:B----4-:R-:W-:-:S05]  /*12410*/  FMUL.FTZ R3, R136, c[0x0][0x23c] ;  /* 0x00008f0088037a20 */ /* 0x010fca0000410000 */
[----:B------:R-:W-:Y:S02]  /*12420*/  FSEL R3, R3, RZ, P3 ;  /* 0x000000ff03037208 */ /* 0x000fe40001800000 */
[----:B-1----:R-:W-:Y:S02]  /*12430*/  FMNMX.FTZ R134, R134, R4, !PT ;  /* 0x0000000486867209 */ /* 0x002fe40007810000 */
[----:B------:R-:W-:Y:S01]  /*12440*/  FSEL R4, R137, RZ, P4 ;  /* 0x000000ff89047208 */ /* 0x000fe20002000000 */
[----:B--2---:R-:W-:Y:S01]  /*12450*/  FFMA.FTZ R0, R38, c[0x0][0x23c], -R3 ;  /* 0x00008f0026007a23 */ /* 0x004fe20000010803 */
[C---:B------:R-:W-:Y:S01]  /*12460*/  FSETP.NEU.FTZ.AND P1, PT, R134.reuse, -INF , PT ;  /* 0xff8000008600780b */ /* 0x040fe20003f3d000 */
[----:B------:R-:W-:Y:S02]  /*12470*/  FMUL.FTZ R29, R134, c[0x0][0x23c] ;  /* 0x00008f00861d7a20 */ /* 0x000fe40000410000 */
[----:B------:R1:W-:Y:S01]  /*12480*/  MUFU.EX2 R242, R0 ;  /* 0x0000000000f27308 */ /* 0x0003e20000000800 */
[----:B------:R-:W-:-:S02]  /*12490*/  FADD.FTZ R4, R7, -R4 ;  /* 0x8000000407047221 */ /* 0x000fc40000010000 */
[----:B------:R-:W-:Y:S01]  /*124a0*/  FSEL R29, R29, RZ, P1 ;  /* 0x000000ff1d1d7208 */ /* 0x000fe20000800000 */
[--C-:B-1----:R-:W-:Y:S01]  /*124b0*/  FFMA.FTZ R0, R37, c[0x0][0x23c], -R3.reuse ;  /* 0x00008f0025007a23 */ /* 0x102fe20000010803 */
[----:B---3--:R-:W-:Y:S02]  /*124c0*/  MOV R37, R8 ;  /* 0x0000000800257202 */ /* 0x008fe40000000f00 */
[----:B------:R-:W-:Y:S01]  /*124d0*/  F2FP.BF16.PACK_AB R8, R39, R243 ;  /* 0x000000f32708723e */ /* 0x000fe200000010ff */
[----:B------:R1:W2:Y:S01]  /*124e0*/  MUFU.EX2 R23, R0 ;  /* 0x0000000000177308 */ /* 0x0002a20000000800 */
[----:B------:R-:W-:Y:S01]  /*124f0*/  F2FP.BF16.PACK_AB R10, R37, R41 ;  /* 0x00000029250a723e */ /* 0x000fe200000010ff */
[----:B-1----:R-:W-:Y:S01]  /*12500*/  FFMA.FTZ R0, R36, c[0x0][0x23c], -R3 ;  /* 0x00008f0024007a23 */ /* 0x002fe20000010803 */
[----:B--2---:R-:W-:-:S05]  /*12510*/  F2FP.BF16.PACK_AB R9, R23, R242 ;  /* 0x000000f21709723e */ /* 0x004fca00000010ff */
[----:B------:R1:W-:Y:S02]  /*12520*/  MUFU.EX2 R36, R0 ;  /* 0x0000000000247308 */ /* 0x0003e40000000800 */
[----:B-1----:R-:W-:Y:S01]  /*12530*/  FFMA.FTZ R0, R35, c[0x0][0x23c], -R3 ;  /* 0x00008f0023007a23 */ /* 0x002fe20000010803 */
[----:B------:R-:W-:-:S05]  /*12540*/  MOV R35, R213 ;  /* 0x000000d500237202 */ /* 0x000fca0000000f00 */
[----:B------:R1:W2:Y:S02]  /*12550*/  MUFU.EX2 R50, R0 ;  /* 0x0000000000327308 */ /* 0x0002a40000000800 */
[----:B-1----:R-:W-:Y:S01]  /*12560*/  FFMA.FTZ R0, R15, c[0x0][0x23c], -R28 ;  /* 0x00008f000f007a23 */ /* 0x002fe2000001081c */
[----:B--2---:R-:W-:-:S05]  /*12570*/  F2FP.BF16.PACK_AB R11, R50, R36 ;  /* 0x00000024320b723e */ /* 0x004fca00000010ff */
[----:B------:R1:W-:Y:S02]  /*12580*/  MUFU.EX2 R241, R0 ;  /* 0x0000000000f17308 */ /* 0x0003e40000000800 */
[----:B-1----:R-:W-:-:S06]  /*12590*/  FFMA.FTZ R0, R24, c[0x0][0x23c], -R28 ;  /* 0x00008f0018007a23 */ /* 0x002fcc000001081c */
[----:B------:R1:W-:Y:S02]  /*125a0*/  MUFU.EX2 R47, R0 ;  /* 0x00000000002f7308 */ /* 0x0003e40000000800 */
[----:B-1----:R-:W-:-:S06]  /*125b0*/  FFMA.FTZ R0, R25, c[0x0][0x23c], -R28 ;  /* 0x00008f0019007a23 */ /* 0x002fcc000001081c */
[----:B------:R1:W-:Y:S02]  /*125c0*/  MUFU.EX2 R38, R0 ;  /* 0x0000000000267308 */ /* 0x0003e40000000800 */
[----:B-1----:R-:W-:Y:S02]  /*125d0*/  FFMA.FTZ R0, R30, c[0x0][0x23c], -R28 ;  /* 0x00008f001e007a23 */ /* 0x002fe4000001081c */
[----:B------:R-:W-:-:S04]  /*125e0*/  FMUL.FTZ R30, R4, c[0x0][0x23c] ;  /* 0x00008f00041e7a20 */ /* 0x000fc80000410000 */
[----:B------:R1:W-:Y:S08]  /*125f0*/  MUFU.EX2 R34, R0 ;  /* 0x0000000000227308 */ /* 0x0003f00000000800 */
[----:B------:R-:W2:Y:S01]  /*12600*/  MUFU.EX2 R30, R30 ;  /* 0x0000001e001e7308 */ /* 0x000ea20000000800 */
[----:B-1----:R-:W-:Y:S02]  /*12610*/  FFMA.FTZ R0, R14, c[0x0][0x23c], -R29 ;  /* 0x00008f000e007a23 */ /* 0x002fe4000001081d */
[----:B------:R-:W1:Y:S05]  /*12620*/  LDSM.16.MT88.4 R12, [R238+0xc000] ;  /* 0x00c00000ee0c783b */ /* 0x000e6a0000004200 */
[----:B------:R3:W-:Y:S01]  /*12630*/  MUFU.EX2 R236, R0 ;  /* 0x0000000000ec7308 */ /* 0x0007e20000000800 */
[----:B--2---:R-:W-:-:S02]  /*12640*/  FMUL.FTZ R148, R148, R30 ;  /* 0x0000001e94947220 */ /* 0x004fc40000410000 */
[-C--:B------:R-:W-:Y:S02]  /*12650*/  FMUL.FTZ R149, R149, R30.reuse ;  /* 0x0000001e95957220 */ /* 0x080fe40000410000 */
[-C--:B------:R-:W-:Y:S02]  /*12660*/  FMUL.FTZ R156, R156, R30.reuse ;  /* 0x0000001e9c9c7220 */ /* 0x080fe40000410000 */
[-C--:B------:R-:W-:Y:S02]  /*12670*/  FMUL.FTZ R157, R157, R30.reuse ;  /* 0x0000001e9d9d7220 */ /* 0x080fe40000410000 */
[-C--:B------:R-:W-:Y:S02]  /*12680*/  FMUL.FTZ R172, R172, R30.reuse ;  /* 0x0000001eacac7220 */ /* 0x080fe40000410000 */
[----:B------:R-:W-:Y:S02]  /*12690*/  FMUL.FTZ R173, R173, R30 ;  /* 0x0000001eadad7220 */ /* 0x000fe40000410000 */
[----:B---3--:R-:W-:Y:S01]  /*126a0*/  FFMA.FTZ R0, R31, c[0x0][0x23c], -R29 ;  /* 0x00008f001f007a23 */ /* 0x008fe2000001081d */
[----:B------:R-:W-:Y:S01]  /*126b0*/  MOV R31, R212 ;  /* 0x000000d4001f7202 */ /* 0x000fe20000000f00 */
[----:B------:R-:W-:-:S02]  /*126c0*/  FMUL.FTZ R176, R176, R30 ;  /* 0x0000001eb0b07220 */ /* 0x000fc40000410000 */
[----:B------:R2:W-:Y:S01]  /*126d0*/  MUFU.EX2 R48, R0 ;  /* 0x0000000000307308 */ /* 0x0005e20000000800 */
        /* <DEDUP_REMOVED lines=8> */
[----:B--2---:R-:W-:Y:S02]  /*12760*/  FFMA.FTZ R0, R32, c[0x0][0x23c], -R29 ;  /* 0x00008f0020007a23 */ /* 0x004fe4000001081d */
[-C--:B------:R-:W-:Y:S02]  /*12770*/  FMUL.FTZ R193, R193, R30.reuse ;  /* 0x0000001ec1c17220 */ /* 0x080fe40000410000 */
[----:B------:R2:W-:Y:S01]  /*12780*/  MUFU.EX2 R24, R0 ;  /* 0x0000000000187308 */ /* 0x0005e20000000800 */
[-C--:B------:R-:W-:Y:S02]  /*12790*/  FMUL.FTZ R204, R204, R30.reuse ;  /* 0x0000001ecccc7220 */ /* 0x080fe40000410000 */
        /* <DEDUP_REMOVED lines=12> */
[----:B------:R-:W-:Y:S01]  /*12860*/  FMUL.FTZ R112, R112, R30 ;  /* 0x0000001e70707220 */ /* 0x000fe20000410000 */
[----:B------:R-:W-:Y:S01]  /*12870*/  F2FP.BF16.PACK_AB R6, R34, R38 ;  /* 0x000000262206723e */ /* 0x000fe200000010ff */
[----:B------:R-:W-:Y:S02]  /*12880*/  FMUL.FTZ R4, R4, c[0x0][0x23c] ;  /* 0x00008f0004047a20 */ /* 0x000fe40000410000 */
[----:B------:R-:W-:Y:S01]  /*12890*/  FADD.FTZ R5, R252, -R0 ;  /* 0x80000000fc057221 */ /* 0x000fe20000010000 */
[----:B------:R-:W-:Y:S01]  /*128a0*/  FSEL R0, R134, RZ, P1 ;  /* 0x000000ff86007208 */ /* 0x000fe20000800000 */
[----:B------:R-:W2:Y:S01]  /*128b0*/  MUFU.EX2 R44, R4 ;  /* 0x00000004002c7308 */ /* 0x000ea20000000800 */
[----:B------:R-:W-:Y:S01]  /*128c0*/  MOV R252, R21 ;  /* 0x0000001500fc7202 */ /* 0x000fe20000000f00 */
[----:B------:R-:W-:-:S02]  /*128d0*/  FMUL.FTZ R5, R5, c[0x0][0x23c] ;  /* 0x00008f0005057a20 */ /* 0x000fc40000410000 */
[----:B------:R-:W-:Y:S01]  /*128e0*/  FADD.FTZ R0, R251, -R0 ;  /* 0x80000000fb007221 */ /* 0x000fe20000010000 */
[----:B------:R-:W-:Y:S01]  /*128f0*/  MOV R251, R22 ;  /* 0x0000001600fb7202 */ /* 0x000fe20000000f00 */
[-C--:B------:R-:W-:Y:S02]  /*12900*/  FMUL.FTZ R113, R113, R30.reuse ;  /* 0x0000001e71717220 */ /* 0x080fe40000410000 */
[----:B------:R-:W-:Y:S01]  /*12910*/  FMUL.FTZ R0, R0, c[0x0][0x23c] ;  /* 0x00008f0000007a20 */ /* 0x000fe20000410000 */
[----:B------:R3:W4:Y:S01]  /*12920*/  MUFU.EX2 R45, R5 ;  /* 0x00000005002d7308 */ /* 0x0007220000000800 */
[-C--:B------:R-:W-:Y:S02]  /*12930*/  FMUL.FTZ R116, R116, R30.reuse ;  /* 0x0000001e74747220 */ /* 0x080fe40000410000 */
[-C--:B------:R-:W-:Y:S02]  /*12940*/  FMUL.FTZ R117, R117, R30.reuse ;  /* 0x0000001e75757220 */ /* 0x080fe40000410000 */
[----:B------:R-:W-:-:S02]  /*12950*/  FMUL.FTZ R128, R128, R30 ;  /* 0x0000001e80807220 */ /* 0x000fc40000410000 */
[-C--:B--2---:R-:W-:Y:S01]  /*12960*/  FMUL.FTZ R150, R150, R44.reuse ;  /* 0x0000002c96967220 */ /* 0x084fe20000410000 */
[----:B------:R2:W1:Y:S01]  /*12970*/  MUFU.EX2 R46, R0 ;  /* 0x00000000002e7308 */ /* 0x0004620000000800 */
[-C--:B------:R-:W-:Y:S01]  /*12980*/  FMUL.FTZ R151, R151, R44.reuse ;  /* 0x0000002c97977220 */ /* 0x080fe20000410000 */
[----:B------:R-:W-:Y:S01]  /*12990*/  F2FP.BF16.PACK_AB R4, R47, R241 ;  /* 0x000000f12f04723e */ /* 0x000fe200000010ff */
[-C--:B------:R-:W-:Y:S02]  /*129a0*/  FMUL.FTZ R158, R158, R44.reuse ;  /* 0x0000002c9e9e7220 */ /* 0x080fe40000410000 */
[-C--:B------:R-:W-:Y:S02]  /*129b0*/  FMUL.FTZ R159, R159, R44.reuse ;  /* 0x0000002c9f9f7220 */ /* 0x080fe40000410000 */
[----:B------:R-:W-:Y:S01]  /*129c0*/  FMUL.FTZ R174, R174, R44 ;  /* 0x0000002caeae7220 */ /* 0x000fe20000410000 */
[----:B---3--:R-:W-:Y:S01]  /*129d0*/  F2FP.BF16.PACK_AB R5, R48, R236 ;  /* 0x000000ec3005723e */ /* 0x008fe200000010ff */
[-C--:B----4-:R-:W-:Y:S01]  /*129e0*/  FMUL.FTZ R144, R144, R45.reuse ;  /* 0x0000002d90907220 */ /* 0x090fe20000410000 */
[----:B------:R-:W-:Y:S01]  /*129f0*/  HMMA.16816.F32.BF16 R148, R8, R16, R148 ;  /* 0x000000100894723c */ /* 0x000fe20000041894 */
[----:B------:R-:W-:-:S02]  /*12a00*/  FMUL.FTZ R145, R145, R45 ;  /* 0x0000002d91917220 */ /* 0x000fc40000410000 */
[-C--:B------:R-:W-:Y:S02]  /*12a10*/  FMUL.FTZ R152, R152, R45.reuse ;  /* 0x0000002d98987220 */ /* 0x080fe40000410000 */
[----:B------:R-:W-:Y:S02]  /*12a20*/  FMUL.FTZ R153, R153, R45 ;  /* 0x0000002d99997220 */ /* 0x000fe40000410000 */
[----:B--2---:R-:W-:Y:S01]  /*12a30*/  FFMA.FTZ R0, R33, c[0x0][0x23c], -R29 ;  /* 0x00008f0021007a23 */ /* 0x004fe2000001081d */
[----:B------:R-:W-:Y:S01]  /*12a40*/  HMMA.16816.F32.BF16 R212, R8, R18, R156 ;  /* 0x0000001208d4723c */ /* 0x000fe2000004189c */
[-C--:B-1----:R-:W-:Y:S02]  /*12a50*/  FMUL.FTZ R146, R146, R46.reuse ;  /* 0x0000002e92927220 */ /* 0x082fe40000410000 */
[----:B------:R-:W1:Y:S01]  /*12a60*/  MUFU.EX2 R25, R0 ;  /* 0x0000000000197308 */ /* 0x000e620000000800 */
[-C--:B------:R-:W-:Y:S02]  /*12a70*/  FMUL.FTZ R147, R147, R46.reuse ;  /* 0x0000002e93937220 */ /* 0x080fe40000410000 */
[----:B------:R-:W-:-:S02]  /*12a80*/  FMUL.FTZ R154, R154, R46 ;  /* 0x0000002e9a9a7220 */ /* 0x000fc40000410000 */
[----:B------:R-:W-:Y:S02]  /*12a90*/  FMUL.FTZ R155, R155, R46 ;  /* 0x0000002e9b9b7220 */ /* 0x000fe40000410000 */
[-C--:B------:R-:W-:Y:S02]  /*12aa0*/  FMUL.FTZ R175, R175, R44.reuse ;  /* 0x0000002cafaf7220 */ /* 0x080fe40000410000 */
[-C--:B------:R-:W-:Y:S02]  /*12ab0*/  FMUL.FTZ R178, R178, R44.reuse ;  /* 0x0000002cb2b27220 */ /* 0x080fe40000410000 */
[----:B------:R-:W-:Y:S02]  /*12ac0*/  FMUL.FTZ R179, R179, R44 ;  /* 0x0000002cb3b37220 */ /* 0x000fe40000410000 */
[-C--:B------:R-:W-:Y:S01]  /*12ad0*/  FMUL.FTZ R168, R168, R45.reuse ;  /* 0x0000002da8a87220 */ /* 0x080fe20000410000 */
[----:B------:R-:W-:Y:S01]  /*12ae0*/  HMMA.16816.F32.BF16 R56, R8, R14, R172 ;  /* 0x0000000e0838723c */ /* 0x000fe200000418ac */
[----:B------:R-:W-:Y:S01]  /*12af0*/  FMUL.FTZ R169, R169, R45 ;  /* 0x0000002da9a97220 */ /* 0x000fe20000410000 */
[----:B-1----:R-:W-:Y:S01]  /*12b00*/  F2FP.BF16.PACK_AB R7, R25, R24 ;  /* 0x000000181907723e */ /* 0x002fe200000010ff */
        /* <DEDUP_REMOVED lines=20> */
[----:B------:R-:W-:Y:S01]  /*12c50*/  MOV R170, R34 ;  /* 0x0000002200aa7202 */ /* 0x000fe20000000f00 */
[-C--:B------:R-:W-:Y:S01]  /*12c60*/  HMMA.16816.F32.BF16 R160, R8, R12.reuse, R160 ;  /* 0x0000000c08a0723c */ /* 0x080fe200000418a0 */
[----:B------:R-:W-:Y:S01]  /*12c70*/  FMUL.FTZ R184, R184, R45 ;  /* 0x0000002db8b87220 */ /* 0x000fe20000410000 */
[----:B------:R-:W-:Y:S01]  /*12c80*/  MOV R169, R25 ;  /* 0x0000001900a97202 */ /* 0x000fe20000000f00 */
[----:B------:R-:W-:Y:S01]  /*12c90*/  FMUL.FTZ R185, R185, R45 ;  /* 0x0000002db9b97220 */ /* 0x000fe20000410000 */
[----:B------:R-:W-:Y:S01]  /*12ca0*/  MOV R171, R50 ;  /* 0x0000003200ab7202 */ /* 0x000fe20000000f00 */
[-C--:B------:R-:W-:Y:S01]  /*12cb0*/  FMUL.FTZ R186, R186, R46.reuse ;  /* 0x0000002ebaba7220 */ /* 0x080fe20000410000 */
[----:B------:R-:W-:Y:S01]  /*12cc0*/  MOV R50, R141 ;  /* 0x0000008d00327202 */ /* 0x000fe20000000f00 */
[----:B------:R-:W-:Y:S01]  /*12cd0*/  FMUL.FTZ R187, R187, R46 ;  /* 0x0000002ebbbb7220 */ /* 0x000fe20000410000 */
[----:B------:R-:W-:Y:S01]  /*12ce0*/  HMMA.16816.F32.BF16 R64, R4, R12, R164 ;  /* 0x0000000c0440723c */ /* 0x000fe200000418a4 */
[----:B------:R-:W2:Y:S01]  /*12cf0*/  LDSM.16.MT88.4 R12, [R239+0xc000] ;  /* 0x00c00000ef0c783b */ /* 0x000ea20000004200 */
[----:B------:R-:W-:-:S02]  /*12d00*/  FMUL.FTZ R190, R190, R44 ;  /* 0x0000002cbebe7220 */ /* 0x000fc40000410000 */
[-C--:B------:R-:W-:Y:S02]  /*12d10*/  FMUL.FTZ R191, R191, R44.reuse ;  /* 0x0000002cbfbf7220 */ /* 0x080fe40000410000 */
[----:B------:R-:W-:Y:S01]  /*12d20*/  FMUL.FTZ R194, R194, R44 ;  /* 0x0000002cc2c27220 */ /* 0x000fe20000410000 */
[----:B------:R-:W-:Y:S01]  /*12d30*/  MOV R165, R24 ;  /* 0x0000001800a57202 */ /* 0x000fe20000000f00 */
[----:B------:R-:W-:Y:S01]  /*12d40*/  FMUL.FTZ R195, R195, R44 ;  /* 0x0000002cc3c37220 */ /* 0x000fe20000410000 */
[----:B------:R-:W-:Y:S01]  /*12d50*/  MOV R167, R36 ;  /* 0x0000002400a77202 */ /* 0x000fe20000000f00 */
[----:B------:R-:W-:Y:S01]  /*12d60*/  FMUL.FTZ R196, R196, R45 ;  /* 0x0000002dc4c47220 */ /* 0x000fe20000410000 */
[----:B------:R-:W-:Y:S01]  /*12d70*/  MOV R164, R37 ;  /* 0x0000002500a47202 */ /* 0x000fe20000000f00 */
[----:B------:R-:W-:Y:S01]  /*12d80*/  FMUL.FTZ R197, R197, R45 ;  /* 0x0000002dc5c57220 */ /* 0x000fe20000410000 */
[----:B------:R-:W-:Y:S01]  /*12d90*/  MOV R166, R38 ;  /* 0x0000002600a67202 */ /* 0x000fe20000000f00 */
[-C--:B------:R-:W-:Y:S01]  /*12da0*/  FMUL.FTZ R198, R198, R46.reuse ;  /* 0x0000002ec6c67220 */ /* 0x080fe20000410000 */
[----:B-1----:R-:W-:Y:S01]  /*12db0*/  HMMA.16816.F32.BF16 R52, R8, R16, R176 ;  /* 0x000000100834723c */ /* 0x002fe200000418b0 */
[----:B------:R-:W-:-:S02]  /*12dc0*/  FMUL.FTZ R199, R199, R46 ;  /* 0x0000002ec7c77220 */ /* 0x000fc40000410000 */
[-C--:B------:R-:W-:Y:S02]  /*12dd0*/  FMUL.FTZ R200, R200, R45.reuse ;  /* 0x0000002dc8c87220 */ /* 0x080fe40000410000 */
[----:B------:R-:W-:Y:S02]  /*12de0*/  FMUL.FTZ R201, R201, R45 ;  /* 0x0000002dc9c97220 */ /* 0x000fe40000410000 */
[----:B------:R-:W-:Y:S01]  /*12df0*/  MOV R176, R31 ;  /* 0x0000001f00b07202 */ /* 0x000fe20000000f00 */
[-C--:B------:R-:W-:Y:S01]  /*12e00*/  FMUL.FTZ R202, R202, R46.reuse ;  /* 0x0000002ecaca7220 */ /* 0x080fe20000410000 */
[----:B------:R-:W-:Y:S01]  /*12e10*/  MOV R31, R35 ;  /* 0x00000023001f7202 */ /* 0x000fe20000000f00 */
[----:B------:R-:W-:Y:S01]  /*12e20*/  FMUL.FTZ R203, R203, R46 ;  /* 0x0000002ecbcb7220 */ /* 0x000fe20000410000 */
[----:B------:R-:W-:Y:S01]  /*12e30*/  HMMA.16816.F32.BF16 R32, R4, R16, R180 ;  /* 0x000000100420723c */ /* 0x000fe200000418b4 */
[----:B------:R-:W-:Y:S01]  /*12e40*/  MOV R179, R23 ;  /* 0x0000001700b37202 */ /* 0x000fe20000000f00 */
[-C--:B------:R-:W-:Y:S01]  /*12e50*/  FMUL.FTZ R206, R206, R44.reuse ;  /* 0x0000002ccece7220 */ /* 0x080fe20000410000 */
[----:B------:R-:W-:Y:S01]  /*12e60*/  MOV R178, R39 ;  /* 0x0000002700b27202 */ /* 0x000fe20000000f00 */
[----:B------:R-:W-:-:S02]  /*12e70*/  FMUL.FTZ R207, R207, R44 ;  /* 0x0000002ccfcf7220 */ /* 0x000fc40000410000 */
[----:B------:R-:W-:Y:S01]  /*12e80*/  FFMA.FTZ R0, R250, c[0x0][0x23c], -R2 ;  /* 0x00008f00fa007a23 */ /* 0x000fe20000010802 */
[----:B------:R-:W-:Y:S01]  /*12e90*/  MOV R180, R20 ;  /* 0x0000001400b47202 */ /* 0x000fe20000000f00 */
[-C--:B------:R-:W-:Y:S01]  /*12ea0*/  HMMA.16816.F32.BF16 R184, R4, R18.reuse, R184 ;  /* 0x0000001204b8723c */ /* 0x080fe200000418b8 */
[----:B------:R-:W1:Y:S01]  /*12eb0*/  LDSM.16.MT88.4 R20, [R237+0xe000] ;  /* 0x00e00000ed14783b */ /* 0x000e620000004200 */
[----:B------:R3:W-:Y:S01]  /*12ec0*/  MUFU.EX2 R168, R0 ;  /* 0x0000000000a87308 */ /* 0x0007e20000000800 */
[-C--:B------:R-:W-:Y:S01]  /*12ed0*/  FMUL.FTZ R72, R72, R45.reuse ;  /* 0x0000002d48487220 */ /* 0x080fe20000410000 */
[----:B------:R-:W-:Y:S01]  /*12ee0*/  MOV R183, R140 ;  /* 0x0000008c00b77202 */ /* 0x000fe20000000f00 */
[----:B------:R-:W-:Y:S02]  /*12ef0*/  FMUL.FTZ R73, R73, R45 ;  /* 0x0000002d49497220 */ /* 0x000fe40000410000 */
[-C--:B------:R-:W-:Y:S01]  /*12f00*/  FMUL.FTZ R74, R74, R46.reuse ;  /* 0x0000002e4a4a7220 */ /* 0x080fe20000410000 */
[----:B------:R-:W-:Y:S01]  /*12f10*/  HMMA.16816.F32.BF16 R188, R8, R18, R188 ;  /* 0x0000001208bc723c */ /* 0x000fe200000418bc */
[----:B------:R-:W-:Y:S01]  /*12f20*/  LDSM.16.MT88.4 R16, [R240+0xe000] ;  /* 0x00e00000f010783b */ /* 0x000fe20000004200 */
[----:B------:R-:W-:-:S02]  /*12f30*/  FMUL.FTZ R75, R75, R46 ;  /* 0x0000002e4b4b7220 */ /* 0x000fc40000410000 */
[-C--:B------:R-:W-:Y:S02]  /*12f40*/  FMUL.FTZ R76, R76, R45.reuse ;  /* 0x0000002d4c4c7220 */ /* 0x080fe40000410000 */
[-C--:B------:R-:W-:Y:S02]  /*12f50*/  FMUL.FTZ R77, R77, R45.reuse ;  /* 0x0000002d4d4d7220 */ /* 0x080fe40000410000 */
[-C--:B--2---:R-:W-:Y:S01]  /*12f60*/  HMMA.16816.F32.BF16 R192, R8, R12.reuse, R192 ;  /* 0x0000000c08c0723c */ /* 0x084fe200000418c0 */
[----:B------:R-:W-:Y:S02]  /*12f70*/  FMUL.FTZ R88, R88, R45 ;  /* 0x0000002d58587220 */ /* 0x000fe40000410000 */
[----:B---3--:R-:W-:Y:S02]  /*12f80*/  FFMA.FTZ R0, R249, c[0x0][0x23c], -R2 ;  /* 0x00008f00f9007a23 */ /* 0x008fe40000010802 */
[-C--:B------:R-:W-:Y:S02]  /*12f90*/  FMUL.FTZ R78, R78, R46.reuse ;  /* 0x0000002e4e4e7220 */ /* 0x080fe40000410000 */
[----:B------:R2:W-:Y:S01]  /*12fa0*/  MUFU.EX2 R172, R0 ;  /* 0x0000000000ac7308 */ /* 0x0005e20000000800 */
[----:B------:R-:W-:Y:S01]  /*12fb0*/  HMMA.16816.F32.BF16 R196, R4, R12, R196 ;  /* 0x0000000c04c4723c */ /* 0x000fe200000418c4 */
[----:B------:R-:W-:-:S02]  /*12fc0*/  FMUL.FTZ R79, R79, R46 ;  /* 0x0000002e4f4f7220 */ /* 0x000fc40000410000 */
[-C--:B------:R-:W-:Y:S02]  /*12fd0*/  FMUL.FTZ R89, R89, R45.reuse ;  /* 0x0000002d59597220 */ /* 0x080fe40000410000 */
[-C--:B------:R-:W-:Y:S02]  /*12fe0*/  FMUL.FTZ R92, R92, R45.reuse ;  /* 0x0000002d5c5c7220 */ /* 0x080fe40000410000 */
[----:B------:R-:W-:Y:S01]  /*12ff0*/  FMUL.FTZ R93, R93, R45 ;  /* 0x0000002d5d5d7220 */ /* 0x000fe20000410000 */
[----:B------:R-:W-:Y:S01]  /*13000*/  HMMA.16816.F32.BF16 R200, R4, R14, R200 ;  /* 0x0000000e04c8723c */ /* 0x000fe200000418c8 */
[-C--:B------:R-:W-:Y:S02]  /*13010*/  FMUL.FTZ R90, R90, R46.reuse ;  /* 0x0000002e5a5a7220 */ /* 0x080fe40000410000 */
[-C--:B------:R-:W-:Y:S02]  /*13020*/  FMUL.FTZ R91, R91, R46.reuse ;  /* 0x0000002e5b5b7220 */ /* 0x080fe40000410000 */
[----:B------:R-:W-:-:S02]  /*13030*/  FMUL.FTZ R94, R94, R46 ;  /* 0x0000002e5e5e7220 */ /* 0x000fc40000410000 */
[----:B--2---:R-:W-:Y:S01]  /*13040*/  FFMA.FTZ R0, R235, c[0x0][0x23c], -R2 ;  /* 0x00008f00eb007a23 */ /* 0x004fe20000010802 */
[C---:B------:R-:W-:Y:S01]  /*13050*/  HMMA.16816.F32.BF16 R204, R8.reuse, R14, R204 ;  /* 0x0000000e08cc723c */ /* 0x040fe200000418cc */
[----:B------:R-:W2:Y:S01]  /*13060*/  LDSM.16.MT88.4 R12, [R238+0xe000] ;  /* 0x00e00000ee0c783b */ /* 0x000ea20000004200 */
[-C--:B------:R-:W-:Y:S01]  /*13070*/  FMUL.FTZ R95, R95, R46.reuse ;  /* 0x0000002e5f5f7220 */ /* 0x080fe20000410000 */
[----:B------:R3:W-:Y:S01]  /*13080*/  MUFU.EX2 R182, R0 ;  /* 0x0000000000b67308 */ /* 0x0007e20000000800 */
[-C--:B------:R-:W-:Y:S02]  /*13090*/  FMUL.FTZ R104, R104, R45.reuse ;  /* 0x0000002d68687220 */ /* 0x080fe40000410000 */
[----:B------:R-:W-:Y:S02]  /*130a0*/  FMUL.FTZ R105, R105, R45 ;  /* 0x0000002d69697220 */ /* 0x000fe40000410000 */
[----:B-1----:R-:W-:Y:S01]  /*130b0*/  HMMA.16816.F32.BF16 R156, R8, R20, R68 ;  /* 0x00000014089c723c */ /* 0x002fe20000041844 */
[----:B------:R-:W-:-:S02]  /*130c0*/  FMUL.FTZ R106, R106, R46 ;  /* 0x0000002e6a6a7220 */ /* 0x000fc40000410000 */
[----:B------:R-:W-:Y:S02]  /*130d0*/  FMUL.FTZ R107, R107, R46 ;  /* 0x0000002e6b6b7220 */ /* 0x000fe40000410000 */
[----:B------:R-:W-:Y:S02]  /*130e0*/  FMUL.FTZ R108, R108, R45 ;  /* 0x0000002d6c6c7220 */ /* 0x000fe40000410000 */
[----:B------:R-:W-:Y:S01]  /*130f0*/  MOV R69, R27 ;  /* 0x0000001b00457202 */ /* 0x000fe20000000f00 */
[C---:B------:R-:W-:Y:S01]  /*13100*/  HMMA.16816.F32.BF16 R36, R4.reuse, R20, R72 ;  /* 0x000000140424723c */ /* 0x040fe20000041848 */
[----:B------:R-:W-:Y:S01]  /*13110*/  MOV R71, R26 ;  /* 0x0000001a00477202 */ /* 0x000fe20000000f00 */
[----:B------:R-:W-:Y:S01]  /*13120*/  FMUL.FTZ R109, R109, R45 ;  /* 0x0000002d6d6d7220 */ /* 0x000fe20000410000 */
[----:B------:R-:W1:Y:S01]  /*13130*/  LDSM.16.MT88.4 R24, [R239+0xe000] ;  /* 0x00e00000ef18783b */ /* 0x000e620000004200 */
[----:B---3--:R-:W-:Y:S01]  /*13140*/  FFMA.FTZ R0, R234, c[0x0][0x23c], -R2 ;  /* 0x00008f00ea007a23 */ /* 0x008fe20000010802 */
[----:B------:R-:W-:Y:S01]  /*13150*/  MOV R68, R142 ;  /* 0x0000008e00447202 */ /* 0x000fe20000000f00 */
[-C--:B------:R-:W-:Y:S01]  /*13160*/  FMUL.FTZ R110, R110, R46.reuse ;  /* 0x0000002e6e6e7220 */ /* 0x080fe20000410000 */
[----:B------:R-:W-:Y:S01]  /*13170*/  MOV R73, R43 ;  /* 0x0000002b00497202 */ /* 0x000fe20000000f00 */
[----:B------:R3:W4:Y:S01]  /*13180*/  MUFU.EX2 R20, R0 ;  /* 0x0000000000147308 */ /* 0x0007220000000800 */
[----:B------:R-:W-:Y:S01]  /*13190*/  FMUL.FTZ R111, R111, R46 ;  /* 0x0000002e6f6f7220 */ /* 0x000fe20000410000 */
[----:B------:R-:W-:Y:S01]  /*131a0*/  MOV R74, R42 ;  /* 0x0000002a004a7202 */ /* 0x000fe20000000f00 */
        /* <DEDUP_REMOVED lines=8> */
[----:B------:R-:W-:-:S02]  /*13230*/  FMUL.FTZ R124, R124, R45 ;  /* 0x0000002d7c7c7220 */ /* 0x000fc40000410000 */
[----:B------:R-:W-:Y:S02]  /*13240*/  FMUL.FTZ R125, R125, R45 ;  /* 0x0000002d7d7d7220 */ /* 0x000fe40000410000 */
[-C--:B------:R-:W-:Y:S02]  /*13250*/  FMUL.FTZ R126, R126, R46.reuse ;  /* 0x0000002e7e7e7220 */ /* 0x080fe40000410000 */
[--C-:B---3--:R-:W-:Y:S01]  /*13260*/  FFMA.FTZ R0, R233, c[0x0][0x23c], -R3.reuse ;  /* 0x00008f00e9007a23 */ /* 0x108fe20000010803 */
[C---:B--2---:R-:W-:Y:S01]  /*13270*/  HMMA.16816.F32.BF16 R140, R4.reuse, R12, R88 ;  /* 0x0000000c048c723c */ /* 0x044fe20000041858 */
[----:B------:R-:W-:Y:S01]  /*13280*/  FMUL.FTZ R127, R127, R46 ;  /* 0x0000002e7f7f7220 */ /* 0x000fe20000410000 */
[----:B------:R-:W-:Y:S01]  /*13290*/  MOV R79, R72 ;  /* 0x00000048004f7202 */ /* 0x000fe20000000f00 */
[----:B------:R2:W-:Y:S01]  /*132a0*/  MUFU.EX2 R175, R0 ;  /* 0x0000000000af7308 */ /* 0x0005e20000000800 */
[----:B------:R-:W-:Y:S01]  /*132b0*/  FMUL.FTZ R82, R82, R44 ;  /* 0x0000002c52527220 */ /* 0x000fe20000410000 */
[----:B------:R-:W-:Y:S01]  /*132c0*/  MOV R72, R174 ;  /* 0x000000ae00487202 */ /* 0x000fe20000000f00 */
[----:B------:R-:W-:Y:S01]  /*132d0*/  FMUL.FTZ R83, R83, R44 ;  /* 0x0000002c53537220 */ /* 0x000fe20000410000 */
[----:B------:R-:W-:Y:S01]  /*132e0*/  MOV R77, R176 ;  /* 0x000000b0004d7202 */ /* 0x000fe20000000f00 */
[-C--:B------:R-:W-:Y:S01]  /*132f0*/  FMUL.FTZ R86, R86, R44.reuse ;  /* 0x0000002c56567220 */ /* 0x080fe20000410000 */
[C---:B------:R-:W-:Y:S01]  /*13300*/  HMMA.16816.F32.BF16 R92, R4.reuse, R14, R92 ;  /* 0x0000000e045c723c */ /* 0x040fe2000004185c */
[----:B------:R-:W-:Y:S01]  /*13310*/  FMUL.FTZ R87, R87, R44 ;  /* 0x0000002c57577220 */ /* 0x000fe20000410000 */
[----:B------:R-:W-:Y:S01]  /*13320*/  MOV R76, R180 ;  /* 0x000000b4004c7202 */ /* 0x000fe20000000f00 */
[-C--:B------:R-:W-:Y:S01]  /*13330*/  FMUL.FTZ R98, R98, R44.reuse ;  /* 0x0000002c62627220 */ /* 0x080fe20000410000 */
[----:B------:R-:W-:Y:S01]  /*13340*/  MOV R78, R173 ;  /* 0x000000ad004e7202 */ /* 0x000fe20000000f00 */
[-C--:B------:R-:W-:Y:S01]  /*13350*/  FMUL.FTZ R99, R99, R44.reuse ;  /* 0x0000002c63637220 */ /* 0x080fe20000410000 */
[----:B------:R-:W-:Y:S01]  /*13360*/  MOV R250, R77 ;  /* 0x0000004d00fa7202 */ /* 0x000fe20000000f00 */
[----:B------:R-:W-:Y:S01]  /*13370*/  FMUL.FTZ R102, R102, R44 ;  /* 0x0000002c66667220 */ /* 0x000fe20000410000 */
[C---:B------:R-:W-:Y:S01]  /*13380*/  HMMA.16816.F32.BF16 R104, R4.reuse, R16, R104 ;  /* 0x000000100468723c */ /* 0x040fe20000041868 */
[----:B------:R-:W-:Y:S01]  /*13390*/  MOV R235, R78 ;  /* 0x0000004e00eb7202 */ /* 0x000fe20000000f00 */
[----:B--2---:R-:W-:Y:S01]  /*133a0*/  FFMA.FTZ R0, R232, c[0x0][0x23c], -R3 ;  /* 0x00008f00e8007a23 */ /* 0x004fe20000010803 */
[----:B------:R-:W-:Y:S01]  /*133b0*/  MOV R78, R68 ;  /* 0x00000044004e7202 */ /* 0x000fe20000000f00 */
[----:B------:R-:W-:Y:S01]  /*133c0*/  FMUL.FTZ R103, R103, R44 ;  /* 0x0000002c67677220 */ /* 0x000fe20000410000 */
[----:B------:R-:W-:Y:S01]  /*133d0*/  MOV R68, R70 ;  /* 0x0000004600447202 */ /* 0x000fe20000000f00 */
[----:B------:R2:W3:Y:S01]  /*133e0*/  MUFU.EX2 R177, R0 ;  /* 0x0000000000b17308 */ /* 0x0004e20000000800 */
[-C--:B------:R-:W-:Y:S01]  /*133f0*/  FMUL.FTZ R114, R114, R44.reuse ;  /* 0x0000002c72727220 */ /* 0x080fe20000410000 */
[C---:B------:R-:W-:Y:S01]  /*13400*/  HMMA.16816.F32.BF16 R108, R4.reuse, R18, R108 ;  /* 0x00000012046c723c */ /* 0x040fe2000004186c */
[-C--:B------:R-:W-:Y:S01]  /*13410*/  FMUL.FTZ R115, R115, R44.reuse ;  /* 0x0000002c73737220 */ /* 0x080fe20000410000 */
[----:B------:R-:W-:Y:S01]  /*13420*/  MOV R70, R183 ;  /* 0x000000b700467202 */ /* 0x000fe20000000f00 */
[----:B------:R-:W-:Y:S01]  /*13430*/  FMUL.FTZ R118, R118, R44 ;  /* 0x0000002c76767220 */ /* 0x000fe20000410000 */
[----:B------:R-:W-:Y:S01]  /*13440*/  MOV R249, R68 ;  /* 0x0000004400f97202 */ /* 0x000fe20000000f00 */
[----:B------:R-:W-:Y:S01]  /*13450*/  FMUL.FTZ R119, R119, R44 ;  /* 0x0000002c77777220 */ /* 0x000fe20000410000 */
[----:B------:R-:W-:Y:S01]  /*13460*/  MOV R232, R76 ;  /* 0x0000004c00e87202 */ /* 0x000fe20000000f00 */
[----:B------:R-:W-:Y:S01]  /*13470*/  FMUL.FTZ R129, R129, R30 ;  /* 0x0000001e81817220 */ /* 0x000fe20000410000 */
[----:B-1----:R-:W-:Y:S01]  /*13480*/  HMMA.16816.F32.BF16 R120, R4, R24, R120 ;  /* 0x000000180478723c */ /* 0x002fe20000041878 */
[----:B------:R-:W-:Y:S01]  /*13490*/  FMUL.FTZ R130, R130, R44 ;  /* 0x0000002c82827220 */ /* 0x000fe20000410000 */
[----:B------:R-:W-:Y:S01]  /*134a0*/  MOV R233, R70 ;  /* 0x0000004600e97202 */ /* 0x000fe20000000f00 */
[----:B------:R-:W-:-:S02]  /*134b0*/  FMUL.FTZ R131, R131, R44 ;  /* 0x0000002c83837220 */ /* 0x000fc40000410000 */
[----:B--2---:R-:W-:-:S03]  /*134c0*/  FFMA.FTZ R0, R211, c[0x0][0x23c], -R3 ;  /* 0x00008f00d3007a23 */ /* 0x004fc60000010803 */
[----:B------:R-:W-:Y:S01]  /*134d0*/  HMMA.16816.F32.BF16 R124, R4, R26, R124 ;  /* 0x0000001a047c723c */ /* 0x000fe2000004187c */
[----:B------:R1:W-:Y:S07]  /*134e0*/  MUFU.EX2 R181, R0 ;  /* 0x0000000000b57308 */ /* 0x0003ee0000000800 */
[C---:B------:R-:W-:Y:S08]  /*134f0*/  HMMA.16816.F32.BF16 R80, R8.reuse, R22, R80 ;  /* 0x000000160850723c */ /* 0x040ff00000041850 */
[----:B------:R-:W-:Y:S01]  /*13500*/  HMMA.16816.F32.BF16 R84, R8, R12, R84 ;  /* 0x0000000c0854723c */ /* 0x000fe20000041854 */
[----:B-1----:R-:W-:Y:S01]  /*13510*/  FFMA.FTZ R0, R210, c[0x0][0x23c], -R3 ;  /* 0x00008f00d2007a23 */ /* 0x002fe20000010803 */
[----:B----4-:R-:W-:-:S02]  /*13520*/  MOV R210, R20 ;  /* 0x0000001400d27202 */ /* 0x010fc40000000f00 */
[----:B------:R-:W-:Y:S01]  /*13530*/  LDSM.16.MT88.4 R20, [R237+0xc800] ;  /* 0x00c80000ed14783b */ /* 0x000fe20000004200 */
[----:B------:R1:W2:Y:S03]  /*13540*/  MUFU.EX2 R5, R0 ;  /* 0x0000000000057308 */ /* 0x0002a60000000800 */
[C---:B------:R-:W-:Y:S01]  /*13550*/  HMMA.16816.F32.BF16 R96, R8.reuse, R14, R96 ;  /* 0x0000000e0860723c */ /* 0x040fe20000041860 */
[----:B------:R-:W4:Y:S07]  /*13560*/  LDSM.16.MT88.4 R12, [R238+0xc800] ;  /* 0x00c80000ee0c783b */ /* 0x000f2e0000004200 */
[----:B------:R-:W-:Y:S01]  /*13570*/  HMMA.16816.F32.BF16 R100, R8, R16, R100 ;  /* 0x000000100864723c */ /* 0x000fe20000041864 */
[----:B-1----:R-:W-:Y:S01]  /*13580*/  FFMA.FTZ R0, R139, c[0x0][0x23c], -R28 ;  /* 0x00008f008b007a23 */ /* 0x002fe2000001081c */
[----:B------:R-:W-:-:S06]  /*13590*/  MOV R139, R79 ;  /* 0x0000004f008b7202 */ /* 0x000fcc0000000f00 */
[C---:B------:R-:W-:Y:S01]  /*135a0*/  HMMA.16816.F32.BF16 R112, R8.reuse, R18, R112 ;  /* 0x000000120870723c */ /* 0x040fe20000041870 */
[----:B------:R-:W-:Y:S01]  /*135b0*/  MOV R79, R69 ;  /* 0x00000045004f7202 */ /* 0x000fe20000000f00 */
[----:B------:R1:W-:Y:S01]  /*135c0*/  MUFU.EX2 R174, R0 ;  /* 0x0000000000ae7308 */ /* 0x0003e20000000800 */
[----:B------:R-:W-:Y:S01]  /*135d0*/  MOV R69, R71 ;  /* 0x0000004700457202 */ /* 0x000fe20000000f00 */
[----:B------:R-:W2:Y:S01]  /*135e0*/  LDSM.16.MT88.4 R16, [R240+0xc800] ;  /* 0x00c80000f010783b */ /* 0x000ea20000004200 */
[----:B------:R-:W-:Y:S02]  /*135f0*/  MOV R71, R50 ;  /* 0x0000003200477202 */ /* 0x000fe40000000f00 */
[----:B------:R-:W-:Y:S01]  /*13600*/  MOV R234, R69 ;  /* 0x0000004500ea7202 */ /* 0x000fe20000000f00 */
[C---:B------:R-:W-:Y:S08]  /*13610*/  HMMA.16816.F32.BF16 R116, R8.reuse, R24, R116 ;  /* 0x000000180874723c */ /* 0x040ff00000041874 */
[----:B------:R-:W-:Y:S01]  /*13620*/  HMMA.16816.F32.BF16 R128, R8, R26, R128 ;  /* 0x0000001a0880723c */ /* 0x000fe20000041880 */
[----:B------:R-:W2:Y:S01]  /*13630*/  LDSM.16.MT88.4 R24, [R237+0xe800] ;  /* 0x00e80000ed18783b */ /* 0x000ea20000004200 */
[----:B-1----:R-:W-:Y:S01]  /*13640*/  FFMA.FTZ R0, R133, c[0x0][0x23c], -R28 ;  /* 0x00008f0085007a23 */ /* 0x002fe2000001081c */
[----:B------:R-:W-:-:S03]  /*13650*/  MOV R133, R48 ;  /* 0x0000003000857202 */ /* 0x000fc60000000f00 */
[----:B------:R1:W-:Y:S01]  /*13660*/  MUFU.EX2 R176, R0 ;  /* 0x0000000000b07308 */ /* 0x0003e20000000800 */
[----:B------:R-:W-:Y:S02]  /*13670*/  F2FP.BF16.PACK_AB R8, R172, R168 ;  /* 0x000000a8ac08723e */ /* 0x000fe400000010ff */
[----:B---3--:R-:W-:Y:S02]  /*13680*/  F2FP.BF16.PACK_AB R9, R177, R175 ;  /* 0x000000afb109723e */ /* 0x008fe400000010ff */
[----:B------:R-:W-:Y:S01]  /*13690*/  F2FP.BF16.PACK_AB R10, R210, R182 ;  /* 0x000000b6d20a723e */ /* 0x000fe200000010ff */
[----:B-1----:R-:W-:-:S04]  /*136a0*/  FFMA.FTZ R0, R49, c[0x0][0x23c], -R28 ;  /* 0x00008f0031007a23 */ /* 0x002fc8000001081c */
[----:B------:R1:W-:Y:S02]  /*136b0*/  MUFU.EX2 R180, R0 ;  /* 0x0000000000b47308 */ /* 0x0003e40000000800 */
[----:B-1----:R-:W-:Y:S01]  /*136c0*/  FFMA.FTZ R0, R132, c[0x0][0x23c], -R28 ;  /* 0x00008f0084007a23 */ /* 0x002fe2000001081c */
[----:B------:R-:W-:-:S05]  /*136d0*/  MOV R132, R75 ;  /* 0x0000004b00847202 */ /* 0x000fca0000000f00 */
[----:B------:R1:W3:Y:S02]  /*136e0*/  MUFU.EX2 R4, R0 ;  /* 0x0000000000047308 */ /* 0x0002e40000000800 */
[----:B-1----:R-:W-:Y:S01]  /*136f0*/  FFMA.FTZ R0, R209, c[0x0][0x23c], -R29 ;  /* 0x00008f00d1007a23 */ /* 0x002fe2000001081d */
[----:B--2---:R-:W-:-:S05]  /*13700*/  MOV R209, R5 ;  /* 0x0000000500d17202 */ /* 0x004fca0000000f00 */
[----:B------:R1:W-:Y:S01]  /*13710*/  MUFU.EX2 R173, R0 ;  /* 0x0000000000ad7308 */ /* 0x0003e20000000800 */
[----:B------:R-:W-:-:S07]  /*13720*/  F2FP.BF16.PACK_AB R11, R209, R181 ;  /* 0x000000b5d10b723e */ /* 0x000fce00000010ff */
[----:B----4-:R-:W-:Y:S01]  /*13730*/  HMMA.16816.F32.BF16 R56, R8, R14, R56 ;  /* 0x0000000e0838723c */ /* 0x010fe20000041838 */
[----:B-1----:R-:W-:Y:S01]  /*13740*/  FFMA.FTZ R0, R208, c[0x0][0x23c], -R29 ;  /* 0x00008f00d0007a23 */ /* 0x002fe2000001081d */
[----:B---3--:R-:W-:-:S06]  /*13750*/  MOV R208, R4 ;  /* 0x0000000400d07202 */ /* 0x008fcc0000000f00 */
[----:B------:R-:W-:Y:S01]  /*13760*/  HMMA.16816.F32.BF16 R148, R8, R20, R148 ;  /* 0x000000140894723c */ /* 0x000fe20000041894 */
[----:B------:R-:W-:Y:S01]  /*13770*/  F2FP.BF16.PACK_AB R4, R176, R174 ;  /* 0x000000aeb004723e */ /* 0x000fe200000010ff */
[----:B------:R1:W2:Y:S01]  /*13780*/  MUFU.EX2 R183, R0 ;  /* 0x0000000000b77308 */ /* 0x0002a20000000800 */
[----:B------:R-:W-:-:S05]  /*13790*/  F2FP.BF16.PACK_AB R6, R208, R180 ;  /* 0x000000b4d006723e */ /* 0x000fca00000010ff */
[C---:B------:R-:W-:Y:S08]  /*137a0*/  HMMA.16816.F32.BF16 R52, R8.reuse, R16, R52 ;  /* 0x000000100834723c */ /* 0x040ff00000041834 */
[----:B------:R-:W-:Y:S01]  /*137b0*/  HMMA.16816.F32.BF16 R156, R8, R24, R156 ;  /* 0x00000018089c723c */ /* 0x000fe2000004189c */
[----:B-1----:R-:W-:Y:S01]  /*137c0*/  FFMA.FTZ R0, R138, c[0x0][0x23c], -R29 ;  /* 0x00008f008a007a23 */ /* 0x002fe2000001081d */
[----:B--2---:R-:W-:-:S03]  /*137d0*/  F2FP.BF16.PACK_AB R5, R183, R173 ;  /* 0x000000adb705723e */ /* 0x004fc600000010ff */
[----:B------:R1:W-:Y:S03]  /*137e0*/  MUFU.EX2 R211, R0 ;  /* 0x0000000000d37308 */ /* 0x0003e60000000800 */
[----:B------:R-:W-:Y:S01]  /*137f0*/  HMMA.16816.F32.BF16 R80, R8, R26, R80 ;  /* 0x0000001a0850723c */ /* 0x000fe20000041850 */
[----:B-1----:R-:W-:-:S07]  /*13800*/  FFMA.FTZ R0, R51, c[0x0][0x23c], -R29 ;  /* 0x00008f0033007a23 */ /* 0x002fce000001081d */
[----:B------:R-:W-:Y:S01]  /*13810*/  HMMA.16816.F32.BF16 R48, R8, R22, R212 ;  /* 0x000000160830723c */ /* 0x000fe200000418d4 */
[----:B------:R1:W2:Y:S06]  /*13820*/  MUFU.EX2 R138, R0 ;  /* 0x00000000008a7308 */ /* 0x0002ac0000000800 */
[----:B------:R-:W-:Y:S02]  /*13830*/  MOV R214, R72 ;  /* 0x0000004800d67202 */ /* 0x000fe40000000f00 */
[----:B------:R-:W-:Y:S02]  /*13840*/  MOV R213, R73 ;  /* 0x0000004900d57202 */ /* 0x000fe40000000f00 */
[----:B------:R-:W-:-:S02]  /*13850*/  MOV R212, R74 ;  /* 0x0000004a00d47202 */ /* 0x000fc40000000f00 */
[----:B------:R-:W-:Y:S01]  /*13860*/  HMMA.16816.F32.BF16 R72, R8, R12, R160 ;  /* 0x0000000c0848723c */ /* 0x000fe200000418a0 */
[----:B------:R-:W-:Y:S02]  /*13870*/  MOV R215, R249 ;  /* 0x000000f900d77202 */ /* 0x000fe40000000f00 */
[----:B-1----:R-:W-:-:S04]  /*13880*/  MOV R0, R71 ;  /* 0x0000004700007202 */ /* 0x002fc80000000f00 */
[----:B------:R-:W-:Y:S01]  /*13890*/  MOV R162, R79 ;  /* 0x0000004f00a27202 */ /* 0x000fe20000000f00 */
[----:B------:R-:W-:Y:S01]  /*138a0*/  HMMA.16816.F32.BF16 R68, R8, R18, R188 ;  /* 0x000000120844723c */ /* 0x000fe200000418bc */
[----:B------:R-:W-:Y:S01]  /*138b0*/  MOV R163, R78 ;  /* 0x0000004e00a37202 */ /* 0x000fe20000000f00 */
[----:B------:R-:W-:Y:S01]  /*138c0*/  FFMA.FTZ R0, R0, c[0x0][0x23c], -R2 ;  /* 0x00008f0000007a23 */ /* 0x000fe20000010802 */
[----:B--2---:R-:W-:-:S03]  /*138d0*/  F2FP.BF16.PACK_AB R7, R138, R211 ;  /* 0x000000d38a07723e */ /* 0x004fc600000010ff */
[----:B------:R1:W-:Y:S04]  /*138e0*/  MUFU.EX2 R249, R0 ;  /* 0x0000000000f97308 */ /* 0x0003e80000000800 */
[C---:B------:R-:W-:Y:S08]  /*138f0*/  HMMA.16816.F32.BF16 R64, R4.reuse, R12, R64 ;  /* 0x0000000c0440723c */ /* 0x040ff00000041840 */
[----:B------:R-:W-:Y:S01]  /*13900*/  HMMA.16816.F32.BF16 R60, R4, R14, R60 ;  /* 0x0000000e043c723c */ /* 0x000fe2000004183c */
[----:B------:R-:W2:Y:S01]  /*13910*/  LDSM.16.MT88.4 R12, [R239+0xc800] ;  /* 0x00c80000ef0c783b */ /* 0x000ea20000004200 */
[----:B-1----:R-:W-:Y:S01]  /*13920*/  FFMA.FTZ R0, R162, c[0x0][0x23c], -R2 ;  /* 0x00008f00a2007a23 */ /* 0x002fe20000010802 */
[----:B------:R-:W-:-:S02]  /*13930*/  MOV R162, R163 ;  /* 0x000000a300a27202 */ /* 0x000fc40000000f00 */
[----:B------:R-:W-:-:S03]  /*13940*/  MOV R163, R212 ;  /* 0x000000d400a37202 */ /* 0x000fc60000000f00 */
[C---:B------:R-:W-:Y:S01]  /*13950*/  HMMA.16816.F32.BF16 R144, R4.reuse, R20, R144 ;  /* 0x000000140490723c */ /* 0x040fe20000041890 */
[----:B------:R-:W-:Y:S02]  /*13960*/  MOV R212, R213 ;  /* 0x000000d500d47202 */ /* 0x000fe40000000f00 */
[----:B------:R-:W-:Y:S02]  /*13970*/  MOV R213, R214 ;  /* 0x000000d600d57202 */ /* 0x000fe40000000f00 */
[----:B------:R-:W-:Y:S02]  /*13980*/  MOV R161, R163 ;  /* 0x000000a300a17202 */ /* 0x000fe40000000f00 */
[----:B------:R-:W-:Y:S01]  /*13990*/  MOV R163, R213 ;  /* 0x000000d500a37202 */ /* 0x000fe20000000f00 */
[----:B------:R-:W-:Y:S01]  /*139a0*/  HMMA.16816.F32.BF16 R152, R4, R22, R152 ;  /* 0x000000160498723c */ /* 0x000fe20000041898 */
[----:B------:R-:W3:Y:S01]  /*139b0*/  LDL.LU R213, [R1+0x50] ;  /* 0x0000500001d57983 */ /* 0x000ee20000300800 */
[----:B------:R-:W-:-:S02]  /*139c0*/  MOV R214, R139 ;  /* 0x0000008b00d67202 */ /* 0x000fc40000000f00 */
[----:B------:R-:W-:Y:S01]  /*139d0*/  MOV R139, R235 ;  /* 0x000000eb008b7202 */ /* 0x000fe20000000f00 */
[----:B------:R-:W1:Y:S01]  /*139e0*/  LDSM.16.MT88.4 R20, [R238+0xe800] ;  /* 0x00e80000ee14783b */ /* 0x000e620000004200 */
[----:B------:R-:W-:Y:S02]  /*139f0*/  MOV R235, R250 ;  /* 0x000000fa00eb7202 */ /* 0x000fe40000000f00 */
[----:B------:R4:W1:Y:S01]  /*13a00*/  MUFU.EX2 R250, R0 ;  /* 0x0000000000fa7308 */ /* 0x0008620000000800 */
[C---:B------:R-:W-:Y:S08]  /*13a10*/  HMMA.16816.F32.BF16 R32, R4.reuse, R16, R32 ;  /* 0x000000100420723c */ /* 0x040ff00000041820 */
[----:B------:R-:W-:Y:S01]  /*13a20*/  HMMA.16816.F32.BF16 R184, R4, R18, R184 ;  /* 0x0000001204b8723c */ /* 0x000fe200000418b8 */
[----:B------:R-:W1:Y:S01]  /*13a30*/  LDSM.16.MT88.4 R16, [R240+0xe800] ;  /* 0x00e80000f010783b */ /* 0x000e620000004200 */
[----:B----4-:R-:W-:-:S06]  /*13a40*/  FFMA.FTZ R0, R251, c[0x0][0x23c], -R2 ;  /* 0x00008f00fb007a23 */ /* 0x010fcc0000010802 */
[-C--:B--2---:R-:W-:Y:S01]  /*13a50*/  HMMA.16816.F32.BF16 R192, R8, R12.reuse, R192 ;  /* 0x0000000c08c0723c */ /* 0x084fe200000418c0 */
[----:B------:R2:W-:Y:S07]  /*13a60*/  MUFU.EX2 R251, R0 ;  /* 0x0000000000fb7308 */ /* 0x0005ee0000000800 */
[C---:B------:R-:W-:Y:S08]  /*13a70*/  HMMA.16816.F32.BF16 R196, R4.reuse, R12, R196 ;  /* 0x0000000c04c4723c */ /* 0x040ff000000418c4 */
[----:B------:R-:W-:Y:S01]  /*13a80*/  HMMA.16816.F32.BF16 R200, R4, R14, R200 ;  /* 0x0000000e04c8723c */ /* 0x000fe200000418c8 */
[----:B--2---:R-:W-:-:S04]  /*13a90*/  FFMA.FTZ R0, R252, c[0x0][0x23c], -R2 ;  /* 0x00008f00fc007a23 */ /* 0x004fc80000010802 */
[----:B------:R2:W-:Y:S03]  /*13aa0*/  MUFU.EX2 R252, R0 ;  /* 0x0000000000fc7308 */ /* 0x0005e60000000800 */
[----:B------:R-:W-:Y:S01]  /*13ab0*/  HMMA.16816.F32.BF16 R204, R8, R14, R204 ;  /* 0x0000000e08cc723c */ /* 0x000fe200000418cc */
[----:B------:R-:W4:Y:S07]  /*13ac0*/  LDSM.16.MT88.4 R12, [R239+0xe800] ;  /* 0x00e80000ef0c783b */ /* 0x000f2e0000004200 */
[----:B-1----:R-:W-:Y:S01]  /*13ad0*/  HMMA.16816.F32.BF16 R140, R4, R20, R140 ;  /* 0x00000014048c723c */ /* 0x002fe2000004188c */
[----:B--2---:R-:W-:-:S07]  /*13ae0*/  FFMA.FTZ R0, R232, c[0x0][0x23c], -R3 ;  /* 0x00008f00e8007a23 */ /* 0x004fce0000010803 */
[----:B------:R-:W-:Y:S01]  /*13af0*/  HMMA.16816.F32.BF16 R92, R4, R22, R92 ;  /* 0x00000016045c723c */ /* 0x000fe2000004185c */
[----:B------:R1:W-:Y:S07]  /*13b00*/  MUFU.EX2 R232, R0 ;  /* 0x0000000000e87308 */ /* 0x0003ee0000000800 */
[C---:B------:R-:W-:Y:S08]  /*13b10*/  HMMA.16816.F32.BF16 R84, R8.reuse, R20, R84 ;  /* 0x000000140854723c */ /* 0x040ff00000041854 */
[----:B------:R-:W-:Y:S01]  /*13b20*/  HMMA.16816.F32.BF16 R96, R8, R22, R96 ;  /* 0x000000160860723c */ /* 0x000fe20000041860 */
[----:B------:R-:W2:Y:S01]  /*13b30*/  LDSM.16.MT88.4 R20, [R237+0xd000] ;  /* 0x00d00000ed14783b */ /* 0x000ea20000004200 */
[----:B-1----:R-:W-:-:S04]  /*13b40*/  FFMA.FTZ R0, R233, c[0x0][0x23c], -R3 ;  /* 0x00008f00e9007a23 */ /* 0x002fc80000010803 */
[----:B------:R1:W1:Y:S02]  /*13b50*/  MUFU.EX2 R233, R0 ;  /* 0x0000000000e97308 */ /* 0x0002640000000800 */
[C---:B------:R-:W-:Y:S08]  /*13b60*/  HMMA.16816.F32.BF16 R104, R4.reuse, R16, R104 ;  /* 0x000000100468723c */ /* 0x040ff00000041868 */
[----:B----4-:R-:W-:Y:S01]  /*13b70*/  HMMA.16816.F32.BF16 R120, R4, R12, R120 ;  /* 0x0000000c0478723c */ /* 0x010fe20000041878 */
[----:B-1----:R-:W-:Y:S01]  /*13b80*/  FFMA.FTZ R0, R215, c[0x0][0x23c], -R3 ;  /* 0x00008f00d7007a23 */ /* 0x002fe20000010803 */
[----:B------:R-:W-:-:S06]  /*13b90*/  MOV R215, R234 ;  /* 0x000000ea00d77202 */ /* 0x000fcc0000000f00 */
[----:B------:R-:W-:Y:S01]  /*13ba0*/  HMMA.16816.F32.BF16 R124, R4, R14, R124 ;  /* 0x0000000e047c723c */ /* 0x000fe2000004187c */
[----:B------:R1:W-:Y:S07]  /*13bb0*/  MUFU.EX2 R234, R0 ;  /* 0x0000000000ea7308 */ /* 0x0003ee0000000800 */
[C---:B------:R-:W-:Y:S08]  /*13bc0*/  HMMA.16816.F32.BF16 R116, R8.reuse, R12, R116 ;  /* 0x0000000c0874723c */ /* 0x040ff00000041874 */
[----:B------:R-:W-:Y:S01]  /*13bd0*/  HMMA.16816.F32.BF16 R128, R8, R14, R128 ;  /* 0x0000000e0880723c */ /* 0x000fe20000041880 */
[----:B------:R-:W4:Y:S01]  /*13be0*/  LDSM.16.MT88.4 R12, [R240+0xd000] ;  /* 0x00d00000f00c783b */ /* 0x000f220000004200 */
[----:B-1----:R-:W-:Y:S01]  /*13bf0*/  FFMA.FTZ R0, R162, c[0x0][0x23c], -R3 ;  /* 0x00008f00a2007a23 */ /* 0x002fe20000010803 */
[----:B------:R-:W-:-:S02]  /*13c00*/  MOV R162, R212 ;  /* 0x000000d400a27202 */ /* 0x000fc40000000f00 */
[----:B------:R-:W-:Y:S02]  /*13c10*/  MOV R212, R214 ;  /* 0x000000d600d47202 */ /* 0x000fe40000000f00 */
[----:B------:R-:W-:Y:S01]  /*13c20*/  MOV R214, R139 ;  /* 0x0000008b00d67202 */ /* 0x000fe20000000f00 */
[----:B------:R-:W-:Y:S01]  /*13c30*/  HMMA.16816.F32.BF16 R108, R4, R18, R108 ;  /* 0x00000012046c723c */ /* 0x000fe2000004186c */
[----:B------:R-:W-:Y:S02]  /*13c40*/  MOV R139, R235 ;  /* 0x000000eb008b7202 */ /* 0x000fe40000000f00 */
[----:B------:R1:W1:Y:S05]  /*13c50*/  MUFU.EX2 R235, R0 ;  /* 0x0000000000eb7308 */ /* 0x00026a0000000800 */
[C---:B------:R-:W-:Y:S08]  /*13c60*/  HMMA.16816.F32.BF16 R100, R8.reuse, R16, R100 ;  /* 0x000000100864723c */ /* 0x040ff00000041864 */
[----:B------:R-:W-:Y:S01]  /*13c70*/  HMMA.16816.F32.BF16 R112, R8, R18, R112 ;  /* 0x000000120870723c */ /* 0x000fe20000041870 */
[----:B------:R-:W2:Y:S01]  /*13c80*/  LDSM.16.MT88.4 R16, [R238+0xd000] ;  /* 0x00d00000ee10783b */ /* 0x000ea20000004200 */
[----:B-1----:R-:W-:-:S04]  /*13c90*/  FFMA.FTZ R0, R227, c[0x0][0x23c], -R28 ;  /* 0x00008f00e3007a23 */ /* 0x002fc8000001081c */
[----:B------:R1:W-:Y:S02]  /*13ca0*/  MUFU.EX2 R227, R0 ;  /* 0x0000000000e37308 */ /* 0x0003e40000000800 */
[C---:B------:R-:W-:Y:S08]  /*13cb0*/  HMMA.16816.F32.BF16 R88, R4.reuse, R26, R40 ;  /* 0x0000001a0458723c */ /* 0x040ff00000041828 */
[----:B------:R-:W-:Y:S01]  /*13cc0*/  HMMA.16816.F32.BF16 R76, R4, R24, R36 ;  /* 0x00000018044c723c */ /* 0x000fe20000041824 */
[----:B-1----:R-:W-:Y:S01]  /*13cd0*/  FFMA.FTZ R0, R223, c[0x0][0x23c], -R28 ;  /* 0x00008f00df007a23 */ /* 0x002fe2000001081c */
[----:B------:R-:W-:Y:S01]  /*13ce0*/  F2FP.BF16.PACK_AB R8, R250, R249 ;  /* 0x000000f9fa08723e */ /* 0x000fe200000010ff */
[--C-:B------:R-:W-:Y:S01]  /*13cf0*/  FFMA.FTZ R42, R215, c[0x0][0x23c], -R2.reuse ;  /* 0x00008f00d72a7a23 */ /* 0x100fe20000010802 */
[----:B------:R-:W-:Y:S01]  /*13d00*/  F2FP.BF16.PACK_AB R9, R233, R232 ;  /* 0x000000e8e909723e */ /* 0x000fe200000010ff */
[----:B------:R1:W1:Y:S01]  /*13d10*/  MUFU.EX2 R223, R0 ;  /* 0x0000000000df7308 */ /* 0x0002620000000800 */
[--C-:B------:R-:W-:Y:S01]  /*13d20*/  FFMA.FTZ R41, R161, c[0x0][0x23c], -R2.reuse ;  /* 0x00008f00a1297a23 */ /* 0x100fe20000010802 */
[----:B------:R-:W-:Y:S01]  /*13d30*/  F2FP.BF16.PACK_AB R10, R252, R251 ;  /* 0x000000fbfc0a723e */ /* 0x000fe200000010ff */
[----:B------:R-:W-:Y:S01]  /*13d40*/  FFMA.FTZ R40, R162, c[0x0][0x23c], -R2 ;  /* 0x00008f00a2287a23 */ /* 0x000fe20000010802 */
[----:B------:R-:W-:Y:S01]  /*13d50*/  F2FP.BF16.PACK_AB R11, R235, R234 ;  /* 0x000000eaeb0b723e */ /* 0x000fe200000010ff */
[----:B------:R-:W-:Y:S01]  /*13d60*/  LDSM.16.MT88.4 R24, [R239+0xd000] ;  /* 0x00d00000ef18783b */ /* 0x000fe20000004200 */
[----:B-1----:R-:W-:-:S04]  /*13d70*/  FFMA.FTZ R0, R220, c[0x0][0x23c], -R28 ;  /* 0x00008f00dc007a23 */ /* 0x002fc8000001081c */
[----:B------:R1:W-:Y:S01]  /*13d80*/  MUFU.EX2 R220, R0 ;  /* 0x0000000000dc7308 */ /* 0x0003e20000000800 */
[----:B------:R-:W-:Y:S02]  /*13d90*/  FFMA.FTZ R37, R214, c[0x0][0x23c], -R3 ;  /* 0x00008f00d6257a23 */ /* 0x000fe40000010803 */
[----:B-1----:R-:W-:-:S05]  /*13da0*/  FFMA.FTZ R0, R216, c[0x0][0x23c], -R28 ;  /* 0x00008f00d8007a23 */ /* 0x002fca000001081c */
[----:B------:R1:W-:Y:S01]  /*13db0*/  MUFU.EX2 R216, R0 ;  /* 0x0000000000d87308 */ /* 0x0003e20000000800 */
[----:B------:R-:W-:Y:S02]  /*13dc0*/  FFMA.FTZ R39, R163, c[0x0][0x23c], -R2 ;  /* 0x00008f00a3277a23 */ /* 0x000fe40000010802 */
[--C-:B------:R-:W-:Y:S02]  /*13dd0*/  FFMA.FTZ R2, R221, c[0x0][0x23c], -R29.reuse ;  /* 0x00008f00dd027a23 */ /* 0x100fe4000001081d */
[----:B-1----:R-:W-:-:S04]  /*13de0*/  FFMA.FTZ R0, R225, c[0x0][0x23c], -R29 ;  /* 0x00008f00e1007a23 */ /* 0x002fc8000001081d */
[----:B------:R1:W-:Y:S01]  /*13df0*/  MUFU.EX2 R215, R0 ;  /* 0x0000000000d77308 */ /* 0x0003e20000000800 */
[----:B------:R-:W-:Y:S02]  /*13e00*/  FFMA.FTZ R38, R212, c[0x0][0x23c], -R3 ;  /* 0x00008f00d4267a23 */ /* 0x000fe40000010803 */
[----:B-1----:R-:W-:-:S05]  /*13e10*/  FFMA.FTZ R0, R224, c[0x0][0x23c], -R29 ;  /* 0x00008f00e0007a23 */ /* 0x002fca000001081d */
[----:B------:R1:W1:Y:S02]  /*13e20*/  MUFU.EX2 R214, R0 ;  /* 0x0000000000d67308 */ /* 0x0002640000000800 */
[----:B-1----:R-:W-:-:S06]  /*13e30*/  FFMA.FTZ R0, R222, c[0x0][0x23c], -R29 ;  /* 0x00008f00de007a23 */ /* 0x002fcc000001081d */
[----:B------:R-:W-:Y:S01]  /*13e40*/  MUFU.EX2 R212, R0 ;  /* 0x0000000000d47308 */ /* 0x000fe20000000800 */
[----:B------:R-:W-:Y:S02]  /*13e50*/  F2FP.BF16.PACK_AB R4, R223, R227 ;  /* 0x000000e3df04723e */ /* 0x000fe400000010ff */
[----:B------:R-:W-:Y:S02]  /*13e60*/  F2FP.BF16.PACK_AB R5, R214, R215 ;  /* 0x000000d7d605723e */ /* 0x000fe400000010ff */
[----:B------:R-:W-:Y:S01]  /*13e70*/  F2FP.BF16.PACK_AB R6, R216, R220 ;  /* 0x000000dcd806723e */ /* 0x000fe200000010ff */
[----:B---3--:R-:W-:Y:S02]  /*13e80*/  FFMA.FTZ R43, R213, R30, R243 ;  /* 0x0000001ed52b7223 */ /* 0x008fe400000100f3 */
[----:B------:R-:W1:Y:S01]  /*13e90*/  MUFU.EX2 R213, R2 ;  /* 0x0000000200d57308 */ /* 0x000e620000000800 */
[--C-:B------:R-:W-:Y:S01]  /*13ea0*/  FFMA.FTZ R36, R31, c[0x0][0x23c], -R3.reuse ;  /* 0x00008f001f247a23 */ /* 0x100fe20000010803 */
[----:B------:R-:W-:Y:S01]  /*13eb0*/  MOV R221, R180 ;  /* 0x000000b400dd7202 */ /* 0x000fe20000000f00 */
[----:B------:R-:W-:Y:S01]  /*13ec0*/  FFMA.FTZ R30, R226, c[0x0][0x23c], -R28 ;  /* 0x00008f00e21e7a23 */ /* 0x000fe2000001081c */
[----:B------:R-:W-:Y:S01]  /*13ed0*/  MOV R226, R181 ;  /* 0x000000b500e27202 */ /* 0x000fe20000000f00 */
[----:B------:R-:W-:Y:S01]  /*13ee0*/  FFMA.FTZ R31, R228, c[0x0][0x23c], -R3 ;  /* 0x00008f00e41f7a23 */ /* 0x000fe20000010803 */
[----:B------:R-:W-:Y:S01]  /*13ef0*/  MOV R188, R182 ;  /* 0x000000b600bc7202 */ /* 0x000fe20000000f00 */
[----:B--2---:R-:W-:Y:S01]  /*13f00*/  HMMA.16816.F32.BF16 R148, R8, R20, R148 ;  /* 0x000000140894723c */ /* 0x004fe20000041894 */
[----:B------:R-:W-:Y:S01]  /*13f10*/  MOV R189, R183 ;  /* 0x000000b700bd7202 */ /* 0x000fe20000000f00 */
[----:B------:R2:W5:Y:S01]  /*13f20*/  LDL.LU R243, [R1+0xa4] ;  /* 0x0000a40001f37983 */ /* 0x0005620000300800 */
[----:B-1----:R-:W-:-:S05]  /*13f30*/  F2FP.BF16.PACK_AB R7, R213, R212 ;  /* 0x000000d4d507723e */ /* 0x002fca00000010ff */
[----:B------:R-:W-:Y:S01]  /*13f40*/  HMMA.16816.F32.BF16 R48, R8, R22, R48 ;  /* 0x000000160830723c */ /* 0x000fe20000041830 */
[----:B------:R-:W-:Y:S02]  /*13f50*/  MOV R225, R208 ;  /* 0x000000d000e17202 */ /* 0x000fe40000000f00 */
[----:B------:R-:W-:Y:S02]  /*13f60*/  MOV R224, R209 ;  /* 0x000000d100e07202 */ /* 0x000fe40000000f00 */
[----:B------:R-:W-:Y:S02]  /*13f70*/  MOV R228, R210 ;  /* 0x000000d200e47202 */ /* 0x000fe40000000f00 */
[----:B------:R-:W-:Y:S01]  /*13f80*/  MOV R222, R211 ;  /* 0x000000d300de7202 */ /* 0x000fe20000000f00 */
[C---:B------:R-:W-:Y:S08]  /*13f90*/  HMMA.16816.F32.BF16 R144, R4.reuse, R20, R144 ;  /* 0x000000140490723c */ /* 0x040ff00000041890 */
[C---:B------:R-:W-:Y:S01]  /*13fa0*/  HMMA.16816.F32.BF16 R152, R4.reuse, R22, R152 ;  /* 0x000000160498723c */ /* 0x040fe20000041898 */
[----:B------:R-:W1:Y:S07]  /*13fb0*/  LDSM.16.MT88.4 R20, [R237+0xf000] ;  /* 0x00f00000ed14783b */ /* 0x000e6e0000004200 */
[----:B----4-:R-:W-:Y:S01]  /*13fc0*/  HMMA.16816.F32.BF16 R180, R4, R12, R32 ;  /* 0x0000000c04b4723c */ /* 0x010fe20000041820 */
[----:B------:R-:W3:Y:S07]  /*13fd0*/  LDSM.16.MT88.4 R32, [R239+0xf000] ;  /* 0x00f00000ef20783b */ /* 0x000eee0000004200 */
[-C--:B------:R-:W-:Y:S08]  /*13fe0*/  HMMA.16816.F32.BF16 R160, R8, R16.reuse, R72 ;  /* 0x0000001008a0723c */ /* 0x080ff00000041848 */
[C---:B------:R-:W-:Y:S08]  /*13ff0*/  HMMA.16816.F32.BF16 R64, R4.reuse, R16, R64 ;  /* 0x000000100440723c */ /* 0x040ff00000041840 */
[-C--:B------:R-:W-:Y:S08]  /*14000*/  HMMA.16816.F32.BF16 R60, R4, R18.reuse, R60 ;  /* 0x00000012043c723c */ /* 0x080ff0000004183c */
[----:B------:R-:W-:Y:S01]  /*14010*/  HMMA.16816.F32.BF16 R208, R8, R18, R56 ;  /* 0x0000001208d0723c */ /* 0x000fe20000041838 */
[----:B------:R-:W4:Y:S01]  /*14020*/  LDSM.16.MT88.4 R16, [R238+0xf000] ;  /* 0x00f00000ee10783b */ /* 0x000f220000004200 */
[--C-:B------:R-:W-:Y:S01]  /*14030*/  FFMA.FTZ R3, R219, c[0x0][0x23c], -R28.reuse ;  /* 0x00008f00db037a23 */ /* 0x100fe2000001081c */
[----:B------:R-:W-:Y:S01]  /*14040*/  MOV R190, R176 ;  /* 0x000000b000be7202 */ /* 0x000fe20000000f00 */
[----:B------:R-:W-:Y:S01]  /*14050*/  FFMA.FTZ R2, R218, c[0x0][0x23c], -R28 ;  /* 0x00008f00da027a23 */ /* 0x000fe2000001081c */
[----:B------:R-:W-:-:S02]  /*14060*/  MOV R191, R177 ;  /* 0x000000b100bf7202 */ /* 0x000fc40000000f00 */
[----:B------:R-:W-:Y:S01]  /*14070*/  MOV R219, R178 ;  /* 0x000000b200db7202 */ /* 0x000fe20000000f00 */
[----:B-1----:R-:W-:Y:S01]  /*14080*/  HMMA.16816.F32.BF16 R72, R4, R20, R76 ;  /* 0x000000140448723c */ /* 0x002fe2000004184c */
[----:B------:R-:W-:-:S07]  /*14090*/  MOV R218, R179 ;  /* 0x000000b300da7202 */ /* 0x000fce0000000f00 */
[----:B------:R-:W-:Y:S08]  /*140a0*/  HMMA.16816.F32.BF16 R176, R8, R12, R52 ;  /* 0x0000000c08b0723c */ /* 0x000ff00000041834 */
[C---:B------:R-:W-:Y:S08]  /*140b0*/  HMMA.16816.F32.BF16 R76, R4.reuse, R22, R88 ;  /* 0x00000016044c723c */ /* 0x040ff00000041858 */
[C---:B---3--:R-:W-:Y:S01]  /*140c0*/  HMMA.16816.F32.BF16 R52, R4.reuse, R34, R124 ;  /* 0x000000220434723c */ /* 0x048fe2000004187c */
[----:B------:R-:W3:Y:S07]  /*140d0*/  LDL.LU R127, [R1+0x54] ;  /* 0x00005400017f7983 */ /* 0x000eee0000300800 */
[----:B----4-:R-:W-:Y:S01]  /*140e0*/  HMMA.16816.F32.BF16 R88, R4, R16, R140 ;  /* 0x000000100458723c */ /* 0x010fe2000004188c */
[----:B------:R-:W4:Y:S01]  /*140f0*/  LDL.LU R140, [R1+0x58] ;  /* 0x00005800018c7983 */ /* 0x000f220000300800 */
[----:B------:R-:W-:Y:S01]  /*14100*/  FFMA.FTZ R0, R217, c[0x0][0x23c], -R28 ;  /* 0x00008f00d9007a23 */ /* 0x000fe2000001081c */
[----:B------:R-:W-:-:S02]  /*14110*/  MOV R28, R133 ;  /* 0x00000085001c7202 */ /* 0x000fc40000000f00 */
[----:B------:R-:W-:Y:S02]  /*14120*/  MUFU.EX2 R133, R42 ;  /* 0x0000002a00857308 */ /* 0x000fe40000000800 */
[----:B------:R-:W-:-:S06]  /*14130*/  MOV R141, R139 ;  /* 0x0000008b008d7202 */ /* 0x000fcc0000000f00 */
[----:B------:R-:W-:Y:S08]  /*14140*/  MUFU.EX2 R42, R37 ;  /* 0x00000025002a7308 */ /* 0x000ff00000000800 */
[----:B------:R1:W-:Y:S02]  /*14150*/  MUFU.EX2 R37, R0 ;  /* 0x0000000000257308 */ /* 0x0003e40000000800 */
[----:B-1----:R-:W-:-:S02]  /*14160*/  FFMA.FTZ R0, R141, c[0x0][0x23c], -R29 ;  /* 0x00008f008d007a23 */ /* 0x002fc4000001081d */
[----:B------:R-:W2:Y:S01]  /*14170*/  LDL.LU R141, [R1+0x5c] ;  /* 0x00005c00018d7983 */ /* 0x000ea20000300800 */
[-C--:B------:R-:W-:Y:S08]  /*14180*/  HMMA.16816.F32.BF16 R184, R4, R14.reuse, R184 ;  /* 0x0000000e04b8723c */ /* 0x080ff000000418b8 */
[----:B------:R-:W-:Y:S01]  /*14190*/  HMMA.16816.F32.BF16 R56, R8, R14, R68 ;  /* 0x0000000e0838723c */ /* 0x000fe20000041844 */
[----:B------:R-:W1:Y:S01]  /*141a0*/  LDSM.16.MT88.4 R12, [R240+0xf000] ;  /* 0x00f00000f00c783b */ /* 0x000e620000004200 */
[----:B------:R-:W-:-:S02]  /*141b0*/  MOV R217, R47 ;  /* 0x0000002f00d97202 */ /* 0x000fc40000000f00 */
[----:B------:R-:W-:Y:S01]  /*141c0*/  MUFU.EX2 R47, R36 ;  /* 0x00000024002f7308 */ /* 0x000fe20000000800 */
[----:B------:R-:W-:-:S07]  /*141d0*/  MOV R142, R219 ;  /* 0x000000db008e7202 */ /* 0x000fce0000000f00 */
[----:B------:R-:W-:Y:S01]  /*141e0*/  MUFU.EX2 R36, R30 ;  /* 0x0000001e00247308 */ /* 0x000fe20000000800 */
[----:B------:R-:W-:-:S07]  /*141f0*/  MOV R219, R226 ;  /* 0x000000e200db7202 */ /* 0x000fce0000000f00 */
        /* <DEDUP_REMOVED lines=8> */
[----:B------:R-:W-:Y:S01]  /*14280*/  HMMA.16816.F32.BF16 R120, R4, R32, R120 ;  /* 0x000000200478723c */ /* 0x000fe20000041878 */
[----:B------:R-:W-:-:S05]  /*14290*/  MOV R218, R132 ;  /* 0x0000008400da7202 */ /* 0x000fca0000000f00 */
[----:B------:R1:W-:Y:S01]  /*142a0*/  MUFU.EX2 R31, R0 ;  /* 0x00000000001f7308 */ /* 0x0003e20000000800 */
[----:B------:R-:W-:Y:S01]  /*142b0*/  MOV R228, R224 ;  /* 0x000000e000e47202 */ /* 0x000fe20000000f00 */
[----:B------:R-:W-:Y:S01]  /*142c0*/  HMMA.16816.F32.BF16 R116, R8, R32, R116 ;  /* 0x000000200874723c */ /* 0x000fe20000041874 */
[----:B------:R-:W-:Y:S02]  /*142d0*/  MOV R224, R225 ;  /* 0x000000e100e07202 */ /* 0x000fe40000000f00 */
[----:B------:R-:W-:-:S03]  /*142e0*/  MOV R225, R138 ;  /* 0x0000008a00e17202 */ /* 0x000fc60000000f00 */
[----:B------:R-:W-:Y:S02]  /*142f0*/  MUFU.EX2 R132, R40 ;  /* 0x0000002800847308 */ /* 0x000fe40000000800 */
[----:B------:R-:W-:Y:S01]  /*14300*/  HMMA.16816.F32.BF16 R196, R4, R24, R196 ;  /* 0x0000001804c4723c */ /* 0x000fe200000418c4 */
[----:B-1----:R-:W-:-:S05]  /*14310*/  FFMA.FTZ R0, R229, c[0x0][0x23c], -R29 ;  /* 0x00008f00e5007a23 */ /* 0x002fca000001081d */
[----:B------:R-:W-:Y:S02]  /*14320*/  MUFU.EX2 R40, R38 ;  /* 0x0000002600287308 */ /* 0x000fe40000000800 */
[C---:B------:R-:W-:Y:S06]  /*14330*/  HMMA.16816.F32.BF16 R200, R4.reuse, R26, R200 ;  /* 0x0000001a04c8723c */ /* 0x040fec00000418c8 */
[----:B------:R-:W-:Y:S02]  /*14340*/  MUFU.EX2 R33, R0 ;  /* 0x0000000000217308 */ /* 0x000fe40000000800 */
[C---:B------:R-:W-:Y:S06]  /*14350*/  HMMA.16816.F32.BF16 R92, R4.reuse, R18, R92 ;  /* 0x00000012045c723c */ /* 0x040fec000004185c */
[----:B------:R-:W1:Y:S02]  /*14360*/  MUFU.EX2 R38, R3 ;  /* 0x0000000300267308 */ /* 0x000e640000000800 */
[C---:B------:R-:W-:Y:S06]  /*14370*/  HMMA.16816.F32.BF16 R104, R4.reuse, R12, R104 ;  /* 0x0000000c0468723c */ /* 0x040fec0000041868 */
[----:B------:R-:W-:Y:S02]  /*14380*/  MUFU.EX2 R138, R39 ;  /* 0x00000027008a7308 */ /* 0x000fe40000000800 */
[----:B------:R-:W-:Y:S07]  /*14390*/  HMMA.16816.F32.BF16 R108, R4, R14, R108 ;  /* 0x0000000e046c723c */ /* 0x000fee000004186c */
[----:B------:R-:W-:Y:S01]  /*143a0*/  FADD.FTZ R4, R142, R43 ;  /* 0x0000002b8e047221 */ /* 0x000fe20000010000 */
[----:B------:R1:W1:Y:S02]  /*143b0*/  MUFU.EX2 R39, R2 ;  /* 0x0000000200277308 */ /* 0x0002640000000800 */
[----:B-1----:R-:W-:-:S06]  /*143c0*/  FFMA.FTZ R2, R230, c[0x0][0x23c], -R29 ;  /* 0x00008f00e6027a23 */ /* 0x002fcc000001081d */
[----:B------:R-:W1:Y:S01]  /*143d0*/  MUFU.EX2 R32, R2 ;  /* 0x0000000200207308 */ /* 0x000e620000000800 */
[----:B------:R-:W-:Y:S01]  /*143e0*/  HMMA.16816.F32.BF16 R192, R8, R24, R192 ;  /* 0x0000001808c0723c */ /* 0x000fe200000418c0 */
[----:B------:R-:W-:Y:S02]  /*143f0*/  F2FP.BF16.PACK_AB R124, R38, R36 ;  /* 0x00000024267c723e */ /* 0x000fe400000010ff */
[----:B------:R-:W-:Y:S02]  /*14400*/  F2FP.BF16.PACK_AB R125, R31, R30 ;  /* 0x0000001e1f7d723e */ /* 0x000fe400000010ff */
[----:B------:R-:W-:-:S03]  /*14410*/  F2FP.BF16.PACK_AB R126, R37, R39 ;  /* 0x00000027257e723e */ /* 0x000fc600000010ff */
[C---:B------:R-:W-:Y:S01]  /*14420*/  HMMA.16816.F32.BF16 R68, R8.reuse, R20, R156 ;  /* 0x000000140844723c */ /* 0x040fe2000004189c */
[----:B------:R-:W-:Y:S01]  /*14430*/  MOV R43, R164 ;  /* 0x000000a4002b7202 */ /* 0x000fe20000000f00 */
[----:B------:R-:W-:Y:S06]  /*14440*/  LDSM.16.MT88.4 R156, [R237+0xd800] ;  /* 0x00d80000ed9c783b */ /* 0x000fec0000004200 */
        /* <DEDUP_REMOVED lines=18> */
[----:B------:R-:W-:Y:S02]  /*14570*/  F2FP.BF16.PACK_AB R131, R41, R47 ;  /* 0x0000002f2983723e */ /* 0x000fe400000010ff */
[----:B------:R-:W-:Y:S02]  /*14580*/  MOV R34, R166 ;  /* 0x000000a600227202 */ /* 0x000fe40000000f00 */
[----:B------:R-:W-:Y:S01]  /*14590*/  MOV R35, R165 ;  /* 0x000000a500237202 */ /* 0x000fe20000000f00 */
[----:B---3--:R-:W-:Y:S02]  /*145a0*/  FFMA.FTZ R0, R127, R44, R242 ;  /* 0x0000002c7f007223 */ /* 0x008fe400000100f2 */
[----:B----4-:R-:W-:Y:S01]  /*145b0*/  FFMA.FTZ R3, R140, R45, R241 ;  /* 0x0000002d8c037223 */ /* 0x010fe200000100f1 */
[----:B-1----:R-:W-:Y:S01]  /*145c0*/  F2FP.BF16.PACK_AB R127, R32, R33 ;  /* 0x00000021207f723e */ /* 0x002fe200000010ff */
[----:B------:R-:W-:Y:S01]  /*145d0*/  FADD.FTZ R29, R143, R0 ;  /* 0x000000008f1d7221 */ /* 0x000fe20000010000 */
[----:B------:R-:W-:Y:S01]  /*145e0*/  MOV R44, R169 ;  /* 0x000000a9002c7202 */ /* 0x000fe20000000f00 */
[----:B------:R-:W-:Y:S01]  /*145f0*/  FADD.FTZ R0, R217, R3 ;  /* 0x00000003d9007221 */ /* 0x000fe20000010000 */
[----:B------:R1:W5:Y:S01]  /*14600*/  LDL.LU R242, [R1+0xa0] ;  /* 0x0000a00001f27983 */ /* 0x0003620000300800 */
[----:B------:R-:W-:-:S03]  /*14610*/  FADD.FTZ R3, R218, R4 ;  /* 0x00000004da037221 */ /* 0x000fc60000010000 */
[----:B------:R-:W3:Y:S01]  /*14620*/  LDSM.16.MT88.4 R4, [R239+0xf800] ;  /* 0x00f80000ef04783b */ /* 0x000ee20000004200 */
[----:B------:R-:W-:Y:S01]  /*14630*/  MOV R45, R170 ;  /* 0x000000aa002d7202 */ /* 0x000fe20000000f00 */
[----:B------:R-:W-:Y:S02]  /*14640*/  FADD.FTZ R0, R34, R0 ;  /* 0x0000000022007221 */ /* 0x000fe40000010000 */
[----:B------:R-:W-:Y:S01]  /*14650*/  FADD.FTZ R3, R43, R3 ;  /* 0x000000032b037221 */ /* 0x000fe20000010000 */
[----:B------:R-:W-:Y:S01]  /*14660*/  MOV R140, R173 ;  /* 0x000000ad008c7202 */ /* 0x000fe20000000f00 */
[----:B------:R-:W-:Y:S01]  /*14670*/  FADD.FTZ R0, R45, R0 ;  /* 0x000000002d007221 */ /* 0x000fe20000010000 */
[----:B------:R-:W-:Y:S01]  /*14680*/  MOV R143, R190 ;  /* 0x000000be008f7202 */ /* 0x000fe20000000f00 */
[----:B------:R-:W-:Y:S01]  /*14690*/  FADD.FTZ R3, R230, R3 ;  /* 0x00000003e6037221 */ /* 0x000fe20000010000 */
[----:B------:R-:W-:Y:S01]  /*146a0*/  MOV R217, R189 ;  /* 0x000000bd00d97202 */ /* 0x000fe20000000f00 */
[----:B------:R-:W-:-:S02]  /*146b0*/  FADD.FTZ R0, R231, R0 ;  /* 0x00000000e7007221 */ /* 0x000fc40000010000 */
[----:B--2---:R-:W-:Y:S01]  /*146c0*/  FFMA.FTZ R2, R141, R46, R236 ;  /* 0x0000002e8d027223 */ /* 0x004fe200000100ec */
[----:B------:R1:W5:Y:S03]  /*146d0*/  LDL.LU R241, [R1+0x9c] ;  /* 0x00009c0001f17983 */ /* 0x0003660000300800 */
[----:B------:R-:W-:Y:S01]  /*146e0*/  FADD.FTZ R28, R28, R2 ;  /* 0x000000021c1c7221 */ /* 0x000fe20000010000 */
[----:B------:R-:W-:Y:S01]  /*146f0*/  MOV R2, R167 ;  /* 0x000000a700027202 */ /* 0x000fe20000000f00 */
[----:B---3--:R-:W-:Y:S01]  /*14700*/  HMMA.16816.F32.BF16 R120, R124, R4, R120 ;  /* 0x000000047c78723c */ /* 0x008fe20000041878 */
[----:B------:R-:W-:-:S03]  /*14710*/  MOV R46, R171 ;  /* 0x000000ab002e7202 */ /* 0x000fc60000000f00 */
[----:B------:R-:W-:Y:S01]  /*14720*/  FADD.FTZ R2, R2, R29 ;  /* 0x0000001d02027221 */ /* 0x000fe20000010000 */
[----:B------:R-:W-:-:S03]  /*14730*/  MOV R141, R172 ;  /* 0x000000ac008d7202 */ /* 0x000fc60000000f00 */
[----:B------:R-:W-:Y:S01]  /*14740*/  HMMA.16816.F32.BF16 R116, R128, R4, R116 ;  /* 0x000000048074723c */ /* 0x000fe20000041874 */
[----:B------:R-:W-:Y:S01]  /*14750*/  FADD.FTZ R2, R46, R2 ;  /* 0x000000022e027221 */ /* 0x000fe20000010000 */
[----:B------:R-:W-:Y:S01]  /*14760*/  MOV R218, R188 ;  /* 0x000000bc00da7202 */ /* 0x000fe20000000f00 */
[----:B------:R-:W-:Y:S01]  /*14770*/  FADD.FTZ R3, R141, R3 ;  /* 0x000000038d037221 */ /* 0x000fe20000010000 */
[----:B------:R-:W2:Y:S03]  /*14780*/  LDSM.16.MT88.4 R172, [R238+0xd800] ;  /* 0x00d80000eeac783b */ /* 0x000ea60000004200 */
[----:B------:R-:W-:Y:S01]  /*14790*/  FADD.FTZ R4, R35, R28 ;  /* 0x0000001c23047221 */ /* 0x000fe20000010000 */
[----:B------:R-:W3:Y:S01]  /*147a0*/  LDSM.16.MT88.4 R188, [R240+0xd800] ;  /* 0x00d80000f0bc783b */ /* 0x000ee20000004200 */
        /* <DEDUP_REMOVED lines=46> */
[----:B------:R-:W-:Y:S01]  /*14a90*/  FADD.FTZ R0, R32, R0 ;  /* 0x0000000020007221 */ /* 0x000fe20000010000 */
[----:B------:R1:W-:Y:S04]  /*14aa0*/  STL [R1+0x50], R4 ;  /* 0x0000500401007387 */ /* 0x0003e80000100800 */
[----:B------:R1:W-:Y:S04]  /*14ab0*/  STL [R1+0x54], R3 ;  /* 0x0000540301007387 */ /* 0x0003e80000100800 */
[----:B------:R1:W-:Y:S04]  /*14ac0*/  STL [R1+0x58], R2 ;  /* 0x0000580201007387 */ /* 0x0003e80000100800 */
[----:B------:R1:W-:Y:S01]  /*14ad0*/  STL [R1+0x5c], R0 ;  /* 0x00005c0001007387 */ /* 0x0003e20000100800 */
[----:B------:R-:W-:Y:S01]  /*14ae0*/  HMMA.16816.F32.BF16 R148, R128, R156, R148 ;  /* 0x0000009c8094723c */ /* 0x000fe20000041894 */
[----:B------:R-:W-:-:S07]  /*14af0*/  @UP0 UIADD3 UR8, UR8, -0x4, URZ ;  /* 0xfffffffc08080890 */ /* 0x000fce000fffe03f */
        /* <DEDUP_REMOVED lines=30> */
.L_x_413:
[----:B-1----:R-:W-:-:S12]  /*14ce0*/  UIADD3 UR8, UR21, -0x1, URZ ;  /* 0xffffffff15087890 */ /* 0x002fd8000fffe03f */
.L_x_420:
[----:B-1----:R-:W-:-:S13]  /*14cf0*/  ISETP.LE.AND P0, PT, RZ, UR8, PT ;  /* 0x00000008ff007c0c */ /* 0x002fda000bf03270 */
        /* <DEDUP_REMOVED lines=14> */
.L_x_424:
        /* <DEDUP_REMOVED lines=52> */
[----:B------:R-:W-:Y:S02]  /*15120*/  @!P3 LEA R10, P5, R4, c[0x0][0x168], 0x1 ;  /* 0x00005a00040aba11 */ /* 0x000fe400078a08ff */
        /* <DEDUP_REMOVED lines=25> */
.L_x_422:
        /* <DEDUP_REMOVED lines=235> */
[----:B------:R-:W1:Y:S01]  /*16170*/  MUFU.TANH R0, R4 ;  /* 0x0000000400007308 */ /* 0x000e620000002400 */
[----:B------:R-:W-:Y:S02]  /*16180*/  FMUL.FTZ R5, R5, c[0x0][0x2ec] ;  /* 0x0000bb0005057a20 */ /* 0x000fe40000410000 */
[----:B------:R-:W-:Y:S02]  /*16190*/  FMUL.FTZ R6, R6, c[0x0][0x2ec] ;  /* 0x0000bb0006067a20 */ /* 0x000fe40000410000 */
[----:B------:R-:W-:Y:S04]  /*161a0*/  FMUL.FTZ R7, R7, c[0x0][0x2ec] ;  /* 0x0000bb0007077a20 */ /* 0x000fe80000410000 */
[----:B------:R-:W-:Y:S01]  /*161b0*/  FMUL.FTZ R8, R8, c[0x0][0x2ec] ;  /* 0x0000bb0008087a20 */ /* 0x000fe20000410000 */
[----:B------:R-:W2:Y:S01]  /*161c0*/  MUFU.TANH R2, R5 ;  /* 0x0000000500027308 */ /* 0x000ea20000002400 */
[----:B------:R-:W-:Y:S02]  /*161d0*/  FMUL.FTZ R9, R9, c[0x0][0x2ec] ;  /* 0x0000bb0009097a20 */ /* 0x000fe40000410000 */
[----:B------:R-:W-:Y:S02]  /*161e0*/  FMUL.FTZ R10, R10, c[0x0][0x2ec] ;  /* 0x0000bb000a0a7a20 */ /* 0x000fe40000410000 */
[----:B------:R-:W-:Y:S02]  /*161f0*/  FMUL.FTZ R11, R11, c[0x0][0x2ec] ;  /* 0x0000bb000b0b7a20 */ /* 0x000fe40000410000 */
[----:B------:R-:W-:Y:S02]  /*16200*/  FMUL.FTZ R12, R12, c[0x0][0x2ec] ;  /* 0x0000bb000c0c7a20 */ /* 0x000fe40000410000 */
[----:B------:R-:W-:Y:S02]  /*16210*/  FMUL.FTZ R13, R13, c[0x0][0x2ec] ;  /* 0x0000bb000d0d7a20 */ /* 0x000fe40000410000 */
[----:B------:R-:W-:Y:S02]  /*16220*/  FMUL.FTZ R14, R14, c[0x0][0x2ec] ;  /* 0x0000bb000e0e7a20 */ /* 0x000fe40000410000 */
[----:B------:R-:W-:Y:S01]  /*16230*/  FMUL.FTZ R15, R15, c[0x0][0x2ec] ;  /* 0x0000bb000f0f7a20 */ /* 0x000fe20000410000 */
[----:B-1----:R1:W-:Y:S01]  /*16240*/  STL [R1+0x28], R0 ;  /* 0x0000280001007387 */ /* 0x0023e20000100800 */
[----:B------:R-:W-:Y:S02]  /*16250*/  FMUL.FTZ R16, R16, c[0x0][0x2ec] ;  /* 0x0000bb0010107a20 */ /* 0x000fe40000410000 */
[----:B------:R-:W-:Y:S02]  /*16260*/  FMUL.FTZ R17, R17, c[0x0][0x2ec] ;  /* 0x0000bb0011117a20 */ /* 0x000fe40000410000 */
[----:B------:R-:W-:Y:S01]  /*16270*/  MUFU.TANH R252, R16 ;  /* 0x0000001000fc7308 */ /* 0x000fe20000002400 */
[----:B------:R-:W-:Y:S02]  /*16280*/  FMUL.FTZ R18, R18, c[0x0][0x2ec] ;  /* 0x0000bb0012127a20 */ /* 0x000fe40000410000 */
[----:B------:R-:W-:Y:S01]  /*16290*/  FMUL.FTZ R19, R19, c[0x0][0x2ec] ;  /* 0x0000bb0013137a20 */ /* 0x000fe20000410000 */
[----:B--2---:R2:W-:Y:S06]  /*162a0*/  STL [R1+0x2c], R2 ;  /* 0x00002c0201007387 */ /* 0x0045ec0000100800 */
[----:B------:R-:W-:Y:S10]  /*162b0*/  MUFU.TANH R251, R17 ;  /* 0x0000001100fb7308 */ /* 0x000ff40000002400 */
[----:B-1----:R-:W1:Y:S10]  /*162c0*/  MUFU.TANH R0, R6 ;  /* 0x0000000600007308 */ /* 0x002e740000002400 */
[----:B--2---:R2:W3:Y:S10]  /*162d0*/  MUFU.TANH R2, R7 ;  /* 0x0000000700027308 */ /* 0x0044f40000002400 */
[----:B------:R-:W-:Y:S01]  /*162e0*/  MUFU.TANH R235, R18 ;  /* 0x0000001200eb7308 */ /* 0x000fe20000002400 */
[----:B-1----:R1:W-:Y:S09]  /*162f0*/  STL [R1+0x20], R0 ;  /* 0x0000200001007387 */ /* 0x0023f20000100800 */
[----:B------:R-:W-:Y:S01]  /*16300*/  MUFU.TANH R250, R19 ;  /* 0x0000001300fa7308 */ /* 0x000fe20000002400 */
[----:B--2---:R-:W2:Y:S08]  /*16310*/  LDSM.16.M88.4 R4, [R241+0x2800] ;  /* 0x00280000f104783b */ /* 0x004eb00000000200 */
[----:B---3--:R3:W-:Y:S01]  /*16320*/  STL [R1+0x24], R2 ;  /* 0x0000240201007387 */ /* 0x0087e20000100800 */
[----:B-1----:R-:W1:Y:S10]  /*16330*/  MUFU.TANH R0, R8 ;  /* 0x0000000800007308 */ /* 0x002e740000002400 */
[----:B---3--:R-:W-:Y:S01]  /*16340*/  MUFU.TANH R2, R10 ;  /* 0x0000000a00027308 */ /* 0x008fe20000002400 */
[----:B-1----:R1:W-:Y:S01]  /*16350*/  STL [R1+0x1c], R0 ;  /* 0x00001c0001007387 */ /* 0x0023e20000100800 */
[-C--:B--2---:R-:W-:Y:S08]  /*16360*/  HMMA.16816.F32.BF16 R20, R224, R4.reuse, R20 ;  /* 0x00000004e014723c */ /* 0x084ff00000041814 */
[C---:B------:R-:W-:Y:S08]  /*16370*/  HMMA.16816.F32.BF16 R24, R208.reuse, R4, R24 ;  /* 0x00000004d018723c */ /* 0x040ff00000041818 */
[-C--:B------:R-:W-:Y:S01]  /*16380*/  HMMA.16816.F32.BF16 R28, R208, R6.reuse, R28 ;  /* 0x00000006d01c723c */ /* 0x080fe2000004181c */
[----:B-1----:R-:W1:Y:S07]  /*16390*/  MUFU.TANH R0, R9 ;  /* 0x0000000900007308 */ /* 0x002e6e0000002400 */
[C---:B------:R-:W-:Y:S01]  /*163a0*/  HMMA.16816.F32.BF16 R32, R224.reuse, R6, R32 ;  /* 0x00000006e020723c */ /* 0x040fe20000041820 */
[----:B------:R-:W-:Y:S03]  /*163b0*/  LDSM.16.M88.4 R4, [R241+0x3800] ;  /* 0x00380000f104783b */ /* 0x000fe60000000200 */
        /* <DEDUP_REMOVED lines=8> */
[----:B------:R-:W-:Y:S01]  /*16440*/  MUFU.TANH R249, R21 ;  /* 0x0000001500f97308 */ /* 0x000fe20000002400 */
[----:B------:R-:W-:Y:S02]  /*16450*/  FMUL.FTZ R26, R26, c[0x0][0x2ec] ;  /* 0x0000bb001a1a7a20 */ /* 0x000fe40000410000 */
[----:B------:R-:W-:Y:S01]  /*16460*/  FMUL.FTZ R27, R27, c[0x0][0x2ec] ;  /* 0x0000bb001b1b7a20 */ /* 0x000fe20000410000 */
[----:B-1----:R1:W-:Y:S01]  /*16470*/  STL [R1+0x18], R0 ;  /* 0x0000180001007387 */ /* 0x0023e20000100800 */
[----:B------:R-:W-:Y:S02]  /*16480*/  FMUL.FTZ R32, R32, c[0x0][0x2ec] ;  /* 0x0000bb0020207a20 */ /* 0x000fe40000410000 */
[----:B------:R-:W-:Y:S01]  /*16490*/  FMUL.FTZ R33, R33, c[0x0][0x2ec] ;  /* 0x0000bb0021217a20 */ /* 0x000fe20000410000 */
[----:B------:R2:W-:Y:S01]  /*164a0*/  STL [R1+0x8], R2 ;  /* 0x0000080201007387 */ /* 0x0005e20000100800 */
[----:B------:R-:W-:Y:S01]  /*164b0*/  FMUL.FTZ R34, R34, c[0x0][0x2ec] ;  /* 0x0000bb0022227a20 */ /* 0x000fe20000410000 */
[----:B------:R-:W-:Y:S01]  /*164c0*/  MUFU.TANH R228, R31 ;  /* 0x0000001f00e47308 */ /* 0x000fe20000002400 */
[----:B------:R-:W-:Y:S02]  /*164d0*/  FMUL.FTZ R35, R35, c[0x0][0x2ec] ;  /* 0x0000bb0023237a20 */ /* 0x000fe40000410000 */
[----:B------:R-:W-:Y:S02]  /*164e0*/  FMUL.FTZ R28, R28, c[0x0][0x2ec] ;  /* 0x0000bb001c1c7a20 */ /* 0x000fe40000410000 */
[----:B------:R-:W-:Y:S02]  /*164f0*/  FMUL.FTZ R29, R29, c[0x0][0x2ec] ;  /* 0x0000bb001d1d7a20 */ /* 0x000fe40000410000 */
[----:B------:R-:W-:Y:S03]  /*16500*/  FMUL.FTZ R30, R30, c[0x0][0x2ec] ;  /* 0x0000bb001e1e7a20 */ /* 0x000fe60000410000 */
[----:B------:R-:W-:Y:S10]  /*16510*/  MUFU.TANH R221, R32 ;  /* 0x0000002000dd7308 */ /* 0x000ff40000002400 */
[----:B-1----:R1:W3:Y:S10]  /*16520*/  MUFU.TANH R0, R11 ;  /* 0x0000000b00007308 */ /* 0x0022f40000002400 */
[----:B--2---:R-:W2:Y:S10]  /*16530*/  MUFU.TANH R2, R12 ;  /* 0x0000000c00027308 */ /* 0x004eb40000002400 */
[----:B------:R-:W-:Y:S01]  /*16540*/  MUFU.TANH R220, R33 ;  /* 0x0000002100dc7308 */ /* 0x000fe20000002400 */
[----:B-1----:R-:W1:Y:S01]  /*16550*/  LDSM.16.M88.4 R8, [R241+0x3000] ;  /* 0x00300000f108783b */ /* 0x002e620000000200 */
[----:B------:R-:W-:Y:S08]  /*16560*/  DEPBAR.LE SB0, 0x0 ;  /* 0x000080000000791a */ /* 0x000ff00000000000 */
[----:B------:R-:W-:Y:S01]  /*16570*/  MUFU.TANH R218, R34 ;  /* 0x0000002200da7308 */ /* 0x000fe20000002400 */
[----:B---3--:R3:W-:Y:S04]  /*16580*/  STL [R1+0x10], R0 ;  /* 0x0000100001007387 */ /* 0x0087e80000100800 */
[----:B--2---:R2:W-:Y:S05]  /*16590*/  STL [R1+0xc], R2 ;  /* 0x00000c0201007387 */ /* 0x0045ea0000100800 */
[----:B------:R-:W-:Y:S01]  /*165a0*/  MUFU.TANH R219, R35 ;  /* 0x0000002300db7308 */ /* 0x000fe20000002400 */
[----:B------:R-:W-:Y:S09]  /*165b0*/  BAR.SYNC.DEFER_BLOCKING 0x0 ;  /* 0x0000000000007b1d */ /* 0x000ff20000010000 */
[----:B------:R-:W-:Y:S10]  /*165c0*/  MUFU.TANH R234, R22 ;  /* 0x0000001600ea7308 */ /* 0x000ff40000002400 */
[----:B---3--:R-:W3:Y:S01]  /*165d0*/  MUFU.TANH R0, R13 ;  /* 0x0000000d00007308 */ /* 0x008ee20000002400 */
[-C--:B-1----:R-:W-:Y:S09]  /*165e0*/  HMMA.16816.F32.BF16 R36, R224, R8.reuse, R36 ;  /* 0x00000008e024723c */ /* 0x082ff20000041824 */
[----:B--2---:R-:W1:Y:S01]  /*165f0*/  MUFU.TANH R2, R14 ;  /* 0x0000000e00027308 */ /* 0x004e620000002400 */
[C---:B------:R-:W-:Y:S09]  /*16600*/  HMMA.16816.F32.BF16 R40, R208.reuse, R8, R40 ;  /* 0x00000008d028723c */ /* 0x040ff20000041828 */
[----:B------:R-:W-:Y:S01]  /*16610*/  MUFU.TANH R217, R23 ;  /* 0x0000001700d97308 */ /* 0x000fe20000002400 */
[-C--:B------:R-:W-:Y:S01]  /*16620*/  HMMA.16816.F32.BF16 R44, R208, R10.reuse, R44 ;  /* 0x0000000ad02c723c */ /* 0x080fe2000004182c */
[----:B---3--:R2:W-:Y:S03]  /*16630*/  STL [R1+0x14], R0 ;  /* 0x0000140001007387 */ /* 0x0085e60000100800 */
[----:B------:R-:W-:Y:S04]  /*16640*/  FMUL.FTZ R36, R36, c[0x0][0x2ec] ;  /* 0x0000bb0024247a20 */ /* 0x000fe80000410000 */
[C---:B------:R-:W-:Y:S01]  /*16650*/  HMMA.16816.F32.BF16 R48, R224.reuse, R10, R48 ;  /* 0x0000000ae030723c */ /* 0x040fe20000041830 */
[----:B------:R-:W-:Y:S03]  /*16660*/  MUFU.TANH R233, R24 ;  /* 0x0000001800e97308 */ /* 0x000fe60000002400 */
[----:B------:R-:W-:Y:S01]  /*16670*/  FMUL.FTZ R37, R37, c[0x0][0x2ec] ;  /* 0x0000bb0025257a20 */ /* 0x000fe20000410000 */
[----:B-1----:R1:W-:Y:S01]  /*16680*/  STL [R1], R2 ;  /* 0x0000000201007387 */ /* 0x0023e20000100800 */
[----:B------:R-:W-:Y:S02]  /*16690*/  FMUL.FTZ R38, R38, c[0x0][0x2ec] ;  /* 0x0000bb0026267a20 */ /* 0x000fe40000410000 */
[-C--:B------:R-:W-:Y:S03]  /*166a0*/  HMMA.16816.F32.BF16 R52, R224, R4.reuse, R52 ;  /* 0x00000004e034723c */ /* 0x080fe60000041834 */
        /* <DEDUP_REMOVED lines=10> */
[----:B------:R5:W-:Y:S01]  /*16750*/  MUFU.TANH R214, R38 ;  /* 0x0000002600d67308 */ /* 0x000be20000002400 */
[----:B------:R-:W-:Y:S01]  /*16760*/  FMUL.FTZ R45, R45, c[0x0][0x2ec] ;  /* 0x0000bb002d2d7a20 */ /* 0x000fe20000410000 */
[----:B------:R-:W-:Y:S04]  /*16770*/  HMMA.16816.F32.BF16 R64, R224, R6, R64 ;  /* 0x00000006e040723c */ /* 0x000fe80000041840 */
[----:B------:R-:W-:Y:S03]  /*16780*/  FMUL.FTZ R46, R46, c[0x0][0x2ec] ;  /* 0x0000bb002e2e7a20 */ /* 0x000fe60000410000 */
[----:B---3--:R-:W-:Y:S01]  /*16790*/  FMUL.FTZ R36, R56, c[0x0][0x2ec] ;  /* 0x0000bb0038247a20 */ /* 0x008fe20000410000 */
[----:B------:R3:W-:Y:S01]  /*167a0*/  MUFU.TANH R213, R39 ;  /* 0x0000002700d57308 */ /* 0x0007e20000002400 */
[----:B------:R-:W-:Y:S03]  /*167b0*/  FMUL.FTZ R57, R57, c[0x0][0x2ec] ;  /* 0x0000bb0039397a20 */ /* 0x000fe60000410000 */
[----:B------:R-:W-:Y:S02]  /*167c0*/  FMUL.FTZ R35, R58, c[0x0][0x2ec] ;  /* 0x0000bb003a237a20 */ /* 0x000fe40000410000 */
[----:B----4-:R-:W-:Y:S02]  /*167d0*/  FMUL.FTZ R37, R59, c[0x0][0x2ec] ;  /* 0x0000bb003b257a20 */ /* 0x010fe40000410000 */
[----:B------:R-:W-:Y:S02]  /*167e0*/  FMUL.FTZ R60, R60, c[0x0][0x2ec] ;  /* 0x0000bb003c3c7a20 */ /* 0x000fe40000410000 */
[----:B------:R4:W-:Y:S01]  /*167f0*/  MUFU.TANH R212, R40 ;  /* 0x0000002800d47308 */ /* 0x0009e20000002400 */
[----:B------:R-:W-:Y:S02]  /*16800*/  FMUL.FTZ R61, R61, c[0x0][0x2ec] ;  /* 0x0000bb003d3d7a20 */ /* 0x000fe40000410000 */
[----:B------:R-:W-:Y:S02]  /*16810*/  FMUL.FTZ R3, R63, c[0x0][0x2ec] ;  /* 0x0000bb003f037a20 */ /* 0x000fe40000410000 */
[----:B-----5:R-:W-:Y:S02]  /*16820*/  FMUL.FTZ R38, R54, c[0x0][0x2ec] ;  /* 0x0000bb0036267a20 */ /* 0x020fe40000410000 */
[----:B------:R-:W-:Y:S02]  /*16830*/  FMUL.FTZ R32, R64, c[0x0][0x2ec] ;  /* 0x0000bb0040207a20 */ /* 0x000fe40000410000 */
[----:B------:R-:W-:Y:S01]  /*16840*/  FMUL.FTZ R33, R65, c[0x0][0x2ec] ;  /* 0x0000bb0041217a20 */ /* 0x000fe20000410000 */
[----:B------:R5:W-:Y:S01]  /*16850*/  MUFU.TANH R142, R41 ;  /* 0x00000029008e7308 */ /* 0x000be20000002400 */
[----:B------:R-:W-:Y:S02]  /*16860*/  FMUL.FTZ R31, R66, c[0x0][0x2ec] ;  /* 0x0000bb00421f7a20 */ /* 0x000fe40000410000 */
[----:B------:R-:W-:Y:S02]  /*16870*/  FMUL.FTZ R34, R67, c[0x0][0x2ec] ;  /* 0x0000bb0043227a20 */ /* 0x000fe40000410000 */
[----:B---3--:R-:W-:Y:S02]  /*16880*/  FMUL.FTZ R39, R55, c[0x0][0x2ec] ;  /* 0x0000bb0037277a20 */ /* 0x008fe40000410000 */
[----:B------:R-:W-:Y:S03]  /*16890*/  FMUL.FTZ R62, R62, c[0x0][0x2ec] ;  /* 0x0000bb003e3e7a20 */ /* 0x000fe60000410000 */
[----:B------:R3:W-:Y:S01]  /*168a0*/  MUFU.TANH R137, R42 ;  /* 0x0000002a00897308 */ /* 0x0007e20000002400 */
[----:B----4-:R-:W-:Y:S09]  /*168b0*/  FMUL.FTZ R40, R53, c[0x0][0x2ec] ;  /* 0x0000bb0035287a20 */ /* 0x010ff20000410000 */
[----:B------:R4:W-:Y:S01]  /*168c0*/  MUFU.TANH R136, R43 ;  /* 0x0000002b00887308 */ /* 0x0009e20000002400 */
[----:B-----5:R-:W-:Y:S09]  /*168d0*/  FMUL.FTZ R41, R52, c[0x0][0x2ec] ;  /* 0x0000bb0034297a20 */ /* 0x020ff20000410000 */
[----:B------:R5:W-:Y:S01]  /*168e0*/  MUFU.TANH R135, R44 ;  /* 0x0000002c00877308 */ /* 0x000be20000002400 */
[----:B---3--:R-:W-:Y:S09]  /*168f0*/  FMUL.FTZ R42, R51, c[0x0][0x2ec] ;  /* 0x0000bb00332a7a20 */ /* 0x008ff20000410000 */
[----:B------:R3:W-:Y:S01]  /*16900*/  MUFU.TANH R134, R45 ;  /* 0x0000002d00867308 */ /* 0x0007e20000002400 */
[----:B----4-:R-:W-:Y:S09]  /*16910*/  FMUL.FTZ R43, R50, c[0x0][0x2ec] ;  /* 0x0000bb00322b7a20 */ /* 0x010ff20000410000 */
[----:B------:R4:W-:Y:S01]  /*16920*/  MUFU.TANH R133, R46 ;  /* 0x0000002e00857308 */ /* 0x0009e20000002400 */
[----:B-----5:R-:W-:Y:S09]  /*16930*/  FMUL.FTZ R44, R49, c[0x0][0x2ec] ;  /* 0x0000bb00312c7a20 */ /* 0x020ff20000410000 */
[----:B--2---:R-:W2:Y:S01]  /*16940*/  MUFU.TANH R0, R15 ;  /* 0x0000000f00007308 */ /* 0x004ea20000002400 */
[----:B---3--:R-:W-:Y:S09]  /*16950*/  FMUL.FTZ R45, R48, c[0x0][0x2ec] ;  /* 0x0000bb00302d7a20 */ /* 0x008ff20000410000 */
[----:B------:R1:W3:Y:S01]  /*16960*/  MUFU.TANH R232, R25 ;  /* 0x0000001900e87308 */ /* 0x0002e20000002400 */
[----:B----4-:R-:W-:Y:S09]  /*16970*/  FMUL.FTZ R46, R47, c[0x0][0x2ec] ;  /* 0x0000bb002f2e7a20 */ /* 0x010ff20000410000 */
[----:B------:R1:W4:Y:S01]  /*16980*/  MUFU.TANH R223, R26 ;  /* 0x0000001a00df7308 */ /* 0x0003220000002400 */
[----:B--2---:R1:W-:Y:S09]  /*16990*/  STL [R1+0x4], R0 ;  /* 0x0000040001007387 */ /* 0x0043f20000100800 */
[----:B------:R1:W2:Y:S10]  /*169a0*/  MUFU.TANH R231, R27 ;  /* 0x0000001b00e77308 */ /* 0x0002b40000002400 */
        /* <DEDUP_REMOVED lines=19> */
[----:B------:R-:W1:Y:S10]  /*16ae0*/  MUFU.TANH R3, R3 ;  /* 0x0000000300037308 */ /* 0x000e740000002400 */
[----:B------:R-:W1:Y:S10]  /*16af0*/  MUFU.TANH R32, R32 ;  /* 0x0000002000207308 */ /* 0x000e740000002400 */
[----:B------:R-:W1:Y:S10]  /*16b00*/  MUFU.TANH R33, R33 ;  /* 0x0000002100217308 */ /* 0x000e740000002400 */
[----:B------:R-:W1:Y:S10]  /*16b10*/  MUFU.TANH R31, R31 ;  /* 0x0000001f001f7308 */ /* 0x000e740000002400 */
[----:B------:R-:W1:Y:S02]  /*16b20*/  MUFU.TANH R34, R34 ;  /* 0x0000002200227308 */ /* 0x000e640000002400 */
[----:B-1234-:R-:W-:-:S05]  /*16b30*/  @P4 BRA `(.L_x_424) ;  /* 0xffffe2a000004947 */ /* 0x01efca000383ffff */
.L_x_423:
[----:B-1----:R-:W2:Y:S01]  /*16b40*/  LDL.LU R14, [R1+0x14] ;  /* 0x00001400010e7983 */ /* 0x002ea20000300800 */
[----:B------:R-:W-:Y:S01]  /*16b50*/  MOV R0, UR8 ;  /* 0x0000000800007c02 */ /* 0x000fe20008000f00 */
[----:B------:R-:W-:Y:S02]  /*16b60*/  UIADD3 UR8, UR8, -0x1, URZ ;  /* 0xffffffff08087890 */ /* 0x000fe4000fffe03f */
[----:B------:R-:W3:Y:S04]  /*16b70*/  LDL.LU R13, [R1+0x4] ;  /* 0x00000400010d7983 */ /* 0x000ee80000300800 */
[----:B------:R-:W4:Y:S04]  /*16b80*/  LDL.LU R12, [R1+0xc] ;  /* 0x00000c00010c7983 */ /* 0x000f280000300800 */
[----:B------:R-:W2:Y:S04]  /*16b90*/  LDL.LU R11, [R1+0x28] ;  /* 0x00002800010b7983 */ /* 0x000ea80000300800 */
[----:B------:R-:W2:Y:S04]  /*16ba0*/  LDL.LU R10, [R1+0x20] ;  /* 0x00002000010a7983 */ /* 0x000ea80000300800 */
[----:B------:R-:W2:Y:S04]  /*16bb0*/  LDL.LU R9, [R1+0x8] ;  /* 0x0000080001097983 */ /* 0x000ea80000300800 */
[----:B------:R-:W2:Y:S04]  /*16bc0*/  LDL.LU R8, [R1+0x1c] ;  /* 0x00001c0001087983 */ /* 0x000ea80000300800 */
[----:B------:R-:W2:Y:S04]  /*16bd0*/  LDL.LU R7, [R1] ;  /* 0x0000000001077983 */ /* 0x000ea80000300800 */
[----:B------:R-:W2:Y:S04]  /*16be0*/  LDL.LU R6, [R1+0x2c] ;  /* 0x00002c0001067983 */ /* 0x000ea80000300800 */
[----:B------:R-:W2:Y:S04]  /*16bf0*/  LDL.LU R5, [R1+0x24] ;  /* 0x0000240001057983 */ /* 0x000ea80000300800 */
[----:B------:R-:W2:Y:S04]  /*16c00*/  LDL.LU R4, [R1+0x10] ;  /* 0x0000100001047983 */ /* 0x000ea80000300800 */
[----:B------:R-:W2:Y:S04]  /*16c10*/  LDL.LU R2, [R1+0x18] ;  /* 0x0000180001027983 */ /* 0x000ea80000300800 */
[----:B------:R-:W1:Y:S08]  /*16c20*/  S2R R15, SR_TID.X ;  /* 0x00000000000f7919 */ /* 0x000e700000002100 */
[----:B------:R-:W-:Y:S04]  /*16c30*/  STL [R1+0xb8], R248 ;  /* 0x0000b8f801007387 */ /* 0x000fe80000100800 */
[----:B------:R-:W-:Y:S04]  /*16c40*/  STL [R1+0xb4], R247 ;  /* 0x0000b4f701007387 */ /* 0x000fe80000100800 */
[----:B------:R-:W-:Y:S04]  /*16c50*/  STL [R1+0xb0], R246 ;  /* 0x0000b0f601007387 */ /* 0x000fe80000100800 */
[----:B------:R-:W-:Y:S04]  /*16c60*/  STL [R1+0xac], R245 ;  /* 0x0000acf501007387 */ /* 0x000fe80000100800 */
[----:B------:R1:W-:Y:S04]  /*16c70*/  STL [R1+0xa8], R244 ;  /* 0x0000a8f401007387 */ /* 0x0003e80000100800 */
[----:B------:R-:W-:Y:S04]  /*16c80*/  STL [R1+0xa4], R243 ;  /* 0x0000a4f301007387 */ /* 0x000fe80000100800 */
[----:B------:R-:W-:Y:S04]  /*16c90*/  STL [R1+0xa0], R242 ;  /* 0x0000a0f201007387 */ /* 0x000fe80000100800 */
[----:B------:R-:W-:Y:S04]  /*16ca0*/  STL [R1+0x9c], R241 ;  /* 0x00009cf101007387 */ /* 0x000fe80000100800 */
[----:B------:R-:W-:Y:S04]  /*16cb0*/  STL [R1+0x98], R236 ;  /* 0x000098ec01007387 */ /* 0x000fe80000100800 */
[----:B------:R-:W-:Y:S01]  /*16cc0*/  LDSM.16.MT88.4 R52, [R240+0xc000] ;  /* 0x00c00000f034783b */ /* 0x000fe20000004200 */
[----:B--2---:R-:W-:Y:S02]  /*16cd0*/  MOV R17, R2 ;  /* 0x0000000200117202 */ /* 0x004fe40000000f00 */
[----:B-1----:R-:W-:Y:S02]  /*16ce0*/  SHF.L.U32 R15, R15, 0x1, RZ ;  /* 0x000000010f0f7819 */ /* 0x002fe400000006ff */
[----:B------:R-:W-:Y:S02]  /*16cf0*/  MOV R21, R4 ;  /* 0x0000000400157202 */ /* 0x000fe40000000f00 */
[----:B------:R-:W-:Y:S02]  /*16d00*/  LOP3.LUT R15, R15, 0x6, RZ, 0xc0, !PT ;  /* 0x000000060f0f7812 */ /* 0x000fe400078ec0ff */
[----:B------:R-:W-:Y:S02]  /*16d10*/  MOV R22, R5 ;  /* 0x0000000500167202 */ /* 0x000fe40000000f00 */
[----:B------:R-:W-:Y:S02]  /*16d20*/  LEA R0, R0, R15, 0x6 ;  /* 0x0000000f00007211 */ /* 0x000fe400078e30ff */
[----:B------:R-:W-:Y:S02]  /*16d30*/  MOV R18, R6 ;  /* 0x0000000600127202 */ /* 0x000fe40000000f00 */
[C---:B------:R-:W-:Y:S01]  /*16d40*/  IADD3 R4, R0.reuse, 0x1, RZ ;  /* 0x0000000100047810 */ /* 0x040fe20007ffe0ff */
[----:B------:R-:W1:Y:S01]  /*16d50*/  I2F R5, R0 ;  /* 0x0000000000057306 */ /* 0x000e620000201400 */
[C---:B------:R-:W-:Y:S02]  /*16d60*/  IADD3 R2, R0.reuse, 0x8, RZ ;  /* 0x0000000800027810 */ /* 0x040fe40007ffe0ff */
[C---:B------:R-:W-:Y:S02]  /*16d70*/  IADD3 R6, R0.reuse, 0x10, RZ ;  /* 0x0000001000067810 */ /* 0x040fe40007ffe0ff */
[----:B------:R-:W-:Y:S02]  /*16d80*/  MOV R20, R7 ;  /* 0x0000000700147202 */ /* 0x000fe40000000f00 */
[C---:B------:R-:W-:Y:S02]  /*16d90*/  IADD3 R7, R0.reuse, 0x9, RZ ;  /* 0x0000000900077810 */ /* 0x040fe40007ffe0ff */
[----:B----4-:R-:W-:Y:S01]  /*16da0*/  MOV R16, R12 ;  /* 0x0000000c00107202 */ /* 0x010fe20000000f00 */
[----:B------:R-:W2:Y:S01]  /*16db0*/  I2F R4, R4 ;  /* 0x0000000400047306 */ /* 0x000ea20000201400 */
[----:B------:R-:W-:Y:S02]  /*16dc0*/  MOV R23, R9 ;  /* 0x0000000900177202 */ /* 0x000fe40000000f00 */
[C---:B------:R-:W-:Y:S02]  /*16dd0*/  IADD3 R9, R0.reuse, 0x11, RZ ;  /* 0x0000001100097810 */ /* 0x040fe40007ffe0ff */
[----:B------:R-:W-:Y:S02]  /*16de0*/  MOV R24, R8 ;  /* 0x0000000800187202 */ /* 0x000fe40000000f00 */
[C---:B------:R-:W-:Y:S02]  /*16df0*/  IADD3 R8, R0.reuse, 0x18, RZ ;  /* 0x0000001800087810 */ /* 0x040fe40007ffe0ff */
[----:B------:R-:W-:Y:S01]  /*16e00*/  MOV R15, R11 ;  /* 0x0000000b000f7202 */ /* 0x000fe20000000f00 */
[----:B------:R-:W4:Y:S01]  /*16e10*/  I2F R2, R2 ;  /* 0x0000000200027306 */ /* 0x000f220000201400 */
[C---:B------:R-:W-:Y:S02]  /*16e20*/  IADD3 R12, R0.reuse, 0x19, RZ ;  /* 0x00000019000c7810 */ /* 0x040fe40007ffe0ff */
[C---:B------:R-:W-:Y:S01]  /*16e30*/  IADD3 R11, R0.reuse, 0x20, RZ ;  /* 0x00000020000b7810 */ /* 0x040fe20007ffe0ff */
[C---:B-1----:R-:W-:Y:S01]  /*16e40*/  FFMA.FTZ R15, R5.reuse, UR4, R15 ;  /* 0x00000004050f7c23 */ /* 0x042fe2000801000f */
[----:B------:R-:W-:Y:S01]  /*16e50*/  MOV R28, R14 ;  /* 0x0000000e001c7202 */ /* 0x000fe20000000f00 */
[C---:B------:R-:W-:Y:S01]  /*16e60*/  FFMA.FTZ R23, R5.reuse, UR4, R23 ;  /* 0x0000000405177c23 */ /* 0x040fe20008010017 */
[C---:B------:R-:W-:Y:S01]  /*16e70*/  IADD3 R14, R0.reuse, 0x21, RZ ;  /* 0x00000021000e7810 */ /* 0x040fe20007ffe0ff */
[C---:B------:R-:W-:Y:S01]  /*16e80*/  FFMA.FTZ R24, R5.reuse, UR4, R24 ;  /* 0x0000000405187c23 */ /* 0x040fe20008010018 */
[----:B---3--:R-:W-:Y:S01]  /*16e90*/  MOV R25, R13 ;  /* 0x0000000d00197202 */ /* 0x008fe20000000f00 */
[----:B------:R-:W1:Y:S01]  /*16ea0*/  I2F R6, R6 ;  /* 0x0000000600067306 */ /* 0x000e620000201400 */
[----:B------:R-:W-:Y:S02]  /*16eb0*/  MOV R19, R10 ;  /* 0x0000000a00137202 */ /* 0x000fe40000000f00 */
[----:B------:R-:W-:Y:S01]  /*16ec0*/  IADD3 R13, R0, 0x28, RZ ;  /* 0x00000028000d7810 */ /* 0x000fe20007ffe0ff */
[----:B--2---:R-:W-:Y:S01]  /*16ed0*/  FFMA.FTZ R22, R4, UR4, R22 ;  /* 0x0000000404167c23 */ /* 0x004fe20008010016 */
[----:B------:R-:W-:Y:S01]  /*16ee0*/  IADD3 R10, R0, 0x29, RZ ;  /* 0x00000029000a7810 */ /* 0x000fe20007ffe0ff */
[C---:B------:R-:W-:Y:S02]  /*16ef0*/  FFMA.FTZ R18, R4.reuse, UR4, R18 ;  /* 0x0000000404127c23 */ /* 0x040fe40008010012 */
[C---:B------:R-:W-:Y:S02]  /*16f00*/  FFMA.FTZ R27, R4.reuse, UR4, R21 ;  /* 0x00000004041b7c23 */ /* 0x040fe40008010015 */
[----:B------:R-:W2:Y:S01]  /*16f10*/  I2F R7, R7 ;  /* 0x0000000700077306 */ /* 0x000ea20000201400 */
[----:B------:R-:W-:Y:S01]  /*16f20*/  FFMA.FTZ R30, R4, UR4, R17 ;  /* 0x00000004041e7c23 */ /* 0x000fe20008010011 */
[C---:B------:R-:W-:Y:S01]  /*16f30*/  IADD3 R4, R0.reuse, 0x30, RZ ;  /* 0x0000003000047810 */ /* 0x040fe20007ffe0ff */
[----:B------:R-:W-:Y:S01]  /*16f40*/  FFMA.FTZ R19, R5, UR4, R19 ;  /* 0x0000000405137c23 */ /* 0x000fe20008010013 */
[----:B------:R-:W-:Y:S01]  /*16f50*/  IADD3 R5, R0, 0x38, RZ ;  /* 0x0000003800057810 */ /* 0x000fe20007ffe0ff */
[C---:B----4-:R-:W-:Y:S02]  /*16f60*/  FFMA.FTZ R21, R2.reuse, UR4, R235 ;  /* 0x0000000402157c23 */ /* 0x050fe400080100eb */
[C---:B------:R-:W-:Y:S02]  /*16f70*/  FFMA.FTZ R17, R2.reuse, UR4, R252 ;  /* 0x0000000402117c23 */ /* 0x040fe400080100fc */
[C---:B------:R-:W-:Y:S01]  /*16f80*/  FFMA.FTZ R26, R2.reuse, UR4, R20 ;  /* 0x00000004021a7c23 */ /* 0x040fe20008010014 */
[----:B------:R-:W3:Y:S01]  /*16f90*/  I2F R9, R9 ;  /* 0x0000000900097306 */ /* 0x000ee20000201400 */
[----:B------:R-:W-:Y:S02]  /*16fa0*/  FFMA.FTZ R29, R2, UR4, R16 ;  /* 0x00000004021d7c23 */ /* 0x000fe40008010010 */
[C---:B-1----:R-:W-:Y:S02]  /*16fb0*/  FFMA.FTZ R223, R6.reuse, UR4, R223 ;  /* 0x0000000406df7c23 */ /* 0x042fe400080100df */
[C---:B------:R-:W-:Y:S02]  /*16fc0*/  FFMA.FTZ R143, R6.reuse, UR4, R143 ;  /* 0x00000004068f7c23 */ /* 0x040fe4000801008f */
[C---:B------:R-:W-:Y:S03]  /*16fd0*/  FFMA.FTZ R211, R6.reuse, UR4, R234 ;  /* 0x0000000406d37c23 */ /* 0x040fe600080100ea */
[----:B------:R-:W1:Y:S01]  /*16fe0*/  I2F R2, R4 ;  /* 0x0000000400027306 */ /* 0x000e620000201400 */
[----:B------:R-:W-:Y:S01]  /*16ff0*/  FFMA.FTZ R233, R6, UR4, R233 ;  /* 0x0000000406e97c23 */ /* 0x000fe200080100e9 */
[----:B------:R-:W-:Y:S01]  /*17000*/  FMNMX.FTZ R6, R15, R132, !PT ;  /* 0x000000840f067209 */ /* 0x000fe20007810000 */
[C---:B--2---:R-:W-:Y:S03]  /*17010*/  FFMA.FTZ R16, R7.reuse, UR4, R251 ;  /* 0x0000000407107c23 */ /* 0x044fe600080100fb */
[----:B------:R-:W-:Y:S01]  /*17020*/  FMNMX.FTZ R6, R18, R6, !PT ;  /* 0x0000000612067209 */ /* 0x000fe20007810000 */
[C---:B------:R-:W-:Y:S02]  /*17030*/  FFMA.FTZ R20, R7.reuse, UR4, R250 ;  /* 0x0000000407147c23 */ /* 0x040fe400080100fa */
[C---:B------:R-:W-:Y:S01]  /*17040*/  FFMA.FTZ R25, R7.reuse, UR4, R25 ;  /* 0x0000000407197c23 */ /* 0x040fe20008010019 */
[----:B------:R-:W2:Y:S01]  /*17050*/  I2F R8, R8 ;  /* 0x0000000800087306 */ /* 0x000ea20000201400 */
[----:B------:R-:W-:Y:S01]  /*17060*/  FFMA.FTZ R28, R7, UR4, R28 ;  /* 0x00000004071c7c23 */ /* 0x000fe2000801001c */
[----:B------:R-:W-:Y:S01]  /*17070*/  FMNMX.FTZ R7, R17, R6, !PT ;  /* 0x0000000611077209 */ /* 0x000fe20007810000 */
[C---:B---3--:R-:W-:Y:S03]  /*17080*/  FFMA.FTZ R208, R9.reuse, UR4, R249 ;  /* 0x0000000409d07c23 */ /* 0x048fe600080100f9 */
[----:B------:R-:W-:Y:S01]  /*17090*/  FMNMX.FTZ R7, R16, R7, !PT ;  /* 0x0000000710077209 */ /* 0x000fe20007810000 */
[C---:B------:R-:W-:Y:S02]  /*170a0*/  FFMA.FTZ R224, R9.reuse, UR4, R231 ;  /* 0x0000000409e07c23 */ /* 0x040fe400080100e7 */
[C---:B------:R-:W-:Y:S01]  /*170b0*/  FFMA.FTZ R217, R9.reuse, UR4, R217 ;  /* 0x0000000409d97c23 */ /* 0x040fe200080100d9 */
[----:B------:R-:W3:Y:S01]  /*170c0*/  I2F R12, R12 ;  /* 0x0000000c000c7306 */ /* 0x000ee20000201400 */
[----:B------:R-:W-:Y:S02]  /*170d0*/  FFMA.FTZ R232, R9, UR4, R232 ;  /* 0x0000000409e87c23 */ /* 0x000fe400080100e8 */
[----:B-1----:R-:W-:Y:S01]  /*170e0*/  FFMA.FTZ R66, R2, UR4, R38 ;  /* 0x0000000402427c23 */ /* 0x002fe20008010026 */
[----:B------:R-:W-:Y:S01]  /*170f0*/  IADD3 R4, R0, 0x31, RZ ;  /* 0x0000003100047810 */ /* 0x000fe20007ffe0ff */
[----:B------:R-:W-:Y:S01]  /*17100*/  FFMA.FTZ R58, R2, UR4, R36 ;  /* 0x00000004023a7c23 */ /* 0x000fe20008010024 */
[----:B------:R-:W-:Y:S01]  /*17110*/  IADD3 R0, R0, 0x39, RZ ;  /* 0x0000003900007810 */ /* 0x000fe20007ffe0ff */
[C---:B------:R-:W-:Y:S03]  /*17120*/  FFMA.FTZ R244, R2.reuse, UR4, R41 ;  /* 0x0000000402f47c23 */ /* 0x040fe60008010029 */
[----:B------:R-:W1:Y:S01]  /*17130*/  I2F R11, R11 ;  /* 0x0000000b000b7306 */ /* 0x000e620000201400 */
[----:B------:R-:W-:Y:S01]  /*17140*/  FFMA.FTZ R252, R2, UR4, R35 ;  /* 0x0000000402fc7c23 */ /* 0x000fe20008010023 */
[----:B------:R-:W-:Y:S01]  /*17150*/  FMNMX.FTZ R2, R19, R138, !PT ;  /* 0x0000008a13027209 */ /* 0x000fe20007810000 */
[C---:B--2---:R-:W-:Y:S02]  /*17160*/  FFMA.FTZ R209, R8.reuse, UR4, R221 ;  /* 0x0000000408d17c23 */ /* 0x044fe400080100dd */
[----:B------:R-:W-:Y:S01]  /*17170*/  FFMA.FTZ R218, R8, UR4, R218 ;  /* 0x0000000408da7c23 */ /* 0x000fe200080100da */
[----:B------:R-:W-:Y:S01]  /*17180*/  FMNMX.FTZ R6, R22, R2, !PT ;  /* 0x0000000216067209 */ /* 0x000fe20007810000 */
[C---:B------:R-:W-:Y:S01]  /*17190*/  FFMA.FTZ R222, R8.reuse, UR4, R222 ;  /* 0x0000000408de7c23 */ /* 0x040fe200080100de */
[----:B------:R-:W-:Y:S02]  /*171a0*/  FMNMX.FTZ R2, R23, R139, !PT ;  /* 0x0000008b17027209 */ /* 0x000fe40007810000 */
[----:B------:R-:W2:Y:S01]  /*171b0*/  I2F R14, R14 ;  /* 0x0000000e000e7306 */ /* 0x000ea20000201400 */
[----:B------:R-:W-:Y:S01]  /*171c0*/  FFMA.FTZ R229, R8, UR4, R229 ;  /* 0x0000000408e57c23 */ /* 0x000fe200080100e5 */
[----:B------:R-:W-:Y:S02]  /*171d0*/  FMNMX.FTZ R8, R143, R7, !PT ;  /* 0x000000078f087209 */ /* 0x000fe40007810000 */
[----:B------:R-:W-:Y:S01]  /*171e0*/  FMNMX.FTZ R6, R21, R6, !PT ;  /* 0x0000000615067209 */ /* 0x000fe20007810000 */
[----:B---3--:R-:W-:Y:S01]  /*171f0*/  FFMA.FTZ R210, R12, UR4, R220 ;  /* 0x000000040cd27c23 */ /* 0x008fe200080100dc */
[----:B------:R-:W-:Y:S01]  /*17200*/  FMNMX.FTZ R8, R208, R8, !PT ;  /* 0x00000008d0087209 */ /* 0x000fe20007810000 */
[----:B------:R-:W-:Y:S01]  /*17210*/  FFMA.FTZ R219, R12, UR4, R219 ;  /* 0x000000040cdb7c23 */ /* 0x000fe200080100db */
[----:B------:R-:W-:Y:S01]  /*17220*/  FMNMX.FTZ R7, R20, R6, !PT ;  /* 0x0000000614077209 */ /* 0x000fe20007810000 */
[C---:B------:R-:W-:Y:S01]  /*17230*/  FFMA.FTZ R230, R12.reuse, UR4, R230 ;  /* 0x000000040ce67c23 */ /* 0x040fe200080100e6 */
[----:B------:R-:W3:Y:S01]  /*17240*/  I2F R13, R13 ;  /* 0x0000000d000d7306 */ /* 0x000ee20000201400 */
[----:B------:R-:W-:Y:S01]  /*17250*/  FMNMX.FTZ R8, R209, R8, !PT ;  /* 0x00000008d1087209 */ /* 0x000fe20007810000 */
[----:B------:R-:W-:Y:S01]  /*17260*/  FFMA.FTZ R228, R12, UR4, R228 ;  /* 0x000000040ce47c23 */ /* 0x000fe200080100e4 */
[----:B------:R-:W-:Y:S01]  /*17270*/  FMNMX.FTZ R7, R211, R7, !PT ;  /* 0x00000007d3077209 */ /* 0x000fe20007810000 */
[C---:B-1----:R-:W-:Y:S01]  /*17280*/  FFMA.FTZ R216, R11.reuse, UR4, R216 ;  /* 0x000000040bd87c23 */ /* 0x042fe200080100d8 */
        /* <DEDUP_REMOVED lines=9> */
[C---:B--2---:R-:W-:Y:S01]  /*17320*/  FFMA.FTZ R215, R14.reuse, UR4, R215 ;  /* 0x000000040ed77c23 */ /* 0x044fe200080100d7 */
[----:B------:R-:W-:Y:S01]  /*17330*/  FMNMX.FTZ R2, R27, R2, !PT ;  /* 0x000000021b027209 */ /* 0x000fe20007810000 */
[----:B------:R-:W-:Y:S01]  /*17340*/  FFMA.FTZ R213, R14, UR4, R213 ;  /* 0x000000040ed57c23 */ /* 0x000fe200080100d5 */
[----:B------:R-:W-:Y:S01]  /*17350*/  FMNMX.FTZ R7, R218, R7, !PT ;  /* 0x00000007da077209 */ /* 0x000fe20007810000 */
[C---:B------:R-:W-:Y:S01]  /*17360*/  FFMA.FTZ R227, R14.reuse, UR4, R136 ;  /* 0x000000040ee37c23 */ /* 0x040fe20008010088 */
[----:B------:R-:W-:Y:S01]  /*17370*/  FMNMX.FTZ R137, R215, R137, !PT ;  /* 0x00000089d7897209 */ /* 0x000fe20007810000 */
[----:B------:R-:W2:Y:S01]  /*17380*/  I2F R4, R4 ;  /* 0x0000000400047306 */ /* 0x000ea20000201400 */
[----:B------:R-:W-:Y:S01]  /*17390*/  FMNMX.FTZ R6, R29, R6, !PT ;  /* 0x000000061d067209 */ /* 0x000fe20007810000 */
[----:B------:R-:W-:Y:S01]  /*173a0*/  FFMA.FTZ R249, R14, UR4, R142 ;  /* 0x000000040ef97c23 */ /* 0x000fe2000801008e */
[----:B------:R-:W-:Y:S01]  /*173b0*/  FMNMX.FTZ R2, R26, R2, !PT ;  /* 0x000000021a027209 */ /* 0x000fe20007810000 */
[----:B---3--:R-:W-:Y:S01]  /*173c0*/  FFMA.FTZ R220, R13, UR4, R45 ;  /* 0x000000040ddc7c23 */ /* 0x008fe2000801002d */
[----:B------:R-:W-:Y:S01]  /*173d0*/  FMNMX.FTZ R7, R219, R7, !PT ;  /* 0x00000007db077209 */ /* 0x000fe20007810000 */
[C---:B------:R-:W-:Y:S01]  /*173e0*/  FFMA.FTZ R225, R13.reuse, UR4, R43 ;  /* 0x000000040de17c23 */ /* 0x040fe2000801002b */
[----:B------:R-:W-:Y:S01]  /*173f0*/  FMNMX.FTZ R6, R28, R6, !PT ;  /* 0x000000061c067209 */ /* 0x000fe20007810000 */
[----:B------:R-:W-:Y:S01]  /*17400*/  FFMA.FTZ R234, R13, UR4, R133 ;  /* 0x000000040dea7c23 */ /* 0x000fe20008010085 */
[----:B------:R-:W-:Y:S01]  /*17410*/  FMNMX.FTZ R137, R220, R137, !PT ;  /* 0x00000089dc897209 */ /* 0x000fe20007810000 */
        /* <DEDUP_REMOVED lines=8> */
[C---:B------:R-:W-:Y:S01]  /*174a0*/  FFMA.FTZ R235, R10.reuse, UR4, R46 ;  /* 0x000000040aeb7c23 */ /* 0x040fe2000801002e */
[----:B------:R-:W-:Y:S01]  /*174b0*/  FMNMX.FTZ R137, R221, R137, !PT ;  /* 0x00000089dd897209 */ /* 0x000fe20007810000 */
[----:B------:R-:W1:Y:S01]  /*174c0*/  I2F R0, R0 ;  /* 0x0000000000007306 */ /* 0x000e620000201400 */
[----:B------:R-:W-:Y:S01]  /*174d0*/  FMNMX.FTZ R7, R213, R7, !PT ;  /* 0x00000007d5077209 */ /* 0x000fe20007810000 */
[----:B------:R-:W-:Y:S01]  /*174e0*/  FFMA.FTZ R251, R10, UR4, R134 ;  /* 0x000000040afb7c23 */ /* 0x000fe20008010086 */
[----:B------:R-:W-:Y:S01]  /*174f0*/  FMNMX.FTZ R137, R244, R137, !PT ;  /* 0x00000089f4897209 */ /* 0x000fe20007810000 */
[----:B--2---:R-:W-:Y:S01]  /*17500*/  FFMA.FTZ R51, R4, UR4, R40 ;  /* 0x0000000404337c23 */ /* 0x004fe20008010028 */
[----:B------:R-:W-:Y:S01]  /*17510*/  FMNMX.FTZ R6, R232, R6, !PT ;  /* 0x00000006e8067209 */ /* 0x000fe20007810000 */
[----:B------:R-:W-:Y:S01]  /*17520*/  FFMA.FTZ R56, R4, UR4, R39 ;  /* 0x0000000404387c23 */ /* 0x000fe20008010027 */
[----:B------:R-:W-:Y:S01]  /*17530*/  FMNMX.FTZ R2, R224, R2, !PT ;  /* 0x00000002e0027209 */ /* 0x000fe20007810000 */
[C---:B------:R-:W-:Y:S01]  /*17540*/  FFMA.FTZ R65, R4.reuse, UR4, R37 ;  /* 0x0000000404417c23 */ /* 0x040fe20008010025 */
[----:B------:R-:W-:Y:S01]  /*17550*/  FMNMX.FTZ R137, R51, R137, !PT ;  /* 0x0000008933897209 */ /* 0x000fe20007810000 */
[----:B------:R-:W-:Y:S01]  /*17560*/  FFMA.FTZ R35, R4, UR4, R57 ;  /* 0x0000000404237c23 */ /* 0x000fe20008010039 */
[----:B------:R-:W-:Y:S01]  /*17570*/  FMNMX.FTZ R6, R229, R6, !PT ;  /* 0x00000006e5067209 */ /* 0x000fe20007810000 */
[----:B------:R-:W-:Y:S01]  /*17580*/  LDSM.16.MT88.4 R36, [R238+0xc000] ;  /* 0x00c00000ee24783b */ /* 0x000fe20000004200 */
[----:B------:R-:W-:Y:S01]  /*17590*/  FMNMX.FTZ R7, R225, R7, !PT ;  /* 0x00000007e1077209 */ /* 0x000fe20007810000 */
[C---:B---3--:R-:W-:Y:S01]  /*175a0*/  FFMA.FTZ R47, R5.reuse, UR4, R32 ;  /* 0x00000004052f7c23 */ /* 0x048fe20008010020 */
[----:B------:R-:W-:Y:S01]  /*175b0*/  FMNMX.FTZ R2, R222, R2, !PT ;  /* 0x00000002de027209 */ /* 0x000fe20007810000 */
[C---:B------:R-:W-:Y:S01]  /*175c0*/  FFMA.FTZ R59, R5.reuse, UR4, R31 ;  /* 0x00000004053b7c23 */ /* 0x040fe2000801001f */
[----:B------:R-:W-:Y:S01]  /*175d0*/  FMNMX.FTZ R6, R230, R6, !PT ;  /* 0x00000006e6067209 */ /* 0x000fe20007810000 */
[----:B------:R-:W-:Y:S01]  /*175e0*/  FFMA.FTZ R141, R5, UR4, R141 ;  /* 0x00000004058d7c23 */ /* 0x000fe2000801008d */
[----:B------:R-:W-:Y:S01]  /*175f0*/  FMNMX.FTZ R137, R47, R137, !PT ;  /* 0x000000892f897209 */ /* 0x000fe20007810000 */
[----:B------:R-:W-:Y:S01]  /*17600*/  FFMA.FTZ R10, R5, UR4, R60 ;  /* 0x00000004050a7c23 */ /* 0x000fe2000801003c */
[----:B------:R-:W-:Y:S02]  /*17610*/  FMNMX.FTZ R7, R226, R7, !PT ;  /* 0x00000007e2077209 */ /* 0x000fe40007810000 */
[----:B------:R-:W-:Y:S01]  /*17620*/  FMNMX.FTZ R2, R228, R2, !PT ;  /* 0x00000002e4027209 */ /* 0x000fe20007810000 */
[----:B-1----:R-:W-:Y:S01]  /*17630*/  FFMA.FTZ R33, R0, UR4, R33 ;  /* 0x0000000400217c23 */ /* 0x002fe20008010021 */
[----:B------:R-:W-:Y:S01]  /*17640*/  FMNMX.FTZ R8, R212, R6, !PT ;  /* 0x00000006d4087209 */ /* 0x000fe20007810000 */
[----:B------:R-:W-:Y:S01]  /*17650*/  FFMA.FTZ R34, R0, UR4, R34 ;  /* 0x0000000400227c23 */ /* 0x000fe20008010022 */
[----:B------:R-:W-:Y:S01]  /*17660*/  FMNMX.FTZ R6, R66, R7, !PT ;  /* 0x0000000742067209 */ /* 0x000fe20007810000 */
[C---:B------:R-:W-:Y:S01]  /*17670*/  FFMA.FTZ R3, R0.reuse, UR4, R3 ;  /* 0x0000000400037c23 */ /* 0x040fe20008010003 */
[----:B------:R-:W-:Y:S01]  /*17680*/  FMNMX.FTZ R137, R33, R137, !PT ;  /* 0x0000008921897209 */ /* 0x000fe20007810000 */
[----:B------:R-:W-:Y:S01]  /*17690*/  FFMA.FTZ R9, R0, UR4, R61 ;  /* 0x0000000400097c23 */ /* 0x000fe2000801003d */
[----:B------:R-:W-:Y:S01]  /*176a0*/  FMNMX.FTZ R2, R231, R2, !PT ;  /* 0x00000002e7027209 */ /* 0x000fe20007810000 */
[----:B------:R-:W-:Y:S01]  /*176b0*/  STL [R1+0x38], R33 ;  /* 0x0000382101007387 */ /* 0x000fe20000100800 */
[----:B------:R-:W-:Y:S02]  /*176c0*/  FMNMX.FTZ R136, R56, R6, !PT ;  /* 0x0000000638887209 */ /* 0x000fe40007810000 */
[----:B------:R-:W-:Y:S01]  /*176d0*/  FMNMX.FTZ R2, R227, R2, !PT ;  /* 0x00000002e3027209 */ /* 0x000fe20007810000 */
[----:B------:R-:W1:Y:S01]  /*176e0*/  SHFL.BFLY PT, R7, R137, 0x2, 0x1f ;  /* 0x0c401f0089077f89 */ /* 0x000e6200000e0000 */
[----:B------:R-:W-:Y:S02]  /*176f0*/  FMNMX.FTZ R136, R59, R136, !PT ;  /* 0x000000883b887209 */ /* 0x000fe40007810000 */
[----:B------:R-:W-:Y:S02]  /*17700*/  FMNMX.FTZ R2, R234, R2, !PT ;  /* 0x00000002ea027209 */ /* 0x000fe40007810000 */
        /* <DEDUP_REMOVED lines=8> */
[----:B------:R-:W2:Y:S01]  /*17790*/  SHFL.BFLY PT, R8, R136, 0x2, 0x1f ;  /* 0x0c401f0088087f89 */ /* 0x000ea200000e0000 */
[----:B------:R-:W-:Y:S02]  /*177a0*/  FMNMX.FTZ R6, R251, R6, !PT ;  /* 0x00000006fb067209 */ /* 0x000fe40007810000 */
[----:B------:R-:W-:Y:S02]  /*177b0*/  FMNMX.FTZ R2, R141, R2, !PT ;  /* 0x000000028d027209 */ /* 0x000fe40007810000 */
[----:B------:R-:W-:Y:S02]  /*177c0*/  FMNMX.FTZ R4, R58, R6, !PT ;  /* 0x000000063a047209 */ /* 0x000fe40007810000 */
[----:B------:R-:W-:Y:S01]  /*177d0*/  FMNMX.FTZ R2, R3, R2, !PT ;  /* 0x0000000203027209 */ /* 0x000fe20007810000 */
[----:B------:R-:W-:Y:S01]  /*177e0*/  STL [R1+0x48], R9 ;  /* 0x0000480901007387 */ /* 0x000fe20000100800 */
[----:B-1----:R-:W-:Y:S02]  /*177f0*/  FMNMX.FTZ R137, R137, R7, !PT ;  /* 0x0000000789897209 */ /* 0x002fe40007810000 */
[----:B------:R-:W-:Y:S01]  /*17800*/  FMNMX.FTZ R5, R35, R4, !PT ;  /* 0x0000000423057209 */ /* 0x000fe20007810000 */
[----:B------:R-:W1:Y:S03]  /*17810*/  SHFL.BFLY PT, R0, R2, 0x2, 0x1f ;  /* 0x0c401f0002007f89 */ /* 0x000e6600000e0000 */
[----:B------:R-:W-:Y:S04]  /*17820*/  FMNMX.FTZ R5, R10, R5, !PT ;  /* 0x000000050a057209 */ /* 0x000fe80007810000 */
[----:B------:R-:W-:Y:S01]  /*17830*/  FMNMX.FTZ R5, R9, R5, !PT ;  /* 0x0000000509057209 */ /* 0x000fe20007810000 */
[----:B------:R-:W3:Y:S01]  /*17840*/  SHFL.BFLY PT, R7, R137, 0x1, 0x1f ;  /* 0x0c201f0089077f89 */ /* 0x000ee200000e0000 */
[----:B--2---:R-:W-:Y:S07]  /*17850*/  FMNMX.FTZ R136, R136, R8, !PT ;  /* 0x0000000888887209 */ /* 0x004fee0007810000 */
[----:B------:R-:W2:Y:S01]  /*17860*/  SHFL.BFLY PT, R6, R5, 0x2, 0x1f ;  /* 0x0c401f0005067f89 */ /* 0x000ea200000e0000 */
[----:B-1----:R-:W-:Y:S07]  /*17870*/  FMNMX.FTZ R2, R2, R0, !PT ;  /* 0x0000000002027209 */ /* 0x002fee0007810000 */
[----:B------:R-:W1:Y:S01]  /*17880*/  SHFL.BFLY PT, R8, R136, 0x1, 0x1f ;  /* 0x0c201f0088087f89 */ /* 0x000e6200000e0000 */
[----:B---3--:R-:W-:Y:S07]  /*17890*/  FMNMX.FTZ R137, R137, R7, !PT ;  /* 0x0000000789897209 */ /* 0x008fee0007810000 */
[----:B------:R-:W3:Y:S01]  /*178a0*/  SHFL.BFLY PT, R4, R2, 0x1, 0x1f ;  /* 0x0c201f0002047f89 */ /* 0x000ee200000e0000 */
[C---:B------:R-:W-:Y:S01]  /*178b0*/  FSETP.NEU.FTZ.AND P0, PT, R137.reuse, -INF , PT ;  /* 0xff8000008900780b */ /* 0x040fe20003f1d000 */
[----:B------:R-:W-:Y:S01]  /*178c0*/  FADD.FTZ R0, -R137, R132 ;  /* 0x0000008489007221 */ /* 0x000fe20000010100 */
[----:B--2---:R-:W-:Y:S03]  /*178d0*/  FMNMX.FTZ R5, R5, R6, !PT ;  /* 0x0000000605057209 */ /* 0x004fe60007810000 */
[----:B------:R-:W-:Y:S02]  /*178e0*/  FMUL.FTZ R0, R0, c[0x0][0x23c] ;  /* 0x00008f0000007a20 */ /* 0x000fe40000410000 */
[----:B------:R-:W-:Y:S02]  /*178f0*/  STL [R1+0xbc], R137 ;  /* 0x0000bc8901007387 */ /* 0x000fe40000100800 */
[----:B------:R2:W4:Y:S02]  /*17900*/  MUFU.EX2 R133, R0 ;  /* 0x0000000000857308 */ /* 0x0005240000000800 */
[----:B------:R-:W4:Y:S01]  /*17910*/  SHFL.BFLY PT, R135, R5, 0x1, 0x1f ;  /* 0x0c201f0005877f89 */ /* 0x000f2200000e0000 */
[----:B-1----:R-:W-:Y:S02]  /*17920*/  FMNMX.FTZ R136, R136, R8, !PT ;  /* 0x0000000888887209 */ /* 0x002fe40007810000 */
[----:B---3--:R-:W-:Y:S03]  /*17930*/  FMNMX.FTZ R134, R2, R4, !PT ;  /* 0x0000000402867209 */ /* 0x008fe60007810000 */
[----:B--2---:R-:W-:Y:S01]  /*17940*/  FADD.FTZ R0, -R136, R138 ;  /* 0x0000008a88007221 */ /* 0x004fe20000010100 */
[----:B----4-:R-:W-:Y:S01]  /*17950*/  FMNMX.FTZ R135, R5, R135, !PT ;  /* 0x0000008705877209 */ /* 0x010fe20007810000 */
[----:B------:R-:W-:Y:S02]  /*17960*/  FMUL.FTZ R138, R137, c[0x0][0x23c] ;  /* 0x00008f00898a7a20 */ /* 0x000fe40000410000 */
[----:B------:R-:W-:Y:S02]  /*17970*/  FMUL.FTZ R0, R0, c[0x0][0x23c] ;  /* 0x00008f0000007a20 */ /* 0x000fe40000410000 */
[----:B------:R-:W-:Y:S01]  /*17980*/  FMUL.FTZ R142, R135, c[0x0][0x23c] ;  /* 0x00008f00878e7a20 */ /* 0x000fe20000410000 */
[----:B------:R-:W-:Y:S01]  /*17990*/  FSEL R138, R138, RZ, P0 ;  /* 0x000000ff8a8a7208 */ /* 0x000fe20000000000 */
[----:B------:R1:W2:Y:S01]  /*179a0*/  MUFU.EX2 R132, R0 ;  /* 0x0000000000847308 */ /* 0x0002a20000000800 */
[----:B------:R-:W-:Y:S01]  /*179b0*/  FSETP.NEU.FTZ.AND P0, PT, R136, -INF , PT ;  /* 0xff8000008800780b */ /* 0x000fe20003f1d000 */
[----:B------:R-:W-:Y:S02]  /*179c0*/  FMUL.FTZ R32, R133, R172 ;  /* 0x000000ac85207220 */ /* 0x000fe40000410000 */
[--C-:B------:R-:W-:Y:S02]  /*179d0*/  FFMA.FTZ R4, R15, c[0x0][0x23c], -R138.reuse ;  /* 0x00008f000f047a23 */ /* 0x100fe4000001088a */
[--C-:B------:R-:W-:Y:S02]  /*179e0*/  FFMA.FTZ R5, R16, c[0x0][0x23c], -R138.reuse ;  /* 0x00008f0010057a23 */ /* 0x100fe4000001088a */
[----:B------:R-:W-:Y:S02]  /*179f0*/  FMUL.FTZ R16, R133, R156 ;  /* 0x0000009c85107220 */ /* 0x000fe40000410000 */
[----:B------:R3:W4:Y:S01]  /*17a00*/  MUFU.EX2 R9, R4 ;  /* 0x0000000400097308 */ /* 0x0007220000000800 */
[--C-:B------:R-:W-:Y:S02]  /*17a10*/  FFMA.FTZ R143, R143, c[0x0][0x23c], -R138.reuse ;  /* 0x00008f008f8f7a23 */ /* 0x100fe4000001088a */
[C---:B------:R-:W-:Y:S01]  /*17a20*/  FMUL.FTZ R33, R133.reuse, R173 ;  /* 0x000000ad85217220 */ /* 0x040fe20000410000 */
[----:B------:R-:W-:Y:S01]  /*17a30*/  MOV R173, R35 ;  /* 0x0000002300ad7202 */ /* 0x000fe20000000f00 */
[C---:B------:R-:W-:Y:S01]  /*17a40*/  FMUL.FTZ R48, R133.reuse, R188 ;  /* 0x000000bc85307220 */ /* 0x040fe20000410000 */
[----:B------:R-:W-:Y:S01]  /*17a50*/  MOV R188, R252 ;  /* 0x000000fc00bc7202 */ /* 0x000fe20000000f00 */
[C---:B------:R-:W-:Y:S02]  /*17a60*/  FMUL.FTZ R49, R133.reuse, R189 ;  /* 0x000000bd85317220 */ /* 0x040fe40000410000 */
[C---:B------:R-:W-:Y:S01]  /*17a70*/  FMUL.FTZ R64, R133.reuse, R204 ;  /* 0x000000cc85407220 */ /* 0x040fe20000410000 */
[----:B------:R-:W-:Y:S01]  /*17a80*/  MUFU.EX2 R242, R5 ;  /* 0x0000000500f27308 */ /* 0x000fe20000000800 */
[----:B------:R-:W-:Y:S01]  /*17a90*/  MOV R204, R66 ;  /* 0x0000004200cc7202 */ /* 0x000fe20000000f00 */
        /* <DEDUP_REMOVED lines=8> */
[----:B---3--:R-:W-:Y:S01]  /*17b20*/  FFMA.FTZ R4, R18, c[0x0][0x23c], -R138 ;  /* 0x00008f0012047a23 */ /* 0x008fe2000001088a */
[----:B----4-:R-:W-:Y:S01]  /*17b30*/  STL [R1+0x40], R9 ;  /* 0x0000400901007387 */ /* 0x010fe20000100800 */
[--C-:B------:R-:W-:Y:S02]  /*17b40*/  FFMA.FTZ R6, R20, c[0x0][0x23c], -R139.reuse ;  /* 0x00008f0014067a23 */ /* 0x100fe4000001088b */
[C---:B------:R-:W-:Y:S01]  /*17b50*/  FMUL.FTZ R18, R132.reuse, R158 ;  /* 0x0000009e84127220 */ /* 0x040fe20000410000 */
[----:B------:R-:W-:Y:S01]  /*17b60*/  STL [R1+0xc0], R136 ;  /* 0x0000c08801007387 */ /* 0x000fe20000100800 */
[C---:B------:R-:W-:Y:S01]  /*17b70*/  FMUL.FTZ R35, R132.reuse, R175 ;  /* 0x000000af84237220 */ /* 0x040fe20000410000 */
[----:B------:R-:W-:Y:S01]  /*17b80*/  MOV R175, R58 ;  /* 0x0000003a00af7202 */ /* 0x000fe20000000f00 */
[----:B------:R3:W-:Y:S01]  /*17b90*/  MUFU.EX2 R137, R4 ;  /* 0x0000000400897308 */ /* 0x0007e20000000800 */
[C---:B------:R-:W-:Y:S01]  /*17ba0*/  FMUL.FTZ R50, R132.reuse, R190 ;  /* 0x000000be84327220 */ /* 0x040fe20000410000 */
[----:B------:R-:W-:Y:S01]  /*17bb0*/  MOV R190, R59 ;  /* 0x0000003b00be7202 */ /* 0x000fe20000000f00 */
[C---:B------:R-:W-:Y:S02]  /*17bc0*/  FMUL.FTZ R66, R132.reuse, R206 ;  /* 0x000000ce84427220 */ /* 0x040fe40000410000 */
[C---:B------:R-:W-:Y:S02]  /*17bd0*/  FMUL.FTZ R69, R133.reuse, R69 ;  /* 0x0000004585457220 */ /* 0x040fe40000410000 */
[C---:B------:R-:W-:Y:S02]  /*17be0*/  FMUL.FTZ R70, R132.reuse, R70 ;  /* 0x0000004684467220 */ /* 0x040fe40000410000 */
[----:B------:R-:W-:Y:S01]  /*17bf0*/  FMUL.FTZ R71, R132, R71 ;  /* 0x0000004784477220 */ /* 0x000fe20000410000 */
[----:B------:R4:W-:Y:S01]  /*17c00*/  MUFU.EX2 R241, R6 ;  /* 0x0000000600f17308 */ /* 0x0009e20000000800 */
[C---:B------:R-:W-:Y:S02]  /*17c10*/  FMUL.FTZ R80, R133.reuse, R80 ;  /* 0x0000005085507220 */ /* 0x040fe40000410000 */
[----:B------:R-:W-:Y:S02]  /*17c20*/  FMUL.FTZ R81, R133, R81 ;  /* 0x0000005185517220 */ /* 0x000fe40000410000 */
[C---:B-1----:R-:W-:Y:S02]  /*17c30*/  FADD.FTZ R0, -R135.reuse, R140 ;  /* 0x0000008c87007221 */ /* 0x042fe40000010100 */
[----:B------:R-:W-:Y:S02]  /*17c40*/  FMUL.FTZ R140, R134, c[0x0][0x23c] ;  /* 0x00008f00868c7a20 */ /* 0x000fe40000410000 */
[----:B------:R-:W-:Y:S02]  /*17c50*/  FMUL.FTZ R0, R0, c[0x0][0x23c] ;  /* 0x00008f0000007a20 */ /* 0x000fe40000410000 */
[----:B--2---:R-:W-:Y:S01]  /*17c60*/  FMUL.FTZ R10, R2, R146 ;  /* 0x00000092020a7220 */ /* 0x004fe20000410000 */
[----:B------:R-:W-:Y:S01]  /*17c70*/  FSEL R140, R140, RZ, P0 ;  /* 0x000000ff8c8c7208 */ /* 0x000fe20000000000 */
[C---:B------:R-:W-:Y:S01]  /*17c80*/  FMUL.FTZ R11, R2.reuse, R147 ;  /* 0x00000093020b7220 */ /* 0x040fe20000410000 */
[----:B------:R-:W-:Y:S01]  /*17c90*/  FSETP.NEU.FTZ.AND P0, PT, R135, -INF , PT ;  /* 0xff8000008700780b */ /* 0x000fe20003f1d000 */
[----:B---3--:R-:W-:Y:S01]  /*17ca0*/  FFMA.FTZ R4, R17, c[0x0][0x23c], -R138 ;  /* 0x00008f0011047a23 */ /* 0x008fe2000001088a */
[----:B------:R-:W1:Y:S01]  /*17cb0*/  MUFU.EX2 R0, R0 ;  /* 0x0000000000007308 */ /* 0x000e620000000800 */
[----:B------:R-:W-:Y:S01]  /*17cc0*/  FMUL.FTZ R14, R2, R154 ;  /* 0x0000009a020e7220 */ /* 0x000fe20000410000 */
[----:B------:R-:W-:Y:S01]  /*17cd0*/  FSEL R142, R142, RZ, P0 ;  /* 0x000000ff8e8e7208 */ /* 0x000fe20000000000 */
[----:B------:R-:W-:Y:S02]  /*17ce0*/  FMUL.FTZ R15, R2, R155 ;  /* 0x0000009b020f7220 */ /* 0x000fe40000410000 */
[----:B------:R-:W-:Y:S02]  /*17cf0*/  FMUL.FTZ R17, R133, R157 ;  /* 0x0000009d85117220 */ /* 0x000fe40000410000 */
[----:B------:R-:W-:Y:S02]  /*17d00*/  FFMA.FTZ R8, R30, c[0x0][0x23c], -R142 ;  /* 0x00008f001e087a23 */ /* 0x000fe4000001088e */
[----:B----4-:R-:W-:Y:S01]  /*17d10*/  FMUL.FTZ R6, R132, R150 ;  /* 0x0000009684067220 */ /* 0x010fe20000410000 */
[----:B------:R-:W2:Y:S01]  /*17d20*/  MUFU.EX2 R246, R4 ;  /* 0x0000000400f67308 */ /* 0x000ea20000000800 */
[C---:B------:R-:W-:Y:S02]  /*17d30*/  FMUL.FTZ R30, R2.reuse, R170 ;  /* 0x000000aa021e7220 */ /* 0x040fe40000410000 */
[C---:B------:R-:W-:Y:S02]  /*17d40*/  FMUL.FTZ R31, R2.reuse, R171 ;  /* 0x000000ab021f7220 */ /* 0x040fe40000410000 */
[C---:B------:R-:W-:Y:S02]  /*17d50*/  FMUL.FTZ R42, R2.reuse, R182 ;  /* 0x000000b6022a7220 */ /* 0x040fe40000410000 */
[C---:B------:R-:W-:Y:S02]  /*17d60*/  FMUL.FTZ R43, R2.reuse, R183 ;  /* 0x000000b7022b7220 */ /* 0x040fe40000410000 */
[C---:B------:R-:W-:Y:S01]  /*17d70*/  FMUL.FTZ R46, R2.reuse, R186 ;  /* 0x000000ba022e7220 */ /* 0x040fe20000410000 */
[----:B------:R3:W-:Y:S01]  /*17d80*/  MUFU.EX2 R247, R8 ;  /* 0x0000000800f77308 */ /* 0x0007e20000000800 */
[C---:B------:R-:W-:Y:S02]  /*17d90*/  FMUL.FTZ R58, R2.reuse, R198 ;  /* 0x000000c6023a7220 */ /* 0x040fe40000410000 */
[----:B------:R-:W-:Y:S02]  /*17da0*/  FMUL.FTZ R62, R2, R202 ;  /* 0x000000ca023e7220 */ /* 0x000fe40000410000 */
[C---:B-1----:R-:W-:Y:S02]  /*17db0*/  FMUL.FTZ R12, R0.reuse, R152 ;  /* 0x00000098000c7220 */ /* 0x042fe40000410000 */
[C---:B------:R-:W-:Y:S02]  /*17dc0*/  FMUL.FTZ R13, R0.reuse, R153 ;  /* 0x00000099000d7220 */ /* 0x040fe40000410000 */
[C---:B------:R-:W-:Y:S01]  /*17dd0*/  FMUL.FTZ R40, R0.reuse, R180 ;  /* 0x000000b400287220 */ /* 0x040fe20000410000 */
[----:B------:R-:W-:Y:S01]  /*17de0*/  LDSM.16.MT88.4 R152, [R239+0xc000] ;  /* 0x00c00000ef98783b */ /* 0x000fe20000004200 */
[C---:B------:R-:W-:Y:S02]  /*17df0*/  FMUL.FTZ R41, R0.reuse, R181 ;  /* 0x000000b500297220 */ /* 0x040fe40000410000 */
[----:B------:R-:W-:Y:S01]  /*17e00*/  FMUL.FTZ R44, R0, R184 ;  /* 0x000000b8002c7220 */ /* 0x000fe20000410000 */
[----:B--2---:R-:W-:Y:S01]  /*17e10*/  F2FP.BF16.PACK_AB R150, R242, R246 ;  /* 0x000000f6f296723e */ /* 0x004fe200000010ff */
[--C-:B------:R-:W-:Y:S02]  /*17e20*/  FFMA.FTZ R4, R19, c[0x0][0x23c], -R139.reuse ;  /* 0x00008f0013047a23 */ /* 0x100fe4000001088b */
[----:B------:R-:W-:Y:S02]  /*17e30*/  FMUL.FTZ R19, R132, R159 ;  /* 0x0000009f84137220 */ /* 0x000fe40000410000 */
[----:B------:R-:W1:Y:S01]  /*17e40*/  MUFU.EX2 R5, R4 ;  /* 0x0000000400057308 */ /* 0x000e620000000800 */
[----:B------:R-:W-:Y:S01]  /*17e50*/  FMUL.FTZ R45, R0, R185 ;  /* 0x000000b9002d7220 */ /* 0x000fe20000410000 */
[----:B------:R-:W-:Y:S01]  /*17e60*/  MOV R185, R65 ;  /* 0x0000004100b97202 */ /* 0x000fe20000000f00 */
[----:B------:R-:W-:Y:S01]  /*17e70*/  FMUL.FTZ R59, R2, R199 ;  /* 0x000000c7023b7220 */ /* 0x000fe20000410000 */
[----:B------:R-:W-:Y:S01]  /*17e80*/  LDSM.16.MT88.4 R156, [R237+0xe000] ;  /* 0x00e00000ed9c783b */ /* 0x000fe20000004200 */
[----:B---3--:R-:W-:Y:S02]  /*17e90*/  FMUL.FTZ R8, R0, R144 ;  /* 0x0000009000087220 */ /* 0x008fe40000410000 */
[----:B------:R-:W-:Y:S02]  /*17ea0*/  FMUL.FTZ R63, R2, R203 ;  /* 0x000000cb023f7220 */ /* 0x000fe40000410000 */
[C---:B------:R-:W-:Y:S02]  /*17eb0*/  FMUL.FTZ R60, R0.reuse, R200 ;  /* 0x000000c8003c7220 */ /* 0x040fe40000410000 */
[C---:B------:R-:W-:Y:S02]  /*17ec0*/  FMUL.FTZ R65, R133.reuse, R205 ;  /* 0x000000cd85417220 */ /* 0x040fe40000410000 */
[----:B------:R-:W-:Y:S02]  /*17ed0*/  FMUL.FTZ R61, R0, R201 ;  /* 0x000000c9003d7220 */ /* 0x000fe40000410000 */
[C---:B------:R-:W-:Y:S02]  /*17ee0*/  FMUL.FTZ R74, R2.reuse, R74 ;  /* 0x0000004a024a7220 */ /* 0x040fe40000410000 */
[----:B------:R-:W-:Y:S02]  /*17ef0*/  FMUL.FTZ R75, R2, R75 ;  /* 0x0000004b024b7220 */ /* 0x000fe40000410000 */
[C---:B------:R-:W-:Y:S02]  /*17f00*/  FMUL.FTZ R72, R0.reuse, R72 ;  /* 0x0000004800487220 */ /* 0x040fe40000410000 */
[----:B------:R-:W-:Y:S02]  /*17f10*/  FMUL.FTZ R73, R0, R73 ;  /* 0x0000004900497220 */ /* 0x000fe40000410000 */
[----:B------:R-:W-:Y:S01]  /*17f20*/  FMUL.FTZ R78, R2, R78 ;  /* 0x0000004e024e7220 */ /* 0x000fe20000410000 */
[----:B-1----:R1:W-:Y:S01]  /*17f30*/  STL [R1+0x3c], R5 ;  /* 0x00003c0501007387 */ /* 0x0023e20000100800 */
[--C-:B------:R-:W-:Y:S02]  /*17f40*/  FFMA.FTZ R4, R22, c[0x0][0x23c], -R139.reuse ;  /* 0x00008f0016047a23 */ /* 0x100fe4000001088b */
[----:B------:R-:W-:Y:S01]  /*17f50*/  FMUL.FTZ R79, R2, R79 ;  /* 0x0000004f024f7220 */ /* 0x000fe20000410000 */
[----:B------:R-:W-:Y:S01]  /*17f60*/  STL [R1+0xc4], R134 ;  /* 0x0000c48601007387 */ /* 0x000fe20000100800 */
[----:B------:R2:W-:Y:S01]  /*17f70*/  MUFU.EX2 R248, R4 ;  /* 0x0000000400f87308 */ /* 0x0005e20000000800 */
[C---:B------:R-:W-:Y:S02]  /*17f80*/  FMUL.FTZ R76, R0.reuse, R76 ;  /* 0x0000004c004c7220 */ /* 0x040fe40000410000 */
[----:B------:R3:W-:Y:S01]  /*17f90*/  STL [R1+0xc8], R135 ;  /* 0x0000c88701007387 */ /* 0x0007e20000100800 */
        /* <DEDUP_REMOVED lines=8> */
[--C-:B-1----:R-:W-:Y:S02]  /*18020*/  FFMA.FTZ R5, R23, c[0x0][0x23c], -R140.reuse ;  /* 0x00008f0017057a23 */ /* 0x102fe4000001088c */
[----:B------:R-:W-:Y:S02]  /*18030*/  FMUL.FTZ R91, R2, R91 ;  /* 0x0000005b025b7220 */ /* 0x000fe40000410000 */
[--C-:B--2---:R-:W-:Y:S01]  /*18040*/  FFMA.FTZ R4, R21, c[0x0][0x23c], -R139.reuse ;  /* 0x00008f0015047a23 */ /* 0x104fe2000001088b */
[----:B------:R1:W-:Y:S01]  /*18050*/  MUFU.EX2 R34, R5 ;  /* 0x0000000500227308 */ /* 0x0003e20000000800 */
[----:B------:R-:W2:Y:S01]  /*18060*/  LDSM.16.MT88.4 R20, [R237+0xc000] ;  /* 0x00c00000ed14783b */ /* 0x000ea20000004200 */
[C---:B------:R-:W-:Y:S02]  /*18070*/  FMUL.FTZ R88, R0.reuse, R88 ;  /* 0x0000005800587220 */ /* 0x040fe40000410000 */
[----:B------:R-:W-:Y:S02]  /*18080*/  FMUL.FTZ R89, R0, R89 ;  /* 0x0000005900597220 */ /* 0x000fe40000410000 */
[C---:B------:R-:W-:Y:S02]  /*18090*/  FMUL.FTZ R94, R2.reuse, R94 ;  /* 0x0000005e025e7220 */ /* 0x040fe40000410000 */
[----:B------:R-:W-:Y:S01]  /*180a0*/  FMUL.FTZ R95, R2, R95 ;  /* 0x0000005f025f7220 */ /* 0x000fe20000410000 */
[----:B---3--:R-:W3:Y:S01]  /*180b0*/  LDL.LU R135, [R1+0x3c] ;  /* 0x00003c0001877983 */ /* 0x008ee20000300800 */
[----:B------:R4:W4:Y:S01]  /*180c0*/  MUFU.EX2 R245, R4 ;  /* 0x0000000400f57308 */ /* 0x0009220000000800 */
[C---:B------:R-:W-:Y:S02]  /*180d0*/  FMUL.FTZ R92, R0.reuse, R92 ;  /* 0x0000005c005c7220 */ /* 0x040fe40000410000 */
[----:B------:R-:W2:Y:S01]  /*180e0*/  LDL.LU R172, [R1+0x4c] ;  /* 0x00004c0001ac7983 */ /* 0x000ea20000300800 */
[----:B------:R-:W-:Y:S02]  /*180f0*/  FMUL.FTZ R93, R0, R93 ;  /* 0x0000005d005d7220 */ /* 0x000fe40000410000 */
[C---:B------:R-:W-:Y:S01]  /*18100*/  FMUL.FTZ R96, R133.reuse, R96 ;  /* 0x0000006085607220 */ /* 0x040fe20000410000 */
[----:B------:R-:W2:Y:S01]  /*18110*/  LDL.LU R205, [R1+0x38] ;  /* 0x0000380001cd7983 */ /* 0x000ea20000300800 */
[C---:B------:R-:W-:Y:S02]  /*18120*/  FMUL.FTZ R97, R133.reuse, R97 ;  /* 0x0000006185617220 */ /* 0x040fe40000410000 */
[C---:B------:R-:W-:Y:S02]  /*18130*/  FMUL.FTZ R98, R132.reuse, R98 ;  /* 0x0000006284627220 */ /* 0x040fe40000410000 */
[C---:B------:R-:W-:Y:S02]  /*18140*/  FMUL.FTZ R99, R132.reuse, R99 ;  /* 0x0000006384637220 */ /* 0x040fe40000410000 */
[C---:B-1----:R-:W-:Y:S02]  /*18150*/  FMUL.FTZ R5, R133.reuse, R149 ;  /* 0x0000009585057220 */ /* 0x042fe40000410000 */
[C---:B------:R-:W-:Y:S02]  /*18160*/  FMUL.FTZ R100, R133.reuse, R100 ;  /* 0x0000006485647220 */ /* 0x040fe40000410000 */
[----:B------:R-:W-:Y:S02]  /*18170*/  FMUL.FTZ R101, R133, R101 ;  /* 0x0000006585657220 */ /* 0x000fe40000410000 */
[C---:B------:R-:W-:Y:S02]  /*18180*/  FMUL.FTZ R102, R132.reuse, R102 ;  /* 0x0000006684667220 */ /* 0x040fe40000410000 */
[----:B------:R-:W-:Y:S02]  /*18190*/  FMUL.FTZ R103, R132, R103 ;  /* 0x0000006784677220 */ /* 0x000fe40000410000 */
[--C-:B----4-:R-:W-:Y:S01]  /*181a0*/  FFMA.FTZ R4, R27, c[0x0][0x23c], -R140.reuse ;  /* 0x00008f001b047a23 */ /* 0x110fe2000001088c */
[----:B------:R-:W-:Y:S01]  /*181b0*/  F2FP.BF16.PACK_AB R151, R241, R245 ;  /* 0x000000f5f197723e */ /* 0x000fe200000010ff */
[C---:B------:R-:W-:Y:S02]  /*181c0*/  FMUL.FTZ R27, R2.reuse, R167 ;  /* 0x000000a7021b7220 */ /* 0x040fe40000410000 */
[----:B------:R1:W-:Y:S01]  /*181d0*/  MUFU.EX2 R136, R4 ;  /* 0x0000000400887308 */ /* 0x0003e20000000800 */
        /* <DEDUP_REMOVED lines=10> */
[C---:B------:R-:W-:Y:S02]  /*18280*/  FMUL.FTZ R114, R132.reuse, R114 ;  /* 0x0000007284727220 */ /* 0x040fe40000410000 */
[----:B------:R-:W-:Y:S02]  /*18290*/  FMUL.FTZ R115, R132, R115 ;  /* 0x0000007384737220 */ /* 0x000fe40000410000 */
[--C-:B-1----:R-:W-:Y:S02]  /*182a0*/  FFMA.FTZ R4, R26, c[0x0][0x23c], -R140.reuse ;  /* 0x00008f001a047a23 */ /* 0x102fe4000001088c */
[----:B------:R-:W-:Y:S02]  /*182b0*/  FMUL.FTZ R26, R2, R166 ;  /* 0x000000a6021a7220 */ /* 0x000fe40000410000 */
[----:B------:R1:W-:Y:S01]  /*182c0*/  MUFU.EX2 R57, R4 ;  /* 0x0000000400397308 */ /* 0x0003e20000000800 */
[C---:B------:R-:W-:Y:S02]  /*182d0*/  FMUL.FTZ R116, R133.reuse, R116 ;  /* 0x0000007485747220 */ /* 0x040fe40000410000 */
[----:B------:R-:W-:Y:S02]  /*182e0*/  FMUL.FTZ R117, R133, R117 ;  /* 0x0000007585757220 */ /* 0x000fe40000410000 */
[C---:B------:R-:W-:Y:S02]  /*182f0*/  FMUL.FTZ R118, R132.reuse, R118 ;  /* 0x0000007684767220 */ /* 0x040fe40000410000 */
[----:B------:R-:W-:Y:S02]  /*18300*/  FMUL.FTZ R119, R132, R119 ;  /* 0x0000007784777220 */ /* 0x000fe40000410000 */
[C---:B------:R-:W-:Y:S01]  /*18310*/  FMUL.FTZ R122, R2.reuse, R122 ;  /* 0x0000007a027a7220 */ /* 0x040fe20000410000 */
[----:B------:R4:W-:Y:S01]  /*18320*/  MUFU.EX2 R166, R143 ;  /* 0x0000008f00a67308 */ /* 0x0009e20000000800 */
[----:B------:R-:W-:Y:S02]  /*18330*/  FMUL.FTZ R123, R2, R123 ;  /* 0x0000007b027b7220 */ /* 0x000fe40000410000 */
[C---:B------:R-:W-:Y:S02]  /*18340*/  FMUL.FTZ R120, R0.reuse, R120 ;  /* 0x0000007800787220 */ /* 0x040fe40000410000 */
[----:B------:R-:W-:Y:S02]  /*18350*/  FMUL.FTZ R121, R0, R121 ;  /* 0x0000007900797220 */ /* 0x000fe40000410000 */
[C---:B------:R-:W-:Y:S02]  /*18360*/  FMUL.FTZ R126, R2.reuse, R126 ;  /* 0x0000007e027e7220 */ /* 0x040fe40000410000 */
[----:B------:R-:W-:Y:S02]  /*18370*/  FMUL.FTZ R127, R2, R127 ;  /* 0x0000007f027f7220 */ /* 0x000fe40000410000 */
[C---:B------:R-:W-:Y:S02]  /*18380*/  FMUL.FTZ R124, R0.reuse, R124 ;  /* 0x0000007c007c7220 */ /* 0x040fe40000410000 */
[C---:B------:R-:W-:Y:S02]  /*18390*/  FMUL.FTZ R125, R0.reuse, R125 ;  /* 0x0000007d007d7220 */ /* 0x040fe40000410000 */
[----:B-1----:R-:W-:Y:S02]  /*183a0*/  FFMA.FTZ R4, R25, c[0x0][0x23c], -R140 ;  /* 0x00008f0019047a23 */ /* 0x002fe4000001088c */
[----:B------:R-:W-:Y:S02]  /*183b0*/  FMUL.FTZ R25, R0, R165 ;  /* 0x000000a500197220 */ /* 0x000fe40000410000 */
[----:B------:R1:W1:Y:S01]  /*183c0*/  MUFU.EX2 R243, R4 ;  /* 0x0000000400f37308 */ /* 0x0002620000000800 */
[C---:B------:R-:W-:Y:S02]  /*183d0*/  FMUL.FTZ R128, R133.reuse, R128 ;  /* 0x0000008085807220 */ /* 0x040fe40000410000 */
[----:B------:R-:W-:Y:S02]  /*183e0*/  FMUL.FTZ R129, R133, R129 ;  /* 0x0000008185817220 */ /* 0x000fe40000410000 */
[----:B----4-:R-:W-:Y:S01]  /*183f0*/  FFMA.FTZ R143, R208, c[0x0][0x23c], -R138 ;  /* 0x00008f00d08f7a23 */ /* 0x010fe2000001088a */
[----:B------:R-:W-:Y:S01]  /*18400*/  MOV R208, R244 ;  /* 0x000000f400d07202 */ /* 0x000fe20000000f00 */
[C---:B------:R-:W-:Y:S02]  /*18410*/  FMUL.FTZ R130, R132.reuse, R130 ;  /* 0x0000008284827220 */ /* 0x040fe40000410000 */
[----:B------:R-:W-:Y:S02]  /*18420*/  FMUL.FTZ R131, R132, R131 ;  /* 0x0000008384837220 */ /* 0x000fe40000410000 */
[----:B------:R-:W-:Y:S02]  /*18430*/  FFMA.FTZ R141, R141, c[0x0][0x23c], -R140 ;  /* 0x00008f008d8d7a23 */ /* 0x000fe4000001088c */
[----:B-1----:R-:W-:Y:S01]  /*18440*/  FFMA.FTZ R4, R24, c[0x0][0x23c], -R142 ;  /* 0x00008f0018047a23 */ /* 0x002fe2000001088e */
[----:B------:R-:W-:Y:S01]  /*18450*/  F2FP.BF16.PACK_AB R147, R243, R57 ;  /* 0x00000039f393723e */ /* 0x000fe200000010ff */
[C---:B------:R-:W-:Y:S02]  /*18460*/  FMUL.FTZ R24, R0.reuse, R164 ;  /* 0x000000a400187220 */ /* 0x040fe40000410000 */
[----:B------:R1:W4:Y:S01]  /*18470*/  MUFU.EX2 R134, R4 ;  /* 0x0000000400867308 */ /* 0x0003220000000800 */
[----:B------:R-:W-:Y:S09]  /*18480*/  FFMA.FTZ R164, R221, c[0x0][0x23c], -R138 ;  /* 0x00008f00dda47a23 */ /* 0x000ff2000001088a */
[----:B------:R4:W-:Y:S01]  /*18490*/  MUFU.EX2 R186, R164 ;  /* 0x000000a400ba7308 */ /* 0x0009e20000000800 */
[--C-:B-1----:R-:W-:Y:S01]  /*184a0*/  FFMA.FTZ R4, R29, c[0x0][0x23c], -R142.reuse ;  /* 0x00008f001d047a23 */ /* 0x102fe2000001088e */
[----:B----4-:R-:W-:Y:S01]  /*184b0*/  F2FP.BF16.PACK_AB R144, R247, R134 ;  /* 0x00000086f790723e */ /* 0x010fe200000010ff */
[----:B------:R-:W-:Y:S07]  /*184c0*/  FMUL.FTZ R29, R0, R169 ;  /* 0x000000a9001d7220 */ /* 0x000fee0000410000 */
[----:B------:R1:W4:Y:S01]  /*184d0*/  MUFU.EX2 R67, R4 ;  /* 0x0000000400437308 */ /* 0x0003220000000800 */
[--C-:B------:R-:W-:Y:S09]  /*184e0*/  FFMA.FTZ R164, R226, c[0x0][0x23c], -R139.reuse ;  /* 0x00008f00e2a47a23 */ /* 0x100ff2000001088b */
[----:B------:R-:W-:Y:S01]  /*184f0*/  MUFU.EX2 R181, R164 ;  /* 0x000000a400b57308 */ /* 0x000fe20000000800 */
[----:B-1----:R-:W-:Y:S01]  /*18500*/  FFMA.FTZ R4, R28, c[0x0][0x23c], -R142 ;  /* 0x00008f001c047a23 */ /* 0x002fe2000001088e */
[----:B----4-:R-:W-:Y:S01]  /*18510*/  MOV R183, R67 ;  /* 0x0000004300b77202 */ /* 0x010fe20000000f00 */
[C---:B------:R-:W-:Y:S07]  /*18520*/  FMUL.FTZ R28, R0.reuse, R168 ;  /* 0x000000a8001c7220 */ /* 0x040fee0000410000 */
[----:B------:R1:W4:Y:S02]  /*18530*/  MUFU.EX2 R236, R4 ;  /* 0x0000000400ec7308 */ /* 0x0003240000000800 */
[----:B-1----:R-:W-:Y:S01]  /*18540*/  FMUL.FTZ R4, R133, R148 ;  /* 0x0000009485047220 */ /* 0x002fe20000410000 */
[----:B------:R-:W-:Y:S01]  /*18550*/  F2FP.BF16.PACK_AB R148, R137, R9 ;  /* 0x000000098994723e */ /* 0x000fe200000010ff */
[----:B------:R-:W-:Y:S01]  /*18560*/  FMUL.FTZ R9, R0, R145 ;  /* 0x0000009100097220 */ /* 0x000fe20000410000 */
[----:B------:R-:W-:Y:S02]  /*18570*/  F2FP.BF16.PACK_AB R145, R136, R34 ;  /* 0x000000228891723e */ /* 0x000fe400000010ff */
[----:B----4-:R-:W-:Y:S01]  /*18580*/  F2FP.BF16.PACK_AB R146, R236, R67 ;  /* 0x00000043ec92723e */ /* 0x010fe200000010ff */
[----:B------:R-:W-:Y:S01]  /*18590*/  FMUL.FTZ R67, R132, R207 ;  /* 0x000000cf84437220 */ /* 0x000fe20000410000 */
[----:B---3--:R-:W-:Y:S07]  /*185a0*/  F2FP.BF16.PACK_AB R149, R248, R135 ;  /* 0x00000087f895723e */ /* 0x008fee00000010ff */
[-C--:B--2---:R-:W-:Y:S08]  /*185b0*/  HMMA.16816.F32.BF16 R4, R148, R20.reuse, R4 ;  /* 0x000000149404723c */ /* 0x084ff00000041804 */
[C---:B------:R-:W-:Y:S07]  /*185c0*/  HMMA.16816.F32.BF16 R8, R144.reuse, R20, R8 ;  /* 0x000000149008723c */ /* 0x040fee0000041808 */
[C---:B------:R-:W-:Y:S01]  /*185d0*/  FMUL.FTZ R20, R133.reuse, R160 ;  /* 0x000000a085147220 */ /* 0x040fe20000410000 */
[-C--:B------:R-:W-:Y:S01]  /*185e0*/  HMMA.16816.F32.BF16 R12, R144, R22.reuse, R12 ;  /* 0x00000016900c723c */ /* 0x080fe2000004180c */
[----:B------:R-:W-:Y:S03]  /*185f0*/  MOV R160, R51 ;  /* 0x0000003300a07202 */ /* 0x000fe60000000f00 */
[C---:B------:R-:W-:Y:S01]  /*18600*/  FMUL.FTZ R21, R133.reuse, R161 ;  /* 0x000000a185157220 */ /* 0x040fe20000410000 */
[----:B------:R-:W-:Y:S01]  /*18610*/  MOV R161, R34 ;  /* 0x0000002200a17202 */ /* 0x000fe20000000f00 */
[C---:B------:R-:W-:Y:S01]  /*18620*/  FMUL.FTZ R34, R132.reuse, R174 ;  /* 0x000000ae84227220 */ /* 0x040fe20000410000 */
[----:B------:R-:W-:Y:S01]  /*18630*/  MOV R174, R57 ;  /* 0x0000003900ae7202 */ /* 0x000fe20000000f00 */
[C---:B------:R-:W-:Y:S01]  /*18640*/  HMMA.16816.F32.BF16 R16, R148.reuse, R22, R16 ;  /* 0x000000169410723c */ /* 0x040fe20000041810 */
[----:B------:R-:W-:Y:S03]  /*18650*/  FMUL.FTZ R51, R132, R191 ;  /* 0x000000bf84337220 */ /* 0x000fe60000410000 */
[C---:B------:R-:W-:Y:S01]  /*18660*/  FMUL.FTZ R57, R0.reuse, R197 ;  /* 0x000000c500397220 */ /* 0x040fe20000410000 */
[----:B------:R-:W-:Y:S01]  /*18670*/  MOV R191, R56 ;  /* 0x0000003800bf7202 */ /* 0x000fe20000000f00 */
[----:B------:R-:W-:Y:S01]  /*18680*/  FMUL.FTZ R56, R0, R196 ;  /* 0x000000c400387220 */ /* 0x000fe20000410000 */
[----:B------:R-:W-:Y:S01]  /*18690*/  MOV R189, R161 ;  /* 0x000000a100bd7202 */ /* 0x000fe20000000f00 */
[C---:B------:R-:W-:Y:S01]  /*186a0*/  FMUL.FTZ R23, R132.reuse, R163 ;  /* 0x000000a384177220 */ /* 0x040fe20000410000 */
[----:B------:R-:W-:Y:S03]  /*186b0*/  MOV R207, R160 ;  /* 0x000000a000cf7202 */ /* 0x000fe60000000f00 */
[----:B------:R-:W-:Y:S01]  /*186c0*/  FMUL.FTZ R22, R132, R162 ;  /* 0x000000a284167220 */ /* 0x000fe20000410000 */
[----:B------:R-:W-:Y:S01]  /*186d0*/  MOV R162, R47 ;  /* 0x0000002f00a27202 */ /* 0x000fe20000000f00 */
[----:B------:R-:W-:Y:S03]  /*186e0*/  FMUL.FTZ R47, R2, R187 ;  /* 0x000000bb022f7220 */ /* 0x000fe60000410000 */
[----:B------:R-:W-:Y:S02]  /*186f0*/  MOV R206, R162 ;  /* 0x000000a200ce7202 */ /* 0x000fe40000000f00 */
[-C--:B------:R-:W-:Y:S01]  /*18700*/  HMMA.16816.F32.BF16 R20, R148, R36.reuse, R20 ;  /* 0x000000249414723c */ /* 0x080fe20000041814 */
[----:B------:R-:W-:Y:S07]  /*18710*/  LDSM.16.MT88.4 R160, [R240+0xc800] ;  /* 0x00c80000f0a0783b */ /* 0x000fee0000004200 */
[C---:B------:R-:W-:Y:S07]  /*18720*/  HMMA.16816.F32.BF16 R24, R144.reuse, R36, R24 ;  /* 0x000000249018723c */ /* 0x040fee0000041818 */
[C---:B------:R-:W-:Y:S01]  /*18730*/  FMUL.FTZ R36, R133.reuse, R176 ;  /* 0x000000b085247220 */ /* 0x040fe20000410000 */
[-C--:B------:R-:W-:Y:S01]  /*18740*/  HMMA.16816.F32.BF16 R28, R144, R38.reuse, R28 ;  /* 0x00000026901c723c */ /* 0x080fe2000004181c */
[----:B------:R-:W-:Y:S02]  /*18750*/  FMUL.FTZ R37, R133, R177 ;  /* 0x000000b185257220 */ /* 0x000fe40000410000 */
[----:B------:R1:W2:Y:S05]  /*18760*/  MUFU.EX2 R177, R143 ;  /* 0x0000008f00b17308 */ /* 0x0002aa0000000800 */
[C---:B------:R-:W-:Y:S07]  /*18770*/  HMMA.16816.F32.BF16 R32, R148.reuse, R38, R32 ;  /* 0x000000269420723c */ /* 0x040fee0000041820 */
[C---:B------:R-:W-:Y:S02]  /*18780*/  FMUL.FTZ R38, R132.reuse, R178 ;  /* 0x000000b284267220 */ /* 0x040fe40000410000 */
[C---:B------:R-:W-:Y:S07]  /*18790*/  FMUL.FTZ R39, R132.reuse, R179 ;  /* 0x000000b384277220 */ /* 0x040fee0000410000 */
[-C--:B------:R-:W-:Y:S01]  /*187a0*/  HMMA.16816.F32.BF16 R36, R148, R52.reuse, R36 ;  /* 0x000000349424723c */ /* 0x080fe20000041824 */
[--C-:B-1----:R-:W-:Y:S07]  /*187b0*/  FFMA.FTZ R143, R209, c[0x0][0x23c], -R138.reuse ;  /* 0x00008f00d18f7a23 */ /* 0x102fee000001088a */
[C---:B------:R-:W-:Y:S07]  /*187c0*/  HMMA.16816.F32.BF16 R40, R144.reuse, R52, R40 ;  /* 0x000000349028723c */ /* 0x040fee0000041828 */
[C---:B------:R-:W-:Y:S01]  /*187d0*/  FMUL.FTZ R53, R133.reuse, R193 ;  /* 0x000000c185357220 */ /* 0x040fe20000410000 */
[-C--:B------:R-:W-:Y:S01]  /*187e0*/  HMMA.16816.F32.BF16 R44, R144, R54.reuse, R44 ;  /* 0x00000036902c723c */ /* 0x080fe2000004182c */
[----:B------:R-:W-:Y:S07]  /*187f0*/  FMUL.FTZ R52, R133, R192 ;  /* 0x000000c085347220 */ /* 0x000fee0000410000 */
[C---:B------:R-:W-:Y:S07]  /*18800*/  HMMA.16816.F32.BF16 R48, R148.reuse, R54, R48 ;  /* 0x000000369430723c */ /* 0x040fee0000041830 */
[C---:B------:R-:W-:Y:S02]  /*18810*/  FMUL.FTZ R54, R132.reuse, R194 ;  /* 0x000000c284367220 */ /* 0x040fe40000410000 */
[----:B------:R1:W-:Y:S03]  /*18820*/  MUFU.EX2 R194, R143 ;  /* 0x0000008f00c27308 */ /* 0x0003e60000000800 */
[----:B------:R-:W-:Y:S07]  /*18830*/  FMUL.FTZ R55, R132, R195 ;  /* 0x000000c384377220 */ /* 0x000fee0000410000 */
[-C--:B------:R-:W-:Y:S08]  /*18840*/  HMMA.16816.F32.BF16 R52, R148, R152.reuse, R52 ;  /* 0x000000989434723c */ /* 0x080ff00000041834 */
[C---:B------:R-:W-:Y:S01]  /*18850*/  HMMA.16816.F32.BF16 R56, R144.reuse, R152, R56 ;  /* 0x000000989038723c */ /* 0x040fe20000041838 */
[----:B-1----:R-:W-:Y:S07]  /*18860*/  FFMA.FTZ R143, R210, c[0x0][0x23c], -R138 ;  /* 0x00008f00d28f7a23 */ /* 0x002fee000001088a */
[-C--:B------:R-:W-:Y:S01]  /*18870*/  HMMA.16816.F32.BF16 R60, R144, R154.reuse, R60 ;  /* 0x0000009a903c723c */ /* 0x080fe2000004183c */
[----:B------:R1:W3:Y:S07]  /*18880*/  MUFU.EX2 R171, R143 ;  /* 0x0000008f00ab7308 */ /* 0x0002ee0000000800 */
[C---:B------:R-:W-:Y:S01]  /*18890*/  HMMA.16816.F32.BF16 R64, R148.reuse, R154, R64 ;  /* 0x0000009a9440723c */ /* 0x040fe20000041840 */
[----:B------:R-:W4:Y:S07]  /*188a0*/  LDSM.16.MT88.4 R152, [R238+0xe000] ;  /* 0x00e00000ee98783b */ /* 0x000f2e0000004200 */
[-C--:B------:R-:W-:Y:S08]  /*188b0*/  HMMA.16816.F32.BF16 R68, R148, R156.reuse, R68 ;  /* 0x0000009c9444723c */ /* 0x080ff00000041844 */
[C---:B------:R-:W-:Y:S01]  /*188c0*/  HMMA.16816.F32.BF16 R72, R144.reuse, R156, R72 ;  /* 0x0000009c9048723c */ /* 0x040fe20000041848 */
[--C-:B-1----:R-:W-:Y:S07]  /*188d0*/  FFMA.FTZ R143, R211, c[0x0][0x23c], -R139.reuse ;  /* 0x00008f00d38f7a23 */ /* 0x102fee000001088b */
[-C--:B------:R-:W-:Y:S01]  /*188e0*/  HMMA.16816.F32.BF16 R76, R144, R158.reuse, R76 ;  /* 0x0000009e904c723c */ /* 0x080fe2000004184c */
[----:B------:R1:W-:Y:S07]  /*188f0*/  MUFU.EX2 R182, R143 ;  /* 0x0000008f00b67308 */ /* 0x0003ee0000000800 */
[C---:B------:R-:W-:Y:S01]  /*18900*/  HMMA.16816.F32.BF16 R80, R148.reuse, R158, R80 ;  /* 0x0000009e9450723c */ /* 0x040fe20000041850 */
[----:B------:R-:W2:Y:S07]  /*18910*/  LDSM.16.MT88.4 R156, [R240+0xe000] ;  /* 0x00e00000f09c783b */ /* 0x000eae0000004200 */
[-C--:B----4-:R-:W-:Y:S08]  /*18920*/  HMMA.16816.F32.BF16 R84, R148, R152.reuse, R84 ;  /* 0x000000989454723c */ /* 0x090ff00000041854 */
[C---:B------:R-:W-:Y:S01]  /*18930*/  HMMA.16816.F32.BF16 R88, R144.reuse, R152, R88 ;  /* 0x000000989058723c */ /* 0x040fe20000041858 */
[--C-:B-1----:R-:W-:Y:S04]  /*18940*/  FFMA.FTZ R143, R217, c[0x0][0x23c], -R139.reuse ;  /* 0x00008f00d98f7a23 */ /* 0x102fe8000001088b */
[----:B------:R1:W4:Y:S03]  /*18950*/  MUFU.EX2 R180, R143 ;  /* 0x0000008f00b47308 */ /* 0x0003260000000800 */
[-C--:B------:R-:W-:Y:S08]  /*18960*/  HMMA.16816.F32.BF16 R92, R144, R154.reuse, R92 ;  /* 0x0000009a905c723c */ /* 0x080ff0000004185c */
[C---:B------:R-:W-:Y:S01]  /*18970*/  HMMA.16816.F32.BF16 R96, R148.reuse, R154, R96 ;  /* 0x0000009a9460723c */ /* 0x040fe20000041860 */
[----:B------:R-:W3:Y:S07]  /*18980*/  LDSM.16.MT88.4 R152, [R239+0xe000] ;  /* 0x00e00000ef98783b */ /* 0x000eee0000004200 */
[-C--:B--2---:R-:W-:Y:S01]  /*18990*/  HMMA.16816.F32.BF16 R100, R148, R156.reuse, R100 ;  /* 0x0000009c9464723c */ /* 0x084fe20000041864 */
[--C-:B-1----:R-:W-:Y:S07]  /*189a0*/  FFMA.FTZ R143, R218, c[0x0][0x23c], -R139.reuse ;  /* 0x00008f00da8f7a23 */ /* 0x102fee000001088b */
[C---:B------:R-:W-:Y:S01]  /*189b0*/  HMMA.16816.F32.BF16 R104, R144.reuse, R156, R104 ;  /* 0x0000009c9068723c */ /* 0x040fe20000041868 */
[----:B------:R1:W-:Y:S07]  /*189c0*/  MUFU.EX2 R195, R143 ;  /* 0x0000008f00c37308 */ /* 0x0003ee0000000800 */
[-C--:B------:R-:W-:Y:S08]  /*189d0*/  HMMA.16816.F32.BF16 R108, R144, R158.reuse, R108 ;  /* 0x0000009e906c723c */ /* 0x080ff0000004186c */
[C---:B------:R-:W-:Y:S01]  /*189e0*/  HMMA.16816.F32.BF16 R112, R148.reuse, R158, R112 ;  /* 0x0000009e9470723c */ /* 0x040fe20000041870 */
[----:B------:R-:W2:Y:S07]  /*189f0*/  LDSM.16.MT88.4 R156, [R237+0xc800] ;  /* 0x00c80000ed9c783b */ /* 0x000eae0000004200 */
[-C--:B---3--:R-:W-:Y:S01]  /*18a00*/  HMMA.16816.F32.BF16 R116, R148, R152.reuse, R116 ;  /* 0x000000989474723c */ /* 0x088fe20000041874 */
[--C-:B-1----:R-:W-:Y:S04]  /*18a10*/  FFMA.FTZ R143, R219, c[0x0][0x23c], -R139.reuse ;  /* 0x00008f00db8f7a23 */ /* 0x102fe8000001088b */
[----:B------:R1:W3:Y:S03]  /*18a20*/  MUFU.EX2 R168, R143 ;  /* 0x0000008f00a87308 */ /* 0x0002e60000000800 */
[C---:B------:R-:W-:Y:S08]  /*18a30*/  HMMA.16816.F32.BF16 R120, R144.reuse, R152, R120 ;  /* 0x000000989078723c */ /* 0x040ff00000041878 */
[-C--:B------:R-:W-:Y:S07]  /*18a40*/  HMMA.16816.F32.BF16 R124, R144, R154.reuse, R124 ;  /* 0x0000009a907c723c */ /* 0x080fee000004187c */
[----:B------:R-:W-:Y:S01]  /*18a50*/  F2FP.BF16.PACK_AB R144, R177, R166 ;  /* 0x000000a6b190723e */ /* 0x000fe200000010ff */
[----:B------:R-:W-:Y:S01]  /*18a60*/  HMMA.16816.F32.BF16 R128, R148, R154, R128 ;  /* 0x0000009a9480723c */ /* 0x000fe20000041880 */
[----:B------:R-:W2:Y:S03]  /*18a70*/  LDSM.16.MT88.4 R152, [R238+0xc800] ;  /* 0x00c80000ee98783b */ /* 0x000ea60000004200 */
[----:B------:R-:W-:Y:S02]  /*18a80*/  F2FP.BF16.PACK_AB R146, R171, R194 ;  /* 0x000000c2ab92723e */ /* 0x000fe400000010ff */
[----:B----4-:R-:W-:Y:S01]  /*18a90*/  F2FP.BF16.PACK_AB R145, R180, R182 ;  /* 0x000000b6b491723e */ /* 0x010fe200000010ff */
[--C-:B-1----:R-:W-:Y:S01]  /*18aa0*/  FFMA.FTZ R143, R223, c[0x0][0x23c], -R140.reuse ;  /* 0x00008f00df8f7a23 */ /* 0x102fe2000001088c */
[----:B---3--:R-:W-:Y:S03]  /*18ab0*/  F2FP.BF16.PACK_AB R147, R168, R195 ;  /* 0x000000c3a893723e */ /* 0x008fe600000010ff */
[----:B------:R1:W-:Y:S04]  /*18ac0*/  MUFU.EX2 R193, R143 ;  /* 0x0000008f00c17308 */ /* 0x0003e80000000800 */
[-C--:B--2---:R-:W-:Y:S01]  /*18ad0*/  HMMA.16816.F32.BF16 R4, R144, R156.reuse, R4 ;  /* 0x0000009c9004723c */ /* 0x084fe20000041804 */
[--C-:B-1----:R-:W-:Y:S05]  /*18ae0*/  FFMA.FTZ R143, R224, c[0x0][0x23c], -R140.reuse ;  /* 0x00008f00e08f7a23 */ /* 0x102fea000001088c */
[----:B------:R1:W2:Y:S02]  /*18af0*/  MUFU.EX2 R178, R143 ;  /* 0x0000008f00b27308 */ /* 0x0002a40000000800 */
[--C-:B-1----:R-:W-:Y:S01]  /*18b00*/  FFMA.FTZ R143, R222, c[0x0][0x23c], -R140.reuse ;  /* 0x00008f00de8f7a23 */ /* 0x102fe2000001088c */
[----:B--2---:R-:W-:Y:S07]  /*18b10*/  F2FP.BF16.PACK_AB R149, R178, R193 ;  /* 0x000000c1b295723e */ /* 0x004fee00000010ff */
[----:B------:R1:W-:Y:S02]  /*18b20*/  MUFU.EX2 R176, R143 ;  /* 0x0000008f00b07308 */ /* 0x0003e40000000800 */
[----:B-1----:R-:W-:Y:S08]  /*18b30*/  FFMA.FTZ R143, R228, c[0x0][0x23c], -R140 ;  /* 0x00008f00e48f7a23 */ /* 0x002ff0000001088c */
[----:B------:R1:W2:Y:S02]  /*18b40*/  MUFU.EX2 R170, R143 ;  /* 0x0000008f00aa7308 */ /* 0x0002a40000000800 */
[--C-:B-1----:R-:W-:Y:S01]  /*18b50*/  FFMA.FTZ R143, R233, c[0x0][0x23c], -R142.reuse ;  /* 0x00008f00e98f7a23 */ /* 0x102fe2000001088e */
[----:B--2---:R-:W-:Y:S07]  /*18b60*/  F2FP.BF16.PACK_AB R151, R170, R176 ;  /* 0x000000b0aa97723e */ /* 0x004fee00000010ff */
        /* <DEDUP_REMOVED lines=8> */
[--C-:B-1----:R-:W-:Y:S01]  /*18bf0*/  FFMA.FTZ R143, R216, c[0x0][0x23c], -R138.reuse ;  /* 0x00008f00d88f7a23 */ /* 0x102fe2000001088a */
[----:B--2---:R-:W-:Y:S01]  /*18c00*/  F2FP.BF16.PACK_AB R150, R169, R198 ;  /* 0x000000c6a996723e */ /* 0x004fe200000010ff */
[----:B------:R-:W-:Y:S06]  /*18c10*/  LDSM.16.MT88.4 R216, [R238+0xf800] ;  /* 0x00f80000eed8783b */ /* 0x000fec0000004200 */
[----:B------:R1:W-:Y:S01]  /*18c20*/  MUFU.EX2 R165, R143 ;  /* 0x0000008f00a57308 */ /* 0x0003e20000000800 */
[C---:B------:R-:W-:Y:S08]  /*18c30*/  HMMA.16816.F32.BF16 R8, R148.reuse, R156, R8 ;  /* 0x0000009c9408723c */ /* 0x040ff00000041808 */
[-C--:B------:R-:W-:Y:S08]  /*18c40*/  HMMA.16816.F32.BF16 R12, R148, R158.reuse, R12 ;  /* 0x0000009e940c723c */ /* 0x080ff0000004180c */
[C---:B------:R-:W-:Y:S01]  /*18c50*/  HMMA.16816.F32.BF16 R16, R144.reuse, R158, R16 ;  /* 0x0000009e9010723c */ /* 0x040fe20000041810 */
[----:B------:R-:W2:Y:S03]  /*18c60*/  LDSM.16.MT88.4 R156, [R239+0xc800] ;  /* 0x00c80000ef9c783b */ /* 0x000ea60000004200 */
[--C-:B-1----:R-:W-:Y:S04]  /*18c70*/  FFMA.FTZ R143, R215, c[0x0][0x23c], -R138.reuse ;  /* 0x00008f00d78f7a23 */ /* 0x102fe8000001088a */
[-C--:B------:R-:W-:Y:S01]  /*18c80*/  HMMA.16816.F32.BF16 R20, R144, R152.reuse, R20 ;  /* 0x000000989014723c */ /* 0x080fe20000041814 */
[----:B------:R1:W-:Y:S07]  /*18c90*/  MUFU.EX2 R202, R143 ;  /* 0x0000008f00ca7308 */ /* 0x0003ee0000000800 */
[C---:B------:R-:W-:Y:S08]  /*18ca0*/  HMMA.16816.F32.BF16 R24, R148.reuse, R152, R24 ;  /* 0x000000989418723c */ /* 0x040ff00000041818 */
[-C--:B------:R-:W-:Y:S08]  /*18cb0*/  HMMA.16816.F32.BF16 R28, R148, R154.reuse, R28 ;  /* 0x0000009a941c723c */ /* 0x080ff0000004181c */
[C---:B------:R-:W-:Y:S01]  /*18cc0*/  HMMA.16816.F32.BF16 R32, R144.reuse, R154, R32 ;  /* 0x0000009a9020723c */ /* 0x040fe20000041820 */
[----:B-1----:R-:W-:Y:S01]  /*18cd0*/  FFMA.FTZ R143, R220, c[0x0][0x23c], -R138 ;  /* 0x00008f00dc8f7a23 */ /* 0x002fe2000001088a */
[----:B------:R-:W1:Y:S03]  /*18ce0*/  LDSM.16.MT88.4 R152, [R237+0xe800] ;  /* 0x00e80000ed98783b */ /* 0x000e660000004200 */
[----:B------:R3:W-:Y:S03]  /*18cf0*/  MUFU.EX2 R184, R143 ;  /* 0x0000008f00b87308 */ /* 0x0007e60000000800 */
[-C--:B------:R-:W-:Y:S02]  /*18d00*/  HMMA.16816.F32.BF16 R36, R144, R160.reuse, R36 ;  /* 0x000000a09024723c */ /* 0x080fe40000041824 */
[----:B------:R-:W-:Y:S06]  /*18d10*/  LDSM.16.MT88.4 R220, [R240+0xf800] ;  /* 0x00f80000f0dc783b */ /* 0x000fec0000004200 */
[C---:B------:R-:W-:Y:S08]  /*18d20*/  HMMA.16816.F32.BF16 R40, R148.reuse, R160, R40 ;  /* 0x000000a09428723c */ /* 0x040ff00000041828 */
[-C--:B------:R-:W-:Y:S01]  /*18d30*/  HMMA.16816.F32.BF16 R44, R148, R162.reuse, R44 ;  /* 0x000000a2942c723c */ /* 0x080fe2000004182c */
[--C-:B---3--:R-:W-:Y:S07]  /*18d40*/  FFMA.FTZ R143, R214, c[0x0][0x23c], -R139.reuse ;  /* 0x00008f00d68f7a23 */ /* 0x108fee000001088b */
[C---:B------:R-:W-:Y:S01]  /*18d50*/  HMMA.16816.F32.BF16 R48, R144.reuse, R162, R48 ;  /* 0x000000a29030723c */ /* 0x040fe20000041830 */
[----:B------:R3:W-:Y:S01]  /*18d60*/  MUFU.EX2 R199, R143 ;  /* 0x0000008f00c77308 */ /* 0x0007e20000000800 */
[----:B------:R-:W4:Y:S06]  /*18d70*/  LDSM.16.MT88.4 R160, [R238+0xe800] ;  /* 0x00e80000eea0783b */ /* 0x000f2c0000004200 */
[-C--:B--2---:R-:W-:Y:S08]  /*18d80*/  HMMA.16816.F32.BF16 R52, R144, R156.reuse, R52 ;  /* 0x0000009c9034723c */ /* 0x084ff00000041834 */
[C---:B------:R-:W-:Y:S08]  /*18d90*/  HMMA.16816.F32.BF16 R56, R148.reuse, R156, R56 ;  /* 0x0000009c9438723c */ /* 0x040ff00000041838 */
[-C--:B------:R-:W-:Y:S01]  /*18da0*/  HMMA.16816.F32.BF16 R60, R148, R158.reuse, R60 ;  /* 0x0000009e943c723c */ /* 0x080fe2000004183c */
[--C-:B---3--:R-:W-:Y:S04]  /*18db0*/  FFMA.FTZ R143, R213, c[0x0][0x23c], -R139.reuse ;  /* 0x00008f00d58f7a23 */ /* 0x108fe8000001088b */
[----:B------:R2:W-:Y:S03]  /*18dc0*/  MUFU.EX2 R203, R143 ;  /* 0x0000008f00cb7308 */ /* 0x0005e60000000800 */
[C---:B------:R-:W-:Y:S01]  /*18dd0*/  HMMA.16816.F32.BF16 R64, R144.reuse, R158, R64 ;  /* 0x0000009e9040723c */ /* 0x040fe20000041840 */
[----:B------:R-:W3:Y:S07]  /*18de0*/  LDSM.16.MT88.4 R156, [R240+0xe800] ;  /* 0x00e80000f09c783b */ /* 0x000eee0000004200 */
[-C--:B-1----:R-:W-:Y:S08]  /*18df0*/  HMMA.16816.F32.BF16 R68, R144, R152.reuse, R68 ;  /* 0x000000989044723c */ /* 0x082ff00000041844 */
[C---:B------:R-:W-:Y:S01]  /*18e00*/  HMMA.16816.F32.BF16 R72, R148.reuse, R152, R72 ;  /* 0x000000989448723c */ /* 0x040fe20000041848 */
[--C-:B--2---:R-:W-:Y:S07]  /*18e10*/  FFMA.FTZ R143, R225, c[0x0][0x23c], -R139.reuse ;  /* 0x00008f00e18f7a23 */ /* 0x104fee000001088b */
[-C--:B------:R-:W-:Y:S01]  /*18e20*/  HMMA.16816.F32.BF16 R76, R148, R154.reuse, R76 ;  /* 0x0000009a944c723c */ /* 0x080fe2000004184c */
[----:B------:R1:W-:Y:S07]  /*18e30*/  MUFU.EX2 R200, R143 ;  /* 0x0000008f00c87308 */ /* 0x0003ee0000000800 */
[C---:B------:R-:W-:Y:S01]  /*18e40*/  HMMA.16816.F32.BF16 R80, R144.reuse, R154, R80 ;  /* 0x0000009a9050723c */ /* 0x040fe20000041850 */
[----:B------:R-:W2:Y:S07]  /*18e50*/  LDSM.16.MT88.4 R152, [R239+0xe800] ;  /* 0x00e80000ef98783b */ /* 0x000eae0000004200 */
[-C--:B----4-:R-:W-:Y:S08]  /*18e60*/  HMMA.16816.F32.BF16 R84, R144, R160.reuse, R84 ;  /* 0x000000a09054723c */ /* 0x090ff00000041854 */
[C---:B------:R-:W-:Y:S01]  /*18e70*/  HMMA.16816.F32.BF16 R88, R148.reuse, R160, R88 ;  /* 0x000000a09458723c */ /* 0x040fe20000041858 */
[--C-:B-1----:R-:W-:Y:S04]  /*18e80*/  FFMA.FTZ R143, R231, c[0x0][0x23c], -R140.reuse ;  /* 0x00008f00e78f7a23 */ /* 0x102fe8000001088c */
[----:B------:R1:W-:Y:S03]  /*18e90*/  MUFU.EX2 R167, R143 ;  /* 0x0000008f00a77308 */ /* 0x0003e60000000800 */
[-C--:B------:R-:W-:Y:S08]  /*18ea0*/  HMMA.16816.F32.BF16 R92, R148, R162.reuse, R92 ;  /* 0x000000a2945c723c */ /* 0x080ff0000004185c */
[C---:B------:R-:W-:Y:S01]  /*18eb0*/  HMMA.16816.F32.BF16 R96, R144.reuse, R162, R96 ;  /* 0x000000a29060723c */ /* 0x040fe20000041860 */
[----:B------:R-:W4:Y:S07]  /*18ec0*/  LDSM.16.MT88.4 R160, [R237+0xd000] ;  /* 0x00d00000eda0783b */ /* 0x000f2e0000004200 */
[-C--:B---3--:R-:W-:Y:S01]  /*18ed0*/  HMMA.16816.F32.BF16 R100, R144, R156.reuse, R100 ;  /* 0x0000009c9064723c */ /* 0x088fe20000041864 */
[--C-:B-1----:R-:W-:Y:S02]  /*18ee0*/  FFMA.FTZ R143, R227, c[0x0][0x23c], -R140.reuse ;  /* 0x00008f00e38f7a23 */ /* 0x102fe4000001088c */
[----:B------:R-:W-:Y:S05]  /*18ef0*/  MUFU.EX2 R227, R141 ;  /* 0x0000008d00e37308 */ /* 0x000fea0000000800 */
[C---:B------:R-:W-:Y:S08]  /*18f00*/  HMMA.16816.F32.BF16 R104, R148.reuse, R156, R104 ;  /* 0x0000009c9468723c */ /* 0x040ff00000041868 */
[-C--:B------:R-:W-:Y:S01]  /*18f10*/  HMMA.16816.F32.BF16 R108, R148, R158.reuse, R108 ;  /* 0x0000009e946c723c */ /* 0x080fe2000004186c */
[----:B------:R1:W3:Y:S07]  /*18f20*/  MUFU.EX2 R197, R143 ;  /* 0x0000008f00c57308 */ /* 0x0002ee0000000800 */
[C---:B------:R-:W-:Y:S01]  /*18f30*/  HMMA.16816.F32.BF16 R112, R144.reuse, R158, R112 ;  /* 0x0000009e9070723c */ /* 0x040fe20000041870 */
[----:B------:R-:W-:Y:S07]  /*18f40*/  LDSM.16.MT88.4 R156, [R240+0xd000] ;  /* 0x00d00000f09c783b */ /* 0x000fee0000004200 */
[-C--:B--2---:R-:W-:Y:S08]  /*18f50*/  HMMA.16816.F32.BF16 R116, R144, R152.reuse, R116 ;  /* 0x000000989074723c */ /* 0x084ff00000041874 */
[C---:B------:R-:W-:Y:S01]  /*18f60*/  HMMA.16816.F32.BF16 R120, R148.reuse, R152, R120 ;  /* 0x000000989478723c */ /* 0x040fe20000041878 */
[--C-:B-1----:R-:W-:Y:S04]  /*18f70*/  FFMA.FTZ R143, R234, c[0x0][0x23c], -R140.reuse ;  /* 0x00008f00ea8f7a23 */ /* 0x102fe8000001088c */
[----:B------:R1:W-:Y:S03]  /*18f80*/  MUFU.EX2 R244, R143 ;  /* 0x0000008f00f47308 */ /* 0x0003e60000000800 */
[-C--:B------:R-:W-:Y:S07]  /*18f90*/  HMMA.16816.F32.BF16 R124, R148, R154.reuse, R124 ;  /* 0x0000009a947c723c */ /* 0x080fee000004187c */
[----:B---3--:R-:W-:Y:S01]  /*18fa0*/  F2FP.BF16.PACK_AB R149, R197, R167 ;  /* 0x000000a7c595723e */ /* 0x008fe200000010ff */
[----:B------:R-:W-:Y:S01]  /*18fb0*/  HMMA.16816.F32.BF16 R128, R144, R154, R128 ;  /* 0x0000009a9080723c */ /* 0x000fe20000041880 */
[----:B------:R-:W2:Y:S06]  /*18fc0*/  LDSM.16.MT88.4 R152, [R238+0xd000] ;  /* 0x00d00000ee98783b */ /* 0x000eac0000004200 */
[----:B------:R-:W-:Y:S02]  /*18fd0*/  F2FP.BF16.PACK_AB R144, R202, R165 ;  /* 0x000000a5ca90723e */ /* 0x000fe400000010ff */
[----:B------:R-:W-:Y:S03]  /*18fe0*/  F2FP.BF16.PACK_AB R146, R186, R184 ;  /* 0x000000b8ba92723e */ /* 0x000fe600000010ff */
[----:B------:R-:W-:Y:S01]  /*18ff0*/  F2FP.BF16.PACK_AB R145, R203, R199 ;  /* 0x000000c7cb91723e */ /* 0x000fe200000010ff */
[----:B-1----:R-:W-:Y:S01]  /*19000*/  FFMA.FTZ R143, R235, c[0x0][0x23c], -R140 ;  /* 0x00008f00eb8f7a23 */ /* 0x002fe2000001088c */
[----:B------:R-:W-:Y:S03]  /*19010*/  F2FP.BF16.PACK_AB R147, R181, R200 ;  /* 0x000000c8b593723e */ /* 0x000fe600000010ff */
[----:B------:R1:W3:Y:S04]  /*19020*/  MUFU.EX2 R187, R143 ;  /* 0x0000008f00bb7308 */ /* 0x0002e80000000800 */
[-C--:B----4-:R-:W-:Y:S01]  /*19030*/  HMMA.16816.F32.BF16 R4, R144, R160.reuse, R4 ;  /* 0x000000a09004723c */ /* 0x090fe20000041804 */
[--C-:B-1----:R-:W-:Y:S01]  /*19040*/  FFMA.FTZ R143, R212, c[0x0][0x23c], -R142.reuse ;  /* 0x00008f00d48f7a23 */ /* 0x102fe2000001088e */
[----:B---3--:R-:W-:Y:S01]  /*19050*/  F2FP.BF16.PACK_AB R151, R187, R244 ;  /* 0x000000f4bb97723e */ /* 0x008fe200000010ff */
[----:B------:R-:W-:Y:S03]  /*19060*/  LDSM.16.MT88.4 R212, [R237+0xf800] ;  /* 0x00f80000edd4783b */ /* 0x000fe60000004200 */
[----:B------:R1:W-:Y:S02]  /*19070*/  MUFU.EX2 R196, R143 ;  /* 0x0000008f00c47308 */ /* 0x0003e40000000800 */
[--C-:B-1----:R-:W-:Y:S08]  /*19080*/  FFMA.FTZ R143, R249, c[0x0][0x23c], -R142.reuse ;  /* 0x00008f00f98f7a23 */ /* 0x102ff0000001088e */
[----:B------:R1:W3:Y:S02]  /*19090*/  MUFU.EX2 R201, R143 ;  /* 0x0000008f00c97308 */ /* 0x0002e40000000800 */
[--C-:B-1----:R-:W-:Y:S01]  /*190a0*/  FFMA.FTZ R143, R250, c[0x0][0x23c], -R142.reuse ;  /* 0x00008f00fa8f7a23 */ /* 0x102fe2000001088e */
[----:B---3--:R-:W-:Y:S07]  /*190b0*/  F2FP.BF16.PACK_AB R148, R201, R196 ;  /* 0x000000c4c994723e */ /* 0x008fee00000010ff */
[----:B------:R1:W-:Y:S02]  /*190c0*/  MUFU.EX2 R252, R143 ;  /* 0x0000008f00fc7308 */ /* 0x0003e40000000800 */
[----:B-1----:R-:W-:Y:S08]  /*190d0*/  FFMA.FTZ R143, R251, c[0x0][0x23c], -R142 ;  /* 0x00008f00fb8f7a23 */ /* 0x002ff0000001088e */
[----:B------:R1:W3:Y:S02]  /*190e0*/  MUFU.EX2 R251, R143 ;  /* 0x0000008f00fb7308 */ /* 0x0002e40000000800 */
[--C-:B-1----:R-:W-:Y:S01]  /*190f0*/  FFMA.FTZ R143, R208, c[0x0][0x23c], -R138.reuse ;  /* 0x00008f00d08f7a23 */ /* 0x102fe2000001088a */
[----:B---3--:R-:W-:Y:S07]  /*19100*/  F2FP.BF16.PACK_AB R150, R251, R252 ;  /* 0x000000fcfb96723e */ /* 0x008fee00000010ff */
[----:B------:R1:W-:Y:S01]  /*19110*/  MUFU.EX2 R249, R143 ;  /* 0x0000008f00f97308 */ /* 0x0003e20000000800 */
[C---:B------:R-:W-:Y:S08]  /*19120*/  HMMA.16816.F32.BF16 R8, R148.reuse, R160, R8 ;  /* 0x000000a09408723c */ /* 0x040ff00000041808 */
[-C--:B------:R-:W-:Y:S08]  /*19130*/  HMMA.16816.F32.BF16 R12, R148, R162.reuse, R12 ;  /* 0x000000a2940c723c */ /* 0x080ff0000004180c */
[C---:B------:R-:W-:Y:S01]  /*19140*/  HMMA.16816.F32.BF16 R16, R144.reuse, R162, R16 ;  /* 0x000000a29010723c */ /* 0x040fe20000041810 */
[----:B------:R-:W3:Y:S03]  /*19150*/  LDSM.16.MT88.4 R160, [R239+0xd000] ;  /* 0x00d00000efa0783b */ /* 0x000ee60000004200 */
[--C-:B-1----:R-:W-:Y:S04]  /*19160*/  FFMA.FTZ R143, R207, c[0x0][0x23c], -R138.reuse ;  /* 0x00008f00cf8f7a23 */ /* 0x102fe8000001088a */
[-C--:B--2---:R-:W-:Y:S01]  /*19170*/  HMMA.16816.F32.BF16 R20, R144, R152.reuse, R20 ;  /* 0x000000989014723c */ /* 0x084fe20000041814 */
[----:B------:R1:W-:Y:S07]  /*19180*/  MUFU.EX2 R250, R143 ;  /* 0x0000008f00fa7308 */ /* 0x0003ee0000000800 */
[C---:B------:R-:W-:Y:S08]  /*19190*/  HMMA.16816.F32.BF16 R24, R148.reuse, R152, R24 ;  /* 0x000000989418723c */ /* 0x040ff00000041818 */
[-C--:B------:R-:W-:Y:S08]  /*191a0*/  HMMA.16816.F32.BF16 R28, R148, R154.reuse, R28 ;  /* 0x0000009a941c723c */ /* 0x080ff0000004181c */
[C---:B------:R-:W-:Y:S01]  /*191b0*/  HMMA.16816.F32.BF16 R32, R144.reuse, R154, R32 ;  /* 0x0000009a9020723c */ /* 0x040fe20000041820 */
[--C-:B-1----:R-:W-:Y:S01]  /*191c0*/  FFMA.FTZ R143, R206, c[0x0][0x23c], -R138.reuse ;  /* 0x00008f00ce8f7a23 */ /* 0x102fe2000001088a */
[----:B------:R-:W1:Y:S02]  /*191d0*/  LDSM.16.MT88.4 R152, [R237+0xf000] ;  /* 0x00f00000ed98783b */ /* 0x000e640000004200 */
[----:B------:R-:W-:Y:S01]  /*191e0*/  FFMA.FTZ R138, R205, c[0x0][0x23c], -R138 ;  /* 0x00008f00cd8a7a23 */ /* 0x000fe2000001088a */
[----:B------:R-:W-:Y:S01]  /*191f0*/  MUFU.EX2 R235, R143 ;  /* 0x0000008f00eb7308 */ /* 0x000fe20000000800 */
[----:B------:R-:W-:Y:S02]  /*19200*/  MOV R205, R189 ;  /* 0x000000bd00cd7202 */ /* 0x000fe40000000f00 */
[-C--:B------:R-:W-:Y:S07]  /*19210*/  HMMA.16816.F32.BF16 R36, R144, R156.reuse, R36 ;  /* 0x0000009c9024723c */ /* 0x080fee0000041824 */
[----:B------:R2:W-:Y:S01]  /*19220*/  MUFU.EX2 R234, R138 ;  /* 0x0000008a00ea7308 */ /* 0x0005e20000000800 */
[C---:B------:R-:W-:Y:S08]  /*19230*/  HMMA.16816.F32.BF16 R40, R148.reuse, R156, R40 ;  /* 0x0000009c9428723c */ /* 0x040ff00000041828 */
[-C--:B------:R-:W-:Y:S08]  /*19240*/  HMMA.16816.F32.BF16 R44, R148, R158.reuse, R44 ;  /* 0x0000009e942c723c */ /* 0x080ff0000004182c */
[C---:B------:R-:W-:Y:S01]  /*19250*/  HMMA.16816.F32.BF16 R48, R144.reuse, R158, R48 ;  /* 0x0000009e9030723c */ /* 0x040fe20000041830 */
[----:B------:R-:W4:Y:S03]  /*19260*/  LDSM.16.MT88.4 R156, [R238+0xf000] ;  /* 0x00f00000ee9c783b */ /* 0x000f260000004200 */
[--C-:B--2---:R-:W-:Y:S04]  /*19270*/  FFMA.FTZ R138, R204, c[0x0][0x23c], -R139.reuse ;  /* 0x00008f00cc8a7a23 */ /* 0x104fe8000001088b */
[-C--:B---3--:R-:W-:Y:S01]  /*19280*/  HMMA.16816.F32.BF16 R52, R144, R160.reuse, R52 ;  /* 0x000000a09034723c */ /* 0x088fe20000041834 */
[----:B------:R2:W-:Y:S07]  /*19290*/  MUFU.EX2 R232, R138 ;  /* 0x0000008a00e87308 */ /* 0x0005ee0000000800 */
[C---:B------:R-:W-:Y:S08]  /*192a0*/  HMMA.16816.F32.BF16 R56, R148.reuse, R160, R56 ;  /* 0x000000a09438723c */ /* 0x040ff00000041838 */
[-C--:B------:R-:W-:Y:S08]  /*192b0*/  HMMA.16816.F32.BF16 R60, R148, R162.reuse, R60 ;  /* 0x000000a2943c723c */ /* 0x080ff0000004183c */
[C---:B------:R-:W-:Y:S01]  /*192c0*/  HMMA.16816.F32.BF16 R64, R144.reuse, R162, R64 ;  /* 0x000000a29040723c */ /* 0x040fe20000041840 */
[----:B------:R-:W3:Y:S03]  /*192d0*/  LDSM.16.MT88.4 R160, [R240+0xf000] ;  /* 0x00f00000f0a0783b */ /* 0x000ee60000004200 */
[--C-:B--2---:R-:W-:Y:S04]  /*192e0*/  FFMA.FTZ R138, R191, c[0x0][0x23c], -R139.reuse ;  /* 0x00008f00bf8a7a23 */ /* 0x104fe8000001088b */
[-C--:B-1----:R-:W-:Y:S01]  /*192f0*/  HMMA.16816.F32.BF16 R68, R144, R152.reuse, R68 ;  /* 0x000000989044723c */ /* 0x082fe20000041844 */
[----:B------:R1:W2:Y:S07]  /*19300*/  MUFU.EX2 R233, R138 ;  /* 0x0000008a00e97308 */ /* 0x0002ae0000000800 */
[C---:B------:R-:W-:Y:S08]  /*19310*/  HMMA.16816.F32.BF16 R72, R148.reuse, R152, R72 ;  /* 0x000000989448723c */ /* 0x040ff00000041848 */
[-C--:B------:R-:W-:Y:S08]  /*19320*/  HMMA.16816.F32.BF16 R76, R148, R154.reuse, R76 ;  /* 0x0000009a944c723c */ /* 0x080ff0000004184c */
[C---:B------:R-:W-:Y:S01]  /*19330*/  HMMA.16816.F32.BF16 R80, R144.reuse, R154, R80 ;  /* 0x0000009a9050723c */ /* 0x040fe20000041850 */
[--C-:B-1----:R-:W-:Y:S01]  /*19340*/  FFMA.FTZ R138, R190, c[0x0][0x23c], -R139.reuse ;  /* 0x00008f00be8a7a23 */ /* 0x102fe2000001088b */
[----:B------:R-:W1:Y:S02]  /*19350*/  LDSM.16.MT88.4 R152, [R239+0xf000] ;  /* 0x00f00000ef98783b */ /* 0x000e640000004200 */
[----:B------:R-:W-:Y:S01]  /*19360*/  FFMA.FTZ R139, R172, c[0x0][0x23c], -R139 ;  /* 0x00008f00ac8b7a23 */ /* 0x000fe2000001088b */
[----:B------:R3:W-:Y:S01]  /*19370*/  MUFU.EX2 R231, R138 ;  /* 0x0000008a00e77308 */ /* 0x0007e20000000800 */
[----:B--2---:R-:W-:Y:S02]  /*19380*/  F2FP.BF16.PACK_AB R141, R233, R232 ;  /* 0x000000e8e98d723e */ /* 0x004fe400000010ff */
[-C--:B----4-:R-:W-:Y:S02]  /*19390*/  HMMA.16816.F32.BF16 R84, R144, R156.reuse, R84 ;  /* 0x0000009c9054723c */ /* 0x090fe40000041854 */
[----:B------:R-:W2:Y:S05]  /*193a0*/  LDL.LU R172, [R1+0x44] ;  /* 0x0000440001ac7983 */ /* 0x000eaa0000300800 */
[----:B------:R-:W-:Y:S01]  /*193b0*/  MUFU.EX2 R230, R139 ;  /* 0x0000008b00e67308 */ /* 0x000fe20000000800 */
[C---:B------:R-:W-:Y:S08]  /*193c0*/  HMMA.16816.F32.BF16 R88, R148.reuse, R156, R88 ;  /* 0x0000009c9458723c */ /* 0x040ff00000041858 */
[-C--:B------:R-:W-:Y:S01]  /*193d0*/  HMMA.16816.F32.BF16 R92, R148, R158.reuse, R92 ;  /* 0x0000009e945c723c */ /* 0x080fe2000004185c */
[--C-:B---3--:R-:W-:Y:S02]  /*193e0*/  FFMA.FTZ R138, R188, c[0x0][0x23c], -R140.reuse ;  /* 0x00008f00bc8a7a23 */ /* 0x108fe4000001088c */
[----:B------:R-:W3:Y:S05]  /*193f0*/  LDL.LU R188, [R1+0x48] ;  /* 0x0000480001bc7983 */ /* 0x000eea0000300800 */
[C---:B------:R-:W-:Y:S01]  /*19400*/  HMMA.16816.F32.BF16 R96, R144.reuse, R158, R96 ;  /* 0x0000009e9060723c */ /* 0x040fe20000041860 */
[----:B------:R4:W-:Y:S01]  /*19410*/  MUFU.EX2 R229, R138 ;  /* 0x0000008a00e57308 */ /* 0x0009e20000000800 */
[----:B------:R-:W3:Y:S04]  /*19420*/  LDL.LU R204, [R1+0x5c] ;  /* 0x00005c0001cc7983 */ /* 0x000ee80000300800 */
[----:B------:R-:W3:Y:S02]  /*19430*/  LDL.LU R209, [R1+0x40] ;  /* 0x0000400001d17983 */ /* 0x000ee40000300800 */
[-C--:B------:R-:W-:Y:S02]  /*19440*/  HMMA.16816.F32.BF16 R100, R144, R160.reuse, R100 ;  /* 0x000000a09064723c */ /* 0x080fe40000041864 */
[----:B------:R-:W3:Y:S04]  /*19450*/  LDL.LU R208, [R1+0x50] ;  /* 0x0000500001d07983 */ /* 0x000ee80000300800 */
[----:B------:R-:W3:Y:S02]  /*19460*/  LDL.LU R164, [R1+0x54] ;  /* 0x0000540001a47983 */ /* 0x000ee40000300800 */
[C---:B------:R-:W-:Y:S02]  /*19470*/  HMMA.16816.F32.BF16 R104, R148.reuse, R160, R104 ;  /* 0x000000a09468723c */ /* 0x040fe40000041868 */
[----:B------:R-:W3:Y:S04]  /*19480*/  LDL.LU R143, [R1+0x58] ;  /* 0x00005800018f7983 */ /* 0x000ee80000300800 */
[----:B------:R-:W2:Y:S02]  /*19490*/  LDSM.16.MT88.4 R156, [R237+0xd800] ;  /* 0x00d80000ed9c783b */ /* 0x000ea40000004200 */
[-C--:B------:R-:W-:Y:S01]  /*194a0*/  HMMA.16816.F32.BF16 R108, R148, R162.reuse, R108 ;  /* 0x000000a2946c723c */ /* 0x080fe2000004186c */
[--C-:B----4-:R-:W-:Y:S03]  /*194b0*/  FFMA.FTZ R138, R185, c[0x0][0x23c], -R140.reuse ;  /* 0x00008f00b98a7a23 */ /* 0x110fe6000001088c */
[----:B------:R-:W-:Y:S01]  /*194c0*/  FFMA.FTZ R140, R3, c[0x0][0x23c], -R140 ;  /* 0x00008f00038c7a23 */ /* 0x000fe2000001088c */
[----:B------:R-:W-:Y:S01]  /*194d0*/  MOV R185, R174 ;  /* 0x000000ae00b97202 */ /* 0x000fe20000000f00 */
[--C-:B------:R-:W-:Y:S01]  /*194e0*/  FFMA.FTZ R3, R175, c[0x0][0x23c], -R142.reuse ;  /* 0x00008f00af037a23 */ /* 0x100fe2000001088e */
[----:B------:R-:W-:Y:S01]  /*194f0*/  MUFU.EX2 R228, R138 ;  /* 0x0000008a00e47308 */ /* 0x000fe20000000800 */
[C---:B------:R-:W-:Y:S08]  /*19500*/  HMMA.16816.F32.BF16 R112, R144.reuse, R162, R112 ;  /* 0x000000a29070723c */ /* 0x040ff00000041870 */
[-C--:B-1----:R-:W-:Y:S01]  /*19510*/  HMMA.16816.F32.BF16 R116, R144, R152.reuse, R116 ;  /* 0x000000989074723c */ /* 0x082fe20000041874 */
[----:B------:R1:W-:Y:S07]  /*19520*/  MUFU.EX2 R224, R3 ;  /* 0x0000000300e07308 */ /* 0x0003ee0000000800 */
[C---:B------:R-:W-:Y:S03]  /*19530*/  HMMA.16816.F32.BF16 R120, R148.reuse, R152, R120 ;  /* 0x000000989478723c */ /* 0x040fe60000041878 */
[----:B------:R4:W4:Y:S05]  /*19540*/  MUFU.EX2 R226, R140 ;  /* 0x0000008c00e27308 */ /* 0x00092a0000000800 */
[-C--:B------:R-:W-:Y:S08]  /*19550*/  HMMA.16816.F32.BF16 R124, R148, R154.reuse, R124 ;  /* 0x0000009a947c723c */ /* 0x080ff0000004187c */
[----:B------:R-:W-:Y:S01]  /*19560*/  HMMA.16816.F32.BF16 R128, R144, R154, R128 ;  /* 0x0000009a9080723c */ /* 0x000fe20000041880 */
[--C-:B-1----:R-:W-:Y:S04]  /*19570*/  FFMA.FTZ R3, R173, c[0x0][0x23c], -R142.reuse ;  /* 0x00008f00ad037a23 */ /* 0x102fe8000001088e */
[----:B------:R2:W1:Y:S01]  /*19580*/  MUFU.EX2 R225, R3 ;  /* 0x0000000300e17308 */ /* 0x0004620000000800 */
[----:B----4-:R-:W-:Y:S02]  /*19590*/  F2FP.BF16.PACK_AB R140, R250, R249 ;  /* 0x000000f9fa8c723e */ /* 0x010fe400000010ff */
[----:B------:R-:W-:Y:S01]  /*195a0*/  F2FP.BF16.PACK_AB R211, R226, R227 ;  /* 0x000000e3e2d3723e */ /* 0x000fe200000010ff */
[--C-:B--2---:R-:W-:Y:S02]  /*195b0*/  FFMA.FTZ R3, R172, c[0x0][0x23c], -R142.reuse ;  /* 0x00008f00ac037a23 */ /* 0x104fe4000001088e */
[----:B------:R-:W2:Y:S04]  /*195c0*/  LDSM.16.MT88.4 R172, [R238+0xd800] ;  /* 0x00d80000eeac783b */ /* 0x000ea80000004200 */
[----:B------:R4:W-:Y:S01]  /*195d0*/  MUFU.EX2 R139, R3 ;  /* 0x00000003008b7308 */ /* 0x0009e20000000800 */
[----:B---3--:R-:W-:Y:S03]  /*195e0*/  FFMA.FTZ R142, R188, c[0x0][0x23c], -R142 ;  /* 0x00008f00bc8e7a23 */ /* 0x008fe6000001088e */
[----:B------:R-:W3:Y:S06]  /*195f0*/  LDSM.16.MT88.4 R188, [R240+0xd800] ;  /* 0x00d80000f0bc783b */ /* 0x000eec0000004200 */
[----:B------:R2:W2:Y:S01]  /*19600*/  MUFU.EX2 R138, R142 ;  /* 0x0000008e008a7308 */ /* 0x0004a20000000800 */
[----:B------:R-:W-:Y:S04]  /*19610*/  FFMA.FTZ R2, R2, R204, R205 ;  /* 0x000000cc02027223 */ /* 0x000fe800000100cd */
[----:B----4-:R-:W-:Y:S01]  /*19620*/  FADD.FTZ R3, R136, R2 ;  /* 0x0000000288037221 */ /* 0x010fe20000010000 */
[----:B------:R-:W3:Y:S01]  /*19630*/  LDSM.16.MT88.4 R204, [R239+0xd800] ;  /* 0x00d80000efcc783b */ /* 0x000ee20000004200 */
[----:B------:R-:W-:Y:S01]  /*19640*/  FFMA.FTZ R133, R133, R208, R209 ;  /* 0x000000d085857223 */ /* 0x000fe200000100d1 */
[----:B------:R-:W-:Y:S02]  /*19650*/  F2FP.BF16.PACK_AB R209, R228, R229 ;  /* 0x000000e5e4d1723e */ /* 0x000fe400000010ff */
[----:B-1----:R-:W-:Y:S01]  /*19660*/  F2FP.BF16.PACK_AB R208, R225, R224 ;  /* 0x000000e0e1d0723e */ /* 0x002fe200000010ff */
[----:B------:R-:W-:Y:S03]  /*19670*/  FFMA.FTZ R132, R132, R164, R135 ;  /* 0x000000a484847223 */ /* 0x000fe60000010087 */
[----:B------:R-:W4:Y:S01]  /*19680*/  LDL.LU R135, [R1+0xc8] ;  /* 0x0000c80001877983 */ /* 0x000f220000300800 */
[----:B------:R-:W-:Y:S02]  /*19690*/  FADD.FTZ R133, R137, R133 ;  /* 0x0000008589857221 */ /* 0x000fe40000010000 */
[----:B------:R-:W-:Y:S01]  /*196a0*/  FFMA.FTZ R0, R0, R143, R134 ;  /* 0x0000008f00007223 */ /* 0x000fe20000010086 */
[----:B------:R-:W-:Y:S01]  /*196b0*/  F2FP.BF16.PACK_AB R143, R230, R231 ;  /* 0x000000e7e68f723e */ /* 0x000fe200000010ff */
[----:B------:R-:W4:Y:S01]  /*196c0*/  LDL.LU R134, [R1+0xc4] ;  /* 0x0000c40001867983 */ /* 0x000f220000300800 */
[----:B------:R-:W-:Y:S02]  /*196d0*/  FADD.FTZ R132, R248, R132 ;  /* 0x00000084f8847221 */ /* 0x000fe40000010000 */
[----:B------:R-:W-:Y:S01]  /*196e0*/  FADD.FTZ R2, R247, R0 ;  /* 0x00000000f7027221 */ /* 0x000fe20000010000 */
[----:B------:R-:W4:Y:S01]  /*196f0*/  LDL.LU R136, [R1+0xc0] ;  /* 0x0000c00001887983 */ /* 0x000f220000300800 */
[----:B--2---:R-:W-:Y:S02]  /*19700*/  F2FP.BF16.PACK_AB R142, R234, R235 ;  /* 0x000000ebea8e723e */ /* 0x004fe400000010ff */
[----:B------:R-:W-:Y:S01]  /*19710*/  MOV R0, R185 ;  /* 0x000000b900007202 */ /* 0x000fe20000000f00 */
[----:B------:R-:W2:Y:S01]  /*19720*/  LDL.LU R137, [R1+0xbc] ;  /* 0x0000bc0001897983 */ /* 0x000ea20000300800 */
[----:B------:R-:W-:Y:S03]  /*19730*/  F2FP.BF16.PACK_AB R210, R138, R139 ;  /* 0x0000008b8ad2723e */ /* 0x000fe600000010ff */
[-C--:B------:R-:W-:Y:S01]  /*19740*/  HMMA.16816.F32.BF16 R148, R140, R156.reuse, R4 ;  /* 0x0000009c8c94723c */ /* 0x080fe20000041804 */
[----:B------:R-:W1:Y:S01]  /*19750*/  LDSM.16.MT88.4 R4, [R239+0xf800] ;  /* 0x00f80000ef04783b */ /* 0x000e620000004200 */
[----:B------:R-:W-:Y:S02]  /*19760*/  FADD.FTZ R0, R0, R3 ;  /* 0x0000000300007221 */ /* 0x000fe40000010000 */
[----:B------:R-:W-:Y:S02]  /*19770*/  FADD.FTZ R3, R246, R133 ;  /* 0x00000085f6037221 */ /* 0x000fe40000010000 */
[----:B------:R-:W-:Y:S02]  /*19780*/  FADD.FTZ R0, R243, R0 ;  /* 0x00000000f3007221 */ /* 0x000fe40000010000 */
[C---:B------:R-:W-:Y:S01]  /*19790*/  HMMA.16816.F32.BF16 R144, R208.reuse, R156, R8 ;  /* 0x0000009cd090723c */ /* 0x040fe20000041808 */
[----:B------:R1:W5:Y:S03]  /*197a0*/  LDL.LU R248, [R1+0xb8] ;  /* 0x0000b80001f87983 */ /* 0x0003660000300800 */
[----:B------:R-:W-:Y:S01]  /*197b0*/  FADD.FTZ R3, R242, R3 ;  /* 0x00000003f2037221 */ /* 0x000fe20000010000 */
[----:B------:R1:W5:Y:S02]  /*197c0*/  LDL.LU R247, [R1+0xb4] ;  /* 0x0000b40001f77983 */ /* 0x0003640000300800 */
[----:B------:R-:W-:Y:S01]  /*197d0*/  MOV R8, R201 ;  /* 0x000000c900087202 */ /* 0x000fe20000000f00 */
[-C--:B------:R-:W-:Y:S01]  /*197e0*/  HMMA.16816.F32.BF16 R152, R208, R158.reuse, R12 ;  /* 0x0000009ed098723c */ /* 0x080fe2000004180c */
[----:B------:R1:W5:Y:S03]  /*197f0*/  LDL.LU R246, [R1+0xb0] ;  /* 0x0000b00001f67983 */ /* 0x0003660000300800 */
[----:B------:R-:W-:Y:S02]  /*19800*/  MOV R11, R166 ;  /* 0x000000a6000b7202 */ /* 0x000fe40000000f00 */
[----:B------:R-:W-:Y:S02]  /*19810*/  MOV R9, R192 ;  /* 0x000000c000097202 */ /* 0x000fe40000000f00 */
[C---:B------:R-:W-:Y:S01]  /*19820*/  HMMA.16816.F32.BF16 R156, R140.reuse, R158, R16 ;  /* 0x0000009e8c9c723c */ /* 0x040fe20000041810 */
[----:B------:R-:W-:Y:S03]  /*19830*/  MOV R15, R181 ;  /* 0x000000b5000f7202 */ /* 0x000fe60000000f00 */
[----:B------:R-:W-:Y:S01]  /*19840*/  MOV R12, R200 ;  /* 0x000000c8000c7202 */ /* 0x000fe20000000f00 */
[----:B------:R-:W-:Y:S01]  /*19850*/  FADD.FTZ R11, R11, R3 ;  /* 0x000000030b0b7221 */ /* 0x000fe20000010000 */
[----:B------:R-:W-:Y:S02]  /*19860*/  MOV R13, R187 ;  /* 0x000000bb000d7202 */ /* 0x000fe40000000f00 */
[-C--:B------:R-:W-:Y:S01]  /*19870*/  HMMA.16816.F32.BF16 R160, R140, R172.reuse, R20 ;  /* 0x000000ac8ca0723c */ /* 0x080fe20000041814 */
[----:B------:R-:W-:Y:S03]  /*19880*/  MOV R18, R203 ;  /* 0x000000cb00127202 */ /* 0x000fe60000000f00 */
[----:B------:R-:W-:Y:S02]  /*19890*/  MOV R17, R202 ;  /* 0x000000ca00117202 */ /* 0x000fe40000000f00 */
[----:B------:R-:W-:Y:S02]  /*198a0*/  MOV R16, R197 ;  /* 0x000000c500107202 */ /* 0x000fe40000000f00 */
[----:B------:R-:W-:Y:S04]  /*198b0*/  MOV R21, R165 ;  /* 0x000000a500157202 */ /* 0x000fe80000000f00 */
[----:B------:R-:W-:Y:S02]  /*198c0*/  MOV R20, R167 ;  /* 0x000000a700147202 */ /* 0x000fe40000000f00 */
[C---:B------:R-:W-:Y:S01]  /*198d0*/  HMMA.16816.F32.BF16 R164, R208.reuse, R172, R24 ;  /* 0x000000acd0a4723c */ /* 0x040fe20000041818 */
[----:B------:R-:W-:Y:S02]  /*198e0*/  MOV R23, R196 ;  /* 0x000000c400177202 */ /* 0x000fe40000000f00 */
[----:B------:R-:W-:Y:S02]  /*198f0*/  MOV R22, R199 ;  /* 0x000000c700167202 */ /* 0x000fe40000000f00 */
[----:B------:R-:W-:Y:S02]  /*19900*/  MOV R10, R180 ;  /* 0x000000b4000a7202 */ /* 0x000fe40000000f00 */
[----:B------:R-:W-:Y:S02]  /*19910*/  MOV R27, R169 ;  /* 0x000000a9001b7202 */ /* 0x000fe40000000f00 */
[----:B------:R-:W-:Y:S03]  /*19920*/  MOV R26, R168 ;  /* 0x000000a8001a7202 */ /* 0x000fe60000000f00 */
[----:B------:R-:W-:Y:S02]  /*19930*/  MOV R25, R171 ;  /* 0x000000ab00197202 */ /* 0x000fe40000000f00 */
[----:B------:R-:W-:Y:S02]  /*19940*/  MOV R24, R170 ;  /* 0x000000aa00187202 */ /* 0x000fe40000000f00 */
[-C--:B------:R-:W-:Y:S01]  /*19950*/  HMMA.16816.F32.BF16 R168, R208, R174.reuse, R28 ;  /* 0x000000aed0a8723c */ /* 0x080fe2000004181c */
[----:B------:R-:W-:Y:S02]  /*19960*/  MOV R19, R184 ;  /* 0x000000b800137202 */ /* 0x000fe40000000f00 */
[----:B------:R-:W-:Y:S04]  /*19970*/  MOV R14, R186 ;  /* 0x000000ba000e7202 */ /* 0x000fe80000000f00 */
[----:B------:R-:W-:Y:S01]  /*19980*/  MOV R31, R198 ;  /* 0x000000c6001f7202 */ /* 0x000fe20000000f00 */
[C---:B------:R-:W-:Y:S01]  /*19990*/  HMMA.16816.F32.BF16 R172, R140.reuse, R174, R32 ;  /* 0x000000ae8cac723c */ /* 0x040fe20000041820 */
[----:B------:R-:W-:Y:S03]  /*199a0*/  MOV R30, R195 ;  /* 0x000000c3001e7202 */ /* 0x000fe60000000f00 */
[----:B------:R-:W-:Y:S02]  /*199b0*/  MOV R29, R194 ;  /* 0x000000c2001d7202 */ /* 0x000fe40000000f00 */
[----:B------:R-:W-:Y:S02]  /*199c0*/  MOV R28, R193 ;  /* 0x000000c1001c7202 */ /* 0x000fe40000000f00 */
[----:B------:R-:W-:Y:S04]  /*199d0*/  MOV R32, R179 ;  /* 0x000000b300207202 */ /* 0x000fe80000000f00 */
[----:B------:R-:W-:Y:S02]  /*199e0*/  MOV R33, R178 ;  /* 0x000000b200217202 */ /* 0x000fe40000000f00 */
[----:B------:R-:W-:Y:S02]  /*199f0*/  MOV R34, R177 ;  /* 0x000000b100227202 */ /* 0x000fe40000000f00 */
[----:B------:R-:W-:Y:S02]  /*19a00*/  MOV R35, R176 ;  /* 0x000000b000237202 */ /* 0x000fe40000000f00 */
[-C--:B---3--:R-:W-:Y:S07]  /*19a10*/  HMMA.16816.F32.BF16 R176, R140, R188.reuse, R36 ;  /* 0x000000bc8cb0723c */ /* 0x088fee0000041824 */
[----:B------:R-:W-:Y:S02]  /*19a20*/  MOV R38, R183 ;  /* 0x000000b700267202 */ /* 0x000fe40000000f00 */
[----:B------:R-:W-:Y:S02]  /*19a30*/  MOV R39, R182 ;  /* 0x000000b600277202 */ /* 0x000fe40000000f00 */
[C---:B------:R-:W-:Y:S01]  /*19a40*/  HMMA.16816.F32.BF16 R180, R208.reuse, R188, R40 ;  /* 0x000000bcd0b4723c */ /* 0x040fe20000041828 */
[----:B------:R-:W-:Y:S02]  /*19a50*/  MOV R37, R38 ;  /* 0x0000002600257202 */ /* 0x000fe40000000f00 */
[----:B------:R-:W-:Y:S02]  /*19a60*/  MOV R38, R39 ;  /* 0x0000002700267202 */ /* 0x000fe40000000f00 */
[----:B------:R-:W-:Y:S02]  /*19a70*/  MOV R39, R32 ;  /* 0x0000002000277202 */ /* 0x000fe40000000f00 */
[----:B------:R-:W-:Y:S01]  /*19a80*/  MOV R32, R33 ;  /* 0x0000002100207202 */ /* 0x000fe20000000f00 */
[-C--:B------:R-:W-:Y:S01]  /*19a90*/  HMMA.16816.F32.BF16 R184, R208, R190.reuse, R44 ;  /* 0x000000bed0b8723c */ /* 0x080fe2000004182c */
[----:B------:R-:W-:Y:S03]  /*19aa0*/  MOV R33, R34 ;  /* 0x0000002200217202 */ /* 0x000fe60000000f00 */
[----:B------:R-:W-:Y:S02]  /*19ab0*/  MOV R34, R35 ;  /* 0x0000002300227202 */ /* 0x000fe40000000f00 */
[----:B------:R-:W-:Y:S01]  /*19ac0*/  MOV R35, R28 ;  /* 0x0000001c00237202 */ /* 0x000fe20000000f00 */
[----:B------:R-:W-:Y:S01]  /*19ad0*/  FADD.FTZ R11, R33, R11 ;  /* 0x0000000b210b7221 */ /* 0x000fe20000010000 */
[C---:B------:R-:W-:Y:S01]  /*19ae0*/  HMMA.16816.F32.BF16 R188, R140.reuse, R190, R48 ;  /* 0x000000be8cbc723c */ /* 0x040fe20000041830 */
[----:B------:R-:W-:Y:S03]  /*19af0*/  MOV R28, R29 ;  /* 0x0000001d001c7202 */ /* 0x000fe60000000f00 */
[----:B------:R-:W-:Y:S02]  /*19b00*/  MOV R29, R30 ;  /* 0x0000001e001d7202 */ /* 0x000fe40000000f00 */
[----:B------:R-:W-:Y:S02]  /*19b10*/  MOV R30, R31 ;  /* 0x0000001f001e7202 */ /* 0x000fe40000000f00 */
[-C--:B------:R-:W-:Y:S01]  /*19b20*/  HMMA.16816.F32.BF16 R192, R140, R204.reuse, R52 ;  /* 0x000000cc8cc0723c */ /* 0x080fe20000041834 */
[----:B------:R-:W-:Y:S03]  /*19b30*/  MOV R31, R24 ;  /* 0x00000018001f7202 */ /* 0x000fe60000000f00 */
[----:B------:R-:W-:Y:S02]  /*19b40*/  MOV R24, R25 ;  /* 0x0000001900187202 */ /* 0x000fe40000000f00 */
[----:B------:R-:W-:Y:S02]  /*19b50*/  MOV R25, R26 ;  /* 0x0000001a00197202 */ /* 0x000fe40000000f00 */
        /* <DEDUP_REMOVED lines=11> */
[----:B------:R-:W-:Y:S01]  /*19c10*/  MOV R18, R8 ;  /* 0x0000000800127202 */ /* 0x000fe20000000f00 */
[----:B------:R-:W-:Y:S01]  /*19c20*/  FADD.FTZ R8, R245, R132 ;  /* 0x00000084f5087221 */ /* 0x000fe20000010000 */
[-C--:B------:R-:W-:Y:S01]  /*19c30*/  HMMA.16816.F32.BF16 R68, R140, R212.reuse, R68 ;  /* 0x000000d48c44723c */ /* 0x080fe20000041844 */
[----:B------:R3:W5:Y:S03]  /*19c40*/  LDL.LU R245, [R1+0xac] ;  /* 0x0000ac0001f57983 */ /* 0x0007660000300800 */
[----:B------:R-:W-:Y:S01]  /*19c50*/  MOV R36, R37 ;  /* 0x0000002500247202 */ /* 0x000fe20000000f00 */
[----:B------:R-:W-:Y:S01]  /*19c60*/  FADD.FTZ R8, R241, R8 ;  /* 0x00000008f1087221 */ /* 0x000fe20000010000 */
[----:B------:R-:W-:Y:S02]  /*19c70*/  MOV R37, R35 ;  /* 0x0000002300257202 */ /* 0x000fe40000000f00 */
[C---:B------:R-:W-:Y:S01]  /*19c80*/  HMMA.16816.F32.BF16 R72, R208.reuse, R212, R72 ;  /* 0x000000d4d048723c */ /* 0x040fe20000041848 */
[----:B------:R-:W-:Y:S03]  /*19c90*/  MOV R35, R28 ;  /* 0x0000001c00237202 */ /* 0x000fe60000000f00 */
[----:B------:R-:W-:Y:S01]  /*19ca0*/  MOV R28, R29 ;  /* 0x0000001d001c7202 */ /* 0x000fe20000000f00 */
[----:B------:R-:W-:Y:S01]  /*19cb0*/  FADD.FTZ R2, R36, R2 ;  /* 0x0000000224027221 */ /* 0x000fe20000010000 */
[----:B------:R-:W-:Y:S01]  /*19cc0*/  MOV R29, R30 ;  /* 0x0000001e001d7202 */ /* 0x000fe20000000f00 */
[----:B------:R-:W-:Y:S01]  /*19cd0*/  FADD.FTZ R0, R37, R0 ;  /* 0x0000000025007221 */ /* 0x000fe20000010000 */
[-C--:B------:R-:W-:Y:S01]  /*19ce0*/  HMMA.16816.F32.BF16 R76, R208, R214.reuse, R76 ;  /* 0x000000d6d04c723c */ /* 0x080fe2000004184c */
[----:B------:R-:W-:Y:S03]  /*19cf0*/  MOV R30, R31 ;  /* 0x0000001f001e7202 */ /* 0x000fe60000000f00 */
[----:B------:R-:W-:Y:S01]  /*19d00*/  MOV R31, R24 ;  /* 0x00000018001f7202 */ /* 0x000fe20000000f00 */
[----:B------:R-:W-:Y:S01]  /*19d10*/  FADD.FTZ R2, R236, R2 ;  /* 0x00000002ec027221 */ /* 0x000fe20000010000 */
[----:B------:R-:W-:Y:S01]  /*19d20*/  MOV R24, R25 ;  /* 0x0000001900187202 */ /* 0x000fe20000000f00 */
[----:B------:R-:W-:Y:S01]  /*19d30*/  FADD.FTZ R0, R32, R0 ;  /* 0x0000000020007221 */ /* 0x000fe20000010000 */
        /* <DEDUP_REMOVED lines=19> */
[----:B------:R-:W-:Y:S03]  /*19e70*/  FADD.FTZ R10, R10, R3 ;  /* 0x000000030a0a7221 */ /* 0x000fe60000010000 */
[----:B------:R-:W-:Y:S01]  /*19e80*/  FADD.FTZ R3, R35, R11 ;  /* 0x0000000b23037221 */ /* 0x000fe20000010000 */
[----:B------:R-:W-:Y:S01]  /*19e90*/  MOV R18, R244 ;  /* 0x000000f400127202 */ /* 0x000fe20000000f00 */
[----:B------:R-:W-:Y:S01]  /*19ea0*/  FADD.FTZ R9, R25, R0 ;  /* 0x0000000019097221 */ /* 0x000fe20000010000 */
[----:B------:R3:W5:Y:S01]  /*19eb0*/  LDL.LU R244, [R1+0xa8] ;  /* 0x0000a80001f47983 */ /* 0x0007620000300800 */
[C---:B------:R-:W-:Y:S01]  /*19ec0*/  HMMA.16816.F32.BF16 R96, R140.reuse, R218, R96 ;  /* 0x000000da8c60723c */ /* 0x040fe20000041860 */
[----:B------:R-:W-:Y:S02]  /*19ed0*/  FADD.FTZ R2, R28, R10 ;  /* 0x0000000a1c027221 */ /* 0x000fe40000010000 */
[----:B------:R3:W5:Y:S01]  /*19ee0*/  LDL.LU R243, [R1+0xa4] ;  /* 0x0000a40001f37983 */ /* 0x0007620000300800 */
[----:B------:R-:W-:Y:S02]  /*19ef0*/  FADD.FTZ R3, R31, R3 ;  /* 0x000000031f037221 */ /* 0x000fe40000010000 */
[----:B------:R-:W-:Y:S01]  /*19f00*/  FADD.FTZ R0, R26, R8 ;  /* 0x000000081a007221 */ /* 0x000fe20000010000 */
[----:B------:R3:W5:Y:S01]  /*19f10*/  LDL.LU R242, [R1+0xa0] ;  /* 0x0000a00001f27983 */ /* 0x0007620000300800 */
[-C--:B------:R-:W-:Y:S01]  /*19f20*/  HMMA.16816.F32.BF16 R100, R140, R220.reuse, R100 ;  /* 0x000000dc8c64723c */ /* 0x080fe20000041864 */
[----:B------:R-:W-:Y:S02]  /*19f30*/  FADD.FTZ R2, R24, R2 ;  /* 0x0000000218027221 */ /* 0x000fe40000010000 */
[----:B------:R3:W5:Y:S01]  /*19f40*/  LDL.LU R241, [R1+0x9c] ;  /* 0x00009c0001f17983 */ /* 0x0007620000300800 */
[----:B------:R-:W-:Y:S02]  /*19f50*/  FADD.FTZ R3, R27, R3 ;  /* 0x000000031b037221 */ /* 0x000fe40000010000 */
[----:B------:R-:W-:Y:S01]  /*19f60*/  FADD.FTZ R0, R22, R0 ;  /* 0x0000000016007221 */ /* 0x000fe20000010000 */
[----:B------:R3:W5:Y:S01]  /*19f70*/  LDL.LU R236, [R1+0x98] ;  /* 0x0000980001ec7983 */ /* 0x0007620000300800 */
[----:B------:R-:W-:Y:S01]  /*19f80*/  FADD.FTZ R2, R20, R2 ;  /* 0x0000000214027221 */ /* 0x000fe20000010000 */
[C---:B------:R-:W-:Y:S03]  /*19f90*/  HMMA.16816.F32.BF16 R104, R208.reuse, R220, R104 ;  /* 0x000000dcd068723c */ /* 0x040fe60000041868 */
[----:B------:R-:W-:Y:S02]  /*19fa0*/  FADD.FTZ R8, R21, R9 ;  /* 0x0000000915087221 */ /* 0x000fe40000010000 */
[----:B------:R-:W-:Y:S02]  /*19fb0*/  FADD.FTZ R3, R23, R3 ;  /* 0x0000000317037221 */ /* 0x000fe40000010000 */
[----:B------:R-:W-:Y:S01]  /*19fc0*/  FADD.FTZ R0, R18, R0 ;  /* 0x0000000012007221 */ /* 0x000fe20000010000 */
[-C--:B------:R-:W-:Y:S01]  /*19fd0*/  HMMA.16816.F32.BF16 R108, R208, R222.reuse, R108 ;  /* 0x000000ded06c723c */ /* 0x080fe2000004186c */
[----:B------:R-:W-:Y:S03]  /*19fe0*/  FADD.FTZ R9, R16, R2 ;  /* 0x0000000210097221 */ /* 0x000fe60000010000 */
[----:B------:R-:W-:Y:S02]  /*19ff0*/  FADD.FTZ R2, R17, R8 ;  /* 0x0000000811027221 */ /* 0x000fe40000010000 */
[----:B------:R-:W-:Y:S02]  /*1a000*/  FADD.FTZ R3, R19, R3 ;  /* 0x0000000313037221 */ /* 0x000fe40000010000 */
[----:B------:R-:W-:Y:S01]  /*1a010*/  FADD.FTZ R0, R13, R0 ;  /* 0x000000000d007221 */ /* 0x000fe20000010000 */
[C---:B------:R-:W-:Y:S03]  /*1a020*/  HMMA.16816.F32.BF16 R112, R140.reuse, R222, R112 ;  /* 0x000000de8c70723c */ /* 0x040fe60000041870 */
[----:B------:R-:W-:Y:S02]  /*1a030*/  FADD.FTZ R2, R252, R2 ;  /* 0x00000002fc027221 */ /* 0x000fe40000010000 */
[----:B------:R-:W-:Y:S02]  /*1a040*/  FADD.FTZ R8, R14, R3 ;  /* 0x000000030e087221 */ /* 0x000fe40000010000 */
[----:B------:R-:W-:Y:S01]  /*1a050*/  FADD.FTZ R0, R229, R0 ;  /* 0x00000000e5007221 */ /* 0x000fe20000010000 */
[-C--:B-1----:R-:W-:Y:S01]  /*1a060*/  HMMA.16816.F32.BF16 R116, R140, R4.reuse, R116 ;  /* 0x000000048c74723c */ /* 0x082fe20000041874 */
[----:B------:R-:W-:Y:S03]  /*1a070*/  FADD.FTZ R2, R251, R2 ;  /* 0x00000002fb027221 */ /* 0x000fe60000010000 */
[----:B------:R-:W-:Y:S04]  /*1a080*/  FADD.FTZ R8, R249, R8 ;  /* 0x00000008f9087221 */ /* 0x000fe80000010000 */
[C---:B------:R-:W-:Y:S07]  /*1a090*/  HMMA.16816.F32.BF16 R120, R208.reuse, R4, R120 ;  /* 0x00000004d078723c */ /* 0x040fee0000041878 */
[----:B------:R-:W-:Y:S01]  /*1a0a0*/  FADD.FTZ R4, R12, R9 ;  /* 0x000000090c047221 */ /* 0x000fe20000010000 */
[-C--:B------:R-:W-:Y:S01]  /*1a0b0*/  HMMA.16816.F32.BF16 R124, R208, R6.reuse, R124 ;  /* 0x00000006d07c723c */ /* 0x080fe2000004187c */
[----:B------:R-:W-:Y:S03]  /*1a0c0*/  FADD.FTZ R5, R228, R0 ;  /* 0x00000000e4057221 */ /* 0x000fe60000010000 */
[----:B------:R-:W-:Y:S02]  /*1a0d0*/  FADD.FTZ R3, R15, R4 ;  /* 0x000000040f037221 */ /* 0x000fe40000010000 */
[----:B------:R-:W-:Y:S02]  /*1a0e0*/  FADD.FTZ R5, R227, R5 ;  /* 0x00000005e3057221 */ /* 0x000fe40000010000 */
[----:B------:R-:W-:Y:S01]  /*1a0f0*/  FADD.FTZ R4, R232, R3 ;  /* 0x00000003e8047221 */ /* 0x000fe20000010000 */
[----:B------:R-:W-:Y:S03]  /*1a100*/  HMMA.16816.F32.BF16 R128, R140, R6, R128 ;  /* 0x000000068c80723c */ /* 0x000fe60000041880 */
[----:B------:R-:W-:Y:S02]  /*1a110*/  FADD.FTZ R3, R224, R2 ;  /* 0x00000002e0037221 */ /* 0x000fe40000010000 */
[----:B------:R-:W-:Y:S02]  /*1a120*/  FADD.FTZ R2, R250, R8 ;  /* 0x00000008fa027221 */ /* 0x000fe40000010000 */
[----:B------:R-:W-:Y:S01]  /*1a130*/  FADD.FTZ R0, R233, R4 ;  /* 0x00000004e9007221 */ /* 0x000fe20000010000 */
[----:B----4-:R-:W-:Y:S01]  /*1a140*/  MOV R140, R135 ;  /* 0x00000087008c7202 */ /* 0x010fe20000000f00 */
[----:B------:R-:W-:Y:S03]  /*1a150*/  FADD.FTZ R5, R226, R5 ;  /* 0x00000005e2057221 */ /* 0x000fe60000010000 */
[----:B------:R-:W-:Y:S02]  /*1a160*/  FADD.FTZ R3, R225, R3 ;  /* 0x00000003e1037221 */ /* 0x000fe40000010000 */
[----:B------:R3:W-:Y:S01]  /*1a170*/  STL [R1+0x5c], R5 ;  /* 0x00005c0501007387 */ /* 0x0007e20000100800 */
[----:B------:R-:W-:Y:S02]  /*1a180*/  FADD.FTZ R4, R235, R2 ;  /* 0x00000002eb047221 */ /* 0x000fe40000010000 */
[----:B------:R-:W-:Y:S01]  /*1a190*/  FADD.FTZ R2, R231, R0 ;  /* 0x00000000e7027221 */ /* 0x000fe20000010000 */
[----:B--2---:R-:W-:Y:S01]  /*1a1a0*/  MOV R132, R137 ;  /* 0x0000008900847202 */ /* 0x004fe20000000f00 */
[----:B------:R-:W-:Y:S01]  /*1a1b0*/  FADD.FTZ R0, R139, R3 ;  /* 0x000000038b007221 */ /* 0x000fe20000010000 */
[----:B------:R-:W-:Y:S01]  /*1a1c0*/  MOV R139, R134 ;  /* 0x00000086008b7202 */ /* 0x000fe20000000f00 */
        /* <DEDUP_REMOVED lines=8> */
.L_x_421:
        /* <DEDUP_REMOVED lines=138> */
[----:B------:R-:W-:Y:S01]  /*1aaf0*/  FMUL.FTZ R174, R3, R174 ;  /* 0x000000ae03ae7220 */ /* 0x000fe20000410000 */
[----:B------:R-:W-:Y:S01]  /*1ab00*/  F2FP.BF16.PACK_AB R28, R129, R128 ;  /* 0x00000080811c723e */ /* 0x000fe200000010ff */
        /* <DEDUP_REMOVED lines=307> */
.L_x_426:
[----:B---34-:R-:W-:Y:S05]  /*1be40*/  BSYNC B0 ;  /* 0x0000000000007941 */ /* 0x018fea0003800000 */
.L_x_425:
        /* <DEDUP_REMOVED lines=36> */
.L_x_428:
[----:B----4-:R-:W-:Y:S05]  /*1c090*/  BSYNC B0 ;  /* 0x0000000000007941 */ /* 0x010fea0003800000 */
.L_x_427:
        /* <DEDUP_REMOVED lines=18> */
.L_x_430:
[----:B------:R-:W-:Y:S05]  /*1c1c0*/  BSYNC B0 ;  /* 0x0000000000007941 */ /* 0x000fea0003800000 */
.L_x_429:
        /* <DEDUP_REMOVED lines=18> */
.L_x_432:
[----:B------:R-:W-:Y:S05]  /*1c2f0*/  BSYNC B0 ;  /* 0x0000000000007941 */ /* 0x000fea0003800000 */
.L_x_431:
        /* <DEDUP_REMOVED lines=18> */
.L_x_434:
[----:B------:R-:W-:Y:S05]  /*1c420*/  BSYNC B0 ;  /* 0x0000000000007941 */ /* 0x000fea0003800000 */
.L_x_433:
        /* <DEDUP_REMOVED lines=18> */
.L_x_436:
[----:B------:R-:W-:Y:S05]  /*1c550*/  BSYNC B0 ;  /* 0x0000000000007941 */ /* 0x000fea0003800000 */
.L_x_435:
        /* <DEDUP_REMOVED lines=18> */
.L_x_438:
[----:B------:R-:W-:Y:S05]  /*1c680*/  BSYNC B0 ;  /* 0x0000000000007941 */ /* 0x000fea0003800000 */
.L_x_437:
        /* <DEDUP_REMOVED lines=18> */
.L_x_440:
[----:B------:R-:W-:Y:S05]  /*1c7b0*/  BSYNC B0 ;  /* 0x0000000000007941 */ /* 0x000fea0003800000 */
.L_x_439:
        /* <DEDUP_REMOVED lines=19> */
.L_x_375:
        /* <DEDUP_REMOVED lines=74> */
.L_x_442:
[----:B------:R-:W-:Y:S05]  /*1cd90*/  BSYNC B0 ;  /* 0x0000000000007941 */ /* 0x000fea0003800000 */
.L_x_441:
        /* <DEDUP_REMOVED lines=18> */
.L_x_444:
[----:B------:R-:W-:Y:S05]  /*1cec0*/  BSYNC B0 ;  /* 0x0000000000007941 */ /* 0x000fea0003800000 */
.L_x_443:
        /* <DEDUP_REMOVED lines=18> */
.L_x_446:
[----:B------:R-:W-:Y:S05]  /*1cff0*/  BSYNC B0 ;  /* 0x0000000000007941 */ /* 0x000fea0003800000 */
.L_x_445:
        /* <DEDUP_REMOVED lines=18> */
.L_x_448:
[----:B------:R-:W-:Y:S05]  /*1d120*/  BSYNC B0 ;  /* 0x0000000000007941 */ /* 0x000fea0003800000 */
.L_x_447:
        /* <DEDUP_REMOVED lines=18> */
.L_x_450:
[----:B------:R-:W-:Y:S05]  /*1d250*/  BSYNC B0 ;  /* 0x0000000000007941 */ /* 0x000fea0003800000 */
.L_x_449:
        /* <DEDUP_REMOVED lines=18> */
.L_x_452:
[----:B------:R-:W-:Y:S05]  /*1d380*/  BSYNC B0 ;  /* 0x0000000000007941 */ /* 0x000fea0003800000 */
.L_x_451:
        /* <DEDUP_REMOVED lines=18> */
.L_x_454:
[----:B------:R-:W-:Y:S05]  /*1d4b0*/  BSYNC B0 ;  /* 0x0000000000007941 */ /* 0x000fea0003800000 */
.L_x_453:
        /* <DEDUP_REMOVED lines=18> */
.L_x_456:
[----:B------:R-:W-:Y:S05]  /*1d5e0*/  BSYNC B0 ;  /* 0x0000000000007941 */ /* 0x000fea0003800000 */
.L_x_455:
        /* <DEDUP_REMOVED lines=67> */
.L_x_457:
        /* <DEDUP_REMOVED lines=14> */
.L_x_1399:


//--------------------- .text._ZN5flash16flash_fwd_kernelI23Flash_fwd_kernel_traitsILi128ELi64ELi64ELi4ELb0ELb0EN7cutlass10bfloat16_tE19Flash_kernel_traitsILi128ELi64ELi64ELi4ES3_EELb0ELb1ELb0ELb0ELb1ELb1ELb0ELb0EEEvNS_16Flash_fwd_paramsE --------------------------
	.section	.text._ZN5flash16flash_fwd_kernelI23Flash_fwd_kernel_traitsILi128ELi64ELi64ELi4ELb0ELb0EN7cutlass10bfloat16_tE19Flash_kernel_traitsILi128ELi64ELi64ELi4ES3_EELb0ELb1ELb0ELb0ELb1ELb1ELb0ELb0EEEvNS_16Flash_fwd_paramsE,"ax",@progbits
	.sectioninfo	@"SHI_REGISTERS=184"
	.align	128
        .global         _ZN5flash16flash_fwd_kernelI23Flash_fwd_kernel_traitsILi128ELi64ELi64ELi4ELb0ELb0EN7cutlass10bfloat16_tE19Flash_kernel_traitsILi128ELi64ELi64ELi4ES3_EELb0ELb1ELb0ELb0ELb1ELb1ELb0ELb0EEEvNS_16Flash_fwd_paramsE
        .type           _ZN5flash16flash_fwd_kernelI23Flash_fwd_kernel_traitsILi128ELi64ELi64ELi4ELb0ELb0EN7cutlass10bfloat16_tE19Flash_kernel_traitsILi128ELi64ELi64ELi4ES3_EELb0ELb1ELb0ELb0ELb1ELb1ELb0ELb0EEEvNS_16Flash_fwd_paramsE,@function
        .size           _ZN5flash16flash_fwd_kernelI23Flash_fwd_kernel_traitsILi128ELi64ELi64ELi4ELb0ELb0EN7cutlass10bfloat16_tE19Flash_kernel_traitsILi128ELi64ELi64ELi4ES3_EELb0ELb1ELb0ELb0ELb1ELb1ELb0ELb0EEEvNS_16Flash_fwd_paramsE,(.L_x_1400 - _ZN5flash16flash_fwd_kernelI23Flash_fwd_kernel_traitsILi128ELi64ELi64ELi4ELb0ELb0EN7cutlass10bfloat16_tE19Flash_kernel_traitsILi128ELi64ELi64ELi4ES3_EELb0ELb1ELb0ELb0ELb1ELb1ELb0ELb0EEEvNS_16Flash_fwd_paramsE)
        .other          _ZN5flash16flash_fwd_kernelI23Flash_fwd_kernel_traitsILi128ELi64ELi64ELi4ELb0ELb0EN7cutlass10bfloat16_tE19Flash_kernel_traitsILi128ELi64ELi64ELi4ES3_EELb0ELb1ELb0ELb0ELb1ELb1ELb0ELb0EEEvNS_16Flash_fwd_paramsE,@"STO_CUDA_ENTRY STV_DEFAULT"
_ZN5flash16flash_fwd_kernelI23Flash_fwd_kernel_traitsILi128ELi64ELi64ELi4ELb0ELb0EN7cutlass10bfloat16_tE19Flash_kernel_traitsILi128ELi64ELi64ELi4ES3_EELb0ELb1ELb0ELb0ELb1ELb1ELb0ELb0EEEvNS_16Flash_fwd_paramsE:
.text._ZN5flash16flash_fwd_kernelI23Flash_fwd_kernel_traitsILi128ELi64ELi64ELi4ELb0ELb0EN7cutlass10bfloat16_tE19Flash_kernel_traitsILi128ELi64ELi64ELi4ES3_EELb0ELb1ELb0ELb0ELb1ELb1ELb0ELb0EEEvNS_16Flash_fwd_paramsE:
[----:B------:R-:W-:Y:S02]  /*0000*/  MOV R1, c[0x0][0x28] ;  /* 0x00000a0000017a02 */ /* 0x000fe40000000f00 */
[----:B------:R-:W1:Y:S01]  /*0010*/  S2R R15, SR_CTAID.Y ;  /* 0x00000000000f7919 */ /* 0x000e620000002600 */
[----:B------:R-:W-:Y:S01]  /*0020*/  ISETP.NE.U32.AND P0, PT, RZ, c[0x0][0x250], PT ;  /* 0x00009400ff007a0c */ /* 0x000fe20003f05070 */
[----:B------:R-:W-:Y:S01]  /*0030*/  IMAD.MOV.U32 R11, RZ, RZ, RZ ;  /* 0x000000ffff0b7224 */ /* 0x000fe200078e00ff */
[----:B------:R-:W-:Y:S01]  /*0040*/  ISETP.NE.U32.AND P2, PT, RZ, c[0x0][0x258], PT ;  /* 0x00009600ff007a0c */ /* 0x000fe20003f45070 */
[----:B------:R-:W-:Y:S01]  /*0050*/  ULDC.64 UR10, c[0x0][0x118] ;  /* 0x00004600000a7ab9 */ /* 0x000fe20000000a00 */
[----:B------:R-:W-:Y:S02]  /*0060*/  ISETP.NE.AND.EX P0, PT, RZ, c[0x0][0x254], PT, P0 ;  /* 0x00009500ff007a0c */ /* 0x000fe40003f05300 */
[----:B------:R-:W-:-:S11]  /*0070*/  ISETP.NE.AND.EX P2, PT, RZ, c[0x0][0x25c], PT, P2 ;  /* 0x00009700ff007a0c */ /* 0x000fd60003f45320 */
[----:B------:R-:W-:Y:S02]  /*0080*/  @P0 IMAD.MOV.U32 R2, RZ, RZ, 0x4 ;  /* 0x00000004ff020424 */ /* 0x000fe400078e00ff */
[----:B------:R-:W-:Y:S02]  /*0090*/  @P2 IMAD.MOV.U32 R0, RZ, RZ, 0x4 ;  /* 0x00000004ff002424 */ /* 0x000fe400078e00ff */
[----:B-1----:R-:W-:-:S04]  /*00a0*/  @P0 IMAD.WIDE R2, R15, R2, c[0x0][0x250] ;  /* 0x000094000f020625 */ /* 0x002fc800078e0202 */
[----:B------:R-:W-:Y:S01]  /*00b0*/  @P2 IMAD.WIDE R4, R15, R0, c[0x0][0x258] ;  /* 0x000096000f042625 */ /* 0x000fe200078e0200 */
[----:B------:R-:W2:Y:S04]  /*00c0*/  @P0 LDG.E R11, [R2.64] ;  /* 0x0000000a020b0981 */ /* 0x000ea8000c1e1900 */
[----:B------:R-:W2:Y:S01]  /*00d0*/  @P2 LDG.E R6, [R4.64] ;  /* 0x0000000a04062981 */ /* 0x000ea2000c1e1900 */
[----:B------:R-:W-:-:S03]  /*00e0*/  @!P2 ISETP.NE.U32.AND P1, PT, RZ, c[0x0][0x268], PT ;  /* 0x00009a00ff00aa0c */ /* 0x000fc60003f25070 */
[----:B------:R-:W1:Y:S01]  /*00f0*/  S2R R172, SR_CTAID.X ;  /* 0x0000000000ac7919 */ /* 0x000e620000002500 */
[----:B------:R-:W-:-:S04]  /*0100*/  @!P2 ISETP.NE.AND.EX P1, PT, RZ, c[0x0][0x26c], PT, P1 ;  /* 0x00009b00ff00aa0c */ /* 0x000fc80003f25310 */
[----:B------:R-:W-:Y:S01]  /*0110*/  @!P2 SEL R0, RZ, c[0x0][0x21c], !P1 ;  /* 0x00008700ff00aa07 */ /* 0x000fe20004800000 */
[----:B-1----:R-:W-:-:S05]  /*0120*/  IMAD.SHL.U32 R80, R172, 0x40, RZ ;  /* 0x00000040ac507824 */ /* 0x002fca00078e00ff */
[----:B------:R-:W-:Y:S01]  /*0130*/  ISETP.GE.AND P0, PT, R80, c[0x0][0x214], PT ;  /* 0x0000850050007a0c */ /* 0x000fe20003f06270 */
[--C-:B--2---:R-:W-:Y:S01]  /*0140*/  @P2 IMAD.IADD R6, R6, 0x1, -R11.reuse ;  /* 0x0000000106062824 */ /* 0x104fe200078e0a0b */
[----:B------:R-:W-:-:S11]  /*0150*/  @!P2 IADD3 R6, R0, c[0x0][0x218], -R11 ;  /* 0x000086000006aa10 */ /* 0x000fd60007ffe80b */
[----:B------:R-:W-:Y:S05]  /*0160*/  @P0 EXIT ;  /* 0x000000000000094d */ /* 0x000fea0003800000 */
[----:B------:R-:W-:Y:S01]  /*0170*/  IADD3 R3, R80, 0x7f, RZ ;  /* 0x0000007f50037810 */ /* 0x000fe20007ffe0ff */
[----:B------:R-:W1:Y:S01]  /*0180*/  S2R R14, SR_CTAID.Z ;  /* 0x00000000000e7919 */ /* 0x000e620000002700 */
[C---:B------:R-:W-:Y:S02]  /*0190*/  IADD3 R5, R6.reuse, 0x3f, RZ ;  /* 0x0000003f06057810 */ /* 0x040fe40007ffe0ff */
[----:B------:R-:W-:Y:S01]  /*01a0*/  IADD3 R3, R6, -c[0x0][0x214], R3 ;  /* 0x8000850006037a10 */ /* 0x000fe20007ffe003 */
[----:B------:R-:W2:Y:S01]  /*01b0*/  S2R R7, SR_TID.X ;  /* 0x0000000000077919 */ /* 0x000ea20000002100 */
[----:B------:R-:W-:Y:S02]  /*01c0*/  SHF.R.S32.HI R0, RZ, 0x1f, R5 ;  /* 0x0000001fff007819 */ /* 0x000fe40000011405 */
[----:B------:R-:W-:Y:S02]  /*01d0*/  IADD3 R3, R3, c[0x0][0x2e8], RZ ;  /* 0x0000ba0003037a10 */ /* 0x000fe40007ffe0ff */
[----:B------:R-:W-:-:S02]  /*01e0*/  LEA.HI R0, R0, R5, RZ, 0x6 ;  /* 0x0000000500007211 */ /* 0x000fc400078f30ff */
[----:B------:R-:W-:Y:S02]  /*01f0*/  SHF.R.S32.HI R2, RZ, 0x1f, R3 ;  /* 0x0000001fff027819 */ /* 0x000fe40000011403 */
[----:B------:R-:W-:Y:S02]  /*0200*/  SHF.R.S32.HI R0, RZ, 0x6, R0 ;  /* 0x00000006ff007819 */ /* 0x000fe40000011400 */
[----:B------:R-:W-:-:S04]  /*0210*/  LEA.HI R2, R2, R3, RZ, 0x6 ;  /* 0x0000000302027211 */ /* 0x000fc800078f30ff */
[----:B------:R-:W-:-:S04]  /*0220*/  SHF.R.S32.HI R3, RZ, 0x6, R2 ;  /* 0x00000006ff037819 */ /* 0x000fc80000011402 */
[----:B------:R-:W-:-:S04]  /*0230*/  IMNMX R28, R0, R3, PT ;  /* 0x00000003001c7217 */ /* 0x000fc80003800200 */
[----:B------:R-:W-:-:S13]  /*0240*/  ISETP.GE.AND P0, PT, R28, 0x1, PT ;  /* 0x000000011c00780c */ /* 0x000fda0003f06270 */
[----:B------:R-:W-:Y:S05]  /*0250*/  @!P0 BRA `(.L_x_458) ;  /* 0x00005cf000008947 */ /* 0x000fea0003800000 */
[----:B-12---:R-:W-:Y:S01]  /*0260*/  IABS R8, c[0x0][0x1c8] ;  /* 0x0000720000087a13 */ /* 0x006fe20000000000 */
[----:B------:R-:W-:Y:S01]  /*0270*/  ULDC.64 UR4, c[0x0][0x190] ;  /* 0x0000640000047ab9 */ /* 0x000fe20000000a00 */
[----:B------:R-:W-:Y:S01]  /*0280*/  SHF.R.S32.HI R30, RZ, 0x1f, R7 ;  /* 0x0000001fff1e7819 */ /* 0x000fe20000011407 */
[----:B------:R-:W-:Y:S01]  /*0290*/  USHF.L.U32 UR13, UR4, 0x5, URZ ;  /* 0x00000005040d7899 */ /* 0x000fe2000800063f */
[----:B------:R-:W1:Y:S01]  /*02a0*/  I2F.RP R0, R8 ;  /* 0x0000000800007306 */ /* 0x000e620000209400 */
[----:B------:R-:W-:Y:S01]  /*02b0*/  SHF.R.S32.HI R13, RZ, 0x1f, R15 ;  /* 0x0000001fff0d7819 */ /* 0x000fe2000001140f */
[----:B------:R-:W-:Y:S01]  /*02c0*/  UMOV UR6, 0x5 ;  /* 0x0000000500067882 */ /* 0x000fe20000000000 */
[CC--:B------:R-:W-:Y:S01]  /*02d0*/  LEA.HI R16, R30.reuse, R7.reuse, RZ, 0x3 ;  /* 0x000000071e107211 */ /* 0x0c0fe200078f18ff */
[----:B------:R-:W-:Y:S01]  /*02e0*/  USHF.L.U64.HI UR12, UR4, UR6, UR5 ;  /* 0x00000006040c7299 */ /* 0x000fe20008010205 */
[----:B------:R-:W-:Y:S01]  /*02f0*/  LEA.HI R12, R30, R7, RZ, 0x4 ;  /* 0x000000071e0c7211 */ /* 0x000fe200078f20ff */
[----:B------:R-:W-:Y:S01]  /*0300*/  UMOV UR7, 0x6 ;  /* 0x0000000600077882 */ /* 0x000fe20000000000 */
[----:B------:R-:W-:Y:S01]  /*0310*/  SHF.R.S32.HI R20, RZ, 0x3, R16 ;  /* 0x00000003ff147819 */ /* 0x000fe20000011410 */
[----:B------:R-:W-:Y:S01]  /*0320*/  ULDC.64 UR4, c[0x0][0x198] ;  /* 0x0000660000047ab9 */ /* 0x000fe20000000a00 */
[----:B------:R-:W-:Y:S01]  /*0330*/  LOP3.LUT R2, R16, 0xfffffff8, RZ, 0xc0, !PT ;  /* 0xfffffff810027812 */ /* 0x000fe200078ec0ff */
[----:B------:R-:W-:Y:S01]  /*0340*/  USHF.L.U64.HI UR7, UR4, UR7, UR5 ;  /* 0x0000000704077299 */ /* 0x000fe20008010205 */
[----:B------:R-:W-:Y:S01]  /*0350*/  SHF.R.S32.HI R21, RZ, 0x1f, R20 ;  /* 0x0000001fff157819 */ /* 0x000fe20000011414 */
[C---:B------:R-:W-:Y:S01]  /*0360*/  IMAD.SHL.U32 R5, R20.reuse, 0x40, RZ ;  /* 0x0000004014057824 */ /* 0x040fe200078e00ff */
[----:B------:R-:W-:Y:S01]  /*0370*/  IADD3 R23, P0, R20, R11, RZ ;  /* 0x0000000b14177210 */ /* 0x000fe20007f1e0ff */
[----:B------:R-:W-:Y:S01]  /*0380*/  IMAD.IADD R2, R7, 0x1, -R2 ;  /* 0x0000000107027824 */ /* 0x000fe200078e0a02 */
[----:B------:R-:W-:Y:S01]  /*0390*/  SHF.R.S32.HI R9, RZ, 0x4, R12 ;  /* 0x00000004ff097819 */ /* 0x000fe2000001140c */
[----:B-1----:R-:W1:Y:S01]  /*03a0*/  MUFU.RCP R18, R0 ;  /* 0x0000000000127308 */ /* 0x002e620000001000 */
[----:B------:R-:W-:Y:S01]  /*03b0*/  LOP3.LUT R5, R5, 0x1c0, RZ, 0xc0, !PT ;  /* 0x000001c005057812 */ /* 0x000fe200078ec0ff */
[----:B------:R-:W-:Y:S01]  /*03c0*/  IMAD.SHL.U32 R170, R2, 0x8, RZ ;  /* 0x0000000802aa7824 */ /* 0x000fe200078e00ff */
[----:B------:R-:W-:Y:S01]  /*03d0*/  LEA.HI.X.SX32 R10, R11, R21, 0x1, P0 ;  /* 0x000000150b0a7211 */ /* 0x000fe200000f0eff */
[----:B------:R-:W-:Y:S01]  /*03e0*/  IMAD.WIDE R172, R172, 0x40, R20 ;  /* 0x00000040acac7825 */ /* 0x000fe200078e0214 */
[----:B------:R-:W-:Y:S01]  /*03f0*/  SHF.R.U32.HI R160, RZ, 0x3, R5 ;  /* 0x00000003ffa07819 */ /* 0x000fe20000011605 */
[----:B------:R-:W-:Y:S01]  /*0400*/  USHF.L.U32 UR8, UR4, 0x6, URZ ;  /* 0x0000000604087899 */ /* 0x000fe2000800063f */
[----:B------:R-:W-:Y:S01]  /*0410*/  LOP3.LUT R3, R5, 0x38, R170, 0xf8, !PT ;  /* 0x0000003805037812 */ /* 0x000fe200078ef8aa */
[----:B------:R-:W-:Y:S01]  /*0420*/  USHF.L.U32 UR9, UR4, 0x5, URZ ;  /* 0x0000000504097899 */ /* 0x000fe2000800063f */
[----:B------:R-:W-:Y:S01]  /*0430*/  LEA.HI R5, R30, R7, RZ, 0x6 ;  /* 0x000000071e057211 */ /* 0x000fe200078f30ff */
[----:B------:R-:W-:Y:S01]  /*0440*/  IMAD.MOV.U32 R40, RZ, RZ, 0x40 ;  /* 0x00000040ff287424 */ /* 0x000fe200078e00ff */
[----:B------:R-:W-:-:S02]  /*0450*/  LOP3.LUT R160, R3, R160, RZ, 0x3c, !PT ;  /* 0x000000a003a07212 */ /* 0x000fc400078e3cff */
[----:B------:R-:W-:Y:S01]  /*0460*/  IABS R20, R14 ;  /* 0x0000000e00147213 */ /* 0x000fe20000000000 */
[----:B------:R-:W-:Y:S01]  /*0470*/  IMAD.SHL.U32 R5, R5, 0x8, RZ ;  /* 0x0000000805057824 */ /* 0x000fe200078e00ff */
[----:B------:R-:W-:Y:S02]  /*0480*/  LEA.HI R4, R12, R9, RZ, 0x1 ;  /* 0x000000090c047211 */ /* 0x000fe400078f08ff */
[----:B-1----:R-:W-:Y:S02]  /*0490*/  IADD3 R18, R18, 0xffffffe, RZ ;  /* 0x0ffffffe12127810 */ /* 0x002fe40007ffe0ff */
[----:B------:R-:W-:Y:S02]  /*04a0*/  LOP3.LUT R0, R14, c[0x0][0x1c8], RZ, 0x3c, !PT ;  /* 0x000072000e007a12 */ /* 0x000fe400078e3cff */
[----:B------:R-:W1:Y:S01]  /*04b0*/  F2I.FTZ.U32.TRUNC.NTZ R19, R18 ;  /* 0x0000001200137305 */ /* 0x000e62000021f000 */
[----:B------:R-:W-:Y:S02]  /*04c0*/  LOP3.LUT R160, R160, 0x7ffffe00, R5, 0xf8, !PT ;  /* 0x7ffffe00a0a07812 */ /* 0x000fe400078ef805 */
[----:B------:R-:W-:Y:S01]  /*04d0*/  ISETP.GE.AND P1, PT, R0, RZ, PT ;  /* 0x000000ff0000720c */ /* 0x000fe20003f26270 */
[----:B------:R-:W-:Y:S01]  /*04e0*/  IMAD R0, R13, c[0x0][0x178], RZ ;  /* 0x00005e000d007a24 */ /* 0x000fe200078e02ff */
[----:B------:R-:W-:Y:S01]  /*04f0*/  LOP3.LUT R12, R12, 0xfffffff0, RZ, 0xc0, !PT ;  /* 0xfffffff00c0c7812 */ /* 0x000fe200078ec0ff */
[----:B------:R-:W-:Y:S01]  /*0500*/  IMAD.SHL.U32 R160, R160, 0x2, RZ ;  /* 0x00000002a0a07824 */ /* 0x000fe200078e00ff */
[----:B------:R-:W-:Y:S01]  /*0510*/  SHF.R.S32.HI R171, RZ, 0x1f, R170 ;  /* 0x0000001fffab7819 */ /* 0x000fe200000114aa */
[----:B------:R-:W-:Y:S01]  /*0520*/  IMAD R5, R15, c[0x0][0x17c], R0 ;  /* 0x00005f000f057a24 */ /* 0x000fe200078e0200 */
[----:B------:R-:W-:Y:S01]  /*0530*/  LOP3.LUT R4, R4, 0xfffffffe, RZ, 0xc0, !PT ;  /* 0xfffffffe04047812 */ /* 0x000fe200078ec0ff */
[C---:B------:R-:W-:Y:S01]  /*0540*/  IMAD R0, R10.reuse, c[0x0][0x198], RZ ;  /* 0x000066000a007a24 */ /* 0x040fe200078e02ff */
[----:B------:R-:W-:Y:S01]  /*0550*/  ISETP.NE.AND P2, PT, RZ, c[0x0][0x1c8], PT ;  /* 0x00007200ff007a0c */ /* 0x000fe20003f45270 */
[----:B------:R-:W-:Y:S01]  /*0560*/  IMAD R10, R10, c[0x0][0x1a0], RZ ;  /* 0x000068000a0a7a24 */ /* 0x000fe200078e02ff */
[----:B------:R-:W-:Y:S01]  /*0570*/  IADD3 R29, R28, -0x1, RZ ;  /* 0xffffffff1c1d7810 */ /* 0x000fe20007ffe0ff */
[----:B------:R-:W-:Y:S01]  /*0580*/  IMAD R11, R23, c[0x0][0x19c], R0 ;  /* 0x00006700170b7a24 */ /* 0x000fe200078e0200 */
[----:B------:R-:W-:Y:S01]  /*0590*/  LEA.HI R30, R30, R7, RZ, 0x5 ;  /* 0x000000071e1e7211 */ /* 0x000fe200078f28ff */
[----:B-1----:R-:W-:-:S02]  /*05a0*/  IMAD.MOV R3, RZ, RZ, -R19 ;  /* 0x000000ffff037224 */ /* 0x002fc400078e0a13 */
[----:B------:R-:W-:Y:S01]  /*05b0*/  IMAD.MOV.U32 R18, RZ, RZ, RZ ;  /* 0x000000ffff127224 */ /* 0x000fe200078e00ff */
[----:B------:R-:W-:Y:S01]  /*05c0*/  SHF.R.S32.HI R31, RZ, 0x5, R30 ;  /* 0x00000005ff1f7819 */ /* 0x000fe2000001141e */
[----:B------:R-:W-:Y:S02]  /*05d0*/  IMAD R3, R3, R8, RZ ;  /* 0x0000000803037224 */ /* 0x000fe400078e02ff */
[----:B------:R-:W-:Y:S02]  /*05e0*/  IMAD R10, R23, c[0x0][0x1a4], R10 ;  /* 0x00006900170a7a24 */ /* 0x000fe400078e020a */
[----:B------:R-:W-:-:S04]  /*05f0*/  IMAD.HI.U32 R17, R19, R3, R18 ;  /* 0x0000000313117227 */ /* 0x000fc800078e0012 */
[----:B------:R-:W-:Y:S01]  /*0600*/  IMAD.IADD R19, R7, 0x1, -R12 ;  /* 0x0000000107137824 */ /* 0x000fe200078e0a0c */
[----:B------:R-:W-:Y:S01]  /*0610*/  SHF.R.S32.HI R12, RZ, 0x1f, R14 ;  /* 0x0000001fff0c7819 */ /* 0x000fe2000001140e */
[----:B------:R-:W-:-:S03]  /*0620*/  IMAD.HI.U32 R0, R17, R20, RZ ;  /* 0x0000001411007227 */ /* 0x000fc600078e00ff */
[----:B------:R-:W-:Y:S01]  /*0630*/  SHF.R.S32.HI R18, RZ, 0x1f, R19 ;  /* 0x0000001fff127819 */ /* 0x000fe20000011413 */
[----:B------:R-:W-:Y:S02]  /*0640*/  IMAD.MOV R17, RZ, RZ, -R0 ;  /* 0x000000ffff117224 */ /* 0x000fe400078e0a00 */
[----:B------:R-:W-:Y:S01]  /*0650*/  IMAD.WIDE.U32 R24, R23, c[0x0][0x198], R170 ;  /* 0x0000660017187a25 */ /* 0x000fe200078e00aa */
[----:B------:R-:W-:-:S03]  /*0660*/  LEA.HI R3, R18, R19, RZ, 0x3 ;  /* 0x0000001312037211 */ /* 0x000fc600078f18ff */
[----:B------:R-:W-:Y:S01]  /*0670*/  IMAD R17, R8, R17, R20 ;  /* 0x0000001108117224 */ /* 0x000fe200078e0214 */
[----:B------:R-:W-:Y:S01]  /*0680*/  LOP3.LUT R18, R3, 0xfffffff8, RZ, 0xc0, !PT ;  /* 0xfffffff803127812 */ /* 0x000fe200078ec0ff */
[----:B------:R-:W-:-:S03]  /*0690*/  IMAD.WIDE.U32 R22, R23, c[0x0][0x1a0], R170 ;  /* 0x0000680017167a25 */ /* 0x000fc600078e00aa */
[----:B------:R-:W-:Y:S01]  /*06a0*/  ISETP.GT.U32.AND P0, PT, R8, R17, PT ;  /* 0x000000110800720c */ /* 0x000fe20003f04070 */
[----:B------:R-:W-:-:S04]  /*06b0*/  IMAD.WIDE.U32 R26, R15, c[0x0][0x178], R170 ;  /* 0x00005e000f1a7a25 */ /* 0x000fc800078e00aa */
[----:B------:R-:W-:Y:S02]  /*06c0*/  IMAD.IADD R23, R23, 0x1, R10 ;  /* 0x0000000117177824 */ /* 0x000fe400078e020a */
[----:B------:R-:W-:Y:S02]  /*06d0*/  IMAD.IADD R27, R27, 0x1, R5 ;  /* 0x000000011b1b7824 */ /* 0x000fe400078e0205 */
[----:B------:R-:W-:Y:S02]  /*06e0*/  IMAD.IADD R25, R25, 0x1, R11 ;  /* 0x0000000119197824 */ /* 0x000fe400078e020b */
[----:B------:R-:W-:Y:S02]  /*06f0*/  IMAD R10, R13, c[0x0][0x180], RZ ;  /* 0x000060000d0a7a24 */ /* 0x000fe400078e02ff */
[----:B------:R-:W-:Y:S01]  /*0700*/  @!P0 IMAD.IADD R17, R17, 0x1, -R8 ;  /* 0x0000000111118824 */ /* 0x000fe200078e0a08 */
[----:B------:R-:W-:Y:S01]  /*0710*/  @!P0 IADD3 R0, R0, 0x1, RZ ;  /* 0x0000000100008810 */ /* 0x000fe20007ffe0ff */
[----:B------:R-:W-:-:S02]  /*0720*/  IMAD.IADD R5, R19, 0x1, -R18 ;  /* 0x0000000113057824 */ /* 0x000fc400078e0a12 */
[----:B------:R-:W-:Y:S01]  /*0730*/  IMAD R19, R12, c[0x0][0x1a8], RZ ;  /* 0x00006a000c137a24 */ /* 0x000fe200078e02ff */
[----:B------:R-:W-:Y:S01]  /*0740*/  ISETP.GE.U32.AND P3, PT, R17, R8, PT ;  /* 0x000000081100720c */ /* 0x000fe20003f66070 */
[----:B------:R-:W-:Y:S02]  /*0750*/  IMAD.IADD R4, R9, 0x1, -R4 ;  /* 0x0000000109047824 */ /* 0x000fe400078e0a04 */
[----:B------:R-:W-:Y:S02]  /*0760*/  IMAD.SHL.U32 R9, R2, 0x40, RZ ;  /* 0x0000004002097824 */ /* 0x000fe400078e00ff */
[C---:B------:R-:W-:Y:S02]  /*0770*/  IMAD R10, R15.reuse, c[0x0][0x184], R10 ;  /* 0x000061000f0a7a24 */ /* 0x040fe400078e020a */
[----:B------:R-:W-:Y:S01]  /*0780*/  IMAD.WIDE.U32 R164, R15, c[0x0][0x180], R24 ;  /* 0x000060000fa47a25 */ /* 0x000fe200078e0018 */
[----:B------:R-:W-:-:S03]  /*0790*/  LOP3.LUT R9, R9, 0x1c0, RZ, 0xc0, !PT ;  /* 0x000001c009097812 */ /* 0x000fc600078ec0ff */
[C---:B------:R-:W-:Y:S01]  /*07a0*/  IMAD R19, R14.reuse, c[0x0][0x1ac], R19 ;  /* 0x00006b000e137a24 */ /* 0x040fe200078e0213 */
[----:B------:R-:W-:Y:S01]  /*07b0*/  LOP3.LUT R16, R9, 0x8, R16, 0xf8, !PT ;  /* 0x0000000809107812 */ /* 0x000fe200078ef810 */
[----:B------:R-:W-:Y:S01]  /*07c0*/  IMAD.WIDE.U32 R26, R14, c[0x0][0x1a8], R26 ;  /* 0x00006a000e1a7a25 */ /* 0x000fe200078e001a */
[----:B------:R-:W-:Y:S02]  /*07d0*/  @P3 IADD3 R0, R0, 0x1, RZ ;  /* 0x0000000100003810 */ /* 0x000fe40007ffe0ff */
[----:B------:R-:W-:Y:S01]  /*07e0*/  SHF.R.U32.HI R9, RZ, 0x3, R9 ;  /* 0x00000003ff097819 */ /* 0x000fe20000011609 */
[----:B------:R-:W-:Y:S02]  /*07f0*/  IMAD.IADD R165, R165, 0x1, R10 ;  /* 0x00000001a5a57824 */ /* 0x000fe400078e020a */
[----:B------:R-:W-:Y:S01]  /*0800*/  IMAD.MOV.U32 R10, RZ, RZ, R0 ;  /* 0x000000ffff0a7224 */ /* 0x000fe200078e0000 */
[----:B------:R-:W-:Y:S01]  /*0810*/  LOP3.LUT R9, R16, R9, RZ, 0x3c, !PT ;  /* 0x0000000910097212 */ /* 0x000fe200078e3cff */
[----:B------:R-:W-:Y:S01]  /*0820*/  IMAD.IADD R27, R27, 0x1, R19 ;  /* 0x000000011b1b7824 */ /* 0x000fe200078e0213 */
[----:B------:R-:W-:Y:S01]  /*0830*/  SHF.R.S32.HI R0, RZ, 0x1f, R29 ;  /* 0x0000001fff007819 */ /* 0x000fe2000001141d */
[----:B------:R-:W-:-:S02]  /*0840*/  IMAD R11, R173, c[0x0][0x190], RZ ;  /* 0x00006400ad0b7a24 */ /* 0x000fc400078e02ff */
[----:B------:R-:W-:Y:S01]  /*0850*/  @!P1 IMAD.MOV R10, RZ, RZ, -R10 ;  /* 0x000000ffff0a9224 */ /* 0x000fe200078e0a0a */
[----:B------:R-:W-:Y:S01]  /*0860*/  @!P2 LOP3.LUT R10, RZ, c[0x0][0x1c8], RZ, 0x33, !PT ;  /* 0x00007200ff0aaa12 */ /* 0x000fe200078e33ff */
[C---:B------:R-:W-:Y:S02]  /*0870*/  IMAD R11, R172.reuse, c[0x0][0x194], R11 ;  /* 0x00006500ac0b7a24 */ /* 0x040fe400078e020b */
[----:B------:R-:W-:Y:S01]  /*0880*/  IMAD.WIDE.U32 R26, R172, c[0x0][0x190], R26 ;  /* 0x00006400ac1a7a25 */ /* 0x000fe200078e001a */
[----:B------:R-:W-:-:S03]  /*0890*/  SHF.R.S32.HI R159, RZ, 0x1f, R10 ;  /* 0x0000001fff9f7819 */ /* 0x000fc6000001140a */
[----:B------:R-:W-:Y:S01]  /*08a0*/  IMAD R12, R13, c[0x0][0x188], RZ ;  /* 0x000062000d0c7a24 */ /* 0x000fe200078e02ff */
[C---:B------:R-:W-:Y:S01]  /*08b0*/  LEA R16, P0, R26.reuse, c[0x0][0x160], 0x1 ;  /* 0x000058001a107a11 */ /* 0x040fe200078008ff */
[----:B------:R-:W-:Y:S02]  /*08c0*/  IMAD.IADD R11, R27, 0x1, R11 ;  /* 0x000000011b0b7824 */ /* 0x000fe400078e020b */
[C---:B------:R-:W-:Y:S02]  /*08d0*/  IMAD R12, R15.reuse, c[0x0][0x18c], R12 ;  /* 0x000063000f0c7a24 */ /* 0x040fe400078e020c */
[----:B------:R-:W-:Y:S01]  /*08e0*/  IMAD.WIDE.U32 R162, R15, c[0x0][0x188], R22 ;  /* 0x000062000fa27a25 */ /* 0x000fe200078e0016 */
[----:B------:R-:W-:-:S03]  /*08f0*/  LEA.HI.X R17, R26, c[0x0][0x164], R11, 0x1, P0 ;  /* 0x000059001a117a11 */ /* 0x000fc600000f0c0b */
[----:B------:R-:W-:Y:S01]  /*0900*/  IMAD.IADD R163, R163, 0x1, R12 ;  /* 0x00000001a3a37824 */ /* 0x000fe200078e020c */
[----:B------:R-:W-:Y:S01]  /*0910*/  IADD3 R12, P0, R16, UR13, RZ ;  /* 0x0000000d100c7c10 */ /* 0x000fe2000ff1e0ff */
[----:B------:R-:W-:Y:S01]  /*0920*/  IMAD R167, R159, c[0x0][0x1b0], RZ ;  /* 0x00006c009fa77a24 */ /* 0x000fe200078e02ff */
[----:B------:R1:W-:Y:S01]  /*0930*/  LDGSTS.E.BYPASS.LTC128B.128 [R160], [R16.64] ;  /* 0x0000000010a07fae */ /* 0x0003e2000b901d4a */
[----:B------:R-:W-:Y:S01]  /*0940*/  IMAD.WIDE.U32 R164, R10, c[0x0][0x1b0], R164 ;  /* 0x00006c000aa47a25 */ /* 0x000fe200078e00a4 */
[----:B------:R-:W-:Y:S02]  /*0950*/  IADD3.X R13, R17, UR12, RZ, P0, !PT ;  /* 0x0000000c110d7c10 */ /* 0x000fe400087fe4ff */
[----:B------:R-:W-:Y:S01]  /*0960*/  IADD3 R14, P0, R12, UR13, RZ ;  /* 0x0000000d0c0e7c10 */ /* 0x000fe2000ff1e0ff */
[----:B------:R-:W-:Y:S01]  /*0970*/  IMAD R167, R10, c[0x0][0x1b4], R167 ;  /* 0x00006d000aa77a24 */ /* 0x000fe200078e02a7 */
[----:B------:R1:W-:Y:S01]  /*0980*/  LDGSTS.E.BYPASS.LTC128B.128 [R160+0x2000], [R16.64+0x80] ;  /* 0x0200008010a07fae */ /* 0x0003e2000b901d4a */
[----:B------:R-:W-:Y:S01]  /*0990*/  IMAD R11, R29, UR7, RZ ;  /* 0x000000071d0b7c24 */ /* 0x000fe2000f8e02ff */
[----:B------:R-:W-:Y:S01]  /*09a0*/  IADD3.X R15, R13, UR12, RZ, P0, !PT ;  /* 0x0000000c0d0f7c10 */ /* 0x000fe200087fe4ff */
[----:B------:R-:W-:Y:S01]  /*09b0*/  IMAD.IADD R167, R165, 0x1, R167 ;  /* 0x00000001a5a77824 */ /* 0x000fe200078e02a7 */
[----:B------:R2:W-:Y:S01]  /*09c0*/  LDGSTS.E.BYPASS.LTC128B.128 [R160+0x800], [R12.64] ;  /* 0x008000000ca07fae */ /* 0x0005e2000b901d4a */
[----:B------:R-:W-:-:S02]  /*09d0*/  IMAD.MOV.U32 R166, RZ, RZ, R164 ;  /* 0x000000ffffa67224 */ /* 0x000fc400078e00a4 */
[----:B------:R-:W-:Y:S01]  /*09e0*/  IMAD R8, R0, UR8, R11 ;  /* 0x0000000800087c24 */ /* 0x000fe2000f8e020b */
[----:B------:R2:W-:Y:S01]  /*09f0*/  LDGSTS.E.BYPASS.LTC128B.128 [R160+0x2800], [R12.64+0x80] ;  /* 0x028000800ca07fae */ /* 0x0005e2000b901d4a */
[----:B------:R-:W-:-:S03]  /*0a00*/  IMAD.WIDE.U32 R18, R29, UR8, R166 ;  /* 0x000000081d127c25 */ /* 0x000fc6000f8e00a6 */
[----:B------:R3:W-:Y:S01]  /*0a10*/  LDGSTS.E.BYPASS.LTC128B.128 [R160+0x1000], [R14.64] ;  /* 0x010000000ea07fae */ /* 0x0007e2000b901d4a */
[----:B------:R-:W-:Y:S02]  /*0a20*/  IMAD.IADD R8, R19, 0x1, R8 ;  /* 0x0000000113087824 */ /* 0x000fe400078e0208 */
[----:B------:R-:W-:Y:S01]  /*0a30*/  IMAD R0, R0, c[0x0][0x1a0], RZ ;  /* 0x0000680000007a24 */ /* 0x000fe200078e02ff */
[----:B------:R3:W-:Y:S01]  /*0a40*/  LDGSTS.E.BYPASS.LTC128B.128 [R160+0x3000], [R14.64+0x80] ;  /* 0x030000800ea07fae */ /* 0x0007e2000b901d4a */
[----:B------:R-:W-:Y:S02]  /*0a50*/  IMAD R159, R159, c[0x0][0x1b8], RZ ;  /* 0x00006e009f9f7a24 */ /* 0x000fe400078e02ff */
[----:B------:R-:W-:Y:S02]  /*0a60*/  IMAD R0, R29, c[0x0][0x1a4], R0 ;  /* 0x000069001d007a24 */ /* 0x000fe400078e0200 */
[----:B------:R-:W-:-:S04]  /*0a70*/  IMAD.WIDE.U32 R162, R10, c[0x0][0x1b8], R162 ;  /* 0x00006e000aa27a25 */ /* 0x000fc800078e00a2 */
[----:B------:R-:W-:Y:S01]  /*0a80*/  IMAD R159, R10, c[0x0][0x1bc], R159 ;  /* 0x00006f000a9f7a24 */ /* 0x000fe200078e029f */
[----:B-1----:R-:W-:Y:S01]  /*0a90*/  IADD3 R16, P1, R14, UR13, RZ ;  /* 0x0000000d0e107c10 */ /* 0x002fe2000ff3e0ff */
[----:B------:R-:W-:Y:S02]  /*0aa0*/  IMAD.SHL.U32 R10, R5, 0x40, RZ ;  /* 0x00000040050a7824 */ /* 0x000fe400078e00ff */
[----:B------:R-:W-:Y:S01]  /*0ab0*/  IMAD.IADD R159, R163, 0x1, R159 ;  /* 0x00000001a39f7824 */ /* 0x000fe200078e029f */
[----:B------:R-:W-:Y:S01]  /*0ac0*/  IADD3.X R17, R15, UR12, RZ, P1, !PT ;  /* 0x0000000c0f117c10 */ /* 0x000fe20008ffe4ff */
[----:B------:R-:W-:Y:S01]  /*0ad0*/  USHF.L.U64.HI UR12, UR4, UR6, UR5 ;  /* 0x00000006040c7299 */ /* 0x000fe20008010205 */
[----:B------:R-:W-:Y:S02]  /*0ae0*/  IMAD R80, R31, 0x10, R80 ;  /* 0x000000101f507824 */ /* 0x000fe400078e0250 */
[----:B--2---:R-:W-:Y:S01]  /*0af0*/  IMAD.WIDE.U32 R12, R29, c[0x0][0x1a0], RZ ;  /* 0x000068001d0c7a25 */ /* 0x004fe200078e00ff */
[----:B------:R1:W-:Y:S01]  /*0b00*/  LDGSTS.E.BYPASS.LTC128B.128 [R160+0x1800], [R16.64] ;  /* 0x0180000010a07fae */ /* 0x0003e2000b901d4a */
[----:B------:R-:W-:-:S02]  /*0b10*/  ULDC.64 UR4, c[0x0][0x1a0] ;  /* 0x0000680000047ab9 */ /* 0x000fc40000000a00 */
[----:B------:R-:W-:Y:S01]  /*0b20*/  IMAD.IADD R0, R13, 0x1, R0 ;  /* 0x000000010d007824 */ /* 0x000fe200078e0200 */
[----:B------:R1:W-:Y:S01]  /*0b30*/  LDGSTS.E.BYPASS.LTC128B.128 [R160+0x3800], [R16.64+0x80] ;  /* 0x0380008010a07fae */ /* 0x0003e2000b901d4a */
[----:B------:R-:W-:Y:S01]  /*0b40*/  USHF.L.U32 UR13, UR4, 0x5, URZ ;  /* 0x00000005040d7899 */ /* 0x000fe2000800063f */
[----:B---3--:R-:W-:Y:S01]  /*0b50*/  LEA R14, P0, R18, c[0x0][0x168], 0x1 ;  /* 0x00005a00120e7a11 */ /* 0x008fe200078008ff */
[----:B------:R-:W-:-:S03]  /*0b60*/  USHF.L.U64.HI UR5, UR4, UR6, UR5 ;  /* 0x0000000604057299 */ /* 0x000fc60008010205 */
[----:B------:R-:W-:Y:S02]  /*0b70*/  LEA.HI.X R15, R18, c[0x0][0x16c], R8, 0x1, P0 ;  /* 0x00005b00120f7a11 */ /* 0x000fe400000f0c08 */
[----:B------:R-:W-:Y:S02]  /*0b80*/  IADD3 R18, P1, R14, UR9, RZ ;  /* 0x000000090e127c10 */ /* 0x000fe4000ff3e0ff */
[----:B------:R-:W-:Y:S01]  /*0b90*/  LEA R8, P0, R12, R162, 0x6 ;  /* 0x000000a20c087211 */ /* 0x000fe200078030ff */
[----:B------:R2:W-:Y:S01]  /*0ba0*/  LDGSTS.E.BYPASS.LTC128B.128 [R160+0x4000], [R14.64] ;  /* 0x040000000ea07fae */ /* 0x0005e2000b901d4a */
[----:B------:R-:W-:Y:S02]  /*0bb0*/  IADD3.X R19, R15, UR12, RZ, P1, !PT ;  /* 0x0000000c0f137c10 */ /* 0x000fe40008ffe4ff */
[----:B------:R-:W-:Y:S01]  /*0bc0*/  IADD3 R20, P1, R18, UR9, RZ ;  /* 0x0000000912147c10 */ /* 0x000fe2000ff3e0ff */
[----:B------:R2:W-:Y:S01]  /*0bd0*/  LDGSTS.E.BYPASS.LTC128B.128 [R160+0x6000], [R14.64+0x80] ;  /* 0x060000800ea07fae */ /* 0x0005e2000b901d4a */
[----:B------:R-:W-:Y:S01]  /*0be0*/  LEA.HI.X R13, R12, R159, R0, 0x6, P0 ;  /* 0x0000009f0c0d7211 */ /* 0x000fe200000f3400 */
[----:B------:R-:W-:Y:S01]  /*0bf0*/  IMAD R0, R4, 0x200, R9 ;  /* 0x0000020004007824 */ /* 0x000fe200078e0209 */
[----:B------:R-:W-:Y:S01]  /*0c00*/  IADD3.X R21, R19, UR12, RZ, P1, !PT ;  /* 0x0000000c13157c10 */ /* 0x000fe20008ffe4ff */
[----:B------:R3:W-:Y:S01]  /*0c10*/  LDGSTS.E.BYPASS.LTC128B.128 [R160+0x4800], [R18.64] ;  /* 0x0480000012a07fae */ /* 0x0007e2000b901d4a */
[----:B------:R-:W-:Y:S01]  /*0c20*/  IADD3 R22, P0, R20, UR9, RZ ;  /* 0x0000000914167c10 */ /* 0x000fe2000ff1e0ff */
[----:B------:R-:W-:Y:S01]  /*0c30*/  IMAD.SHL.U32 R4, R4, 0x8, RZ ;  /* 0x0000000804047824 */ /* 0x000fe200078e00ff */
[----:B------:R-:W-:Y:S01]  /*0c40*/  LOP3.LUT R9, R10, 0x1c0, RZ, 0xc0, !PT ;  /* 0x000001c00a097812 */ /* 0x000fe200078ec0ff */
[----:B------:R3:W-:Y:S01]  /*0c50*/  LDGSTS.E.BYPASS.LTC128B.128 [R160+0x6800], [R18.64+0x80] ;  /* 0x0680008012a07fae */ /* 0x0007e2000b901d4a */
[----:B------:R-:W-:Y:S01]  /*0c60*/  IADD3.X R23, R21, UR12, RZ, P0, !PT ;  /* 0x0000000c15177c10 */ /* 0x000fe200087fe4ff */
[----:B------:R-:W-:Y:S01]  /*0c70*/  IMAD.SHL.U32 R81, R0, 0x2, RZ ;  /* 0x0000000200517824 */ /* 0x000fe200078e00ff */
[----:B------:R-:W-:Y:S01]  /*0c80*/  LEA R12, P0, R8, c[0x0][0x170], 0x1 ;  /* 0x00005c00080c7a11 */ /* 0x000fe200078008ff */
[----:B------:R4:W-:Y:S01]  /*0c90*/  LDGSTS.E.BYPASS.LTC128B.128 [R160+0x5000], [R20.64] ;  /* 0x0500000014a07fae */ /* 0x0009e2000b901d4a */
[----:B------:R-:W-:-:S02]  /*0ca0*/  LOP3.LUT R4, R9, 0x8, R4, 0xf8, !PT ;  /* 0x0000000809047812 */ /* 0x000fc400078ef804 */
[----:B------:R-:W-:Y:S01]  /*0cb0*/  LEA.HI.X R13, R8, c[0x0][0x174], R13, 0x1, P0 ;  /* 0x00005d00080d7a11 */ /* 0x000fe200000f0c0d */
[----:B------:R4:W-:Y:S01]  /*0cc0*/  LDGSTS.E.BYPASS.LTC128B.128 [R160+0x7000], [R20.64+0x80] ;  /* 0x0700008014a07fae */ /* 0x0009e2000b901d4a */
[----:B------:R-:W-:Y:S01]  /*0cd0*/  SHF.R.U32.HI R9, RZ, 0x3, R9 ;  /* 0x00000003ff097819 */ /* 0x000fe20000011609 */
[----:B------:R-:W-:Y:S01]  /*0ce0*/  IMAD.SHL.U32 R8, R3, 0x40, RZ ;  /* 0x0000004003087824 */ /* 0x000fe200078e00ff */
[----:B------:R-:W-:Y:S01]  /*0cf0*/  IADD3 R10, P0, R12, UR13, RZ ;  /* 0x0000000d0c0a7c10 */ /* 0x000fe2000ff1e0ff */
[----:B------:R4:W-:Y:S01]  /*0d00*/  LDGSTS.E.BYPASS.LTC128B.128 [R160+0x5800], [R22.64] ;  /* 0x0580000016a07fae */ /* 0x0009e2000b901d4a */
[----:B------:R-:W-:Y:S02]  /*0d10*/  LOP3.LUT R3, R4, R9, RZ, 0x3c, !PT ;  /* 0x0000000904037212 */ /* 0x000fe400078e3cff */
[----:B------:R-:W-:Y:S01]  /*0d20*/  LOP3.LUT R4, R8, 0xfffffe00, RZ, 0xc0, !PT ;  /* 0xfffffe0008047812 */ /* 0x000fe200078ec0ff */
[----:B------:R4:W-:Y:S01]  /*0d30*/  LDGSTS.E.BYPASS.LTC128B.128 [R160+0x7800], [R22.64+0x80] ;  /* 0x0780008016a07fae */ /* 0x0009e2000b901d4a */
[----:B------:R-:W-:Y:S01]  /*0d40*/  IADD3.X R11, R13, UR5, RZ, P0, !PT ;  /* 0x000000050d0b7c10 */ /* 0x000fe200087fe4ff */
[----:B------:R-:W-:Y:S01]  /*0d50*/  IMAD.MOV.U32 R8, RZ, RZ, 0x20 ;  /* 0x00000020ff087424 */ /* 0x000fe200078e00ff */
[----:B------:R-:W-:Y:S01]  /*0d60*/  LEA R157, R0, 0x4000, 0x1 ;  /* 0x00004000009d7811 */ /* 0x000fe200078e08ff */
[----:B------:R-:W0:Y:S01]  /*0d70*/  LDGDEPBAR ;  /* 0x00000000000079af */ /* 0x000e220000000000 */
[----:B------:R-:W-:-:S02]  /*0d80*/  IMAD R158, R31, 0x400, R4 ;  /* 0x000004001f9e7824 */ /* 0x000fc400078e0204 */
[----:B------:R-:W-:Y:S02]  /*0d90*/  IADD3 R155, R157, 0x20, RZ ;  /* 0x000000209d9b7810 */ /* 0x000fe40007ffe0ff */
[----:B------:R-:W-:Y:S01]  /*0da0*/  IMAD.IADD R158, R158, 0x1, R3 ;  /* 0x000000019e9e7824 */ /* 0x000fe200078e0203 */
[----:B---3--:R-:W-:-:S03]  /*0db0*/  IADD3 R18, P1, R10, UR13, RZ ;  /* 0x0000000d0a127c10 */ /* 0x008fc6000ff3e0ff */
[----:B------:R-:W-:Y:S01]  /*0dc0*/  IMAD.SHL.U32 R158, R158, 0x2, RZ ;  /* 0x000000029e9e7824 */ /* 0x000fe200078e00ff */
[----:B-1----:R-:W-:Y:S02]  /*0dd0*/  IADD3 R16, P0, R18, UR13, RZ ;  /* 0x0000000d12107c10 */ /* 0x002fe4000ff1e0ff */
[----:B------:R-:W-:Y:S02]  /*0de0*/  IADD3.X R19, R11, UR5, RZ, P1, !PT ;  /* 0x000000050b137c10 */ /* 0x000fe40008ffe4ff */
[----:B------:R-:W-:Y:S02]  /*0df0*/  LOP3.LUT P1, RZ, R5, 0x2, RZ, 0xc0, !PT ;  /* 0x0000000205ff7812 */ /* 0x000fe4000782c0ff */
[----:B------:R-:W-:Y:S02]  /*0e00*/  IADD3.X R17, R19, UR5, RZ, P0, !PT ;  /* 0x0000000513117c10 */ /* 0x000fe400087fe4ff */
[----:B------:R-:W-:Y:S02]  /*0e10*/  LOP3.LUT P0, RZ, R2, 0x2, RZ, 0xc0, !PT ;  /* 0x0000000202ff7812 */ /* 0x000fe4000780c0ff */
[----:B------:R-:W-:-:S02]  /*0e20*/  SEL R0, R8, 0xffffffe0, !P1 ;  /* 0xffffffe008007807 */ /* 0x000fc40004800000 */
[----:B------:R-:W-:Y:S01]  /*0e30*/  LOP3.LUT P1, RZ, R5, 0x4, RZ, 0xc0, !PT ;  /* 0x0000000405ff7812 */ /* 0x000fe2000782c0ff */
[----:B------:R-:W-:-:S04]  /*0e40*/  DEPBAR.LE SB0, 0x0 ;  /* 0x000080000000791a */ /* 0x000fc80000000000 */
[----:B------:R-:W-:Y:S01]  /*0e50*/  BAR.SYNC.DEFER_BLOCKING 0x0 ;  /* 0x0000000000007b1d */ /* 0x000fe20000010000 */
[----:B------:R-:W-:Y:S01]  /*0e60*/  IMAD.IADD R156, R158, 0x1, R0 ;  /* 0x000000019e9c7824 */ /* 0x000fe200078e0200 */
[----:B------:R-:W-:Y:S02]  /*0e70*/  SEL R5, R40, 0xffffffc0, !P1 ;  /* 0xffffffc028057807 */ /* 0x000fe40004800000 */
[----:B------:R-:W-:Y:S02]  /*0e80*/  @P0 IADD3 R155, R157, -0x20, RZ ;  /* 0xffffffe09d9b0810 */ /* 0x000fe40007ffe0ff */
[----:B------:R-:W-:Y:S01]  /*0e90*/  LOP3.LUT P0, RZ, R2, 0x4, RZ, 0xc0, !PT ;  /* 0x0000000402ff7812 */ /* 0x000fe2000780c0ff */
[--C-:B------:R-:W-:Y:S01]  /*0ea0*/  IMAD.IADD R154, R158, 0x1, R5.reuse ;  /* 0x000000019e9a7824 */ /* 0x100fe200078e0205 */
[----:B------:R-:W-:Y:S01]  /*0eb0*/  IADD3 R147, R155, 0x800, RZ ;  /* 0x000008009b937810 */ /* 0x000fe20007ffe0ff */
[----:B------:R-:W-:Y:S01]  /*0ec0*/  IMAD.IADD R152, R156, 0x1, R5 ;  /* 0x000000019c987824 */ /* 0x000fe200078e0205 */
[----:B------:R-:W-:-:S02]  /*0ed0*/  SEL R2, R40, 0xffffffc0, !P0 ;  /* 0xffffffc028027807 */ /* 0x000fc40004000000 */
[C---:B------:R-:W-:Y:S02]  /*0ee0*/  IADD3 R146, R155.reuse, 0x1000, RZ ;  /* 0x000010009b927810 */ /* 0x040fe40007ffe0ff */
[----:B------:R-:W-:Y:S01]  /*0ef0*/  IADD3 R145, R155, 0x1800, RZ ;  /* 0x000018009b917810 */ /* 0x000fe20007ffe0ff */
[----:B------:R-:W-:Y:S01]  /*0f00*/  IMAD.IADD R153, R157, 0x1, R2 ;  /* 0x000000019d997824 */ /* 0x000fe200078e0202 */
[C---:B------:R-:W-:Y:S01]  /*0f10*/  IADD3 R143, R155.reuse, 0x2000, RZ ;  /* 0x000020009b8f7810 */ /* 0x040fe20007ffe0ff */
[----:B------:R-:W-:Y:S01]  /*0f20*/  IMAD.IADD R144, R2, 0x1, R155 ;  /* 0x0000000102907824 */ /* 0x000fe200078e029b */
[----:B------:R-:W-:Y:S02]  /*0f30*/  LOP3.LUT R2, R30, 0xffffffe0, RZ, 0xc0, !PT ;  /* 0xffffffe01e027812 */ /* 0x000fe400078ec0ff */
[----:B------:R-:W-:Y:S02]  /*0f40*/  SHF.R.S32.HI R30, RZ, 0x1f, R30 ;  /* 0x0000001fff1e7819 */ /* 0x000fe4000001141e */
[----:B------:R-:W-:Y:S01]  /*0f50*/  IADD3 R142, R155, 0x2800, RZ ;  /* 0x000028009b8e7810 */ /* 0x000fe20007ffe0ff */
[----:B------:R-:W-:Y:S01]  /*0f60*/  IMAD.IADD R2, R7, 0x1, -R2 ;  /* 0x0000000107027824 */ /* 0x000fe200078e0a02 */
[----:B------:R-:W-:Y:S01]  /*0f70*/  @!PT LDS RZ, [RZ] ;  /* 0x00000000fffff984 */ /* 0x000fe20000000800 */
[----:B------:R-:W-:Y:S01]  /*0f80*/  @!PT LDS RZ, [RZ] ;  /* 0x00000000fffff984 */ /* 0x000fe20000000800 */
[----:B------:R-:W-:Y:S01]  /*0f90*/  @!PT LDS RZ, [RZ] ;  /* 0x00000000fffff984 */ /* 0x000fe20000000800 */
[----:B------:R2:W-:Y:S01]  /*0fa0*/  LDGSTS.E.BYPASS.LTC128B.128 [R160+0x8000], [R12.64] ;  /* 0x080000000ca07fae */ /* 0x0005e2000b901d4a */
[----:B------:R-:W-:-:S02]  /*0fb0*/  LEA.HI R30, R30, R31, RZ, 0x2 ;  /* 0x0000001f1e1e7211 */ /* 0x000fc400078f10ff */
[----:B------:R-:W-:Y:S01]  /*0fc0*/  IADD3 R141, R155, 0x3000, RZ ;  /* 0x000030009b8d7810 */ /* 0x000fe20007ffe0ff */
[----:B------:R2:W-:Y:S01]  /*0fd0*/  LDGSTS.E.BYPASS.LTC128B.128 [R160+0xa000], [R12.64+0x80] ;  /* 0x0a0000800ca07fae */ /* 0x0005e2000b901d4a */
[----:B------:R-:W-:Y:S02]  /*0fe0*/  SHF.R.S32.HI R161, RZ, 0x1f, R2 ;  /* 0x0000001fffa17819 */ /* 0x000fe40000011402 */
[----:B------:R-:W-:Y:S01]  /*0ff0*/  LOP3.LUT R30, R30, 0xfffffffc, RZ, 0xc0, !PT ;  /* 0xfffffffc1e1e7812 */ /* 0x000fe200078ec0ff */
[----:B------:R1:W-:Y:S01]  /*1000*/  LDGSTS.E.BYPASS.LTC128B.128 [R160+0x8800], [R10.64] ;  /* 0x088000000aa07fae */ /* 0x0003e2000b901d4a */
[----:B------:R-:W-:Y:S01]  /*1010*/  LEA.HI R161, R161, R2, RZ, 0x2 ;  /* 0x00000002a1a17211 */ /* 0x000fe200078f10ff */
[----:B------:R-:W-:Y:S01]  /*1020*/  IMAD.SHL.U32 R2, R7, 0x2, RZ ;  /* 0x0000000207027824 */ /* 0x000fe200078e00ff */
[----:B------:R-:W-:Y:S01]  /*1030*/  IADD3 R140, R155, 0x3800, RZ ;  /* 0x000038009b8c7810 */ /* 0x000fe20007ffe0ff */
[----:B------:R1:W-:Y:S01]  /*1040*/  LDGSTS.E.BYPASS.LTC128B.128 [R160+0xa800], [R10.64+0x80] ;  /* 0x0a8000800aa07fae */ /* 0x0003e2000b901d4a */
[----:B------:R-:W-:Y:S01]  /*1050*/  SHF.R.S32.HI R161, RZ, 0x2, R161 ;  /* 0x00000002ffa17819 */ /* 0x000fe200000114a1 */
[----:B------:R-:W-:Y:S01]  /*1060*/  IMAD.IADD R168, R31, 0x1, -R30 ;  /* 0x000000011fa87824 */ /* 0x000fe200078e0a1e */
[----:B------:R-:W-:Y:S01]  /*1070*/  LOP3.LUT R2, R2, 0x6, RZ, 0xc0, !PT ;  /* 0x0000000602027812 */ /* 0x000fe200078ec0ff */
[----:B------:R3:W-:Y:S04]  /*1080*/  LDGSTS.E.BYPASS.LTC128B.128 [R160+0x9000], [R18.64] ;  /* 0x0900000012a07fae */ /* 0x0007e8000b901d4a */
[----:B------:R3:W-:Y:S04]  /*1090*/  LDGSTS.E.BYPASS.LTC128B.128 [R160+0xb000], [R18.64+0x80] ;  /* 0x0b00008012a07fae */ /* 0x0007e8000b901d4a */
[----:B------:R3:W-:Y:S04]  /*10a0*/  LDGSTS.E.BYPASS.LTC128B.128 [R160+0x9800], [R16.64] ;  /* 0x0980000010a07fae */ /* 0x0007e8000b901d4a */
[----:B------:R3:W-:Y:S04]  /*10b0*/  LDGSTS.E.BYPASS.LTC128B.128 [R160+0xb800], [R16.64+0x80] ;  /* 0x0b80008010a07fae */ /* 0x0007e8000b901d4a */
[----:B------:R-:W-:Y:S04]  /*10c0*/  LDSM.16.M88.4 R48, [R158] ;  /* 0x000000009e30783b */ /* 0x000fe80000000200 */
[----:B----4-:R-:W4:Y:S04]  /*10d0*/  LDSM.16.M88.4 R20, [R81+0x4000] ;  /* 0x004000005114783b */ /* 0x010f280000000200 */
[----:B------:R-:W1:Y:S04]  /*10e0*/  LDSM.16.M88.4 R72, [R81+0x5000] ;  /* 0x005000005148783b */ /* 0x000e680000000200 */
[----:B--2---:R-:W3:Y:S04]  /*10f0*/  LDSM.16.M88.4 R12, [R81+0x4800] ;  /* 0x00480000510c783b */ /* 0x004ee80000000200 */
[----:B------:R-:W2:Y:S04]  /*1100*/  LDSM.16.M88.4 R36, [R81+0x5800] ;  /* 0x005800005124783b */ /* 0x000ea80000000200 */
[----:B------:R-:W-:Y:S04]  /*1110*/  LDSM.16.M88.4 R60, [R156] ;  /* 0x000000009c3c783b */ /* 0x000fe80000000200 */
[----:B------:R-:W5:Y:S04]  /*1120*/  LDSM.16.M88.4 R32, [R155] ;  /* 0x000000009b20783b */ /* 0x000f680000000200 */
[----:B------:R-:W2:Y:S04]  /*1130*/  LDSM.16.M88.4 R64, [R155+0x1000] ;  /* 0x001000009b40783b */ /* 0x000ea80000000200 */
[----:B------:R-:W2:Y:S04]  /*1140*/  LDSM.16.M88.4 R68, [R155+0x800] ;  /* 0x000800009b44783b */ /* 0x000ea80000000200 */
[----:B------:R-:W2:Y:S04]  /*1150*/  LDSM.16.M88.4 R56, [R155+0x1800] ;  /* 0x001800009b38783b */ /* 0x000ea80000000200 */
[----:B------:R-:W-:Y:S01]  /*1160*/  LDSM.16.M88.4 R44, [R154] ;  /* 0x000000009a2c783b */ /* 0x000fe20000000200 */
[C---:B----4-:R-:W-:Y:S03]  /*1170*/  HMMA.16816.F32.BF16 R24, R48.reuse, R20, RZ ;  /* 0x000000143018723c */ /* 0x050fe600000418ff */
[----:B------:R-:W-:Y:S04]  /*1180*/  LDSM.16.M88.4 R40, [R153] ;  /* 0x000000009928783b */ /* 0x000fe80000000200 */
[----:B------:R-:W-:Y:S01]  /*1190*/  LDSM.16.M88.4 R76, [R153+0x1800] ;  /* 0x00180000994c783b */ /* 0x000fe20000000200 */
[C---:B------:R-:W-:Y:S03]  /*11a0*/  HMMA.16816.F32.BF16 R20, R48.reuse, R22, RZ ;  /* 0x000000163014723c */ /* 0x040fe600000418ff */
[----:B------:R-:W0:Y:S05]  /*11b0*/  LDGDEPBAR ;  /* 0x00000000000079af */ /* 0x000e2a0000000000 */
[C---:B-1----:R-:W-:Y:S08]  /*11c0*/  HMMA.16816.F32.BF16 R8, R48.reuse, R72, RZ ;  /* 0x000000483008723c */ /* 0x042ff000000418ff */
[C---:B---3--:R-:W-:Y:S08]  /*11d0*/  HMMA.16816.F32.BF16 R16, R48.reuse, R12, RZ ;  /* 0x0000000c3010723c */ /* 0x048ff000000418ff */
[C---:B------:R-:W-:Y:S08]  /*11e0*/  HMMA.16816.F32.BF16 R72, R48.reuse, R74, RZ ;  /* 0x0000004a3048723c */ /* 0x040ff000000418ff */
[C---:B------:R-:W-:Y:S08]  /*11f0*/  HMMA.16816.F32.BF16 R12, R48.reuse, R14, RZ ;  /* 0x0000000e300c723c */ /* 0x040ff000000418ff */
[----:B--2---:R-:W-:Y:S08]  /*1200*/  HMMA.16816.F32.BF16 R52, R48, R36, RZ ;  /* 0x000000243034723c */ /* 0x004ff000000418ff */
[C---:B-----5:R-:W-:Y:S08]  /*1210*/  HMMA.16816.F32.BF16 R24, R60.reuse, R32, R24 ;  /* 0x000000203c18723c */ /* 0x060ff00000041818 */
[----:B------:R-:W-:Y:S01]  /*1220*/  HMMA.16816.F32.BF16 R20, R60, R34, R20 ;  /* 0x000000223c14723c */ /* 0x000fe20000041814 */
[----:B------:R-:W1:Y:S07]  /*1230*/  LDSM.16.M88.4 R32, [R153+0x1000] ;  /* 0x001000009920783b */ /* 0x000e6e0000000200 */
[----:B------:R-:W-:Y:S01]  /*1240*/  HMMA.16816.F32.BF16 R48, R48, R38, RZ ;  /* 0x000000263030723c */ /* 0x000fe200000418ff */
[----:B------:R-:W2:Y:S07]  /*1250*/  LDSM.16.M88.4 R36, [R153+0x800] ;  /* 0x000800009924783b */ /* 0x000eae0000000200 */
[C---:B------:R-:W-:Y:S08]  /*1260*/  HMMA.16816.F32.BF16 R8, R60.reuse, R64, R8 ;  /* 0x000000403c08723c */ /* 0x040ff00000041808 */
[C---:B------:R-:W-:Y:S01]  /*1270*/  HMMA.16816.F32.BF16 R72, R60.reuse, R66, R72 ;  /* 0x000000423c48723c */ /* 0x040fe20000041848 */
[----:B------:R-:W-:Y:S07]  /*1280*/  LDSM.16.M88.4 R64, [R144] ;  /* 0x000000009040783b */ /* 0x000fee0000000200 */
[C---:B------:R-:W-:Y:S08]  /*1290*/  HMMA.16816.F32.BF16 R16, R60.reuse, R68, R16 ;  /* 0x000000443c10723c */ /* 0x040ff00000041810 */
[C---:B------:R-:W-:Y:S01]  /*12a0*/  HMMA.16816.F32.BF16 R12, R60.reuse, R70, R12 ;  /* 0x000000463c0c723c */ /* 0x040fe2000004180c */
[----:B------:R-:W3:Y:S07]  /*12b0*/  LDSM.16.M88.4 R68, [R152] ;  /* 0x000000009844783b */ /* 0x000eee0000000200 */
[C---:B------:R-:W-:Y:S08]  /*12c0*/  HMMA.16816.F32.BF16 R52, R60.reuse, R56, R52 ;  /* 0x000000383c34723c */ /* 0x040ff00000041834 */
[----:B------:R-:W-:Y:S01]  /*12d0*/  HMMA.16816.F32.BF16 R48, R60, R58, R48 ;  /* 0x0000003a3c30723c */ /* 0x000fe20000041830 */
[----:B------:R-:W-:Y:S04]  /*12e0*/  LDSM.16.M88.4 R56, [R158+0x2000] ;  /* 0x002000009e38783b */ /* 0x000fe80000000200 */
[----:B------:R-:W-:Y:S03]  /*12f0*/  LDSM.16.M88.4 R60, [R81+0x7000] ;  /* 0x00700000513c783b */ /* 0x000fe60000000200 */
[C---:B-1----:R-:W-:Y:S08]  /*1300*/  HMMA.16816.F32.BF16 R8, R44.reuse, R32, R8 ;  /* 0x000000202c08723c */ /* 0x042ff00000041808 */
[C---:B------:R-:W-:Y:S01]  /*1310*/  HMMA.16816.F32.BF16 R72, R44.reuse, R34, R72 ;  /* 0x000000222c48723c */ /* 0x040fe20000041848 */
[----:B------:R-:W1:Y:S07]  /*1320*/  LDSM.16.M88.4 R32, [R144+0x1800] ;  /* 0x001800009020783b */ /* 0x000e6e0000000200 */
[C---:B------:R-:W-:Y:S08]  /*1330*/  HMMA.16816.F32.BF16 R24, R44.reuse, R40, R24 ;  /* 0x000000282c18723c */ /* 0x040ff00000041818 */
[C---:B------:R-:W-:Y:S01]  /*1340*/  HMMA.16816.F32.BF16 R20, R44.reuse, R42, R20 ;  /* 0x0000002a2c14723c */ /* 0x040fe20000041814 */
[----:B------:R-:W4:Y:S07]  /*1350*/  LDSM.16.M88.4 R40, [R144+0x800] ;  /* 0x000800009028783b */ /* 0x000f2e0000000200 */
[C---:B--2---:R-:W-:Y:S08]  /*1360*/  HMMA.16816.F32.BF16 R16, R44.reuse, R36, R16 ;  /* 0x000000242c10723c */ /* 0x044ff00000041810 */
[C---:B------:R-:W-:Y:S01]  /*1370*/  HMMA.16816.F32.BF16 R12, R44.reuse, R38, R12 ;  /* 0x000000262c0c723c */ /* 0x040fe2000004180c */
[----:B------:R-:W2:Y:S07]  /*1380*/  LDSM.16.M88.4 R36, [R144+0x1000] ;  /* 0x001000009024783b */ /* 0x000eae0000000200 */
[C---:B------:R-:W-:Y:S08]  /*1390*/  HMMA.16816.F32.BF16 R52, R44.reuse, R76, R52 ;  /* 0x0000004c2c34723c */ /* 0x040ff00000041834 */
[----:B------:R-:W-:Y:S01]  /*13a0*/  HMMA.16816.F32.BF16 R48, R44, R78, R48 ;  /* 0x0000004e2c30723c */ /* 0x000fe20000041830 */
[----:B------:R-:W5:Y:S04]  /*13b0*/  LDSM.16.M88.4 R44, [R81+0x6000] ;  /* 0x00600000512c783b */ /* 0x000f680000000200 */
[----:B------:R-:W2:Y:S03]  /*13c0*/  LDSM.16.M88.4 R76, [R81+0x7800] ;  /* 0x00780000514c783b */ /* 0x000ea60000000200 */
[C---:B---3--:R-:W-:Y:S08]  /*13d0*/  HMMA.16816.F32.BF16 R24, R68.reuse, R64, R24 ;  /* 0x000000404418723c */ /* 0x048ff00000041818 */
[C---:B------:R-:W-:Y:S01]  /*13e0*/  HMMA.16816.F32.BF16 R20, R68.reuse, R66, R20 ;  /* 0x000000424414723c */ /* 0x040fe20000041814 */
[----:B------:R-:W3:Y:S07]  /*13f0*/  LDSM.16.M88.4 R64, [R81+0x6800] ;  /* 0x006800005140783b */ /* 0x000eee0000000200 */
[C---:B-1----:R-:W-:Y:S08]  /*1400*/  HMMA.16816.F32.BF16 R52, R68.reuse, R32, R52 ;  /* 0x000000204434723c */ /* 0x042ff00000041834 */
[C---:B----4-:R-:W-:Y:S08]  /*1410*/  HMMA.16816.F32.BF16 R16, R68.reuse, R40, R16 ;  /* 0x000000284410723c */ /* 0x050ff00000041810 */
[C---:B------:R-:W-:Y:S01]  /*1420*/  HMMA.16816.F32.BF16 R12, R68.reuse, R42, R12 ;  /* 0x0000002a440c723c */ /* 0x040fe2000004180c */
[----:B------:R-:W-:Y:S07]  /*1430*/  LDSM.16.M88.4 R40, [R156+0x2000] ;  /* 0x002000009c28783b */ /* 0x000fee0000000200 */
[C---:B--2---:R-:W-:Y:S08]  /*1440*/  HMMA.16816.F32.BF16 R8, R68.reuse, R36, R8 ;  /* 0x000000244408723c */ /* 0x044ff00000041808 */
[C---:B------:R-:W-:Y:S01]  /*1450*/  HMMA.16816.F32.BF16 R72, R68.reuse, R38, R72 ;  /* 0x000000264448723c */ /* 0x040fe20000041848 */
[----:B------:R-:W1:Y:S07]  /*1460*/  LDSM.16.M88.4 R36, [R155+0x2000] ;  /* 0x002000009b24783b */ /* 0x000e6e0000000200 */
[----:B------:R-:W-:Y:S01]  /*1470*/  HMMA.16816.F32.BF16 R48, R68, R34, R48 ;  /* 0x000000224430723c */ /* 0x000fe20000041830 */
[----:B------:R-:W2:Y:S04]  /*1480*/  LDSM.16.M88.4 R32, [R155+0x2800] ;  /* 0x002800009b20783b */ /* 0x000ea80000000200 */
[----:B------:R-:W-:Y:S03]  /*1490*/  LDSM.16.M88.4 R68, [R153+0x3000] ;  /* 0x003000009944783b */ /* 0x000fe60000000200 */
[C---:B-----5:R-:W-:Y:S08]  /*14a0*/  HMMA.16816.F32.BF16 R24, R56.reuse, R44, R24 ;  /* 0x0000002c3818723c */ /* 0x060ff00000041818 */
[C---:B------:R-:W-:Y:S01]  /*14b0*/  HMMA.16816.F32.BF16 R20, R56.reuse, R46, R20 ;  /* 0x0000002e3814723c */ /* 0x040fe20000041814 */
[----:B------:R-:W4:Y:S07]  /*14c0*/  LDSM.16.M88.4 R44, [R155+0x3000] ;  /* 0x003000009b2c783b */ /* 0x000f2e0000000200 */
[C---:B------:R-:W-:Y:S08]  /*14d0*/  HMMA.16816.F32.BF16 R52, R56.reuse, R76, R52 ;  /* 0x0000004c3834723c */ /* 0x040ff00000041834 */
[C---:B---3--:R-:W-:Y:S08]  /*14e0*/  HMMA.16816.F32.BF16 R16, R56.reuse, R64, R16 ;  /* 0x000000403810723c */ /* 0x048ff00000041810 */
[C---:B------:R-:W-:Y:S01]  /*14f0*/  HMMA.16816.F32.BF16 R12, R56.reuse, R66, R12 ;  /* 0x00000042380c723c */ /* 0x040fe2000004180c */
[----:B------:R-:W-:Y:S07]  /*1500*/  LDSM.16.M88.4 R64, [R153+0x2800] ;  /* 0x002800009940783b */ /* 0x000fee0000000200 */
[C---:B------:R-:W-:Y:S08]  /*1510*/  HMMA.16816.F32.BF16 R8, R56.reuse, R60, R8 ;  /* 0x0000003c3808723c */ /* 0x040ff00000041808 */
[C---:B------:R-:W-:Y:S01]  /*1520*/  HMMA.16816.F32.BF16 R72, R56.reuse, R62, R72 ;  /* 0x0000003e3848723c */ /* 0x040fe20000041848 */
[----:B------:R-:W-:Y:S07]  /*1530*/  LDSM.16.M88.4 R60, [R155+0x3800] ;  /* 0x003800009b3c783b */ /* 0x000fee0000000200 */
[----:B------:R-:W-:Y:S01]  /*1540*/  HMMA.16816.F32.BF16 R76, R56, R78, R48 ;  /* 0x0000004e384c723c */ /* 0x000fe20000041830 */
[----:B------:R-:W-:Y:S04]  /*1550*/  LDSM.16.M88.4 R56, [R154+0x2000] ;  /* 0x002000009a38783b */ /* 0x000fe80000000200 */
[----:B------:R-:W3:Y:S03]  /*1560*/  LDSM.16.M88.4 R48, [R153+0x2000] ;  /* 0x002000009930783b */ /* 0x000ee60000000200 */
[C---:B-1----:R-:W-:Y:S08]  /*1570*/  HMMA.16816.F32.BF16 R24, R40.reuse, R36, R24 ;  /* 0x000000242818723c */ /* 0x042ff00000041818 */
[C---:B--2---:R-:W-:Y:S08]  /*1580*/  HMMA.16816.F32.BF16 R16, R40.reuse, R32, R16 ;  /* 0x000000202810723c */ /* 0x044ff00000041810 */
[C---:B------:R-:W-:Y:S01]  /*1590*/  HMMA.16816.F32.BF16 R12, R40.reuse, R34, R12 ;  /* 0x00000022280c723c */ /* 0x040fe2000004180c */
[----:B------:R-:W-:Y:S07]  /*15a0*/  LDSM.16.M88.4 R32, [R152+0x2000] ;  /* 0x002000009820783b */ /* 0x000fee0000000200 */
[C---:B----4-:R-:W-:Y:S08]  /*15b0*/  HMMA.16816.F32.BF16 R8, R40.reuse, R44, R8 ;  /* 0x0000002c2808723c */ /* 0x050ff00000041808 */
[C---:B------:R-:W-:Y:S01]  /*15c0*/  HMMA.16816.F32.BF16 R72, R40.reuse, R46, R72 ;  /* 0x0000002e2848723c */ /* 0x040fe20000041848 */
[----:B------:R-:W1:Y:S07]  /*15d0*/  LDSM.16.M88.4 R44, [R144+0x2000] ;  /* 0x00200000902c783b */ /* 0x000e6e0000000200 */
[----:B------:R-:W-:Y:S01]  /*15e0*/  HMMA.16816.F32.BF16 R20, R40, R38, R20 ;  /* 0x000000262814723c */ /* 0x000fe20000041814 */
[----:B------:R-:W2:Y:S07]  /*15f0*/  LDSM.16.M88.4 R36, [R153+0x3800] ;  /* 0x003800009924783b */ /* 0x000eae0000000200 */
[----:B---3--:R-:W-:Y:S08]  /*1600*/  HMMA.16816.F32.BF16 R24, R56, R48, R24 ;  /* 0x000000303818723c */ /* 0x008ff00000041818 */
[----:B------:R-:W-:Y:S08]  /*1610*/  HMMA.16816.F32.BF16 R52, R40, R60, R52 ;  /* 0x0000003c2834723c */ /* 0x000ff00000041834 */
[----:B------:R-:W-:Y:S08]  /*1620*/  HMMA.16816.F32.BF16 R20, R56, R50, R20 ;  /* 0x000000323814723c */ /* 0x000ff00000041814 */
[----:B------:R-:W-:Y:S01]  /*1630*/  HMMA.16816.F32.BF16 R76, R40, R62, R76 ;  /* 0x0000003e284c723c */ /* 0x000fe2000004184c */
[----:B------:R-:W3:Y:S07]  /*1640*/  LDSM.16.M88.4 R40, [R144+0x2800] ;  /* 0x002800009028783b */ /* 0x000eee0000000200 */
[C---:B-1----:R-:W-:Y:S07]  /*1650*/  HMMA.16816.F32.BF16 R24, R32.reuse, R44, R24 ;  /* 0x0000002c2018723c */ /* 0x042fee0000041818 */
[----:B------:R-:W-:Y:S01]  /*1660*/  IADD3 R45, R80, 0x1, R161 ;  /* 0x00000001502d7810 */ /* 0x000fe20007ffe0a1 */
[----:B------:R-:W-:Y:S03]  /*1670*/  HMMA.16816.F32.BF16 R20, R32, R46, R20 ;  /* 0x0000002e2014723c */ /* 0x000fe60000041814 */
[----:B------:R-:W-:-:S04]  /*1680*/  IADD3 R45, R6, -c[0x0][0x214], R45 ;  /* 0x80008500062d7a10 */ /* 0x000fc80007ffe02d */
[----:B------:R-:W-:Y:S01]  /*1690*/  IADD3 R7, R45, c[0x0][0x2e8], RZ ;  /* 0x0000ba002d077a10 */ /* 0x000fe20007ffe0ff */
[----:B--2---:R-:W-:Y:S01]  /*16a0*/  HMMA.16816.F32.BF16 R52, R56, R36, R52 ;  /* 0x000000243834723c */ /* 0x004fe20000041834 */
[----:B------:R-:W1:Y:S02]  /*16b0*/  LDSM.16.M88.4 R44, [R144+0x3800] ;  /* 0x00380000902c783b */ /* 0x000e640000000200 */
[----:B------:R-:W-:-:S05]  /*16c0*/  IADD3 R49, R7, 0x8, RZ ;  /* 0x0000000807317810 */ /* 0x000fca0007ffe0ff */
[----:B------:R-:W-:Y:S01]  /*16d0*/  HMMA.16816.F32.BF16 R76, R56, R38, R76 ;  /* 0x00000026384c723c */ /* 0x000fe2000004184c */
[----:B------:R-:W2:Y:S01]  /*16e0*/  LDSM.16.M88.4 R36, [R144+0x3000] ;  /* 0x003000009024783b */ /* 0x000ea20000000200 */
[----:B------:R-:W-:-:S06]  /*16f0*/  DEPBAR.LE SB0, 0x0 ;  /* 0x000080000000791a */ /* 0x000fcc0000000000 */
[C---:B------:R-:W-:Y:S08]  /*1700*/  HMMA.16816.F32.BF16 R16, R56.reuse, R64, R16 ;  /* 0x000000403810723c */ /* 0x040ff00000041810 */
[C---:B------:R-:W-:Y:S08]  /*1710*/  HMMA.16816.F32.BF16 R12, R56.reuse, R66, R12 ;  /* 0x00000042380c723c */ /* 0x040ff0000004180c */
[C---:B------:R-:W-:Y:S08]  /*1720*/  HMMA.16816.F32.BF16 R8, R56.reuse, R68, R8 ;  /* 0x000000443808723c */ /* 0x040ff00000041808 */
[----:B------:R-:W-:Y:S08]  /*1730*/  HMMA.16816.F32.BF16 R72, R56, R70, R72 ;  /* 0x000000463848723c */ /* 0x000ff00000041848 */
[C---:B---3--:R-:W-:Y:S07]  /*1740*/  HMMA.16816.F32.BF16 R16, R32.reuse, R40, R16 ;  /* 0x000000282010723c */ /* 0x048fee0000041810 */
[----:B------:R-:W-:Y:S01]  /*1750*/  IMAD R41, R29, 0x40, R2 ;  /* 0x000000401d297824 */ /* 0x000fe200078e0202 */
[----:B------:R-:W-:Y:S01]  /*1760*/  HMMA.16816.F32.BF16 R12, R32, R42, R12 ;  /* 0x0000002a200c723c */ /* 0x000fe2000004180c */
[----:B------:R-:W-:-:S02]  /*1770*/  IMNMX R40, R7, R6, PT ;  /* 0x0000000607287217 */ /* 0x000fc40003800200 */
[----:B------:R-:W-:Y:S02]  /*1780*/  IMNMX R2, R49, R6, PT ;  /* 0x0000000631027217 */ /* 0x000fe40003800200 */
[C---:B------:R-:W-:Y:S02]  /*1790*/  IADD3 R7, R41.reuse, 0x1, RZ ;  /* 0x0000000129077810 */ /* 0x040fe40007ffe0ff */
[----:B------:R-:W-:Y:S01]  /*17a0*/  IADD3 R31, R41, 0x8, RZ ;  /* 0x00000008291f7810 */ /* 0x000fe20007ffe0ff */
[----:B-1----:R-:W-:Y:S01]  /*17b0*/  HMMA.16816.F32.BF16 R52, R32, R44, R52 ;  /* 0x0000002c2034723c */ /* 0x002fe20000041834 */
[C---:B------:R-:W-:Y:S02]  /*17c0*/  ISETP.GE.AND P2, PT, R7.reuse, R40, PT ;  /* 0x000000280700720c */ /* 0x040fe40003f46270 */
[----:B------:R-:W-:Y:S02]  /*17d0*/  ISETP.GE.AND P5, PT, R7, R2, PT ;  /* 0x000000020700720c */ /* 0x000fe40003fa6270 */
[----:B------:R-:W-:-:S02]  /*17e0*/  ISETP.GE.AND P3, PT, R31, R40, PT ;  /* 0x000000281f00720c */ /* 0x000fc40003f66270 */
[C---:B------:R-:W-:Y:S01]  /*17f0*/  ISETP.GE.AND P0, PT, R41.reuse, R40, PT ;  /* 0x000000282900720c */ /* 0x040fe20003f06270 */
[C---:B------:R-:W-:Y:S01]  /*1800*/  HMMA.16816.F32.BF16 R76, R32.reuse, R46, R76 ;  /* 0x0000002e204c723c */ /* 0x040fe2000004184c */
[C---:B------:R-:W-:Y:S02]  /*1810*/  IADD3 R29, R41.reuse, 0x9, RZ ;  /* 0x00000009291d7810 */ /* 0x040fe40007ffe0ff */
[----:B------:R-:W-:Y:S02]  /*1820*/  IADD3 R7, R41, 0x10, RZ ;  /* 0x0000001029077810 */ /* 0x000fe40007ffe0ff */
[----:B------:R-:W-:Y:S02]  /*1830*/  ISETP.GE.AND P1, PT, R31, R2, PT ;  /* 0x000000021f00720c */ /* 0x000fe40003f26270 */
[----:B------:R-:W-:Y:S01]  /*1840*/  FSEL R30, R24, -INF , !P0 ;  /* 0xff800000181e7808 */ /* 0x000fe20004000000 */
[----:B--2---:R-:W-:Y:S01]  /*1850*/  HMMA.16816.F32.BF16 R8, R32, R36, R8 ;  /* 0x000000242008723c */ /* 0x004fe20000041808 */
[----:B------:R-:W-:-:S02]  /*1860*/  FSEL R31, R20, -INF , !P3 ;  /* 0xff800000141f7808 */ /* 0x000fc40005800000 */
[-C--:B------:R-:W-:Y:S02]  /*1870*/  ISETP.GE.AND P6, PT, R29, R40.reuse, PT ;  /* 0x000000281d00720c */ /* 0x080fe40003fc6270 */
[----:B------:R-:W-:Y:S02]  /*1880*/  ISETP.GE.AND P0, PT, R7, R40, PT ;  /* 0x000000280700720c */ /* 0x000fe40003f06270 */
[----:B------:R-:W-:Y:S01]  /*1890*/  FSEL R37, R25, -INF , !P2 ;  /* 0xff80000019257808 */ /* 0x000fe20005000000 */
[----:B------:R-:W-:Y:S01]  /*18a0*/  HMMA.16816.F32.BF16 R72, R32, R38, R72 ;  /* 0x000000262048723c */ /* 0x000fe20000041848 */
[-C--:B------:R-:W-:Y:S02]  /*18b0*/  ISETP.GE.AND P3, PT, R7, R2.reuse, PT ;  /* 0x000000020700720c */ /* 0x080fe40003f66270 */
[C---:B------:R-:W-:Y:S02]  /*18c0*/  ISETP.GE.AND P2, PT, R41.reuse, R2, PT ;  /* 0x000000022900720c */ /* 0x040fe40003f46270 */
[----:B------:R-:W-:-:S02]  /*18d0*/  IADD3 R7, R41, 0x18, RZ ;  /* 0x0000001829077810 */ /* 0x000fc40007ffe0ff */
[----:B------:R-:W-:Y:S02]  /*18e0*/  FSEL R20, R27, -INF , !P5 ;  /* 0xff8000001b147808 */ /* 0x000fe40006800000 */
[----:B------:R-:W-:Y:S02]  /*18f0*/  ISETP.GE.AND P4, PT, R29, R2, PT ;  /* 0x000000021d00720c */ /* 0x000fe40003f86270 */
[C---:B------:R-:W-:Y:S02]  /*1900*/  IADD3 R43, R41.reuse, 0x11, RZ ;  /* 0x00000011292b7810 */ /* 0x040fe40007ffe0ff */
[----:B------:R-:W-:Y:S02]  /*1910*/  IADD3 R27, R41, 0x19, RZ ;  /* 0x00000019291b7810 */ /* 0x000fe40007ffe0ff */
[----:B------:R-:W-:Y:S02]  /*1920*/  FSEL R25, R21, -INF , !P6 ;  /* 0xff80000015197808 */ /* 0x000fe40007000000 */
[----:B------:R-:W-:-:S02]  /*1930*/  FSEL R29, R26, -INF , !P2 ;  /* 0xff8000001a1d7808 */ /* 0x000fc40005000000 */
[----:B------:R-:W-:Y:S02]  /*1940*/  ISETP.GE.AND P5, PT, R7, R40, PT ;  /* 0x000000280700720c */ /* 0x000fe40003fa6270 */
[----:B------:R-:W-:Y:S02]  /*1950*/  FSEL R21, R16, -INF , !P0 ;  /* 0xff80000010157808 */ /* 0x000fe40004000000 */
[-C--:B------:R-:W-:Y:S02]  /*1960*/  ISETP.GE.AND P2, PT, R43, R2.reuse, PT ;  /* 0x000000022b00720c */ /* 0x080fe40003f46270 */
[----:B------:R-:W-:Y:S02]  /*1970*/  FSEL R6, R23, -INF , !P4 ;  /* 0xff80000017067808 */ /* 0x000fe40006000000 */
[----:B------:R-:W-:Y:S02]  /*1980*/  ISETP.GE.AND P0, PT, R27, R2, PT ;  /* 0x000000021b00720c */ /* 0x000fe40003f06270 */
[----:B------:R-:W-:-:S02]  /*1990*/  FSEL R22, R22, -INF , !P1 ;  /* 0xff80000016167808 */ /* 0x000fc40004800000 */
[----:B------:R-:W-:Y:S01]  /*19a0*/  IADD3 R23, R41, 0x30, RZ ;  /* 0x0000003029177810 */ /* 0x000fe20007ffe0ff */
[----:B------:R-:W-:Y:S01]  /*19b0*/  BAR.SYNC.DEFER_BLOCKING 0x0 ;  /* 0x0000000000007b1d */ /* 0x000fe20000010000 */
[----:B------:R-:W-:Y:S02]  /*19c0*/  ISETP.GE.AND P1, PT, R7, R2, PT ;  /* 0x000000020700720c */ /* 0x000fe40003f26270 */
[----:B------:R-:W-:Y:S02]  /*19d0*/  FSEL R7, R12, -INF , !P5 ;  /* 0xff8000000c077808 */ /* 0x000fe40006800000 */
[-C--:B------:R-:W-:Y:S02]  /*19e0*/  ISETP.GE.AND P6, PT, R43, R40.reuse, PT ;  /* 0x000000282b00720c */ /* 0x080fe40003fc6270 */
[----:B------:R-:W-:Y:S02]  /*19f0*/  ISETP.GE.AND P4, PT, R27, R40, PT ;  /* 0x000000281b00720c */ /* 0x000fe40003f86270 */
[----:B------:R-:W-:-:S02]  /*1a00*/  FSEL R16, R19, -INF , !P2 ;  /* 0xff80000013107808 */ /* 0x000fc40005000000 */
[----:B------:R-:W-:Y:S02]  /*1a10*/  FSEL R12, R15, -INF , !P0 ;  /* 0xff8000000f0c7808 */ /* 0x000fe40004000000 */
[C---:B------:R-:W-:Y:S02]  /*1a20*/  IADD3 R45, R41.reuse, 0x20, RZ ;  /* 0x00000020292d7810 */ /* 0x040fe40007ffe0ff */
[C---:B------:R-:W-:Y:S02]  /*1a30*/  IADD3 R43, R41.reuse, 0x21, RZ ;  /* 0x00000021292b7810 */ /* 0x040fe40007ffe0ff */
[C---:B------:R-:W-:Y:S02]  /*1a40*/  IADD3 R39, R41.reuse, 0x28, RZ ;  /* 0x0000002829277810 */ /* 0x040fe40007ffe0ff */
[C---:B------:R-:W-:Y:S02]  /*1a50*/  IADD3 R27, R41.reuse, 0x29, RZ ;  /* 0x00000029291b7810 */ /* 0x040fe40007ffe0ff */
[----:B------:R-:W-:-:S02]  /*1a60*/  IADD3 R19, R41, 0x31, RZ ;  /* 0x0000003129137810 */ /* 0x000fc40007ffe0ff */
[----:B------:R-:W-:Y:S02]  /*1a70*/  IADD3 R15, R41, 0x38, RZ ;  /* 0x00000038290f7810 */ /* 0x000fe40007ffe0ff */
[----:B------:R-:W-:Y:S02]  /*1a80*/  ISETP.GE.AND P0, PT, R23, R40, PT ;  /* 0x000000281700720c */ /* 0x000fe40003f06270 */
[----:B------:R-:W-:Y:S02]  /*1a90*/  IADD3 R41, R41, 0x39, RZ ;  /* 0x0000003929297810 */ /* 0x000fe40007ffe0ff */
[----:B------:R-:W-:Y:S02]  /*1aa0*/  FSEL R121, R52, -INF , !P0 ;  /* 0xff80000034797808 */ /* 0x000fe40004000000 */
[----:B------:R-:W-:Y:S02]  /*1ab0*/  FSEL R14, R14, -INF , !P1 ;  /* 0xff8000000e0e7808 */ /* 0x000fe40004800000 */
[----:B------:R-:W-:-:S02]  /*1ac0*/  ISETP.GE.AND P0, PT, R41, R2, PT ;  /* 0x000000022900720c */ /* 0x000fc40003f06270 */
[-C--:B------:R-:W-:Y:S02]  /*1ad0*/  ISETP.GE.AND P1, PT, R43, R40.reuse, PT ;  /* 0x000000282b00720c */ /* 0x080fe40003f26270 */
[----:B------:R-:W-:Y:S02]  /*1ae0*/  FSEL R24, R79, -INF , !P0 ;  /* 0xff8000004f187808 */ /* 0x000fe40004000000 */
[----:B------:R-:W-:Y:S02]  /*1af0*/  FSEL R18, R18, -INF , !P3 ;  /* 0xff80000012127808 */ /* 0x000fe40005800000 */
[----:B------:R-:W-:Y:S02]  /*1b00*/  FSEL R109, R9, -INF , !P1 ;  /* 0xff800000096d7808 */ /* 0x000fe40004800000 */
[----:B------:R-:W-:Y:S02]  /*1b10*/  ISETP.NE.AND P0, PT, R28, 0x1, PT ;  /* 0x000000011c00780c */ /* 0x000fe40003f05270 */
[----:B------:R-:W-:-:S02]  /*1b20*/  ISETP.GE.AND P3, PT, R39, R40, PT ;  /* 0x000000282700720c */ /* 0x000fc40003f66270 */
[----:B------:R-:W-:Y:S02]  /*1b30*/  ISETP.GE.AND P2, PT, R27, R40, PT ;  /* 0x000000281b00720c */ /* 0x000fe40003f46270 */
[----:B------:R-:W-:Y:S02]  /*1b40*/  ISETP.GE.AND P1, PT, R45, R2, PT ;  /* 0x000000022d00720c */ /* 0x000fe40003f26270 */
[----:B------:R-:W-:Y:S02]  /*1b50*/  FSEL R13, R13, -INF , !P4 ;  /* 0xff8000000d0d7808 */ /* 0x000fe40006000000 */
[----:B------:R-:W-:Y:S02]  /*1b60*/  FSEL R115, R72, -INF , !P3 ;  /* 0xff80000048737808 */ /* 0x000fe40005800000 */
[----:B------:R-:W-:Y:S02]  /*1b70*/  FSEL R113, R73, -INF , !P2 ;  /* 0xff80000049717808 */ /* 0x000fe40005000000 */
[----:B------:R-:W-:-:S02]  /*1b80*/  FSEL R112, R10, -INF , !P1 ;  /* 0xff8000000a707808 */ /* 0x000fc40004800000 */
[----:B------:R-:W-:Y:S02]  /*1b90*/  ISETP.GE.AND P4, PT, R45, R40, PT ;  /* 0x000000282d00720c */ /* 0x000fe40003f86270 */
[-C--:B------:R-:W-:Y:S02]  /*1ba0*/  ISETP.GE.AND P3, PT, R43, R2.reuse, PT ;  /* 0x000000022b00720c */ /* 0x080fe40003f66270 */
[-C--:B------:R-:W-:Y:S02]  /*1bb0*/  ISETP.GE.AND P2, PT, R39, R2.reuse, PT ;  /* 0x000000022700720c */ /* 0x080fe40003f46270 */
[----:B------:R-:W-:Y:S02]  /*1bc0*/  ISETP.GE.AND P1, PT, R27, R2, PT ;  /* 0x000000021b00720c */ /* 0x000fe40003f26270 */
[----:B------:R-:W-:Y:S02]  /*1bd0*/  FSEL R17, R17, -INF , !P6 ;  /* 0xff80000011117808 */ /* 0x000fe40007000000 */
[----:B------:R-:W-:-:S02]  /*1be0*/  FSEL R111, R8, -INF , !P4 ;  /* 0xff800000086f7808 */ /* 0x000fc40006000000 */
[----:B------:R-:W-:Y:S02]  /*1bf0*/  FSEL R124, R11, -INF , !P3 ;  /* 0xff8000000b7c7808 */ /* 0x000fe40005800000 */
[----:B------:R-:W-:Y:S02]  /*1c00*/  FSEL R122, R74, -INF , !P2 ;  /* 0xff8000004a7a7808 */ /* 0x000fe40005000000 */
[----:B------:R-:W-:Y:S02]  /*1c10*/  FSEL R116, R75, -INF , !P1 ;  /* 0xff8000004b747808 */ /* 0x000fe40004800000 */
[-C--:B------:R-:W-:Y:S02]  /*1c20*/  ISETP.GE.AND P6, PT, R19, R40.reuse, PT ;  /* 0x000000281300720c */ /* 0x080fe40003fc6270 */
[-C--:B------:R-:W-:Y:S02]  /*1c30*/  ISETP.GE.AND P5, PT, R15, R40.reuse, PT ;  /* 0x000000280f00720c */ /* 0x080fe40003fa6270 */
[----:B------:R-:W-:-:S02]  /*1c40*/  ISETP.GE.AND P4, PT, R41, R40, PT ;  /* 0x000000282900720c */ /* 0x000fc40003f86270 */
[-C--:B------:R-:W-:Y:S02]  /*1c50*/  ISETP.GE.AND P3, PT, R23, R2.reuse, PT ;  /* 0x000000021700720c */ /* 0x080fe40003f66270 */
[-C--:B------:R-:W-:Y:S02]  /*1c60*/  ISETP.GE.AND P2, PT, R19, R2.reuse, PT ;  /* 0x000000021300720c */ /* 0x080fe40003f46270 */
[----:B------:R-:W-:Y:S02]  /*1c70*/  ISETP.GE.AND P1, PT, R15, R2, PT ;  /* 0x000000020f00720c */ /* 0x000fe40003f26270 */
[----:B------:R-:W-:Y:S02]  /*1c80*/  LOP3.LUT R2, R3, R4, RZ, 0xfc, !PT ;  /* 0x0000000403027212 */ /* 0x000fe400078efcff */
[----:B------:R-:W-:Y:S02]  /*1c90*/  FSEL R119, R53, -INF , !P6 ;  /* 0xff80000035777808 */ /* 0x000fe40007000000 */
[----:B------:R-:W-:-:S02]  /*1ca0*/  FSEL R118, R54, -INF , !P3 ;  /* 0xff80000036767808 */ /* 0x000fc40005800000 */
[----:B------:R-:W-:Y:S02]  /*1cb0*/  FSEL R114, R55, -INF , !P2 ;  /* 0xff80000037727808 */ /* 0x000fe40005000000 */
[----:B------:R-:W-:Y:S02]  /*1cc0*/  FSEL R117, R76, -INF , !P5 ;  /* 0xff8000004c757808 */ /* 0x000fe40006800000 */
[----:B------:R-:W-:Y:S02]  /*1cd0*/  FSEL R27, R77, -INF , !P4 ;  /* 0xff8000004d1b7808 */ /* 0x000fe40006000000 */
[----:B------:R-:W-:Y:S01]  /*1ce0*/  FSEL R26, R78, -INF , !P1 ;  /* 0xff8000004e1a7808 */ /* 0x000fe20004800000 */
[----:B------:R-:W-:Y:S05]  /*1cf0*/  @!P0 BRA `(.L_x_459) ;  /* 0x000001a000008947 */ /* 0x000fea0003800000 */
[----:B------:R-:W-:-:S04]  /*1d00*/  IADD3 R9, R28, -0x2, RZ ;  /* 0xfffffffe1c097810 */ /* 0x000fc80007ffe0ff */
        /* <DEDUP_REMOVED lines=25> */
.L_x_459:
[----:B-1----:R-:W-:Y:S02]  /*1ea0*/  FMNMX.FTZ R8, R30, R37, !PT ;  /* 0x000000251e087209 */ /* 0x002fe40007810000 */
        /* <DEDUP_REMOVED lines=29> */
[----:B------:R-:W-:Y:S01]  /*2080*/  SHF.L.U32 R151, R2, 0x1, RZ ;  /* 0x0000000102977819 */ /* 0x000fe200000006ff */
[----:B------:R-:W1:Y:S03]  /*2090*/  SHFL.BFLY PT, R9, R8, 0x2, 0x1f ;  /* 0x0c401f0008097f89 */ /* 0x000e6600000e0000 */
[-C--:B------:R-:W-:Y:S01]  /*20a0*/  IADD3 R150, R0, R151.reuse, RZ ;  /* 0x0000009700967210 */ /* 0x080fe20007ffe0ff */
[----:B------:R-:W2:Y:S01]  /*20b0*/  SHFL.BFLY PT, R4, R11, 0x2, 0x1f ;  /* 0x0c401f000b047f89 */ /* 0x000ea200000e0000 */
[----:B------:R-:W-:-:S02]  /*20c0*/  IADD3 R149, R5, R151, RZ ;  /* 0x0000009705957210 */ /* 0x000fc40007ffe0ff */
[----:B------:R-:W-:Y:S01]  /*20d0*/  IADD3 R148, R5, R150, RZ ;  /* 0x0000009605947210 */ /* 0x000fe20007ffe0ff */
[----:B------:R-:W-:Y:S04]  /*20e0*/  LDSM.16.MT88.4 R44, [R150+0x8000] ;  /* 0x00800000962c783b */ /* 0x000fe80000004200 */
[----:B------:R-:W-:Y:S04]  /*20f0*/  LDSM.16.MT88.4 R52, [R149+0x8000] ;  /* 0x008000009534783b */ /* 0x000fe80000004200 */
[----:B------:R-:W-:Y:S04]  /*2100*/  LDSM.16.MT88.4 R60, [R148+0x8000] ;  /* 0x00800000943c783b */ /* 0x000fe80000004200 */
[----:B------:R-:W-:Y:S01]  /*2110*/  LDSM.16.MT88.4 R68, [R151+0xa000] ;  /* 0x00a000009744783b */ /* 0x000fe20000004200 */
[----:B-1----:R-:W-:-:S03]  /*2120*/  FMNMX.FTZ R9, R8, R9, !PT ;  /* 0x0000000908097209 */ /* 0x002fc60007810000 */
[----:B------:R-:W-:Y:S01]  /*2130*/  LDSM.16.MT88.4 R92, [R150+0xa000] ;  /* 0x00a00000965c783b */ /* 0x000fe20000004200 */
[----:B--2---:R-:W-:-:S03]  /*2140*/  FMNMX.FTZ R4, R11, R4, !PT ;  /* 0x000000040b047209 */ /* 0x004fc60007810000 */
[----:B------:R-:W1:Y:S04]  /*2150*/  SHFL.BFLY PT, R100, R9, 0x1, 0x1f ;  /* 0x0c201f0009647f89 */ /* 0x000e6800000e0000 */
[----:B------:R-:W2:Y:S04]  /*2160*/  SHFL.BFLY PT, R3, R4, 0x1, 0x1f ;  /* 0x0c201f0004037f89 */ /* 0x000ea800000e0000 */
[----:B------:R-:W-:Y:S01]  /*2170*/  LDSM.16.MT88.4 R80, [R149+0xa000] ;  /* 0x00a000009550783b */ /* 0x000fe20000004200 */
[----:B-1----:R-:W-:-:S03]  /*2180*/  FMNMX.FTZ R100, R9, R100, !PT ;  /* 0x0000006409647209 */ /* 0x002fc60007810000 */
[----:B------:R-:W-:Y:S01]  /*2190*/  LDSM.16.MT88.4 R8, [R150+0x8800] ;  /* 0x008800009608783b */ /* 0x000fe20000004200 */
[C---:B------:R-:W-:Y:S01]  /*21a0*/  FSETP.NEU.FTZ.AND P1, PT, R100.reuse, -INF , PT ;  /* 0xff8000006400780b */ /* 0x040fe20003f3d000 */
[----:B------:R-:W-:Y:S01]  /*21b0*/  FMUL.FTZ R120, R100, c[0x0][0x23c] ;  /* 0x00008f0064787a20 */ /* 0x000fe20000410000 */
[----:B--2---:R-:W-:-:S04]  /*21c0*/  FMNMX.FTZ R3, R4, R3, !PT ;  /* 0x0000000304037209 */ /* 0x004fc80007810000 */
[----:B------:R-:W-:Y:S01]  /*21d0*/  FSEL R120, R120, RZ, P1 ;  /* 0x000000ff78787208 */ /* 0x000fe20000800000 */
[C---:B------:R-:W-:Y:S01]  /*21e0*/  FMUL.FTZ R4, R3.reuse, c[0x0][0x23c] ;  /* 0x00008f0003047a20 */ /* 0x040fe20000410000 */
[----:B------:R-:W-:-:S03]  /*21f0*/  FSETP.NEU.FTZ.AND P1, PT, R3, -INF , PT ;  /* 0xff8000000300780b */ /* 0x000fc60003f3d000 */
[--C-:B------:R-:W-:Y:S01]  /*2200*/  FFMA.FTZ R32, R25, c[0x0][0x23c], -R120.reuse ;  /* 0x00008f0019207a23 */ /* 0x100fe20000010878 */
[----:B------:R-:W-:Y:S01]  /*2210*/  FSEL R25, R4, RZ, P1 ;  /* 0x000000ff04197208 */ /* 0x000fe20000800000 */
[--C-:B------:R-:W-:Y:S02]  /*2220*/  FFMA.FTZ R105, R30, c[0x0][0x23c], -R120.reuse ;  /* 0x00008f001e697a23 */ /* 0x100fe40000010878 */
[--C-:B------:R-:W-:Y:S02]  /*2230*/  FFMA.FTZ R102, R37, c[0x0][0x23c], -R120.reuse ;  /* 0x00008f0025667a23 */ /* 0x100fe40000010878 */
[----:B------:R-:W-:Y:S01]  /*2240*/  FFMA.FTZ R103, R31, c[0x0][0x23c], -R120 ;  /* 0x00008f001f677a23 */ /* 0x000fe20000010878 */
[----:B------:R-:W1:Y:S01]  /*2250*/  LDSM.16.MT88.4 R36, [R151+0x8000] ;  /* 0x008000009724783b */ /* 0x000e620000004200 */
[--C-:B------:R-:W-:Y:S01]  /*2260*/  FFMA.FTZ R107, R29, c[0x0][0x23c], -R25.reuse ;  /* 0x00008f001d6b7a23 */ /* 0x100fe20000010819 */
[----:B------:R-:W-:Y:S01]  /*2270*/  MUFU.EX2 R105, R105 ;  /* 0x0000006900697308 */ /* 0x000fe20000000800 */
[----:B------:R-:W-:-:S02]  /*2280*/  FFMA.FTZ R106, R20, c[0x0][0x23c], -R25 ;  /* 0x00008f00146a7a23 */ /* 0x000fc40000010819 */
[--C-:B------:R-:W-:Y:S02]  /*2290*/  FFMA.FTZ R104, R22, c[0x0][0x23c], -R25.reuse ;  /* 0x00008f0016687a23 */ /* 0x100fe40000010819 */
[----:B------:R-:W-:Y:S02]  /*22a0*/  FFMA.FTZ R35, R6, c[0x0][0x23c], -R25 ;  /* 0x00008f0006237a23 */ /* 0x000fe40000010819 */
[--C-:B------:R-:W-:Y:S01]  /*22b0*/  FFMA.FTZ R31, R7, c[0x0][0x23c], -R120.reuse ;  /* 0x00008f00071f7a23 */ /* 0x100fe20000010878 */
[----:B------:R-:W2:Y:S01]  /*22c0*/  MUFU.EX2 R102, R102 ;  /* 0x0000006600667308 */ /* 0x000ea20000000800 */
[----:B------:R-:W3:Y:S01]  /*22d0*/  LDSM.16.MT88.4 R4, [R148+0xa000] ;  /* 0x00a000009404783b */ /* 0x000ee20000004200 */
[--C-:B------:R-:W-:Y:S02]  /*22e0*/  FFMA.FTZ R101, R21, c[0x0][0x23c], -R120.reuse ;  /* 0x00008f0015657a23 */ /* 0x100fe40000010878 */
[--C-:B------:R-:W-:Y:S01]  /*22f0*/  FFMA.FTZ R30, R17, c[0x0][0x23c], -R120.reuse ;  /* 0x00008f00111e7a23 */ /* 0x100fe20000010878 */
[----:B------:R-:W4:Y:S01]  /*2300*/  LDSM.16.MT88.4 R20, [R151+0x8800] ;  /* 0x008800009714783b */ /* 0x000f220000004200 */
[----:B------:R-:W-:-:S02]  /*2310*/  FFMA.FTZ R0, R13, c[0x0][0x23c], -R120 ;  /* 0x00008f000d007a23 */ /* 0x000fc40000010878 */
[----:B------:R-:W-:Y:S01]  /*2320*/  MUFU.EX2 R103, R103 ;  /* 0x0000006700677308 */ /* 0x000fe20000000800 */
[--C-:B------:R-:W-:Y:S02]  /*2330*/  FFMA.FTZ R34, R18, c[0x0][0x23c], -R25.reuse ;  /* 0x00008f0012227a23 */ /* 0x100fe40000010819 */
[--C-:B------:R-:W-:Y:S02]  /*2340*/  FFMA.FTZ R29, R16, c[0x0][0x23c], -R25.reuse ;  /* 0x00008f00101d7a23 */ /* 0x100fe40000010819 */
[--C-:B------:R-:W-:Y:S01]  /*2350*/  FFMA.FTZ R33, R14, c[0x0][0x23c], -R25.reuse ;  /* 0x00008f000e217a23 */ /* 0x100fe20000010819 */
[----:B------:R-:W5:Y:S01]  /*2360*/  LDSM.16.MT88.4 R16, [R149+0x8800] ;  /* 0x008800009510783b */ /* 0x000f620000004200 */
[----:B------:R-:W-:Y:S01]  /*2370*/  FFMA.FTZ R2, R12, c[0x0][0x23c], -R25 ;  /* 0x00008f000c027a23 */ /* 0x000fe20000010819 */
[----:B------:R-:W1:Y:S01]  /*2380*/  MUFU.EX2 R32, R32 ;  /* 0x0000002000207308 */ /* 0x000e620000000800 */
[----:B--2---:R-:W-:Y:S01]  /*2390*/  F2FP.BF16.PACK_AB R84, R102, R105 ;  /* 0x000000696654723e */ /* 0x004fe200000010ff */
[----:B------:R-:W2:Y:S01]  /*23a0*/  LDSM.16.MT88.4 R12, [R148+0x8800] ;  /* 0x00880000940c783b */ /* 0x000ea20000004200 */
[----:B------:R-:W-:-:S02]  /*23b0*/  FFMA.FTZ R108, R111, c[0x0][0x23c], -R120 ;  /* 0x00008f006f6c7a23 */ /* 0x000fc40000010878 */
[--C-:B------:R-:W-:Y:S02]  /*23c0*/  FFMA.FTZ R111, R109, c[0x0][0x23c], -R120.reuse ;  /* 0x00008f006d6f7a23 */ /* 0x100fe40000010878 */
[--C-:B------:R-:W-:Y:S01]  /*23d0*/  FFMA.FTZ R109, R115, c[0x0][0x23c], -R120.reuse ;  /* 0x00008f00736d7a23 */ /* 0x100fe20000010878 */
[----:B------:R-:W-:Y:S01]  /*23e0*/  MUFU.EX2 R107, R107 ;  /* 0x0000006b006b7308 */ /* 0x000fe20000000800 */
[----:B------:R-:W-:Y:S02]  /*23f0*/  FFMA.FTZ R110, R113, c[0x0][0x23c], -R120 ;  /* 0x00008f00716e7a23 */ /* 0x000fe40000010878 */
[--C-:B------:R-:W-:Y:S02]  /*2400*/  FFMA.FTZ R112, R112, c[0x0][0x23c], -R25.reuse ;  /* 0x00008f0070707a23 */ /* 0x100fe40000010819 */
[--C-:B------:R-:W-:Y:S02]  /*2410*/  FFMA.FTZ R113, R124, c[0x0][0x23c], -R25.reuse ;  /* 0x00008f007c717a23 */ /* 0x100fe40000010819 */
[--C-:B------:R-:W-:Y:S01]  /*2420*/  FFMA.FTZ R115, R122, c[0x0][0x23c], -R25.reuse ;  /* 0x00008f007a737a23 */ /* 0x100fe20000010819 */
[----:B------:R-:W3:Y:S01]  /*2430*/  MUFU.EX2 R106, R106 ;  /* 0x0000006a006a7308 */ /* 0x000ee20000000800 */
[----:B-1----:R-:W-:Y:S01]  /*2440*/  F2FP.BF16.PACK_AB R86, R32, R103 ;  /* 0x000000672056723e */ /* 0x002fe200000010ff */
[----:B------:R-:W-:-:S02]  /*2450*/  FFMA.FTZ R116, R116, c[0x0][0x23c], -R25 ;  /* 0x00008f0074747a23 */ /* 0x000fc40000010819 */
[--C-:B------:R-:W-:Y:S02]  /*2460*/  FFMA.FTZ R122, R119, c[0x0][0x23c], -R120.reuse ;  /* 0x00008f00777a7a23 */ /* 0x100fe40000010878 */
[--C-:B------:R-:W-:Y:S02]  /*2470*/  FFMA.FTZ R121, R121, c[0x0][0x23c], -R120.reuse ;  /* 0x00008f0079797a23 */ /* 0x100fe40000010878 */
[----:B------:R-:W-:Y:S01]  /*2480*/  MUFU.EX2 R104, R104 ;  /* 0x0000006800687308 */ /* 0x000fe20000000800 */
[--C-:B------:R-:W-:Y:S02]  /*2490*/  FFMA.FTZ R117, R117, c[0x0][0x23c], -R120.reuse ;  /* 0x00008f0075757a23 */ /* 0x100fe40000010878 */
[--C-:B------:R-:W-:Y:S02]  /*24a0*/  FFMA.FTZ R119, R114, c[0x0][0x23c], -R25.reuse ;  /* 0x00008f0072777a23 */ /* 0x100fe40000010819 */
[----:B------:R-:W-:Y:S02]  /*24b0*/  FFMA.FTZ R120, R27, c[0x0][0x23c], -R120 ;  /* 0x00008f001b787a23 */ /* 0x000fe40000010878 */
[--C-:B------:R-:W-:Y:S01]  /*24c0*/  FFMA.FTZ R118, R118, c[0x0][0x23c], -R25.reuse ;  /* 0x00008f0076767a23 */ /* 0x100fe20000010819 */
[----:B------:R-:W1:Y:S01]  /*24d0*/  MUFU.EX2 R35, R35 ;  /* 0x0000002300237308 */ /* 0x000e620000000800 */
[----:B---3--:R-:W-:Y:S01]  /*24e0*/  F2FP.BF16.PACK_AB R85, R106, R107 ;  /* 0x0000006b6a55723e */ /* 0x008fe200000010ff */
[----:B------:R-:W-:-:S02]  /*24f0*/  FFMA.FTZ R114, R26, c[0x0][0x23c], -R25 ;  /* 0x00008f001a727a23 */ /* 0x000fc40000010819 */
[----:B------:R-:W-:Y:S02]  /*2500*/  FFMA.FTZ R175, R24, c[0x0][0x23c], -R25 ;  /* 0x00008f0018af7a23 */ /* 0x000fe40000010819 */
[----:B------:R-:W-:Y:S01]  /*2510*/  FADD.FTZ R102, R105, R102 ;  /* 0x0000006669667221 */ /* 0x000fe20000010000 */
[----:B------:R-:W-:Y:S01]  /*2520*/  LDSM.16.MT88.4 R24, [R150+0x9800] ;  /* 0x009800009618783b */ /* 0x000fe20000004200 */
[----:B------:R-:W-:Y:S01]  /*2530*/  MUFU.EX2 R101, R101 ;  /* 0x0000006500657308 */ /* 0x000fe20000000800 */
[----:B------:R-:W-:Y:S02]  /*2540*/  FADD.FTZ R107, R107, R106 ;  /* 0x0000006a6b6b7221 */ /* 0x000fe40000010000 */
[----:B------:R-:W-:-:S04]  /*2550*/  FADD.FTZ R103, R103, R102 ;  /* 0x0000006667677221 */ /* 0x000fc80000010000 */
[----:B------:R-:W-:Y:S01]  /*2560*/  FADD.FTZ R32, R32, R103 ;  /* 0x0000006720207221 */ /* 0x000fe20000010000 */
[----:B-1----:R-:W-:Y:S01]  /*2570*/  F2FP.BF16.PACK_AB R87, R35, R104 ;  /* 0x000000682357723e */ /* 0x002fe200000010ff */
[----:B------:R-:W1:Y:S01]  /*2580*/  MUFU.EX2 R30, R30 ;  /* 0x0000001e001e7308 */ /* 0x000e620000000800 */
[----:B------:R-:W-:-:S04]  /*2590*/  FADD.FTZ R104, R104, R107 ;  /* 0x0000006b68687221 */ /* 0x000fc80000010000 */
[----:B------:R-:W-:Y:S01]  /*25a0*/  FADD.FTZ R35, R35, R104 ;  /* 0x0000006823237221 */ /* 0x000fe20000010000 */
[C---:B------:R-:W-:Y:S02]  /*25b0*/  HMMA.16816.F32.BF16 R40, R84.reuse, R44, RZ ;  /* 0x0000002c5428723c */ /* 0x040fe400000418ff */
[----:B------:R-:W-:Y:S06]  /*25c0*/  MUFU.EX2 R31, R31 ;  /* 0x0000001f001f7308 */ /* 0x000fec0000000800 */
[C---:B------:R-:W-:Y:S02]  /*25d0*/  HMMA.16816.F32.BF16 R44, R84.reuse, R46, RZ ;  /* 0x0000002e542c723c */ /* 0x040fe400000418ff */
[----:B------:R-:W-:Y:S06]  /*25e0*/  MUFU.EX2 R0, R0 ;  /* 0x0000000000007308 */ /* 0x000fec0000000800 */
[C---:B------:R-:W-:Y:S02]  /*25f0*/  HMMA.16816.F32.BF16 R96, R84.reuse, R36, RZ ;  /* 0x000000245460723c */ /* 0x040fe400000418ff */
[----:B------:R-:W-:Y:S06]  /*2600*/  MUFU.EX2 R34, R34 ;  /* 0x0000002200227308 */ /* 0x000fec0000000800 */
[C---:B------:R-:W-:Y:S02]  /*2610*/  HMMA.16816.F32.BF16 R48, R84.reuse, R52, RZ ;  /* 0x000000345430723c */ /* 0x040fe400000418ff */
[----:B------:R-:W3:Y:S06]  /*2620*/  MUFU.EX2 R29, R29 ;  /* 0x0000001d001d7308 */ /* 0x000eec0000000800 */
[C---:B------:R-:W-:Y:S02]  /*2630*/  HMMA.16816.F32.BF16 R56, R84.reuse, R60, RZ ;  /* 0x0000003c5438723c */ /* 0x040fe400000418ff */
[----:B------:R-:W-:Y:S06]  /*2640*/  MUFU.EX2 R33, R33 ;  /* 0x0000002100217308 */ /* 0x000fec0000000800 */
[C---:B------:R-:W-:Y:S02]  /*2650*/  HMMA.16816.F32.BF16 R64, R84.reuse, R68, RZ ;  /* 0x000000445440723c */ /* 0x040fe400000418ff */
[----:B------:R-:W1:Y:S06]  /*2660*/  MUFU.EX2 R2, R2 ;  /* 0x0000000200027308 */ /* 0x000e6c0000000800 */
[C---:B------:R-:W-:Y:S02]  /*2670*/  HMMA.16816.F32.BF16 R72, R84.reuse, R92, RZ ;  /* 0x0000005c5448723c */ /* 0x040fe400000418ff */
[----:B------:R-:W-:Y:S06]  /*2680*/  MUFU.EX2 R108, R108 ;  /* 0x0000006c006c7308 */ /* 0x000fec0000000800 */
[C---:B------:R-:W-:Y:S02]  /*2690*/  HMMA.16816.F32.BF16 R76, R84.reuse, R80, RZ ;  /* 0x00000050544c723c */ /* 0x040fe400000418ff */
[----:B------:R-:W1:Y:S06]  /*26a0*/  MUFU.EX2 R111, R111 ;  /* 0x0000006f006f7308 */ /* 0x000e6c0000000800 */
[C---:B------:R-:W-:Y:S02]  /*26b0*/  HMMA.16816.F32.BF16 R36, R84.reuse, R38, RZ ;  /* 0x000000265424723c */ /* 0x040fe400000418ff */
[----:B------:R-:W-:Y:S06]  /*26c0*/  MUFU.EX2 R109, R109 ;  /* 0x0000006d006d7308 */ /* 0x000fec0000000800 */
[C---:B------:R-:W-:Y:S02]  /*26d0*/  HMMA.16816.F32.BF16 R52, R84.reuse, R54, RZ ;  /* 0x000000365434723c */ /* 0x040fe400000418ff */
[----:B------:R-:W-:Y:S06]  /*26e0*/  MUFU.EX2 R110, R110 ;  /* 0x0000006e006e7308 */ /* 0x000fec0000000800 */
[C---:B------:R-:W-:Y:S02]  /*26f0*/  HMMA.16816.F32.BF16 R60, R84.reuse, R62, RZ ;  /* 0x0000003e543c723c */ /* 0x040fe400000418ff */
[----:B------:R-:W-:Y:S06]  /*2700*/  MUFU.EX2 R112, R112 ;  /* 0x0000007000707308 */ /* 0x000fec0000000800 */
[C---:B------:R-:W-:Y:S02]  /*2710*/  HMMA.16816.F32.BF16 R68, R84.reuse, R70, RZ ;  /* 0x000000465444723c */ /* 0x040fe400000418ff */
[----:B------:R-:W1:Y:S06]  /*2720*/  MUFU.EX2 R113, R113 ;  /* 0x0000007100717308 */ /* 0x000e6c0000000800 */
[C---:B------:R-:W-:Y:S02]  /*2730*/  HMMA.16816.F32.BF16 R92, R84.reuse, R94, RZ ;  /* 0x0000005e545c723c */ /* 0x040fe400000418ff */
[----:B------:R-:W-:Y:S06]  /*2740*/  MUFU.EX2 R115, R115 ;  /* 0x0000007300737308 */ /* 0x000fec0000000800 */
[C---:B------:R-:W-:Y:S02]  /*2750*/  HMMA.16816.F32.BF16 R80, R84.reuse, R82, RZ ;  /* 0x000000525450723c */ /* 0x040fe400000418ff */
[----:B------:R-:W2:Y:S06]  /*2760*/  MUFU.EX2 R116, R116 ;  /* 0x0000007400747308 */ /* 0x000eac0000000800 */
[C---:B------:R-:W-:Y:S02]  /*2770*/  HMMA.16816.F32.BF16 R88, R84.reuse, R4, RZ ;  /* 0x000000045458723c */ /* 0x040fe400000418ff */
[----:B------:R-:W-:Y:S05]  /*2780*/  MUFU.EX2 R121, R121 ;  /* 0x0000007900797308 */ /* 0x000fea0000000800 */
[----:B-1----:R-:W-:Y:S01]  /*2790*/  F2FP.BF16.PACK_AB R4, R30, R101 ;  /* 0x000000651e04723e */ /* 0x002fe200000010ff */
[----:B------:R-:W-:Y:S01]  /*27a0*/  HMMA.16816.F32.BF16 R84, R84, R6, RZ ;  /* 0x000000065454723c */ /* 0x000fe200000418ff */
[----:B---3--:R-:W-:Y:S01]  /*27b0*/  F2FP.BF16.PACK_AB R5, R29, R34 ;  /* 0x000000221d05723e */ /* 0x008fe200000010ff */
[----:B------:R-:W1:Y:S01]  /*27c0*/  MUFU.EX2 R122, R122 ;  /* 0x0000007a007a7308 */ /* 0x000e620000000800 */
[----:B------:R-:W-:-:S02]  /*27d0*/  FADD.FTZ R101, R101, R32 ;  /* 0x0000002065657221 */ /* 0x000fc40000010000 */
[----:B------:R-:W-:Y:S02]  /*27e0*/  FADD.FTZ R34, R34, R35 ;  /* 0x0000002322227221 */ /* 0x000fe40000010000 */
[----:B------:R-:W-:Y:S01]  /*27f0*/  F2FP.BF16.PACK_AB R6, R0, R31 ;  /* 0x0000001f0006723e */ /* 0x000fe200000010ff */
[----:B------:R-:W-:Y:S01]  /*2800*/  FADD.FTZ R30, R30, R101 ;  /* 0x000000651e1e7221 */ /* 0x000fe20000010000 */
[----:B------:R-:W-:Y:S01]  /*2810*/  F2FP.BF16.PACK_AB R7, R2, R33 ;  /* 0x000000210207723e */ /* 0x000fe200000010ff */
[----:B------:R-:W-:Y:S01]  /*2820*/  MUFU.EX2 R117, R117 ;  /* 0x0000007500757308 */ /* 0x000fe20000000800 */
[----:B------:R-:W-:Y:S02]  /*2830*/  FADD.FTZ R34, R29, R34 ;  /* 0x000000221d227221 */ /* 0x000fe40000010000 */
[----:B------:R-:W-:Y:S02]  /*2840*/  FADD.FTZ R31, R31, R30 ;  /* 0x0000001e1f1f7221 */ /* 0x000fe40000010000 */
[----:B------:R-:W-:Y:S01]  /*2850*/  FADD.FTZ R33, R33, R34 ;  /* 0x0000002221217221 */ /* 0x000fe20000010000 */
[----:B------:R-:W-:Y:S01]  /*2860*/  HMMA.16816.F32.BF16 R40, R4, R8, R40 ;  /* 0x000000080428723c */ /* 0x000fe20000041828 */
[----:B------:R-:W-:Y:S01]  /*2870*/  FADD.FTZ R31, R0, R31 ;  /* 0x0000001f001f7221 */ /* 0x000fe20000010000 */
[----:B------:R-:W-:Y:S01]  /*2880*/  MUFU.EX2 R120, R120 ;  /* 0x0000007800787308 */ /* 0x000fe20000000800 */
[----:B------:R-:W-:-:S05]  /*2890*/  FADD.FTZ R33, R2, R33 ;  /* 0x0000002102217221 */ /* 0x000fca0000010000 */
[C---:B------:R-:W-:Y:S01]  /*28a0*/  HMMA.16816.F32.BF16 R44, R4.reuse, R10, R44 ;  /* 0x0000000a042c723c */ /* 0x040fe2000004182c */
[----:B------:R-:W3:Y:S01]  /*28b0*/  LDSM.16.MT88.4 R8, [R150+0xa800] ;  /* 0x00a800009608783b */ /* 0x000ee20000004200 */
[----:B------:R-:W-:Y:S06]  /*28c0*/  MUFU.EX2 R118, R118 ;  /* 0x0000007600767308 */ /* 0x000fec0000000800 */
[C---:B----4-:R-:W-:Y:S02]  /*28d0*/  HMMA.16816.F32.BF16 R96, R4.reuse, R20, R96 ;  /* 0x000000140460723c */ /* 0x050fe40000041860 */
[----:B------:R-:W4:Y:S06]  /*28e0*/  MUFU.EX2 R119, R119 ;  /* 0x0000007700777308 */ /* 0x000f2c0000000800 */
[C---:B------:R-:W-:Y:S01]  /*28f0*/  HMMA.16816.F32.BF16 R36, R4.reuse, R22, R36 ;  /* 0x000000160424723c */ /* 0x040fe20000041824 */
[----:B------:R-:W1:Y:S01]  /*2900*/  LDSM.16.MT88.4 R20, [R151+0xa800] ;  /* 0x00a800009714783b */ /* 0x000e620000004200 */
[----:B------:R-:W-:Y:S06]  /*2910*/  MUFU.EX2 R114, R114 ;  /* 0x0000007200727308 */ /* 0x000fec0000000800 */
[C---:B-----5:R-:W-:Y:S02]  /*2920*/  HMMA.16816.F32.BF16 R48, R4.reuse, R16, R48 ;  /* 0x000000100430723c */ /* 0x060fe40000041830 */
[----:B------:R-:W5:Y:S06]  /*2930*/  MUFU.EX2 R175, R175 ;  /* 0x000000af00af7308 */ /* 0x000f6c0000000800 */
[C---:B------:R-:W-:Y:S01]  /*2940*/  HMMA.16816.F32.BF16 R52, R4.reuse, R18, R52 ;  /* 0x000000120434723c */ /* 0x040fe20000041834 */
[----:B------:R-:W4:Y:S07]  /*2950*/  LDSM.16.MT88.4 R16, [R149+0xa800] ;  /* 0x00a800009510783b */ /* 0x000f2e0000004200 */
[C---:B--2---:R-:W-:Y:S08]  /*2960*/  HMMA.16816.F32.BF16 R56, R4.reuse, R12, R56 ;  /* 0x0000000c0438723c */ /* 0x044ff00000041838 */
[C---:B------:R-:W-:Y:S01]  /*2970*/  HMMA.16816.F32.BF16 R60, R4.reuse, R14, R60 ;  /* 0x0000000e043c723c */ /* 0x040fe2000004183c */
[----:B------:R-:W2:Y:S07]  /*2980*/  LDSM.16.MT88.4 R12, [R148+0xa800] ;  /* 0x00a80000940c783b */ /* 0x000eae0000004200 */
[C---:B---3--:R-:W-:Y:S08]  /*2990*/  HMMA.16816.F32.BF16 R72, R4.reuse, R8, R72 ;  /* 0x000000080448723c */ /* 0x048ff00000041848 */
[C---:B------:R-:W-:Y:S01]  /*29a0*/  HMMA.16816.F32.BF16 R92, R4.reuse, R10, R92 ;  /* 0x0000000a045c723c */ /* 0x040fe2000004185c */
[----:B------:R-:W3:Y:S07]  /*29b0*/  LDSM.16.MT88.4 R8, [R151+0x9000] ;  /* 0x009000009708783b */ /* 0x000eee0000004200 */
[C---:B-1----:R-:W-:Y:S08]  /*29c0*/  HMMA.16816.F32.BF16 R64, R4.reuse, R20, R64 ;  /* 0x000000140440723c */ /* 0x042ff00000041840 */
[C---:B------:R-:W-:Y:S01]  /*29d0*/  HMMA.16816.F32.BF16 R68, R4.reuse, R22, R68 ;  /* 0x000000160444723c */ /* 0x040fe20000041844 */
[----:B------:R-:W1:Y:S07]  /*29e0*/  LDSM.16.MT88.4 R20, [R150+0x9000] ;  /* 0x009000009614783b */ /* 0x000e6e0000004200 */
[C---:B----4-:R-:W-:Y:S08]  /*29f0*/  HMMA.16816.F32.BF16 R76, R4.reuse, R16, R76 ;  /* 0x00000010044c723c */ /* 0x050ff0000004184c */
[C---:B------:R-:W-:Y:S01]  /*2a00*/  HMMA.16816.F32.BF16 R80, R4.reuse, R18, R80 ;  /* 0x000000120450723c */ /* 0x040fe20000041850 */
[----:B------:R-:W4:Y:S07]  /*2a10*/  LDSM.16.MT88.4 R16, [R149+0x9000] ;  /* 0x009000009510783b */ /* 0x000f2e0000004200 */
[C---:B--2---:R-:W-:Y:S08]  /*2a20*/  HMMA.16816.F32.BF16 R88, R4.reuse, R12, R88 ;  /* 0x0000000c0458723c */ /* 0x044ff00000041858 */
[----:B------:R-:W-:Y:S01]  /*2a30*/  HMMA.16816.F32.BF16 R84, R4, R14, R84 ;  /* 0x0000000e0454723c */ /* 0x000fe20000041854 */
[----:B------:R-:W2:Y:S06]  /*2a40*/  LDSM.16.MT88.4 R12, [R148+0x9000] ;  /* 0x00900000940c783b */ /* 0x000eac0000004200 */
[----:B------:R-:W-:Y:S01]  /*2a50*/  F2FP.BF16.PACK_AB R4, R111, R108 ;  /* 0x0000006c6f04723e */ /* 0x000fe200000010ff */
[----:B------:R-:W-:Y:S01]  /*2a60*/  FADD.FTZ R108, R108, R31 ;  /* 0x0000001f6c6c7221 */ /* 0x000fe20000010000 */
[----:B------:R-:W-:Y:S01]  /*2a70*/  F2FP.BF16.PACK_AB R5, R113, R112 ;  /* 0x000000707105723e */ /* 0x000fe200000010ff */
[----:B------:R-:W-:Y:S01]  /*2a80*/  FADD.FTZ R112, R112, R33 ;  /* 0x0000002170707221 */ /* 0x000fe20000010000 */
[----:B------:R-:W-:Y:S01]  /*2a90*/  F2FP.BF16.PACK_AB R6, R110, R109 ;  /* 0x0000006d6e06723e */ /* 0x000fe200000010ff */
[----:B------:R-:W-:Y:S01]  /*2aa0*/  FADD.FTZ R108, R111, R108 ;  /* 0x0000006c6f6c7221 */ /* 0x000fe20000010000 */
[----:B------:R-:W-:Y:S01]  /*2ab0*/  F2FP.BF16.PACK_AB R7, R116, R115 ;  /* 0x000000737407723e */ /* 0x000fe200000010ff */
[----:B------:R-:W-:-:S02]  /*2ac0*/  FADD.FTZ R112, R113, R112 ;  /* 0x0000007071707221 */ /* 0x000fc40000010000 */
[----:B------:R-:W-:Y:S02]  /*2ad0*/  FADD.FTZ R109, R109, R108 ;  /* 0x0000006c6d6d7221 */ /* 0x000fe40000010000 */
[----:B------:R-:W-:Y:S02]  /*2ae0*/  FADD.FTZ R115, R115, R112 ;  /* 0x0000007073737221 */ /* 0x000fe40000010000 */
[----:B---3--:R-:W-:Y:S01]  /*2af0*/  HMMA.16816.F32.BF16 R96, R4, R8, R96 ;  /* 0x000000080460723c */ /* 0x008fe20000041860 */
[----:B------:R-:W-:Y:S02]  /*2b00*/  FADD.FTZ R110, R110, R109 ;  /* 0x0000006d6e6e7221 */ /* 0x000fe40000010000 */
[----:B------:R-:W-:-:S05]  /*2b10*/  FADD.FTZ R115, R116, R115 ;  /* 0x0000007374737221 */ /* 0x000fca0000010000 */
        /* <DEDUP_REMOVED lines=16> */
[----:B------:R-:W-:Y:S07]  /*2c20*/  LDSM.16.MT88.4 R20, [R148+0x9800] ;  /* 0x009800009414783b */ /* 0x000fee0000004200 */
[C---:B----4-:R-:W-:Y:S08]  /*2c30*/  HMMA.16816.F32.BF16 R88, R4.reuse, R16, R88 ;  /* 0x000000100458723c */ /* 0x050ff00000041858 */
[C---:B--2---:R-:W-:Y:S08]  /*2c40*/  HMMA.16816.F32.BF16 R76, R4.reuse, R12, R76 ;  /* 0x0000000c044c723c */ /* 0x044ff0000004184c */
[C---:B------:R-:W-:Y:S01]  /*2c50*/  HMMA.16816.F32.BF16 R80, R4.reuse, R14, R80 ;  /* 0x0000000e0450723c */ /* 0x040fe20000041850 */
[----:B------:R-:W1:Y:S07]  /*2c60*/  LDSM.16.MT88.4 R12, [R149+0x9800] ;  /* 0x00980000950c783b */ /* 0x000e6e0000004200 */
[----:B------:R-:W-:Y:S01]  /*2c70*/  HMMA.16816.F32.BF16 R84, R4, R18, R84 ;  /* 0x000000120454723c */ /* 0x000fe20000041854 */
[----:B------:R-:W-:Y:S06]  /*2c80*/  LDSM.16.MT88.4 R16, [R150+0xb800] ;  /* 0x00b800009610783b */ /* 0x000fec0000004200 */
[----:B------:R-:W-:Y:S01]  /*2c90*/  F2FP.BF16.PACK_AB R4, R122, R121 ;  /* 0x000000797a04723e */ /* 0x000fe200000010ff */
[----:B------:R-:W-:Y:S01]  /*2ca0*/  FADD.FTZ R121, R121, R110 ;  /* 0x0000006e79797221 */ /* 0x000fe20000010000 */
[----:B------:R-:W-:Y:S01]  /*2cb0*/  F2FP.BF16.PACK_AB R5, R119, R118 ;  /* 0x000000767705723e */ /* 0x000fe200000010ff */
[----:B------:R-:W-:Y:S01]  /*2cc0*/  FADD.FTZ R118, R118, R115 ;  /* 0x0000007376767221 */ /* 0x000fe20000010000 */
[----:B------:R-:W-:Y:S01]  /*2cd0*/  F2FP.BF16.PACK_AB R6, R120, R117 ;  /* 0x000000757806723e */ /* 0x000fe200000010ff */
[----:B------:R-:W-:Y:S01]  /*2ce0*/  FADD.FTZ R122, R122, R121 ;  /* 0x000000797a7a7221 */ /* 0x000fe20000010000 */
[----:B-----5:R-:W-:Y:S01]  /*2cf0*/  F2FP.BF16.PACK_AB R7, R175, R114 ;  /* 0x00000072af07723e */ /* 0x020fe200000010ff */
[----:B------:R-:W-:-:S02]  /*2d00*/  FADD.FTZ R119, R119, R118 ;  /* 0x0000007677777221 */ /* 0x000fc40000010000 */
[----:B------:R-:W-:Y:S02]  /*2d10*/  FADD.FTZ R117, R117, R122 ;  /* 0x0000007a75757221 */ /* 0x000fe40000010000 */
[----:B------:R-:W-:Y:S02]  /*2d20*/  FADD.FTZ R114, R114, R119 ;  /* 0x0000007772727221 */ /* 0x000fe40000010000 */
[----:B---3--:R-:W-:Y:S01]  /*2d30*/  HMMA.16816.F32.BF16 R96, R4, R8, R96 ;  /* 0x000000080460723c */ /* 0x008fe20000041860 */
[----:B------:R-:W-:Y:S02]  /*2d40*/  FADD.FTZ R177, R120, R117 ;  /* 0x0000007578b17221 */ /* 0x000fe40000010000 */
[----:B------:R-:W-:-:S05]  /*2d50*/  FADD.FTZ R175, R175, R114 ;  /* 0x00000072afaf7221 */ /* 0x000fca0000010000 */
[C---:B------:R-:W-:Y:S01]  /*2d60*/  HMMA.16816.F32.BF16 R36, R4.reuse, R10, R36 ;  /* 0x0000000a0424723c */ /* 0x040fe20000041824 */
[----:B------:R-:W2:Y:S07]  /*2d70*/  LDSM.16.MT88.4 R8, [R151+0xb800] ;  /* 0x00b800009708783b */ /* 0x000eae0000004200 */
[C---:B-1----:R-:W-:Y:S08]  /*2d80*/  HMMA.16816.F32.BF16 R48, R4.reuse, R12, R48 ;  /* 0x0000000c0430723c */ /* 0x042ff00000041830 */
[C---:B------:R-:W-:Y:S01]  /*2d90*/  HMMA.16816.F32.BF16 R52, R4.reuse, R14, R52 ;  /* 0x0000000e0434723c */ /* 0x040fe20000041834 */
[----:B------:R-:W1:Y:S07]  /*2da0*/  LDSM.16.MT88.4 R12, [R149+0xb800] ;  /* 0x00b80000950c783b */ /* 0x000e6e0000004200 */
[C---:B------:R-:W-:Y:S08]  /*2db0*/  HMMA.16816.F32.BF16 R40, R4.reuse, R24, R40 ;  /* 0x000000180428723c */ /* 0x040ff00000041828 */
[C---:B------:R-:W-:Y:S08]  /*2dc0*/  HMMA.16816.F32.BF16 R44, R4.reuse, R26, R44 ;  /* 0x0000001a042c723c */ /* 0x040ff0000004182c */
[C---:B------:R-:W-:Y:S08]  /*2dd0*/  HMMA.16816.F32.BF16 R56, R4.reuse, R20, R56 ;  /* 0x000000140438723c */ /* 0x040ff00000041838 */
[C---:B--2---:R-:W-:Y:S08]  /*2de0*/  HMMA.16816.F32.BF16 R64, R4.reuse, R8, R64 ;  /* 0x000000080440723c */ /* 0x044ff00000041840 */
[C---:B------:R-:W-:Y:S01]  /*2df0*/  HMMA.16816.F32.BF16 R68, R4.reuse, R10, R68 ;  /* 0x0000000a0444723c */ /* 0x040fe20000041844 */
[----:B------:R-:W2:Y:S07]  /*2e00*/  LDSM.16.MT88.4 R8, [R148+0xb800] ;  /* 0x00b800009408783b */ /* 0x000eae0000004200 */
[C---:B------:R-:W-:Y:S08]  /*2e10*/  HMMA.16816.F32.BF16 R60, R4.reuse, R22, R60 ;  /* 0x00000016043c723c */ /* 0x040ff0000004183c */
[C---:B------:R-:W-:Y:S08]  /*2e20*/  HMMA.16816.F32.BF16 R72, R4.reuse, R16, R72 ;  /* 0x000000100448723c */ /* 0x040ff00000041848 */
[C---:B------:R-:W-:Y:S08]  /*2e30*/  HMMA.16816.F32.BF16 R92, R4.reuse, R18, R92 ;  /* 0x00000012045c723c */ /* 0x040ff0000004185c */
[C---:B-1----:R-:W-:Y:S08]  /*2e40*/  HMMA.16816.F32.BF16 R76, R4.reuse, R12, R76 ;  /* 0x0000000c044c723c */ /* 0x042ff0000004184c */
[C---:B------:R-:W-:Y:S08]  /*2e50*/  HMMA.16816.F32.BF16 R80, R4.reuse, R14, R80 ;  /* 0x0000000e0450723c */ /* 0x040ff00000041850 */
[C---:B--2---:R-:W-:Y:S08]  /*2e60*/  HMMA.16816.F32.BF16 R88, R4.reuse, R8, R88 ;  /* 0x000000080458723c */ /* 0x044ff00000041858 */
[----:B------:R-:W-:Y:S01]  /*2e70*/  HMMA.16816.F32.BF16 R84, R4, R10, R84 ;  /* 0x0000000a0454723c */ /* 0x000fe20000041854 */
[----:B------:R-:W-:Y:S03]  /*2e80*/  @!UPT UIADD3 URZ, URZ, URZ, URZ ;  /* 0x0000003f3f3ff290 */ /* 0x000fe6000fffe03f */
[----:B------:R-:W-:Y:S11]  /*2e90*/  @!P0 BRA `(.L_x_460) ;  /* 0x00001f2000008947 */ /* 0x000ff60003800000 */
[----:B------:R-:W-:Y:S01]  /*2ea0*/  IADD3 R169, R28, -0x2, RZ ;  /* 0xfffffffe1ca97810 */ /* 0x000fe20007ffe0ff */
[----:B------:R-:W-:Y:S01]  /*2eb0*/  IMAD.MOV.U32 R0, RZ, RZ, R3 ;  /* 0x000000ffff007224 */ /* 0x000fe200078e0003 */
[----:B------:R-:W-:Y:S01]  /*2ec0*/  MOV R101, R100 ;  /* 0x0000006400657202 */ /* 0x000fe20000000f00 */
[----:B------:R-:W-:Y:S06]  /*2ed0*/  BRA `(.L_x_461) ;  /* 0x000001d000007947 */ /* 0x000fec0003800000 */
.L_x_463:
[----:B------:R-:W-:Y:S04]  /*2ee0*/  IADD3 R3, R169, -0x1, RZ ;  /* 0xffffffffa9037810 */ /* 0x000fe80007ffe0ff */
[----:B------:R-:W-:Y:S01]  /*2ef0*/  SHF.R.S32.HI R2, RZ, 0x1f, R3 ;  /* 0x0000001fff027819 */ /* 0x000fe20000011403 */
[C---:B------:R-:W-:Y:S04]  /*2f00*/  IMAD.WIDE.U32 R102, R3.reuse, c[0x0][0x198], RZ ;  /* 0x0000660003667a25 */ /* 0x040fe800078e00ff */
[----:B------:R-:W-:Y:S04]  /*2f10*/  IMAD R2, R2, c[0x0][0x198], RZ ;  /* 0x0000660002027a24 */ /* 0x000fe800078e02ff */
[----:B------:R-:W-:Y:S01]  /*2f20*/  IMAD R2, R3, c[0x0][0x19c], R2 ;  /* 0x0000670003027a24 */ /* 0x000fe200078e0202 */
[C---:B------:R-:W-:Y:S03]  /*2f30*/  LEA R3, P1, R102.reuse, R164, 0x6 ;  /* 0x000000a466037211 */ /* 0x040fe600078230ff */
[----:B------:R-:W-:Y:S01]  /*2f40*/  IMAD.IADD R103, R103, 0x1, R2 ;  /* 0x0000000167677824 */ /* 0x000fe200078e0202 */
[C---:B------:R-:W-:Y:S04]  /*2f50*/  LEA R104, P2, R3.reuse, c[0x0][0x168], 0x1 ;  /* 0x00005a0003687a11 */ /* 0x040fe800078408ff */
[----:B------:R-:W-:Y:S02]  /*2f60*/  LEA.HI.X R2, R102, R167, R103, 0x6, P1 ;  /* 0x000000a766027211 */ /* 0x000fe400008f3467 */
        /* <DEDUP_REMOVED lines=20> */
.L_x_461:
[----:B------:R-:W-:Y:S01]  /*30b0*/  SHF.R.S32.HI R2, RZ, 0x1f, R169 ;  /* 0x0000001fff027819 */ /* 0x000fe200000114a9 */
[----:B------:R-:W-:Y:S04]  /*30c0*/  DEPBAR.LE SB0, 0x0 ;  /* 0x000080000000791a */ /* 0x000fe80000000000 */
[----:B------:R-:W-:Y:S01]  /*30d0*/  BAR.SYNC.DEFER_BLOCKING 0x0 ;  /* 0x0000000000007b1d */ /* 0x000fe20000010000 */
[----:B------:R-:W-:Y:S02]  /*30e0*/  IMAD R2, R2, c[0x0][0x1a0], RZ ;  /* 0x0000680002027a24 */ /* 0x000fe400078e02ff */
[C---:B------:R-:W-:Y:S04]  /*30f0*/  IMAD.WIDE.U32 R102, R169.reuse, c[0x0][0x1a0], RZ ;  /* 0x00006800a9667a25 */ /* 0x040fe800078e00ff */
        /* <DEDUP_REMOVED lines=17> */
[----:B------:R1:W-:Y:S01]  /*3210*/  LDGSTS.E.BYPASS.LTC128B.128 [R160+0x8800], [R102.64] ;  /* 0x0880000066a07fae */ /* 0x0003e2000b901d4a */
[----:B------:R-:W-:Y:S03]  /*3220*/  ISETP.GT.AND P0, PT, R169, RZ, PT ;  /* 0x000000ffa900720c */ /* 0x000fe60003f04270 */
[----:B------:R1:W-:Y:S04]  /*3230*/  LDGSTS.E.BYPASS.LTC128B.128 [R160+0xa800], [R102.64+0x80] ;  /* 0x0a80008066a07fae */ /* 0x0003e8000b901d4a */
[----:B------:R1:W-:Y:S04]  /*3240*/  LDGSTS.E.BYPASS.LTC128B.128 [R160+0x9000], [R2.64] ;  /* 0x0900000002a07fae */ /* 0x0003e8000b901d4a */
[----:B------:R1:W-:Y:S04]  /*3250*/  LDGSTS.E.BYPASS.LTC128B.128 [R160+0xb000], [R2.64+0x80] ;  /* 0x0b00008002a07fae */ /* 0x0003e8000b901d4a */
[----:B------:R1:W-:Y:S04]  /*3260*/  LDGSTS.E.BYPASS.LTC128B.128 [R160+0x9800], [R180.64] ;  /* 0x09800000b4a07fae */ /* 0x0003e8000b901d4a */
[----:B------:R1:W-:Y:S04]  /*3270*/  LDGSTS.E.BYPASS.LTC128B.128 [R160+0xb800], [R180.64+0x80] ;  /* 0x0b800080b4a07fae */ /* 0x0003e8000b901d4a */
[----:B------:R-:W-:Y:S04]  /*3280*/  LDSM.16.M88.4 R104, [R158] ;  /* 0x000000009e68783b */ /* 0x000fe80000000200 */
[----:B------:R-:W2:Y:S04]  /*3290*/  LDSM.16.M88.4 R108, [R157] ;  /* 0x000000009d6c783b */ /* 0x000ea80000000200 */
[----:B------:R-:W3:Y:S04]  /*32a0*/  LDSM.16.M88.4 R112, [R157+0x800] ;  /* 0x000800009d70783b */ /* 0x000ee80000000200 */
[----:B------:R-:W4:Y:S04]  /*32b0*/  LDSM.16.M88.4 R116, [R157+0x1000] ;  /* 0x001000009d74783b */ /* 0x000f280000000200 */
[----:B------:R-:W0:Y:S04]  /*32c0*/  LDGDEPBAR ;  /* 0x00000000000079af */ /* 0x000e280000000000 */
[----:B------:R-:W5:Y:S04]  /*32d0*/  LDSM.16.M88.4 R120, [R157+0x1800] ;  /* 0x001800009d78783b */ /* 0x000f680000000200 */
[----:B------:R-:W-:Y:S04]  /*32e0*/  LDSM.16.M88.4 R124, [R156] ;  /* 0x000000009c7c783b */ /* 0x000fe80000000200 */
[----:B------:R-:W1:Y:S04]  /*32f0*/  LDSM.16.M88.4 R128, [R155] ;  /* 0x000000009b80783b */ /* 0x000e680000000200 */
[----:B------:R-:W1:Y:S04]  /*3300*/  LDSM.16.M88.4 R132, [R147] ;  /* 0x000000009384783b */ /* 0x000e680000000200 */
[----:B------:R-:W1:Y:S01]  /*3310*/  LDSM.16.M88.4 R136, [R146] ;  /* 0x000000009288783b */ /* 0x000e620000000200 */
[C---:B--2---:R-:W-:Y:S08]  /*3320*/  HMMA.16816.F32.BF16 R4, R104.reuse, R108, RZ ;  /* 0x0000006c6804723c */ /* 0x044ff000000418ff */
[C---:B------:R-:W-:Y:S01]  /*3330*/  HMMA.16816.F32.BF16 R8, R104.reuse, R110, RZ ;  /* 0x0000006e6808723c */ /* 0x040fe200000418ff */
[----:B------:R-:W2:Y:S07]  /*3340*/  LDSM.16.M88.4 R108, [R145] ;  /* 0x00000000916c783b */ /* 0x000eae0000000200 */
[C---:B---3--:R-:W-:Y:S08]  /*3350*/  HMMA.16816.F32.BF16 R12, R104.reuse, R112, RZ ;  /* 0x00000070680c723c */ /* 0x048ff000000418ff */
[C---:B------:R-:W-:Y:S01]  /*3360*/  HMMA.16816.F32.BF16 R16, R104.reuse, R114, RZ ;  /* 0x000000726810723c */ /* 0x040fe200000418ff */
[----:B------:R-:W-:Y:S07]  /*3370*/  LDSM.16.M88.4 R112, [R153] ;  /* 0x000000009970783b */ /* 0x000fee0000000200 */
[C---:B----4-:R-:W-:Y:S08]  /*3380*/  HMMA.16816.F32.BF16 R20, R104.reuse, R116, RZ ;  /* 0x000000746814723c */ /* 0x050ff000000418ff */
[C---:B------:R-:W-:Y:S01]  /*3390*/  HMMA.16816.F32.BF16 R24, R104.reuse, R118, RZ ;  /* 0x000000766818723c */ /* 0x040fe200000418ff */
[----:B------:R-:W-:Y:S07]  /*33a0*/  LDSM.16.M88.4 R116, [R153+0x800] ;  /* 0x000800009974783b */ /* 0x000fee0000000200 */
[C---:B-----5:R-:W-:Y:S08]  /*33b0*/  HMMA.16816.F32.BF16 R28, R104.reuse, R120, RZ ;  /* 0x00000078681c723c */ /* 0x060ff000000418ff */
[----:B------:R-:W-:Y:S01]  /*33c0*/  HMMA.16816.F32.BF16 R32, R104, R122, RZ ;  /* 0x0000007a6820723c */ /* 0x000fe200000418ff */
[----:B------:R-:W3:Y:S04]  /*33d0*/  LDSM.16.M88.4 R104, [R154] ;  /* 0x000000009a68783b */ /* 0x000ee80000000200 */
[----:B------:R-:W4:Y:S03]  /*33e0*/  LDSM.16.M88.4 R120, [R153+0x1000] ;  /* 0x001000009978783b */ /* 0x000f260000000200 */
[C---:B-1----:R-:W-:Y:S08]  /*33f0*/  HMMA.16816.F32.BF16 R4, R124.reuse, R128, R4 ;  /* 0x000000807c04723c */ /* 0x042ff00000041804 */
[C---:B------:R-:W-:Y:S01]  /*3400*/  HMMA.16816.F32.BF16 R8, R124.reuse, R130, R8 ;  /* 0x000000827c08723c */ /* 0x040fe20000041808 */
[----:B------:R-:W1:Y:S07]  /*3410*/  LDSM.16.M88.4 R128, [R153+0x1800] ;  /* 0x001800009980783b */ /* 0x000e6e0000000200 */
[C---:B------:R-:W-:Y:S08]  /*3420*/  HMMA.16816.F32.BF16 R12, R124.reuse, R132, R12 ;  /* 0x000000847c0c723c */ /* 0x040ff0000004180c */
[C---:B------:R-:W-:Y:S08]  /*3430*/  HMMA.16816.F32.BF16 R16, R124.reuse, R134, R16 ;  /* 0x000000867c10723c */ /* 0x040ff00000041810 */
[C---:B------:R-:W-:Y:S08]  /*3440*/  HMMA.16816.F32.BF16 R20, R124.reuse, R136, R20 ;  /* 0x000000887c14723c */ /* 0x040ff00000041814 */
[C---:B------:R-:W-:Y:S08]  /*3450*/  HMMA.16816.F32.BF16 R24, R124.reuse, R138, R24 ;  /* 0x0000008a7c18723c */ /* 0x040ff00000041818 */
[C---:B--2---:R-:W-:Y:S08]  /*3460*/  HMMA.16816.F32.BF16 R28, R124.reuse, R108, R28 ;  /* 0x0000006c7c1c723c */ /* 0x044ff0000004181c */
[----:B------:R-:W-:Y:S01]  /*3470*/  HMMA.16816.F32.BF16 R32, R124, R110, R32 ;  /* 0x0000006e7c20723c */ /* 0x000fe20000041820 */
[----:B------:R-:W-:Y:S04]  /*3480*/  LDSM.16.M88.4 R108, [R152] ;  /* 0x00000000986c783b */ /* 0x000fe80000000200 */
[----:B------:R-:W2:Y:S03]  /*3490*/  LDSM.16.M88.4 R124, [R144] ;  /* 0x00000000907c783b */ /* 0x000ea60000000200 */
[C---:B---3--:R-:W-:Y:S08]  /*34a0*/  HMMA.16816.F32.BF16 R4, R104.reuse, R112, R4 ;  /* 0x000000706804723c */ /* 0x048ff00000041804 */
[C---:B------:R-:W-:Y:S01]  /*34b0*/  HMMA.16816.F32.BF16 R8, R104.reuse, R114, R8 ;  /* 0x000000726808723c */ /* 0x040fe20000041808 */
[----:B------:R-:W3:Y:S07]  /*34c0*/  LDSM.16.M88.4 R112, [R144+0x800] ;  /* 0x000800009070783b */ /* 0x000eee0000000200 */
[C---:B------:R-:W-:Y:S08]  /*34d0*/  HMMA.16816.F32.BF16 R12, R104.reuse, R116, R12 ;  /* 0x00000074680c723c */ /* 0x040ff0000004180c */
[C---:B------:R-:W-:Y:S01]  /*34e0*/  HMMA.16816.F32.BF16 R16, R104.reuse, R118, R16 ;  /* 0x000000766810723c */ /* 0x040fe20000041810 */
[----:B------:R-:W5:Y:S07]  /*34f0*/  LDSM.16.M88.4 R116, [R144+0x1000] ;  /* 0x001000009074783b */ /* 0x000f6e0000000200 */
[C---:B----4-:R-:W-:Y:S08]  /*3500*/  HMMA.16816.F32.BF16 R20, R104.reuse, R120, R20 ;  /* 0x000000786814723c */ /* 0x050ff00000041814 */
[C---:B------:R-:W-:Y:S01]  /*3510*/  HMMA.16816.F32.BF16 R24, R104.reuse, R122, R24 ;  /* 0x0000007a6818723c */ /* 0x040fe20000041818 */
[----:B------:R-:W-:Y:S07]  /*3520*/  LDSM.16.M88.4 R120, [R158+0x2000] ;  /* 0x002000009e78783b */ /* 0x000fee0000000200 */
[C---:B-1----:R-:W-:Y:S08]  /*3530*/  HMMA.16816.F32.BF16 R28, R104.reuse, R128, R28 ;  /* 0x00000080681c723c */ /* 0x042ff0000004181c */
[----:B------:R-:W-:Y:S01]  /*3540*/  HMMA.16816.F32.BF16 R32, R104, R130, R32 ;  /* 0x000000826820723c */ /* 0x000fe20000041820 */
[----:B------:R-:W1:Y:S04]  /*3550*/  LDSM.16.M88.4 R104, [R144+0x1800] ;  /* 0x001800009068783b */ /* 0x000e680000000200 */
[----:B------:R-:W4:Y:S03]  /*3560*/  LDSM.16.M88.4 R128, [R157+0x2000] ;  /* 0x002000009d80783b */ /* 0x000f260000000200 */
[C---:B--2---:R-:W-:Y:S08]  /*3570*/  HMMA.16816.F32.BF16 R4, R108.reuse, R124, R4 ;  /* 0x0000007c6c04723c */ /* 0x044ff00000041804 */
[C---:B------:R-:W-:Y:S01]  /*3580*/  HMMA.16816.F32.BF16 R8, R108.reuse, R126, R8 ;  /* 0x0000007e6c08723c */ /* 0x040fe20000041808 */
[----:B------:R-:W2:Y:S07]  /*3590*/  LDSM.16.M88.4 R124, [R157+0x2800] ;  /* 0x002800009d7c783b */ /* 0x000eae0000000200 */
[C---:B---3--:R-:W-:Y:S08]  /*35a0*/  HMMA.16816.F32.BF16 R12, R108.reuse, R112, R12 ;  /* 0x000000706c0c723c */ /* 0x048ff0000004180c */
[C---:B------:R-:W-:Y:S01]  /*35b0*/  HMMA.16816.F32.BF16 R16, R108.reuse, R114, R16 ;  /* 0x000000726c10723c */ /* 0x040fe20000041810 */
[----:B------:R-:W-:Y:S07]  /*35c0*/  LDSM.16.M88.4 R112, [R156+0x2000] ;  /* 0x002000009c70783b */ /* 0x000fee0000000200 */
[C---:B-----5:R-:W-:Y:S08]  /*35d0*/  HMMA.16816.F32.BF16 R20, R108.reuse, R116, R20 ;  /* 0x000000746c14723c */ /* 0x060ff00000041814 */
[C---:B------:R-:W-:Y:S01]  /*35e0*/  HMMA.16816.F32.BF16 R24, R108.reuse, R118, R24 ;  /* 0x000000766c18723c */ /* 0x040fe20000041818 */
[----:B------:R-:W-:Y:S07]  /*35f0*/  LDSM.16.M88.4 R116, [R143] ;  /* 0x000000008f74783b */ /* 0x000fee0000000200 */
[C---:B-1----:R-:W-:Y:S08]  /*3600*/  HMMA.16816.F32.BF16 R28, R108.reuse, R104, R28 ;  /* 0x000000686c1c723c */ /* 0x042ff0000004181c */
[----:B------:R-:W-:Y:S01]  /*3610*/  HMMA.16816.F32.BF16 R32, R108, R106, R32 ;  /* 0x0000006a6c20723c */ /* 0x000fe20000041820 */
[----:B------:R-:W1:Y:S04]  /*3620*/  LDSM.16.M88.4 R104, [R157+0x3000] ;  /* 0x003000009d68783b */ /* 0x000e680000000200 */
[----:B------:R-:W3:Y:S03]  /*3630*/  LDSM.16.M88.4 R108, [R157+0x3800] ;  /* 0x003800009d6c783b */ /* 0x000ee60000000200 */
[C---:B----4-:R-:W-:Y:S08]  /*3640*/  HMMA.16816.F32.BF16 R4, R120.reuse, R128, R4 ;  /* 0x000000807804723c */ /* 0x050ff00000041804 */
[C---:B------:R-:W-:Y:S01]  /*3650*/  HMMA.16816.F32.BF16 R8, R120.reuse, R130, R8 ;  /* 0x000000827808723c */ /* 0x040fe20000041808 */
[----:B------:R-:W4:Y:S07]  /*3660*/  LDSM.16.M88.4 R128, [R142] ;  /* 0x000000008e80783b */ /* 0x000f2e0000000200 */
[C---:B--2---:R-:W-:Y:S08]  /*3670*/  HMMA.16816.F32.BF16 R12, R120.reuse, R124, R12 ;  /* 0x0000007c780c723c */ /* 0x044ff0000004180c */
[C---:B------:R-:W-:Y:S01]  /*3680*/  HMMA.16816.F32.BF16 R16, R120.reuse, R126, R16 ;  /* 0x0000007e7810723c */ /* 0x040fe20000041810 */
[----:B------:R-:W2:Y:S07]  /*3690*/  LDSM.16.M88.4 R124, [R141] ;  /* 0x000000008d7c783b */ /* 0x000eae0000000200 */
[C---:B-1----:R-:W-:Y:S08]  /*36a0*/  HMMA.16816.F32.BF16 R20, R120.reuse, R104, R20 ;  /* 0x000000687814723c */ /* 0x042ff00000041814 */
[C---:B------:R-:W-:Y:S01]  /*36b0*/  HMMA.16816.F32.BF16 R24, R120.reuse, R106, R24 ;  /* 0x0000006a7818723c */ /* 0x040fe20000041818 */
[----:B------:R-:W1:Y:S07]  /*36c0*/  LDSM.16.M88.4 R104, [R140] ;  /* 0x000000008c68783b */ /* 0x000e6e0000000200 */
[C---:B---3--:R-:W-:Y:S08]  /*36d0*/  HMMA.16816.F32.BF16 R28, R120.reuse, R108, R28 ;  /* 0x0000006c781c723c */ /* 0x048ff0000004181c */
[----:B------:R-:W-:Y:S01]  /*36e0*/  HMMA.16816.F32.BF16 R32, R120, R110, R32 ;  /* 0x0000006e7820723c */ /* 0x000fe20000041820 */
[----:B------:R-:W-:Y:S04]  /*36f0*/  LDSM.16.M88.4 R108, [R154+0x2000] ;  /* 0x002000009a6c783b */ /* 0x000fe80000000200 */
[----:B------:R-:W-:Y:S03]  /*3700*/  LDSM.16.M88.4 R120, [R153+0x2800] ;  /* 0x002800009978783b */ /* 0x000fe60000000200 */
[C---:B------:R-:W-:Y:S08]  /*3710*/  HMMA.16816.F32.BF16 R4, R112.reuse, R116, R4 ;  /* 0x000000747004723c */ /* 0x040ff00000041804 */
[C---:B------:R-:W-:Y:S01]  /*3720*/  HMMA.16816.F32.BF16 R8, R112.reuse, R118, R8 ;  /* 0x000000767008723c */ /* 0x040fe20000041808 */
[----:B------:R-:W3:Y:S07]  /*3730*/  LDSM.16.M88.4 R116, [R153+0x2000] ;  /* 0x002000009974783b */ /* 0x000eee0000000200 */
[C---:B----4-:R-:W-:Y:S08]  /*3740*/  HMMA.16816.F32.BF16 R12, R112.reuse, R128, R12 ;  /* 0x00000080700c723c */ /* 0x050ff0000004180c */
[C---:B------:R-:W-:Y:S01]  /*3750*/  HMMA.16816.F32.BF16 R16, R112.reuse, R130, R16 ;  /* 0x000000827010723c */ /* 0x040fe20000041810 */
[----:B------:R-:W4:Y:S07]  /*3760*/  LDSM.16.M88.4 R128, [R153+0x3000] ;  /* 0x003000009980783b */ /* 0x000f2e0000000200 */
[C---:B--2---:R-:W-:Y:S08]  /*3770*/  HMMA.16816.F32.BF16 R20, R112.reuse, R124, R20 ;  /* 0x0000007c7014723c */ /* 0x044ff00000041814 */
[C---:B------:R-:W-:Y:S01]  /*3780*/  HMMA.16816.F32.BF16 R24, R112.reuse, R126, R24 ;  /* 0x0000007e7018723c */ /* 0x040fe20000041818 */
[----:B------:R-:W2:Y:S07]  /*3790*/  LDSM.16.M88.4 R124, [R153+0x3800] ;  /* 0x00380000997c783b */ /* 0x000eae0000000200 */
[C---:B-1----:R-:W-:Y:S08]  /*37a0*/  HMMA.16816.F32.BF16 R28, R112.reuse, R104, R28 ;  /* 0x00000068701c723c */ /* 0x042ff0000004181c */
[----:B------:R-:W-:Y:S01]  /*37b0*/  HMMA.16816.F32.BF16 R32, R112, R106, R32 ;  /* 0x0000006a7020723c */ /* 0x000fe20000041820 */
[----:B------:R-:W-:Y:S04]  /*37c0*/  LDSM.16.M88.4 R104, [R152+0x2000] ;  /* 0x002000009868783b */ /* 0x000fe80000000200 */
[----:B------:R-:W1:Y:S03]  /*37d0*/  LDSM.16.M88.4 R112, [R144+0x2000] ;  /* 0x002000009070783b */ /* 0x000e660000000200 */
        /* <DEDUP_REMOVED lines=8> */
[----:B------:R-:W4:Y:S01]  /*3860*/  LDSM.16.M88.4 R128, [R144+0x3800] ;  /* 0x003800009080783b */ /* 0x000f220000000200 */
[----:B------:R-:W-:Y:S04]  /*3870*/  DEPBAR.LE SB0, 0x0 ;  /* 0x000080000000791a */ /* 0x000fe80000000000 */
[----:B------:R-:W-:Y:S02]  /*3880*/  BAR.SYNC.DEFER_BLOCKING 0x0 ;  /* 0x0000000000007b1d */ /* 0x000fe40000010000 */
[C---:B--2---:R-:W-:Y:S08]  /*3890*/  HMMA.16816.F32.BF16 R28, R108.reuse, R124, R28 ;  /* 0x0000007c6c1c723c */ /* 0x044ff0000004181c */
[----:B------:R-:W-:Y:S08]  /*38a0*/  HMMA.16816.F32.BF16 R32, R108, R126, R32 ;  /* 0x0000007e6c20723c */ /* 0x000ff00000041820 */
[C---:B-1----:R-:W-:Y:S08]  /*38b0*/  HMMA.16816.F32.BF16 R4, R104.reuse, R112, R4 ;  /* 0x000000706804723c */ /* 0x042ff00000041804 */
[C---:B------:R-:W-:Y:S08]  /*38c0*/  HMMA.16816.F32.BF16 R8, R104.reuse, R114, R8 ;  /* 0x000000726808723c */ /* 0x040ff00000041808 */
[C---:B---3--:R-:W-:Y:S08]  /*38d0*/  HMMA.16816.F32.BF16 R12, R104.reuse, R116, R12 ;  /* 0x00000074680c723c */ /* 0x048ff0000004180c */
[C---:B------:R-:W-:Y:S08]  /*38e0*/  HMMA.16816.F32.BF16 R16, R104.reuse, R118, R16 ;  /* 0x000000766810723c */ /* 0x040ff00000041810 */
[C---:B-----5:R-:W-:Y:S08]  /*38f0*/  HMMA.16816.F32.BF16 R20, R104.reuse, R120, R20 ;  /* 0x000000786814723c */ /* 0x060ff00000041814 */
[C---:B------:R-:W-:Y:S08]  /*3900*/  HMMA.16816.F32.BF16 R24, R104.reuse, R122, R24 ;  /* 0x0000007a6818723c */ /* 0x040ff00000041818 */
[C---:B----4-:R-:W-:Y:S08]  /*3910*/  HMMA.16816.F32.BF16 R28, R104.reuse, R128, R28 ;  /* 0x00000080681c723c */ /* 0x050ff0000004181c */
[----:B------:R-:W-:Y:S01]  /*3920*/  HMMA.16816.F32.BF16 R32, R104, R130, R32 ;  /* 0x000000826820723c */ /* 0x000fe20000041820 */
[----:B------:R-:W-:-:S07]  /*3930*/  @P0 BRA `(.L_x_463) ;  /* 0xfffff5a000000947 */ /* 0x000fce000383ffff */
.L_x_462:
[----:B-1----:R-:W-:Y:S01]  /*3940*/  FMNMX.FTZ R2, R4, R101, !PT ;  /* 0x0000006504027209 */ /* 0x002fe20007810000 */
        /* <DEDUP_REMOVED lines=29> */
[----:B------:R-:W-:Y:S02]  /*3b20*/  IADD3 R169, R169, -0x1, RZ ;  /* 0xffffffffa9a97810 */ /* 0x000fe40007ffe0ff */
[----:B------:R-:W-:Y:S02]  /*3b30*/  FMNMX.FTZ R2, R32, R3, !PT ;  /* 0x0000000320027209 */ /* 0x000fe40007810000 */
[----:B------:R-:W-:Y:S02]  /*3b40*/  FMNMX.FTZ R3, R31, R100, !PT ;  /* 0x000000641f037209 */ /* 0x000fe40007810000 */
[----:B------:R-:W-:Y:S02]  /*3b50*/  FMNMX.FTZ R104, R33, R2, !PT ;  /* 0x0000000221687209 */ /* 0x000fe40007810000 */
[----:B------:R-:W-:Y:S03]  /*3b60*/  FMNMX.FTZ R2, R34, R3, !PT ;  /* 0x0000000322027209 */ /* 0x000fe60007810000 */
[----:B------:R-:W-:Y:S01]  /*3b70*/  SHFL.BFLY PT, R3, R104, 0x2, 0x1f ;  /* 0x0c401f0068037f89 */ /* 0x000fe200000e0000 */
[----:B------:R-:W-:Y:S07]  /*3b80*/  FMNMX.FTZ R105, R35, R2, !PT ;  /* 0x0000000223697209 */ /* 0x000fee0007810000 */
[----:B------:R-:W1:Y:S02]  /*3b90*/  SHFL.BFLY PT, R2, R105, 0x2, 0x1f ;  /* 0x0c401f0069027f89 */ /* 0x000e6400000e0000 */
[----:B-1----:R-:W-:Y:S02]  /*3ba0*/  FMNMX.FTZ R102, R105, R2, !PT ;  /* 0x0000000269667209 */ /* 0x002fe40007810000 */
[----:B------:R-:W-:Y:S04]  /*3bb0*/  FMNMX.FTZ R107, R104, R3, !PT ;  /* 0x00000003686b7209 */ /* 0x000fe80007810000 */
[----:B------:R-:W1:Y:S08]  /*3bc0*/  SHFL.BFLY PT, R3, R102, 0x1, 0x1f ;  /* 0x0c201f0066037f89 */ /* 0x000e7000000e0000 */
[----:B------:R-:W2:Y:S01]  /*3bd0*/  SHFL.BFLY PT, R100, R107, 0x1, 0x1f ;  /* 0x0c201f006b647f89 */ /* 0x000ea200000e0000 */
[----:B-1----:R-:W-:Y:S05]  /*3be0*/  FMNMX.FTZ R3, R102, R3, !PT ;  /* 0x0000000366037209 */ /* 0x002fea0007810000 */
[----:B------:R-:W-:Y:S01]  /*3bf0*/  FMUL.FTZ R123, R3, c[0x0][0x23c] ;  /* 0x00008f00037b7a20 */ /* 0x000fe20000410000 */
[----:B--2---:R-:W-:Y:S02]  /*3c00*/  FMNMX.FTZ R100, R107, R100, !PT ;  /* 0x000000646b647209 */ /* 0x004fe40007810000 */
[----:B------:R-:W1:Y:S02]  /*3c10*/  LDSM.16.MT88.4 R104, [R151+0x8000] ;  /* 0x008000009768783b */ /* 0x000e640000004200 */
[C---:B------:R-:W-:Y:S01]  /*3c20*/  FSETP.NEU.FTZ.AND P1, PT, R100.reuse, -INF , PT ;  /* 0xff8000006400780b */ /* 0x040fe20003f3d000 */
[C---:B------:R-:W-:Y:S02]  /*3c30*/  FADD.FTZ R2, -R100.reuse, R101 ;  /* 0x0000006564027221 */ /* 0x040fe40000010100 */
[----:B------:R-:W-:Y:S02]  /*3c40*/  FMUL.FTZ R124, R100, c[0x0][0x23c] ;  /* 0x00008f00647c7a20 */ /* 0x000fe40000410000 */
[----:B------:R-:W-:Y:S02]  /*3c50*/  FMUL.FTZ R103, R2, c[0x0][0x23c] ;  /* 0x00008f0002677a20 */ /* 0x000fe40000410000 */
[C---:B------:R-:W-:Y:S01]  /*3c60*/  FADD.FTZ R101, -R3.reuse, R0 ;  /* 0x0000000003657221 */ /* 0x040fe20000010100 */
[----:B------:R-:W-:Y:S01]  /*3c70*/  FSEL R124, R124, RZ, P1 ;  /* 0x000000ff7c7c7208 */ /* 0x000fe20000800000 */
[----:B------:R2:W3:Y:S01]  /*3c80*/  MUFU.EX2 R2, R103 ;  /* 0x0000006700027308 */ /* 0x0004e20000000800 */
[----:B------:R-:W-:Y:S01]  /*3c90*/  FSETP.NEU.FTZ.AND P1, PT, R3, -INF , PT ;  /* 0xff8000000300780b */ /* 0x000fe20003f3d000 */
[----:B------:R-:W-:Y:S01]  /*3ca0*/  FMUL.FTZ R0, R101, c[0x0][0x23c] ;  /* 0x00008f0065007a20 */ /* 0x000fe20000410000 */
[----:B------:R-:W-:Y:S01]  /*3cb0*/  MOV R101, R100 ;  /* 0x0000006400657202 */ /* 0x000fe20000000f00 */
[--C-:B------:R-:W-:Y:S01]  /*3cc0*/  FFMA.FTZ R120, R4, c[0x0][0x23c], -R124.reuse ;  /* 0x00008f0004787a23 */ /* 0x100fe2000001087c */
[----:B------:R-:W-:Y:S01]  /*3cd0*/  FSEL R123, R123, RZ, P1 ;  /* 0x000000ff7b7b7208 */ /* 0x000fe20000800000 */
        /* <DEDUP_REMOVED lines=9> */
[----:B------:R-:W-:Y:S01]  /*3d70*/  MUFU.EX2 R120, R120 ;  /* 0x0000007800787308 */ /* 0x000fe20000000800 */
[--C-:B------:R-:W-:Y:S02]  /*3d80*/  FFMA.FTZ R125, R12, c[0x0][0x23c], -R124.reuse ;  /* 0x00008f000c7d7a23 */ /* 0x100fe4000001087c */
[--C-:B--2---:R-:W-:Y:S02]  /*3d90*/  FFMA.FTZ R103, R9, c[0x0][0x23c], -R124.reuse ;  /* 0x00008f0009677a23 */ /* 0x104fe4000001087c */
[C---:B---3--:R-:W-:Y:S02]  /*3da0*/  FMUL.FTZ R8, R2.reuse, R96 ;  /* 0x0000006002087220 */ /* 0x048fe40000410000 */
[C---:B------:R-:W-:Y:S02]  /*3db0*/  FMUL.FTZ R9, R2.reuse, R97 ;  /* 0x0000006102097220 */ /* 0x040fe40000410000 */
[C---:B------:R-:W-:Y:S01]  /*3dc0*/  FMUL.FTZ R36, R2.reuse, R36 ;  /* 0x0000002402247220 */ /* 0x040fe20000410000 */
[----:B------:R-:W2:Y:S01]  /*3dd0*/  MUFU.EX2 R5, R5 ;  /* 0x0000000500057308 */ /* 0x000ea20000000800 */
[C---:B------:R-:W-:Y:S02]  /*3de0*/  FMUL.FTZ R37, R2.reuse, R37 ;  /* 0x0000002502257220 */ /* 0x040fe40000410000 */
[----:B------:R-:W-:Y:S02]  /*3df0*/  FMUL.FTZ R40, R2, R40 ;  /* 0x0000002802287220 */ /* 0x000fe40000410000 */
[C---:B----4-:R-:W-:Y:S02]  /*3e00*/  FMUL.FTZ R10, R0.reuse, R98 ;  /* 0x00000062000a7220 */ /* 0x050fe40000410000 */
[C---:B------:R-:W-:Y:S02]  /*3e10*/  FMUL.FTZ R11, R0.reuse, R99 ;  /* 0x00000063000b7220 */ /* 0x040fe40000410000 */
[C---:B------:R-:W-:Y:S01]  /*3e20*/  FMUL.FTZ R38, R0.reuse, R38 ;  /* 0x0000002600267220 */ /* 0x040fe20000410000 */
[----:B------:R-:W-:Y:S01]  /*3e30*/  MUFU.EX2 R6, R6 ;  /* 0x0000000600067308 */ /* 0x000fe20000000800 */
[----:B------:R-:W-:Y:S02]  /*3e40*/  FMUL.FTZ R39, R0, R39 ;  /* 0x0000002700277220 */ /* 0x000fe40000410000 */
[----:B------:R-:W-:Y:S02]  /*3e50*/  FMUL.FTZ R41, R2, R41 ;  /* 0x0000002902297220 */ /* 0x000fe40000410000 */
[C---:B------:R-:W-:Y:S02]  /*3e60*/  FMUL.FTZ R42, R0.reuse, R42 ;  /* 0x0000002a002a7220 */ /* 0x040fe40000410000 */
[----:B------:R-:W-:Y:S02]  /*3e70*/  FMUL.FTZ R43, R0, R43 ;  /* 0x0000002b002b7220 */ /* 0x000fe40000410000 */
[C---:B------:R-:W-:Y:S01]  /*3e80*/  FMUL.FTZ R44, R2.reuse, R44 ;  /* 0x0000002c022c7220 */ /* 0x040fe20000410000 */
[----:B------:R-:W3:Y:S01]  /*3e90*/  MUFU.EX2 R7, R7 ;  /* 0x0000000700077308 */ /* 0x000ee20000000800 */
[----:B------:R-:W-:Y:S02]  /*3ea0*/  FMUL.FTZ R45, R2, R45 ;  /* 0x0000002d022d7220 */ /* 0x000fe40000410000 */
[C---:B------:R-:W-:Y:S01]  /*3eb0*/  FMUL.FTZ R46, R0.reuse, R46 ;  /* 0x0000002e002e7220 */ /* 0x040fe20000410000 */
[----:B--2---:R-:W-:Y:S01]  /*3ec0*/  F2FP.BF16.PACK_AB R96, R5, R120 ;  /* 0x000000780560723e */ /* 0x004fe200000010ff */
[----:B------:R-:W-:Y:S02]  /*3ed0*/  FMUL.FTZ R47, R0, R47 ;  /* 0x0000002f002f7220 */ /* 0x000fe40000410000 */
[C---:B------:R-:W-:Y:S02]  /*3ee0*/  FMUL.FTZ R12, R2.reuse, R92 ;  /* 0x0000005c020c7220 */ /* 0x040fe40000410000 */
[C---:B------:R-:W-:Y:S01]  /*3ef0*/  FMUL.FTZ R48, R2.reuse, R48 ;  /* 0x0000003002307220 */ /* 0x040fe20000410000 */
[----:B------:R-:W-:Y:S01]  /*3f00*/  MUFU.EX2 R102, R102 ;  /* 0x0000006600667308 */ /* 0x000fe20000000800 */
[----:B------:R-:W-:Y:S02]  /*3f10*/  FMUL.FTZ R49, R2, R49 ;  /* 0x0000003102317220 */ /* 0x000fe40000410000 */
[C---:B------:R-:W-:Y:S02]  /*3f20*/  FMUL.FTZ R50, R0.reuse, R50 ;  /* 0x0000003200327220 */ /* 0x040fe40000410000 */
[----:B------:R-:W-:Y:S02]  /*3f30*/  FMUL.FTZ R51, R0, R51 ;  /* 0x0000003300337220 */ /* 0x000fe40000410000 */
[C---:B------:R-:W-:Y:S02]  /*3f40*/  FMUL.FTZ R52, R2.reuse, R52 ;  /* 0x0000003402347220 */ /* 0x040fe40000410000 */
[----:B------:R-:W-:Y:S01]  /*3f50*/  FMUL.FTZ R53, R2, R53 ;  /* 0x0000003502357220 */ /* 0x000fe20000410000 */
[----:B------:R-:W2:Y:S01]  /*3f60*/  MUFU.EX2 R103, R103 ;  /* 0x0000006700677308 */ /* 0x000ea20000000800 */
[C---:B------:R-:W-:Y:S02]  /*3f70*/  FMUL.FTZ R54, R0.reuse, R54 ;  /* 0x0000003600367220 */ /* 0x040fe40000410000 */
[----:B------:R-:W-:Y:S01]  /*3f80*/  FMUL.FTZ R55, R0, R55 ;  /* 0x0000003700377220 */ /* 0x000fe20000410000 */
[----:B---3--:R-:W-:Y:S01]  /*3f90*/  F2FP.BF16.PACK_AB R97, R7, R6 ;  /* 0x000000060761723e */ /* 0x008fe200000010ff */
[C---:B------:R-:W-:Y:S02]  /*3fa0*/  FMUL.FTZ R56, R2.reuse, R56 ;  /* 0x0000003802387220 */ /* 0x040fe40000410000 */
[----:B------:R-:W-:Y:S02]  /*3fb0*/  FMUL.FTZ R57, R2, R57 ;  /* 0x0000003902397220 */ /* 0x000fe40000410000 */
[C---:B------:R-:W-:Y:S01]  /*3fc0*/  FMUL.FTZ R58, R0.reuse, R58 ;  /* 0x0000003a003a7220 */ /* 0x040fe20000410000 */
[----:B------:R-:W-:Y:S01]  /*3fd0*/  MUFU.EX2 R121, R121 ;  /* 0x0000007900797308 */ /* 0x000fe20000000800 */
[----:B------:R-:W-:Y:S02]  /*3fe0*/  FMUL.FTZ R59, R0, R59 ;  /* 0x0000003b003b7220 */ /* 0x000fe40000410000 */
[C---:B------:R-:W-:Y:S02]  /*3ff0*/  FMUL.FTZ R60, R2.reuse, R60 ;  /* 0x0000003c023c7220 */ /* 0x040fe40000410000 */
[----:B------:R-:W-:Y:S02]  /*4000*/  FMUL.FTZ R61, R2, R61 ;  /* 0x0000003d023d7220 */ /* 0x000fe40000410000 */
[C---:B------:R-:W-:Y:S02]  /*4010*/  FMUL.FTZ R62, R0.reuse, R62 ;  /* 0x0000003e003e7220 */ /* 0x040fe40000410000 */
[----:B------:R-:W-:Y:S01]  /*4020*/  FMUL.FTZ R63, R0, R63 ;  /* 0x0000003f003f7220 */ /* 0x000fe20000410000 */
[----:B------:R-:W3:Y:S01]  /*4030*/  MUFU.EX2 R122, R122 ;  /* 0x0000007a007a7308 */ /* 0x000ee20000000800 */
[C---:B------:R-:W-:Y:S02]  /*4040*/  FMUL.FTZ R64, R2.reuse, R64 ;  /* 0x0000004002407220 */ /* 0x040fe40000410000 */
[----:B------:R-:W-:Y:S01]  /*4050*/  FMUL.FTZ R65, R2, R65 ;  /* 0x0000004102417220 */ /* 0x000fe20000410000 */
[----:B--2---:R-:W-:Y:S01]  /*4060*/  F2FP.BF16.PACK_AB R98, R103, R102 ;  /* 0x000000666762723e */ /* 0x004fe200000010ff */
[C---:B------:R-:W-:Y:S02]  /*4070*/  FMUL.FTZ R66, R0.reuse, R66 ;  /* 0x0000004200427220 */ /* 0x040fe40000410000 */
[----:B------:R-:W-:Y:S02]  /*4080*/  FMUL.FTZ R67, R0, R67 ;  /* 0x0000004300437220 */ /* 0x000fe40000410000 */
[C---:B------:R-:W-:Y:S01]  /*4090*/  FMUL.FTZ R68, R2.reuse, R68 ;  /* 0x0000004402447220 */ /* 0x040fe20000410000 */
[----:B------:R-:W-:Y:S01]  /*40a0*/  MUFU.EX2 R125, R125 ;  /* 0x0000007d007d7308 */ /* 0x000fe20000000800 */
[----:B------:R-:W-:Y:S02]  /*40b0*/  FMUL.FTZ R69, R2, R69 ;  /* 0x0000004502457220 */ /* 0x000fe40000410000 */
[C---:B------:R-:W-:Y:S02]  /*40c0*/  FMUL.FTZ R70, R0.reuse, R70 ;  /* 0x0000004600467220 */ /* 0x040fe40000410000 */
[----:B------:R-:W-:Y:S02]  /*40d0*/  FMUL.FTZ R71, R0, R71 ;  /* 0x0000004700477220 */ /* 0x000fe40000410000 */
[--C-:B------:R-:W-:Y:S02]  /*40e0*/  FFMA.FTZ R126, R13, c[0x0][0x23c], -R124.reuse ;  /* 0x00008f000d7e7a23 */ /* 0x100fe4000001087c */
[----:B------:R-:W-:Y:S01]  /*40f0*/  FMUL.FTZ R13, R2, R93 ;  /* 0x0000005d020d7220 */ /* 0x000fe20000410000 */
[----:B------:R-:W-:Y:S01]  /*4100*/  MUFU.EX2 R133, R133 ;  /* 0x0000008500857308 */ /* 0x000fe20000000800 */
[--C-:B------:R-:W-:Y:S02]  /*4110*/  FFMA.FTZ R127, R14, c[0x0][0x23c], -R123.reuse ;  /* 0x00008f000e7f7a23 */ /* 0x100fe4000001087b */
[----:B------:R-:W-:Y:S01]  /*4120*/  FMUL.FTZ R14, R0, R94 ;  /* 0x0000005e000e7220 */ /* 0x000fe20000410000 */
[----:B---3--:R-:W-:Y:S01]  /*4130*/  F2FP.BF16.PACK_AB R99, R122, R121 ;  /* 0x000000797a63723e */ /* 0x008fe200000010ff */
[--C-:B------:R-:W-:Y:S02]  /*4140*/  FFMA.FTZ R128, R15, c[0x0][0x23c], -R123.reuse ;  /* 0x00008f000f807a23 */ /* 0x100fe4000001087b */
[----:B------:R-:W-:Y:S02]  /*4150*/  FMUL.FTZ R15, R0, R95 ;  /* 0x0000005f000f7220 */ /* 0x000fe40000410000 */
[----:B------:R-:W-:Y:S01]  /*4160*/  LDSM.16.MT88.4 R92, [R148+0xa000] ;  /* 0x00a00000945c783b */ /* 0x000fe20000004200 */
[C---:B------:R-:W-:Y:S01]  /*4170*/  FMUL.FTZ R72, R2.reuse, R72 ;  /* 0x0000004802487220 */ /* 0x040fe20000410000 */
[C---:B-1----:R-:W-:Y:S01]  /*4180*/  HMMA.16816.F32.BF16 R8, R96.reuse, R104, R8 ;  /* 0x000000686008723c */ /* 0x042fe20000041808 */
[----:B------:R-:W1:Y:S04]  /*4190*/  MUFU.EX2 R126, R126 ;  /* 0x0000007e007e7308 */ /* 0x000e680000000800 */
[----:B------:R-:W-:Y:S02]  /*41a0*/  FMUL.FTZ R73, R2, R73 ;  /* 0x0000004902497220 */ /* 0x000fe40000410000 */
[C---:B------:R-:W-:Y:S01]  /*41b0*/  FMUL.FTZ R74, R0.reuse, R74 ;  /* 0x0000004a004a7220 */ /* 0x040fe20000410000 */
[C---:B------:R-:W-:Y:S01]  /*41c0*/  HMMA.16816.F32.BF16 R36, R96.reuse, R106, R36 ;  /* 0x0000006a6024723c */ /* 0x040fe20000041824 */
[----:B------:R-:W2:Y:S02]  /*41d0*/  LDSM.16.MT88.4 R104, [R148+0x8000] ;  /* 0x008000009468783b */ /* 0x000ea40000004200 */
[----:B------:R-:W-:Y:S01]  /*41e0*/  MUFU.EX2 R127, R127 ;  /* 0x0000007f007f7308 */ /* 0x000fe20000000800 */
[----:B------:R-:W-:Y:S02]  /*41f0*/  FMUL.FTZ R75, R0, R75 ;  /* 0x0000004b004b7220 */ /* 0x000fe40000410000 */
[C---:B------:R-:W-:Y:S02]  /*4200*/  FMUL.FTZ R76, R2.reuse, R76 ;  /* 0x0000004c024c7220 */ /* 0x040fe40000410000 */
[C---:B------:R-:W-:Y:S04]  /*4210*/  HMMA.16816.F32.BF16 R40, R96.reuse, R108, R40 ;  /* 0x0000006c6028723c */ /* 0x040fe80000041828 */
[----:B------:R-:W-:Y:S01]  /*4220*/  FMUL.FTZ R77, R2, R77 ;  /* 0x0000004d024d7220 */ /* 0x000fe20000410000 */
[----:B------:R-:W3:Y:S01]  /*4230*/  MUFU.EX2 R128, R128 ;  /* 0x0000008000807308 */ /* 0x000ee20000000800 */
[C---:B------:R-:W-:Y:S02]  /*4240*/  FMUL.FTZ R78, R0.reuse, R78 ;  /* 0x0000004e004e7220 */ /* 0x040fe40000410000 */
[C---:B------:R-:W-:Y:S01]  /*4250*/  HMMA.16816.F32.BF16 R44, R96.reuse, R110, R44 ;  /* 0x0000006e602c723c */ /* 0x040fe2000004182c */
[----:B------:R-:W4:Y:S03]  /*4260*/  LDSM.16.MT88.4 R108, [R151+0xa000] ;  /* 0x00a00000976c783b */ /* 0x000f260000004200 */
[----:B------:R-:W-:Y:S02]  /*4270*/  FMUL.FTZ R79, R0, R79 ;  /* 0x0000004f004f7220 */ /* 0x000fe40000410000 */
[--C-:B------:R-:W-:Y:S01]  /*4280*/  FFMA.FTZ R129, R16, c[0x0][0x23c], -R124.reuse ;  /* 0x00008f0010817a23 */ /* 0x100fe2000001087c */
[----:B------:R-:W-:Y:S01]  /*4290*/  MUFU.EX2 R134, R134 ;  /* 0x0000008600867308 */ /* 0x000fe20000000800 */
[C---:B------:R-:W-:Y:S04]  /*42a0*/  HMMA.16816.F32.BF16 R48, R96.reuse, R112, R48 ;  /* 0x000000706030723c */ /* 0x040fe80000041830 */
[----:B------:R-:W-:Y:S02]  /*42b0*/  FFMA.FTZ R130, R17, c[0x0][0x23c], -R124 ;  /* 0x00008f0011827a23 */ /* 0x000fe4000001087c */
[--C-:B------:R-:W-:Y:S02]  /*42c0*/  FFMA.FTZ R131, R18, c[0x0][0x23c], -R123.reuse ;  /* 0x00008f0012837a23 */ /* 0x100fe4000001087b */
[C---:B------:R-:W-:Y:S01]  /*42d0*/  HMMA.16816.F32.BF16 R52, R96.reuse, R114, R52 ;  /* 0x000000726034723c */ /* 0x040fe20000041834 */
[----:B------:R-:W5:Y:S01]  /*42e0*/  LDSM.16.MT88.4 R112, [R150+0xa000] ;  /* 0x00a000009670783b */ /* 0x000f620000004200 */
[----:B------:R-:W-:Y:S02]  /*42f0*/  MUFU.EX2 R129, R129 ;  /* 0x0000008100817308 */ /* 0x000fe40000000800 */
[----:B------:R-:W-:Y:S02]  /*4300*/  FFMA.FTZ R132, R19, c[0x0][0x23c], -R123 ;  /* 0x00008f0013847a23 */ /* 0x000fe4000001087b */
[C---:B------:R-:W-:Y:S02]  /*4310*/  FMUL.FTZ R80, R2.reuse, R80 ;  /* 0x0000005002507220 */ /* 0x040fe40000410000 */
[----:B------:R-:W-:Y:S01]  /*4320*/  FMUL.FTZ R81, R2, R81 ;  /* 0x0000005102517220 */ /* 0x000fe20000410000 */
[C---:B--2---:R-:W-:Y:S03]  /*4330*/  HMMA.16816.F32.BF16 R56, R96.reuse, R104, R56 ;  /* 0x000000686038723c */ /* 0x044fe60000041838 */
[----:B------:R-:W2:Y:S01]  /*4340*/  MUFU.EX2 R130, R130 ;  /* 0x0000008200827308 */ /* 0x000ea20000000800 */
[C---:B------:R-:W-:Y:S02]  /*4350*/  FMUL.FTZ R82, R0.reuse, R82 ;  /* 0x0000005200527220 */ /* 0x040fe40000410000 */
[----:B------:R-:W-:Y:S02]  /*4360*/  FMUL.FTZ R83, R0, R83 ;  /* 0x0000005300537220 */ /* 0x000fe40000410000 */
[C---:B------:R-:W-:Y:S01]  /*4370*/  HMMA.16816.F32.BF16 R60, R96.reuse, R106, R60 ;  /* 0x0000006a603c723c */ /* 0x040fe2000004183c */
[----:B------:R-:W5:Y:S03]  /*4380*/  LDSM.16.MT88.4 R104, [R149+0xa000] ;  /* 0x00a000009568783b */ /* 0x000f660000004200 */
[----:B------:R-:W-:Y:S01]  /*4390*/  FMUL.FTZ R16, R2, R88 ;  /* 0x0000005802107220 */ /* 0x000fe20000410000 */
[----:B-1----:R-:W-:Y:S01]  /*43a0*/  F2FP.BF16.PACK_AB R88, R126, R125 ;  /* 0x0000007d7e58723e */ /* 0x002fe200000010ff */
[----:B------:R-:W-:Y:S01]  /*43b0*/  MUFU.EX2 R131, R131 ;  /* 0x0000008300837308 */ /* 0x000fe20000000800 */
[----:B------:R-:W-:Y:S01]  /*43c0*/  FMUL.FTZ R17, R2, R89 ;  /* 0x0000005902117220 */ /* 0x000fe20000410000 */
[C---:B----4-:R-:W-:Y:S04]  /*43d0*/  HMMA.16816.F32.BF16 R64, R96.reuse, R108, R64 ;  /* 0x0000006c6040723c */ /* 0x050fe80000041840 */
[----:B---3--:R-:W-:Y:S01]  /*43e0*/  F2FP.BF16.PACK_AB R89, R128, R127 ;  /* 0x0000007f8059723e */ /* 0x008fe200000010ff */
[C---:B------:R-:W-:Y:S02]  /*43f0*/  FMUL.FTZ R18, R0.reuse, R90 ;  /* 0x0000005a00127220 */ /* 0x040fe40000410000 */
[----:B------:R-:W-:Y:S01]  /*4400*/  FMUL.FTZ R19, R0, R91 ;  /* 0x0000005b00137220 */ /* 0x000fe20000410000 */
[C---:B------:R-:W-:Y:S01]  /*4410*/  HMMA.16816.F32.BF16 R68, R96.reuse, R110, R68 ;  /* 0x0000006e6044723c */ /* 0x040fe20000041844 */
[----:B------:R-:W1:Y:S01]  /*4420*/  LDSM.16.MT88.4 R108, [R151+0x8800] ;  /* 0x00880000976c783b */ /* 0x000e620000004200 */
[----:B------:R-:W3:Y:S02]  /*4430*/  MUFU.EX2 R132, R132 ;  /* 0x0000008400847308 */ /* 0x000ee40000000800 */
[----:B--2---:R-:W-:Y:S01]  /*4440*/  F2FP.BF16.PACK_AB R90, R130, R129 ;  /* 0x00000081825a723e */ /* 0x004fe200000010ff */
[C---:B------:R-:W-:Y:S02]  /*4450*/  FMUL.FTZ R84, R2.reuse, R84 ;  /* 0x0000005402547220 */ /* 0x040fe40000410000 */
[----:B------:R-:W-:Y:S01]  /*4460*/  FMUL.FTZ R85, R2, R85 ;  /* 0x0000005502557220 */ /* 0x000fe20000410000 */
[C---:B-----5:R-:W-:Y:S04]  /*4470*/  HMMA.16816.F32.BF16 R72, R96.reuse, R112, R72 ;  /* 0x000000706048723c */ /* 0x060fe80000041848 */
[C---:B------:R-:W-:Y:S02]  /*4480*/  FMUL.FTZ R86, R0.reuse, R86 ;  /* 0x0000005600567220 */ /* 0x040fe40000410000 */
[----:B------:R-:W-:Y:S02]  /*4490*/  FMUL.FTZ R87, R0, R87 ;  /* 0x0000005700577220 */ /* 0x000fe40000410000 */
[C---:B------:R-:W-:Y:S01]  /*44a0*/  HMMA.16816.F32.BF16 R12, R96.reuse, R114, R12 ;  /* 0x00000072600c723c */ /* 0x040fe2000004180c */
[----:B------:R-:W2:Y:S03]  /*44b0*/  LDSM.16.MT88.4 R112, [R150+0x8800] ;  /* 0x008800009670783b */ /* 0x000ea60000004200 */
[----:B------:R-:W-:Y:S02]  /*44c0*/  FFMA.FTZ R120, R2, R177, R120 ;  /* 0x000000b102787223 */ /* 0x000fe40000010078 */
[----:B------:R-:W-:Y:S01]  /*44d0*/  FFMA.FTZ R6, R0, R175, R6 ;  /* 0x000000af00067223 */ /* 0x000fe20000010006 */
[----:B------:R-:W-:Y:S01]  /*44e0*/  MOV R0, R3 ;  /* 0x0000000300007202 */ /* 0x000fe20000000f00 */
[----:B------:R-:W-:Y:S01]  /*44f0*/  FADD.FTZ R5, R5, R120 ;  /* 0x0000007805057221 */ /* 0x000fe20000010000 */
[C---:B------:R-:W-:Y:S03]  /*4500*/  HMMA.16816.F32.BF16 R76, R96.reuse, R104, R76 ;  /* 0x00000068604c723c */ /* 0x040fe6000004184c */
[----:B---3--:R-:W-:Y:S01]  /*4510*/  F2FP.BF16.PACK_AB R91, R132, R131 ;  /* 0x00000083845b723e */ /* 0x008fe200000010ff */
[----:B------:R-:W-:Y:S02]  /*4520*/  FADD.FTZ R6, R7, R6 ;  /* 0x0000000607067221 */ /* 0x000fe40000010000 */
[----:B------:R-:W-:Y:S02]  /*4530*/  FADD.FTZ R102, R102, R5 ;  /* 0x0000000566667221 */ /* 0x000fe40000010000 */
[C---:B------:R-:W-:Y:S01]  /*4540*/  HMMA.16816.F32.BF16 R80, R96.reuse, R106, R80 ;  /* 0x0000006a6050723c */ /* 0x040fe20000041850 */
[----:B------:R-:W3:Y:S03]  /*4550*/  LDSM.16.MT88.4 R104, [R149+0x8800] ;  /* 0x008800009568783b */ /* 0x000ee60000004200 */
[----:B------:R-:W-:Y:S02]  /*4560*/  FADD.FTZ R121, R121, R6 ;  /* 0x0000000679797221 */ /* 0x000fe40000010000 */
[----:B------:R-:W-:Y:S02]  /*4570*/  FADD.FTZ R102, R103, R102 ;  /* 0x0000006667667221 */ /* 0x000fe40000010000 */
[C---:B------:R-:W-:Y:S04]  /*4580*/  HMMA.16816.F32.BF16 R16, R96.reuse, R92, R16 ;  /* 0x0000005c6010723c */ /* 0x040fe80000041810 */
[----:B------:R-:W-:Y:S02]  /*4590*/  FADD.FTZ R122, R122, R121 ;  /* 0x000000797a7a7221 */ /* 0x000fe40000010000 */
[----:B------:R-:W-:Y:S02]  /*45a0*/  FADD.FTZ R125, R125, R102 ;  /* 0x000000667d7d7221 */ /* 0x000fe40000010000 */
[----:B------:R-:W-:Y:S01]  /*45b0*/  HMMA.16816.F32.BF16 R84, R96, R94, R84 ;  /* 0x0000005e6054723c */ /* 0x000fe20000041854 */
[----:B------:R-:W4:Y:S03]  /*45c0*/  LDSM.16.MT88.4 R92, [R151+0xa800] ;  /* 0x00a80000975c783b */ /* 0x000f260000004200 */
[----:B------:R-:W-:Y:S02]  /*45d0*/  FADD.FTZ R127, R127, R122 ;  /* 0x0000007a7f7f7221 */ /* 0x000fe40000010000 */
[----:B------:R-:W-:Y:S02]  /*45e0*/  FADD.FTZ R126, R126, R125 ;  /* 0x0000007d7e7e7221 */ /* 0x000fe40000010000 */
[C---:B-1----:R-:W-:Y:S01]  /*45f0*/  HMMA.16816.F32.BF16 R8, R88.reuse, R108, R8 ;  /* 0x0000006c5808723c */ /* 0x042fe20000041808 */
[----:B------:R-:W1:Y:S04]  /*4600*/  LDSM.16.MT88.4 R96, [R150+0xa800] ;  /* 0x00a800009660783b */ /* 0x000e680000004200 */
[----:B------:R-:W-:Y:S02]  /*4610*/  FADD.FTZ R128, R128, R127 ;  /* 0x0000007f80807221 */ /* 0x000fe40000010000 */
[----:B------:R-:W-:Y:S01]  /*4620*/  FADD.FTZ R129, R129, R126 ;  /* 0x0000007e81817221 */ /* 0x000fe20000010000 */
[C---:B------:R-:W-:Y:S01]  /*4630*/  HMMA.16816.F32.BF16 R36, R88.reuse, R110, R36 ;  /* 0x0000006e5824723c */ /* 0x040fe20000041824 */
[----:B------:R-:W-:Y:S03]  /*4640*/  LDSM.16.MT88.4 R108, [R150+0x9000] ;  /* 0x00900000966c783b */ /* 0x000fe60000004200 */
[----:B------:R-:W-:Y:S02]  /*4650*/  FADD.FTZ R5, R131, R128 ;  /* 0x0000008083057221 */ /* 0x000fe40000010000 */
[----:B------:R-:W-:Y:S02]  /*4660*/  FADD.FTZ R129, R130, R129 ;  /* 0x0000008182817221 */ /* 0x000fe40000010000 */
[C---:B--2---:R-:W-:Y:S04]  /*4670*/  HMMA.16816.F32.BF16 R40, R88.reuse, R112, R40 ;  /* 0x000000705828723c */ /* 0x044fe80000041828 */
[----:B------:R-:W-:Y:S03]  /*4680*/  FADD.FTZ R5, R132, R5 ;  /* 0x0000000584057221 */ /* 0x000fe60000010000 */
[--C-:B------:R-:W-:Y:S01]  /*4690*/  FFMA.FTZ R112, R20, c[0x0][0x23c], -R124.reuse ;  /* 0x00008f0014707a23 */ /* 0x100fe2000001087c */
[C---:B------:R-:W-:Y:S04]  /*46a0*/  HMMA.16816.F32.BF16 R44, R88.reuse, R114, R44 ;  /* 0x00000072582c723c */ /* 0x040fe8000004182c */
[--C-:B------:R-:W-:Y:S01]  /*46b0*/  FFMA.FTZ R113, R21, c[0x0][0x23c], -R124.reuse ;  /* 0x00008f0015717a23 */ /* 0x100fe2000001087c */
[----:B------:R-:W-:Y:S02]  /*46c0*/  MUFU.EX2 R112, R112 ;  /* 0x0000007000707308 */ /* 0x000fe40000000800 */
[--C-:B------:R-:W-:Y:S01]  /*46d0*/  FFMA.FTZ R114, R22, c[0x0][0x23c], -R123.reuse ;  /* 0x00008f0016727a23 */ /* 0x100fe2000001087b */
[C---:B---3--:R-:W-:Y:S04]  /*46e0*/  HMMA.16816.F32.BF16 R48, R88.reuse, R104, R48 ;  /* 0x000000685830723c */ /* 0x048fe80000041830 */
[--C-:B------:R-:W-:Y:S02]  /*46f0*/  FFMA.FTZ R115, R23, c[0x0][0x23c], -R123.reuse ;  /* 0x00008f0017737a23 */ /* 0x100fe4000001087b */
[----:B------:R-:W2:Y:S01]  /*4700*/  LDSM.16.MT88.4 R20, [R149+0xa800] ;  /* 0x00a800009514783b */ /* 0x000ea20000004200 */
[----:B------:R-:W3:Y:S01]  /*4710*/  MUFU.EX2 R113, R113 ;  /* 0x0000007100717308 */ /* 0x000ee20000000800 */
[C---:B------:R-:W-:Y:S06]  /*4720*/  HMMA.16816.F32.BF16 R52, R88.reuse, R106, R52 ;  /* 0x0000006a5834723c */ /* 0x040fec0000041834 */
[----:B------:R-:W-:Y:S02]  /*4730*/  LDSM.16.MT88.4 R104, [R151+0x9000] ;  /* 0x009000009768783b */ /* 0x000fe40000004200 */
[C---:B------:R-:W-:Y:S01]  /*4740*/  HMMA.16816.F32.BF16 R56, R88.reuse, R116, R56 ;  /* 0x000000745838723c */ /* 0x040fe20000041838 */
[----:B------:R-:W-:Y:S06]  /*4750*/  MUFU.EX2 R114, R114 ;  /* 0x0000007200727308 */ /* 0x000fec0000000800 */
[--C-:B------:R-:W-:Y:S01]  /*4760*/  FFMA.FTZ R116, R24, c[0x0][0x23c], -R124.reuse ;  /* 0x00008f0018747a23 */ /* 0x100fe2000001087c */
[C---:B------:R-:W-:Y:S03]  /*4770*/  HMMA.16816.F32.BF16 R60, R88.reuse, R118, R60 ;  /* 0x00000076583c723c */ /* 0x040fe6000004183c */
[----:B------:R-:W5:Y:S01]  /*4780*/  MUFU.EX2 R115, R115 ;  /* 0x0000007300737308 */ /* 0x000f620000000800 */
[----:B------:R-:W-:Y:S03]  /*4790*/  FFMA.FTZ R117, R25, c[0x0][0x23c], -R124 ;  /* 0x00008f0019757a23 */ /* 0x000fe6000001087c */
[--C-:B------:R-:W-:Y:S01]  /*47a0*/  FFMA.FTZ R118, R26, c[0x0][0x23c], -R123.reuse ;  /* 0x00008f001a767a23 */ /* 0x100fe2000001087b */
[C---:B----4-:R-:W-:Y:S04]  /*47b0*/  HMMA.16816.F32.BF16 R64, R88.reuse, R92, R64 ;  /* 0x0000005c5840723c */ /* 0x050fe80000041840 */
[----:B------:R-:W-:Y:S01]  /*47c0*/  FFMA.FTZ R119, R27, c[0x0][0x23c], -R123 ;  /* 0x00008f001b777a23 */ /* 0x000fe2000001087b */
[----:B------:R-:W-:Y:S01]  /*47d0*/  MUFU.EX2 R116, R116 ;  /* 0x0000007400747308 */ /* 0x000fe20000000800 */
[----:B------:R-:W-:Y:S02]  /*47e0*/  LDSM.16.MT88.4 R24, [R148+0x9000] ;  /* 0x009000009418783b */ /* 0x000fe40000004200 */
[C---:B------:R-:W-:Y:S06]  /*47f0*/  HMMA.16816.F32.BF16 R68, R88.reuse, R94, R68 ;  /* 0x0000005e5844723c */ /* 0x040fec0000041844 */
[----:B------:R-:W4:Y:S01]  /*4800*/  LDSM.16.MT88.4 R92, [R148+0xa800] ;  /* 0x00a80000945c783b */ /* 0x000f220000004200 */
[----:B------:R-:W3:Y:S01]  /*4810*/  MUFU.EX2 R117, R117 ;  /* 0x0000007500757308 */ /* 0x000ee20000000800 */
[C---:B-1----:R-:W-:Y:S08]  /*4820*/  HMMA.16816.F32.BF16 R72, R88.reuse, R96, R72 ;  /* 0x000000605848723c */ /* 0x042ff00000041848 */
[C---:B------:R-:W-:Y:S01]  /*4830*/  HMMA.16816.F32.BF16 R12, R88.reuse, R98, R12 ;  /* 0x00000062580c723c */ /* 0x040fe2000004180c */
[----:B------:R-:W1:Y:S01]  /*4840*/  LDSM.16.MT88.4 R96, [R149+0x9000] ;  /* 0x009000009560783b */ /* 0x000e620000004200 */
[----:B------:R-:W-:Y:S06]  /*4850*/  MUFU.EX2 R118, R118 ;  /* 0x0000007600767308 */ /* 0x000fec0000000800 */
[C---:B--2---:R-:W-:Y:S04]  /*4860*/  HMMA.16816.F32.BF16 R76, R88.reuse, R20, R76 ;  /* 0x00000014584c723c */ /* 0x044fe8000004184c */
[----:B------:R-:W2:Y:S03]  /*4870*/  MUFU.EX2 R119, R119 ;  /* 0x0000007700777308 */ /* 0x000ea60000000800 */
[----:B---3--:R-:W-:Y:S01]  /*4880*/  F2FP.BF16.PACK_AB R20, R113, R112 ;  /* 0x000000707114723e */ /* 0x008fe200000010ff */
[C---:B------:R-:W-:Y:S04]  /*4890*/  HMMA.16816.F32.BF16 R80, R88.reuse, R22, R80 ;  /* 0x000000165850723c */ /* 0x040fe80000041850 */
[----:B-----5:R-:W-:Y:S01]  /*48a0*/  F2FP.BF16.PACK_AB R21, R115, R114 ;  /* 0x000000727315723e */ /* 0x020fe200000010ff */
[----:B------:R-:W-:Y:S02]  /*48b0*/  FADD.FTZ R112, R112, R129 ;  /* 0x0000008170707221 */ /* 0x000fe40000010000 */
[----:B------:R-:W-:Y:S01]  /*48c0*/  F2FP.BF16.PACK_AB R22, R117, R116 ;  /* 0x000000747516723e */ /* 0x000fe200000010ff */
[----:B------:R-:W-:Y:S04]  /*48d0*/  FADD.FTZ R114, R114, R5 ;  /* 0x0000000572727221 */ /* 0x000fe80000010000 */
[----:B------:R-:W-:Y:S01]  /*48e0*/  FADD.FTZ R113, R113, R112 ;  /* 0x0000007071717221 */ /* 0x000fe20000010000 */
[C---:B----4-:R-:W-:Y:S03]  /*48f0*/  HMMA.16816.F32.BF16 R16, R88.reuse, R92, R16 ;  /* 0x0000005c5810723c */ /* 0x050fe60000041810 */
[----:B------:R-:W-:Y:S02]  /*4900*/  FADD.FTZ R115, R115, R114 ;  /* 0x0000007273737221 */ /* 0x000fe40000010000 */
[----:B------:R-:W-:Y:S01]  /*4910*/  FADD.FTZ R116, R116, R113 ;  /* 0x0000007174747221 */ /* 0x000fe20000010000 */
[----:B--2---:R-:W-:Y:S01]  /*4920*/  F2FP.BF16.PACK_AB R23, R119, R118 ;  /* 0x000000767717723e */ /* 0x004fe200000010ff */
[----:B------:R-:W-:Y:S01]  /*4930*/  FADD.FTZ R118, R118, R115 ;  /* 0x0000007376767221 */ /* 0x000fe20000010000 */
[----:B------:R-:W-:Y:S01]  /*4940*/  HMMA.16816.F32.BF16 R84, R88, R94, R84 ;  /* 0x0000005e5854723c */ /* 0x000fe20000041854 */
[----:B------:R-:W2:Y:S03]  /*4950*/  LDSM.16.MT88.4 R88, [R151+0xb000] ;  /* 0x00b000009758783b */ /* 0x000ea60000004200 */
[----:B------:R-:W-:Y:S02]  /*4960*/  FADD.FTZ R117, R117, R116 ;  /* 0x0000007475757221 */ /* 0x000fe40000010000 */
[----:B------:R-:W-:Y:S02]  /*4970*/  FADD.FTZ R119, R119, R118 ;  /* 0x0000007677777221 */ /* 0x000fe40000010000 */
[C---:B------:R-:W-:Y:S01]  /*4980*/  HMMA.16816.F32.BF16 R8, R20.reuse, R104, R8 ;  /* 0x000000681408723c */ /* 0x040fe20000041808 */
[----:B------:R-:W3:Y:S07]  /*4990*/  LDSM.16.MT88.4 R92, [R150+0xb000] ;  /* 0x00b00000965c783b */ /* 0x000eee0000004200 */
[C---:B------:R-:W-:Y:S01]  /*49a0*/  HMMA.16816.F32.BF16 R36, R20.reuse, R106, R36 ;  /* 0x0000006a1424723c */ /* 0x040fe20000041824 */
[----:B------:R-:W-:Y:S07]  /*49b0*/  LDSM.16.MT88.4 R104, [R151+0xb800] ;  /* 0x00b800009768783b */ /* 0x000fee0000004200 */
[C---:B------:R-:W-:Y:S07]  /*49c0*/  HMMA.16816.F32.BF16 R40, R20.reuse, R108, R40 ;  /* 0x0000006c1428723c */ /* 0x040fee0000041828 */
[--C-:B------:R-:W-:Y:S01]  /*49d0*/  FFMA.FTZ R108, R28, c[0x0][0x23c], -R124.reuse ;  /* 0x00008f001c6c7a23 */ /* 0x100fe2000001087c */
[C---:B------:R-:W-:Y:S04]  /*49e0*/  HMMA.16816.F32.BF16 R44, R20.reuse, R110, R44 ;  /* 0x0000006e142c723c */ /* 0x040fe8000004182c */
[--C-:B------:R-:W-:Y:S01]  /*49f0*/  FFMA.FTZ R109, R29, c[0x0][0x23c], -R124.reuse ;  /* 0x00008f001d6d7a23 */ /* 0x100fe2000001087c */
[----:B------:R-:W-:Y:S01]  /*4a00*/  MUFU.EX2 R108, R108 ;  /* 0x0000006c006c7308 */ /* 0x000fe20000000800 */
[----:B------:R-:W-:Y:S02]  /*4a10*/  FFMA.FTZ R124, R33, c[0x0][0x23c], -R124 ;  /* 0x00008f00217c7a23 */ /* 0x000fe4000001087c */
[C---:B-1----:R-:W-:Y:S04]  /*4a20*/  HMMA.16816.F32.BF16 R48, R20.reuse, R96, R48 ;  /* 0x000000601430723c */ /* 0x042fe80000041830 */
[--C-:B------:R-:W-:Y:S02]  /*4a30*/  FFMA.FTZ R110, R30, c[0x0][0x23c], -R123.reuse ;  /* 0x00008f001e6e7a23 */ /* 0x100fe4000001087b */
[--C-:B------:R-:W-:Y:S01]  /*4a40*/  FFMA.FTZ R111, R31, c[0x0][0x23c], -R123.reuse ;  /* 0x00008f001f6f7a23 */ /* 0x100fe2000001087b */
[----:B------:R-:W1:Y:S01]  /*4a50*/  MUFU.EX2 R109, R109 ;  /* 0x0000006d006d7308 */ /* 0x000e620000000800 */
[C---:B------:R-:W-:Y:S01]  /*4a60*/  HMMA.16816.F32.BF16 R52, R20.reuse, R98, R52 ;  /* 0x000000621434723c */ /* 0x040fe20000041834 */
[----:B------:R-:W4:Y:S03]  /*4a70*/  LDSM.16.MT88.4 R96, [R149+0xb000] ;  /* 0x00b000009560783b */ /* 0x000f260000004200 */
[----:B------:R-:W-:Y:S04]  /*4a80*/  FFMA.FTZ R123, R35, c[0x0][0x23c], -R123 ;  /* 0x00008f00237b7a23 */ /* 0x000fe8000001087b */
[C---:B------:R-:W-:Y:S01]  /*4a90*/  HMMA.16816.F32.BF16 R56, R20.reuse, R24, R56 ;  /* 0x000000181438723c */ /* 0x040fe20000041838 */
[----:B------:R-:W-:Y:S01]  /*4aa0*/  LDSM.16.MT88.4 R28, [R151+0x9800] ;  /* 0x00980000971c783b */ /* 0x000fe20000004200 */
[----:B------:R-:W-:Y:S06]  /*4ab0*/  MUFU.EX2 R110, R110 ;  /* 0x0000006e006e7308 */ /* 0x000fec0000000800 */
[C---:B------:R-:W-:Y:S01]  /*4ac0*/  HMMA.16816.F32.BF16 R60, R20.reuse, R26, R60 ;  /* 0x0000001a143c723c */ /* 0x040fe2000004183c */
[----:B------:R-:W5:Y:S03]  /*4ad0*/  LDSM.16.MT88.4 R24, [R148+0xb000] ;  /* 0x00b000009418783b */ /* 0x000f660000004200 */
[----:B------:R-:W1:Y:S04]  /*4ae0*/  MUFU.EX2 R111, R111 ;  /* 0x0000006f006f7308 */ /* 0x000e680000000800 */
[C---:B--2---:R-:W-:Y:S01]  /*4af0*/  HMMA.16816.F32.BF16 R64, R20.reuse, R88, R64 ;  /* 0x000000581440723c */ /* 0x044fe20000041840 */
[----:B------:R-:W-:Y:S05]  /*4b00*/  LDSM.16.MT88.4 R32, [R149+0x9800] ;  /* 0x009800009520783b */ /* 0x000fea0000004200 */
[----:B------:R-:W2:Y:S02]  /*4b10*/  MUFU.EX2 R124, R124 ;  /* 0x0000007c007c7308 */ /* 0x000ea40000000800 */
[C---:B------:R-:W-:Y:S01]  /*4b20*/  HMMA.16816.F32.BF16 R68, R20.reuse, R90, R68 ;  /* 0x0000005a1444723c */ /* 0x040fe20000041844 */
[----:B------:R-:W1:Y:S07]  /*4b30*/  LDSM.16.MT88.4 R88, [R150+0x9800] ;  /* 0x009800009658783b */ /* 0x000e6e0000004200 */
[C---:B---3--:R-:W-:Y:S01]  /*4b40*/  HMMA.16816.F32.BF16 R72, R20.reuse, R92, R72 ;  /* 0x0000005c1448723c */ /* 0x048fe20000041848 */
[----:B------:R-:W3:Y:S07]  /*4b50*/  MUFU.EX2 R123, R123 ;  /* 0x0000007b007b7308 */ /* 0x000eee0000000800 */
[C---:B------:R-:W-:Y:S01]  /*4b60*/  HMMA.16816.F32.BF16 R12, R20.reuse, R94, R12 ;  /* 0x0000005e140c723c */ /* 0x040fe2000004180c */
[----:B------:R-:W2:Y:S07]  /*4b70*/  LDSM.16.MT88.4 R92, [R148+0x9800] ;  /* 0x00980000945c783b */ /* 0x000eae0000004200 */
[C---:B----4-:R-:W-:Y:S08]  /*4b80*/  HMMA.16816.F32.BF16 R76, R20.reuse, R96, R76 ;  /* 0x00000060144c723c */ /* 0x050ff0000004184c */
[C---:B------:R-:W-:Y:S08]  /*4b90*/  HMMA.16816.F32.BF16 R80, R20.reuse, R98, R80 ;  /* 0x000000621450723c */ /* 0x040ff00000041850 */
[C---:B-----5:R-:W-:Y:S08]  /*4ba0*/  HMMA.16816.F32.BF16 R16, R20.reuse, R24, R16 ;  /* 0x000000181410723c */ /* 0x060ff00000041810 */
[----:B------:R-:W-:Y:S01]  /*4bb0*/  HMMA.16816.F32.BF16 R84, R20, R26, R84 ;  /* 0x0000001a1454723c */ /* 0x000fe20000041854 */
[----:B------:R-:W4:Y:S06]  /*4bc0*/  LDSM.16.MT88.4 R24, [R150+0xb800] ;  /* 0x00b800009618783b */ /* 0x000f2c0000004200 */
[----:B-1----:R-:W-:Y:S01]  /*4bd0*/  F2FP.BF16.PACK_AB R20, R109, R108 ;  /* 0x0000006c6d14723e */ /* 0x002fe200000010ff */
[----:B------:R-:W-:Y:S01]  /*4be0*/  FADD.FTZ R108, R108, R117 ;  /* 0x000000756c6c7221 */ /* 0x000fe20000010000 */
[----:B------:R-:W-:Y:S03]  /*4bf0*/  F2FP.BF16.PACK_AB R21, R111, R110 ;  /* 0x0000006e6f15723e */ /* 0x000fe600000010ff */
[----:B--2---:R-:W-:Y:S01]  /*4c00*/  F2FP.BF16.PACK_AB R22, R124, R133 ;  /* 0x000000857c16723e */ /* 0x004fe200000010ff */
[----:B------:R-:W-:Y:S01]  /*4c10*/  FADD.FTZ R110, R110, R119 ;  /* 0x000000776e6e7221 */ /* 0x000fe20000010000 */
[----:B---3--:R-:W-:Y:S01]  /*4c20*/  F2FP.BF16.PACK_AB R23, R123, R134 ;  /* 0x000000867b17723e */ /* 0x008fe200000010ff */
[----:B------:R-:W-:Y:S02]  /*4c30*/  FADD.FTZ R108, R109, R108 ;  /* 0x0000006c6d6c7221 */ /* 0x000fe40000010000 */
[----:B------:R-:W-:Y:S02]  /*4c40*/  FADD.FTZ R111, R111, R110 ;  /* 0x0000006e6f6f7221 */ /* 0x000fe40000010000 */
[----:B------:R-:W-:Y:S02]  /*4c50*/  FADD.FTZ R133, R133, R108 ;  /* 0x0000006c85857221 */ /* 0x000fe40000010000 */
[C---:B------:R-:W-:Y:S01]  /*4c60*/  HMMA.16816.F32.BF16 R96, R20.reuse, R28, R8 ;  /* 0x0000001c1460723c */ /* 0x040fe20000041808 */
[----:B------:R-:W1:Y:S02]  /*4c70*/  LDSM.16.MT88.4 R8, [R149+0xb800] ;  /* 0x00b800009508783b */ /* 0x000e640000004200 */
[----:B------:R-:W-:Y:S02]  /*4c80*/  FADD.FTZ R134, R134, R111 ;  /* 0x0000006f86867221 */ /* 0x000fe40000010000 */
[----:B------:R-:W-:Y:S02]  /*4c90*/  FADD.FTZ R177, R124, R133 ;  /* 0x000000857cb17221 */ /* 0x000fe40000010000 */
[----:B------:R-:W-:Y:S01]  /*4ca0*/  FADD.FTZ R175, R123, R134 ;  /* 0x000000867baf7221 */ /* 0x000fe20000010000 */
[C---:B------:R-:W-:Y:S01]  /*4cb0*/  HMMA.16816.F32.BF16 R36, R20.reuse, R30, R36 ;  /* 0x0000001e1424723c */ /* 0x040fe20000041824 */
[----:B------:R-:W2:Y:S07]  /*4cc0*/  LDSM.16.MT88.4 R28, [R148+0xb800] ;  /* 0x00b80000941c783b */ /* 0x000eae0000004200 */
        /* <DEDUP_REMOVED lines=8> */
[C---:B----4-:R-:W-:Y:S08]  /*4d50*/  HMMA.16816.F32.BF16 R72, R20.reuse, R24, R72 ;  /* 0x000000181448723c */ /* 0x050ff00000041848 */
[C---:B------:R-:W-:Y:S08]  /*4d60*/  HMMA.16816.F32.BF16 R92, R20.reuse, R26, R12 ;  /* 0x0000001a145c723c */ /* 0x040ff0000004180c */
[C---:B-1----:R-:W-:Y:S08]  /*4d70*/  HMMA.16816.F32.BF16 R76, R20.reuse, R8, R76 ;  /* 0x00000008144c723c */ /* 0x042ff0000004184c */
[C---:B------:R-:W-:Y:S08]  /*4d80*/  HMMA.16816.F32.BF16 R80, R20.reuse, R10, R80 ;  /* 0x0000000a1450723c */ /* 0x040ff00000041850 */
[C---:B--2---:R-:W-:Y:S08]  /*4d90*/  HMMA.16816.F32.BF16 R88, R20.reuse, R28, R16 ;  /* 0x0000001c1458723c */ /* 0x044ff00000041810 */
[----:B------:R-:W-:Y:S01]  /*4da0*/  HMMA.16816.F32.BF16 R84, R20, R30, R84 ;  /* 0x0000001e1454723c */ /* 0x000fe20000041854 */
[----:B------:R-:W-:-:S07]  /*4db0*/  @P0 BRA `(.L_x_461) ;  /* 0xffffe2f000000947 */ /* 0x000fce000383ffff */
.L_x_460:
[----:B------:R-:W1:Y:S01]  /*4dc0*/  SHFL.BFLY PT, R0, R175, 0x2, 0x1f ;  /* 0x0c401f00af007f89 */ /* 0x000e6200000e0000 */
[----:B------:R-:W-:Y:S01]  /*4dd0*/  MOV R9, 0x3f800000 ;  /* 0x3f80000000097802 */ /* 0x000fe20000000f00 */
[----:B------:R-:W-:Y:S01]  /*4de0*/  ULDC.U8 UR4, c[0x0][0x329] ;  /* 0x0000ca4000047ab9 */ /* 0x000fe20000000000 */
[----:B------:R-:W-:Y:S01]  /*4df0*/  MOV R10, 0x3f800000 ;  /* 0x3f800000000a7802 */ /* 0x000fe20000000f00 */
[----:B------:R-:W2:Y:S01]  /*4e00*/  SHFL.BFLY PT, R2, R177, 0x2, 0x1f ;  /* 0x0c401f00b1027f89 */ /* 0x000ea200000e0000 */
[----:B------:R-:W-:Y:S01]  /*4e10*/  ULDC.U8 UR5, c[0x0][0x328] ;  /* 0x0000ca0000057ab9 */ /* 0x000fe20000000000 */
[----:B------:R-:W-:Y:S01]  /*4e20*/  BSSY B0, `(.L_x_464) ;  /* 0x00000ee000007945 */ /* 0x000fe20003800000 */
[----:B------:R-:W-:Y:S01]  /*4e30*/  LEA R168, R168, R161, 0x4 ;  /* 0x000000a1a8a87211 */ /* 0x000fe200078e20ff */
[----:B------:R-:W3:Y:S01]  /*4e40*/  S2R R4, SR_TID.X ;  /* 0x0000000000047919 */ /* 0x000ee20000002100 */
[----:B-1----:R-:W-:-:S02]  /*4e50*/  FADD.FTZ R0, R0, R175 ;  /* 0x000000af00007221 */ /* 0x002fc40000010000 */
[----:B--2---:R-:W-:-:S03]  /*4e60*/  FADD.FTZ R11, R2, R177 ;  /* 0x000000b1020b7221 */ /* 0x004fc60000010000 */
[----:B------:R-:W1:Y:S01]  /*4e70*/  SHFL.BFLY PT, R5, R0, 0x1, 0x1f ;  /* 0x0c201f0000057f89 */ /* 0x000e6200000e0000 */
[----:B---3--:R-:W-:-:S03]  /*4e80*/  SHF.R.S32.HI R7, RZ, 0x1f, R4 ;  /* 0x0000001fff077819 */ /* 0x008fc60000011404 */
[----:B------:R-:W2:Y:S01]  /*4e90*/  SHFL.BFLY PT, R6, R11, 0x1, 0x1f ;  /* 0x0c201f000b067f89 */ /* 0x000ea200000e0000 */
[CC--:B------:R-:W-:Y:S02]  /*4ea0*/  LEA.HI R8, R7.reuse, R4.reuse, RZ, 0x2 ;  /* 0x0000000407087211 */ /* 0x0c0fe400078f10ff */
[----:B------:R-:W-:Y:S02]  /*4eb0*/  LEA.HI R2, R7, R4, RZ, 0x5 ;  /* 0x0000000407027211 */ /* 0x000fe400078f28ff */
[----:B------:R-:W-:-:S04]  /*4ec0*/  LOP3.LUT R7, R8, 0x3ffffffc, RZ, 0xc0, !PT ;  /* 0x3ffffffc08077812 */ /* 0x000fc800078ec0ff */
[----:B------:R-:W-:Y:S01]  /*4ed0*/  IADD3 R7, -R7, R4, RZ ;  /* 0x0000000407077210 */ /* 0x000fe20007ffe1ff */
[----:B-1----:R-:W-:Y:S01]  /*4ee0*/  FADD.FTZ R5, R0, R5 ;  /* 0x0000000500057221 */ /* 0x002fe20000010000 */
[----:B------:R-:W-:Y:S01]  /*4ef0*/  SHF.R.S32.HI R0, RZ, 0x5, R2 ;  /* 0x00000005ff007819 */ /* 0x000fe20000011402 */
[----:B--2---:R-:W-:-:S03]  /*4f00*/  FADD.FTZ R6, R11, R6 ;  /* 0x000000060b067221 */ /* 0x004fc60000010000 */
[----:B------:R-:W-:Y:S01]  /*4f10*/  FSETP.NE.FTZ.AND P3, PT, R5, RZ, PT ;  /* 0x000000ff0500720b */ /* 0x000fe20003f75000 */
[----:B------:R-:W-:Y:S01]  /*4f20*/  IMAD R0, R0, 0x200, R7 ;  /* 0x0000020000007824 */ /* 0x000fe200078e0207 */
[--C-:B------:R-:W-:Y:S02]  /*4f30*/  SHF.R.S32.HI R7, RZ, 0x2, R8.reuse ;  /* 0x00000002ff077819 */ /* 0x100fe40000011408 */
[----:B------:R-:W-:Y:S02]  /*4f40*/  SHF.R.S32.HI R8, RZ, 0x1f, R8 ;  /* 0x0000001fff087819 */ /* 0x000fe40000011408 */
[----:B------:R-:W-:Y:S02]  /*4f50*/  FSETP.NE.FTZ.AND P4, PT, R6, RZ, PT ;  /* 0x000000ff0600720b */ /* 0x000fe40003f95000 */
[----:B------:R-:W-:-:S04]  /*4f60*/  LEA.HI R8, R8, R7, RZ, 0x3 ;  /* 0x0000000708087211 */ /* 0x000fc800078f18ff */
[----:B------:R-:W-:Y:S01]  /*4f70*/  LOP3.LUT R8, R8, 0xfffffff8, RZ, 0xc0, !PT ;  /* 0xfffffff808087812 */ /* 0x000fe200078ec0ff */
[----:B------:R-:W1:Y:S03]  /*4f80*/  @P3 MUFU.RCP R10, R5 ;  /* 0x00000005000a3308 */ /* 0x000e660000001000 */
[----:B------:R-:W-:-:S04]  /*4f90*/  IADD3 R8, R7, -R8, RZ ;  /* 0x8000000807087210 */ /* 0x000fc80007ffe0ff */
[C---:B------:R-:W-:Y:S01]  /*4fa0*/  SHF.L.U32 R7, R8.reuse, 0x6, RZ ;  /* 0x0000000608077819 */ /* 0x040fe200000006ff */
[----:B------:R-:W2:Y:S01]  /*4fb0*/  @P4 MUFU.RCP R9, R6 ;  /* 0x0000000600094308 */ /* 0x000ea20000001000 */
[----:B------:R-:W-:Y:S02]  /*4fc0*/  LOP3.LUT R11, R8, 0x1, RZ, 0xc0, !PT ;  /* 0x00000001080b7812 */ /* 0x000fe400078ec0ff */
[----:B------:R-:W-:Y:S02]  /*4fd0*/  LOP3.LUT R7, R7, 0x1c0, RZ, 0xc0, !PT ;  /* 0x000001c007077812 */ /* 0x000fe400078ec0ff */
[----:B------:R-:W-:Y:S02]  /*4fe0*/  ISETP.NE.U32.AND P0, PT, R11, 0x1, PT ;  /* 0x000000010b00780c */ /* 0x000fe40003f05070 */
[----:B------:R-:W-:Y:S01]  /*4ff0*/  LEA.HI R7, R7, R7, RZ, 0x1d ;  /* 0x0000000707077211 */ /* 0x000fe200078fe8ff */
[----:B-1----:R-:W-:Y:S01]  /*5000*/  FMUL.FTZ R99, R10, R99 ;  /* 0x000000630a637220 */ /* 0x002fe20000410000 */
[----:B------:R-:W-:Y:S01]  /*5010*/  R2P PR, R8, 0x6 ;  /* 0x0000000608007804 */ /* 0x000fe20000000000 */
[----:B------:R-:W-:Y:S01]  /*5020*/  FMUL.FTZ R98, R10, R98 ;  /* 0x000000620a627220 */ /* 0x000fe20000410000 */
[----:B------:R-:W-:Y:S01]  /*5030*/  LEA R0, R0, R7, 0x1 ;  /* 0x0000000700007211 */ /* 0x000fe200078e08ff */
[C---:B------:R-:W-:Y:S01]  /*5040*/  FMUL.FTZ R39, R10.reuse, R39 ;  /* 0x000000270a277220 */ /* 0x040fe20000410000 */
[----:B------:R-:W-:Y:S01]  /*5050*/  MOV R8, 0x40 ;  /* 0x0000004000087802 */ /* 0x000fe20000000f00 */
[----:B------:R-:W-:Y:S01]  /*5060*/  FMUL.FTZ R38, R10, R38 ;  /* 0x000000260a267220 */ /* 0x000fe20000410000 */
[----:B------:R-:W-:Y:S01]  /*5070*/  F2FP.BF16.PACK_AB R98, R99, R98 ;  /* 0x000000626362723e */ /* 0x000fe200000010ff */
[----:B------:R-:W-:Y:S01]  /*5080*/  IMAD.SHL.U32 R7, R0, 0x2, RZ ;  /* 0x0000000200077824 */ /* 0x000fe200078e00ff */
[----:B------:R-:W-:Y:S01]  /*5090*/  MOV R0, 0x20 ;  /* 0x0000002000007802 */ /* 0x000fe20000000f00 */
[C---:B--2---:R-:W-:Y:S01]  /*50a0*/  FMUL.FTZ R96, R9.reuse, R96 ;  /* 0x0000006009607220 */ /* 0x044fe20000410000 */
[----:B------:R-:W-:Y:S01]  /*50b0*/  SEL R8, R8, 0xffffffc0, !P2 ;  /* 0xffffffc008087807 */ /* 0x000fe20005000000 */
[----:B------:R-:W-:Y:S01]  /*50c0*/  FMUL.FTZ R97, R9, R97 ;  /* 0x0000006109617220 */ /* 0x000fe20000410000 */
[----:B------:R-:W-:Y:S01]  /*50d0*/  IADD3 R11, R7, -0x10, RZ ;  /* 0xfffffff0070b7810 */ /* 0x000fe20007ffe0ff */
[C---:B------:R-:W-:Y:S01]  /*50e0*/  FMUL.FTZ R36, R9.reuse, R36 ;  /* 0x0000002409247220 */ /* 0x040fe20000410000 */
[----:B------:R-:W-:Y:S01]  /*50f0*/  SEL R0, R0, 0xffffffe0, !P1 ;  /* 0xffffffe000007807 */ /* 0x000fe20004800000 */
[----:B------:R-:W-:Y:S01]  /*5100*/  FMUL.FTZ R37, R9, R37 ;  /* 0x0000002509257220 */ /* 0x000fe20000410000 */
[----:B------:R-:W-:Y:S01]  /*5110*/  @P0 IADD3 R11, R7, 0x10, RZ ;  /* 0x00000010070b0810 */ /* 0x000fe20007ffe0ff */
[----:B------:R-:W-:Y:S01]  /*5120*/  FMUL.FTZ R40, R9, R40 ;  /* 0x0000002809287220 */ /* 0x000fe20000410000 */
[----:B------:R-:W-:Y:S01]  /*5130*/  F2FP.BF16.PACK_AB R96, R97, R96 ;  /* 0x000000606160723e */ /* 0x000fe200000010ff */
[----:B------:R-:W-:Y:S01]  /*5140*/  FMUL.FTZ R41, R9, R41 ;  /* 0x0000002909297220 */ /* 0x000fe20000410000 */
[----:B------:R-:W-:Y:S01]  /*5150*/  F2FP.BF16.PACK_AB R36, R37, R36 ;  /* 0x000000242524723e */ /* 0x000fe200000010ff */
[C---:B------:R-:W-:Y:S01]  /*5160*/  FMUL.FTZ R43, R10.reuse, R43 ;  /* 0x0000002b0a2b7220 */ /* 0x040fe20000410000 */
[----:B------:R-:W-:Y:S01]  /*5170*/  F2FP.BF16.PACK_AB R38, R39, R38 ;  /* 0x000000262726723e */ /* 0x000fe200000010ff */
[C---:B------:R-:W-:Y:S01]  /*5180*/  FMUL.FTZ R42, R10.reuse, R42 ;  /* 0x0000002a0a2a7220 */ /* 0x040fe20000410000 */
[----:B------:R-:W-:Y:S01]  /*5190*/  F2FP.BF16.PACK_AB R40, R41, R40 ;  /* 0x000000282928723e */ /* 0x000fe200000010ff */
[----:B------:R-:W-:Y:S01]  /*51a0*/  FMUL.FTZ R44, R9, R44 ;  /* 0x0000002c092c7220 */ /* 0x000fe20000410000 */
[----:B------:R-:W-:Y:S01]  /*51b0*/  IADD3 R13, R7, R0, RZ ;  /* 0x00000000070d7210 */ /* 0x000fe20007ffe0ff */
[----:B------:R-:W-:Y:S01]  /*51c0*/  FMUL.FTZ R45, R9, R45 ;  /* 0x0000002d092d7220 */ /* 0x000fe20000410000 */
[----:B------:R-:W-:Y:S01]  /*51d0*/  F2FP.BF16.PACK_AB R42, R43, R42 ;  /* 0x0000002a2b2a723e */ /* 0x000fe200000010ff */
[C---:B------:R-:W-:Y:S01]  /*51e0*/  FMUL.FTZ R47, R10.reuse, R47 ;  /* 0x0000002f0a2f7220 */ /* 0x040fe20000410000 */
[----:B------:R-:W-:Y:S01]  /*51f0*/  IADD3 R17, R7, R8, RZ ;  /* 0x0000000807117210 */ /* 0x000fe20007ffe0ff */
[C---:B------:R-:W-:Y:S01]  /*5200*/  FMUL.FTZ R46, R10.reuse, R46 ;  /* 0x0000002e0a2e7220 */ /* 0x040fe20000410000 */
[----:B------:R-:W-:Y:S01]  /*5210*/  F2FP.BF16.PACK_AB R44, R45, R44 ;  /* 0x0000002c2d2c723e */ /* 0x000fe200000010ff */
[C---:B------:R-:W-:Y:S01]  /*5220*/  FMUL.FTZ R48, R9.reuse, R48 ;  /* 0x0000003009307220 */ /* 0x040fe20000410000 */
[----:B------:R-:W-:Y:S01]  /*5230*/  STS [R7], R96 ;  /* 0x0000006007007388 */ /* 0x000fe20000000800 */
[----:B------:R-:W-:Y:S01]  /*5240*/  FMUL.FTZ R49, R9, R49 ;  /* 0x0000003109317220 */ /* 0x000fe20000410000 */
[----:B------:R-:W-:Y:S01]  /*5250*/  F2FP.BF16.PACK_AB R46, R47, R46 ;  /* 0x0000002e2f2e723e */ /* 0x000fe200000010ff */
[C---:B------:R-:W-:Y:S01]  /*5260*/  FMUL.FTZ R51, R10.reuse, R51 ;  /* 0x000000330a337220 */ /* 0x040fe20000410000 */
[----:B------:R-:W-:Y:S01]  /*5270*/  STS [R7+0x400], R98 ;  /* 0x0004006207007388 */ /* 0x000fe20000000800 */
[----:B------:R-:W-:Y:S01]  /*5280*/  FMUL.FTZ R50, R10, R50 ;  /* 0x000000320a327220 */ /* 0x000fe20000410000 */
[----:B------:R-:W-:Y:S01]  /*5290*/  F2FP.BF16.PACK_AB R48, R49, R48 ;  /* 0x000000303130723e */ /* 0x000fe200000010ff */
[C---:B------:R-:W-:Y:S01]  /*52a0*/  FMUL.FTZ R52, R9.reuse, R52 ;  /* 0x0000003409347220 */ /* 0x040fe20000410000 */
[----:B------:R-:W-:Y:S01]  /*52b0*/  IADD3 R19, R8, R11, RZ ;  /* 0x0000000b08137210 */ /* 0x000fe20007ffe0ff */
[----:B------:R-:W-:Y:S01]  /*52c0*/  FMUL.FTZ R53, R9, R53 ;  /* 0x0000003509357220 */ /* 0x000fe20000410000 */
[----:B------:R-:W-:Y:S01]  /*52d0*/  F2FP.BF16.PACK_AB R50, R51, R50 ;  /* 0x000000323332723e */ /* 0x000fe200000010ff */
[C---:B------:R-:W-:Y:S01]  /*52e0*/  FMUL.FTZ R55, R10.reuse, R55 ;  /* 0x000000370a377220 */ /* 0x040fe20000410000 */
[----:B------:R-:W-:Y:S01]  /*52f0*/  STS [R11], R36 ;  /* 0x000000240b007388 */ /* 0x000fe20000000800 */
[C---:B------:R-:W-:Y:S01]  /*5300*/  FMUL.FTZ R54, R10.reuse, R54 ;  /* 0x000000360a367220 */ /* 0x040fe20000410000 */
[----:B------:R-:W-:Y:S01]  /*5310*/  F2FP.BF16.PACK_AB R52, R53, R52 ;  /* 0x000000343534723e */ /* 0x000fe200000010ff */
[C---:B------:R-:W-:Y:S01]  /*5320*/  FMUL.FTZ R56, R9.reuse, R56 ;  /* 0x0000003809387220 */ /* 0x040fe20000410000 */
[----:B------:R-:W-:Y:S01]  /*5330*/  STS [R11+0x400], R38 ;  /* 0x000400260b007388 */ /* 0x000fe20000000800 */
        /* <DEDUP_REMOVED lines=11> */
[----:B------:R1:W-:Y:S01]  /*53f0*/  STS [R13+0x400], R42 ;  /* 0x0004002a0d007388 */ /* 0x0003e20000000800 */
[C---:B------:R-:W-:Y:S01]  /*5400*/  FMUL.FTZ R62, R10.reuse, R62 ;  /* 0x0000003e0a3e7220 */ /* 0x040fe20000410000 */
[----:B------:R-:W-:Y:S01]  /*5410*/  F2FP.BF16.PACK_AB R60, R61, R60 ;  /* 0x0000003c3d3c723e */ /* 0x000fe200000010ff */
[C---:B------:R-:W-:Y:S01]  /*5420*/  FMUL.FTZ R64, R9.reuse, R64 ;  /* 0x0000004009407220 */ /* 0x040fe20000410000 */
[----:B------:R-:W-:Y:S01]  /*5430*/  ISETP.NE.AND P0, PT, RZ, UR4, PT ;  /* 0x00000004ff007c0c */ /* 0x000fe2000bf05270 */
[----:B------:R-:W-:Y:S01]  /*5440*/  FMUL.FTZ R65, R9, R65 ;  /* 0x0000004109417220 */ /* 0x000fe20000410000 */
[----:B------:R-:W-:Y:S01]  /*5450*/  F2FP.BF16.PACK_AB R62, R63, R62 ;  /* 0x0000003e3f3e723e */ /* 0x000fe200000010ff */
[C---:B------:R-:W-:Y:S01]  /*5460*/  FMUL.FTZ R67, R10.reuse, R67 ;  /* 0x000000430a437220 */ /* 0x040fe20000410000 */
[----:B------:R-:W-:Y:S01]  /*5470*/  ISETP.NE.AND P1, PT, RZ, UR5, PT ;  /* 0x00000005ff007c0c */ /* 0x000fe2000bf25270 */
[----:B------:R-:W-:Y:S01]  /*5480*/  FMUL.FTZ R66, R10, R66 ;  /* 0x000000420a427220 */ /* 0x000fe20000410000 */
[----:B------:R-:W-:Y:S01]  /*5490*/  F2FP.BF16.PACK_AB R64, R65, R64 ;  /* 0x000000404140723e */ /* 0x000fe200000010ff */
[----:B------:R-:W-:Y:S01]  /*54a0*/  IMAD.IADD R15, R0, 0x1, R11 ;  /* 0x00000001000f7824 */ /* 0x000fe200078e020b */
[----:B------:R-:W-:Y:S01]  /*54b0*/  ISETP.NE.OR P2, PT, RZ, UR4, !P1 ;  /* 0x00000004ff007c0c */ /* 0x000fe2000cf45670 */
[----:B------:R-:W-:Y:S01]  /*54c0*/  FMUL.FTZ R68, R9, R68 ;  /* 0x0000004409447220 */ /* 0x000fe20000410000 */
[----:B------:R-:W-:Y:S01]  /*54d0*/  F2FP.BF16.PACK_AB R66, R67, R66 ;  /* 0x000000424342723e */ /* 0x000fe200000010ff */
[C---:B------:R-:W-:Y:S01]  /*54e0*/  FMUL.FTZ R69, R9.reuse, R69 ;  /* 0x0000004509457220 */ /* 0x040fe20000410000 */
[----:B------:R-:W-:Y:S01]  /*54f0*/  STS [R15], R44 ;  /* 0x0000002c0f007388 */ /* 0x000fe20000000800 */
[C---:B------:R-:W-:Y:S01]  /*5500*/  FMUL.FTZ R71, R10.reuse, R71 ;  /* 0x000000470a477220 */ /* 0x040fe20000410000 */
[----:B------:R-:W-:Y:S01]  /*5510*/  @!P0 MOV R41, c[0x0][0x214] ;  /* 0x0000850000298a02 */ /* 0x000fe20000000f00 */
[C---:B------:R-:W-:Y:S01]  /*5520*/  FMUL.FTZ R70, R10.reuse, R70 ;  /* 0x000000460a467220 */ /* 0x040fe20000410000 */
[----:B------:R2:W-:Y:S01]  /*5530*/  STS [R15+0x400], R46 ;  /* 0x0004002e0f007388 */ /* 0x0005e20000000800 */
[----:B------:R-:W-:Y:S01]  /*5540*/  FMUL.FTZ R72, R9, R72 ;  /* 0x0000004809487220 */ /* 0x000fe20000410000 */
[----:B------:R-:W-:Y:S01]  /*5550*/  F2FP.BF16.PACK_AB R68, R69, R68 ;  /* 0x000000444544723e */ /* 0x000fe200000010ff */
        /* <DEDUP_REMOVED lines=22> */
[----:B------:R-:W-:Y:S01]  /*56c0*/  IMAD.IADD R23, R15, 0x1, R8 ;  /* 0x000000010f177824 */ /* 0x000fe200078e0208 */
[----:B------:R-:W-:Y:S01]  /*56d0*/  STS [R21+0x400], R58 ;  /* 0x0004003a15007388 */ /* 0x000fe20000000800 */
[----:B------:R-:W-:Y:S01]  /*56e0*/  FMUL.FTZ R80, R9, R80 ;  /* 0x0000005009507220 */ /* 0x000fe20000410000 */
[----:B------:R-:W-:Y:S01]  /*56f0*/  F2FP.BF16.PACK_AB R78, R79, R78 ;  /* 0x0000004e4f4e723e */ /* 0x000fe200000010ff */
[C---:B------:R-:W-:Y:S01]  /*5700*/  FMUL.FTZ R81, R9.reuse, R81 ;  /* 0x0000005109517220 */ /* 0x040fe20000410000 */
[----:B------:R-:W-:Y:S01]  /*5710*/  STS [R23], R60 ;  /* 0x0000003c17007388 */ /* 0x000fe20000000800 */
[C---:B------:R-:W-:Y:S01]  /*5720*/  FMUL.FTZ R83, R10.reuse, R83 ;  /* 0x000000530a537220 */ /* 0x040fe20000410000 */
[----:B-1----:R-:W-:Y:S01]  /*5730*/  @P0 MOV R42, c[0x0][0x210] ;  /* 0x00008400002a0a02 */ /* 0x002fe20000000f00 */
[C---:B------:R-:W-:Y:S01]  /*5740*/  FMUL.FTZ R82, R10.reuse, R82 ;  /* 0x000000520a527220 */ /* 0x040fe20000410000 */
[----:B------:R-:W-:Y:S01]  /*5750*/  STS [R23+0x400], R62 ;  /* 0x0004003e17007388 */ /* 0x000fe20000000800 */
[----:B------:R-:W-:Y:S01]  /*5760*/  FMUL.FTZ R88, R9, R88 ;  /* 0x0000005809587220 */ /* 0x000fe20000410000 */
[----:B------:R-:W-:Y:S01]  /*5770*/  F2FP.BF16.PACK_AB R80, R81, R80 ;  /* 0x000000505150723e */ /* 0x000fe200000010ff */
[----:B------:R-:W-:Y:S01]  /*5780*/  FMUL.FTZ R89, R9, R89 ;  /* 0x0000005909597220 */ /* 0x000fe20000410000 */
[----:B------:R-:W-:Y:S01]  /*5790*/  F2FP.BF16.PACK_AB R82, R83, R82 ;  /* 0x000000525352723e */ /* 0x000fe200000010ff */
[----:B------:R-:W-:Y:S01]  /*57a0*/  FMUL.FTZ R84, R9, R84 ;  /* 0x0000005409547220 */ /* 0x000fe20000410000 */
[----:B------:R-:W-:Y:S01]  /*57b0*/  STS [R7+0x2000], R64 ;  /* 0x0020004007007388 */ /* 0x000fe20000000800 */
[C---:B------:R-:W-:Y:S01]  /*57c0*/  FMUL.FTZ R91, R10.reuse, R91 ;  /* 0x0000005b0a5b7220 */ /* 0x040fe20000410000 */
[----:B------:R-:W-:Y:S01]  /*57d0*/  F2FP.BF16.PACK_AB R88, R89, R88 ;  /* 0x000000585958723e */ /* 0x000fe200000010ff */
[C---:B------:R-:W-:Y:S01]  /*57e0*/  FMUL.FTZ R90, R10.reuse, R90 ;  /* 0x0000005a0a5a7220 */ /* 0x040fe20000410000 */
[----:B------:R1:W-:Y:S01]  /*57f0*/  STS [R7+0x2400], R66 ;  /* 0x0024004207007388 */ /* 0x0003e20000000800 */
[C---:B------:R-:W-:Y:S01]  /*5800*/  FMUL.FTZ R87, R10.reuse, R87 ;  /* 0x000000570a577220 */ /* 0x040fe20000410000 */
[----:B------:R-:W3:Y:S01]  /*5810*/  @P4 MUFU.LG2 R6, R6 ;  /* 0x0000000600064308 */ /* 0x000ee20000000c00 */
[----:B------:R-:W-:Y:S01]  /*5820*/  FMUL.FTZ R9, R9, R85 ;  /* 0x0000005509097220 */ /* 0x000fe20000410000 */
[----:B------:R-:W-:Y:S01]  /*5830*/  F2FP.BF16.PACK_AB R90, R91, R90 ;  /* 0x0000005a5b5a723e */ /* 0x000fe200000010ff */
[----:B------:R-:W-:Y:S01]  /*5840*/  FMUL.FTZ R10, R10, R86 ;  /* 0x000000560a0a7220 */ /* 0x000fe20000410000 */
[----:B------:R4:W-:Y:S01]  /*5850*/  STS [R11+0x2000], R68 ;  /* 0x002000440b007388 */ /* 0x0009e20000000800 */
[----:B------:R-:W-:Y:S01]  /*5860*/  @P0 IMAD R42, R42, c[0x0][0x214], RZ ;  /* 0x000085002a2a0a24 */ /* 0x000fe200078e02ff */
[----:B------:R-:W-:Y:S01]  /*5870*/  F2FP.BF16.PACK_AB R9, R9, R84 ;  /* 0x000000540909723e */ /* 0x000fe200000010ff */
[----:B------:R-:W-:Y:S01]  /*5880*/  @P0 IMAD.MOV.U32 R43, RZ, RZ, c[0x0][0x210] ;  /* 0x00008400ff2b0624 */ /* 0x000fe200078e00ff */
[----:B------:R4:W-:Y:S01]  /*5890*/  STS [R11+0x2400], R70 ;  /* 0x002400460b007388 */ /* 0x0009e20000000800 */
[----:B------:R-:W-:Y:S01]  /*58a0*/  F2FP.BF16.PACK_AB R10, R87, R10 ;  /* 0x0000000a570a723e */ /* 0x000fe200000010ff */
[----:B------:R-:W5:Y:S01]  /*58b0*/  @P3 MUFU.LG2 R5, R5 ;  /* 0x0000000500053308 */ /* 0x000f620000000c00 */
[----:B------:R-:W-:Y:S01]  /*58c0*/  @!P0 SEL R42, R41, c[0x0][0x234], !P1 ;  /* 0x00008d00292a8a07 */ /* 0x000fe20004800000 */
[----:B------:R4:W-:Y:S01]  /*58d0*/  STS [R13+0x2000], R72 ;  /* 0x002000480d007388 */ /* 0x0009e20000000800 */
[----:B------:R-:W-:Y:S01]  /*58e0*/  @P0 MOV R41, 0x1 ;  /* 0x0000000100290802 */ /* 0x000fe20000000f00 */
[----:B--2---:R-:W-:Y:S01]  /*58f0*/  CS2R R46, SRZ ;  /* 0x00000000002e7805 */ /* 0x004fe2000001ff00 */
[----:B------:R-:W-:Y:S01]  /*5900*/  LOP3.LUT R45, R2, 0xffffffe0, RZ, 0xc0, !PT ;  /* 0xffffffe0022d7812 */ /* 0x000fe200078ec0ff */
[----:B------:R4:W-:Y:S01]  /*5910*/  STS [R13+0x2400], R74 ;  /* 0x0024004a0d007388 */ /* 0x0009e20000000800 */
[----:B------:R-:W-:Y:S01]  /*5920*/  @!P0 IMAD R41, R42, c[0x0][0x1c0], RZ ;  /* 0x000070002a298a24 */ /* 0x000fe200078e02ff */
[----:B------:R-:W-:-:S02]  /*5930*/  @!P0 MOV R43, 0x1 ;  /* 0x00000001002b8802 */ /* 0x000fc40000000f00 */
[----:B------:R4:W-:Y:S01]  /*5940*/  STS [R15+0x2000], R92 ;  /* 0x0020005c0f007388 */ /* 0x0009e20000000800 */
[----:B------:R-:W-:-:S03]  /*5950*/  IADD3 R45, -R45, R4, RZ ;  /* 0x000000042d2d7210 */ /* 0x000fc60007ffe1ff */
[----:B------:R4:W-:Y:S04]  /*5960*/  STS [R15+0x2400], R94 ;  /* 0x0024005e0f007388 */ /* 0x0009e80000000800 */
        /* <DEDUP_REMOVED lines=8> */
[----:B------:R-:W-:Y:S06]  /*59f0*/  BAR.SYNC.DEFER_BLOCKING 0x0 ;  /* 0x0000000000007b1d */ /* 0x000fec0000010000 */
[----:B------:R-:W2:Y:S04]  /*5a00*/  S2R R40, SR_CTAID.Y ;  /* 0x0000000000287919 */ /* 0x000ea80000002600 */
[----:B------:R-:W3:Y:S04]  /*5a10*/  S2R R0, SR_CTAID.X ;  /* 0x0000000000007919 */ /* 0x000ee80000002500 */
[----:B-1----:R-:W1:Y:S04]  /*5a20*/  S2R R7, SR_CTAID.Z ;  /* 0x0000000000077919 */ /* 0x002e680000002700 */
[----:B------:R4:W4:Y:S04]  /*5a30*/  LDS.128 R32, [R160] ;  /* 0x00000000a0207984 */ /* 0x0009280000000c00 */
[----:B------:R4:W4:Y:S01]  /*5a40*/  LDS.128 R28, [R160+0x800] ;  /* 0x00080000a01c7984 */ /* 0x0009220000000c00 */
[----:B--2---:R-:W-:-:S03]  /*5a50*/  @!P2 IMAD R2, R40, c[0x0][0x214], RZ ;  /* 0x000085002802aa24 */ /* 0x004fc600078e02ff */
[----:B------:R2:W2:Y:S01]  /*5a60*/  LDS.128 R24, [R160+0x1000] ;  /* 0x00100000a0187984 */ /* 0x0004a20000000c00 */
[----:B------:R-:W-:Y:S01]  /*5a70*/  IMAD R41, R40, R41, RZ ;  /* 0x0000002928297224 */ /* 0x000fe200078e02ff */
[----:B------:R-:W-:Y:S02]  /*5a80*/  @!P2 SHF.R.S32.HI R47, RZ, 0x1f, R2 ;  /* 0x0000001fff2fa819 */ /* 0x000fe40000011402 */
[----:B------:R2:W2:Y:S01]  /*5a90*/  LDS.128 R20, [R160+0x1800] ;  /* 0x00180000a0147984 */ /* 0x0004a20000000c00 */
[----:B------:R-:W-:Y:S01]  /*5aa0*/  @!P2 MOV R46, R2 ;  /* 0x00000002002ea202 */ /* 0x000fe20000000f00 */
[----:B---3--:R-:W-:Y:S01]  /*5ab0*/  IMAD R4, R0, R43, RZ ;  /* 0x0000002b00047224 */ /* 0x008fe200078e02ff */
[----:B------:R-:W-:Y:S01]  /*5ac0*/  SEL R41, R41, RZ, P2 ;  /* 0x000000ff29297207 */ /* 0x000fe20001000000 */
[----:B------:R3:W2:Y:S01]  /*5ad0*/  LDS.128 R16, [R160+0x2000] ;  /* 0x00200000a0107984 */ /* 0x0006a20000000c00 */
[----:B------:R-:W-:Y:S01]  /*5ae0*/  LOP3.LUT P2, RZ, R45, 0x3, RZ, 0xc0, !PT ;  /* 0x000000032dff7812 */ /* 0x000fe2000784c0ff */
[----:B------:R-:W-:-:S02]  /*5af0*/  @P4 FMUL.FTZ R45, R6, 0.69314718246459960938 ;  /* 0x3f317218062d4820 */ /* 0x000fc40000410000 */
[----:B------:R3:W2:Y:S01]  /*5b00*/  LDS.128 R12, [R160+0x2800] ;  /* 0x00280000a00c7984 */ /* 0x0006a20000000c00 */
[----:B-1----:R-:W-:Y:S01]  /*5b10*/  IMAD R42, R7, R42, R41 ;  /* 0x0000002a072a7224 */ /* 0x002fe200078e0229 */
[----:B------:R-:W-:Y:S01]  /*5b20*/  SHF.L.U32 R41, R4, 0x6, RZ ;  /* 0x0000000604297819 */ /* 0x000fe200000006ff */
[----:B-----5:R-:W-:Y:S01]  /*5b30*/  @P3 FMUL.FTZ R6, R5, 0.69314718246459960938 ;  /* 0x3f31721805063820 */ /* 0x020fe20000410000 */
[----:B------:R3:W1:Y:S01]  /*5b40*/  LDS.128 R8, [R160+0x3000] ;  /* 0x00300000a0087984 */ /* 0x0006620000000c00 */
[----:B------:R-:W-:Y:S01]  /*5b50*/  IMAD.MOV.U32 R2, RZ, RZ, 0x7f800000 ;  /* 0x7f800000ff027424 */ /* 0x000fe200078e00ff */
[--C-:B------:R-:W-:Y:S01]  /*5b60*/  IADD3 R5, P1, P0, R41, R46, R42.reuse ;  /* 0x0000002e29057210 */ /* 0x100fe2000783e02a */
[----:B------:R-:W-:Y:S01]  /*5b70*/  @P4 FFMA.FTZ R2, R100, c[0x0][0x238], R45 ;  /* 0x00008e0064024a23 */ /* 0x000fe2000001002d */
[----:B------:R3:W1:Y:S01]  /*5b80*/  LDS.128 R36, [R160+0x3800] ;  /* 0x00380000a0247984 */ /* 0x0006620000000c00 */
[----:B------:R-:W-:Y:S02]  /*5b90*/  SHF.R.S32.HI R41, RZ, 0x1f, R41 ;  /* 0x0000001fff297819 */ /* 0x000fe40000011429 */
[----:B------:R-:W-:-:S02]  /*5ba0*/  SHF.R.S32.HI R42, RZ, 0x1f, R42 ;  /* 0x0000001fff2a7819 */ /* 0x000fc4000001142a */
[----:B------:R-:W-:Y:S01]  /*5bb0*/  MOV R4, 0x7f800000 ;  /* 0x7f80000000047802 */ /* 0x000fe20000000f00 */
[----:B------:R-:W-:Y:S01]  /*5bc0*/  @P3 FFMA.FTZ R4, R3, c[0x0][0x238], R6 ;  /* 0x00008e0003043a23 */ /* 0x000fe20000010006 */
[----:B------:R-:W-:Y:S01]  /*5bd0*/  IADD3.X R41, R41, R47, R42, P1, P0 ;  /* 0x0000002f29297210 */ /* 0x000fe20000fe042a */
[----:B------:R-:W-:Y:S05]  /*5be0*/  @P2 BRA `(.L_x_465) ;  /* 0x0000011000002947 */ /* 0x000fea0003800000 */
[----:B------:R-:W-:-:S04]  /*5bf0*/  IMAD.MOV.U32 R3, RZ, RZ, c[0x0][0x214] ;  /* 0x00008500ff037624 */ /* 0x000fc800078e00ff */
[----:B------:R-:W-:Y:S01]  /*5c00*/  IMAD R3, R0, -0x40, R3 ;  /* 0xffffffc000037824 */ /* 0x000fe200078e0203 */
[----:B------:R-:W-:-:S04]  /*5c10*/  IADD3 R0, R168, 0x8, RZ ;  /* 0x00000008a8007810 */ /* 0x000fc80007ffe0ff */
[-C--:B------:R-:W-:Y:S02]  /*5c20*/  ISETP.GE.AND P3, PT, R168, R3.reuse, PT ;  /* 0x00000003a800720c */ /* 0x080fe40003f66270 */
[----:B------:R-:W-:-:S11]  /*5c30*/  ISETP.GE.AND P2, PT, R0, R3, PT ;  /* 0x000000030000720c */ /* 0x000fd60003f46270 */
[-C--:B------:R-:W-:Y:S02]  /*5c40*/  @!P3 IMAD R168, R168, R43.reuse, RZ ;  /* 0x0000002ba8a8b224 */ /* 0x080fe400078e02ff */
[----:B------:R-:W-:-:S03]  /*5c50*/  @!P2 IMAD R6, R0, R43, RZ ;  /* 0x0000002b0006a224 */ /* 0x000fc600078e02ff */
[-C--:B------:R-:W-:Y:S02]  /*5c60*/  @!P3 IADD3 R0, P1, R168, R5.reuse, RZ ;  /* 0x00000005a800b210 */ /* 0x080fe40007f3e0ff */
[----:B------:R-:W-:Y:S02]  /*5c70*/  @!P2 IADD3 R5, P0, R6, R5, RZ ;  /* 0x000000050605a210 */ /* 0x000fe40007f1e0ff */
[-C--:B------:R-:W-:Y:S02]  /*5c80*/  @!P3 LEA.HI.X.SX32 R3, R168, R41.reuse, 0x1, P1 ;  /* 0x00000029a803b211 */ /* 0x080fe400008f0eff */
[----:B------:R-:W-:Y:S02]  /*5c90*/  @!P2 LEA.HI.X.SX32 R6, R6, R41, 0x1, P0 ;  /* 0x000000290606a211 */ /* 0x000fe400000f0eff */
[----:B------:R-:W-:Y:S02]  /*5ca0*/  @!P3 LEA R44, P1, R0, c[0x0][0x200], 0x2 ;  /* 0x00008000002cba11 */ /* 0x000fe400078210ff */
[----:B------:R-:W-:-:S02]  /*5cb0*/  @!P2 LEA R42, P0, R5, c[0x0][0x200], 0x2 ;  /* 0x00008000052aaa11 */ /* 0x000fc400078010ff */
[----:B------:R-:W-:Y:S02]  /*5cc0*/  @!P3 LEA.HI.X R45, R0, c[0x0][0x204], R3, 0x2, P1 ;  /* 0x00008100002dba11 */ /* 0x000fe400008f1403 */
[----:B------:R-:W-:-:S03]  /*5cd0*/  @!P2 LEA.HI.X R43, R5, c[0x0][0x204], R6, 0x2, P0 ;  /* 0x00008100052baa11 */ /* 0x000fc600000f1406 */
[----:B------:R3:W-:Y:S04]  /*5ce0*/  @!P3 STG.E [R44.64], R2 ;  /* 0x000000022c00b986 */ /* 0x0007e8000c10190a */
[----:B------:R3:W-:Y:S02]  /*5cf0*/  @!P2 STG.E [R42.64], R4 ;  /* 0x000000042a00a986 */ /* 0x0007e4000c10190a */
.L_x_465:
[----:B------:R-:W-:Y:S05]  /*5d00*/  BSYNC B0 ;  /* 0x0000000000007941 */ /* 0x000fea0003800000 */
.L_x_464:
[----:B------:R-:W-:Y:S01]  /*5d10*/  SHF.R.S32.HI R3, RZ, 0x1f, R40 ;  /* 0x0000001fff037819 */ /* 0x000fe20000011428 */
[----:B------:R-:W-:Y:S01]  /*5d20*/  ULDC.64 UR4, c[0x0][0x1e8] ;  /* 0x00007a0000047ab9 */ /* 0x000fe20000000a00 */
[--C-:B------:R-:W-:Y:S01]  /*5d30*/  SHF.R.S32.HI R171, RZ, 0x1f, R170.reuse ;  /* 0x0000001fffab7819 */ /* 0x100fe200000114aa */
[----:B------:R-:W-:Y:S01]  /*5d40*/  USHF.L.U32 UR7, UR4, 0x5, URZ ;  /* 0x0000000504077899 */ /* 0x000fe2000800063f */
[----:B------:R-:W-:Y:S01]  /*5d50*/  SHF.R.S32.HI R0, RZ, 0x1f, R7 ;  /* 0x0000001fff007819 */ /* 0x000fe20000011407 */
[----:B------:R-:W-:Y:S01]  /*5d60*/  IMAD R3, R3, c[0x0][0x1e0], RZ ;  /* 0x0000780003037a24 */ /* 0x000fe200078e02ff */
[----:B------:R-:W-:Y:S01]  /*5d70*/  UMOV UR6, 0x5 ;  /* 0x0000000500067882 */ /* 0x000fe20000000000 */
[----:B---3--:R-:W-:Y:S01]  /*5d80*/  IMAD.WIDE.U32 R4, R40, c[0x0][0x1e0], R170 ;  /* 0x0000780028047a25 */ /* 0x008fe200078e00aa */
[----:B------:R-:W-:-:S03]  /*5d90*/  USHF.L.U64.HI UR5, UR4, UR6, UR5 ;  /* 0x0000000604057299 */ /* 0x000fc60008010205 */
[----:B------:R-:W-:Y:S02]  /*5da0*/  IMAD R3, R40, c[0x0][0x1e4], R3 ;  /* 0x0000790028037a24 */ /* 0x000fe400078e0203 */
[----:B------:R-:W-:Y:S02]  /*5db0*/  IMAD R0, R0, c[0x0][0x1f0], RZ ;  /* 0x00007c0000007a24 */ /* 0x000fe400078e02ff */
[----:B------:R-:W-:Y:S02]  /*5dc0*/  IMAD.IADD R5, R5, 0x1, R3 ;  /* 0x0000000105057824 */ /* 0x000fe400078e0203 */
[C---:B------:R-:W-:Y:S02]  /*5dd0*/  IMAD R0, R7.reuse, c[0x0][0x1f4], R0 ;  /* 0x00007d0007007a24 */ /* 0x040fe400078e0200 */
[----:B------:R-:W-:-:S04]  /*5de0*/  IMAD.WIDE.U32 R4, R7, c[0x0][0x1f0], R4 ;  /* 0x00007c0007047a25 */ /* 0x000fc800078e0004 */
[----:B------:R-:W-:Y:S01]  /*5df0*/  IMAD R3, R173, c[0x0][0x1e8], RZ ;  /* 0x00007a00ad037a24 */ /* 0x000fe200078e02ff */
[----:B------:R-:W-:-:S03]  /*5e00*/  IADD3 R5, R5, R0, RZ ;  /* 0x0000000005057210 */ /* 0x000fc60007ffe0ff */
[C---:B------:R-:W-:Y:S02]  /*5e10*/  IMAD R3, R172.reuse, c[0x0][0x1ec], R3 ;  /* 0x00007b00ac037a24 */ /* 0x040fe400078e0203 */
[----:B------:R-:W-:-:S04]  /*5e20*/  IMAD.WIDE.U32 R4, R172, c[0x0][0x1e8], R4 ;  /* 0x00007a00ac047a25 */ /* 0x000fc800078e0004 */
[----:B------:R-:W-:Y:S01]  /*5e30*/  IMAD.IADD R3, R5, 0x1, R3 ;  /* 0x0000000105037824 */ /* 0x000fe200078e0203 */
[----:B------:R-:W-:-:S04]  /*5e40*/  LEA R2, P0, R4, c[0x0][0x1d0], 0x1 ;  /* 0x0000740004027a11 */ /* 0x000fc800078008ff */
[----:B------:R-:W-:Y:S02]  /*5e50*/  LEA.HI.X R3, R4, c[0x0][0x1d4], R3, 0x1, P0 ;  /* 0x0000750004037a11 */ /* 0x000fe400000f0c03 */
[----:B------:R-:W-:-:S03]  /*5e60*/  IADD3 R6, P0, R2, UR7, RZ ;  /* 0x0000000702067c10 */ /* 0x000fc6000ff1e0ff */
[----:B----4-:R-:W-:Y:S01]  /*5e70*/  STG.E.128 [R2.64], R32 ;  /* 0x0000002002007986 */ /* 0x010fe2000c101d0a */
[----:B------:R-:W-:Y:S02]  /*5e80*/  IADD3.X R7, R3, UR5, RZ, P0, !PT ;  /* 0x0000000503077c10 */ /* 0x000fe400087fe4ff */
[----:B------:R-:W-:Y:S01]  /*5e90*/  IADD3 R4, P0, R6, UR7, RZ ;  /* 0x0000000706047c10 */ /* 0x000fe2000ff1e0ff */
[----:B--2---:R-:W-:Y:S03]  /*5ea0*/  STG.E.128 [R2.64+0x80], R16 ;  /* 0x0000801002007986 */ /* 0x004fe6000c101d0a */
[----:B------:R-:W-:Y:S01]  /*5eb0*/  IADD3.X R5, R7, UR5, RZ, P0, !PT ;  /* 0x0000000507057c10 */ /* 0x000fe200087fe4ff */
[----:B------:R-:W-:Y:S01]  /*5ec0*/  STG.E.128 [R6.64], R28 ;  /* 0x0000001c06007986 */ /* 0x000fe2000c101d0a */
[----:B------:R-:W-:-:S03]  /*5ed0*/  IADD3 R40, P0, R4, UR7, RZ ;  /* 0x0000000704287c10 */ /* 0x000fc6000ff1e0ff */
[----:B------:R-:W-:Y:S01]  /*5ee0*/  STG.E.128 [R6.64+0x80], R12 ;  /* 0x0000800c06007986 */ /* 0x000fe2000c101d0a */
[----:B------:R-:W-:-:S03]  /*5ef0*/  IADD3.X R41, R5, UR5, RZ, P0, !PT ;  /* 0x0000000505297c10 */ /* 0x000fc600087fe4ff */
[----:B------:R-:W-:Y:S04]  /*5f00*/  STG.E.128 [R4.64], R24 ;  /* 0x0000001804007986 */ /* 0x000fe8000c101d0a */
[----:B-1----:R-:W-:Y:S04]  /*5f10*/  STG.E.128 [R4.64+0x80], R8 ;  /* 0x0000800804007986 */ /* 0x002fe8000c101d0a */
[----:B------:R-:W-:Y:S04]  /*5f20*/  STG.E.128 [R40.64], R20 ;  /* 0x0000001428007986 */ /* 0x000fe8000c101d0a */
[----:B------:R-:W-:Y:S01]  /*5f30*/  STG.E.128 [R40.64+0x80], R36 ;  /* 0x0000802428007986 */ /* 0x000fe2000c101d0a */
[----:B------:R-:W-:Y:S05]  /*5f40*/  EXIT ;  /* 0x000000000000794d */ /* 0x000fea0003800000 */
.L_x_458:
        /* <DEDUP_REMOVED lines=12> */
[C---:B------:R-:W-:Y:S01]  /*6010*/  LOP3.LUT P6, RZ, R7.reuse, 0x7, RZ, 0xc0, !PT ;  /* 0x0000000707ff7812 */ /* 0x040fe200078cc0ff */
[----:B------:R-:W-:Y:S01]  /*6020*/  IMAD.IADD R12, R7, 0x1, -R12 ;  /* 0x00000001070c7824 */ /* 0x000fe200078e0a0c */
[----:B------:R-:W-:Y:S01]  /*6030*/  SHF.R.S32.HI R3, RZ, 0x1f, R2 ;  /* 0x0000001fff037819 */ /* 0x000fe20000011402 */
[----:B------:R-:W-:Y:S01]  /*6040*/  IMAD R9, R9, c[0x0][0x1f0], RZ ;  /* 0x00007c0009097a24 */ /* 0x000fe200078e02ff */
[----:B------:R-:W-:Y:S01]  /*6050*/  UMOV UR7, 0x5 ;  /* 0x0000000500077882 */ /* 0x000fe20000000000 */
[----:B------:R-:W-:Y:S01]  /*6060*/  IMAD.SHL.U32 R12, R12, 0x8, RZ ;  /* 0x000000080c0c7824 */ /* 0x000fe200078e00ff */
[----:B------:R-:W-:Y:S01]  /*6070*/  USHF.L.U64.HI UR5, UR4, UR7, UR5 ;  /* 0x0000000704057299 */ /* 0x000fe20008010205 */
[----:B------:R-:W-:-:S02]  /*6080*/  IMAD R0, R14, c[0x0][0x1f4], R9 ;  /* 0x00007d000e007a24 */ /* 0x000fc400078e0209 */
[----:B------:R-:W-:Y:S01]  /*6090*/  IMAD.WIDE R172, R172, 0x40, R2 ;  /* 0x00000040acac7825 */ /* 0x000fe200078e0202 */
[--C-:B------:R-:W-:Y:S02]  /*60a0*/  SHF.R.S32.HI R13, RZ, 0x1f, R12.reuse ;  /* 0x0000001fff0d7819 */ /* 0x100fe4000001140c */
[----:B-1----:R-:W-:Y:S01]  /*60b0*/  ISETP.NE.AND P2, PT, R5, RZ, PT ;  /* 0x000000ff0500720c */ /* 0x002fe20003f45270 */
[C---:B------:R-:W-:Y:S02]  /*60c0*/  IMAD R7, R15.reuse, c[0x0][0x214], RZ ;  /* 0x000085000f077a24 */ /* 0x040fe400078e02ff */
[----:B------:R-:W-:-:S04]  /*60d0*/  IMAD.WIDE.U32 R12, R15, c[0x0][0x1e0], R12 ;  /* 0x000078000f0c7a25 */ /* 0x000fc800078e000c */
[----:B------:R-:W-:Y:S02]  /*60e0*/  IMAD.IADD R11, R10, 0x1, R13 ;  /* 0x000000010a0b7824 */ /* 0x000fe400078e020d */
[----:B------:R-:W-:-:S04]  /*60f0*/  IMAD.MOV.U32 R10, RZ, RZ, R12 ;  /* 0x000000ffff0a7224 */ /* 0x000fc800078e000c */
[----:B------:R-:W-:Y:S01]  /*6100*/  IMAD.WIDE.U32 R8, R14, c[0x0][0x1f0], R10 ;  /* 0x00007c000e087a25 */ /* 0x000fe200078e000a */
[----:B--2---:R-:W-:Y:S02]  /*6110*/  @!P2 ISETP.NE.AND P0, PT, R6, RZ, PT ;  /* 0x000000ff0600a20c */ /* 0x004fe40003f05270 */
[----:B------:R-:W-:Y:S01]  /*6120*/  IADD3 R10, R2, 0x10, RZ ;  /* 0x00000010020a7810 */ /* 0x000fe20007ffe0ff */
[----:B------:R-:W-:Y:S02]  /*6130*/  IMAD.IADD R9, R0, 0x1, R9 ;  /* 0x0000000100097824 */ /* 0x000fe400078e0209 */
[----:B------:R-:W-:Y:S02]  /*6140*/  IMAD R0, R173, c[0x0][0x1e8], RZ ;  /* 0x00007a00ad007a24 */ /* 0x000fe400078e02ff */
[----:B------:R-:W-:Y:S02]  /*6150*/  @P2 IMAD.MOV.U32 R4, RZ, RZ, c[0x0][0x210] ;  /* 0x00008400ff042624 */ /* 0x000fe400078e00ff */
[----:B------:R-:W-:-:S02]  /*6160*/  @!P2 IMAD.MOV.U32 R3, RZ, RZ, c[0x0][0x214] ;  /* 0x00008500ff03a624 */ /* 0x000fc400078e00ff */
[----:B------:R-:W-:Y:S02]  /*6170*/  IMAD R0, R172, c[0x0][0x1ec], R0 ;  /* 0x00007b00ac007a24 */ /* 0x000fe400078e0200 */
[----:B------:R-:W-:Y:S01]  /*6180*/  @P2 IMAD R11, R4, c[0x0][0x214], RZ ;  /* 0x00008500040b2a24 */ /* 0x000fe200078e02ff */
[----:B------:R-:W-:Y:S01]  /*6190*/  @!P2 SEL R11, R3, c[0x0][0x234], !P0 ;  /* 0x00008d00030baa07 */ /* 0x000fe20004000000 */
[----:B------:R-:W-:Y:S01]  /*61a0*/  IMAD.WIDE.U32 R172, R172, c[0x0][0x1e8], R8 ;  /* 0x00007a00acac7a25 */ /* 0x000fe200078e0008 */
[----:B------:R-:W-:Y:S02]  /*61b0*/  ISETP.NE.AND P0, PT, R6, RZ, PT ;  /* 0x000000ff0600720c */ /* 0x000fe40003f05270 */
[----:B------:R-:W-:Y:S01]  /*61c0*/  IADD3 R3, -R80, c[0x0][0x214], RZ ;  /* 0x0000850050037a10 */ /* 0x000fe20007ffe1ff */
[----:B------:R-:W-:Y:S01]  /*61d0*/  IMAD.IADD R0, R0, 0x1, R173 ;  /* 0x0000000100007824 */ /* 0x000fe200078e02ad */
[----:B------:R-:W-:Y:S01]  /*61e0*/  LEA R8, P1, R172, c[0x0][0x1d0], 0x1 ;  /* 0x00007400ac087a11 */ /* 0x000fe200078208ff */
[----:B------:R-:W-:Y:S01]  /*61f0*/  @P2 IMAD.MOV.U32 R4, RZ, RZ, 0x1 ;  /* 0x00000001ff042424 */ /* 0x000fe200078e00ff */
[----:B------:R-:W-:Y:S01]  /*6200*/  ISETP.EQ.AND P0, PT, R5, RZ, P0 ;  /* 0x000000ff0500720c */ /* 0x000fe20000702270 */
[----:B------:R-:W-:Y:S01]  /*6210*/  @!P2 IMAD R4, R11, c[0x0][0x1c0], RZ ;  /* 0x000070000b04aa24 */ /* 0x000fe200078e02ff */
[----:B------:R-:W-:Y:S01]  /*6220*/  LEA.HI.X R9, R172, c[0x0][0x1d4], R0, 0x1, P1 ;  /* 0x00007500ac097a11 */ /* 0x000fe200008f0c00 */
[----:B------:R-:W-:Y:S01]  /*6230*/  @P2 IMAD.MOV.U32 R5, RZ, RZ, c[0x0][0x210] ;  /* 0x00008400ff052624 */ /* 0x000fe200078e00ff */
[-C--:B------:R-:W-:Y:S01]  /*6240*/  ISETP.GE.OR P5, PT, R2, R3.reuse, P6 ;  /* 0x000000030200720c */ /* 0x080fe200037a6670 */
[----:B------:R-:W-:Y:S01]  /*6250*/  IMAD R4, R15, R4, RZ ;  /* 0x000000040f047224 */ /* 0x000fe200078e02ff */
[----:B------:R-:W-:Y:S01]  /*6260*/  IADD3 R20, P1, R8, UR6, RZ ;  /* 0x0000000608147c10 */ /* 0x000fe2000ff3e0ff */
[----:B------:R-:W-:Y:S01]  /*6270*/  STG.E.128 [R8.64], RZ ;  /* 0x000000ff08007986 */ /* 0x000fe2000c101d0a */
[----:B------:R-:W-:Y:S01]  /*6280*/  @!P2 IMAD.MOV.U32 R5, RZ, RZ, 0x1 ;  /* 0x00000001ff05a424 */ /* 0x000fe200078e00ff */
[----:B------:R-:W-:-:S02]  /*6290*/  ISETP.GE.OR P4, PT, R10, R3, P6 ;  /* 0x000000030a00720c */ /* 0x000fc40003786670 */
[----:B------:R1:W-:Y:S01]  /*62a0*/  STG.E.128 [R8.64+0x80], RZ ;  /* 0x000080ff08007986 */ /* 0x0003e2000c101d0a */
[----:B------:R-:W-:Y:S01]  /*62b0*/  SEL R4, R4, RZ, !P0 ;  /* 0x000000ff04047207 */ /* 0x000fe20004000000 */
[----:B------:R-:W-:Y:S01]  /*62c0*/  IMAD R80, R80, R5, RZ ;  /* 0x0000000550507224 */ /* 0x000fe200078e02ff */
[----:B------:R-:W-:Y:S02]  /*62d0*/  SHF.R.S32.HI R0, RZ, 0x1f, R7 ;  /* 0x0000001fff007819 */ /* 0x000fe40000011407 */
[----:B------:R-:W-:Y:S01]  /*62e0*/  SEL R7, R7, RZ, P0 ;  /* 0x000000ff07077207 */ /* 0x000fe20000000000 */
[----:B------:R-:W-:Y:S01]  /*62f0*/  IMAD R6, R14, R11, R4 ;  /* 0x0000000b0e067224 */ /* 0x000fe200078e0204 */
[----:B------:R-:W-:Y:S01]  /*6300*/  IADD3.X R21, R9, UR5, RZ, P1, !PT ;  /* 0x0000000509157c10 */ /* 0x000fe20008ffe4ff */
[----:B------:R-:W-:Y:S01]  /*6310*/  @!P5 IMAD R15, R2, R5, RZ ;  /* 0x00000005020fd224 */ /* 0x000fe200078e02ff */
[----:B------:R-:W-:Y:S02]  /*6320*/  SEL R0, R0, RZ, P0 ;  /* 0x000000ff00007207 */ /* 0x000fe40000000000 */
[----:B------:R-:W-:Y:S01]  /*6330*/  IADD3 R4, P2, P1, R80, R7, R6 ;  /* 0x0000000750047210 */ /* 0x000fe2000795e006 */
[----:B------:R-:W-:Y:S01]  /*6340*/  @!P4 IMAD R13, R10, R5, RZ ;  /* 0x000000050a0dc224 */ /* 0x000fe200078e02ff */
[----:B------:R-:W-:Y:S01]  /*6350*/  SHF.R.S32.HI R7, RZ, 0x1f, R80 ;  /* 0x0000001fff077819 */ /* 0x000fe20000011450 */
[----:B------:R-:W-:Y:S01]  /*6360*/  STG.E.128 [R20.64], RZ ;  /* 0x000000ff14007986 */ /* 0x000fe2000c101d0a */
[----:B------:R-:W-:-:S02]  /*6370*/  SHF.R.S32.HI R6, RZ, 0x1f, R6 ;  /* 0x0000001fff067819 */ /* 0x000fc40000011406 */
[----:B------:R-:W-:Y:S01]  /*6380*/  IADD3 R18, P0, R20, UR6, RZ ;  /* 0x0000000614127c10 */ /* 0x000fe2000ff1e0ff */
[----:B------:R-:W-:Y:S01]  /*6390*/  STG.E.128 [R20.64+0x80], RZ ;  /* 0x000080ff14007986 */ /* 0x000fe2000c101d0a */
[----:B------:R-:W-:Y:S02]  /*63a0*/  IADD3.X R0, R7, R0, R6, P2, P1 ;  /* 0x0000000007007210 */ /* 0x000fe400017e2406 */
[----:B------:R-:W-:Y:S02]  /*63b0*/  IADD3.X R19, R21, UR5, RZ, P0, !PT ;  /* 0x0000000515137c10 */ /* 0x000fe400087fe4ff */
[----:B------:R-:W-:Y:S02]  /*63c0*/  @!P5 IADD3 R7, P2, R15, R4, RZ ;  /* 0x000000040f07d210 */ /* 0x000fe40007f5e0ff */
[----:B-1----:R-:W-:Y:S01]  /*63d0*/  IADD3 R8, R2, 0x20, RZ ;  /* 0x0000002002087810 */ /* 0x002fe20007ffe0ff */
[----:B------:R-:W-:Y:S01]  /*63e0*/  STG.E.128 [R18.64], RZ ;  /* 0x000000ff12007986 */ /* 0x000fe2000c101d0a */
[----:B------:R-:W-:-:S02]  /*63f0*/  IADD3 R16, P0, R18, UR6, RZ ;  /* 0x0000000612107c10 */ /* 0x000fc4000ff1e0ff */
[-C--:B------:R-:W-:Y:S01]  /*6400*/  ISETP.GE.OR P3, PT, R8, R3.reuse, P6 ;  /* 0x000000030800720c */ /* 0x080fe20003766670 */
[----:B------:R1:W-:Y:S01]  /*6410*/  STG.E.128 [R18.64+0x80], RZ ;  /* 0x000080ff12007986 */ /* 0x0003e2000c101d0a */
[----:B------:R-:W-:Y:S02]  /*6420*/  @!P5 LEA.HI.X.SX32 R6, R15, R0, 0x1, P2 ;  /* 0x000000000f06d211 */ /* 0x000fe400010f0eff */
[----:B------:R-:W-:Y:S02]  /*6430*/  IADD3.X R17, R19, UR5, RZ, P0, !PT ;  /* 0x0000000513117c10 */ /* 0x000fe400087fe4ff */
[C---:B------:R-:W-:Y:S02]  /*6440*/  @!P5 LEA R14, P2, R7.reuse, c[0x0][0x200], 0x2 ;  /* 0x00008000070eda11 */ /* 0x040fe400078410ff */
[----:B------:R-:W-:Y:S01]  /*6450*/  IADD3 R2, R2, 0x30, RZ ;  /* 0x0000003002027810 */ /* 0x000fe20007ffe0ff */
[----:B------:R2:W-:Y:S01]  /*6460*/  STG.E.128 [R16.64], RZ ;  /* 0x000000ff10007986 */ /* 0x0005e2000c101d0a */
[----:B------:R-:W-:Y:S01]  /*6470*/  @!P5 LEA.HI.X R15, R7, c[0x0][0x204], R6, 0x2, P2 ;  /* 0x00008100070fda11 */ /* 0x000fe200010f1406 */
[----:B------:R-:W-:Y:S01]  /*6480*/  @!P5 IMAD.MOV.U32 R7, RZ, RZ, 0x7f800000 ;  /* 0x7f800000ff07d424 */ /* 0x000fe200078e00ff */
[----:B------:R-:W-:Y:S01]  /*6490*/  ISETP.GE.OR P6, PT, R2, R3, P6 ;  /* 0x000000030200720c */ /* 0x000fe200037c6670 */
[----:B------:R-:W-:Y:S01]  /*64a0*/  @!P3 IMAD R11, R8, R5, RZ ;  /* 0x00000005080bb224 */ /* 0x000fe200078e02ff */
[-C--:B------:R-:W-:Y:S01]  /*64b0*/  @!P4 IADD3 R8, P1, R13, R4.reuse, RZ ;  /* 0x000000040d08c210 */ /* 0x080fe20007f3e0ff */
[----:B------:R2:W-:Y:S03]  /*64c0*/  STG.E.128 [R16.64+0x80], RZ ;  /* 0x000080ff10007986 */ /* 0x0005e6000c101d0a */
[----:B------:R-:W-:Y:S01]  /*64d0*/  @!P3 IADD3 R9, P0, R11, R4, RZ ;  /* 0x000000040b09b210 */ /* 0x000fe20007f1e0ff */
[----:B------:R2:W-:Y:S01]  /*64e0*/  @!P5 STG.E [R14.64], R7 ;  /* 0x000000070e00d986 */ /* 0x0005e2000c10190a */
[----:B------:R-:W-:-:S02]  /*64f0*/  @!P4 LEA.HI.X.SX32 R13, R13, R0, 0x1, P1 ;  /* 0x000000000d0dc211 */ /* 0x000fc400008f0eff */
[----:B------:R-:W-:Y:S02]  /*6500*/  @!P3 LEA.HI.X.SX32 R6, R11, R0, 0x1, P0 ;  /* 0x000000000b06b211 */ /* 0x000fe400000f0eff */
[C---:B------:R-:W-:Y:S02]  /*6510*/  @!P4 LEA R12, P1, R8.reuse, c[0x0][0x200], 0x2 ;  /* 0x00008000080cca11 */ /* 0x040fe400078210ff */
[C---:B------:R-:W-:Y:S01]  /*6520*/  @!P3 LEA R10, P0, R9.reuse, c[0x0][0x200], 0x2 ;  /* 0x00008000090aba11 */ /* 0x040fe200078010ff */
[----:B-1----:R-:W-:Y:S01]  /*6530*/  @!P4 IMAD.MOV.U32 R19, RZ, RZ, 0x7f800000 ;  /* 0x7f800000ff13c424 */ /* 0x002fe200078e00ff */
[----:B------:R-:W-:Y:S02]  /*6540*/  @!P4 LEA.HI.X R13, R8, c[0x0][0x204], R13, 0x2, P1 ;  /* 0x00008100080dca11 */ /* 0x000fe400008f140d */
[----:B------:R-:W-:Y:S01]  /*6550*/  @!P3 LEA.HI.X R11, R9, c[0x0][0x204], R6, 0x2, P0 ;  /* 0x00008100090bba11 */ /* 0x000fe200000f1406 */
[----:B------:R-:W-:Y:S02]  /*6560*/  @!P3 IMAD.MOV.U32 R9, RZ, RZ, 0x7f800000 ;  /* 0x7f800000ff09b424 */ /* 0x000fe400078e00ff */
[----:B------:R2:W-:Y:S04]  /*6570*/  @!P4 STG.E [R12.64], R19 ;  /* 0x000000130c00c986 */ /* 0x0005e8000c10190a */
[----:B------:R2:W-:Y:S01]  /*6580*/  @!P3 STG.E [R10.64], R9 ;  /* 0x000000090a00b986 */ /* 0x0005e2000c10190a */
        /* <DEDUP_REMOVED lines=9> */
.L_x_466:
        /* <DEDUP_REMOVED lines=14> */
.L_x_1400:


//--------------------- .text._ZN5flash16flash_fwd_kernelI23Flash_fwd_kernel_traitsILi128ELi64ELi64ELi4ELb0ELb0EN7cutlass10bfloat16_tE19Flash_kernel_traitsILi128ELi64ELi64ELi4ES3_EELb0ELb1ELb0ELb0ELb1ELb1ELb1ELb0EEEvNS_16Flash_fwd_paramsE --------------------------
	.section	.text._ZN5flash16flash_fwd_kernelI23Flash_fwd_kernel_traitsILi128ELi64ELi64ELi4ELb0ELb0EN7cutlass10bfloat16_tE19Flash_kernel_traitsILi128ELi64ELi64ELi4ES3_EELb0ELb1ELb0ELb0ELb1ELb1ELb1ELb0EEEvNS_16Flash_fwd_paramsE,"ax",@progbits
	.sectioninfo	@"SHI_REGISTERS=200"
	.align	128
        .global         _ZN5flash16flash_fwd_kernelI23Flash_fwd_kernel_traitsILi128ELi64ELi64ELi4ELb0ELb0EN7cutlass10bfloat16_tE19Flash_kernel_traitsILi128ELi64ELi64ELi4ES3_EELb0ELb1ELb0ELb0ELb1ELb1ELb1ELb0EEEvNS_16Flash_fwd_paramsE
        .type           _ZN5flash16flash_fwd_kernelI23Flash_fwd_kernel_traitsILi128ELi64ELi64ELi4ELb0ELb0EN7cutlass10bfloat16_tE19Flash_kernel_traitsILi128ELi64ELi64ELi4ES3_EELb0ELb1ELb0ELb0ELb1ELb1ELb1ELb0EEEvNS_16Flash_fwd_paramsE,@function
        .size           _ZN5flash16flash_fwd_kernelI23Flash_fwd_kernel_traitsILi128ELi64ELi64ELi4ELb0ELb0EN7cutlass10bfloat16_tE19Flash_kernel_traitsILi128ELi64ELi64ELi4ES3_EELb0ELb1ELb0ELb0ELb1ELb1ELb1ELb0EEEvNS_16Flash_fwd_paramsE,(.L_x_1401 - _ZN5flash16flash_fwd_kernelI23Flash_fwd_kernel_traitsILi128ELi64ELi64ELi4ELb0ELb0EN7cutlass10bfloat16_tE19Flash_kernel_traitsILi128ELi64ELi64ELi4ES3_EELb0ELb1ELb0ELb0ELb1ELb1ELb1ELb0EEEvNS_16Flash_fwd_paramsE)
        .other          _ZN5flash16flash_fwd_kernelI23Flash_fwd_kernel_traitsILi128ELi64ELi64ELi4ELb0ELb0EN7cutlass10bfloat16_tE19Flash_kernel_traitsILi128ELi64ELi64ELi4ES3_EELb0ELb1ELb0ELb0ELb1ELb1ELb1ELb0EEEvNS_16Flash_fwd_paramsE,@"STO_CUDA_ENTRY STV_DEFAULT"
_ZN5flash16flash_fwd_kernelI23Flash_fwd_kernel_traitsILi128ELi64ELi64ELi4ELb0ELb0EN7cutlass10bfloat16_tE19Flash_kernel_traitsILi128ELi64ELi64ELi4ES3_EELb0ELb1ELb0ELb0ELb1ELb1ELb1ELb0EEEvNS_16Flash_fwd_paramsE:
.text._ZN5flash16flash_fwd_kernelI23Flash_fwd_kernel_traitsILi128ELi64ELi64ELi4ELb0ELb0EN7cutlass10bfloat16_tE19Flash_kernel_traitsILi128ELi64ELi64ELi4ES3_EELb0ELb1ELb0ELb0ELb1ELb1ELb1ELb0EEEvNS_16Flash_fwd_paramsE:
        /* <DEDUP_REMOVED lines=43> */
[----:B------:R-:W-:Y:S01]  /*02b0*/  IABS R20, R14 ;  /* 0x0000000e00147213 */ /* 0x000fe20000000000 */
[----:B------:R-:W-:Y:S01]  /*02c0*/  UMOV UR6, 0x5 ;  /* 0x0000000500067882 */ /* 0x000fe20000000000 */
[----:B------:R-:W-:Y:S01]  /*02d0*/  LEA.HI R16, R30, R7, RZ, 0x3 ;  /* 0x000000071e107211 */ /* 0x000fe200078f18ff */
[----:B------:R-:W-:Y:S01]  /*02e0*/  USHF.L.U64.HI UR12, UR4, UR6, UR5 ;  /* 0x00000006040c7299 */ /* 0x000fe20008010205 */
[----:B------:R-:W-:Y:S01]  /*02f0*/  ISETP.NE.AND P2, PT, RZ, c[0x0][0x1c8], PT ;  /* 0x00007200ff007a0c */ /* 0x000fe20003f45270 */
        /* <DEDUP_REMOVED lines=9> */
[----:B------:R-:W-:Y:S01]  /*0390*/  LEA.HI R0, R30, R7, RZ, 0x4 ;  /* 0x000000071e007211 */ /* 0x000fe200078f20ff */
[----:B-1----:R-:W1:Y:S01]  /*03a0*/  MUFU.RCP R18, R2 ;  /* 0x0000000200127308 */ /* 0x002e620000001000 */
[----:B------:R-:W-:Y:S01]  /*03b0*/  LOP3.LUT R9, R9, 0x1c0, RZ, 0xc0, !PT ;  /* 0x000001c009097812 */ /* 0x000fe200078ec0ff */
[----:B------:R-:W-:Y:S01]  /*03c0*/  IMAD.SHL.U32 R162, R5, 0x8, RZ ;  /* 0x0000000805a27824 */ /* 0x000fe200078e00ff */
[----:B------:R-:W-:Y:S01]  /*03d0*/  SHF.R.S32.HI R11, RZ, 0x4, R0 ;  /* 0x00000004ff0b7819 */ /* 0x000fe20000011400 */
[----:B------:R-:W-:Y:S01]  /*03e0*/  IMAD.WIDE R164, R164, 0x40, R12 ;  /* 0x00000040a4a47825 */ /* 0x000fe200078e020c */
[----:B------:R-:W-:Y:S01]  /*03f0*/  SHF.R.U32.HI R152, RZ, 0x3, R9 ;  /* 0x00000003ff987819 */ /* 0x000fe20000011609 */
[----:B------:R-:W-:Y:S01]  /*0400*/  USHF.L.U32 UR8, UR4, 0x6, URZ ;  /* 0x0000000604087899 */ /* 0x000fe2000800063f */
[----:B------:R-:W-:Y:S01]  /*0410*/  LOP3.LUT R3, R9, 0x38, R162, 0xf8, !PT ;  /* 0x0000003809037812 */ /* 0x000fe200078ef8a2 */
[----:B------:R-:W-:Y:S01]  /*0420*/  USHF.L.U32 UR9, UR4, 0x5, URZ ;  /* 0x0000000504097899 */ /* 0x000fe2000800063f */
[----:B------:R-:W-:-:S02]  /*0430*/  LEA.HI R4, R0, R11, RZ, 0x1 ;  /* 0x0000000b00047211 */ /* 0x000fc400078f08ff */
[----:B------:R-:W-:Y:S02]  /*0440*/  LOP3.LUT R152, R3, R152, RZ, 0x3c, !PT ;  /* 0x0000009803987212 */ /* 0x000fe400078e3cff */
[----:B------:R-:W-:Y:S02]  /*0450*/  LOP3.LUT R0, R0, 0xfffffff0, RZ, 0xc0, !PT ;  /* 0xfffffff000007812 */ /* 0x000fe400078ec0ff */
[----:B------:R-:W-:Y:S02]  /*0460*/  LEA.HI.X.SX32 R10, R17, R13, 0x1, P0 ;  /* 0x0000000d110a7211 */ /* 0x000fe400000f0eff */
[----:B-1----:R-:W-:Y:S02]  /*0470*/  IADD3 R18, R18, 0xffffffe, RZ ;  /* 0x0ffffffe12127810 */ /* 0x002fe40007ffe0ff */
[----:B------:R-:W-:Y:S02]  /*0480*/  LOP3.LUT R4, R4, 0xfffffffe, RZ, 0xc0, !PT ;  /* 0xfffffffe04047812 */ /* 0x000fe400078ec0ff */
[----:B------:R-:W1:Y:S01]  /*0490*/  F2I.FTZ.U32.TRUNC.NTZ R19, R18 ;  /* 0x0000001200137305 */ /* 0x000e62000021f000 */
[----:B------:R-:W-:-:S02]  /*04a0*/  LOP3.LUT R2, R14, c[0x0][0x1c8], RZ, 0x3c, !PT ;  /* 0x000072000e027a12 */ /* 0x000fc400078e3cff */
[----:B------:R-:W-:Y:S01]  /*04b0*/  IMAD.IADD R4, R11, 0x1, -R4 ;  /* 0x000000010b047824 */ /* 0x000fe200078e0a04 */
[----:B------:R-:W-:Y:S02]  /*04c0*/  SHF.R.S32.HI R13, RZ, 0x1f, R15 ;  /* 0x0000001fff0d7819 */ /* 0x000fe4000001140f */
[--C-:B------:R-:W-:Y:S02]  /*04d0*/  SHF.R.S32.HI R163, RZ, 0x1f, R162.reuse ;  /* 0x0000001fffa37819 */ /* 0x100fe400000114a2 */
[----:B------:R-:W-:Y:S01]  /*04e0*/  ISETP.GE.AND P1, PT, R2, RZ, PT ;  /* 0x000000ff0200720c */ /* 0x000fe20003f26270 */
[----:B------:R-:W-:Y:S01]  /*04f0*/  IMAD R2, R13, c[0x0][0x178], RZ ;  /* 0x00005e000d027a24 */ /* 0x000fe200078e02ff */
[-C--:B------:R-:W-:Y:S01]  /*0500*/  LEA.HI R9, R30, R7.reuse, RZ, 0x6 ;  /* 0x000000071e097211 */ /* 0x080fe200078f30ff */
[----:B------:R-:W-:Y:S01]  /*0510*/  IMAD.WIDE.U32 R24, R23, c[0x0][0x198], R162 ;  /* 0x0000660017187a25 */ /* 0x000fe200078e00a2 */
[----:B------:R-:W-:Y:S02]  /*0520*/  SHF.R.S32.HI R12, RZ, 0x1f, R14 ;  /* 0x0000001fff0c7819 */ /* 0x000fe4000001140e */
[----:B------:R-:W-:Y:S01]  /*0530*/  IADD3 R29, R28, -0x1, RZ ;  /* 0xffffffff1c1d7810 */ /* 0x000fe20007ffe0ff */
[----:B------:R-:W-:Y:S01]  /*0540*/  IMAD R2, R15, c[0x0][0x17c], R2 ;  /* 0x00005f000f027a24 */ /* 0x000fe200078e0202 */
[----:B------:R-:W-:Y:S01]  /*0550*/  LEA.HI R30, R30, R7, RZ, 0x5 ;  /* 0x000000071e1e7211 */ /* 0x000fe200078f28ff */
[----:B-1----:R-:W-:-:S02]  /*0560*/  IMAD.MOV R3, RZ, RZ, -R19 ;  /* 0x000000ffff037224 */ /* 0x002fc400078e0a13 */
[----:B------:R-:W-:Y:S01]  /*0570*/  IMAD.MOV.U32 R18, RZ, RZ, RZ ;  /* 0x000000ffff127224 */ /* 0x000fe200078e00ff */
[--C-:B------:R-:W-:Y:S01]  /*0580*/  SHF.R.S32.HI R31, RZ, 0x5, R30.reuse ;  /* 0x00000005ff1f7819 */ /* 0x100fe2000001141e */
[----:B------:R-:W-:Y:S01]  /*0590*/  IMAD R3, R3, R8, RZ ;  /* 0x0000000803037224 */ /* 0x000fe200078e02ff */
[----:B------:R-:W-:Y:S01]  /*05a0*/  SHF.R.S32.HI R160, RZ, 0x1f, R30 ;  /* 0x0000001fffa07819 */ /* 0x000fe2000001141e */
[----:B------:R-:W-:-:S03]  /*05b0*/  IMAD.WIDE.U32 R26, R15, c[0x0][0x178], R162 ;  /* 0x00005e000f1a7a25 */ /* 0x000fc600078e00a2 */
[----:B------:R-:W-:Y:S01]  /*05c0*/  LEA.HI R160, R160, R31, RZ, 0x2 ;  /* 0x0000001fa0a07211 */ /* 0x000fe200078f10ff */
[----:B------:R-:W-:-:S03]  /*05d0*/  IMAD.HI.U32 R17, R19, R3, R18 ;  /* 0x0000000313117227 */ /* 0x000fc600078e0012 */
[----:B------:R-:W-:Y:S01]  /*05e0*/  LOP3.LUT R160, R160, 0xfffffffc, RZ, 0xc0, !PT ;  /* 0xfffffffca0a07812 */ /* 0x000fe200078ec0ff */
[----:B------:R-:W-:Y:S02]  /*05f0*/  IMAD.IADD R19, R7, 0x1, -R0 ;  /* 0x0000000107137824 */ /* 0x000fe400078e0a00 */
[C---:B------:R-:W-:Y:S02]  /*0600*/  IMAD R0, R10.reuse, c[0x0][0x198], RZ ;  /* 0x000066000a007a24 */ /* 0x040fe400078e02ff */
[----:B------:R-:W-:Y:S01]  /*0610*/  IMAD R10, R10, c[0x0][0x1a0], RZ ;  /* 0x000068000a0a7a24 */ /* 0x000fe200078e02ff */
[----:B------:R-:W-:Y:S01]  /*0620*/  SHF.R.S32.HI R18, RZ, 0x1f, R19 ;  /* 0x0000001fff127819 */ /* 0x000fe20000011413 */
[----:B------:R-:W-:Y:S02]  /*0630*/  IMAD R11, R23, c[0x0][0x19c], R0 ;  /* 0x00006700170b7a24 */ /* 0x000fe400078e0200 */
[----:B------:R-:W-:Y:S01]  /*0640*/  IMAD.HI.U32 R0, R17, R20, RZ ;  /* 0x0000001411007227 */ /* 0x000fe200078e00ff */
[----:B------:R-:W-:-:S03]  /*0650*/  LEA.HI R3, R18, R19, RZ, 0x3 ;  /* 0x0000001312037211 */ /* 0x000fc600078f18ff */
[----:B------:R-:W-:Y:S01]  /*0660*/  IMAD.MOV R17, RZ, RZ, -R0 ;  /* 0x000000ffff117224 */ /* 0x000fe200078e0a00 */
[----:B------:R-:W-:Y:S01]  /*0670*/  LOP3.LUT R18, R3, 0xfffffff8, RZ, 0xc0, !PT ;  /* 0xfffffff803127812 */ /* 0x000fe200078ec0ff */
[C---:B------:R-:W-:Y:S02]  /*0680*/  IMAD R10, R23.reuse, c[0x0][0x1a4], R10 ;  /* 0x00006900170a7a24 */ /* 0x040fe400078e020a */
[----:B------:R-:W-:Y:S02]  /*0690*/  IMAD R17, R8, R17, R20 ;  /* 0x0000001108117224 */ /* 0x000fe400078e0214 */
[----:B------:R-:W-:-:S03]  /*06a0*/  IMAD.WIDE.U32 R22, R23, c[0x0][0x1a0], R162 ;  /* 0x0000680017167a25 */ /* 0x000fc600078e00a2 */
[----:B------:R-:W-:Y:S01]  /*06b0*/  ISETP.GT.U32.AND P0, PT, R8, R17, PT ;  /* 0x000000110800720c */ /* 0x000fe20003f04070 */
[----:B------:R-:W-:Y:S02]  /*06c0*/  IMAD.SHL.U32 R9, R9, 0x8, RZ ;  /* 0x0000000809097824 */ /* 0x000fe400078e00ff */
[----:B------:R-:W-:Y:S02]  /*06d0*/  IMAD.IADD R23, R23, 0x1, R10 ;  /* 0x0000000117177824 */ /* 0x000fe400078e020a */
[----:B------:R-:W-:Y:S01]  /*06e0*/  IMAD.IADD R27, R27, 0x1, R2 ;  /* 0x000000011b1b7824 */ /* 0x000fe200078e0202 */
[----:B------:R-:W-:Y:S01]  /*06f0*/  LOP3.LUT R152, R152, 0x7ffffe00, R9, 0xf8, !PT ;  /* 0x7ffffe0098987812 */ /* 0x000fe200078ef809 */
[----:B------:R-:W-:Y:S02]  /*0700*/  IMAD.IADD R25, R25, 0x1, R11 ;  /* 0x0000000119197824 */ /* 0x000fe400078e020b */
[----:B------:R-:W-:Y:S02]  /*0710*/  IMAD R10, R13, c[0x0][0x180], RZ ;  /* 0x000060000d0a7a24 */ /* 0x000fe400078e02ff */
[----:B------:R-:W-:-:S02]  /*0720*/  IMAD.IADD R2, R19, 0x1, -R18 ;  /* 0x0000000113027824 */ /* 0x000fc400078e0a12 */
[----:B------:R-:W-:Y:S01]  /*0730*/  @!P0 IMAD.IADD R17, R17, 0x1, -R8 ;  /* 0x0000000111118824 */ /* 0x000fe200078e0a08 */
[----:B------:R-:W-:Y:S01]  /*0740*/  @!P0 IADD3 R0, R0, 0x1, RZ ;  /* 0x0000000100008810 */ /* 0x000fe20007ffe0ff */
[----:B------:R-:W-:Y:S02]  /*0750*/  IMAD R19, R12, c[0x0][0x1a8], RZ ;  /* 0x00006a000c137a24 */ /* 0x000fe400078e02ff */
[----:B------:R-:W-:Y:S01]  /*0760*/  IMAD.SHL.U32 R9, R5, 0x40, RZ ;  /* 0x0000004005097824 */ /* 0x000fe200078e00ff */
[----:B------:R-:W-:Y:S01]  /*0770*/  ISETP.GE.U32.AND P3, PT, R17, R8, PT ;  /* 0x000000081100720c */ /* 0x000fe20003f66070 */
[C---:B------:R-:W-:Y:S02]  /*0780*/  IMAD R10, R15.reuse, c[0x0][0x184], R10 ;  /* 0x000061000f0a7a24 */ /* 0x040fe400078e020a */
[----:B------:R-:W-:Y:S01]  /*0790*/  IMAD.WIDE.U32 R156, R15, c[0x0][0x180], R24 ;  /* 0x000060000f9c7a25 */ /* 0x000fe200078e0018 */
[----:B------:R-:W-:-:S03]  /*07a0*/  LOP3.LUT R9, R9, 0x1c0, RZ, 0xc0, !PT ;  /* 0x000001c009097812 */ /* 0x000fc600078ec0ff */
[C---:B------:R-:W-:Y:S01]  /*07b0*/  IMAD R19, R14.reuse, c[0x0][0x1ac], R19 ;  /* 0x00006b000e137a24 */ /* 0x040fe200078e0213 */
[----:B------:R-:W-:Y:S01]  /*07c0*/  LOP3.LUT R16, R9, 0x8, R16, 0xf8, !PT ;  /* 0x0000000809107812 */ /* 0x000fe200078ef810 */
[----:B------:R-:W-:Y:S01]  /*07d0*/  IMAD.WIDE.U32 R26, R14, c[0x0][0x1a8], R26 ;  /* 0x00006a000e1a7a25 */ /* 0x000fe200078e001a */
[----:B------:R-:W-:-:S03]  /*07e0*/  SHF.R.U32.HI R9, RZ, 0x3, R9 ;  /* 0x00000003ff097819 */ /* 0x000fc60000011609 */
[----:B------:R-:W-:Y:S01]  /*07f0*/  @P3 IADD3 R0, R0, 0x1, RZ ;  /* 0x0000000100003810 */ /* 0x000fe20007ffe0ff */
[----:B------:R-:W-:Y:S01]  /*0800*/  IMAD.IADD R157, R157, 0x1, R10 ;  /* 0x000000019d9d7824 */ /* 0x000fe200078e020a */
[----:B------:R-:W-:Y:S01]  /*0810*/  LOP3.LUT R9, R16, R9, RZ, 0x3c, !PT ;  /* 0x0000000910097212 */ /* 0x000fe200078e3cff */
[----:B------:R-:W-:Y:S02]  /*0820*/  IMAD.IADD R27, R27, 0x1, R19 ;  /* 0x000000011b1b7824 */ /* 0x000fe400078e0213 */
[----:B------:R-:W-:Y:S01]  /*0830*/  IMAD.MOV.U32 R10, RZ, RZ, R0 ;  /* 0x000000ffff0a7224 */ /* 0x000fe200078e0000 */
[----:B------:R-:W-:Y:S01]  /*0840*/  SHF.R.S32.HI R0, RZ, 0x1f, R29 ;  /* 0x0000001fff007819 */ /* 0x000fe2000001141d */
[----:B------:R-:W-:Y:S02]  /*0850*/  IMAD R11, R165, c[0x0][0x190], RZ ;  /* 0x00006400a50b7a24 */ /* 0x000fe400078e02ff */
[----:B------:R-:W-:Y:S01]  /*0860*/  @!P1 IMAD.MOV R10, RZ, RZ, -R10 ;  /* 0x000000ffff0a9224 */ /* 0x000fe200078e0a0a */
[----:B------:R-:W-:Y:S01]  /*0870*/  @!P2 LOP3.LUT R10, RZ, c[0x0][0x1c8], RZ, 0x33, !PT ;  /* 0x00007200ff0aaa12 */ /* 0x000fe200078e33ff */
[----:B------:R-:W-:-:S02]  /*0880*/  IMAD R11, R164, c[0x0][0x194], R11 ;  /* 0x00006500a40b7a24 */ /* 0x000fc400078e020b */
        /* <DEDUP_REMOVED lines=10> */
[----:B------:R-:W-:Y:S02]  /*0930*/  IMAD R159, R151, c[0x0][0x1b0], RZ ;  /* 0x00006c00979f7a24 */ /* 0x000fe400078e02ff */
[----:B------:R-:W-:Y:S01]  /*0940*/  IMAD.WIDE.U32 R156, R10, c[0x0][0x1b0], R156 ;  /* 0x00006c000a9c7a25 */ /* 0x000fe200078e009c */
[----:B------:R-:W-:Y:S02]  /*0950*/  IADD3.X R13, R17, UR12, RZ, P0, !PT ;  /* 0x0000000c110d7c10 */ /* 0x000fe400087fe4ff */
[----:B------:R-:W-:Y:S01]  /*0960*/  IADD3 R14, P0, R12, UR13, RZ ;  /* 0x0000000d0c0e7c10 */ /* 0x000fe2000ff1e0ff */
[----:B------:R-:W-:Y:S02]  /*0970*/  IMAD R159, R10, c[0x0][0x1b4], R159 ;  /* 0x00006d000a9f7a24 */ /* 0x000fe400078e029f */
[----:B------:R-:W-:Y:S01]  /*0980*/  IMAD.SHL.U32 R152, R152, 0x2, RZ ;  /* 0x0000000298987824 */ /* 0x000fe200078e00ff */
[----:B------:R-:W-:Y:S01]  /*0990*/  IADD3.X R15, R13, UR12, RZ, P0, !PT ;  /* 0x0000000c0d0f7c10 */ /* 0x000fe200087fe4ff */
[----:B------:R-:W-:-:S02]  /*09a0*/  IMAD R11, R29, UR7, RZ ;  /* 0x000000071d0b7c24 */ /* 0x000fc4000f8e02ff */
[----:B------:R-:W-:Y:S01]  /*09b0*/  IMAD.IADD R159, R157, 0x1, R159 ;  /* 0x000000019d9f7824 */ /* 0x000fe200078e029f */
[----:B------:R1:W-:Y:S01]  /*09c0*/  LDGSTS.E.BYPASS.LTC128B.128 [R152], [R16.64] ;  /* 0x0000000010987fae */ /* 0x0003e2000b901d4a */
[----:B------:R-:W-:Y:S02]  /*09d0*/  IMAD.MOV.U32 R158, RZ, RZ, R156 ;  /* 0x000000ffff9e7224 */ /* 0x000fe400078e009c */
        /* <DEDUP_REMOVED lines=8> */
[----:B------:R-:W-:Y:S01]  /*0a60*/  IMAD R0, R29, c[0x0][0x1a4], R0 ;  /* 0x000069001d007a24 */ /* 0x000fe200078e0200 */
[----:B------:R3:W-:Y:S01]  /*0a70*/  LDGSTS.E.BYPASS.LTC128B.128 [R152+0x1000], [R14.64] ;  /* 0x010000000e987fae */ /* 0x0007e2000b901d4a */
[----:B------:R-:W-:-:S03]  /*0a80*/  IMAD.WIDE.U32 R154, R10, c[0x0][0x1b8], R154 ;  /* 0x00006e000a9a7a25 */ /* 0x000fc600078e009a */
[----:B------:R3:W-:Y:S01]  /*0a90*/  LDGSTS.E.BYPASS.LTC128B.128 [R152+0x3000], [R14.64+0x80] ;  /* 0x030000800e987fae */ /* 0x0007e2000b901d4a */
[----:B------:R-:W-:Y:S02]  /*0aa0*/  IMAD R151, R10, c[0x0][0x1bc], R151 ;  /* 0x00006f000a977a24 */ /* 0x000fe400078e0297 */
[----:B------:R-:W-:Y:S02]  /*0ab0*/  IMAD.SHL.U32 R10, R2, 0x40, RZ ;  /* 0x00000040020a7824 */ /* 0x000fe400078e00ff */
[----:B------:R-:W-:Y:S02]  /*0ac0*/  IMAD.IADD R151, R155, 0x1, R151 ;  /* 0x000000019b977824 */ /* 0x000fe400078e0297 */
[C---:B------:R-:W-:Y:S02]  /*0ad0*/  IMAD R88, R31.reuse, 0x10, R88 ;  /* 0x000000101f587824 */ /* 0x040fe400078e0258 */
[----:B------:R-:W-:Y:S01]  /*0ae0*/  IMAD.IADD R160, R31, 0x1, -R160 ;  /* 0x000000011fa07824 */ /* 0x000fe200078e0aa0 */
[----:B-1----:R-:W-:-:S04]  /*0af0*/  IADD3 R16, P1, R14, UR13, RZ ;  /* 0x0000000d0e107c10 */ /* 0x002fc8000ff3e0ff */
[----:B------:R-:W-:Y:S01]  /*0b00*/  IADD3.X R17, R15, UR12, RZ, P1, !PT ;  /* 0x0000000c0f117c10 */ /* 0x000fe20008ffe4ff */
[----:B------:R-:W-:Y:S01]  /*0b10*/  USHF.L.U64.HI UR12, UR4, UR6, UR5 ;  /* 0x00000006040c7299 */ /* 0x000fe20008010205 */
[----:B--2---:R-:W-:-:S03]  /*0b20*/  IMAD.WIDE.U32 R12, R29, c[0x0][0x1a0], RZ ;  /* 0x000068001d0c7a25 */ /* 0x004fc600078e00ff */
[----:B------:R1:W-:Y:S01]  /*0b30*/  LDGSTS.E.BYPASS.LTC128B.128 [R152+0x1800], [R16.64] ;  /* 0x0180000010987fae */ /* 0x0003e2000b901d4a */
[----:B------:R-:W-:Y:S01]  /*0b40*/  ULDC.64 UR4, c[0x0][0x1a0] ;  /* 0x0000680000047ab9 */ /* 0x000fe20000000a00 */
[----:B------:R-:W-:Y:S02]  /*0b50*/  IMAD.IADD R0, R13, 0x1, R0 ;  /* 0x000000010d007824 */ /* 0x000fe400078e0200 */
        /* <DEDUP_REMOVED lines=33> */
[----:B-1----:R-:W-:Y:S01]  /*0d70*/  IADD3 R16, P1, R10, UR13, RZ ;  /* 0x0000000d0a107c10 */ /* 0x002fe2000ff3e0ff */
[----:B------:R-:W-:Y:S01]  /*0d80*/  IMAD.MOV.U32 R8, RZ, RZ, 0x20 ;  /* 0x00000020ff087424 */ /* 0x000fe200078e00ff */
[----:B------:R-:W-:Y:S01]  /*0d90*/  IADD3.X R11, R13, UR5, RZ, P0, !PT ;  /* 0x000000050d0b7c10 */ /* 0x000fe200087fe4ff */
[----:B------:R-:W0:Y:S01]  /*0da0*/  LDGDEPBAR ;  /* 0x00000000000079af */ /* 0x000e220000000000 */
[----:B------:R-:W-:Y:S01]  /*0db0*/  IMAD R150, R31, 0x400, R4 ;  /* 0x000004001f967824 */ /* 0x000fe200078e0204 */
[----:B--2---:R-:W-:-:S02]  /*0dc0*/  IADD3 R14, P0, R16, UR13, RZ ;  /* 0x0000000d100e7c10 */ /* 0x004fc4000ff1e0ff */
[----:B------:R-:W-:Y:S01]  /*0dd0*/  IADD3.X R17, R11, UR5, RZ, P1, !PT ;  /* 0x000000050b117c10 */ /* 0x000fe20008ffe4ff */
[----:B------:R-:W-:Y:S01]  /*0de0*/  IMAD.IADD R150, R150, 0x1, R3 ;  /* 0x0000000196967824 */ /* 0x000fe200078e0203 */
[----:B------:R-:W-:Y:S02]  /*0df0*/  LOP3.LUT P1, RZ, R2, 0x2, RZ, 0xc0, !PT ;  /* 0x0000000202ff7812 */ /* 0x000fe4000782c0ff */
[----:B------:R-:W-:Y:S01]  /*0e00*/  IADD3.X R15, R17, UR5, RZ, P0, !PT ;  /* 0x00000005110f7c10 */ /* 0x000fe200087fe4ff */
[----:B------:R-:W-:Y:S01]  /*0e10*/  IMAD.SHL.U32 R150, R150, 0x2, RZ ;  /* 0x0000000296967824 */ /* 0x000fe200078e00ff */
[----:B------:R-:W-:Y:S02]  /*0e20*/  LOP3.LUT P0, RZ, R5, 0x2, RZ, 0xc0, !PT ;  /* 0x0000000205ff7812 */ /* 0x000fe4000780c0ff */
[----:B------:R-:W-:Y:S02]  /*0e30*/  LEA R149, R0, 0x4000, 0x1 ;  /* 0x0000400000957811 */ /* 0x000fe400078e08ff */
[----:B------:R-:W-:-:S02]  /*0e40*/  SEL R0, R8, 0xffffffe0, !P1 ;  /* 0xffffffe008007807 */ /* 0x000fc40004800000 */
[----:B------:R-:W-:Y:S02]  /*0e50*/  IADD3 R147, R149, 0x20, RZ ;  /* 0x0000002095937810 */ /* 0x000fe40007ffe0ff */
[----:B------:R-:W-:Y:S01]  /*0e60*/  LOP3.LUT P1, RZ, R2, 0x4, RZ, 0xc0, !PT ;  /* 0x0000000402ff7812 */ /* 0x000fe2000782c0ff */
[----:B------:R-:W-:Y:S01]  /*0e70*/  IMAD.IADD R148, R150, 0x1, R0 ;  /* 0x0000000196947824 */ /* 0x000fe200078e0200 */
[----:B------:R-:W-:Y:S01]  /*0e80*/  LOP3.LUT R143, R3, R4, RZ, 0xfc, !PT ;  /* 0x00000004038f7212 */ /* 0x000fe200078efcff */
[----:B------:R-:W-:Y:S02]  /*0e90*/  IMAD.MOV.U32 R2, RZ, RZ, 0x40 ;  /* 0x00000040ff027424 */ /* 0x000fe400078e00ff */
[----:B------:R-:W-:Y:S01]  /*0ea0*/  @P0 IADD3 R147, R149, -0x20, RZ ;  /* 0xffffffe095930810 */ /* 0x000fe20007ffe0ff */
[----:B------:R-:W-:-:S04]  /*0eb0*/  DEPBAR.LE SB0, 0x0 ;  /* 0x000080000000791a */ /* 0x000fc80000000000 */
[----:B------:R-:W-:Y:S01]  /*0ec0*/  BAR.SYNC.DEFER_BLOCKING 0x0 ;  /* 0x0000000000007b1d */ /* 0x000fe20000010000 */
[----:B------:R-:W-:Y:S02]  /*0ed0*/  LOP3.LUT P0, RZ, R5, 0x4, RZ, 0xc0, !PT ;  /* 0x0000000405ff7812 */ /* 0x000fe4000780c0ff */
[C---:B------:R-:W-:Y:S02]  /*0ee0*/  SEL R5, R2.reuse, 0xffffffc0, !P1 ;  /* 0xffffffc002057807 */ /* 0x040fe40004800000 */
[----:B------:R-:W-:Y:S02]  /*0ef0*/  SEL R2, R2, 0xffffffc0, !P0 ;  /* 0xffffffc002027807 */ /* 0x000fe40004000000 */
[C---:B------:R-:W-:Y:S01]  /*0f00*/  IADD3 R139, R147.reuse, 0x800, RZ ;  /* 0x00000800938b7810 */ /* 0x040fe20007ffe0ff */
[--C-:B------:R-:W-:Y:S01]  /*0f10*/  IMAD.IADD R146, R150, 0x1, R5.reuse ;  /* 0x0000000196927824 */ /* 0x100fe200078e0205 */
[----:B------:R-:W-:Y:S01]  /*0f20*/  IADD3 R138, R147, 0x1000, RZ ;  /* 0x00001000938a7810 */ /* 0x000fe20007ffe0ff */
[----:B------:R-:W-:Y:S01]  /*0f30*/  IMAD.IADD R145, R149, 0x1, R2 ;  /* 0x0000000195917824 */ /* 0x000fe200078e0202 */
[C---:B------:R-:W-:Y:S01]  /*0f40*/  IADD3 R137, R147.reuse, 0x1800, RZ ;  /* 0x0000180093897810 */ /* 0x040fe20007ffe0ff */
[----:B------:R-:W-:Y:S01]  /*0f50*/  IMAD.IADD R144, R148, 0x1, R5 ;  /* 0x0000000194907824 */ /* 0x000fe200078e0205 */
[C---:B------:R-:W-:Y:S01]  /*0f60*/  IADD3 R135, R147.reuse, 0x2000, RZ ;  /* 0x0000200093877810 */ /* 0x040fe20007ffe0ff */
[----:B------:R-:W-:Y:S01]  /*0f70*/  IMAD.IADD R136, R2, 0x1, R147 ;  /* 0x0000000102887824 */ /* 0x000fe200078e0293 */
[----:B------:R-:W-:-:S02]  /*0f80*/  IADD3 R134, R147, 0x2800, RZ ;  /* 0x0000280093867810 */ /* 0x000fc40007ffe0ff */
[C---:B------:R-:W-:Y:S02]  /*0f90*/  IADD3 R133, R147.reuse, 0x3000, RZ ;  /* 0x0000300093857810 */ /* 0x040fe40007ffe0ff */
[----:B------:R-:W-:Y:S01]  /*0fa0*/  IADD3 R132, R147, 0x3800, RZ ;  /* 0x0000380093847810 */ /* 0x000fe20007ffe0ff */
        /* <DEDUP_REMOVED lines=8> */
[----:B------:R3:W-:Y:S04]  /*1030*/  LDGSTS.E.BYPASS.LTC128B.128 [R152+0xb000], [R16.64+0x80] ;  /* 0x0b00008010987fae */ /* 0x0007e8000b901d4a */
[----:B------:R1:W-:Y:S04]  /*1040*/  LDGSTS.E.BYPASS.LTC128B.128 [R152+0x9800], [R14.64] ;  /* 0x098000000e987fae */ /* 0x0003e8000b901d4a */
[----:B------:R1:W-:Y:S04]  /*1050*/  LDGSTS.E.BYPASS.LTC128B.128 [R152+0xb800], [R14.64+0x80] ;  /* 0x0b8000800e987fae */ /* 0x0003e8000b901d4a */
[----:B------:R-:W-:Y:S04]  /*1060*/  LDSM.16.M88.4 R24, [R150] ;  /* 0x000000009618783b */ /* 0x000fe80000000200 */
[----:B------:R-:W2:Y:S04]  /*1070*/  LDSM.16.M88.4 R76, [R89+0x4000] ;  /* 0x00400000594c783b */ /* 0x000ea80000000200 */
[----:B------:R-:W-:Y:S04]  /*1080*/  LDSM.16.M88.4 R64, [R148] ;  /* 0x000000009440783b */ /* 0x000fe80000000200 */
[----:B------:R-:W-:Y:S04]  /*1090*/  LDSM.16.M88.4 R68, [R147] ;  /* 0x000000009344783b */ /* 0x000fe80000000200 */
[----:B------:R-:W5:Y:S04]  /*10a0*/  LDSM.16.M88.4 R36, [R89+0x5000] ;  /* 0x005000005924783b */ /* 0x000f680000000200 */
[----:B------:R-:W5:Y:S04]  /*10b0*/  LDSM.16.M88.4 R44, [R89+0x4800] ;  /* 0x00480000592c783b */ /* 0x000f680000000200 */
[----:B-1----:R-:W1:Y:S04]  /*10c0*/  LDSM.16.M88.4 R12, [R89+0x5800] ;  /* 0x00580000590c783b */ /* 0x002e680000000200 */
[----:B----4-:R-:W-:Y:S04]  /*10d0*/  LDSM.16.M88.4 R20, [R146] ;  /* 0x000000009214783b */ /* 0x010fe80000000200 */
[----:B---3--:R-:W3:Y:S04]  /*10e0*/  LDSM.16.M88.4 R16, [R145] ;  /* 0x000000009110783b */ /* 0x008ee80000000200 */
[----:B------:R-:W4:Y:S04]  /*10f0*/  LDSM.16.M88.4 R56, [R147+0x1000] ;  /* 0x001000009338783b */ /* 0x000f280000000200 */
[----:B------:R-:W1:Y:S01]  /*1100*/  LDSM.16.M88.4 R60, [R147+0x800] ;  /* 0x00080000933c783b */ /* 0x000e620000000200 */
[C---:B--2---:R-:W-:Y:S03]  /*1110*/  HMMA.16816.F32.BF16 R8, R24.reuse, R76, RZ ;  /* 0x0000004c1808723c */ /* 0x044fe600000418ff */
[----:B------:R-:W2:Y:S04]  /*1120*/  LDSM.16.M88.4 R52, [R147+0x1800] ;  /* 0x001800009334783b */ /* 0x000ea80000000200 */
[----:B------:R-:W-:Y:S01]  /*1130*/  LDSM.16.M88.4 R72, [R144] ;  /* 0x000000009048783b */ /* 0x000fe20000000200 */
[C---:B------:R-:W-:Y:S03]  /*1140*/  HMMA.16816.F32.BF16 R76, R24.reuse, R78, RZ ;  /* 0x0000004e184c723c */ /* 0x040fe600000418ff */
[----:B------:R-:W-:Y:S04]  /*1150*/  LDSM.16.M88.4 R80, [R145+0x1000] ;  /* 0x001000009150783b */ /* 0x000fe80000000200 */
[----:B------:R-:W-:Y:S01]  /*1160*/  LDSM.16.M88.4 R84, [R136+0x1800] ;  /* 0x001800008854783b */ /* 0x000fe20000000200 */
[----:B-----5:R-:W-:Y:S03]  /*1170*/  HMMA.16816.F32.BF16 R40, R24, R36, RZ ;  /* 0x000000241828723c */ /* 0x020fe600000418ff */
[----:B------:R-:W0:Y:S05]  /*1180*/  LDGDEPBAR ;  /* 0x00000000000079af */ /* 0x000e2a0000000000 */
[C---:B------:R-:W-:Y:S08]  /*1190*/  HMMA.16816.F32.BF16 R8, R64.reuse, R68, R8 ;  /* 0x000000444008723c */ /* 0x040ff00000041808 */
[----:B------:R-:W-:Y:S01]  /*11a0*/  HMMA.16816.F32.BF16 R76, R64, R70, R76 ;  /* 0x00000046404c723c */ /* 0x000fe2000004184c */
[----:B------:R-:W5:Y:S07]  /*11b0*/  LDSM.16.M88.4 R68, [R136] ;  /* 0x000000008844783b */ /* 0x000f6e0000000200 */
[C---:B------:R-:W-:Y:S08]  /*11c0*/  HMMA.16816.F32.BF16 R48, R24.reuse, R44, RZ ;  /* 0x0000002c1830723c */ /* 0x040ff000000418ff */
[C---:B------:R-:W-:Y:S08]  /*11d0*/  HMMA.16816.F32.BF16 R36, R24.reuse, R38, RZ ;  /* 0x000000261824723c */ /* 0x040ff000000418ff */
[C---:B------:R-:W-:Y:S08]  /*11e0*/  HMMA.16816.F32.BF16 R44, R24.reuse, R46, RZ ;  /* 0x0000002e182c723c */ /* 0x040ff000000418ff */
[C---:B-1----:R-:W-:Y:S08]  /*11f0*/  HMMA.16816.F32.BF16 R32, R24.reuse, R12, RZ ;  /* 0x0000000c1820723c */ /* 0x042ff000000418ff */
[----:B------:R-:W-:Y:S01]  /*1200*/  HMMA.16816.F32.BF16 R24, R24, R14, RZ ;  /* 0x0000000e1818723c */ /* 0x000fe200000418ff */
[----:B------:R-:W1:Y:S07]  /*1210*/  LDSM.16.M88.4 R12, [R145+0x800] ;  /* 0x00080000910c783b */ /* 0x000e6e0000000200 */
[C---:B---3--:R-:W-:Y:S08]  /*1220*/  HMMA.16816.F32.BF16 R8, R20.reuse, R16, R8 ;  /* 0x000000101408723c */ /* 0x048ff00000041808 */
[----:B------:R-:W-:Y:S01]  /*1230*/  HMMA.16816.F32.BF16 R76, R20, R18, R76 ;  /* 0x00000012144c723c */ /* 0x000fe2000004184c */
[----:B------:R-:W-:Y:S07]  /*1240*/  LDSM.16.M88.4 R16, [R89+0x6000] ;  /* 0x006000005910783b */ /* 0x000fee0000000200 */
[C---:B----4-:R-:W-:Y:S08]  /*1250*/  HMMA.16816.F32.BF16 R40, R64.reuse, R56, R40 ;  /* 0x000000384028723c */ /* 0x050ff00000041828 */
[C---:B------:R-:W-:Y:S08]  /*1260*/  HMMA.16816.F32.BF16 R48, R64.reuse, R60, R48 ;  /* 0x0000003c4030723c */ /* 0x040ff00000041830 */
[C---:B------:R-:W-:Y:S01]  /*1270*/  HMMA.16816.F32.BF16 R36, R64.reuse, R58, R36 ;  /* 0x0000003a4024723c */ /* 0x040fe20000041824 */
[----:B------:R-:W3:Y:S07]  /*1280*/  LDSM.16.M88.4 R56, [R150+0x2000] ;  /* 0x002000009638783b */ /* 0x000eee0000000200 */
[C---:B------:R-:W-:Y:S01]  /*1290*/  HMMA.16816.F32.BF16 R44, R64.reuse, R62, R44 ;  /* 0x0000003e402c723c */ /* 0x040fe2000004182c */
[----:B------:R-:W-:Y:S07]  /*12a0*/  LDSM.16.M88.4 R60, [R136+0x800] ;  /* 0x00080000883c783b */ /* 0x000fee0000000200 */
[C---:B--2---:R-:W-:Y:S08]  /*12b0*/  HMMA.16816.F32.BF16 R32, R64.reuse, R52, R32 ;  /* 0x000000344020723c */ /* 0x044ff00000041820 */
[----:B------:R-:W-:Y:S01]  /*12c0*/  HMMA.16816.F32.BF16 R24, R64, R54, R24 ;  /* 0x000000364018723c */ /* 0x000fe20000041818 */
[----:B------:R-:W2:Y:S04]  /*12d0*/  LDSM.16.M88.4 R52, [R145+0x1800] ;  /* 0x001800009134783b */ /* 0x000ea80000000200 */
[----:B------:R-:W-:Y:S03]  /*12e0*/  LDSM.16.M88.4 R64, [R147+0x2000] ;  /* 0x002000009340783b */ /* 0x000fe60000000200 */
[C---:B-----5:R-:W-:Y:S08]  /*12f0*/  HMMA.16816.F32.BF16 R8, R72.reuse, R68, R8 ;  /* 0x000000444808723c */ /* 0x060ff00000041808 */
[----:B------:R-:W-:Y:S08]  /*1300*/  HMMA.16816.F32.BF16 R76, R72, R70, R76 ;  /* 0x00000046484c723c */ /* 0x000ff0000004184c */
[C---:B------:R-:W-:Y:S08]  /*1310*/  HMMA.16816.F32.BF16 R40, R20.reuse, R80, R40 ;  /* 0x000000501428723c */ /* 0x040ff00000041828 */
[C---:B-1----:R-:W-:Y:S08]  /*1320*/  HMMA.16816.F32.BF16 R48, R20.reuse, R12, R48 ;  /* 0x0000000c1430723c */ /* 0x042ff00000041830 */
[C---:B------:R-:W-:Y:S01]  /*1330*/  HMMA.16816.F32.BF16 R80, R20.reuse, R82, R36 ;  /* 0x000000521450723c */ /* 0x040fe20000041824 */
[----:B------:R-:W1:Y:S07]  /*1340*/  LDSM.16.M88.4 R36, [R148+0x2000] ;  /* 0x002000009424783b */ /* 0x000e6e0000000200 */
[----:B------:R-:W-:Y:S01]  /*1350*/  HMMA.16816.F32.BF16 R44, R20, R14, R44 ;  /* 0x0000000e142c723c */ /* 0x000fe2000004182c */
[----:B------:R-:W4:Y:S07]  /*1360*/  LDSM.16.M88.4 R12, [R136+0x1000] ;  /* 0x00100000880c783b */ /* 0x000f2e0000000200 */
[C---:B---3--:R-:W-:Y:S08]  /*1370*/  HMMA.16816.F32.BF16 R8, R56.reuse, R16, R8 ;  /* 0x000000103808723c */ /* 0x048ff00000041808 */
[----:B------:R-:W-:Y:S01]  /*1380*/  HMMA.16816.F32.BF16 R76, R56, R18, R76 ;  /* 0x00000012384c723c */ /* 0x000fe2000004184c */
[----:B------:R-:W-:Y:S07]  /*1390*/  LDSM.16.M88.4 R16, [R147+0x2800] ;  /* 0x002800009310783b */ /* 0x000fee0000000200 */
[C---:B--2---:R-:W-:Y:S08]  /*13a0*/  HMMA.16816.F32.BF16 R32, R20.reuse, R52, R32 ;  /* 0x000000341420723c */ /* 0x044ff00000041820 */
[----:B------:R-:W-:Y:S01]  /*13b0*/  HMMA.16816.F32.BF16 R24, R20, R54, R24 ;  /* 0x000000361418723c */ /* 0x000fe20000041818 */
[----:B------:R-:W-:Y:S04]  /*13c0*/  LDSM.16.M88.4 R52, [R145+0x2000] ;  /* 0x002000009134783b */ /* 0x000fe80000000200 */
[----:B------:R-:W-:Y:S03]  /*13d0*/  LDSM.16.M88.4 R20, [R89+0x6800] ;  /* 0x006800005914783b */ /* 0x000fe60000000200 */
[----:B------:R-:W-:Y:S01]  /*13e0*/  HMMA.16816.F32.BF16 R68, R72, R60, R48 ;  /* 0x0000003c4844723c */ /* 0x000fe20000041830 */
[----:B------:R-:W2:Y:S07]  /*13f0*/  LDSM.16.M88.4 R48, [R146+0x2000] ;  /* 0x002000009230783b */ /* 0x000eae0000000200 */
[C---:B-1----:R-:W-:Y:S08]  /*1400*/  HMMA.16816.F32.BF16 R8, R36.reuse, R64, R8 ;  /* 0x000000402408723c */ /* 0x042ff00000041808 */
[----:B------:R-:W-:Y:S01]  /*1410*/  HMMA.16816.F32.BF16 R76, R36, R66, R76 ;  /* 0x00000042244c723c */ /* 0x000fe2000004184c */
[----:B------:R-:W-:Y:S07]  /*1420*/  LDSM.16.M88.4 R64, [R89+0x7000] ;  /* 0x007000005940783b */ /* 0x000fee0000000200 */
[C---:B------:R-:W-:Y:S01]  /*1430*/  HMMA.16816.F32.BF16 R44, R72.reuse, R62, R44 ;  /* 0x0000003e482c723c */ /* 0x040fe2000004182c */
[----:B------:R-:W-:Y:S07]  /*1440*/  LDSM.16.M88.4 R60, [R136+0x2000] ;  /* 0x00200000883c783b */ /* 0x000fee0000000200 */
[C---:B----4-:R-:W-:Y:S08]  /*1450*/  HMMA.16816.F32.BF16 R40, R72.reuse, R12, R40 ;  /* 0x0000000c4828723c */ /* 0x050ff00000041828 */
[----:B------:R-:W-:Y:S01]  /*1460*/  HMMA.16816.F32.BF16 R80, R72, R14, R80 ;  /* 0x0000000e4850723c */ /* 0x000fe20000041850 */
[----:B------:R-:W1:Y:S07]  /*1470*/  LDSM.16.M88.4 R12, [R144+0x2000] ;  /* 0x00200000900c783b */ /* 0x000e6e0000000200 */
[C---:B--2---:R-:W-:Y:S08]  /*1480*/  HMMA.16816.F32.BF16 R8, R48.reuse, R52, R8 ;  /* 0x000000343008723c */ /* 0x044ff00000041808 */
[----:B------:R-:W-:Y:S08]  /*1490*/  HMMA.16816.F32.BF16 R76, R48, R54, R76 ;  /* 0x00000036304c723c */ /* 0x000ff0000004184c */
[C---:B------:R-:W-:Y:S08]  /*14a0*/  HMMA.16816.F32.BF16 R68, R56.reuse, R20, R68 ;  /* 0x000000143844723c */ /* 0x040ff00000041844 */
[----:B------:R-:W-:Y:S01]  /*14b0*/  HMMA.16816.F32.BF16 R44, R56, R22, R44 ;  /* 0x00000016382c723c */ /* 0x000fe2000004182c */
[----:B------:R-:W2:Y:S07]  /*14c0*/  LDSM.16.M88.4 R20, [R145+0x2800] ;  /* 0x002800009114783b */ /* 0x000eae0000000200 */
[----:B------:R-:W-:Y:S01]  /*14d0*/  HMMA.16816.F32.BF16 R52, R72, R84, R32 ;  /* 0x000000544834723c */ /* 0x000fe20000041820 */
[----:B------:R-:W-:Y:S07]  /*14e0*/  LDSM.16.M88.4 R32, [R136+0x2800] ;  /* 0x002800008820783b */ /* 0x000fee0000000200 */
[C---:B-1----:R-:W-:Y:S08]  /*14f0*/  HMMA.16816.F32.BF16 R8, R12.reuse, R60, R8 ;  /* 0x0000003c0c08723c */ /* 0x042ff00000041808 */
[----:B------:R-:W-:Y:S01]  /*1500*/  HMMA.16816.F32.BF16 R76, R12, R62, R76 ;  /* 0x0000003e0c4c723c */ /* 0x000fe2000004184c */
[----:B------:R-:W1:Y:S07]  /*1510*/  LDSM.16.M88.4 R60, [R89+0x7800] ;  /* 0x00780000593c783b */ /* 0x000e6e0000000200 */
[C---:B------:R-:W-:Y:S08]  /*1520*/  HMMA.16816.F32.BF16 R68, R36.reuse, R16, R68 ;  /* 0x000000102444723c */ /* 0x040ff00000041844 */
[----:B------:R-:W-:Y:S01]  /*1530*/  HMMA.16816.F32.BF16 R44, R36, R18, R44 ;  /* 0x00000012242c723c */ /* 0x000fe2000004182c */
[----:B------:R-:W3:Y:S01]  /*1540*/  LDSM.16.M88.4 R16, [R147+0x3000] ;  /* 0x003000009310783b */ /* 0x000ee20000000200 */
[----:B------:R-:W-:-:S02]  /*1550*/  FMUL.FTZ R9, R9, c[0x0][0x2ec] ;  /* 0x0000bb0009097a20 */ /* 0x000fc40000410000 */
[----:B------:R-:W-:-:S04]  /*1560*/  FMUL.FTZ R2, R8, c[0x0][0x2ec] ;  /* 0x0000bb0008027a20 */ /* 0x000fc80000410000 */
[C---:B------:R-:W-:Y:S01]  /*1570*/  HMMA.16816.F32.BF16 R40, R56.reuse, R64, R40 ;  /* 0x000000403828723c */ /* 0x040fe20000041828 */
[----:B------:R4:W-:Y:S06]  /*1580*/  MUFU.TANH R64, R9 ;  /* 0x0000000900407308 */ /* 0x0009ec0000002400 */
[----:B------:R-:W-:Y:S01]  /*1590*/  FMUL.FTZ R65, R10, c[0x0][0x2ec] ;  /* 0x0000bb000a417a20 */ /* 0x000fe20000410000 */
[----:B------:R-:W-:Y:S01]  /*15a0*/  HMMA.16816.F32.BF16 R80, R56, R66, R80 ;  /* 0x000000423850723c */ /* 0x000fe20000041850 */
[----:B------:R-:W5:Y:S06]  /*15b0*/  MUFU.TANH R2, R2 ;  /* 0x0000000200027308 */ /* 0x000f6c0000002400 */
[----:B------:R-:W-:Y:S01]  /*15c0*/  FMUL.FTZ R66, R76, c[0x0][0x2ec] ;  /* 0x0000bb004c427a20 */ /* 0x000fe20000410000 */
[----:B--2---:R-:W-:Y:S01]  /*15d0*/  HMMA.16816.F32.BF16 R68, R48, R20, R68 ;  /* 0x000000143044723c */ /* 0x004fe20000041844 */
[----:B------:R-:W-:Y:S01]  /*15e0*/  FMUL.FTZ R76, R11, c[0x0][0x2ec] ;  /* 0x0000bb000b4c7a20 */ /* 0x000fe20000410000 */
[----:B------:R-:W-:Y:S01]  /*15f0*/  MUFU.TANH R65, R65 ;  /* 0x0000004100417308 */ /* 0x000fe20000002400 */
[----:B----4-:R-:W2:Y:S01]  /*1600*/  LDSM.16.M88.4 R8, [R147+0x3800] ;  /* 0x003800009308783b */ /* 0x010ea20000000200 */
[----:B------:R-:W-:-:S02]  /*1610*/  FMUL.FTZ R67, R77, c[0x0][0x2ec] ;  /* 0x0000bb004d437a20 */ /* 0x000fc40000410000 */
[----:B------:R-:W-:Y:S02]  /*1620*/  FMUL.FTZ R77, R78, c[0x0][0x2ec] ;  /* 0x0000bb004e4d7a20 */ /* 0x000fe40000410000 */
[----:B------:R-:W-:Y:S01]  /*1630*/  HMMA.16816.F32.BF16 R44, R48, R22, R44 ;  /* 0x00000016302c723c */ /* 0x000fe2000004182c */
[----:B------:R-:W4:Y:S01]  /*1640*/  LDSM.16.M88.4 R20, [R145+0x3000] ;  /* 0x003000009114783b */ /* 0x000f220000000200 */
[----:B------:R-:W2:Y:S01]  /*1650*/  MUFU.TANH R66, R66 ;  /* 0x0000004200427308 */ /* 0x000ea20000002400 */
[----:B------:R-:W-:-:S05]  /*1660*/  FMUL.FTZ R78, R79, c[0x0][0x2ec] ;  /* 0x0000bb004f4e7a20 */ /* 0x000fca0000410000 */
[----:B------:R-:W-:Y:S02]  /*1670*/  HMMA.16816.F32.BF16 R24, R72, R86, R24 ;  /* 0x000000564818723c */ /* 0x000fe40000041818 */
[----:B------:R-:W2:Y:S06]  /*1680*/  MUFU.TANH R77, R77 ;  /* 0x0000004d004d7308 */ /* 0x000eac0000002400 */
[----:B-1----:R-:W-:Y:S02]  /*1690*/  HMMA.16816.F32.BF16 R52, R56, R60, R52 ;  /* 0x0000003c3834723c */ /* 0x002fe40000041834 */
[----:B------:R-:W1:Y:S06]  /*16a0*/  MUFU.TANH R67, R67 ;  /* 0x0000004300437308 */ /* 0x000e6c0000002400 */
[C---:B---3--:R-:W-:Y:S02]  /*16b0*/  HMMA.16816.F32.BF16 R40, R36.reuse, R16, R40 ;  /* 0x000000102428723c */ /* 0x048fe40000041828 */
[----:B------:R-:W3:Y:S06]  /*16c0*/  MUFU.TANH R76, R76 ;  /* 0x0000004c004c7308 */ /* 0x000eec0000002400 */
[----:B------:R-:W-:Y:S01]  /*16d0*/  HMMA.16816.F32.BF16 R80, R36, R18, R80 ;  /* 0x000000122450723c */ /* 0x000fe20000041850 */
[----:B------:R-:W1:Y:S01]  /*16e0*/  LDSM.16.M88.4 R16, [R145+0x3800] ;  /* 0x003800009110783b */ /* 0x000e620000000200 */
[----:B------:R-:W-:Y:S06]  /*16f0*/  MUFU.TANH R78, R78 ;  /* 0x0000004e004e7308 */ /* 0x000fec0000002400 */
[----:B------:R-:W-:Y:S08]  /*1700*/  HMMA.16816.F32.BF16 R24, R56, R62, R24 ;  /* 0x0000003e3818723c */ /* 0x000ff00000041818 */
[C---:B------:R-:W-:Y:S08]  /*1710*/  HMMA.16816.F32.BF16 R68, R12.reuse, R32, R68 ;  /* 0x000000200c44723c */ /* 0x040ff00000041844 */
[----:B------:R-:W-:Y:S01]  /*1720*/  HMMA.16816.F32.BF16 R44, R12, R34, R44 ;  /* 0x000000220c2c723c */ /* 0x000fe2000004182c */
[----:B------:R-:W3:Y:S07]  /*1730*/  LDSM.16.M88.4 R32, [R136+0x3000] ;  /* 0x003000008820783b */ /* 0x000eee0000000200 */
[----:B--2---:R-:W-:Y:S08]  /*1740*/  HMMA.16816.F32.BF16 R52, R36, R8, R52 ;  /* 0x000000082434723c */ /* 0x004ff00000041834 */
[----:B----4-:R-:W-:Y:S01]  /*1750*/  HMMA.16816.F32.BF16 R40, R48, R20, R40 ;  /* 0x000000143028723c */ /* 0x010fe20000041828 */
[----:B------:R-:W-:-:S02]  /*1760*/  FMUL.FTZ R8, R70, c[0x0][0x2ec] ;  /* 0x0000bb0046087a20 */ /* 0x000fc40000410000 */
[----:B------:R-:W-:Y:S02]  /*1770*/  FMUL.FTZ R60, R68, c[0x0][0x2ec] ;  /* 0x0000bb00443c7a20 */ /* 0x000fe40000410000 */
[----:B------:R-:W-:Y:S02]  /*1780*/  FMUL.FTZ R61, R69, c[0x0][0x2ec] ;  /* 0x0000bb00453d7a20 */ /* 0x000fe40000410000 */
[----:B------:R-:W-:Y:S01]  /*1790*/  LOP3.LUT R20, R30, 0xffffffe0, RZ, 0xc0, !PT ;  /* 0xffffffe01e147812 */ /* 0x000fe200078ec0ff */
[----:B------:R-:W-:Y:S01]  /*17a0*/  HMMA.16816.F32.BF16 R80, R48, R22, R80 ;  /* 0x000000163050723c */ /* 0x000fe20000041850 */
[C---:B------:R-:W-:Y:S01]  /*17b0*/  IMAD.SHL.U32 R30, R7.reuse, 0x2, RZ ;  /* 0x00000002071e7824 */ /* 0x040fe200078e00ff */
[----:B------:R-:W2:Y:S01]  /*17c0*/  MUFU.TANH R8, R8 ;  /* 0x0000000800087308 */ /* 0x000ea20000002400 */
[----:B------:R-:W-:Y:S02]  /*17d0*/  FMUL.FTZ R44, R44, c[0x0][0x2ec] ;  /* 0x0000bb002c2c7a20 */ /* 0x000fe40000410000 */
[----:B------:R-:W-:Y:S01]  /*17e0*/  IMAD.IADD R9, R7, 0x1, -R20 ;  /* 0x0000000107097824 */ /* 0x000fe200078e0a14 */
[----:B------:R-:W-:Y:S01]  /*17f0*/  LOP3.LUT R30, R30, 0x6, RZ, 0xc0, !PT ;  /* 0x000000061e1e7812 */ /* 0x000fe200078ec0ff */
[----:B------:R-:W4:Y:S01]  /*1800*/  LDSM.16.M88.4 R20, [R136+0x3800] ;  /* 0x003800008814783b */ /* 0x000f220000000200 */
[----:B------:R-:W-:Y:S01]  /*1810*/  HMMA.16816.F32.BF16 R24, R36, R10, R24 ;  /* 0x0000000a2418723c */ /* 0x000fe20000041818 */
[----:B------:R-:W-:Y:S01]  /*1820*/  FMUL.FTZ R45, R45, c[0x0][0x2ec] ;  /* 0x0000bb002d2d7a20 */ /* 0x000fe20000410000 */
[----:B------:R-:W-:Y:S01]  /*1830*/  MUFU.TANH R44, R44 ;  /* 0x0000002c002c7308 */ /* 0x000fe20000002400 */
[----:B------:R-:W-:Y:S01]  /*1840*/  IMAD R30, R29, 0x40, R30 ;  /* 0x000000401d1e7824 */ /* 0x000fe200078e021e */
[----:B------:R-:W-:-:S04]  /*1850*/  DEPBAR.LE SB0, 0x0 ;  /* 0x000080000000791a */ /* 0x000fc80000000000 */
[----:B-1----:R-:W-:Y:S01]  /*1860*/  HMMA.16816.F32.BF16 R52, R48, R16, R52 ;  /* 0x000000103034723c */ /* 0x002fe20000041834 */
[C---:B------:R-:W-:Y:S01]  /*1870*/  IADD3 R10, R30.reuse, 0x1, RZ ;  /* 0x000000011e0a7810 */ /* 0x040fe20007ffe0ff */
[----:B------:R-:W-:Y:S01]  /*1880*/  MUFU.TANH R45, R45 ;  /* 0x0000002d002d7308 */ /* 0x000fe20000002400 */
[C---:B------:R-:W-:Y:S02]  /*1890*/  IADD3 R38, R30.reuse, 0x28, RZ ;  /* 0x000000281e267810 */ /* 0x040fe40007ffe0ff */
[----:B------:R-:W-:-:S03]  /*18a0*/  IADD3 R36, R30, 0x29, RZ ;  /* 0x000000291e247810 */ /* 0x000fc60007ffe0ff */
[----:B---3--:R-:W-:Y:S02]  /*18b0*/  HMMA.16816.F32.BF16 R40, R12, R32, R40 ;  /* 0x000000200c28723c */ /* 0x008fe40000041828 */
[----:B------:R-:W-:Y:S05]  /*18c0*/  MUFU.TANH R60, R60 ;  /* 0x0000003c003c7308 */ /* 0x000fea0000002400 */
[----:B------:R-:W-:Y:S01]  /*18d0*/  FMUL.FTZ R33, R46, c[0x0][0x2ec] ;  /* 0x0000bb002e217a20 */ /* 0x000fe20000410000 */
[----:B------:R-:W-:Y:S01]  /*18e0*/  HMMA.16816.F32.BF16 R24, R48, R18, R24 ;  /* 0x000000123018723c */ /* 0x000fe20000041818 */
[----:B------:R-:W-:Y:S01]  /*18f0*/  SHF.R.S32.HI R46, RZ, 0x1f, R9 ;  /* 0x0000001fff2e7819 */ /* 0x000fe20000011409 */
[----:B------:R-:W-:Y:S01]  /*1900*/  FMUL.FTZ R32, R71, c[0x0][0x2ec] ;  /* 0x0000bb0047207a20 */ /* 0x000fe20000410000 */
[----:B------:R-:W-:Y:S02]  /*1910*/  MUFU.TANH R61, R61 ;  /* 0x0000003d003d7308 */ /* 0x000fe40000002400 */
[----:B------:R-:W-:-:S02]  /*1920*/  LEA.HI R153, R46, R9, RZ, 0x2 ;  /* 0x000000092e997211 */ /* 0x000fc400078f10ff */
[----:B------:R-:W-:Y:S01]  /*1930*/  IADD3 R18, R30, 0x31, RZ ;  /* 0x000000311e127810 */ /* 0x000fe20007ffe0ff */
[C---:B------:R-:W-:Y:S01]  /*1940*/  HMMA.16816.F32.BF16 R80, R12.reuse, R34, R80 ;  /* 0x000000220c50723c */ /* 0x040fe20000041850 */
[----:B------:R-:W-:Y:S02]  /*1950*/  SHF.R.S32.HI R153, RZ, 0x2, R153 ;  /* 0x00000002ff997819 */ /* 0x000fe40000011499 */
[----:B------:R-:W1:Y:S02]  /*1960*/  MUFU.TANH R33, R33 ;  /* 0x0000002100217308 */ /* 0x000e640000002400 */
[----:B------:R-:W-:Y:S02]  /*1970*/  IADD3 R7, R88, 0x1, R153 ;  /* 0x0000000158077810 */ /* 0x000fe40007ffe099 */
[----:B------:R-:W-:Y:S01]  /*1980*/  FMUL.FTZ R34, R47, c[0x0][0x2ec] ;  /* 0x0000bb002f227a20 */ /* 0x000fe20000410000 */
[----:B----4-:R-:W-:Y:S01]  /*1990*/  HMMA.16816.F32.BF16 R52, R12, R20, R52 ;  /* 0x000000140c34723c */ /* 0x010fe20000041834 */
[----:B------:R-:W-:Y:S01]  /*19a0*/  IADD3 R7, R6, -c[0x0][0x214], R7 ;  /* 0x8000850006077a10 */ /* 0x000fe20007ffe007 */
[----:B------:R-:W-:Y:S01]  /*19b0*/  FMUL.FTZ R41, R41, c[0x0][0x2ec] ;  /* 0x0000bb0029297a20 */ /* 0x000fe20000410000 */
[----:B------:R-:W-:Y:S01]  /*19c0*/  MUFU.TANH R32, R32 ;  /* 0x0000002000207308 */ /* 0x000fe20000002400 */
[----:B------:R-:W-:Y:S01]  /*19d0*/  FMUL.FTZ R42, R42, c[0x0][0x2ec] ;  /* 0x0000bb002a2a7a20 */ /* 0x000fe20000410000 */
[----:B------:R-:W-:Y:S01]  /*19e0*/  IADD3 R7, R7, c[0x0][0x2e8], RZ ;  /* 0x0000ba0007077a10 */ /* 0x000fe20007ffe0ff */
[----:B------:R-:W-:-:S02]  /*19f0*/  FMUL.FTZ R40, R40, c[0x0][0x2ec] ;  /* 0x0000bb0028287a20 */ /* 0x000fc40000410000 */
[----:B------:R-:W-:Y:S01]  /*1a00*/  HMMA.16816.F32.BF16 R24, R12, R22, R24 ;  /* 0x000000160c18723c */ /* 0x000fe20000041818 */
[----:B------:R-:W-:Y:S01]  /*1a10*/  IADD3 R29, R7, 0x8, RZ ;  /* 0x00000008071d7810 */ /* 0x000fe20007ffe0ff */
[----:B------:R-:W-:Y:S01]  /*1a20*/  FMUL.FTZ R43, R43, c[0x0][0x2ec] ;  /* 0x0000bb002b2b7a20 */ /* 0x000fe20000410000 */
[-C--:B------:R-:W-:Y:S01]  /*1a30*/  IMNMX R31, R7, R6.reuse, PT ;  /* 0x00000006071f7217 */ /* 0x080fe20003800200 */
[----:B------:R-:W-:Y:S01]  /*1a40*/  MUFU.TANH R111, R41 ;  /* 0x00000029006f7308 */ /* 0x000fe20000002400 */
[----:B------:R-:W-:Y:S02]  /*1a50*/  IMNMX R29, R29, R6, PT ;  /* 0x000000061d1d7217 */ /* 0x000fe40003800200 */
[----:B------:R-:W-:Y:S01]  /*1a60*/  IADD3 R6, R30, 0x8, RZ ;  /* 0x000000081e067810 */ /* 0x000fe20007ffe0ff */
[----:B------:R-:W-:Y:S01]  /*1a70*/  FMUL.FTZ R80, R80, c[0x0][0x2ec] ;  /* 0x0000bb0050507a20 */ /* 0x000fe20000410000 */
[-C--:B------:R-:W-:Y:S01]  /*1a80*/  ISETP.GE.AND P3, PT, R10, R31.reuse, PT ;  /* 0x0000001f0a00720c */ /* 0x080fe20003f66270 */
[----:B------:R-:W-:Y:S01]  /*1a90*/  FMUL.FTZ R81, R81, c[0x0][0x2ec] ;  /* 0x0000bb0051517a20 */ /* 0x000fe20000410000 */
[C---:B------:R-:W-:Y:S01]  /*1aa0*/  ISETP.GE.AND P1, PT, R6.reuse, R31, PT ;  /* 0x0000001f0600720c */ /* 0x040fe20003f26270 */
[----:B------:R-:W-:Y:S01]  /*1ab0*/  MUFU.TANH R109, R80 ;  /* 0x00000050006d7308 */ /* 0x000fe20000002400 */
[----:B------:R-:W-:Y:S01]  /*1ac0*/  ISETP.GE.AND P0, PT, R6, R29, PT ;  /* 0x0000001d0600720c */ /* 0x000fe20003f06270 */
[----:B------:R-:W-:Y:S01]  /*1ad0*/  FMUL.FTZ R82, R82, c[0x0][0x2ec] ;  /* 0x0000bb0052527a20 */ /* 0x000fe20000410000 */
[----:B------:R-:W-:Y:S01]  /*1ae0*/  ISETP.GE.AND P6, PT, R30, R31, PT ;  /* 0x0000001f1e00720c */ /* 0x000fe20003fc6270 */
[----:B------:R-:W-:Y:S01]  /*1af0*/  FMUL.FTZ R53, R53, c[0x0][0x2ec] ;  /* 0x0000bb0035357a20 */ /* 0x000fe20000410000 */
[----:B------:R-:W-:Y:S01]  /*1b00*/  ISETP.GE.AND P2, PT, R10, R29, PT ;  /* 0x0000001d0a00720c */ /* 0x000fe20003f46270 */
[----:B------:R-:W-:Y:S01]  /*1b10*/  FMUL.FTZ R83, R83, c[0x0][0x2ec] ;  /* 0x0000bb0053537a20 */ /* 0x000fe20000410000 */
[C---:B------:R-:W-:Y:S01]  /*1b20*/  IADD3 R6, R30.reuse, 0x10, RZ ;  /* 0x000000101e067810 */ /* 0x040fe20007ffe0ff */
[----:B------:R-:W3:Y:S01]  /*1b30*/  MUFU.TANH R119, R53 ;  /* 0x0000003500777308 */ /* 0x000ee20000002400 */
[----:B------:R-:W-:Y:S01]  /*1b40*/  IADD3 R10, R30, 0x9, RZ ;  /* 0x000000091e0a7810 */ /* 0x000fe20007ffe0ff */
[----:B------:R-:W-:Y:S01]  /*1b50*/  FMUL.FTZ R52, R52, c[0x0][0x2ec] ;  /* 0x0000bb0034347a20 */ /* 0x000fe20000410000 */
[----:B-----5:R-:W-:Y:S01]  /*1b60*/  FSEL R20, R2, -INF , !P6 ;  /* 0xff80000002147808 */ /* 0x020fe20007000000 */
[----:B------:R-:W-:Y:S01]  /*1b70*/  FMUL.FTZ R24, R24, c[0x0][0x2ec] ;  /* 0x0000bb0018187a20 */ /* 0x000fe20000410000 */
[----:B------:R-:W-:Y:S01]  /*1b80*/  FSEL R17, R64, -INF , !P3 ;  /* 0xff80000040117808 */ /* 0x000fe20005800000 */
[----:B------:R-:W-:Y:S01]  /*1b90*/  FMUL.FTZ R13, R25, c[0x0][0x2ec] ;  /* 0x0000bb00190d7a20 */ /* 0x000fe20000410000 */
[C---:B------:R-:W-:Y:S01]  /*1ba0*/  ISETP.GE.AND P6, PT, R6.reuse, R31, PT ;  /* 0x0000001f0600720c */ /* 0x040fe20003fc6270 */
[----:B------:R-:W4:Y:S01]  /*1bb0*/  MUFU.TANH R113, R81 ;  /* 0x0000005100717308 */ /* 0x000f220000002400 */
[----:B------:R-:W-:Y:S01]  /*1bc0*/  ISETP.GE.AND P3, PT, R6, R29, PT ;  /* 0x0000001d0600720c */ /* 0x000fe20003f66270 */
[----:B------:R-:W-:Y:S01]  /*1bd0*/  FMUL.FTZ R26, R26, c[0x0][0x2ec] ;  /* 0x0000bb001a1a7a20 */ /* 0x000fe20000410000 */
[----:B------:R-:W-:Y:S01]  /*1be0*/  FSEL R19, R66, -INF , !P1 ;  /* 0xff80000042137808 */ /* 0x000fe20004800000 */
[----:B------:R-:W-:Y:S01]  /*1bf0*/  FMUL.FTZ R54, R54, c[0x0][0x2ec] ;  /* 0x0000bb0036367a20 */ /* 0x000fe20000410000 */
[----:B------:R-:W-:Y:S01]  /*1c00*/  ISETP.GE.AND P5, PT, R10, R31, PT ;  /* 0x0000001f0a00720c */ /* 0x000fe20003fa6270 */
[----:B------:R-:W-:Y:S01]  /*1c10*/  FMUL.FTZ R55, R55, c[0x0][0x2ec] ;  /* 0x0000bb0037377a20 */ /* 0x000fe20000410000 */
[C---:B------:R-:W-:Y:S01]  /*1c20*/  ISETP.GE.AND P1, PT, R30.reuse, R29, PT ;  /* 0x0000001d1e00720c */ /* 0x040fe20003f26270 */
[----:B------:R-:W5:Y:S01]  /*1c30*/  MUFU.TANH R112, R42 ;  /* 0x0000002a00707308 */ /* 0x000f620000002400 */
[----:B------:R-:W-:-:S02]  /*1c40*/  IADD3 R6, R30, 0x18, RZ ;  /* 0x000000181e067810 */ /* 0x000fc40007ffe0ff */
[----:B------:R-:W-:Y:S02]  /*1c50*/  IADD3 R2, R30, 0x11, RZ ;  /* 0x000000111e027810 */ /* 0x000fe40007ffe0ff */
[----:B------:R-:W-:Y:S02]  /*1c60*/  FSEL R16, R77, -INF , !P0 ;  /* 0xff8000004d107808 */ /* 0x000fe40004000000 */
[----:B------:R-:W-:Y:S01]  /*1c70*/  FSEL R67, R67, -INF , !P5 ;  /* 0xff80000043437808 */ /* 0x000fe20006800000 */
[----:B------:R1:W-:Y:S01]  /*1c80*/  MUFU.TANH R115, R40 ;  /* 0x0000002800737308 */ /* 0x0003e20000002400 */
[----:B------:R-:W-:Y:S02]  /*1c90*/  FSEL R65, R65, -INF , !P1 ;  /* 0xff80000041417808 */ /* 0x000fe40004800000 */
[----:B------:R-:W-:Y:S02]  /*1ca0*/  FSEL R76, R76, -INF , !P2 ;  /* 0xff8000004c4c7808 */ /* 0x000fe40005000000 */
[----:B------:R-:W-:-:S02]  /*1cb0*/  ISETP.GE.AND P0, PT, R6, R29, PT ;  /* 0x0000001d0600720c */ /* 0x000fc40003f06270 */
[----:B------:R-:W-:Y:S01]  /*1cc0*/  ISETP.GE.AND P4, PT, R10, R29, PT ;  /* 0x0000001d0a00720c */ /* 0x000fe20003f86270 */
[----:B------:R3:W-:Y:S01]  /*1cd0*/  MUFU.TANH R117, R24 ;  /* 0x0000001800757308 */ /* 0x0007e20000002400 */
[C---:B------:R-:W-:Y:S02]  /*1ce0*/  ISETP.GE.AND P5, PT, R2.reuse, R31, PT ;  /* 0x0000001f0200720c */ /* 0x040fe40003fa6270 */
[----:B------:R-:W-:Y:S02]  /*1cf0*/  ISETP.GE.AND P1, PT, R2, R29, PT ;  /* 0x0000001d0200720c */ /* 0x000fe40003f26270 */
[----:B------:R-:W-:Y:S02]  /*1d00*/  ISETP.GE.AND P2, PT, R6, R31, PT ;  /* 0x0000001f0600720c */ /* 0x000fe40003f46270 */
[C---:B------:R-:W-:Y:S01]  /*1d10*/  IADD3 R2, R30.reuse, 0x19, RZ ;  /* 0x000000191e027810 */ /* 0x040fe20007ffe0ff */
[----:B------:R-:W4:Y:S01]  /*1d20*/  MUFU.TANH R34, R34 ;  /* 0x0000002200227308 */ /* 0x000f220000002400 */
[----:B-1----:R-:W-:-:S02]  /*1d30*/  IADD3 R40, R30, 0x21, RZ ;  /* 0x000000211e287810 */ /* 0x002fc40007ffe0ff */
[----:B--2---:R-:W-:Y:S02]  /*1d40*/  FSEL R12, R8, -INF , !P3 ;  /* 0xff800000080c7808 */ /* 0x004fe40005800000 */
[----:B------:R-:W-:Y:S02]  /*1d50*/  FSEL R8, R33, -INF , !P0 ;  /* 0xff80000021087808 */ /* 0x000fe40004000000 */
[----:B------:R-:W-:Y:S01]  /*1d60*/  FSEL R6, R78, -INF , !P4 ;  /* 0xff8000004e067808 */ /* 0x000fe20006000000 */
[----:B---3--:R-:W-:Y:S01]  /*1d70*/  FMUL.FTZ R24, R27, c[0x0][0x2ec] ;  /* 0x0000bb001b187a20 */ /* 0x008fe20000410000 */
[----:B------:R-:W1:Y:S01]  /*1d80*/  MUFU.TANH R124, R43 ;  /* 0x0000002b007c7308 */ /* 0x000e620000002400 */
[----:B------:R-:W-:Y:S02]  /*1d90*/  FSEL R11, R44, -INF , !P2 ;  /* 0xff8000002c0b7808 */ /* 0x000fe40005000000 */
[-C--:B------:R-:W-:Y:S02]  /*1da0*/  ISETP.GE.AND P0, PT, R18, R31.reuse, PT ;  /* 0x0000001f1200720c */ /* 0x080fe40003f06270 */
[----:B------:R-:W-:-:S02]  /*1db0*/  ISETP.GE.AND P4, PT, R2, R31, PT ;  /* 0x0000001f0200720c */ /* 0x000fc40003f86270 */
[----:B------:R-:W-:Y:S01]  /*1dc0*/  ISETP.GE.AND P2, PT, R40, R31, PT ;  /* 0x0000001f2800720c */ /* 0x000fe20003f46270 */
[----:B------:R-:W2:Y:S01]  /*1dd0*/  MUFU.TANH R122, R82 ;  /* 0x00000052007a7308 */ /* 0x000ea20000002400 */
[----:B------:R-:W-:Y:S02]  /*1de0*/  IADD3 R42, R30, 0x20, RZ ;  /* 0x000000201e2a7810 */ /* 0x000fe40007ffe0ff */
[----:B------:R-:W-:Y:S02]  /*1df0*/  FSEL R119, R119, -INF , !P0 ;  /* 0xff80000077777808 */ /* 0x000fe40004000000 */
[----:B------:R-:W-:Y:S02]  /*1e00*/  FSEL R9, R45, -INF , !P4 ;  /* 0xff8000002d097808 */ /* 0x000fe40006000000 */
[----:B------:R-:W-:Y:S01]  /*1e10*/  FSEL R111, R111, -INF , !P2 ;  /* 0xff8000006f6f7808 */ /* 0x000fe20005000000 */
[----:B------:R-:W3:Y:S01]  /*1e20*/  MUFU.TANH R116, R83 ;  /* 0x0000005300747308 */ /* 0x000ee20000002400 */
[----:B------:R-:W-:-:S02]  /*1e30*/  ISETP.NE.AND P0, PT, R28, 0x1, PT ;  /* 0x000000011c00780c */ /* 0x000fc40003f05270 */
[-C--:B------:R-:W-:Y:S02]  /*1e40*/  ISETP.GE.AND P4, PT, R38, R31.reuse, PT ;  /* 0x0000001f2600720c */ /* 0x080fe40003f86270 */
[----:B------:R-:W-:Y:S02]  /*1e50*/  ISETP.GE.AND P3, PT, R36, R31, PT ;  /* 0x0000001f2400720c */ /* 0x000fe40003f66270 */
[----:B------:R-:W-:Y:S01]  /*1e60*/  ISETP.GE.AND P2, PT, R42, R29, PT ;  /* 0x0000001d2a00720c */ /* 0x000fe20003f46270 */
[----:B------:R-:W1:Y:S01]  /*1e70*/  MUFU.TANH R121, R52 ;  /* 0x0000003400797308 */ /* 0x000e620000002400 */
[----:B------:R-:W-:Y:S02]  /*1e80*/  IADD3 R22, R30, 0x30, RZ ;  /* 0x000000301e167810 */ /* 0x000fe40007ffe0ff */
[----:B------:R-:W-:Y:S02]  /*1e90*/  FSEL R7, R60, -INF , !P6 ;  /* 0xff8000003c077808 */ /* 0x000fe40007000000 */
[----:B------:R-:W-:-:S02]  /*1ea0*/  FSEL R61, R61, -INF , !P5 ;  /* 0xff8000003d3d7808 */ /* 0x000fc40006800000 */
[----:B------:R-:W-:Y:S01]  /*1eb0*/  FSEL R10, R32, -INF , !P1 ;  /* 0xff800000200a7808 */ /* 0x000fe20004800000 */
[----:B------:R-:W1:Y:S01]  /*1ec0*/  MUFU.TANH R118, R54 ;  /* 0x0000003600767308 */ /* 0x000e620000002400 */
[----:B------:R-:W-:Y:S02]  /*1ed0*/  FSEL R109, R109, -INF , !P4 ;  /* 0xff8000006d6d7808 */ /* 0x000fe40006000000 */
[----:B----4-:R-:W-:Y:S02]  /*1ee0*/  FSEL R113, R113, -INF , !P3 ;  /* 0xff80000071717808 */ /* 0x010fe40005800000 */
[----:B-----5:R-:W-:Y:S02]  /*1ef0*/  FSEL R112, R112, -INF , !P2 ;  /* 0xff80000070707808 */ /* 0x020fe40005000000 */
[----:B------:R-:W-:Y:S01]  /*1f00*/  ISETP.GE.AND P6, PT, R2, R29, PT ;  /* 0x0000001d0200720c */ /* 0x000fe20003fc6270 */
[----:B------:R-:W4:Y:S01]  /*1f10*/  MUFU.TANH R114, R55 ;  /* 0x0000003700727308 */ /* 0x000f220000002400 */
[----:B------:R-:W-:-:S02]  /*1f20*/  IADD3 R14, R30, 0x38, RZ ;  /* 0x000000381e0e7810 */ /* 0x000fc40007ffe0ff */
[-C--:B------:R-:W-:Y:S02]  /*1f30*/  ISETP.GE.AND P5, PT, R42, R31.reuse, PT ;  /* 0x0000001f2a00720c */ /* 0x080fe40003fa6270 */
[----:B------:R-:W-:Y:S02]  /*1f40*/  ISETP.GE.AND P1, PT, R22, R31, PT ;  /* 0x0000001f1600720c */ /* 0x000fe40003f26270 */
[-C--:B------:R-:W-:Y:S01]  /*1f50*/  ISETP.GE.AND P4, PT, R40, R29.reuse, PT ;  /* 0x0000001d2800720c */ /* 0x080fe20003f86270 */
[----:B------:R-:W5:Y:S01]  /*1f60*/  MUFU.TANH R13, R13 ;  /* 0x0000000d000d7308 */ /* 0x000f620000002400 */
[-C--:B------:R-:W-:Y:S02]  /*1f70*/  ISETP.GE.AND P3, PT, R38, R29.reuse, PT ;  /* 0x0000001d2600720c */ /* 0x080fe40003f66270 */
[----:B------:R-:W-:Y:S02]  /*1f80*/  ISETP.GE.AND P2, PT, R36, R29, PT ;  /* 0x0000001d2400720c */ /* 0x000fe40003f46270 */
[----:B------:R-:W-:-:S02]  /*1f90*/  IADD3 R30, R30, 0x39, RZ ;  /* 0x000000391e1e7810 */ /* 0x000fc40007ffe0ff */
[----:B------:R-:W-:Y:S01]  /*1fa0*/  FSEL R2, R34, -INF , !P6 ;  /* 0xff80000022027808 */ /* 0x000fe20007000000 */
[----:B------:R-:W4:Y:S01]  /*1fb0*/  MUFU.TANH R26, R26 ;  /* 0x0000001a001a7308 */ /* 0x000f220000002400 */
[----:B------:R-:W-:Y:S02]  /*1fc0*/  FSEL R115, R115, -INF , !P5 ;  /* 0xff80000073737808 */ /* 0x000fe40006800000 */
[----:B-1----:R-:W-:Y:S02]  /*1fd0*/  FSEL R124, R124, -INF , !P4 ;  /* 0xff8000007c7c7808 */ /* 0x002fe40006000000 */
[----:B--2---:R-:W-:Y:S02]  /*1fe0*/  FSEL R122, R122, -INF , !P3 ;  /* 0xff8000007a7a7808 */ /* 0x004fe40005800000 */
[----:B---3--:R-:W-:Y:S01]  /*1ff0*/  FSEL R116, R116, -INF , !P2 ;  /* 0xff80000074747808 */ /* 0x008fe20005000000 */
[----:B------:R-:W1:Y:S01]  /*2000*/  MUFU.TANH R24, R24 ;  /* 0x0000001800187308 */ /* 0x000e620000002400 */
[----:B------:R-:W-:Y:S01]  /*2010*/  FSEL R121, R121, -INF , !P1 ;  /* 0xff80000079797808 */ /* 0x000fe20004800000 */
[----:B------:R-:W-:Y:S01]  /*2020*/  BAR.SYNC.DEFER_BLOCKING 0x0 ;  /* 0x0000000000007b1d */ /* 0x000fe20000010000 */
[----:B------:R-:W-:-:S02]  /*2030*/  ISETP.GE.AND P6, PT, R14, R31, PT ;  /* 0x0000001f0e00720c */ /* 0x000fc40003fc6270 */
[----:B------:R-:W-:Y:S02]  /*2040*/  ISETP.GE.AND P5, PT, R30, R31, PT ;  /* 0x0000001f1e00720c */ /* 0x000fe40003fa6270 */
[-C--:B------:R-:W-:Y:S02]  /*2050*/  ISETP.GE.AND P4, PT, R22, R29.reuse, PT ;  /* 0x0000001d1600720c */ /* 0x080fe40003f86270 */
[-C--:B------:R-:W-:Y:S02]  /*2060*/  ISETP.GE.AND P3, PT, R18, R29.reuse, PT ;  /* 0x0000001d1200720c */ /* 0x080fe40003f66270 */
[-C--:B------:R-:W-:Y:S02]  /*2070*/  ISETP.GE.AND P2, PT, R14, R29.reuse, PT ;  /* 0x0000001d0e00720c */ /* 0x080fe40003f46270 */
[----:B------:R-:W-:Y:S02]  /*2080*/  ISETP.GE.AND P1, PT, R30, R29, PT ;  /* 0x0000001d1e00720c */ /* 0x000fe40003f26270 */
[----:B------:R-:W-:-:S02]  /*2090*/  FSEL R118, R118, -INF , !P4 ;  /* 0xff80000076767808 */ /* 0x000fc40006000000 */
[----:B----4-:R-:W-:Y:S02]  /*20a0*/  FSEL R114, R114, -INF , !P3 ;  /* 0xff80000072727808 */ /* 0x010fe40005800000 */
[----:B------:R-:W-:Y:S02]  /*20b0*/  FSEL R117, R117, -INF , !P6 ;  /* 0xff80000075757808 */ /* 0x000fe40007000000 */
[----:B-----5:R-:W-:Y:S02]  /*20c0*/  FSEL R27, R13, -INF , !P5 ;  /* 0xff8000000d1b7808 */ /* 0x020fe40006800000 */
[----:B------:R-:W-:Y:S02]  /*20d0*/  FSEL R26, R26, -INF , !P2 ;  /* 0xff8000001a1a7808 */ /* 0x000fe40005000000 */
[----:B-1----:R-:W-:Y:S01]  /*20e0*/  FSEL R24, R24, -INF , !P1 ;  /* 0xff80000018187808 */ /* 0x002fe20004800000 */
        /* <DEDUP_REMOVED lines=27> */
.L_x_468:
        /* <DEDUP_REMOVED lines=46> */
[----:B-1----:R-:W-:Y:S02]  /*2580*/  FMNMX.FTZ R100, R13, R100, !PT ;  /* 0x000000640d647209 */ /* 0x002fe40007810000 */
[----:B--2---:R-:W-:-:S03]  /*2590*/  FMNMX.FTZ R3, R4, R3, !PT ;  /* 0x0000000304037209 */ /* 0x004fc60007810000 */
[C---:B------:R-:W-:Y:S01]  /*25a0*/  FMUL.FTZ R120, R100.reuse, c[0x0][0x23c] ;  /* 0x00008f0064787a20 */ /* 0x040fe20000410000 */
[----:B------:R-:W-:Y:S01]  /*25b0*/  FSETP.NEU.FTZ.AND P1, PT, R100, -INF , PT ;  /* 0xff8000006400780b */ /* 0x000fe20003f3d000 */
[----:B------:R-:W-:-:S03]  /*25c0*/  FMUL.FTZ R25, R3, c[0x0][0x23c] ;  /* 0x00008f0003197a20 */ /* 0x000fc60000410000 */
[----:B------:R-:W-:Y:S02]  /*25d0*/  FSEL R120, R120, RZ, P1 ;  /* 0x000000ff78787208 */ /* 0x000fe40000800000 */
[----:B------:R-:W-:-:S03]  /*25e0*/  FSETP.NEU.FTZ.AND P1, PT, R3, -INF , PT ;  /* 0xff8000000300780b */ /* 0x000fc60003f3d000 */
[--C-:B------:R-:W-:Y:S01]  /*25f0*/  FFMA.FTZ R105, R20, c[0x0][0x23c], -R120.reuse ;  /* 0x00008f0014697a23 */ /* 0x100fe20000010878 */
[----:B------:R-:W-:Y:S01]  /*2600*/  FSEL R25, R25, RZ, P1 ;  /* 0x000000ff19197208 */ /* 0x000fe20000800000 */
[--C-:B------:R-:W-:Y:S01]  /*2610*/  FFMA.FTZ R102, R17, c[0x0][0x23c], -R120.reuse ;  /* 0x00008f0011667a23 */ /* 0x100fe20000010878 */
[----:B------:R-:W-:Y:S01]  /*2620*/  LDSM.16.MT88.4 R20, [R143+0x8800] ;  /* 0x008800008f14783b */ /* 0x000fe20000004200 */
[--C-:B------:R-:W-:Y:S02]  /*2630*/  FFMA.FTZ R103, R19, c[0x0][0x23c], -R120.reuse ;  /* 0x00008f0013677a23 */ /* 0x100fe40000010878 */
[----:B------:R-:W-:Y:S01]  /*2640*/  FFMA.FTZ R32, R67, c[0x0][0x23c], -R120 ;  /* 0x00008f0043207a23 */ /* 0x000fe20000010878 */
[----:B------:R-:W-:Y:S01]  /*2650*/  MUFU.EX2 R105, R105 ;  /* 0x0000006900697308 */ /* 0x000fe20000000800 */
[--C-:B------:R-:W-:Y:S02]  /*2660*/  FFMA.FTZ R107, R65, c[0x0][0x23c], -R25.reuse ;  /* 0x00008f00416b7a23 */ /* 0x100fe40000010819 */
[----:B------:R-:W-:-:S02]  /*2670*/  FFMA.FTZ R106, R76, c[0x0][0x23c], -R25 ;  /* 0x00008f004c6a7a23 */ /* 0x000fc40000010819 */
[--C-:B------:R-:W-:Y:S01]  /*2680*/  FFMA.FTZ R104, R16, c[0x0][0x23c], -R25.reuse ;  /* 0x00008f0010687a23 */ /* 0x100fe20000010819 */
[----:B------:R-:W1:Y:S01]  /*2690*/  LDSM.16.MT88.4 R76, [R141+0x8000] ;  /* 0x008000008d4c783b */ /* 0x000e620000004200 */
[--C-:B------:R-:W-:Y:S01]  /*26a0*/  FFMA.FTZ R35, R6, c[0x0][0x23c], -R25.reuse ;  /* 0x00008f0006237a23 */ /* 0x100fe20000010819 */
[----:B------:R-:W2:Y:S01]  /*26b0*/  MUFU.EX2 R102, R102 ;  /* 0x0000006600667308 */ /* 0x000ea20000000800 */
[--C-:B------:R-:W-:Y:S01]  /*26c0*/  FFMA.FTZ R101, R7, c[0x0][0x23c], -R120.reuse ;  /* 0x00008f0007657a23 */ /* 0x100fe20000010878 */
[----:B------:R-:W-:Y:S01]  /*26d0*/  LDSM.16.MT88.4 R16, [R141+0x8800] ;  /* 0x008800008d10783b */ /* 0x000fe20000004200 */
[--C-:B------:R-:W-:Y:S02]  /*26e0*/  FFMA.FTZ R31, R11, c[0x0][0x23c], -R120.reuse ;  /* 0x00008f000b1f7a23 */ /* 0x100fe40000010878 */
[----:B------:R-:W-:Y:S01]  /*26f0*/  FFMA.FTZ R0, R9, c[0x0][0x23c], -R120 ;  /* 0x00008f0009007a23 */ /* 0x000fe20000010878 */
[----:B------:R-:W3:Y:S01]  /*2700*/  LDSM.16.MT88.4 R4, [R140+0xa000] ;  /* 0x00a000008c04783b */ /* 0x000ee20000004200 */
[--C-:B------:R-:W-:Y:S01]  /*2710*/  FFMA.FTZ R29, R10, c[0x0][0x23c], -R25.reuse ;  /* 0x00008f000a1d7a23 */ /* 0x100fe20000010819 */
[----:B------:R-:W-:Y:S01]  /*2720*/  MUFU.EX2 R103, R103 ;  /* 0x0000006700677308 */ /* 0x000fe20000000800 */
[----:B------:R-:W-:-:S02]  /*2730*/  FFMA.FTZ R33, R8, c[0x0][0x23c], -R25 ;  /* 0x00008f0008217a23 */ /* 0x000fc40000010819 */
[----:B------:R-:W4:Y:S01]  /*2740*/  LDSM.16.MT88.4 R8, [R142+0x8800] ;  /* 0x008800008e08783b */ /* 0x000f220000004200 */
[--C-:B------:R-:W-:Y:S02]  /*2750*/  FFMA.FTZ R30, R61, c[0x0][0x23c], -R120.reuse ;  /* 0x00008f003d1e7a23 */ /* 0x100fe40000010878 */
[--C-:B------:R-:W-:Y:S02]  /*2760*/  FFMA.FTZ R34, R12, c[0x0][0x23c], -R25.reuse ;  /* 0x00008f000c227a23 */ /* 0x100fe40000010819 */
[----:B------:R-:W5:Y:S01]  /*2770*/  MUFU.EX2 R32, R32 ;  /* 0x0000002000207308 */ /* 0x000f620000000800 */
[----:B--2---:R-:W-:Y:S01]  /*2780*/  F2FP.BF16.PACK_AB R64, R102, R105 ;  /* 0x000000696640723e */ /* 0x004fe200000010ff */
[----:B------:R-:W-:Y:S01]  /*2790*/  FFMA.FTZ R2, R2, c[0x0][0x23c], -R25 ;  /* 0x00008f0002027a23 */ /* 0x000fe20000010819 */
[----:B------:R-:W2:Y:S01]  /*27a0*/  LDSM.16.MT88.4 R12, [R140+0x8800] ;  /* 0x008800008c0c783b */ /* 0x000ea20000004200 */
[--C-:B------:R-:W-:Y:S02]  /*27b0*/  FFMA.FTZ R108, R115, c[0x0][0x23c], -R120.reuse ;  /* 0x00008f00736c7a23 */ /* 0x100fe40000010878 */
[----:B------:R-:W-:-:S02]  /*27c0*/  FFMA.FTZ R110, R113, c[0x0][0x23c], -R120 ;  /* 0x00008f00716e7a23 */ /* 0x000fc40000010878 */
[----:B------:R-:W-:Y:S01]  /*27d0*/  MUFU.EX2 R107, R107 ;  /* 0x0000006b006b7308 */ /* 0x000fe20000000800 */
[--C-:B------:R-:W-:Y:S02]  /*27e0*/  FFMA.FTZ R111, R111, c[0x0][0x23c], -R120.reuse ;  /* 0x00008f006f6f7a23 */ /* 0x100fe40000010878 */
[----:B------:R-:W-:Y:S02]  /*27f0*/  FFMA.FTZ R109, R109, c[0x0][0x23c], -R120 ;  /* 0x00008f006d6d7a23 */ /* 0x000fe40000010878 */
[--C-:B------:R-:W-:Y:S02]  /*2800*/  FFMA.FTZ R112, R112, c[0x0][0x23c], -R25.reuse ;  /* 0x00008f0070707a23 */ /* 0x100fe40000010819 */
[--C-:B------:R-:W-:Y:S01]  /*2810*/  FFMA.FTZ R113, R124, c[0x0][0x23c], -R25.reuse ;  /* 0x00008f007c717a23 */ /* 0x100fe20000010819 */
[----:B------:R-:W1:Y:S01]  /*2820*/  MUFU.EX2 R106, R106 ;  /* 0x0000006a006a7308 */ /* 0x000e620000000800 */
[----:B-----5:R-:W-:Y:S01]  /*2830*/  F2FP.BF16.PACK_AB R66, R32, R103 ;  /* 0x000000672042723e */ /* 0x020fe200000010ff */
[----:B------:R-:W-:-:S02]  /*2840*/  FFMA.FTZ R115, R122, c[0x0][0x23c], -R25 ;  /* 0x00008f007a737a23 */ /* 0x000fc40000010819 */
[--C-:B------:R-:W-:Y:S02]  /*2850*/  FFMA.FTZ R116, R116, c[0x0][0x23c], -R25.reuse ;  /* 0x00008f0074747a23 */ /* 0x100fe40000010819 */
[--C-:B------:R-:W-:Y:S02]  /*2860*/  FFMA.FTZ R122, R119, c[0x0][0x23c], -R120.reuse ;  /* 0x00008f00777a7a23 */ /* 0x100fe40000010878 */
[----:B------:R-:W-:Y:S01]  /*2870*/  MUFU.EX2 R104, R104 ;  /* 0x0000006800687308 */ /* 0x000fe20000000800 */
[--C-:B------:R-:W-:Y:S02]  /*2880*/  FFMA.FTZ R121, R121, c[0x0][0x23c], -R120.reuse ;  /* 0x00008f0079797a23 */ /* 0x100fe40000010878 */
[--C-:B------:R-:W-:Y:S02]  /*2890*/  FFMA.FTZ R117, R117, c[0x0][0x23c], -R120.reuse ;  /* 0x00008f0075757a23 */ /* 0x100fe40000010878 */
[--C-:B------:R-:W-:Y:S02]  /*28a0*/  FFMA.FTZ R119, R114, c[0x0][0x23c], -R25.reuse ;  /* 0x00008f0072777a23 */ /* 0x100fe40000010819 */
[----:B------:R-:W-:Y:S01]  /*28b0*/  FFMA.FTZ R120, R27, c[0x0][0x23c], -R120 ;  /* 0x00008f001b787a23 */ /* 0x000fe20000010878 */
[----:B------:R-:W5:Y:S01]  /*28c0*/  MUFU.EX2 R35, R35 ;  /* 0x0000002300237308 */ /* 0x000f620000000800 */
[----:B-1----:R-:W-:Y:S01]  /*28d0*/  F2FP.BF16.PACK_AB R65, R106, R107 ;  /* 0x0000006b6a41723e */ /* 0x002fe200000010ff */
[----:B------:R-:W-:-:S02]  /*28e0*/  FFMA.FTZ R118, R118, c[0x0][0x23c], -R25 ;  /* 0x00008f0076767a23 */ /* 0x000fc40000010819 */
[--C-:B------:R-:W-:Y:S02]  /*28f0*/  FFMA.FTZ R114, R26, c[0x0][0x23c], -R25.reuse ;  /* 0x00008f001a727a23 */ /* 0x100fe40000010819 */
[----:B------:R-:W-:Y:S02]  /*2900*/  FFMA.FTZ R123, R24, c[0x0][0x23c], -R25 ;  /* 0x00008f00187b7a23 */ /* 0x000fe40000010819 */
[----:B------:R-:W-:Y:S01]  /*2910*/  MUFU.EX2 R101, R101 ;  /* 0x0000006500657308 */ /* 0x000fe20000000800 */
[----:B------:R-:W-:Y:S01]  /*2920*/  FADD.FTZ R102, R105, R102 ;  /* 0x0000006669667221 */ /* 0x000fe20000010000 */
[----:B------:R-:W-:Y:S01]  /*2930*/  LDSM.16.MT88.4 R24, [R142+0x9800] ;  /* 0x009800008e18783b */ /* 0x000fe20000004200 */
[----:B------:R-:W-:Y:S02]  /*2940*/  FADD.FTZ R107, R107, R106 ;  /* 0x0000006a6b6b7221 */ /* 0x000fe40000010000 */
[----:B------:R-:W-:Y:S01]  /*2950*/  FADD.FTZ R103, R103, R102 ;  /* 0x0000006667677221 */ /* 0x000fe20000010000 */
[----:B-----5:R-:W-:-:S02]  /*2960*/  F2FP.BF16.PACK_AB R67, R35, R104 ;  /* 0x000000682343723e */ /* 0x020fc400000010ff */
[----:B------:R-:W1:Y:S01]  /*2970*/  MUFU.EX2 R30, R30 ;  /* 0x0000001e001e7308 */ /* 0x000e620000000800 */
[----:B------:R-:W-:Y:S02]  /*2980*/  FADD.FTZ R104, R104, R107 ;  /* 0x0000006b68687221 */ /* 0x000fe40000010000 */
[----:B------:R-:W-:Y:S02]  /*2990*/  FADD.FTZ R32, R32, R103 ;  /* 0x0000006720207221 */ /* 0x000fe40000010000 */
        /* <DEDUP_REMOVED lines=8> */
[----:B------:R-:W5:Y:S06]  /*2a20*/  MUFU.EX2 R29, R29 ;  /* 0x0000001d001d7308 */ /* 0x000f6c0000000800 */
        /* <DEDUP_REMOVED lines=20> */
[C---:B---3--:R-:W-:Y:S02]  /*2b70*/  HMMA.16816.F32.BF16 R60, R64.reuse, R4, RZ ;  /* 0x00000004403c723c */ /* 0x048fe400000418ff */
[----:B------:R-:W-:Y:S05]  /*2b80*/  MUFU.EX2 R121, R121 ;  /* 0x0000007900797308 */ /* 0x000fea0000000800 */
[----:B-1----:R-:W-:Y:S01]  /*2b90*/  F2FP.BF16.PACK_AB R4, R30, R101 ;  /* 0x000000651e04723e */ /* 0x002fe200000010ff */
[----:B------:R-:W-:Y:S01]  /*2ba0*/  HMMA.16816.F32.BF16 R64, R64, R6, RZ ;  /* 0x000000064040723c */ /* 0x000fe200000418ff */
[----:B-----5:R-:W-:Y:S01]  /*2bb0*/  F2FP.BF16.PACK_AB R5, R29, R34 ;  /* 0x000000221d05723e */ /* 0x020fe200000010ff */
        /* <DEDUP_REMOVED lines=10> */
[----:B----4-:R-:W-:Y:S01]  /*2c60*/  HMMA.16816.F32.BF16 R88, R4, R8, R88 ;  /* 0x000000080458723c */ /* 0x010fe20000041858 */
[----:B------:R-:W-:Y:S01]  /*2c70*/  FADD.FTZ R31, R0, R31 ;  /* 0x0000001f001f7221 */ /* 0x000fe20000010000 */
[----:B------:R-:W-:Y:S01]  /*2c80*/  MUFU.EX2 R120, R120 ;  /* 0x0000007800787308 */ /* 0x000fe20000000800 */
[----:B------:R-:W-:-:S05]  /*2c90*/  FADD.FTZ R33, R2, R33 ;  /* 0x0000002102217221 */ /* 0x000fca0000010000 */
[C---:B------:R-:W-:Y:S01]  /*2ca0*/  HMMA.16816.F32.BF16 R84, R4.reuse, R10, R84 ;  /* 0x0000000a0454723c */ /* 0x040fe20000041854 */
[----:B------:R-:W3:Y:S01]  /*2cb0*/  LDSM.16.MT88.4 R8, [R142+0xa800] ;  /* 0x00a800008e08783b */ /* 0x000ee20000004200 */
[----:B------:R-:W-:Y:S06]  /*2cc0*/  MUFU.EX2 R118, R118 ;  /* 0x0000007600767308 */ /* 0x000fec0000000800 */
[C---:B------:R-:W-:Y:S02]  /*2cd0*/  HMMA.16816.F32.BF16 R96, R4.reuse, R20, R96 ;  /* 0x000000140460723c */ /* 0x040fe40000041860 */
[----:B------:R-:W4:Y:S06]  /*2ce0*/  MUFU.EX2 R119, R119 ;  /* 0x0000007700777308 */ /* 0x000f2c0000000800 */
[C---:B------:R-:W-:Y:S01]  /*2cf0*/  HMMA.16816.F32.BF16 R92, R4.reuse, R22, R92 ;  /* 0x00000016045c723c */ /* 0x040fe2000004185c */
[----:B------:R-:W5:Y:S01]  /*2d00*/  LDSM.16.MT88.4 R20, [R143+0xa800] ;  /* 0x00a800008f14783b */ /* 0x000f620000004200 */
[----:B------:R-:W-:Y:S06]  /*2d10*/  MUFU.EX2 R114, R114 ;  /* 0x0000007200727308 */ /* 0x000fec0000000800 */
[C---:B------:R-:W-:Y:S02]  /*2d20*/  HMMA.16816.F32.BF16 R80, R4.reuse, R16, R80 ;  /* 0x000000100450723c */ /* 0x040fe40000041850 */
[----:B------:R-:W1:Y:S06]  /*2d30*/  MUFU.EX2 R123, R123 ;  /* 0x0000007b007b7308 */ /* 0x000e6c0000000800 */
[C---:B------:R-:W-:Y:S01]  /*2d40*/  HMMA.16816.F32.BF16 R76, R4.reuse, R18, R76 ;  /* 0x00000012044c723c */ /* 0x040fe2000004184c */
[----:B------:R-:W1:Y:S07]  /*2d50*/  LDSM.16.MT88.4 R16, [R141+0xa800] ;  /* 0x00a800008d10783b */ /* 0x000e6e0000004200 */
[C---:B--2---:R-:W-:Y:S08]  /*2d60*/  HMMA.16816.F32.BF16 R72, R4.reuse, R12, R72 ;  /* 0x0000000c0448723c */ /* 0x044ff00000041848 */
[C---:B------:R-:W-:Y:S01]  /*2d70*/  HMMA.16816.F32.BF16 R68, R4.reuse, R14, R68 ;  /* 0x0000000e0444723c */ /* 0x040fe20000041844 */
[----:B------:R-:W2:Y:S07]  /*2d80*/  LDSM.16.MT88.4 R12, [R140+0xa800] ;  /* 0x00a800008c0c783b */ /* 0x000eae0000004200 */
[C---:B---3--:R-:W-:Y:S08]  /*2d90*/  HMMA.16816.F32.BF16 R44, R4.reuse, R8, R44 ;  /* 0x00000008042c723c */ /* 0x048ff0000004182c */
[C---:B------:R-:W-:Y:S01]  /*2da0*/  HMMA.16816.F32.BF16 R48, R4.reuse, R10, R48 ;  /* 0x0000000a0430723c */ /* 0x040fe20000041830 */
[----:B------:R-:W3:Y:S07]  /*2db0*/  LDSM.16.MT88.4 R8, [R143+0x9000] ;  /* 0x009000008f08783b */ /* 0x000eee0000004200 */
[C---:B-----5:R-:W-:Y:S08]  /*2dc0*/  HMMA.16816.F32.BF16 R36, R4.reuse, R20, R36 ;  /* 0x000000140424723c */ /* 0x060ff00000041824 */
[C---:B------:R-:W-:Y:S01]  /*2dd0*/  HMMA.16816.F32.BF16 R40, R4.reuse, R22, R40 ;  /* 0x000000160428723c */ /* 0x040fe20000041828 */
[----:B------:R-:W5:Y:S07]  /*2de0*/  LDSM.16.MT88.4 R20, [R142+0x9000] ;  /* 0x009000008e14783b */ /* 0x000f6e0000004200 */
[C---:B-1----:R-:W-:Y:S08]  /*2df0*/  HMMA.16816.F32.BF16 R52, R4.reuse, R16, R52 ;  /* 0x000000100434723c */ /* 0x042ff00000041834 */
[C---:B------:R-:W-:Y:S01]  /*2e00*/  HMMA.16816.F32.BF16 R56, R4.reuse, R18, R56 ;  /* 0x000000120438723c */ /* 0x040fe20000041838 */
[----:B------:R-:W1:Y:S07]  /*2e10*/  LDSM.16.MT88.4 R16, [R141+0x9000] ;  /* 0x009000008d10783b */ /* 0x000e6e0000004200 */
        /* <DEDUP_REMOVED lines=32> */
[----:B------:R-:W-:Y:S07]  /*3020*/  LDSM.16.MT88.4 R20, [R140+0x9800] ;  /* 0x009800008c14783b */ /* 0x000fee0000004200 */
[C---:B-1----:R-:W-:Y:S08]  /*3030*/  HMMA.16816.F32.BF16 R60, R4.reuse, R16, R60 ;  /* 0x00000010043c723c */ /* 0x042ff0000004183c */
[C---:B--2---:R-:W-:Y:S08]  /*3040*/  HMMA.16816.F32.BF16 R52, R4.reuse, R12, R52 ;  /* 0x0000000c0434723c */ /* 0x044ff00000041834 */
[C---:B------:R-:W-:Y:S01]  /*3050*/  HMMA.16816.F32.BF16 R56, R4.reuse, R14, R56 ;  /* 0x0000000e0438723c */ /* 0x040fe20000041838 */
[----:B------:R-:W1:Y:S07]  /*3060*/  LDSM.16.MT88.4 R12, [R141+0x9800] ;  /* 0x009800008d0c783b */ /* 0x000e6e0000004200 */
[----:B------:R-:W-:Y:S01]  /*3070*/  HMMA.16816.F32.BF16 R64, R4, R18, R64 ;  /* 0x000000120440723c */ /* 0x000fe20000041840 */
[----:B------:R-:W-:Y:S06]  /*3080*/  LDSM.16.MT88.4 R16, [R142+0xb800] ;  /* 0x00b800008e10783b */ /* 0x000fec0000004200 */
[----:B------:R-:W-:Y:S01]  /*3090*/  F2FP.BF16.PACK_AB R4, R122, R121 ;  /* 0x000000797a04723e */ /* 0x000fe200000010ff */
[----:B------:R-:W-:Y:S01]  /*30a0*/  FADD.FTZ R121, R121, R110 ;  /* 0x0000006e79797221 */ /* 0x000fe20000010000 */
[----:B----4-:R-:W-:Y:S01]  /*30b0*/  F2FP.BF16.PACK_AB R5, R119, R118 ;  /* 0x000000767705723e */ /* 0x010fe200000010ff */
        /* <DEDUP_REMOVED lines=34> */
.L_x_472:
        /* <DEDUP_REMOVED lines=29> */
.L_x_470:
[----:B------:R-:W-:Y:S01]  /*34b0*/  SHF.R.S32.HI R2, RZ, 0x1f, R161 ;  /* 0x0000001fff027819 */ /* 0x000fe200000114a1 */
[----:B------:R-:W-:Y:S04]  /*34c0*/  DEPBAR.LE SB0, 0x0 ;  /* 0x000080000000791a */ /* 0x000fe80000000000 */
[----:B------:R-:W-:Y:S01]  /*34d0*/  BAR.SYNC.DEFER_BLOCKING 0x0 ;  /* 0x0000000000007b1d */ /* 0x000fe20000010000 */
[----:B------:R-:W-:Y:S02]  /*34e0*/  IMAD R2, R2, c[0x0][0x1a0], RZ ;  /* 0x0000680002027a24 */ /* 0x000fe400078e02ff */
[C---:B------:R-:W-:Y:S04]  /*34f0*/  IMAD.WIDE.U32 R100, R161.reuse, c[0x0][0x1a0], RZ ;  /* 0x00006800a1647a25 */ /* 0x040fe800078e00ff */
[----:B------:R-:W-:Y:S01]  /*3500*/  IMAD R2, R161, c[0x0][0x1a4], R2 ;  /* 0x00006900a1027a24 */ /* 0x000fe200078e0202 */
[C---:B------:R-:W-:Y:S04]  /*3510*/  LEA R3, P0, R100.reuse, R154, 0x6 ;  /* 0x0000009a64037211 */ /* 0x040fe800078030ff */
[----:B------:R-:W-:Y:S02]  /*3520*/  IADD3 R2, R101, R2, RZ ;  /* 0x0000000265027210 */ /* 0x000fe40007ffe0ff */
[C---:B------:R-:W-:Y:S02]  /*3530*/  LEA R168, P1, R3.reuse, c[0x0][0x170], 0x1 ;  /* 0x00005c0003a87a11 */ /* 0x040fe400078208ff */
        /* <DEDUP_REMOVED lines=10> */
[----:B------:R-:W-:Y:S04]  /*35e0*/  IADD3.X R3, R101, UR5, RZ, P1, !PT ;  /* 0x0000000565037c10 */ /* 0x000fe80008ffe4ff */
[----:B------:R1:W-:Y:S01]  /*35f0*/  LDGSTS.E.BYPASS.LTC128B.128 [R152+0xa000], [R168.64+0x80] ;  /* 0x0a000080a8987fae */ /* 0x0003e2000b901d4a */
[----:B------:R-:W-:Y:S02]  /*3600*/  IADD3.X R171, R3, UR5, RZ, P0, !PT ;  /* 0x0000000503ab7c10 */ /* 0x000fe400087fe4ff */
[----:B------:R-:W-:Y:S04]  /*3610*/  ISETP.GT.AND P0, PT, R161, RZ, PT ;  /* 0x000000ffa100720c */ /* 0x000fe80003f04270 */
[----:B------:R2:W-:Y:S07]  /*3620*/  LDGSTS.E.BYPASS.LTC128B.128 [R152+0x8800], [R100.64] ;  /* 0x0880000064987fae */ /* 0x0005ee000b901d4a */
[----:B------:R2:W-:Y:S07]  /*3630*/  LDGSTS.E.BYPASS.LTC128B.128 [R152+0xa800], [R100.64+0x80] ;  /* 0x0a80008064987fae */ /* 0x0005ee000b901d4a */
[----:B------:R3:W-:Y:S07]  /*3640*/  LDGSTS.E.BYPASS.LTC128B.128 [R152+0x9000], [R2.64] ;  /* 0x0900000002987fae */ /* 0x0007ee000b901d4a */
[----:B------:R3:W-:Y:S07]  /*3650*/  LDGSTS.E.BYPASS.LTC128B.128 [R152+0xb000], [R2.64+0x80] ;  /* 0x0b00008002987fae */ /* 0x0007ee000b901d4a */
[----:B------:R4:W-:Y:S07]  /*3660*/  LDGSTS.E.BYPASS.LTC128B.128 [R152+0x9800], [R170.64] ;  /* 0x09800000aa987fae */ /* 0x0009ee000b901d4a */
[----:B------:R4:W-:Y:S07]  /*3670*/  LDGSTS.E.BYPASS.LTC128B.128 [R152+0xb800], [R170.64+0x80] ;  /* 0x0b800080aa987fae */ /* 0x0009ee000b901d4a */
[----:B------:R-:W-:Y:S07]  /*3680*/  LDSM.16.M88.4 R104, [R150] ;  /* 0x000000009668783b */ /* 0x000fee0000000200 */
[----:B------:R-:W5:Y:S07]  /*3690*/  LDSM.16.M88.4 R108, [R149] ;  /* 0x00000000956c783b */ /* 0x000f6e0000000200 */
[----:B------:R-:W1:Y:S07]  /*36a0*/  LDSM.16.M88.4 R112, [R149+0x800] ;  /* 0x000800009570783b */ /* 0x000e6e0000000200 */
[----:B------:R-:W1:Y:S07]  /*36b0*/  LDSM.16.M88.4 R116, [R149+0x1000] ;  /* 0x001000009574783b */ /* 0x000e6e0000000200 */
[----:B------:R-:W0:Y:S07]  /*36c0*/  LDGDEPBAR ;  /* 0x00000000000079af */ /* 0x000e2e0000000000 */
[----:B------:R-:W2:Y:S07]  /*36d0*/  LDSM.16.M88.4 R120, [R149+0x1800] ;  /* 0x001800009578783b */ /* 0x000eae0000000200 */
[----:B------:R-:W-:Y:S01]  /*36e0*/  LDSM.16.M88.4 R124, [R148] ;  /* 0x00000000947c783b */ /* 0x000fe20000000200 */
[C---:B-----5:R-:W-:Y:S06]  /*36f0*/  HMMA.16816.F32.BF16 R4, R104.reuse, R108, RZ ;  /* 0x0000006c6804723c */ /* 0x060fec00000418ff */
[----:B------:R-:W5:Y:S02]  /*3700*/  LDSM.16.M88.4 R128, [R147] ;  /* 0x000000009380783b */ /* 0x000f640000000200 */
[C---:B------:R-:W-:Y:S05]  /*3710*/  HMMA.16816.F32.BF16 R8, R104.reuse, R110, RZ ;  /* 0x0000006e6808723c */ /* 0x040fea00000418ff */
[----:B------:R-:W3:Y:S03]  /*3720*/  LDSM.16.M88.4 R108, [R139] ;  /* 0x000000008b6c783b */ /* 0x000ee60000000200 */
[C---:B-1----:R-:W-:Y:S08]  /*3730*/  HMMA.16816.F32.BF16 R12, R104.reuse, R112, RZ ;  /* 0x00000070680c723c */ /* 0x042ff000000418ff */
[C---:B------:R-:W-:Y:S01]  /*3740*/  HMMA.16816.F32.BF16 R16, R104.reuse, R114, RZ ;  /* 0x000000726810723c */ /* 0x040fe200000418ff */
[----:B------:R-:W1:Y:S07]  /*3750*/  LDSM.16.M88.4 R112, [R138] ;  /* 0x000000008a70783b */ /* 0x000e6e0000000200 */
[C---:B------:R-:W-:Y:S08]  /*3760*/  HMMA.16816.F32.BF16 R20, R104.reuse, R116, RZ ;  /* 0x000000746814723c */ /* 0x040ff000000418ff */
[C---:B------:R-:W-:Y:S01]  /*3770*/  HMMA.16816.F32.BF16 R24, R104.reuse, R118, RZ ;  /* 0x000000766818723c */ /* 0x040fe200000418ff */
[----:B------:R-:W-:Y:S07]  /*3780*/  LDSM.16.M88.4 R116, [R146] ;  /* 0x000000009274783b */ /* 0x000fee0000000200 */
[C---:B--2---:R-:W-:Y:S08]  /*3790*/  HMMA.16816.F32.BF16 R28, R104.reuse, R120, RZ ;  /* 0x00000078681c723c */ /* 0x044ff000000418ff */
[----:B------:R-:W-:Y:S01]  /*37a0*/  HMMA.16816.F32.BF16 R32, R104, R122, RZ ;  /* 0x0000007a6820723c */ /* 0x000fe200000418ff */
[----:B------:R-:W2:Y:S07]  /*37b0*/  LDSM.16.M88.4 R104, [R137] ;  /* 0x000000008968783b */ /* 0x000eae0000000200 */
[C---:B-----5:R-:W-:Y:S01]  /*37c0*/  HMMA.16816.F32.BF16 R4, R124.reuse, R128, R4 ;  /* 0x000000807c04723c */ /* 0x060fe20000041804 */
[----:B------:R-:W5:Y:S07]  /*37d0*/  LDSM.16.M88.4 R120, [R145] ;  /* 0x000000009178783b */ /* 0x000f6e0000000200 */
[C---:B------:R-:W-:Y:S01]  /*37e0*/  HMMA.16816.F32.BF16 R8, R124.reuse, R130, R8 ;  /* 0x000000827c08723c */ /* 0x040fe20000041808 */
[----:B------:R-:W4:Y:S07]  /*37f0*/  LDSM.16.M88.4 R128, [R145+0x800] ;  /* 0x000800009180783b */ /* 0x000f2e0000000200 */
[C---:B---3--:R-:W-:Y:S08]  /*3800*/  HMMA.16816.F32.BF16 R12, R124.reuse, R108, R12 ;  /* 0x0000006c7c0c723c */ /* 0x048ff0000004180c */
[C---:B------:R-:W-:Y:S01]  /*3810*/  HMMA.16816.F32.BF16 R16, R124.reuse, R110, R16 ;  /* 0x0000006e7c10723c */ /* 0x040fe20000041810 */
[----:B------:R-:W-:Y:S07]  /*3820*/  LDSM.16.M88.4 R108, [R145+0x1800] ;  /* 0x00180000916c783b */ /* 0x000fee0000000200 */
[C---:B-1----:R-:W-:Y:S08]  /*3830*/  HMMA.16816.F32.BF16 R20, R124.reuse, R112, R20 ;  /* 0x000000707c14723c */ /* 0x042ff00000041814 */
[C---:B------:R-:W-:Y:S01]  /*3840*/  HMMA.16816.F32.BF16 R24, R124.reuse, R114, R24 ;  /* 0x000000727c18723c */ /* 0x040fe20000041818 */
[----:B------:R-:W-:Y:S07]  /*3850*/  LDSM.16.M88.4 R112, [R144] ;  /* 0x000000009070783b */ /* 0x000fee0000000200 */
[C---:B--2---:R-:W-:Y:S08]  /*3860*/  HMMA.16816.F32.BF16 R28, R124.reuse, R104, R28 ;  /* 0x000000687c1c723c */ /* 0x044ff0000004181c */
[----:B------:R-:W-:Y:S01]  /*3870*/  HMMA.16816.F32.BF16 R32, R124, R106, R32 ;  /* 0x0000006a7c20723c */ /* 0x000fe20000041820 */
[----:B------:R-:W1:Y:S07]  /*3880*/  LDSM.16.M88.4 R104, [R145+0x1000] ;  /* 0x001000009168783b */ /* 0x000e6e0000000200 */
[C---:B-----5:R-:W-:Y:S01]  /*3890*/  HMMA.16816.F32.BF16 R4, R116.reuse, R120, R4 ;  /* 0x000000787404723c */ /* 0x060fe20000041804 */
[----:B------:R-:W2:Y:S07]  /*38a0*/  LDSM.16.M88.4 R124, [R136] ;  /* 0x00000000887c783b */ /* 0x000eae0000000200 */
[C---:B------:R-:W-:Y:S01]  /*38b0*/  HMMA.16816.F32.BF16 R8, R116.reuse, R122, R8 ;  /* 0x0000007a7408723c */ /* 0x040fe20000041808 */
[----:B------:R-:W3:Y:S07]  /*38c0*/  LDSM.16.M88.4 R120, [R136+0x800] ;  /* 0x000800008878783b */ /* 0x000eee0000000200 */
[C---:B----4-:R-:W-:Y:S08]  /*38d0*/  HMMA.16816.F32.BF16 R12, R116.reuse, R128, R12 ;  /* 0x00000080740c723c */ /* 0x050ff0000004180c */
[C---:B------:R-:W-:Y:S01]  /*38e0*/  HMMA.16816.F32.BF16 R16, R116.reuse, R130, R16 ;  /* 0x000000827410723c */ /* 0x040fe20000041810 */
[----:B------:R-:W4:Y:S07]  /*38f0*/  LDSM.16.M88.4 R128, [R136+0x1000] ;  /* 0x001000008880783b */ /* 0x000f2e0000000200 */
[C---:B-1----:R-:W-:Y:S08]  /*3900*/  HMMA.16816.F32.BF16 R20, R116.reuse, R104, R20 ;  /* 0x000000687414723c */ /* 0x042ff00000041814 */
[C---:B------:R-:W-:Y:S01]  /*3910*/  HMMA.16816.F32.BF16 R24, R116.reuse, R106, R24 ;  /* 0x0000006a7418723c */ /* 0x040fe20000041818 */
[----:B------:R-:W1:Y:S07]  /*3920*/  LDSM.16.M88.4 R104, [R136+0x1800] ;  /* 0x001800008868783b */ /* 0x000e6e0000000200 */
[C---:B------:R-:W-:Y:S08]  /*3930*/  HMMA.16816.F32.BF16 R28, R116.reuse, R108, R28 ;  /* 0x0000006c741c723c */ /* 0x040ff0000004181c */
[----:B------:R-:W-:Y:S01]  /*3940*/  HMMA.16816.F32.BF16 R32, R116, R110, R32 ;  /* 0x0000006e7420723c */ /* 0x000fe20000041820 */
[----:B------:R-:W-:Y:S07]  /*3950*/  LDSM.16.M88.4 R108, [R150+0x2000] ;  /* 0x00200000966c783b */ /* 0x000fee0000000200 */
[C---:B--2---:R-:W-:Y:S01]  /*3960*/  HMMA.16816.F32.BF16 R4, R112.reuse, R124, R4 ;  /* 0x0000007c7004723c */ /* 0x044fe20000041804 */
[----:B------:R-:W2:Y:S07]  /*3970*/  LDSM.16.M88.4 R116, [R149+0x2000] ;  /* 0x002000009574783b */ /* 0x000eae0000000200 */
[C---:B------:R-:W-:Y:S01]  /*3980*/  HMMA.16816.F32.BF16 R8, R112.reuse, R126, R8 ;  /* 0x0000007e7008723c */ /* 0x040fe20000041808 */
[----:B------:R-:W5:Y:S07]  /*3990*/  LDSM.16.M88.4 R124, [R149+0x2800] ;  /* 0x00280000957c783b */ /* 0x000f6e0000000200 */
[C---:B---3--:R-:W-:Y:S08]  /*39a0*/  HMMA.16816.F32.BF16 R12, R112.reuse, R120, R12 ;  /* 0x00000078700c723c */ /* 0x048ff0000004180c */
[C---:B------:R-:W-:Y:S01]  /*39b0*/  HMMA.16816.F32.BF16 R16, R112.reuse, R122, R16 ;  /* 0x0000007a7010723c */ /* 0x040fe20000041810 */
[----:B------:R-:W3:Y:S07]  /*39c0*/  LDSM.16.M88.4 R120, [R149+0x3000] ;  /* 0x003000009578783b */ /* 0x000eee0000000200 */
[C---:B----4-:R-:W-:Y:S08]  /*39d0*/  HMMA.16816.F32.BF16 R20, R112.reuse, R128, R20 ;  /* 0x000000807014723c */ /* 0x050ff00000041814 */
[C---:B------:R-:W-:Y:S01]  /*39e0*/  HMMA.16816.F32.BF16 R24, R112.reuse, R130, R24 ;  /* 0x000000827018723c */ /* 0x040fe20000041818 */
[----:B------:R-:W4:Y:S07]  /*39f0*/  LDSM.16.M88.4 R128, [R149+0x3800] ;  /* 0x003800009580783b */ /* 0x000f2e0000000200 */
[C---:B-1----:R-:W-:Y:S08]  /*3a00*/  HMMA.16816.F32.BF16 R28, R112.reuse, R104, R28 ;  /* 0x00000068701c723c */ /* 0x042ff0000004181c */
[----:B------:R-:W-:Y:S01]  /*3a10*/  HMMA.16816.F32.BF16 R32, R112, R106, R32 ;  /* 0x0000006a7020723c */ /* 0x000fe20000041820 */
[----:B------:R-:W-:Y:S07]  /*3a20*/  LDSM.16.M88.4 R104, [R148+0x2000] ;  /* 0x002000009468783b */ /* 0x000fee0000000200 */
[C---:B--2---:R-:W-:Y:S01]  /*3a30*/  HMMA.16816.F32.BF16 R4, R108.reuse, R116, R4 ;  /* 0x000000746c04723c */ /* 0x044fe20000041804 */
[----:B------:R-:W1:Y:S07]  /*3a40*/  LDSM.16.M88.4 R112, [R135] ;  /* 0x000000008770783b */ /* 0x000e6e0000000200 */
[C---:B------:R-:W-:Y:S01]  /*3a50*/  HMMA.16816.F32.BF16 R8, R108.reuse, R118, R8 ;  /* 0x000000766c08723c */ /* 0x040fe20000041808 */
[----:B------:R-:W2:Y:S07]  /*3a60*/  LDSM.16.M88.4 R116, [R134] ;  /* 0x000000008674783b */ /* 0x000eae0000000200 */
[C---:B-----5:R-:W-:Y:S08]  /*3a70*/  HMMA.16816.F32.BF16 R12, R108.reuse, R124, R12 ;  /* 0x0000007c6c0c723c */ /* 0x060ff0000004180c */
[C---:B------:R-:W-:Y:S01]  /*3a80*/  HMMA.16816.F32.BF16 R16, R108.reuse, R126, R16 ;  /* 0x0000007e6c10723c */ /* 0x040fe20000041810 */
[----:B------:R-:W5:Y:S07]  /*3a90*/  LDSM.16.M88.4 R124, [R133] ;  /* 0x00000000857c783b */ /* 0x000f6e0000000200 */
[C---:B---3--:R-:W-:Y:S08]  /*3aa0*/  HMMA.16816.F32.BF16 R20, R108.reuse, R120, R20 ;  /* 0x000000786c14723c */ /* 0x048ff00000041814 */
[C---:B------:R-:W-:Y:S01]  /*3ab0*/  HMMA.16816.F32.BF16 R24, R108.reuse, R122, R24 ;  /* 0x0000007a6c18723c */ /* 0x040fe20000041818 */
[----:B------:R-:W3:Y:S07]  /*3ac0*/  LDSM.16.M88.4 R120, [R132] ;  /* 0x000000008478783b */ /* 0x000eee0000000200 */
[C---:B----4-:R-:W-:Y:S08]  /*3ad0*/  HMMA.16816.F32.BF16 R28, R108.reuse, R128, R28 ;  /* 0x000000806c1c723c */ /* 0x050ff0000004181c */
[----:B------:R-:W-:Y:S01]  /*3ae0*/  HMMA.16816.F32.BF16 R32, R108, R130, R32 ;  /* 0x000000826c20723c */ /* 0x000fe20000041820 */
[----:B------:R-:W-:Y:S07]  /*3af0*/  LDSM.16.M88.4 R108, [R146+0x2000] ;  /* 0x00200000926c783b */ /* 0x000fee0000000200 */
[----:B------:R-:W4:Y:S01]  /*3b00*/  LDSM.16.M88.4 R128, [R145+0x2000] ;  /* 0x002000009180783b */ /* 0x000f220000000200 */
[C---:B-1----:R-:W-:Y:S08]  /*3b10*/  HMMA.16816.F32.BF16 R4, R104.reuse, R112, R4 ;  /* 0x000000706804723c */ /* 0x042ff00000041804 */
[C---:B------:R-:W-:Y:S01]  /*3b20*/  HMMA.16816.F32.BF16 R8, R104.reuse, R114, R8 ;  /* 0x000000726808723c */ /* 0x040fe20000041808 */
[----:B------:R-:W1:Y:S07]  /*3b30*/  LDSM.16.M88.4 R112, [R145+0x2800] ;  /* 0x002800009170783b */ /* 0x000e6e0000000200 */
[C---:B--2---:R-:W-:Y:S08]  /*3b40*/  HMMA.16816.F32.BF16 R12, R104.reuse, R116, R12 ;  /* 0x00000074680c723c */ /* 0x044ff0000004180c */
[C---:B------:R-:W-:Y:S01]  /*3b50*/  HMMA.16816.F32.BF16 R16, R104.reuse, R118, R16 ;  /* 0x000000766810723c */ /* 0x040fe20000041810 */
[----:B------:R-:W2:Y:S07]  /*3b60*/  LDSM.16.M88.4 R116, [R145+0x3000] ;  /* 0x003000009174783b */ /* 0x000eae0000000200 */
[C---:B-----5:R-:W-:Y:S08]  /*3b70*/  HMMA.16816.F32.BF16 R20, R104.reuse, R124, R20 ;  /* 0x0000007c6814723c */ /* 0x060ff00000041814 */
[C---:B------:R-:W-:Y:S01]  /*3b80*/  HMMA.16816.F32.BF16 R24, R104.reuse, R126, R24 ;  /* 0x0000007e6818723c */ /* 0x040fe20000041818 */
[----:B------:R-:W-:Y:S07]  /*3b90*/  LDSM.16.M88.4 R124, [R136+0x2000] ;  /* 0x00200000887c783b */ /* 0x000fee0000000200 */
[C---:B---3--:R-:W-:Y:S08]  /*3ba0*/  HMMA.16816.F32.BF16 R28, R104.reuse, R120, R28 ;  /* 0x00000078681c723c */ /* 0x048ff0000004181c */
[----:B------:R-:W-:Y:S01]  /*3bb0*/  HMMA.16816.F32.BF16 R32, R104, R122, R32 ;  /* 0x0000007a6820723c */ /* 0x000fe20000041820 */
[----:B------:R-:W3:Y:S07]  /*3bc0*/  LDSM.16.M88.4 R104, [R145+0x3800] ;  /* 0x003800009168783b */ /* 0x000eee0000000200 */
[----:B------:R-:W5:Y:S01]  /*3bd0*/  LDSM.16.M88.4 R120, [R144+0x2000] ;  /* 0x002000009078783b */ /* 0x000f620000000200 */
[C---:B----4-:R-:W-:Y:S08]  /*3be0*/  HMMA.16816.F32.BF16 R4, R108.reuse, R128, R4 ;  /* 0x000000806c04723c */ /* 0x050ff00000041804 */
[C---:B------:R-:W-:Y:S08]  /*3bf0*/  HMMA.16816.F32.BF16 R8, R108.reuse, R130, R8 ;  /* 0x000000826c08723c */ /* 0x040ff00000041808 */
[C---:B-1----:R-:W-:Y:S08]  /*3c00*/  HMMA.16816.F32.BF16 R12, R108.reuse, R112, R12 ;  /* 0x000000706c0c723c */ /* 0x042ff0000004180c */
[C---:B------:R-:W-:Y:S08]  /*3c10*/  HMMA.16816.F32.BF16 R16, R108.reuse, R114, R16 ;  /* 0x000000726c10723c */ /* 0x040ff00000041810 */
[C---:B--2---:R-:W-:Y:S08]  /*3c20*/  HMMA.16816.F32.BF16 R20, R108.reuse, R116, R20 ;  /* 0x000000746c14723c */ /* 0x044ff00000041814 */
[C---:B------:R-:W-:Y:S08]  /*3c30*/  HMMA.16816.F32.BF16 R24, R108.reuse, R118, R24 ;  /* 0x000000766c18723c */ /* 0x040ff00000041818 */
[C---:B---3--:R-:W-:Y:S08]  /*3c40*/  HMMA.16816.F32.BF16 R28, R108.reuse, R104, R28 ;  /* 0x000000686c1c723c */ /* 0x048ff0000004181c */
[----:B------:R-:W-:Y:S01]  /*3c50*/  HMMA.16816.F32.BF16 R32, R108, R106, R32 ;  /* 0x0000006a6c20723c */ /* 0x000fe20000041820 */
[----:B------:R-:W1:Y:S07]  /*3c60*/  LDSM.16.M88.4 R104, [R136+0x2800] ;  /* 0x002800008868783b */ /* 0x000e6e0000000200 */
[----:B------:R-:W2:Y:S01]  /*3c70*/  LDSM.16.M88.4 R108, [R136+0x3000] ;  /* 0x00300000886c783b */ /* 0x000ea20000000200 */
[C---:B-----5:R-:W-:Y:S08]  /*3c80*/  HMMA.16816.F32.BF16 R4, R120.reuse, R124, R4 ;  /* 0x0000007c7804723c */ /* 0x060ff00000041804 */
[C---:B------:R-:W-:Y:S11]  /*3c90*/  HMMA.16816.F32.BF16 R8, R120.reuse, R126, R8 ;  /* 0x0000007e7808723c */ /* 0x040ff60000041808 */
[----:B------:R-:W-:Y:S05]  /*3ca0*/  @!UPT UIADD3 URZ, URZ, URZ, URZ ;  /* 0x0000003f3f3ff290 */ /* 0x000fea000fffe03f */
[----:B------:R-:W-:Y:S02]  /*3cb0*/  FMUL.FTZ R194, R4, c[0x0][0x2ec] ;  /* 0x0000bb0004c27a20 */ /* 0x000fe40000410000 */
[----:B------:R-:W-:Y:S02]  /*3cc0*/  FMUL.FTZ R192, R5, c[0x0][0x2ec] ;  /* 0x0000bb0005c07a20 */ /* 0x000fe40000410000 */
[----:B------:R-:W-:Y:S02]  /*3cd0*/  FMUL.FTZ R193, R6, c[0x0][0x2ec] ;  /* 0x0000bb0006c17a20 */ /* 0x000fe40000410000 */
[----:B------:R-:W3:Y:S01]  /*3ce0*/  MUFU.TANH R194, R194 ;  /* 0x000000c200c27308 */ /* 0x000ee20000002400 */
[----:B------:R-:W-:Y:S01]  /*3cf0*/  FMUL.FTZ R191, R7, c[0x0][0x2ec] ;  /* 0x0000bb0007bf7a20 */ /* 0x000fe20000410000 */
[C---:B-1----:R-:W-:Y:S03]  /*3d00*/  HMMA.16816.F32.BF16 R12, R120.reuse, R104, R12 ;  /* 0x00000068780c723c */ /* 0x042fe6000004180c */
[----:B------:R-:W-:Y:S02]  /*3d10*/  FMUL.FTZ R190, R8, c[0x0][0x2ec] ;  /* 0x0000bb0008be7a20 */ /* 0x000fe40000410000 */
[----:B------:R-:W-:Y:S02]  /*3d20*/  FMUL.FTZ R196, R9, c[0x0][0x2ec] ;  /* 0x0000bb0009c47a20 */ /* 0x000fe40000410000 */
[----:B------:R-:W-:Y:S01]  /*3d30*/  FMUL.FTZ R197, R10, c[0x0][0x2ec] ;  /* 0x0000bb000ac57a20 */ /* 0x000fe20000410000 */
[----:B------:R-:W1:Y:S01]  /*3d40*/  MUFU.TANH R192, R192 ;  /* 0x000000c000c07308 */ /* 0x000e620000002400 */
[C---:B------:R-:W-:Y:S01]  /*3d50*/  HMMA.16816.F32.BF16 R16, R120.reuse, R106, R16 ;  /* 0x0000006a7810723c */ /* 0x040fe20000041810 */
[----:B------:R-:W4:Y:S01]  /*3d60*/  LDSM.16.M88.4 R104, [R136+0x3800] ;  /* 0x003800008868783b */ /* 0x000f220000000200 */
[----:B------:R-:W-:Y:S04]  /*3d70*/  DEPBAR.LE SB0, 0x0 ;  /* 0x000080000000791a */ /* 0x000fe80000000000 */
[----:B------:R-:W-:Y:S02]  /*3d80*/  FMUL.FTZ R195, R11, c[0x0][0x2ec] ;  /* 0x0000bb000bc37a20 */ /* 0x000fe40000410000 */
[C---:B--2---:R-:W-:Y:S01]  /*3d90*/  HMMA.16816.F32.BF16 R20, R120.reuse, R108, R20 ;  /* 0x0000006c7814723c */ /* 0x044fe20000041814 */
[----:B------:R-:W2:Y:S01]  /*3da0*/  MUFU.TANH R193, R193 ;  /* 0x000000c100c17308 */ /* 0x000ea20000002400 */
[----:B------:R-:W-:Y:S05]  /*3db0*/  BAR.SYNC.DEFER_BLOCKING 0x0 ;  /* 0x0000000000007b1d */ /* 0x000fea0000010000 */
[----:B------:R-:W-:Y:S01]  /*3dc0*/  FMUL.FTZ R188, R12, c[0x0][0x2ec] ;  /* 0x0000bb000cbc7a20 */ /* 0x000fe20000410000 */
[C---:B------:R-:W-:Y:S03]  /*3dd0*/  HMMA.16816.F32.BF16 R24, R120.reuse, R110, R24 ;  /* 0x0000006e7818723c */ /* 0x040fe60000041818 */
[----:B------:R-:W1:Y:S01]  /*3de0*/  MUFU.TANH R191, R191 ;  /* 0x000000bf00bf7308 */ /* 0x000e620000002400 */
[----:B------:R-:W-:Y:S02]  /*3df0*/  FMUL.FTZ R186, R13, c[0x0][0x2ec] ;  /* 0x0000bb000dba7a20 */ /* 0x000fe40000410000 */
[----:B------:R-:W-:Y:S02]  /*3e00*/  FMUL.FTZ R189, R14, c[0x0][0x2ec] ;  /* 0x0000bb000ebd7a20 */ /* 0x000fe40000410000 */
[----:B------:R-:W-:Y:S04]  /*3e10*/  FMUL.FTZ R175, R15, c[0x0][0x2ec] ;  /* 0x0000bb000faf7a20 */ /* 0x000fe80000410000 */
[----:B------:R-:W-:Y:S01]  /*3e20*/  FMUL.FTZ R176, R16, c[0x0][0x2ec] ;  /* 0x0000bb0010b07a20 */ /* 0x000fe20000410000 */
[----:B------:R-:W1:Y:S01]  /*3e30*/  MUFU.TANH R190, R190 ;  /* 0x000000be00be7308 */ /* 0x000e620000002400 */
[----:B------:R-:W-:Y:S02]  /*3e40*/  FMUL.FTZ R174, R17, c[0x0][0x2ec] ;  /* 0x0000bb0011ae7a20 */ /* 0x000fe40000410000 */
[----:B------:R-:W-:Y:S02]  /*3e50*/  FMUL.FTZ R187, R18, c[0x0][0x2ec] ;  /* 0x0000bb0012bb7a20 */ /* 0x000fe40000410000 */
[----:B------:R-:W-:Y:S02]  /*3e60*/  FMUL.FTZ R177, R19, c[0x0][0x2ec] ;  /* 0x0000bb0013b17a20 */ /* 0x000fe40000410000 */
[----:B------:R-:W-:Y:S02]  /*3e70*/  FMUL.FTZ R182, R20, c[0x0][0x2ec] ;  /* 0x0000bb0014b67a20 */ /* 0x000fe40000410000 */
[----:B------:R-:W-:Y:S01]  /*3e80*/  FMUL.FTZ R184, R21, c[0x0][0x2ec] ;  /* 0x0000bb0015b87a20 */ /* 0x000fe20000410000 */
[----:B------:R-:W1:Y:S01]  /*3e90*/  MUFU.TANH R196, R196 ;  /* 0x000000c400c47308 */ /* 0x000e620000002400 */
[----:B------:R-:W-:Y:S01]  /*3ea0*/  FMUL.FTZ R185, R22, c[0x0][0x2ec] ;  /* 0x0000bb0016b97a20 */ /* 0x000fe20000410000 */
[C---:B----4-:R-:W-:Y:S03]  /*3eb0*/  HMMA.16816.F32.BF16 R28, R120.reuse, R104, R28 ;  /* 0x00000068781c723c */ /* 0x050fe6000004181c */
[----:B------:R-:W-:Y:S02]  /*3ec0*/  FMUL.FTZ R183, R23, c[0x0][0x2ec] ;  /* 0x0000bb0017b77a20 */ /* 0x000fe40000410000 */
[----:B------:R-:W-:Y:S02]  /*3ed0*/  FMUL.FTZ R180, R24, c[0x0][0x2ec] ;  /* 0x0000bb0018b47a20 */ /* 0x000fe40000410000 */
[----:B------:R-:W-:Y:S01]  /*3ee0*/  FMUL.FTZ R178, R25, c[0x0][0x2ec] ;  /* 0x0000bb0019b27a20 */ /* 0x000fe20000410000 */
[----:B------:R-:W4:Y:S01]  /*3ef0*/  MUFU.TANH R197, R197 ;  /* 0x000000c500c57308 */ /* 0x000f220000002400 */
[----:B------:R-:W-:Y:S03]  /*3f00*/  HMMA.16816.F32.BF16 R32, R120, R106, R32 ;  /* 0x0000006a7820723c */ /* 0x000fe60000041820 */
[----:B------:R-:W-:Y:S02]  /*3f10*/  FMUL.FTZ R181, R26, c[0x0][0x2ec] ;  /* 0x0000bb001ab57a20 */ /* 0x000fe40000410000 */
[----:B------:R-:W-:Y:S04]  /*3f20*/  FMUL.FTZ R179, R27, c[0x0][0x2ec] ;  /* 0x0000bb001bb37a20 */ /* 0x000fe80000410000 */
[----:B------:R-:W1:Y:S06]  /*3f30*/  MUFU.TANH R195, R195 ;  /* 0x000000c300c37308 */ /* 0x000e6c0000002400 */
[----:B------:R-:W-:Y:S02]  /*3f40*/  FMUL.FTZ R172, R28, c[0x0][0x2ec] ;  /* 0x0000bb001cac7a20 */ /* 0x000fe40000410000 */
[----:B------:R-:W-:Y:S02]  /*3f50*/  FMUL.FTZ R170, R29, c[0x0][0x2ec] ;  /* 0x0000bb001daa7a20 */ /* 0x000fe40000410000 */
[----:B------:R-:W1:Y:S01]  /*3f60*/  MUFU.TANH R188, R188 ;  /* 0x000000bc00bc7308 */ /* 0x000e620000002400 */
[----:B------:R-:W-:Y:S02]  /*3f70*/  FMUL.FTZ R173, R30, c[0x0][0x2ec] ;  /* 0x0000bb001ead7a20 */ /* 0x000fe40000410000 */
[----:B------:R-:W-:Y:S02]  /*3f80*/  FMUL.FTZ R171, R31, c[0x0][0x2ec] ;  /* 0x0000bb001fab7a20 */ /* 0x000fe40000410000 */
[----:B------:R-:W-:Y:S02]  /*3f90*/  FMUL.FTZ R169, R32, c[0x0][0x2ec] ;  /* 0x0000bb0020a97a20 */ /* 0x000fe40000410000 */
[----:B------:R-:W-:Y:S02]  /*3fa0*/  FMUL.FTZ R168, R33, c[0x0][0x2ec] ;  /* 0x0000bb0021a87a20 */ /* 0x000fe40000410000 */
[----:B------:R-:W-:Y:S01]  /*3fb0*/  FMUL.FTZ R102, R34, c[0x0][0x2ec] ;  /* 0x0000bb0022667a20 */ /* 0x000fe20000410000 */
[----:B------:R-:W1:Y:S01]  /*3fc0*/  MUFU.TANH R186, R186 ;  /* 0x000000ba00ba7308 */ /* 0x000e620000002400 */
[----:B------:R-:W-:Y:S09]  /*3fd0*/  FMUL.FTZ R35, R35, c[0x0][0x2ec] ;  /* 0x0000bb0023237a20 */ /* 0x000ff20000410000 */
        /* <DEDUP_REMOVED lines=21> */
[----:B------:R1:W1:Y:S02]  /*4130*/  MUFU.TANH R101, R35 ;  /* 0x0000002300657308 */ /* 0x0002640000002400 */
[----:B-1234-:R-:W-:-:S05]  /*4140*/  @P0 BRA `(.L_x_472) ;  /* 0xfffff19000000947 */ /* 0x01efca000383ffff */
.L_x_471:
        /* <DEDUP_REMOVED lines=38> */
[----:B------:R-:W-:Y:S01]  /*43b0*/  IADD3 R161, R161, -0x1, RZ ;  /* 0xffffffffa1a17810 */ /* 0x000fe20007ffe0ff */
[----:B------:R-:W-:Y:S08]  /*43c0*/  SHFL.BFLY PT, R6, R5, 0x2, 0x1f ;  /* 0x0c401f0005067f89 */ /* 0x000ff000000e0000 */
[----:B------:R-:W1:Y:S02]  /*43d0*/  SHFL.BFLY PT, R2, R7, 0x2, 0x1f ;  /* 0x0c401f0007027f89 */ /* 0x000e6400000e0000 */
[----:B-1----:R-:W-:Y:S02]  /*43e0*/  FMNMX.FTZ R4, R7, R2, !PT ;  /* 0x0000000207047209 */ /* 0x002fe40007810000 */
[----:B------:R-:W-:Y:S04]  /*43f0*/  FMNMX.FTZ R9, R5, R6, !PT ;  /* 0x0000000605097209 */ /* 0x000fe80007810000 */
[----:B------:R-:W1:Y:S08]  /*4400*/  SHFL.BFLY PT, R3, R4, 0x1, 0x1f ;  /* 0x0c201f0004037f89 */ /* 0x000e7000000e0000 */
[----:B------:R-:W2:Y:S01]  /*4410*/  SHFL.BFLY PT, R100, R9, 0x1, 0x1f ;  /* 0x0c201f0009647f89 */ /* 0x000ea200000e0000 */
[----:B-1----:R-:W-:Y:S05]  /*4420*/  FMNMX.FTZ R3, R4, R3, !PT ;  /* 0x0000000304037209 */ /* 0x002fea0007810000 */
[C---:B------:R-:W-:Y:S02]  /*4430*/  FMUL.FTZ R104, R3.reuse, c[0x0][0x23c] ;  /* 0x00008f0003687a20 */ /* 0x040fe40000410000 */
[----:B------:R-:W-:Y:S01]  /*4440*/  FADD.FTZ R5, -R3, R0 ;  /* 0x0000000003057221 */ /* 0x000fe20000010100 */
[----:B--2---:R-:W-:Y:S03]  /*4450*/  FMNMX.FTZ R100, R9, R100, !PT ;  /* 0x0000006409647209 */ /* 0x004fe60007810000 */
[----:B------:R-:W-:Y:S01]  /*4460*/  FMUL.FTZ R0, R5, c[0x0][0x23c] ;  /* 0x00008f0005007a20 */ /* 0x000fe20000410000 */
[C---:B------:R-:W-:Y:S01]  /*4470*/  FSETP.NEU.FTZ.AND P1, PT, R100.reuse, -INF , PT ;  /* 0xff8000006400780b */ /* 0x040fe20003f3d000 */
[C---:B------:R-:W-:Y:S02]  /*4480*/  FMUL.FTZ R105, R100.reuse, c[0x0][0x23c] ;  /* 0x00008f0064697a20 */ /* 0x040fe40000410000 */
[----:B------:R-:W-:Y:S01]  /*4490*/  FADD.FTZ R2, -R100, R103 ;  /* 0x0000006764027221 */ /* 0x000fe20000010100 */
[----:B------:R-:W-:Y:S01]  /*44a0*/  MOV R103, R100 ;  /* 0x0000006400677202 */ /* 0x000fe20000000f00 */
[----:B------:R-:W1:Y:S01]  /*44b0*/  MUFU.EX2 R0, R0 ;  /* 0x0000000000007308 */ /* 0x000e620000000800 */
[----:B------:R-:W-:Y:S01]  /*44c0*/  FSEL R105, R105, RZ, P1 ;  /* 0x000000ff69697208 */ /* 0x000fe20000800000 */
[----:B------:R-:W-:Y:S01]  /*44d0*/  FMUL.FTZ R6, R2, c[0x0][0x23c] ;  /* 0x00008f0002067a20 */ /* 0x000fe20000410000 */
[----:B------:R-:W-:Y:S03]  /*44e0*/  FSETP.NEU.FTZ.AND P1, PT, R3, -INF , PT ;  /* 0xff8000000300780b */ /* 0x000fe60003f3d000 */
[--C-:B------:R-:W-:Y:S01]  /*44f0*/  FFMA.FTZ R127, R194, c[0x0][0x23c], -R105.reuse ;  /* 0x00008f00c27f7a23 */ /* 0x100fe20000010869 */
[----:B------:R-:W-:Y:S01]  /*4500*/  FSEL R104, R104, RZ, P1 ;  /* 0x000000ff68687208 */ /* 0x000fe20000800000 */
[--C-:B------:R-:W-:Y:S02]  /*4510*/  FFMA.FTZ R126, R192, c[0x0][0x23c], -R105.reuse ;  /* 0x00008f00c07e7a23 */ /* 0x100fe40000010869 */
[--C-:B------:R-:W-:Y:S01]  /*4520*/  FFMA.FTZ R125, R190, c[0x0][0x23c], -R105.reuse ;  /* 0x00008f00be7d7a23 */ /* 0x100fe20000010869 */
[----:B------:R-:W2:Y:S01]  /*4530*/  MUFU.EX2 R2, R6 ;  /* 0x0000000600027308 */ /* 0x000ea20000000800 */
[--C-:B------:R-:W-:Y:S02]  /*4540*/  FFMA.FTZ R123, R193, c[0x0][0x23c], -R104.reuse ;  /* 0x00008f00c17b7a23 */ /* 0x100fe40000010868 */
[--C-:B------:R-:W-:Y:S02]  /*4550*/  FFMA.FTZ R122, R191, c[0x0][0x23c], -R104.reuse ;  /* 0x00008f00bf7a7a23 */ /* 0x100fe40000010868 */
[--C-:B------:R-:W-:Y:S02]  /*4560*/  FFMA.FTZ R124, R196, c[0x0][0x23c], -R105.reuse ;  /* 0x00008f00c47c7a23 */ /* 0x100fe40000010869 */
[--C-:B------:R-:W-:Y:S02]  /*4570*/  FFMA.FTZ R121, R197, c[0x0][0x23c], -R104.reuse ;  /* 0x00008f00c5797a23 */ /* 0x100fe40000010868 */
[--C-:B------:R-:W-:Y:S01]  /*4580*/  FFMA.FTZ R120, R195, c[0x0][0x23c], -R104.reuse ;  /* 0x00008f00c3787a23 */ /* 0x100fe20000010868 */
[----:B------:R-:W-:Y:S01]  /*4590*/  MUFU.EX2 R127, R127 ;  /* 0x0000007f007f7308 */ /* 0x000fe20000000800 */
[--C-:B------:R-:W-:Y:S02]  /*45a0*/  FFMA.FTZ R128, R188, c[0x0][0x23c], -R105.reuse ;  /* 0x00008f00bc807a23 */ /* 0x100fe40000010869 */
[C---:B-1----:R-:W-:Y:S02]  /*45b0*/  FMUL.FTZ R7, R0.reuse, R99 ;  /* 0x0000006300077220 */ /* 0x042fe40000410000 */
[C---:B------:R-:W-:Y:S02]  /*45c0*/  FMUL.FTZ R10, R0.reuse, R94 ;  /* 0x0000005e000a7220 */ /* 0x040fe40000410000 */
[C---:B------:R-:W-:Y:S02]  /*45d0*/  FMUL.FTZ R11, R0.reuse, R95 ;  /* 0x0000005f000b7220 */ /* 0x040fe40000410000 */
[C---:B------:R-:W-:Y:S01]  /*45e0*/  FMUL.FTZ R18, R0.reuse, R86 ;  /* 0x0000005600127220 */ /* 0x040fe20000410000 */
[----:B------:R-:W1:Y:S01]  /*45f0*/  MUFU.EX2 R126, R126 ;  /* 0x0000007e007e7308 */ /* 0x000e620000000800 */
[C---:B------:R-:W-:Y:S02]  /*4600*/  FMUL.FTZ R19, R0.reuse, R87 ;  /* 0x0000005700137220 */ /* 0x040fe40000410000 */
[----:B------:R-:W-:Y:S02]  /*4610*/  FMUL.FTZ R26, R0, R78 ;  /* 0x0000004e001a7220 */ /* 0x000fe40000410000 */
[C---:B--2---:R-:W-:Y:S02]  /*4620*/  FMUL.FTZ R4, R2.reuse, R96 ;  /* 0x0000006002047220 */ /* 0x044fe40000410000 */
[----:B------:R-:W-:Y:S02]  /*4630*/  FMUL.FTZ R5, R2, R97 ;  /* 0x0000006102057220 */ /* 0x000fe40000410000 */
[----:B------:R-:W-:Y:S01]  /*4640*/  FMUL.FTZ R6, R0, R98 ;  /* 0x0000006200067220 */ /* 0x000fe20000410000 */
[----:B------:R-:W-:Y:S01]  /*4650*/  MUFU.EX2 R123, R123 ;  /* 0x0000007b007b7308 */ /* 0x000fe20000000800 */
[C---:B------:R-:W-:Y:S02]  /*4660*/  FMUL.FTZ R8, R2.reuse, R92 ;  /* 0x0000005c02087220 */ /* 0x040fe40000410000 */
[C---:B------:R-:W-:Y:S02]  /*4670*/  FMUL.FTZ R9, R2.reuse, R93 ;  /* 0x0000005d02097220 */ /* 0x040fe40000410000 */
[C---:B------:R-:W-:Y:S01]  /*4680*/  FMUL.FTZ R16, R2.reuse, R84 ;  /* 0x0000005402107220 */ /* 0x040fe20000410000 */
[----:B------:R-:W-:Y:S01]  /*4690*/  LDSM.16.MT88.4 R92, [R143+0x9800] ;  /* 0x009800008f5c783b */ /* 0x000fe20000004200 */
[C---:B------:R-:W-:Y:S02]  /*46a0*/  FMUL.FTZ R17, R2.reuse, R85 ;  /* 0x0000005502117220 */ /* 0x040fe40000410000 */
[C---:B------:R-:W-:Y:S01]  /*46b0*/  FMUL.FTZ R24, R2.reuse, R76 ;  /* 0x0000004c02187220 */ /* 0x040fe20000410000 */
[----:B------:R-:W2:Y:S01]  /*46c0*/  MUFU.EX2 R122, R122 ;  /* 0x0000007a007a7308 */ /* 0x000ea20000000800 */
[----:B------:R-:W-:Y:S02]  /*46d0*/  FMUL.FTZ R25, R2, R77 ;  /* 0x0000004d02197220 */ /* 0x000fe40000410000 */
[----:B------:R-:W-:Y:S01]  /*46e0*/  FMUL.FTZ R27, R0, R79 ;  /* 0x0000004f001b7220 */ /* 0x000fe20000410000 */
[----:B-1----:R-:W-:Y:S01]  /*46f0*/  F2FP.BF16.PACK_AB R96, R126, R127 ;  /* 0x0000007f7e60723e */ /* 0x002fe200000010ff */
[----:B------:R-:W-:Y:S01]  /*4700*/  LDSM.16.MT88.4 R76, [R140+0xa000] ;  /* 0x00a000008c4c783b */ /* 0x000fe20000004200 */
[C---:B------:R-:W-:Y:S02]  /*4710*/  FMUL.FTZ R32, R2.reuse, R68 ;  /* 0x0000004402207220 */ /* 0x040fe40000410000 */
[----:B------:R-:W-:Y:S02]  /*4720*/  FMUL.FTZ R33, R2, R69 ;  /* 0x0000004502217220 */ /* 0x000fe40000410000 */
[----:B------:R-:W-:Y:S01]  /*4730*/  MUFU.EX2 R125, R125 ;  /* 0x0000007d007d7308 */ /* 0x000fe20000000800 */
[C---:B------:R-:W-:Y:S02]  /*4740*/  FMUL.FTZ R34, R0.reuse, R70 ;  /* 0x0000004600227220 */ /* 0x040fe40000410000 */
[----:B------:R-:W-:Y:S01]  /*4750*/  LDSM.16.MT88.4 R84, [R141+0x8800] ;  /* 0x008800008d54783b */ /* 0x000fe20000004200 */
[----:B------:R-:W-:Y:S02]  /*4760*/  FMUL.FTZ R35, R0, R71 ;  /* 0x0000004700237220 */ /* 0x000fe40000410000 */
[C---:B------:R-:W-:Y:S02]  /*4770*/  FMUL.FTZ R36, R2.reuse, R36 ;  /* 0x0000002402247220 */ /* 0x040fe40000410000 */
[----:B------:R-:W-:Y:S02]  /*4780*/  FMUL.FTZ R37, R2, R37 ;  /* 0x0000002502257220 */ /* 0x000fe40000410000 */
[----:B------:R-:W1:Y:S01]  /*4790*/  MUFU.EX2 R124, R124 ;  /* 0x0000007c007c7308 */ /* 0x000e620000000800 */
[----:B------:R-:W-:Y:S01]  /*47a0*/  LDSM.16.MT88.4 R68, [R141+0xa000] ;  /* 0x00a000008d44783b */ /* 0x000fe20000004200 */
[----:B------:R-:W-:Y:S01]  /*47b0*/  FMUL.FTZ R38, R0, R38 ;  /* 0x0000002600267220 */ /* 0x000fe20000410000 */
[----:B--2---:R-:W-:Y:S01]  /*47c0*/  F2FP.BF16.PACK_AB R97, R122, R123 ;  /* 0x0000007b7a61723e */ /* 0x004fe200000010ff */
[----:B------:R-:W-:Y:S02]  /*47d0*/  FMUL.FTZ R39, R0, R39 ;  /* 0x0000002700277220 */ /* 0x000fe40000410000 */
[C---:B------:R-:W-:Y:S02]  /*47e0*/  FMUL.FTZ R40, R2.reuse, R40 ;  /* 0x0000002802287220 */ /* 0x040fe40000410000 */
[----:B------:R-:W-:Y:S02]  /*47f0*/  FMUL.FTZ R41, R2, R41 ;  /* 0x0000002902297220 */ /* 0x000fe40000410000 */
[----:B------:R-:W-:Y:S01]  /*4800*/  MUFU.EX2 R121, R121 ;  /* 0x0000007900797308 */ /* 0x000fe20000000800 */
[C---:B------:R-:W-:Y:S02]  /*4810*/  FMUL.FTZ R42, R0.reuse, R42 ;  /* 0x0000002a002a7220 */ /* 0x040fe40000410000 */
[----:B------:R-:W-:Y:S02]  /*4820*/  FMUL.FTZ R43, R0, R43 ;  /* 0x0000002b002b7220 */ /* 0x000fe40000410000 */
[C---:B------:R-:W-:Y:S02]  /*4830*/  FMUL.FTZ R44, R2.reuse, R44 ;  /* 0x0000002c022c7220 */ /* 0x040fe40000410000 */
[----:B------:R-:W-:Y:S02]  /*4840*/  FMUL.FTZ R45, R2, R45 ;  /* 0x0000002d022d7220 */ /* 0x000fe40000410000 */
[C---:B------:R-:W-:Y:S01]  /*4850*/  FMUL.FTZ R46, R0.reuse, R46 ;  /* 0x0000002e002e7220 */ /* 0x040fe20000410000 */
[----:B------:R-:W2:Y:S01]  /*4860*/  MUFU.EX2 R120, R120 ;  /* 0x0000007800787308 */ /* 0x000ea20000000800 */
[----:B------:R-:W-:Y:S02]  /*4870*/  FMUL.FTZ R47, R0, R47 ;  /* 0x0000002f002f7220 */ /* 0x000fe40000410000 */
[----:B------:R-:W-:Y:S01]  /*4880*/  FMUL.FTZ R48, R2, R48 ;  /* 0x0000003002307220 */ /* 0x000fe20000410000 */
[----:B-1----:R-:W-:Y:S01]  /*4890*/  F2FP.BF16.PACK_AB R98, R124, R125 ;  /* 0x0000007d7c62723e */ /* 0x002fe200000010ff */
        /* <DEDUP_REMOVED lines=8> */
[C---:B------:R-:W-:Y:S02]  /*4920*/  FMUL.FTZ R64, R2.reuse, R64 ;  /* 0x0000004002407220 */ /* 0x040fe40000410000 */
[----:B------:R-:W-:Y:S02]  /*4930*/  FMUL.FTZ R65, R2, R65 ;  /* 0x0000004102417220 */ /* 0x000fe40000410000 */
[----:B------:R-:W-:Y:S01]  /*4940*/  FMUL.FTZ R66, R0, R66 ;  /* 0x0000004200427220 */ /* 0x000fe20000410000 */
[----:B--2---:R-:W-:Y:S01]  /*4950*/  F2FP.BF16.PACK_AB R99, R120, R121 ;  /* 0x000000797863723e */ /* 0x004fe200000010ff */
[----:B------:R-:W-:Y:S02]  /*4960*/  FMUL.FTZ R67, R0, R67 ;  /* 0x0000004300437220 */ /* 0x000fe40000410000 */
[C---:B------:R-:W-:Y:S02]  /*4970*/  FMUL.FTZ R52, R2.reuse, R52 ;  /* 0x0000003402347220 */ /* 0x040fe40000410000 */
[----:B------:R-:W-:Y:S02]  /*4980*/  FMUL.FTZ R53, R2, R53 ;  /* 0x0000003502357220 */ /* 0x000fe40000410000 */
[C---:B------:R-:W-:Y:S05]  /*4990*/  HMMA.16816.F32.BF16 R4, R96.reuse, R12, R4 ;  /* 0x0000000c6004723c */ /* 0x040fea0000041804 */
[----:B------:R-:W-:Y:S02]  /*49a0*/  FMUL.FTZ R54, R0, R54 ;  /* 0x0000003600367220 */ /* 0x000fe40000410000 */
[C---:B------:R-:W-:Y:S01]  /*49b0*/  FMUL.FTZ R12, R2.reuse, R88 ;  /* 0x00000058020c7220 */ /* 0x040fe20000410000 */
[C---:B------:R-:W-:Y:S04]  /*49c0*/  HMMA.16816.F32.BF16 R8, R96.reuse, R14, R8 ;  /* 0x0000000e6008723c */ /* 0x040fe80000041808 */
[----:B------:R-:W-:Y:S02]  /*49d0*/  FMUL.FTZ R13, R2, R89 ;  /* 0x00000059020d7220 */ /* 0x000fe40000410000 */
[C---:B------:R-:W-:Y:S02]  /*49e0*/  FMUL.FTZ R55, R0.reuse, R55 ;  /* 0x0000003700377220 */ /* 0x040fe40000410000 */
[C---:B------:R-:W-:Y:S04]  /*49f0*/  FMUL.FTZ R14, R0.reuse, R90 ;  /* 0x0000005a000e7220 */ /* 0x040fe80000410000 */
[----:B------:R-:W-:Y:S02]  /*4a00*/  FMUL.FTZ R15, R0, R91 ;  /* 0x0000005b000f7220 */ /* 0x000fe40000410000 */
[----:B------:R-:W1:Y:S01]  /*4a10*/  LDSM.16.MT88.4 R88, [R140+0x8000] ;  /* 0x008000008c58783b */ /* 0x000e620000004200 */
[C---:B------:R-:W-:Y:S02]  /*4a20*/  FMUL.FTZ R56, R2.reuse, R56 ;  /* 0x0000003802387220 */ /* 0x040fe40000410000 */
[----:B------:R-:W-:Y:S02]  /*4a30*/  FMUL.FTZ R57, R2, R57 ;  /* 0x0000003902397220 */ /* 0x000fe40000410000 */
[C---:B------:R-:W-:Y:S03]  /*4a40*/  HMMA.16816.F32.BF16 R12, R96.reuse, R20, R12 ;  /* 0x00000014600c723c */ /* 0x040fe6000004180c */
[C---:B------:R-:W-:Y:S02]  /*4a50*/  FMUL.FTZ R58, R0.reuse, R58 ;  /* 0x0000003a003a7220 */ /* 0x040fe40000410000 */
[----:B------:R-:W-:Y:S02]  /*4a60*/  FMUL.FTZ R59, R0, R59 ;  /* 0x0000003b003b7220 */ /* 0x000fe40000410000 */
[C---:B------:R-:W-:Y:S01]  /*4a70*/  FMUL.FTZ R20, R2.reuse, R80 ;  /* 0x0000005002147220 */ /* 0x040fe20000410000 */
[C---:B------:R-:W-:Y:S04]  /*4a80*/  HMMA.16816.F32.BF16 R16, R96.reuse, R22, R16 ;  /* 0x000000166010723c */ /* 0x040fe80000041810 */
[----:B------:R-:W-:Y:S02]  /*4a90*/  FMUL.FTZ R21, R2, R81 ;  /* 0x0000005102157220 */ /* 0x000fe40000410000 */
[--C-:B------:R-:W-:Y:S02]  /*4aa0*/  FFMA.FTZ R129, R186, c[0x0][0x23c], -R105.reuse ;  /* 0x00008f00ba817a23 */ /* 0x100fe40000010869 */
[C---:B------:R-:W-:Y:S04]  /*4ab0*/  FMUL.FTZ R22, R0.reuse, R82 ;  /* 0x0000005200167220 */ /* 0x040fe80000410000 */
[----:B------:R-:W-:Y:S01]  /*4ac0*/  FMUL.FTZ R23, R0, R83 ;  /* 0x0000005300177220 */ /* 0x000fe20000410000 */
[----:B------:R-:W2:Y:S01]  /*4ad0*/  MUFU.EX2 R129, R129 ;  /* 0x0000008100817308 */ /* 0x000ea20000000800 */
[----:B------:R-:W3:Y:S01]  /*4ae0*/  LDSM.16.MT88.4 R80, [R143+0xa000] ;  /* 0x00a000008f50783b */ /* 0x000ee20000004200 */
[--C-:B------:R-:W-:Y:S02]  /*4af0*/  FFMA.FTZ R130, R189, c[0x0][0x23c], -R104.reuse ;  /* 0x00008f00bd827a23 */ /* 0x100fe40000010868 */
[--C-:B------:R-:W-:Y:S02]  /*4b00*/  FFMA.FTZ R131, R175, c[0x0][0x23c], -R104.reuse ;  /* 0x00008f00af837a23 */ /* 0x100fe40000010868 */
[C---:B------:R-:W-:Y:S03]  /*4b10*/  HMMA.16816.F32.BF16 R20, R96.reuse, R28, R20 ;  /* 0x0000001c6014723c */ /* 0x040fe60000041814 */
[--C-:B------:R-:W-:Y:S01]  /*4b20*/  FFMA.FTZ R175, R176, c[0x0][0x23c], -R105.reuse ;  /* 0x00008f00b0af7a23 */ /* 0x100fe20000010869 */
[----:B------:R-:W-:Y:S01]  /*4b30*/  MUFU.EX2 R130, R130 ;  /* 0x0000008200827308 */ /* 0x000fe20000000800 */
[--C-:B------:R-:W-:Y:S02]  /*4b40*/  FFMA.FTZ R174, R174, c[0x0][0x23c], -R105.reuse ;  /* 0x00008f00aeae7a23 */ /* 0x100fe40000010869 */
[C---:B------:R-:W-:Y:S01]  /*4b50*/  FMUL.FTZ R28, R2.reuse, R72 ;  /* 0x00000048021c7220 */ /* 0x040fe20000410000 */
[C---:B------:R-:W-:Y:S04]  /*4b60*/  HMMA.16816.F32.BF16 R24, R96.reuse, R30, R24 ;  /* 0x0000001e6018723c */ /* 0x040fe80000041818 */
[----:B------:R-:W-:Y:S02]  /*4b70*/  FMUL.FTZ R29, R2, R73 ;  /* 0x00000049021d7220 */ /* 0x000fe40000410000 */
[----:B------:R-:W4:Y:S01]  /*4b80*/  MUFU.EX2 R131, R131 ;  /* 0x0000008300837308 */ /* 0x000f220000000800 */
[C---:B------:R-:W-:Y:S02]  /*4b90*/  FMUL.FTZ R30, R0.reuse, R74 ;  /* 0x0000004a001e7220 */ /* 0x040fe40000410000 */
[----:B------:R-:W-:Y:S02]  /*4ba0*/  FMUL.FTZ R31, R0, R75 ;  /* 0x0000004b001f7220 */ /* 0x000fe40000410000 */
[----:B------:R-:W5:Y:S01]  /*4bb0*/  LDSM.16.MT88.4 R72, [R142+0xa000] ;  /* 0x00a000008e48783b */ /* 0x000f620000004200 */
[--C-:B------:R-:W-:Y:S02]  /*4bc0*/  FFMA.FTZ R176, R187, c[0x0][0x23c], -R104.reuse ;  /* 0x00008f00bbb07a23 */ /* 0x100fe40000010868 */
[--C-:B------:R-:W-:Y:S02]  /*4bd0*/  FFMA.FTZ R177, R177, c[0x0][0x23c], -R104.reuse ;  /* 0x00008f00b1b17a23 */ /* 0x100fe40000010868 */
[C---:B-1----:R-:W-:Y:S01]  /*4be0*/  HMMA.16816.F32.BF16 R28, R96.reuse, R88, R28 ;  /* 0x00000058601c723c */ /* 0x042fe2000004181c */
[----:B------:R-:W-:Y:S02]  /*4bf0*/  MUFU.EX2 R175, R175 ;  /* 0x000000af00af7308 */ /* 0x000fe40000000800 */
[--C-:B------:R-:W-:Y:S02]  /*4c00*/  FFMA.FTZ R182, R182, c[0x0][0x23c], -R105.reuse ;  /* 0x00008f00b6b67a23 */ /* 0x100fe40000010869 */
[--C-:B------:R-:W-:Y:S02]  /*4c10*/  FFMA.FTZ R187, R184, c[0x0][0x23c], -R105.reuse ;  /* 0x00008f00b8bb7a23 */ /* 0x100fe40000010869 */
[--C-:B------:R-:W-:Y:S01]  /*4c20*/  FFMA.FTZ R184, R185, c[0x0][0x23c], -R104.reuse ;  /* 0x00008f00b9b87a23 */ /* 0x100fe20000010868 */
[C---:B------:R-:W-:Y:S01]  /*4c30*/  HMMA.16816.F32.BF16 R32, R96.reuse, R90, R32 ;  /* 0x0000005a6020723c */ /* 0x040fe20000041820 */
[----:B------:R-:W-:Y:S02]  /*4c40*/  LDSM.16.MT88.4 R88, [R140+0x8800] ;  /* 0x008800008c58783b */ /* 0x000fe40000004200 */
[----:B------:R-:W1:Y:S01]  /*4c50*/  MUFU.EX2 R174, R174 ;  /* 0x000000ae00ae7308 */ /* 0x000e620000000800 */
[--C-:B------:R-:W-:Y:S02]  /*4c60*/  FFMA.FTZ R183, R183, c[0x0][0x23c], -R104.reuse ;  /* 0x00008f00b7b77a23 */ /* 0x100fe40000010868 */
[--C-:B------:R-:W-:Y:S02]  /*4c70*/  FFMA.FTZ R180, R180, c[0x0][0x23c], -R105.reuse ;  /* 0x00008f00b4b47a23 */ /* 0x100fe40000010869 */
[C---:B---3--:R-:W-:Y:S04]  /*4c80*/  HMMA.16816.F32.BF16 R36, R96.reuse, R80, R36 ;  /* 0x000000506024723c */ /* 0x048fe80000041824 */
[--C-:B------:R-:W-:Y:S01]  /*4c90*/  FFMA.FTZ R185, R178, c[0x0][0x23c], -R105.reuse ;  /* 0x00008f00b2b97a23 */ /* 0x100fe20000010869 */
[----:B------:R-:W-:Y:S01]  /*4ca0*/  MUFU.EX2 R176, R176 ;  /* 0x000000b000b07308 */ /* 0x000fe20000000800 */
[--C-:B------:R-:W-:Y:S02]  /*4cb0*/  FFMA.FTZ R178, R181, c[0x0][0x23c], -R104.reuse ;  /* 0x00008f00b5b27a23 */ /* 0x100fe40000010868 */
[C---:B------:R-:W-:Y:S01]  /*4cc0*/  HMMA.16816.F32.BF16 R40, R96.reuse, R82, R40 ;  /* 0x000000526028723c */ /* 0x040fe20000041828 */
[----:B------:R-:W-:Y:S03]  /*4cd0*/  LDSM.16.MT88.4 R80, [R142+0x8800] ;  /* 0x008800008e50783b */ /* 0x000fe60000004200 */
[--C-:B------:R-:W-:Y:S02]  /*4ce0*/  FFMA.FTZ R179, R179, c[0x0][0x23c], -R104.reuse ;  /* 0x00008f00b3b37a23 */ /* 0x100fe40000010868 */
[--C-:B------:R-:W-:Y:S01]  /*4cf0*/  FFMA.FTZ R172, R172, c[0x0][0x23c], -R105.reuse ;  /* 0x00008f00acac7a23 */ /* 0x100fe20000010869 */
[----:B------:R-:W3:Y:S01]  /*4d00*/  MUFU.EX2 R177, R177 ;  /* 0x000000b100b17308 */ /* 0x000ee20000000800 */
[--C-:B------:R-:W-:Y:S01]  /*4d10*/  FFMA.FTZ R181, R170, c[0x0][0x23c], -R105.reuse ;  /* 0x00008f00aab57a23 */ /* 0x100fe20000010869 */
[C---:B-----5:R-:W-:Y:S03]  /*4d20*/  HMMA.16816.F32.BF16 R44, R96.reuse, R72, R44 ;  /* 0x00000048602c723c */ /* 0x060fe6000004182c */
[--C-:B------:R-:W-:Y:S02]  /*4d30*/  FFMA.FTZ R170, R173, c[0x0][0x23c], -R104.reuse ;  /* 0x00008f00adaa7a23 */ /* 0x100fe40000010868 */
[--C-:B------:R-:W-:Y:S03]  /*4d40*/  FFMA.FTZ R171, R171, c[0x0][0x23c], -R104.reuse ;  /* 0x00008f00abab7a23 */ /* 0x100fe60000010868 */
[----:B------:R-:W-:Y:S01]  /*4d50*/  MUFU.EX2 R182, R182 ;  /* 0x000000b600b67308 */ /* 0x000fe20000000800 */
[--C-:B------:R-:W-:Y:S01]  /*4d60*/  FFMA.FTZ R169, R169, c[0x0][0x23c], -R105.reuse ;  /* 0x00008f00a9a97a23 */ /* 0x100fe20000010869 */
[C---:B------:R-:W-:Y:S01]  /*4d70*/  HMMA.16816.F32.BF16 R48, R96.reuse, R74, R48 ;  /* 0x0000004a6030723c */ /* 0x040fe20000041830 */
[----:B------:R-:W5:Y:S02]  /*4d80*/  LDSM.16.MT88.4 R72, [R143+0x8800] ;  /* 0x008800008f48783b */ /* 0x000f640000004200 */
[----:B------:R-:W-:Y:S02]  /*4d90*/  FFMA.FTZ R105, R168, c[0x0][0x23c], -R105 ;  /* 0x00008f00a8697a23 */ /* 0x000fe40000010869 */
[--C-:B------:R-:W-:Y:S03]  /*4da0*/  FFMA.FTZ R102, R102, c[0x0][0x23c], -R104.reuse ;  /* 0x00008f0066667a23 */ /* 0x100fe60000010868 */
[C---:B------:R-:W-:Y:S01]  /*4db0*/  HMMA.16816.F32.BF16 R52, R96.reuse, R68, R52 ;  /* 0x000000446034723c */ /* 0x040fe20000041834 */
[----:B------:R-:W-:Y:S03]  /*4dc0*/  MUFU.EX2 R187, R187 ;  /* 0x000000bb00bb7308 */ /* 0x000fe60000000800 */
[----:B------:R-:W-:Y:S02]  /*4dd0*/  FFMA.FTZ R104, R101, c[0x0][0x23c], -R104 ;  /* 0x00008f0065687a23 */ /* 0x000fe40000010868 */
[----:B------:R-:W-:Y:S01]  /*4de0*/  FFMA.FTZ R127, R2, R167, R127 ;  /* 0x000000a7027f7223 */ /* 0x000fe2000001007f */
[----:B--2---:R-:W-:Y:S01]  /*4df0*/  F2FP.BF16.PACK_AB R68, R129, R128 ;  /* 0x000000808144723e */ /* 0x004fe200000010ff */
[C---:B------:R-:W-:Y:S03]  /*4e00*/  HMMA.16816.F32.BF16 R56, R96.reuse, R70, R56 ;  /* 0x000000466038723c */ /* 0x040fe60000041838 */
[----:B------:R-:W-:Y:S01]  /*4e10*/  MUFU.EX2 R184, R184 ;  /* 0x000000b800b87308 */ /* 0x000fe20000000800 */
[----:B----4-:R-:W-:Y:S01]  /*4e20*/  F2FP.BF16.PACK_AB R69, R131, R130 ;  /* 0x000000828345723e */ /* 0x010fe200000010ff */
[----:B------:R-:W-:Y:S01]  /*4e30*/  FFMA.FTZ R123, R0, R166, R123 ;  /* 0x000000a6007b7223 */ /* 0x000fe2000001007b */
[----:B------:R-:W-:Y:S01]  /*4e40*/  MOV R0, R3 ;  /* 0x0000000300007202 */ /* 0x000fe20000000f00 */
[----:B------:R-:W-:Y:S01]  /*4e50*/  FADD.FTZ R126, R126, R127 ;  /* 0x0000007f7e7e7221 */ /* 0x000fe20000010000 */
[C---:B------:R-:W-:Y:S04]  /*4e60*/  HMMA.16816.F32.BF16 R60, R96.reuse, R76, R60 ;  /* 0x0000004c603c723c */ /* 0x040fe8000004183c */
[----:B-1----:R-:W-:Y:S01]  /*4e70*/  F2FP.BF16.PACK_AB R70, R174, R175 ;  /* 0x000000afae46723e */ /* 0x002fe200000010ff */
[----:B------:R-:W-:Y:S01]  /*4e80*/  MUFU.EX2 R183, R183 ;  /* 0x000000b700b77308 */ /* 0x000fe20000000800 */
[----:B---3--:R-:W-:Y:S01]  /*4e90*/  F2FP.BF16.PACK_AB R71, R177, R176 ;  /* 0x000000b0b147723e */ /* 0x008fe200000010ff */
[----:B------:R-:W-:Y:S01]  /*4ea0*/  FADD.FTZ R122, R122, R123 ;  /* 0x0000007b7a7a7221 */ /* 0x000fe20000010000 */
[----:B------:R-:W-:Y:S01]  /*4eb0*/  HMMA.16816.F32.BF16 R64, R96, R78, R64 ;  /* 0x0000004e6040723c */ /* 0x000fe20000041840 */
[----:B------:R-:W1:Y:S03]  /*4ec0*/  LDSM.16.MT88.4 R76, [R143+0xa800] ;  /* 0x00a800008f4c783b */ /* 0x000e660000004200 */
[----:B------:R-:W-:Y:S03]  /*4ed0*/  FADD.FTZ R125, R125, R126 ;  /* 0x0000007e7d7d7221 */ /* 0x000fe60000010000 */
[----:B------:R-:W-:Y:S01]  /*4ee0*/  MUFU.EX2 R180, R180 ;  /* 0x000000b400b47308 */ /* 0x000fe20000000800 */
[----:B------:R-:W-:Y:S01]  /*4ef0*/  FADD.FTZ R125, R124, R125 ;  /* 0x0000007d7c7d7221 */ /* 0x000fe20000010000 */
[C---:B-----5:R-:W-:Y:S05]  /*4f00*/  HMMA.16816.F32.BF16 R4, R68.reuse, R72, R4 ;  /* 0x000000484404723c */ /* 0x060fea0000041804 */
[----:B------:R-:W-:Y:S03]  /*4f10*/  FADD.FTZ R128, R128, R125 ;  /* 0x0000007d80807221 */ /* 0x000fe60000010000 */
[C---:B------:R-:W-:Y:S01]  /*4f20*/  HMMA.16816.F32.BF16 R8, R68.reuse, R74, R8 ;  /* 0x0000004a4408723c */ /* 0x040fe20000041808 */
[----:B------:R-:W2:Y:S01]  /*4f30*/  LDSM.16.MT88.4 R72, [R142+0xa800] ;  /* 0x00a800008e48783b */ /* 0x000ea20000004200 */
[----:B------:R-:W-:Y:S02]  /*4f40*/  MUFU.EX2 R185, R185 ;  /* 0x000000b900b97308 */ /* 0x000fe40000000800 */
[----:B------:R-:W-:Y:S04]  /*4f50*/  FADD.FTZ R128, R129, R128 ;  /* 0x0000008081807221 */ /* 0x000fe80000010000 */
[C---:B------:R-:W-:Y:S04]  /*4f60*/  HMMA.16816.F32.BF16 R12, R68.reuse, R80, R12 ;  /* 0x00000050440c723c */ /* 0x040fe8000004180c */
[----:B------:R-:W-:Y:S01]  /*4f70*/  MUFU.EX2 R178, R178 ;  /* 0x000000b200b27308 */ /* 0x000fe20000000800 */
[----:B------:R-:W-:Y:S03]  /*4f80*/  FADD.FTZ R175, R175, R128 ;  /* 0x00000080afaf7221 */ /* 0x000fe60000010000 */
[C---:B------:R-:W-:Y:S01]  /*4f90*/  HMMA.16816.F32.BF16 R16, R68.reuse, R82, R16 ;  /* 0x000000524410723c */ /* 0x040fe20000041810 */
[----:B------:R-:W3:Y:S03]  /*4fa0*/  LDSM.16.MT88.4 R80, [R141+0xa800] ;  /* 0x00a800008d50783b */ /* 0x000ee60000004200 */
[----:B------:R-:W-:Y:S02]  /*4fb0*/  FADD.FTZ R175, R174, R175 ;  /* 0x000000afaeaf7221 */ /* 0x000fe40000010000 */
[----:B------:R-:W-:Y:S02]  /*4fc0*/  MUFU.EX2 R179, R179 ;  /* 0x000000b300b37308 */ /* 0x000fe40000000800 */
[C---:B------:R-:W-:Y:S08]  /*4fd0*/  HMMA.16816.F32.BF16 R20, R68.reuse, R84, R20 ;  /* 0x000000544414723c */ /* 0x040ff00000041814 */
[C---:B------:R-:W-:Y:S01]  /*4fe0*/  HMMA.16816.F32.BF16 R24, R68.reuse, R86, R24 ;  /* 0x000000564418723c */ /* 0x040fe20000041818 */
[----:B------:R-:W-:Y:S01]  /*4ff0*/  LDSM.16.MT88.4 R84, [R143+0x9000] ;  /* 0x009000008f54783b */ /* 0x000fe20000004200 */
[----:B------:R-:W-:Y:S06]  /*5000*/  MUFU.EX2 R172, R172 ;  /* 0x000000ac00ac7308 */ /* 0x000fec0000000800 */
[C---:B------:R-:W-:Y:S04]  /*5010*/  HMMA.16816.F32.BF16 R28, R68.reuse, R88, R28 ;  /* 0x00000058441c723c */ /* 0x040fe8000004181c */
[----:B------:R-:W-:Y:S04]  /*5020*/  MUFU.EX2 R181, R181 ;  /* 0x000000b500b57308 */ /* 0x000fe80000000800 */
[C---:B------:R-:W-:Y:S01]  /*5030*/  HMMA.16816.F32.BF16 R32, R68.reuse, R90, R32 ;  /* 0x0000005a4420723c */ /* 0x040fe20000041820 */
[----:B------:R-:W-:Y:S05]  /*5040*/  LDSM.16.MT88.4 R88, [R142+0x9000] ;  /* 0x009000008e58783b */ /* 0x000fea0000004200 */
[----:B------:R-:W-:Y:S02]  /*5050*/  MUFU.EX2 R170, R170 ;  /* 0x000000aa00aa7308 */ /* 0x000fe40000000800 */
[C---:B-1----:R-:W-:Y:S08]  /*5060*/  HMMA.16816.F32.BF16 R36, R68.reuse, R76, R36 ;  /* 0x0000004c4424723c */ /* 0x042ff00000041824 */
[C---:B------:R-:W-:Y:S01]  /*5070*/  HMMA.16816.F32.BF16 R40, R68.reuse, R78, R40 ;  /* 0x0000004e4428723c */ /* 0x040fe20000041828 */
[----:B------:R-:W1:Y:S01]  /*5080*/  LDSM.16.MT88.4 R76, [R140+0xa800] ;  /* 0x00a800008c4c783b */ /* 0x000e620000004200 */
[----:B------:R-:W4:Y:S06]  /*5090*/  MUFU.EX2 R171, R171 ;  /* 0x000000ab00ab7308 */ /* 0x000f2c0000000800 */
[C---:B--2---:R-:W-:Y:S04]  /*50a0*/  HMMA.16816.F32.BF16 R44, R68.reuse, R72, R44 ;  /* 0x00000048442c723c */ /* 0x044fe8000004182c */
[----:B------:R-:W-:Y:S04]  /*50b0*/  MUFU.EX2 R169, R169 ;  /* 0x000000a900a97308 */ /* 0x000fe80000000800 */
[C---:B------:R-:W-:Y:S01]  /*50c0*/  HMMA.16816.F32.BF16 R48, R68.reuse, R74, R48 ;  /* 0x0000004a4430723c */ /* 0x040fe20000041830 */
[----:B------:R-:W2:Y:S05]  /*50d0*/  LDSM.16.MT88.4 R72, [R141+0x9000] ;  /* 0x009000008d48783b */ /* 0x000eaa0000004200 */
[----:B------:R4:W5:Y:S02]  /*50e0*/  MUFU.EX2 R168, R105 ;  /* 0x0000006900a87308 */ /* 0x0009640000000800 */
[C---:B---3--:R-:W-:Y:S08]  /*50f0*/  HMMA.16816.F32.BF16 R52, R68.reuse, R80, R52 ;  /* 0x000000504434723c */ /* 0x048ff00000041834 */
[C---:B------:R-:W-:Y:S01]  /*5100*/  HMMA.16816.F32.BF16 R56, R68.reuse, R82, R56 ;  /* 0x000000524438723c */ /* 0x040fe20000041838 */
[----:B------:R-:W3:Y:S01]  /*5110*/  LDSM.16.MT88.4 R80, [R140+0x9000] ;  /* 0x009000008c50783b */ /* 0x000ee20000004200 */
[----:B------:R-:W-:Y:S06]  /*5120*/  MUFU.EX2 R102, R102 ;  /* 0x0000006600667308 */ /* 0x000fec0000000800 */
[C---:B-1----:R-:W-:Y:S04]  /*5130*/  HMMA.16816.F32.BF16 R60, R68.reuse, R76, R60 ;  /* 0x0000004c443c723c */ /* 0x042fe8000004183c */
[----:B------:R1:W1:Y:S01]  /*5140*/  MUFU.EX2 R101, R104 ;  /* 0x0000006800657308 */ /* 0x0002620000000800 */
[----:B----4-:R-:W-:Y:S02]  /*5150*/  F2FP.BF16.PACK_AB R105, R171, R170 ;  /* 0x000000aaab69723e */ /* 0x010fe400000010ff */
[----:B-----5:R-:W-:Y:S01]  /*5160*/  F2FP.BF16.PACK_AB R106, R168, R169 ;  /* 0x000000a9a86a723e */ /* 0x020fe200000010ff */
[----:B------:R-:W-:Y:S01]  /*5170*/  HMMA.16816.F32.BF16 R64, R68, R78, R64 ;  /* 0x0000004e4440723c */ /* 0x000fe20000041840 */
[----:B------:R-:W4:Y:S06]  /*5180*/  LDSM.16.MT88.4 R76, [R143+0xb000] ;  /* 0x00b000008f4c783b */ /* 0x000f2c0000004200 */
[----:B------:R-:W-:Y:S01]  /*5190*/  F2FP.BF16.PACK_AB R68, R187, R182 ;  /* 0x000000b6bb44723e */ /* 0x000fe200000010ff */
[----:B------:R-:W-:Y:S01]  /*51a0*/  FADD.FTZ R182, R182, R175 ;  /* 0x000000afb6b67221 */ /* 0x000fe20000010000 */
[----:B------:R-:W-:Y:S03]  /*51b0*/  F2FP.BF16.PACK_AB R69, R183, R184 ;  /* 0x000000b8b745723e */ /* 0x000fe600000010ff */
[----:B------:R-:W-:Y:S01]  /*51c0*/  F2FP.BF16.PACK_AB R70, R185, R180 ;  /* 0x000000b4b946723e */ /* 0x000fe200000010ff */
[----:B------:R-:W-:Y:S01]  /*51d0*/  FADD.FTZ R187, R187, R182 ;  /* 0x000000b6bbbb7221 */ /* 0x000fe20000010000 */
[----:B------:R-:W-:Y:S03]  /*51e0*/  F2FP.BF16.PACK_AB R71, R179, R178 ;  /* 0x000000b2b347723e */ /* 0x000fe600000010ff */
[----:B------:R-:W-:Y:S01]  /*51f0*/  FADD.FTZ R180, R180, R187 ;  /* 0x000000bbb4b47221 */ /* 0x000fe20000010000 */
[----:B-1----:R-:W-:Y:S03]  /*5200*/  F2FP.BF16.PACK_AB R104, R181, R172 ;  /* 0x000000acb568723e */ /* 0x002fe600000010ff */
[C---:B------:R-:W-:Y:S03]  /*5210*/  HMMA.16816.F32.BF16 R4, R68.reuse, R84, R4 ;  /* 0x000000544404723c */ /* 0x040fe60000041804 */
[----:B------:R-:W-:Y:S01]  /*5220*/  F2FP.BF16.PACK_AB R107, R101, R102 ;  /* 0x00000066656b723e */ /* 0x000fe200000010ff */
[----:B------:R-:W-:Y:S04]  /*5230*/  FADD.FTZ R185, R185, R180 ;  /* 0x000000b4b9b97221 */ /* 0x000fe80000010000 */
[C---:B------:R-:W-:Y:S01]  /*5240*/  HMMA.16816.F32.BF16 R8, R68.reuse, R86, R8 ;  /* 0x000000564408723c */ /* 0x040fe20000041808 */
[----:B------:R-:W1:Y:S03]  /*5250*/  LDSM.16.MT88.4 R84, [R142+0xb000] ;  /* 0x00b000008e54783b */ /* 0x000e660000004200 */
[----:B------:R-:W-:Y:S04]  /*5260*/  FADD.FTZ R172, R172, R185 ;  /* 0x000000b9acac7221 */ /* 0x000fe80000010000 */
[C---:B------:R-:W-:Y:S04]  /*5270*/  HMMA.16816.F32.BF16 R12, R68.reuse, R88, R12 ;  /* 0x00000058440c723c */ /* 0x040fe8000004180c */
[----:B------:R-:W-:Y:S04]  /*5280*/  FADD.FTZ R172, R181, R172 ;  /* 0x000000acb5ac7221 */ /* 0x000fe80000010000 */
[C---:B------:R-:W-:Y:S04]  /*5290*/  HMMA.16816.F32.BF16 R16, R68.reuse, R90, R16 ;  /* 0x0000005a4410723c */ /* 0x040fe80000041810 */
[----:B------:R-:W-:Y:S04]  /*52a0*/  FADD.FTZ R167, R169, R172 ;  /* 0x000000aca9a77221 */ /* 0x000fe80000010000 */
[C---:B--2---:R-:W-:Y:S04]  /*52b0*/  HMMA.16816.F32.BF16 R20, R68.reuse, R72, R20 ;  /* 0x000000484414723c */ /* 0x044fe80000041814 */
[----:B------:R-:W-:Y:S04]  /*52c0*/  FADD.FTZ R167, R168, R167 ;  /* 0x000000a7a8a77221 */ /* 0x000fe80000010000 */
[C---:B------:R-:W-:Y:S01]  /*52d0*/  HMMA.16816.F32.BF16 R24, R68.reuse, R74, R24 ;  /* 0x0000004a4418723c */ /* 0x040fe20000041818 */
[----:B------:R-:W2:Y:S07]  /*52e0*/  LDSM.16.MT88.4 R72, [R141+0xb000] ;  /* 0x00b000008d48783b */ /* 0x000eae0000004200 */
[C---:B---3--:R-:W-:Y:S08]  /*52f0*/  HMMA.16816.F32.BF16 R28, R68.reuse, R80, R28 ;  /* 0x00000050441c723c */ /* 0x048ff0000004181c */
[C---:B------:R-:W-:Y:S01]  /*5300*/  HMMA.16816.F32.BF16 R32, R68.reuse, R82, R32 ;  /* 0x000000524420723c */ /* 0x040fe20000041820 */
[----:B------:R-:W3:Y:S07]  /*5310*/  LDSM.16.MT88.4 R80, [R140+0xb000] ;  /* 0x00b000008c50783b */ /* 0x000eee0000004200 */
[C---:B----4-:R-:W-:Y:S08]  /*5320*/  HMMA.16816.F32.BF16 R36, R68.reuse, R76, R36 ;  /* 0x0000004c4424723c */ /* 0x050ff00000041824 */
[C---:B------:R-:W-:Y:S01]  /*5330*/  HMMA.16816.F32.BF16 R40, R68.reuse, R78, R40 ;  /* 0x0000004e4428723c */ /* 0x040fe20000041828 */
[----:B------:R-:W-:Y:S07]  /*5340*/  LDSM.16.MT88.4 R76, [R141+0x9800] ;  /* 0x009800008d4c783b */ /* 0x000fee0000004200 */
[C---:B-1----:R-:W-:Y:S08]  /*5350*/  HMMA.16816.F32.BF16 R44, R68.reuse, R84, R44 ;  /* 0x00000054442c723c */ /* 0x042ff0000004182c */
[C---:B------:R-:W-:Y:S01]  /*5360*/  HMMA.16816.F32.BF16 R48, R68.reuse, R86, R48 ;  /* 0x000000564430723c */ /* 0x040fe20000041830 */
[----:B------:R-:W1:Y:S07]  /*5370*/  LDSM.16.MT88.4 R84, [R142+0x9800] ;  /* 0x009800008e54783b */ /* 0x000e6e0000004200 */
[C---:B--2---:R-:W-:Y:S08]  /*5380*/  HMMA.16816.F32.BF16 R52, R68.reuse, R72, R52 ;  /* 0x000000484434723c */ /* 0x044ff00000041834 */
[C---:B------:R-:W-:Y:S08]  /*5390*/  HMMA.16816.F32.BF16 R56, R68.reuse, R74, R56 ;  /* 0x0000004a4438723c */ /* 0x040ff00000041838 */
[C---:B---3--:R-:W-:Y:S08]  /*53a0*/  HMMA.16816.F32.BF16 R60, R68.reuse, R80, R60 ;  /* 0x00000050443c723c */ /* 0x048ff0000004183c */
[----:B------:R-:W-:Y:S08]  /*53b0*/  HMMA.16816.F32.BF16 R64, R68, R82, R64 ;  /* 0x000000524440723c */ /* 0x000ff00000041840 */
[C---:B------:R-:W-:Y:S01]  /*53c0*/  HMMA.16816.F32.BF16 R96, R104.reuse, R92, R4 ;  /* 0x0000005c6860723c */ /* 0x040fe20000041804 */
[----:B------:R-:W2:Y:S07]  /*53d0*/  LDSM.16.MT88.4 R4, [R141+0xb800] ;  /* 0x00b800008d04783b */ /* 0x000eae0000004200 */
[C---:B------:R-:W-:Y:S01]  /*53e0*/  HMMA.16816.F32.BF16 R92, R104.reuse, R94, R8 ;  /* 0x0000005e685c723c */ /* 0x040fe20000041808 */
[----:B------:R-:W3:Y:S07]  /*53f0*/  LDSM.16.MT88.4 R8, [R140+0xb800] ;  /* 0x00b800008c08783b */ /* 0x000eee0000004200 */
[C---:B-1----:R-:W-:Y:S07]  /*5400*/  HMMA.16816.F32.BF16 R88, R104.reuse, R84, R12 ;  /* 0x000000546858723c */ /* 0x042fee000004180c */
[----:B------:R-:W-:Y:S01]  /*5410*/  FADD.FTZ R13, R121, R122 ;  /* 0x0000007a790d7221 */ /* 0x000fe20000010000 */
[C---:B------:R-:W-:Y:S04]  /*5420*/  HMMA.16816.F32.BF16 R84, R104.reuse, R86, R16 ;  /* 0x000000566854723c */ /* 0x040fe80000041810 */
[----:B------:R-:W-:Y:S04]  /*5430*/  FADD.FTZ R13, R120, R13 ;  /* 0x0000000d780d7221 */ /* 0x000fe80000010000 */
        /* <DEDUP_REMOVED lines=16> */
[C---:B--2---:R-:W-:Y:S04]  /*5540*/  HMMA.16816.F32.BF16 R52, R104.reuse, R4, R52 ;  /* 0x000000046834723c */ /* 0x044fe80000041834 */
[----:B------:R-:W-:Y:S04]  /*5550*/  FADD.FTZ R170, R170, R179 ;  /* 0x000000b3aaaa7221 */ /* 0x000fe80000010000 */
[C---:B------:R-:W-:Y:S04]  /*5560*/  HMMA.16816.F32.BF16 R56, R104.reuse, R6, R56 ;  /* 0x000000066838723c */ /* 0x040fe80000041838 */
[----:B------:R-:W-:Y:S04]  /*5570*/  FADD.FTZ R171, R171, R170 ;  /* 0x000000aaabab7221 */ /* 0x000fe80000010000 */
[C---:B---3--:R-:W-:Y:S04]  /*5580*/  HMMA.16816.F32.BF16 R60, R104.reuse, R8, R60 ;  /* 0x00000008683c723c */ /* 0x048fe8000004183c */
[----:B------:R-:W-:Y:S04]  /*5590*/  FADD.FTZ R102, R102, R171 ;  /* 0x000000ab66667221 */ /* 0x000fe80000010000 */
[----:B------:R-:W-:Y:S04]  /*55a0*/  HMMA.16816.F32.BF16 R64, R104, R10, R64 ;  /* 0x0000000a6840723c */ /* 0x000fe80000041840 */
[----:B------:R-:W-:Y:S04]  /*55b0*/  FADD.FTZ R166, R101, R102 ;  /* 0x0000006665a67221 */ /* 0x000fe80000010000 */
[----:B------:R-:W-:-:S05]  /*55c0*/  @P0 BRA `(.L_x_470) ;  /* 0xffffdee000000947 */ /* 0x000fca000383ffff */
.L_x_469:
        /* <DEDUP_REMOVED lines=18> */
[----:B-1----:R-:W-:Y:S02]  /*56f0*/  FADD.FTZ R6, R11, R6 ;  /* 0x000000060b067221 */ /* 0x002fe40000010000 */
[----:B--2---:R-:W-:Y:S01]  /*5700*/  FADD.FTZ R5, R0, R5 ;  /* 0x0000000500057221 */ /* 0x004fe20000010000 */
[----:B------:R-:W-:Y:S02]  /*5710*/  SHF.R.S32.HI R0, RZ, 0x5, R2 ;  /* 0x00000005ff007819 */ /* 0x000fe40000011402 */
[----:B------:R-:W-:Y:S02]  /*5720*/  FSETP.NE.FTZ.AND P4, PT, R6, RZ, PT ;  /* 0x000000ff0600720b */ /* 0x000fe40003f95000 */
[----:B------:R-:W-:Y:S01]  /*5730*/  FSETP.NE.FTZ.AND P3, PT, R5, RZ, PT ;  /* 0x000000ff0500720b */ /* 0x000fe20003f75000 */
[----:B------:R-:W-:Y:S01]  /*5740*/  IMAD R0, R0, 0x200, R7 ;  /* 0x0000020000007824 */ /* 0x000fe200078e0207 */
[----:B------:R-:W-:-:S02]  /*5750*/  SHF.R.S32.HI R7, RZ, 0x2, R8 ;  /* 0x00000002ff077819 */ /* 0x000fc40000011408 */
[----:B------:R-:W-:-:S04]  /*5760*/  SHF.R.S32.HI R8, RZ, 0x1f, R8 ;  /* 0x0000001fff087819 */ /* 0x000fc80000011408 */
[----:B------:R-:W-:-:S03]  /*5770*/  LEA.HI R8, R8, R7, RZ, 0x3 ;  /* 0x0000000708087211 */ /* 0x000fc600078f18ff */
[----:B------:R-:W1:Y:S01]  /*5780*/  @P4 MUFU.RCP R9, R6 ;  /* 0x0000000600094308 */ /* 0x000e620000001000 */
[----:B------:R-:W-:-:S04]  /*5790*/  LOP3.LUT R8, R8, 0xfffffff8, RZ, 0xc0, !PT ;  /* 0xfffffff808087812 */ /* 0x000fc800078ec0ff */
[----:B------:R-:W-:-:S03]  /*57a0*/  IADD3 R8, R7, -R8, RZ ;  /* 0x8000000807087210 */ /* 0x000fc60007ffe0ff */
[----:B------:R-:W2:Y:S01]  /*57b0*/  @P3 MUFU.RCP R10, R5 ;  /* 0x00000005000a3308 */ /* 0x000ea20000001000 */
[C---:B------:R-:W-:Y:S02]  /*57c0*/  SHF.L.U32 R7, R8.reuse, 0x6, RZ ;  /* 0x0000000608077819 */ /* 0x040fe400000006ff */
[C---:B------:R-:W-:Y:S02]  /*57d0*/  LOP3.LUT R11, R8.reuse, 0x1, RZ, 0xc0, !PT ;  /* 0x00000001080b7812 */ /* 0x040fe400078ec0ff */
[----:B------:R-:W-:Y:S02]  /*57e0*/  LOP3.LUT R7, R7, 0x1c0, RZ, 0xc0, !PT ;  /* 0x000001c007077812 */ /* 0x000fe400078ec0ff */
[----:B------:R-:W-:Y:S01]  /*57f0*/  ISETP.NE.U32.AND P0, PT, R11, 0x1, PT ;  /* 0x000000010b00780c */ /* 0x000fe20003f05070 */
[----:B-1----:R-:W-:Y:S01]  /*5800*/  FMUL.FTZ R96, R9, R96 ;  /* 0x0000006009607220 */ /* 0x002fe20000410000 */
[----:B------:R-:W-:Y:S01]  /*5810*/  LEA.HI R7, R7, R7, RZ, 0x1d ;  /* 0x0000000707077211 */ /* 0x000fe200078fe8ff */
[C---:B------:R-:W-:Y:S01]  /*5820*/  FMUL.FTZ R97, R9.reuse, R97 ;  /* 0x0000006109617220 */ /* 0x040fe20000410000 */
[----:B------:R-:W-:Y:S01]  /*5830*/  R2P PR, R8, 0x6 ;  /* 0x0000000608007804 */ /* 0x000fe20000000000 */
[C---:B------:R-:W-:Y:S01]  /*5840*/  FMUL.FTZ R92, R9.reuse, R92 ;  /* 0x0000005c095c7220 */ /* 0x040fe20000410000 */
[----:B------:R-:W-:Y:S01]  /*5850*/  LEA R0, R0, R7, 0x1 ;  /* 0x0000000700007211 */ /* 0x000fe200078e08ff */
[----:B------:R-:W-:Y:S01]  /*5860*/  FMUL.FTZ R93, R9, R93 ;  /* 0x0000005d095d7220 */ /* 0x000fe20000410000 */
[----:B------:R-:W-:Y:S01]  /*5870*/  MOV R8, 0x40 ;  /* 0x0000004000087802 */ /* 0x000fe20000000f00 */
[----:B--2---:R-:W-:Y:S01]  /*5880*/  FMUL.FTZ R99, R10, R99 ;  /* 0x000000630a637220 */ /* 0x004fe20000410000 */
[----:B------:R-:W-:Y:S01]  /*5890*/  F2FP.BF16.PACK_AB R96, R97, R96 ;  /* 0x000000606160723e */ /* 0x000fe200000010ff */
[----:B------:R-:W-:Y:S01]  /*58a0*/  IMAD.SHL.U32 R7, R0, 0x2, RZ ;  /* 0x0000000200077824 */ /* 0x000fe200078e00ff */
[----:B------:R-:W-:Y:S01]  /*58b0*/  MOV R0, 0x20 ;  /* 0x0000002000007802 */ /* 0x000fe20000000f00 */
[----:B------:R-:W-:Y:S01]  /*58c0*/  FMUL.FTZ R98, R10, R98 ;  /* 0x000000620a627220 */ /* 0x000fe20000410000 */
[----:B------:R-:W-:Y:S01]  /*58d0*/  SEL R8, R8, 0xffffffc0, !P2 ;  /* 0xffffffc008087807 */ /* 0x000fe20005000000 */
[C---:B------:R-:W-:Y:S01]  /*58e0*/  FMUL.FTZ R95, R10.reuse, R95 ;  /* 0x0000005f0a5f7220 */ /* 0x040fe20000410000 */
[----:B------:R-:W-:Y:S01]  /*58f0*/  IADD3 R11, R7, -0x10, RZ ;  /* 0xfffffff0070b7810 */ /* 0x000fe20007ffe0ff */
[----:B------:R-:W-:Y:S01]  /*5900*/  FMUL.FTZ R94, R10, R94 ;  /* 0x0000005e0a5e7220 */ /* 0x000fe20000410000 */
[----:B------:R-:W-:Y:S01]  /*5910*/  SEL R0, R0, 0xffffffe0, !P1 ;  /* 0xffffffe000007807 */ /* 0x000fe20004800000 */
[----:B------:R-:W-:Y:S01]  /*5920*/  FMUL.FTZ R88, R9, R88 ;  /* 0x0000005809587220 */ /* 0x000fe20000410000 */
[----:B------:R-:W-:Y:S01]  /*5930*/  @P0 IADD3 R11, R7, 0x10, RZ ;  /* 0x00000010070b0810 */ /* 0x000fe20007ffe0ff */
[----:B------:R-:W-:Y:S01]  /*5940*/  FMUL.FTZ R89, R9, R89 ;  /* 0x0000005909597220 */ /* 0x000fe20000410000 */
[----:B------:R-:W-:Y:S01]  /*5950*/  F2FP.BF16.PACK_AB R98, R99, R98 ;  /* 0x000000626362723e */ /* 0x000fe200000010ff */
[C---:B------:R-:W-:Y:S01]  /*5960*/  FMUL.FTZ R91, R10.reuse, R91 ;  /* 0x0000005b0a5b7220 */ /* 0x040fe20000410000 */
[----:B------:R-:W-:Y:S01]  /*5970*/  F2FP.BF16.PACK_AB R92, R93, R92 ;  /* 0x0000005c5d5c723e */ /* 0x000fe200000010ff */
[C---:B------:R-:W-:Y:S01]  /*5980*/  FMUL.FTZ R90, R10.reuse, R90 ;  /* 0x0000005a0a5a7220 */ /* 0x040fe20000410000 */
[----:B------:R-:W-:Y:S01]  /*5990*/  F2FP.BF16.PACK_AB R94, R95, R94 ;  /* 0x0000005e5f5e723e */ /* 0x000fe200000010ff */
[----:B------:R-:W-:Y:S01]  /*59a0*/  FMUL.FTZ R84, R9, R84 ;  /* 0x0000005409547220 */ /* 0x000fe20000410000 */
[----:B------:R-:W-:Y:S01]  /*59b0*/  F2FP.BF16.PACK_AB R88, R89, R88 ;  /* 0x000000585958723e */ /* 0x000fe200000010ff */
[----:B------:R-:W-:Y:S01]  /*59c0*/  FMUL.FTZ R85, R9, R85 ;  /* 0x0000005509557220 */ /* 0x000fe20000410000 */
[----:B------:R-:W-:Y:S01]  /*59d0*/  F2FP.BF16.PACK_AB R90, R91, R90 ;  /* 0x0000005a5b5a723e */ /* 0x000fe200000010ff */
[C---:B------:R-:W-:Y:S01]  /*59e0*/  FMUL.FTZ R87, R10.reuse, R87 ;  /* 0x000000570a577220 */ /* 0x040fe20000410000 */
[----:B------:R-:W-:Y:S01]  /*59f0*/  IADD3 R13, R7, R0, RZ ;  /* 0x00000000070d7210 */ /* 0x000fe20007ffe0ff */
[C---:B------:R-:W-:Y:S01]  /*5a00*/  FMUL.FTZ R86, R10.reuse, R86 ;  /* 0x000000560a567220 */ /* 0x040fe20000410000 */
[----:B------:R-:W-:Y:S01]  /*5a10*/  F2FP.BF16.PACK_AB R84, R85, R84 ;  /* 0x000000545554723e */ /* 0x000fe200000010ff */
[----:B------:R-:W-:Y:S01]  /*5a20*/  FMUL.FTZ R80, R9, R80 ;  /* 0x0000005009507220 */ /* 0x000fe20000410000 */
        /* <DEDUP_REMOVED lines=11> */
[----:B------:R-:W-:Y:S01]  /*5ae0*/  FMUL.FTZ R79, R10, R79 ;  /* 0x0000004f0a4f7220 */ /* 0x000fe20000410000 */
        /* <DEDUP_REMOVED lines=24> */
[----:B------:R-:W-:Y:S01]  /*5c70*/  ISETP.NE.AND P0, PT, RZ, UR4, PT ;  /* 0x00000004ff007c0c */ /* 0x000fe2000bf05270 */
[----:B------:R-:W-:Y:S01]  /*5c80*/  FMUL.FTZ R38, R10, R38 ;  /* 0x000000260a267220 */ /* 0x000fe20000410000 */
[----:B------:R-:W-:Y:S01]  /*5c90*/  F2FP.BF16.PACK_AB R36, R37, R36 ;  /* 0x000000242524723e */ /* 0x000fe200000010ff */
[----:B------:R-:W-:Y:S01]  /*5ca0*/  IMAD.IADD R15, R0, 0x1, R11 ;  /* 0x00000001000f7824 */ /* 0x000fe200078e020b */
[----:B------:R-:W-:Y:S01]  /*5cb0*/  ISETP.NE.AND P1, PT, RZ, UR5, PT ;  /* 0x00000005ff007c0c */ /* 0x000fe2000bf25270 */
[----:B------:R-:W-:Y:S01]  /*5cc0*/  FMUL.FTZ R40, R9, R40 ;  /* 0x0000002809287220 */ /* 0x000fe20000410000 */
[----:B------:R-:W-:Y:S01]  /*5cd0*/  F2FP.BF16.PACK_AB R38, R39, R38 ;  /* 0x000000262726723e */ /* 0x000fe200000010ff */
[C---:B------:R-:W-:Y:S01]  /*5ce0*/  FMUL.FTZ R41, R9.reuse, R41 ;  /* 0x0000002909297220 */ /* 0x040fe20000410000 */
[----:B------:R-:W-:Y:S01]  /*5cf0*/  STS [R15], R84 ;  /* 0x000000540f007388 */ /* 0x000fe20000000800 */
[C---:B------:R-:W-:Y:S01]  /*5d00*/  FMUL.FTZ R43, R10.reuse, R43 ;  /* 0x0000002b0a2b7220 */ /* 0x040fe20000410000 */
[----:B------:R-:W-:Y:S01]  /*5d10*/  ISETP.NE.OR P2, PT, RZ, UR4, !P1 ;  /* 0x00000004ff007c0c */ /* 0x000fe2000cf45670 */
[C---:B------:R-:W-:Y:S01]  /*5d20*/  FMUL.FTZ R42, R10.reuse, R42 ;  /* 0x0000002a0a2a7220 */ /* 0x040fe20000410000 */
[----:B------:R-:W-:Y:S01]  /*5d30*/  STS [R15+0x400], R86 ;  /* 0x000400560f007388 */ /* 0x000fe20000000800 */
        /* <DEDUP_REMOVED lines=31> */
[----:B------:R-:W-:Y:S01]  /*5f30*/  @!P0 MOV R41, c[0x0][0x214] ;  /* 0x0000850000298a02 */ /* 0x000fe20000000f00 */
        /* <DEDUP_REMOVED lines=11> */
[----:B------:R-:W-:Y:S01]  /*5ff0*/  STS [R7+0x2400], R38 ;  /* 0x0024002607007388 */ /* 0x000fe20000000800 */
[C---:B------:R-:W-:Y:S01]  /*6000*/  FMUL.FTZ R67, R10.reuse, R67 ;  /* 0x000000430a437220 */ /* 0x040fe20000410000 */
[----:B------:R-:W1:Y:S01]  /*6010*/  @P4 MUFU.LG2 R6, R6 ;  /* 0x0000000600064308 */ /* 0x000e620000000c00 */
[----:B------:R-:W-:Y:S01]  /*6020*/  FMUL.FTZ R9, R9, R65 ;  /* 0x0000004109097220 */ /* 0x000fe20000410000 */
[----:B------:R-:W-:Y:S01]  /*6030*/  F2FP.BF16.PACK_AB R62, R63, R62 ;  /* 0x0000003e3f3e723e */ /* 0x000fe200000010ff */
[----:B------:R-:W-:Y:S01]  /*6040*/  FMUL.FTZ R10, R10, R66 ;  /* 0x000000420a0a7220 */ /* 0x000fe20000410000 */
[----:B------:R-:W-:Y:S01]  /*6050*/  STS [R11+0x2000], R40 ;  /* 0x002000280b007388 */ /* 0x000fe20000000800 */
[----:B------:R-:W-:Y:S01]  /*6060*/  LOP3.LUT R45, R2, 0xffffffe0, RZ, 0xc0, !PT ;  /* 0xffffffe0022d7812 */ /* 0x000fe200078ec0ff */
[----:B------:R-:W-:Y:S01]  /*6070*/  @P0 IMAD.MOV.U32 R43, RZ, RZ, c[0x0][0x210] ;  /* 0x00008400ff2b0624 */ /* 0x000fe200078e00ff */
[----:B------:R-:W-:Y:S01]  /*6080*/  F2FP.BF16.PACK_AB R9, R9, R64 ;  /* 0x000000400909723e */ /* 0x000fe200000010ff */
[----:B------:R2:W-:Y:S01]  /*6090*/  STS [R11+0x2400], R42 ;  /* 0x0024002a0b007388 */ /* 0x0005e20000000800 */
[----:B------:R-:W-:Y:S01]  /*60a0*/  F2FP.BF16.PACK_AB R10, R67, R10 ;  /* 0x0000000a430a723e */ /* 0x000fe200000010ff */
[----:B------:R-:W3:Y:S01]  /*60b0*/  @P3 MUFU.LG2 R5, R5 ;  /* 0x0000000500053308 */ /* 0x000ee20000000c00 */
[----:B------:R-:W-:Y:S01]  /*60c0*/  @!P0 MOV R43, 0x1 ;  /* 0x00000001002b8802 */ /* 0x000fe20000000f00 */
[----:B------:R-:W-:Y:S01]  /*60d0*/  STS [R13+0x2000], R44 ;  /* 0x0020002c0d007388 */ /* 0x000fe20000000800 */
[----:B------:R-:W-:-:S03]  /*60e0*/  IADD3 R45, -R45, R4, RZ ;  /* 0x000000042d2d7210 */ /* 0x000fc60007ffe1ff */
[----:B------:R4:W-:Y:S04]  /*60f0*/  STS [R13+0x2400], R46 ;  /* 0x0024002e0d007388 */ /* 0x0009e80000000800 */
[----:B------:R1:W-:Y:S04]  /*6100*/  STS [R15+0x2000], R48 ;  /* 0x002000300f007388 */ /* 0x0003e80000000800 */
[----:B------:R1:W-:Y:S04]  /*6110*/  STS [R15+0x2400], R50 ;  /* 0x002400320f007388 */ /* 0x0003e80000000800 */
[----:B------:R1:W-:Y:S04]  /*6120*/  STS [R17+0x2000], R52 ;  /* 0x0020003411007388 */ /* 0x0003e80000000800 */
[----:B------:R1:W-:Y:S01]  /*6130*/  STS [R17+0x2400], R54 ;  /* 0x0024003611007388 */ /* 0x0003e20000000800 */
[----:B--2---:R-:W-:-:S03]  /*6140*/  @P0 MOV R42, c[0x0][0x210] ;  /* 0x00008400002a0a02 */ /* 0x004fc60000000f00 */
[----:B------:R2:W-:Y:S02]  /*6150*/  STS [R19+0x2000], R56 ;  /* 0x0020003813007388 */ /* 0x0005e40000000800 */
[----:B------:R-:W-:Y:S01]  /*6160*/  @P0 IMAD R42, R42, c[0x0][0x214], RZ ;  /* 0x000085002a2a0a24 */ /* 0x000fe200078e02ff */
[----:B------:R-:W-:Y:S01]  /*6170*/  @!P0 SEL R42, R41, c[0x0][0x234], !P1 ;  /* 0x00008d00292a8a07 */ /* 0x000fe20004800000 */
[----:B------:R2:W-:Y:S01]  /*6180*/  STS [R19+0x2400], R58 ;  /* 0x0024003a13007388 */ /* 0x0005e20000000800 */
[----:B------:R-:W-:Y:S01]  /*6190*/  @P0 MOV R41, 0x1 ;  /* 0x0000000100290802 */ /* 0x000fe20000000f00 */
[----:B----4-:R-:W-:Y:S02]  /*61a0*/  CS2R R46, SRZ ;  /* 0x00000000002e7805 */ /* 0x010fe4000001ff00 */
[----:B------:R2:W-:Y:S01]  /*61b0*/  STS [R21+0x2000], R60 ;  /* 0x0020003c15007388 */ /* 0x0005e20000000800 */
[----:B------:R-:W-:-:S03]  /*61c0*/  @!P0 IMAD R41, R42, c[0x0][0x1c0], RZ ;  /* 0x000070002a298a24 */ /* 0x000fc600078e02ff */
[----:B------:R2:W-:Y:S04]  /*61d0*/  STS [R21+0x2400], R62 ;  /* 0x0024003e15007388 */ /* 0x0005e80000000800 */
[----:B------:R2:W-:Y:S04]  /*61e0*/  STS [R23+0x2000], R9 ;  /* 0x0020000917007388 */ /* 0x0005e80000000800 */
[----:B------:R2:W-:Y:S04]  /*61f0*/  STS [R23+0x2400], R10 ;  /* 0x0024000a17007388 */ /* 0x0005e80000000800 */
[----:B------:R-:W-:Y:S06]  /*6200*/  BAR.SYNC.DEFER_BLOCKING 0x0 ;  /* 0x0000000000007b1d */ /* 0x000fec0000010000 */
[----:B------:R-:W4:Y:S04]  /*6210*/  S2R R40, SR_CTAID.Y ;  /* 0x0000000000287919 */ /* 0x000f280000002600 */
[----:B------:R-:W5:Y:S04]  /*6220*/  S2R R0, SR_CTAID.X ;  /* 0x0000000000007919 */ /* 0x000f680000002500 */
[----:B------:R-:W1:Y:S04]  /*6230*/  S2R R7, SR_CTAID.Z ;  /* 0x0000000000077919 */ /* 0x000e680000002700 */
[----:B------:R2:W2:Y:S04]  /*6240*/  LDS.128 R32, [R152] ;  /* 0x0000000098207984 */ /* 0x0004a80000000c00 */
[----:B------:R2:W2:Y:S01]  /*6250*/  LDS.128 R28, [R152+0x800] ;  /* 0x00080000981c7984 */ /* 0x0004a20000000c00 */
[----:B----4-:R-:W-:-:S03]  /*6260*/  @!P2 IMAD R2, R40, c[0x0][0x214], RZ ;  /* 0x000085002802aa24 */ /* 0x010fc600078e02ff */
[----:B------:R4:W2:Y:S01]  /*6270*/  LDS.128 R24, [R152+0x1000] ;  /* 0x0010000098187984 */ /* 0x0008a20000000c00 */
[----:B------:R-:W-:Y:S01]  /*6280*/  IMAD R41, R40, R41, RZ ;  /* 0x0000002928297224 */ /* 0x000fe200078e02ff */
[----:B------:R-:W-:Y:S02]  /*6290*/  @!P2 SHF.R.S32.HI R47, RZ, 0x1f, R2 ;  /* 0x0000001fff2fa819 */ /* 0x000fe40000011402 */
[----:B------:R4:W2:Y:S01]  /*62a0*/  LDS.128 R20, [R152+0x1800] ;  /* 0x0018000098147984 */ /* 0x0008a20000000c00 */
[----:B------:R-:W-:Y:S01]  /*62b0*/  @!P2 MOV R46, R2 ;  /* 0x00000002002ea202 */ /* 0x000fe20000000f00 */
[----:B-----5:R-:W-:Y:S01]  /*62c0*/  IMAD R4, R0, R43, RZ ;  /* 0x0000002b00047224 */ /* 0x020fe200078e02ff */
[----:B------:R-:W-:Y:S01]  /*62d0*/  SEL R41, R41, RZ, P2 ;  /* 0x000000ff29297207 */ /* 0x000fe20001000000 */
[----:B------:R4:W2:Y:S01]  /*62e0*/  LDS.128 R16, [R152+0x2000] ;  /* 0x0020000098107984 */ /* 0x0008a20000000c00 */
[----:B------:R-:W-:Y:S01]  /*62f0*/  LOP3.LUT P2, RZ, R45, 0x3, RZ, 0xc0, !PT ;  /* 0x000000032dff7812 */ /* 0x000fe2000784c0ff */
[----:B-1----:R-:W-:-:S02]  /*6300*/  @P4 FMUL.FTZ R45, R6, 0.69314718246459960938 ;  /* 0x3f317218062d4820 */ /* 0x002fc40000410000 */
[----:B------:R4:W1:Y:S01]  /*6310*/  LDS.128 R12, [R152+0x2800] ;  /* 0x00280000980c7984 */ /* 0x0008620000000c00 */
[----:B------:R-:W-:Y:S01]  /*6320*/  IMAD R42, R7, R42, R41 ;  /* 0x0000002a072a7224 */ /* 0x000fe200078e0229 */
[----:B------:R-:W-:Y:S01]  /*6330*/  SHF.L.U32 R41, R4, 0x6, RZ ;  /* 0x0000000604297819 */ /* 0x000fe200000006ff */
[----:B---3--:R-:W-:Y:S01]  /*6340*/  @P3 FMUL.FTZ R6, R5, 0.69314718246459960938 ;  /* 0x3f31721805063820 */ /* 0x008fe20000410000 */
[----:B------:R4:W3:Y:S01]  /*6350*/  LDS.128 R8, [R152+0x3000] ;  /* 0x0030000098087984 */ /* 0x0008e20000000c00 */
        /* <DEDUP_REMOVED lines=27> */
.L_x_474:
[----:B------:R-:W-:Y:S05]  /*6510*/  BSYNC B0 ;  /* 0x0000000000007941 */ /* 0x000fea0003800000 */
.L_x_473:
[----:B------:R-:W-:Y:S01]  /*6520*/  SHF.R.S32.HI R3, RZ, 0x1f, R40 ;  /* 0x0000001fff037819 */ /* 0x000fe20000011428 */
[----:B------:R-:W-:Y:S01]  /*6530*/  ULDC.64 UR4, c[0x0][0x1e8] ;  /* 0x00007a0000047ab9 */ /* 0x000fe20000000a00 */
[--C-:B------:R-:W-:Y:S01]  /*6540*/  SHF.R.S32.HI R163, RZ, 0x1f, R162.reuse ;  /* 0x0000001fffa37819 */ /* 0x100fe200000114a2 */
[----:B------:R-:W-:Y:S01]  /*6550*/  USHF.L.U32 UR7, UR4, 0x5, URZ ;  /* 0x0000000504077899 */ /* 0x000fe2000800063f */
[----:B------:R-:W-:Y:S01]  /*6560*/  SHF.R.S32.HI R0, RZ, 0x1f, R7 ;  /* 0x0000001fff007819 */ /* 0x000fe20000011407 */
[----:B------:R-:W-:Y:S01]  /*6570*/  IMAD R3, R3, c[0x0][0x1e0], RZ ;  /* 0x0000780003037a24 */ /* 0x000fe200078e02ff */
[----:B------:R-:W-:Y:S01]  /*6580*/  UMOV UR6, 0x5 ;  /* 0x0000000500067882 */ /* 0x000fe20000000000 */
[----:B----4-:R-:W-:Y:S01]  /*6590*/  IMAD.WIDE.U32 R4, R40, c[0x0][0x1e0], R162 ;  /* 0x0000780028047a25 */ /* 0x010fe200078e00a2 */
        /* <DEDUP_REMOVED lines=14> */
[----:B--2---:R-:W-:Y:S01]  /*6680*/  STG.E.128 [R2.64], R32 ;  /* 0x0000002002007986 */ /* 0x004fe2000c101d0a */
[----:B------:R-:W-:Y:S02]  /*6690*/  IADD3.X R7, R3, UR5, RZ, P0, !PT ;  /* 0x0000000503077c10 */ /* 0x000fe400087fe4ff */
[----:B------:R-:W-:Y:S01]  /*66a0*/  IADD3 R4, P0, R6, UR7, RZ ;  /* 0x0000000706047c10 */ /* 0x000fe2000ff1e0ff */
[----:B------:R-:W-:Y:S03]  /*66b0*/  STG.E.128 [R2.64+0x80], R16 ;  /* 0x0000801002007986 */ /* 0x000fe6000c101d0a */
[----:B------:R-:W-:Y:S01]  /*66c0*/  IADD3.X R5, R7, UR5, RZ, P0, !PT ;  /* 0x0000000507057c10 */ /* 0x000fe200087fe4ff */
[----:B------:R-:W-:Y:S01]  /*66d0*/  STG.E.128 [R6.64], R28 ;  /* 0x0000001c06007986 */ /* 0x000fe2000c101d0a */
[----:B------:R-:W-:-:S03]  /*66e0*/  IADD3 R40, P0, R4, UR7, RZ ;  /* 0x0000000704287c10 */ /* 0x000fc6000ff1e0ff */
[----:B-1----:R-:W-:Y:S01]  /*66f0*/  STG.E.128 [R6.64+0x80], R12 ;  /* 0x0000800c06007986 */ /* 0x002fe2000c101d0a */
[----:B------:R-:W-:-:S03]  /*6700*/  IADD3.X R41, R5, UR5, RZ, P0, !PT ;  /* 0x0000000505297c10 */ /* 0x000fc600087fe4ff */
[----:B------:R-:W-:Y:S04]  /*6710*/  STG.E.128 [R4.64], R24 ;  /* 0x0000001804007986 */ /* 0x000fe8000c101d0a */
[----:B---3--:R-:W-:Y:S04]  /*6720*/  STG.E.128 [R4.64+0x80], R8 ;  /* 0x0000800804007986 */ /* 0x008fe8000c101d0a */
[----:B------:R-:W-:Y:S04]  /*6730*/  STG.E.128 [R40.64], R20 ;  /* 0x0000001428007986 */ /* 0x000fe8000c101d0a */
[----:B------:R-:W-:Y:S01]  /*6740*/  STG.E.128 [R40.64+0x80], R36 ;  /* 0x0000802428007986 */ /* 0x000fe2000c101d0a */
[----:B------:R-:W-:Y:S05]  /*6750*/  EXIT ;  /* 0x000000000000794d */ /* 0x000fea0003800000 */
.L_x_467:
        /* <DEDUP_REMOVED lines=109> */
.L_x_475:
        /* <DEDUP_REMOVED lines=13> */
.L_x_1401:


//--------------------- .text._ZN5flash16flash_fwd_kernelI23Flash_fwd_kernel_traitsILi128ELi64ELi64ELi4ELb0ELb0EN7cutlass10bfloat16_tE19Flash_kernel_traitsILi128ELi64ELi64ELi4ES3_EELb0ELb1ELb0ELb0ELb0ELb1ELb0ELb0EEEvNS_16Flash_fwd_paramsE --------------------------
	.section	.text._ZN5flash16flash_fwd_kernelI23Flash_fwd_kernel_traitsILi128ELi64ELi64ELi4ELb0ELb0EN7cutlass10bfloat16_tE19Flash_kernel_traitsILi128ELi64ELi64ELi4ES3_EELb0ELb1ELb0ELb0ELb0ELb1ELb0ELb0EEEvNS_16Flash_fwd_paramsE,"ax",@progbits
	.sectioninfo	@"SHI_REGISTERS=191"
	.align	128
        .global         _ZN5flash16flash_fwd_kernelI23Flash_fwd_kernel_traitsILi128ELi64ELi64ELi4ELb0ELb0EN7cutlass10bfloat16_tE19Flash_kernel_traitsILi128ELi64ELi64ELi4ES3_EELb0ELb1ELb0ELb0ELb0ELb1ELb0ELb0EEEvNS_16Flash_fwd_paramsE
        .type           _ZN5flash16flash_fwd_kernelI23Flash_fwd_kernel_traitsILi128ELi64ELi64ELi4ELb0ELb0EN7cutlass10bfloat16_tE19Flash_kernel_traitsILi128ELi64ELi64ELi4ES3_EELb0ELb1ELb0ELb0ELb0ELb1ELb0ELb0EEEvNS_16Flash_fwd_paramsE,@function
        .size           _ZN5flash16flash_fwd_kernelI23Flash_fwd_kernel_traitsILi128ELi64ELi64ELi4ELb0ELb0EN7cutlass10bfloat16_tE19Flash_kernel_traitsILi128ELi64ELi64ELi4ES3_EELb0ELb1ELb0ELb0ELb0ELb1ELb0ELb0EEEvNS_16Flash_fwd_paramsE,(.L_x_1402 - _ZN5flash16flash_fwd_kernelI23Flash_fwd_kernel_traitsILi128ELi64ELi64ELi4ELb0ELb0EN7cutlass10bfloat16_tE19Flash_kernel_traitsILi128ELi64ELi64ELi4ES3_EELb0ELb1ELb0ELb0ELb0ELb1ELb0ELb0EEEvNS_16Flash_fwd_paramsE)
        .other          _ZN5flash16flash_fwd_kernelI23Flash_fwd_kernel_traitsILi128ELi64ELi64ELi4ELb0ELb0EN7cutlass10bfloat16_tE19Flash_kernel_traitsILi128ELi64ELi64ELi4ES3_EELb0ELb1ELb0ELb0ELb0ELb1ELb0ELb0EEEvNS_16Flash_fwd_paramsE,@"STO_CUDA_ENTRY STV_DEFAULT"
_ZN5flash16flash_fwd_kernelI23Flash_fwd_kernel_traitsILi128ELi64ELi64ELi4ELb0ELb0EN7cutlass10bfloat16_tE19Flash_kernel_traitsILi128ELi64ELi64ELi4ES3_EELb0ELb1ELb0ELb0ELb0ELb1ELb0ELb0EEEvNS_16Flash_fwd_paramsE:
.text._ZN5flash16flash_fwd_kernelI23Flash_fwd_kernel_traitsILi128ELi64ELi64ELi4ELb0ELb0EN7cutlass10bfloat16_tE19Flash_kernel_traitsILi128ELi64ELi64ELi4ES3_EELb0ELb1ELb0ELb0ELb0ELb1ELb0ELb0EEEvNS_16Flash_fwd_paramsE:
[----:B------:R-:W-:Y:S02]  /*0000*/  MOV R1, c[0x0][0x28] ;  /* 0x00000a0000017a02 */ /* 0x000fe40000000f00 */
[----:B------:R-:W1:Y:S01]  /*0010*/  LDC.U8 R2, c[0x0][0x312] ;  /* 0x0000c480ff027b82 */ /* 0x000e620000000000 */
[----:B------:R-:W2:Y:S01]  /*0020*/  S2R R0, SR_CTAID.Y ;  /* 0x0000000000007919 */ /* 0x000ea20000002600 */
[----:B------:R-:W-:Y:S01]  /*0030*/  ISETP.NE.U32.AND P2, PT, RZ, c[0x0][0x240], PT ;  /* 0x00009000ff007a0c */ /* 0x000fe20003f45070 */
[----:B------:R-:W-:Y:S01]  /*0040*/  IMAD.MOV.U32 R3, RZ, RZ, 0x4 ;  /* 0x00000004ff037424 */ /* 0x000fe200078e00ff */
[----:B------:R-:W-:Y:S01]  /*0050*/  ISETP.EQ.U32.AND P1, PT, RZ, c[0x0][0x248], PT ;  /* 0x00009200ff007a0c */ /* 0x000fe20003f22070 */
[----:B------:R-:W-:Y:S01]  /*0060*/  IMAD.MOV.U32 R150, RZ, RZ, -0x1 ;  /* 0xffffffffff967424 */ /* 0x000fe200078e00ff */
[----:B------:R-:W-:Y:S01]  /*0070*/  ISETP.NE.AND.EX P2, PT, RZ, c[0x0][0x244], PT, P2 ;  /* 0x00009100ff007a0c */ /* 0x000fe20003f45320 */
[----:B------:R-:W-:Y:S01]  /*0080*/  ULDC.64 UR6, c[0x0][0x118] ;  /* 0x0000460000067ab9 */ /* 0x000fe20000000a00 */
[----:B------:R-:W-:Y:S01]  /*0090*/  IMAD.MOV.U32 R7, RZ, RZ, -0x1 ;  /* 0xffffffffff077424 */ /* 0x000fe200078e00ff */
[----:B------:R-:W-:-:S04]  /*00a0*/  ISETP.NE.U32.AND P0, PT, RZ, c[0x0][0x250], PT ;  /* 0x00009400ff007a0c */ /* 0x000fc80003f05070 */
[----:B------:R-:W-:Y:S02]  /*00b0*/  ISETP.NE.AND.EX P0, PT, RZ, c[0x0][0x254], PT, P0 ;  /* 0x00009500ff007a0c */ /* 0x000fe40003f05300 */
[----:B-1----:R-:W-:Y:S01]  /*00c0*/  ISETP.NE.AND P3, PT, R2, RZ, PT ;  /* 0x000000ff0200720c */ /* 0x002fe20003f65270 */
[----:B--2---:R-:W-:-:S03]  /*00d0*/  IMAD.WIDE R10, R0, R3, c[0x0][0x240] ;  /* 0x00009000000a7625 */ /* 0x004fc600078e0203 */
[----:B------:R-:W-:Y:S01]  /*00e0*/  ISETP.EQ.OR.EX P1, PT, RZ, c[0x0][0x24c], !P3, P1 ;  /* 0x00009300ff007a0c */ /* 0x000fe20005f22710 */
[CC--:B------:R-:W-:Y:S01]  /*00f0*/  IMAD.WIDE R8, R0.reuse, R3.reuse, c[0x0][0x248] ;  /* 0x0000920000087625 */ /* 0x0c0fe200078e0203 */
[----:B------:R-:W2:Y:S04]  /*0100*/  @P2 LDG.E R150, [R10.64] ;  /* 0x000000060a962981 */ /* 0x000ea8000c1e1900 */
[----:B------:R-:W2:Y:S01]  /*0110*/  @P2 LDG.E R153, [R10.64+0x4] ;  /* 0x000004060a992981 */ /* 0x000ea2000c1e1900 */
[----:B------:R-:W-:Y:S02]  /*0120*/  IMAD.MOV.U32 R2, RZ, RZ, RZ ;  /* 0x000000ffff027224 */ /* 0x000fe400078e00ff */
[----:B------:R-:W-:-:S04]  /*0130*/  @P0 IMAD.WIDE R4, R0, R3, c[0x0][0x250] ;  /* 0x0000940000040625 */ /* 0x000fc800078e0203 */
[----:B------:R1:W5:Y:S04]  /*0140*/  @!P1 LDG.E R7, [R8.64] ;  /* 0x0000000608079981 */ /* 0x000368000c1e1900 */
[----:B------:R1:W5:Y:S01]  /*0150*/  @P0 LDG.E R2, [R4.64] ;  /* 0x0000000604020981 */ /* 0x000362000c1e1900 */
[----:B------:R-:W-:-:S03]  /*0160*/  ISETP.NE.U32.AND P0, PT, RZ, c[0x0][0x248], PT ;  /* 0x00009200ff007a0c */ /* 0x000fc60003f05070 */
[----:B------:R-:W3:Y:S04]  /*0170*/  S2R R165, SR_CTAID.X ;  /* 0x0000000000a57919 */ /* 0x000ee80000002500 */
[----:B------:R-:W4:Y:S04]  /*0180*/  S2R R18, SR_CTAID.Z ;  /* 0x0000000000127919 */ /* 0x000f280000002700 */
[----:B------:R-:W1:Y:S01]  /*0190*/  S2R R86, SR_TID.X ;  /* 0x0000000000567919 */ /* 0x000e620000002100 */
[----:B------:R-:W-:Y:S01]  /*01a0*/  ISETP.NE.AND.EX P0, PT, RZ, c[0x0][0x24c], PT, P0 ;  /* 0x00009300ff007a0c */ /* 0x000fe20003f05300 */
[----:B--2---:R-:W-:-:S02]  /*01b0*/  @P2 IMAD.IADD R153, R153, 0x1, -R150 ;  /* 0x0000000199992824 */ /* 0x004fc400078e0a96 */
[----:B------:R-:W-:-:S10]  /*01c0*/  @!P2 IMAD.MOV.U32 R153, RZ, RZ, c[0x0][0x214] ;  /* 0x00008500ff99a624 */ /* 0x000fd400078e00ff */
[----:B------:R-:W-:Y:S05]  /*01d0*/  @!P0 BRA `(.L_x_476) ;  /* 0x0000004000008947 */ /* 0x000fea0003800000 */
[----:B-1-34-:R-:W2:Y:S02]  /*01e0*/  @P3 LDG.E R4, [R8.64+0x4] ;  /* 0x0000040608043981 */ /* 0x01aea4000c1e1900 */
[----:B--2--5:R-:W-:-:S06]  /*01f0*/  @P3 IADD3 R4, R4, -R7, RZ ;  /* 0x8000000704043210 */ /* 0x024fcc0007ffe0ff */
[----:B------:R1:W5:Y:S01]  /*0200*/  @!P3 LDG.E R4, [R8.64] ;  /* 0x000000060804b981 */ /* 0x000362000c1e1900 */
[----:B------:R-:W-:Y:S05]  /*0210*/  BRA `(.L_x_477) ;  /* 0x0000001000007947 */ /* 0x000fea0003800000 */
.L_x_476:
[----:B-1-34-:R-:W-:Y:S02]  /*0220*/  MOV R4, c[0x0][0x218] ;  /* 0x0000860000047a02 */ /* 0x01afe40000000f00 */
.L_x_477:
[----:B------:R-:W-:-:S04]  /*0230*/  ISETP.NE.U32.AND P2, PT, RZ, c[0x0][0x258], PT ;  /* 0x00009600ff007a0c */ /* 0x000fc80003f45070 */
[----:B------:R-:W-:-:S13]  /*0240*/  ISETP.NE.AND.EX P2, PT, RZ, c[0x0][0x25c], PT, P2 ;  /* 0x00009700ff007a0c */ /* 0x000fda0003f45320 */
[----:B-1----:R-:W-:-:S05]  /*0250*/  @P2 IMAD.WIDE R8, R0, R3, c[0x0][0x258] ;  /* 0x0000960000082625 */ /* 0x002fca00078e0203 */
[----:B------:R-:W2:Y:S01]  /*0260*/  @P2 LDG.E R5, [R8.64] ;  /* 0x0000000608052981 */ /* 0x000ea2000c1e1900 */
[----:B------:R-:W-:Y:S01]  /*0270*/  IMAD.SHL.U32 R90, R165, 0x40, RZ ;  /* 0x00000040a55a7824 */ /* 0x000fe200078e00ff */
[----:B------:R-:W-:-:S04]  /*0280*/  @!P2 ISETP.NE.U32.AND P1, PT, RZ, c[0x0][0x268], PT ;  /* 0x00009a00ff00aa0c */ /* 0x000fc80003f25070 */
[----:B------:R-:W-:Y:S02]  /*0290*/  ISETP.GT.AND P0, PT, R153, R90, PT ;  /* 0x0000005a9900720c */ /* 0x000fe40003f04270 */
[----:B------:R-:W-:-:S04]  /*02a0*/  @!P2 ISETP.NE.AND.EX P1, PT, RZ, c[0x0][0x26c], PT, P1 ;  /* 0x00009b00ff00aa0c */ /* 0x000fc80003f25310 */
[----:B------:R-:W-:Y:S01]  /*02b0*/  @!P2 SEL R3, RZ, c[0x0][0x21c], !P1 ;  /* 0x00008700ff03aa07 */ /* 0x000fe20004800000 */
[----:B--2--5:R-:W-:-:S03]  /*02c0*/  @P2 IMAD.IADD R84, R5, 0x1, -R2 ;  /* 0x0000000105542824 */ /* 0x024fc600078e0a02 */
[----:B------:R-:W-:-:S03]  /*02d0*/  @!P2 IADD3 R84, R3, R4, -R2 ;  /* 0x000000040354a210 */ /* 0x000fc60007ffe802 */
[----:B------:R-:W-:Y:S05]  /*02e0*/  @!P0 EXIT ;  /* 0x000000000000894d */ /* 0x000fea0003800000 */
[----:B------:R-:W-:Y:S02]  /*02f0*/  IADD3 R3, -R153, 0x7f, R90 ;  /* 0x0000007f99037810 */ /* 0x000fe40007ffe15a */
[----:B------:R-:W-:Y:S02]  /*0300*/  IADD3 R6, R84, 0x3f, RZ ;  /* 0x0000003f54067810 */ /* 0x000fe40007ffe0ff */
[----:B------:R-:W-:Y:S02]  /*0310*/  IADD3 R4, R3, c[0x0][0x2e8], R84 ;  /* 0x0000ba0003047a10 */ /* 0x000fe40007ffe054 */
[----:B------:R-:W-:Y:S02]  /*0320*/  SHF.R.S32.HI R5, RZ, 0x1f, R6 ;  /* 0x0000001fff057819 */ /* 0x000fe40000011406 */
[----:B------:R-:W-:Y:S02]  /*0330*/  SHF.R.S32.HI R3, RZ, 0x1f, R4 ;  /* 0x0000001fff037819 */ /* 0x000fe40000011404 */
[----:B------:R-:W-:-:S02]  /*0340*/  LEA.HI R5, R5, R6, RZ, 0x6 ;  /* 0x0000000605057211 */ /* 0x000fc400078f30ff */
[----:B------:R-:W-:Y:S02]  /*0350*/  LEA.HI R3, R3, R4, RZ, 0x6 ;  /* 0x0000000403037211 */ /* 0x000fe400078f30ff */
[----:B------:R-:W-:Y:S02]  /*0360*/  SHF.R.S32.HI R5, RZ, 0x6, R5 ;  /* 0x00000006ff057819 */ /* 0x000fe40000011405 */
[----:B------:R-:W-:-:S04]  /*0370*/  SHF.R.S32.HI R120, RZ, 0x6, R3 ;  /* 0x00000006ff787819 */ /* 0x000fc80000011403 */
[----:B------:R-:W-:-:S04]  /*0380*/  IMNMX R120, R5, R120, PT ;  /* 0x0000007805787217 */ /* 0x000fc80003800200 */
[----:B------:R-:W-:-:S13]  /*0390*/  ISETP.GE.AND P0, PT, R120, 0x1, PT ;  /* 0x000000017800780c */ /* 0x000fda0003f06270 */
[----:B------:R-:W-:Y:S05]  /*03a0*/  @!P0 BRA `(.L_x_478) ;  /* 0x00008b1000008947 */ /* 0x000fea0003800000 */
[----:B------:R-:W-:Y:S02]  /*03b0*/  ISETP.NE.AND P1, PT, R150, -0x1, PT ;  /* 0xffffffff9600780c */ /* 0x000fe40003f25270 */
[----:B------:R-:W-:-:S11]  /*03c0*/  ISETP.NE.AND P0, PT, R7, -0x1, PT ;  /* 0xffffffff0700780c */ /* 0x000fd60003f05270 */
[----:B------:R-:W-:Y:S01]  /*03d0*/  @!P1 SHF.R.S32.HI R5, RZ, 0x1f, R0 ;  /* 0x0000001fff059819 */ /* 0x000fe20000011400 */
[----:B------:R-:W-:Y:S01]  /*03e0*/  @P1 IMAD.WIDE.U32 R10, R150, c[0x0][0x190], RZ ;  /* 0x00006400960a1a25 */ /* 0x000fe200078e00ff */
[----:B------:R-:W-:-:S03]  /*03f0*/  @P0 IADD3 R3, R2, R7, RZ ;  /* 0x0000000702030210 */ /* 0x000fc60007ffe0ff */
[----:B------:R-:W-:Y:S02]  /*0400*/  @!P1 IMAD R5, R5, c[0x0][0x178], RZ ;  /* 0x00005e0005059a24 */ /* 0x000fe400078e02ff */
[----:B------:R-:W-:-:S04]  /*0410*/  @!P1 IMAD.WIDE.U32 R12, R0, c[0x0][0x178], RZ ;  /* 0x00005e00000c9a25 */ /* 0x000fc800078e00ff */
[----:B------:R-:W-:Y:S01]  /*0420*/  @!P1 IMAD R4, R0, c[0x0][0x17c], R5 ;  /* 0x00005f0000049a24 */ /* 0x000fe200078e0205 */
[----:B------:R-:W-:Y:S01]  /*0430*/  @!P1 MOV R10, R12 ;  /* 0x0000000c000a9202 */ /* 0x000fe20000000f00 */
[----:B------:R-:W-:-:S04]  /*0440*/  @P0 IMAD.WIDE.U32 R158, R3, c[0x0][0x198], RZ ;  /* 0x00006600039e0a25 */ /* 0x000fc800078e00ff */
[----:B------:R-:W-:Y:S01]  /*0450*/  @P1 IMAD R9, R150, c[0x0][0x194], R11 ;  /* 0x0000650096091a24 */ /* 0x000fe200078e020b */
[----:B------:R-:W-:Y:S01]  /*0460*/  @!P1 IADD3 R9, R13, R4, RZ ;  /* 0x000000040d099210 */ /* 0x000fe20007ffe0ff */
[----:B------:R-:W-:Y:S01]  /*0470*/  @P0 IMAD R3, R3, c[0x0][0x19c], R159 ;  /* 0x0000670003030a24 */ /* 0x000fe200078e029f */
[----:B------:R-:W-:Y:S05]  /*0480*/  @P0 BRA `(.L_x_479) ;  /* 0x000000a000000947 */ /* 0x000fea0003800000 */
[----:B------:R-:W-:Y:S01]  /*0490*/  SHF.R.S32.HI R5, RZ, 0x1f, R2 ;  /* 0x0000001fff057819 */ /* 0x000fe20000011402 */
[----:B------:R-:W-:Y:S01]  /*04a0*/  IMAD.WIDE.U32 R12, R2, c[0x0][0x198], RZ ;  /* 0x00006600020c7a25 */ /* 0x000fe200078e00ff */
[----:B------:R-:W-:-:S03]  /*04b0*/  SHF.R.S32.HI R3, RZ, 0x1f, R0 ;  /* 0x0000001fff037819 */ /* 0x000fc60000011400 */
[----:B------:R-:W-:Y:S02]  /*04c0*/  IMAD R5, R5, c[0x0][0x198], RZ ;  /* 0x0000660005057a24 */ /* 0x000fe400078e02ff */
[----:B------:R-:W-:Y:S02]  /*04d0*/  IMAD R3, R3, c[0x0][0x180], RZ ;  /* 0x0000600003037a24 */ /* 0x000fe400078e02ff */
[----:B------:R-:W-:Y:S02]  /*04e0*/  IMAD R4, R2, c[0x0][0x19c], R5 ;  /* 0x0000670002047a24 */ /* 0x000fe400078e0205 */
[----:B------:R-:W-:-:S03]  /*04f0*/  IMAD R3, R0, c[0x0][0x184], R3 ;  /* 0x0000610000037a24 */ /* 0x000fc600078e0203 */
[----:B------:R-:W-:-:S05]  /*0500*/  IADD3 R13, R13, R4, RZ ;  /* 0x000000040d0d7210 */ /* 0x000fca0007ffe0ff */
[----:B------:R-:W-:-:S05]  /*0510*/  IMAD.WIDE.U32 R158, R0, c[0x0][0x180], R12 ;  /* 0x00006000009e7a25 */ /* 0x000fca00078e000c */
[----:B------:R-:W-:Y:S02]  /*0520*/  IADD3 R3, R159, R3, RZ ;  /* 0x000000039f037210 */ /* 0x000fe40007ffe0ff */
.L_x_479:
[----:B------:R-:W-:Y:S01]  /*0530*/  IABS R6, c[0x0][0x1c8] ;  /* 0x0000720000067a13 */ /* 0x000fe20000000000 */
[----:B------:R-:W-:-:S03]  /*0540*/  @P0 IMAD.IADD R7, R2, 0x1, R7 ;  /* 0x0000000102070824 */ /* 0x000fc600078e0207 */
[----:B------:R-:W1:Y:S01]  /*0550*/  I2F.RP R8, R6 ;  /* 0x0000000600087306 */ /* 0x000e620000209400 */
[----:B------:R-:W-:-:S07]  /*0560*/  @P0 IMAD.WIDE.U32 R24, R7, c[0x0][0x1a0], RZ ;  /* 0x0000680007180a25 */ /* 0x000fce00078e00ff */
[----:B-1----:R-:W1:Y:S02]  /*0570*/  MUFU.RCP R12, R8 ;  /* 0x00000008000c7308 */ /* 0x002e640000001000 */
[----:B-1----:R-:W-:-:S06]  /*0580*/  IADD3 R12, R12, 0xffffffe, RZ ;  /* 0x0ffffffe0c0c7810 */ /* 0x002fcc0007ffe0ff */
[----:B------:R-:W1:Y:S02]  /*0590*/  F2I.FTZ.U32.TRUNC.NTZ R13, R12 ;  /* 0x0000000c000d7305 */ /* 0x000e64000021f000 */
[----:B-1----:R-:W-:Y:S02]  /*05a0*/  IMAD.MOV R4, RZ, RZ, -R13 ;  /* 0x000000ffff047224 */ /* 0x002fe400078e0a0d */
[----:B------:R-:W-:Y:S02]  /*05b0*/  IMAD.MOV.U32 R12, RZ, RZ, RZ ;  /* 0x000000ffff0c7224 */ /* 0x000fe400078e00ff */
[----:B------:R-:W-:Y:S01]  /*05c0*/  IMAD R5, R4, R6, RZ ;  /* 0x0000000604057224 */ /* 0x000fe200078e02ff */
[----:B------:R-:W-:-:S03]  /*05d0*/  IABS R4, R18 ;  /* 0x0000001200047213 */ /* 0x000fc60000000000 */
[----:B------:R-:W-:-:S04]  /*05e0*/  IMAD.HI.U32 R5, R13, R5, R12 ;  /* 0x000000050d057227 */ /* 0x000fc800078e000c */
[----:B------:R-:W-:Y:S02]  /*05f0*/  @P0 IMAD R12, R7, c[0x0][0x1a4], R25 ;  /* 0x00006900070c0a24 */ /* 0x000fe400078e0219 */
[----:B------:R-:W-:-:S04]  /*0600*/  IMAD.HI.U32 R118, R5, R4, RZ ;  /* 0x0000000405767227 */ /* 0x000fc800078e00ff */
[----:B------:R-:W-:-:S04]  /*0610*/  IMAD.MOV R5, RZ, RZ, -R118 ;  /* 0x000000ffff057224 */ /* 0x000fc800078e0a76 */
[----:B------:R-:W-:Y:S01]  /*0620*/  IMAD R5, R6, R5, R4 ;  /* 0x0000000506057224 */ /* 0x000fe200078e0204 */
[----:B------:R-:W-:-:S04]  /*0630*/  LOP3.LUT R4, R18, c[0x0][0x1c8], RZ, 0x3c, !PT ;  /* 0x0000720012047a12 */ /* 0x000fc800078e3cff */
[----:B------:R-:W-:Y:S02]  /*0640*/  ISETP.GT.U32.AND P2, PT, R6, R5, PT ;  /* 0x000000050600720c */ /* 0x000fe40003f44070 */
[----:B------:R-:W-:-:S11]  /*0650*/  ISETP.GE.AND P1, PT, R4, RZ, PT ;  /* 0x000000ff0400720c */ /* 0x000fd60003f26270 */
[----:B------:R-:W-:Y:S01]  /*0660*/  @!P2 IMAD.IADD R5, R5, 0x1, -R6 ;  /* 0x000000010505a824 */ /* 0x000fe200078e0a06 */
[----:B------:R-:W-:Y:S02]  /*0670*/  @!P2 IADD3 R118, R118, 0x1, RZ ;  /* 0x000000017676a810 */ /* 0x000fe40007ffe0ff */
[----:B------:R-:W-:Y:S02]  /*0680*/  ISETP.NE.AND P2, PT, RZ, c[0x0][0x1c8], PT ;  /* 0x00007200ff007a0c */ /* 0x000fe40003f45270 */
[----:B------:R-:W-:Y:S02]  /*0690*/  ISETP.GE.U32.AND P3, PT, R5, R6, PT ;  /* 0x000000060500720c */ /* 0x000fe40003f66070 */
[----:B------:R-:W-:-:S11]  /*06a0*/  SHF.R.S32.HI R5, RZ, 0x1f, R18 ;  /* 0x0000001fff057819 */ /* 0x000fd60000011412 */
[----:B------:R-:W-:-:S05]  /*06b0*/  @P3 IADD3 R118, R118, 0x1, RZ ;  /* 0x0000000176763810 */ /* 0x000fca0007ffe0ff */
[----:B------:R-:W-:Y:S01]  /*06c0*/  @!P1 IMAD.MOV R118, RZ, RZ, -R118 ;  /* 0x000000ffff769224 */ /* 0x000fe200078e0a76 */
[----:B------:R-:W-:Y:S01]  /*06d0*/  @!P2 LOP3.LUT R118, RZ, c[0x0][0x1c8], RZ, 0x33, !PT ;  /* 0x00007200ff76aa12 */ /* 0x000fe200078e33ff */
        /* <DEDUP_REMOVED lines=11> */
.L_x_480:
[----:B------:R-:W-:Y:S01]  /*0790*/  SHF.R.S32.HI R89, RZ, 0x1f, R86 ;  /* 0x0000001fff597819 */ /* 0x000fe20000011456 */
[----:B------:R-:W-:Y:S01]  /*07a0*/  IMAD.MOV.U32 R7, RZ, RZ, c[0x0][0x198] ;  /* 0x00006600ff077624 */ /* 0x000fe200078e00ff */
[----:B------:R-:W-:Y:S01]  /*07b0*/  IADD3 R126, R120, -0x1, RZ ;  /* 0xffffffff787e7810 */ /* 0x000fe20007ffe0ff */
[----:B------:R-:W-:Y:S01]  /*07c0*/  IMAD.MOV.U32 R148, RZ, RZ, 0x6 ;  /* 0x00000006ff947424 */ /* 0x000fe200078e00ff */
[----:B------:R-:W-:Y:S01]  /*07d0*/  LEA.HI R28, R89, R86, RZ, 0x3 ;  /* 0x00000056591c7211 */ /* 0x000fe200078f18ff */
[----:B------:R-:W-:Y:S01]  /*07e0*/  IMAD.MOV.U32 R116, RZ, RZ, c[0x0][0x1a0] ;  /* 0x00006800ff747624 */ /* 0x000fe200078e00ff */
[----:B------:R-:W-:Y:S01]  /*07f0*/  SHF.R.S32.HI R8, RZ, 0x1f, R126 ;  /* 0x0000001fff087819 */ /* 0x000fe2000001147e */
[----:B------:R-:W-:Y:S01]  /*0800*/  IMAD.IADD R147, R153, 0x1, -R90 ;  /* 0x0000000199937824 */ /* 0x000fe200078e0a5a */
[----:B------:R-:W-:Y:S01]  /*0810*/  LOP3.LUT R11, R28, 0xfffffff8, RZ, 0xc0, !PT ;  /* 0xfffffff81c0b7812 */ /* 0x000fe200078ec0ff */
[C---:B------:R-:W-:Y:S01]  /*0820*/  IMAD.SHL.U32 R85, R7.reuse, 0x40, RZ ;  /* 0x0000004007557824 */ /* 0x040fe200078e00ff */
[----:B------:R-:W-:Y:S01]  /*0830*/  SHF.R.S32.HI R28, RZ, 0x3, R28 ;  /* 0x00000003ff1c7819 */ /* 0x000fe2000001141c */
[----:B------:R-:W-:Y:S01]  /*0840*/  IMAD.SHL.U32 R149, R116, 0x40, RZ ;  /* 0x0000004074957824 */ /* 0x000fe200078e00ff */
[-C--:B------:R-:W-:Y:S01]  /*0850*/  SHF.L.U64.HI R6, R7, R148.reuse, c[0x0][0x19c] ;  /* 0x0000670007067619 */ /* 0x080fe20000010294 */
[----:B------:R-:W-:Y:S01]  /*0860*/  IMAD.IADD R0, R86, 0x1, -R11 ;  /* 0x0000000156007824 */ /* 0x000fe200078e0a0b */
[C---:B------:R-:W-:Y:S01]  /*0870*/  IADD3 R156, R28.reuse, 0x10, RZ ;  /* 0x000000101c9c7810 */ /* 0x040fe20007ffe0ff */
[----:B------:R-:W-:Y:S01]  /*0880*/  IMAD.SHL.U32 R151, R28, 0x40, RZ ;  /* 0x000000401c977824 */ /* 0x000fe200078e00ff */
[----:B------:R-:W-:Y:S01]  /*0890*/  SHF.L.U64.HI R148, R116, R148, c[0x0][0x1a4] ;  /* 0x0000690074947619 */ /* 0x000fe20000010294 */
[----:B------:R-:W-:Y:S01]  /*08a0*/  IMAD.SHL.U32 R162, R0, 0x8, RZ ;  /* 0x0000000800a27824 */ /* 0x000fe200078e00ff */
[----:B------:R-:W-:Y:S01]  /*08b0*/  ISETP.GE.AND P2, PT, R156, R147, PT ;  /* 0x000000939c00720c */ /* 0x000fe20003f46270 */
[-C--:B------:R-:W-:Y:S01]  /*08c0*/  IMAD R13, R6, R126.reuse, RZ ;  /* 0x0000007e060d7224 */ /* 0x080fe200078e02ff */
[----:B------:R-:W-:Y:S01]  /*08d0*/  IADD3 R154, R28, 0x20, RZ ;  /* 0x000000201c9a7810 */ /* 0x000fe20007ffe0ff */
[----:B------:R-:W-:Y:S01]  /*08e0*/  IMAD R2, R148, R126, RZ ;  /* 0x0000007e94027224 */ /* 0x000fe200078e02ff */
[----:B------:R-:W-:Y:S01]  /*08f0*/  IADD3 R10, P0, R162, R10, RZ ;  /* 0x0000000aa20a7210 */ /* 0x000fe20007f1e0ff */
[----:B------:R-:W-:Y:S01]  /*0900*/  IMAD R5, R5, c[0x0][0x1a8], RZ ;  /* 0x00006a0005057a24 */ /* 0x000fe200078e02ff */
[----:B------:R-:W-:Y:S01]  /*0910*/  SHF.R.S32.HI R163, RZ, 0x1f, R162 ;  /* 0x0000001fffa37819 */ /* 0x000fe200000114a2 */
[C---:B------:R-:W-:Y:S01]  /*0920*/  IMAD R13, R8.reuse, R85, R13 ;  /* 0x00000055080d7224 */ /* 0x040fe200078e020d */
[----:B------:R-:W-:Y:S01]  /*0930*/  SHF.R.S32.HI R29, RZ, 0x1f, R28 ;  /* 0x0000001fff1d7819 */ /* 0x000fe2000001141c */
[----:B------:R-:W-:Y:S01]  /*0940*/  IMAD R8, R8, R149, R2 ;  /* 0x0000009508087224 */ /* 0x000fe200078e0202 */
[----:B------:R-:W-:Y:S01]  /*0950*/  LOP3.LUT R151, R151, 0x1c0, RZ, 0xc0, !PT ;  /* 0x000001c097977812 */ /* 0x000fe200078ec0ff */
[----:B------:R-:W-:Y:S01]  /*0960*/  IMAD.X R11, R163, 0x1, R9, P0 ;  /* 0x00000001a30b7824 */ /* 0x000fe200000e0609 */
[-C--:B------:R-:W-:Y:S01]  /*0970*/  ISETP.GE.AND P3, PT, R28, R147.reuse, PT ;  /* 0x000000931c00720c */ /* 0x080fe20003f66270 */
[----:B------:R-:W-:Y:S01]  /*0980*/  IMAD R20, R18, c[0x0][0x1ac], R5 ;  /* 0x00006b0012147a24 */ /* 0x000fe200078e0205 */
[----:B------:R-:W-:Y:S01]  /*0990*/  ISETP.GE.AND P1, PT, R154, R147, PT ;  /* 0x000000939a00720c */ /* 0x000fe20003f26270 */
[----:B------:R-:W-:Y:S01]  /*09a0*/  IMAD.WIDE R164, R165, 0x40, R28 ;  /* 0x00000040a5a47825 */ /* 0x000fe200078e021c */
[----:B------:R-:W-:-:S02]  /*09b0*/  LOP3.LUT R2, R151, 0x38, R162, 0xf8, !PT ;  /* 0x0000003897027812 */ /* 0x000fc400078ef8a2 */
[----:B------:R-:W-:Y:S01]  /*09c0*/  SHF.R.U32.HI R151, RZ, 0x3, R151 ;  /* 0x00000003ff977819 */ /* 0x000fe20000011697 */
[----:B------:R-:W-:Y:S01]  /*09d0*/  IMAD.WIDE.U32 R18, R18, c[0x0][0x1a8], R10 ;  /* 0x00006a0012127a25 */ /* 0x000fe200078e000a */
[----:B------:R-:W-:Y:S02]  /*09e0*/  IADD3 R152, R28, 0x30, RZ ;  /* 0x000000301c987810 */ /* 0x000fe40007ffe0ff */
[----:B------:R-:W-:Y:S01]  /*09f0*/  LOP3.LUT R151, R2, R151, RZ, 0x3c, !PT ;  /* 0x0000009702977212 */ /* 0x000fe200078e3cff */
[----:B------:R-:W-:Y:S01]  /*0a00*/  IMAD R5, R29, c[0x0][0x198], RZ ;  /* 0x000066001d057a24 */ /* 0x000fe200078e02ff */
[----:B------:R-:W-:Y:S01]  /*0a10*/  @!P2 IADD3 R16, P5, R164, 0x10, RZ ;  /* 0x00000010a410a810 */ /* 0x000fe20007fbe0ff */
[----:B------:R-:W-:Y:S01]  /*0a20*/  IMAD.WIDE.U32 R10, R28, c[0x0][0x198], R162 ;  /* 0x000066001c0a7a25 */ /* 0x000fe200078e00a2 */
[----:B------:R-:W-:Y:S02]  /*0a30*/  ISETP.GE.AND P0, PT, R152, R147, PT ;  /* 0x000000939800720c */ /* 0x000fe40003f06270 */
[----:B------:R-:W-:Y:S01]  /*0a40*/  LEA.HI R4, R89, R86, RZ, 0x6 ;  /* 0x0000005659047211 */ /* 0x000fe200078f30ff */
[----:B------:R-:W-:Y:S01]  /*0a50*/  IMAD R2, R28, c[0x0][0x19c], R5 ;  /* 0x000067001c027a24 */ /* 0x000fe200078e0205 */
[----:B------:R-:W-:Y:S01]  /*0a60*/  IADD3 R158, P4, R158, R10, RZ ;  /* 0x0000000a9e9e7210 */ /* 0x000fe20007f9e0ff */
[----:B------:R-:W-:Y:S01]  /*0a70*/  @!P2 IMAD.X R9, RZ, RZ, R165, P5 ;  /* 0x000000ffff09a224 */ /* 0x000fe200028e06a5 */
[----:B------:R-:W-:Y:S01]  /*0a80*/  @!P1 IADD3 R14, P5, R164, 0x20, RZ ;  /* 0x00000020a40e9810 */ /* 0x000fe20007fbe0ff */
[----:B------:R-:W-:Y:S01]  /*0a90*/  IMAD.IADD R21, R19, 0x1, R20 ;  /* 0x0000000113157824 */ /* 0x000fe200078e0214 */
[----:B------:R-:W-:Y:S01]  /*0aa0*/  IADD3.X R159, R3, R11, R2, P4, !PT ;  /* 0x0000000b039f7210 */ /* 0x000fe200027fe402 */
[----:B------:R-:W-:Y:S01]  /*0ab0*/  @!P3 IMAD R3, R165, c[0x0][0x190], RZ ;  /* 0x00006400a503ba24 */ /* 0x000fe200078e02ff */
[----:B------:R-:W-:Y:S01]  /*0ac0*/  SHF.R.S32.HI R123, RZ, 0x1f, R118 ;  /* 0x0000001fff7b7819 */ /* 0x000fe20000011476 */
[----:B------:R-:W-:-:S02]  /*0ad0*/  @!P3 IMAD.MOV.U32 R20, RZ, RZ, R18 ;  /* 0x000000ffff14b224 */ /* 0x000fc400078e0012 */
[C---:B------:R-:W-:Y:S01]  /*0ae0*/  @!P3 IMAD R2, R164.reuse, c[0x0][0x194], R3 ;  /* 0x00006500a402ba24 */ /* 0x040fe200078e0203 */
[C---:B------:R-:W-:Y:S01]  /*0af0*/  @!P0 IADD3 R10, P4, R164.reuse, 0x30, RZ ;  /* 0x00000030a40a8810 */ /* 0x040fe20007f9e0ff */
[----:B------:R-:W-:Y:S02]  /*0b00*/  @!P1 IMAD.X R3, RZ, RZ, R165, P5 ;  /* 0x000000ffff039224 */ /* 0x000fe400028e06a5 */
[--C-:B------:R-:W-:Y:S02]  /*0b10*/  @!P2 IMAD.MOV.U32 R27, RZ, RZ, R21.reuse ;  /* 0x000000ffff1ba224 */ /* 0x100fe400078e0015 */
[--C-:B------:R-:W-:Y:S02]  /*0b20*/  @!P1 IMAD.MOV.U32 R23, RZ, RZ, R21.reuse ;  /* 0x000000ffff179224 */ /* 0x100fe400078e0015 */
[--C-:B------:R-:W-:Y:S02]  /*0b30*/  @!P0 IMAD.MOV.U32 R19, RZ, RZ, R21.reuse ;  /* 0x000000ffff138224 */ /* 0x100fe400078e0015 */
[----:B------:R-:W-:-:S04]  /*0b40*/  @!P3 IMAD.WIDE.U32 R20, R164, c[0x0][0x190], R20 ;  /* 0x00006400a414ba25 */ /* 0x000fc800078e0014 */
[----:B------:R-:W-:Y:S02]  /*0b50*/  @!P1 IMAD R3, R3, c[0x0][0x190], RZ ;  /* 0x0000640003039a24 */ /* 0x000fe400078e02ff */
[----:B------:R-:W-:Y:S02]  /*0b60*/  @!P1 IMAD.MOV.U32 R22, RZ, RZ, R18 ;  /* 0x000000ffff169224 */ /* 0x000fe400078e0012 */
[----:B------:R-:W-:Y:S02]  /*0b70*/  IMAD.SHL.U32 R4, R4, 0x8, RZ ;  /* 0x0000000804047824 */ /* 0x000fe400078e00ff */
[----:B------:R-:W-:Y:S01]  /*0b80*/  @!P0 IMAD.X R5, RZ, RZ, R165, P4 ;  /* 0x000000ffff058224 */ /* 0x000fe200020e06a5 */
[----:B------:R-:W-:Y:S01]  /*0b90*/  @!P3 LEA R32, P4, R20, c[0x0][0x160], 0x1 ;  /* 0x000058001420ba11 */ /* 0x000fe200078808ff */
[----:B------:R-:W-:Y:S01]  /*0ba0*/  @!P3 IMAD.IADD R2, R21, 0x1, R2 ;  /* 0x000000011502b824 */ /* 0x000fe200078e0202 */
[----:B------:R-:W-:Y:S01]  /*0bb0*/  LOP3.LUT R151, R151, 0xfffffe00, R4, 0xf8, !PT ;  /* 0xfffffe0097977812 */ /* 0x000fe200078ef804 */
[----:B------:R-:W-:-:S02]  /*0bc0*/  @!P1 IMAD R3, R14, c[0x0][0x194], R3 ;  /* 0x000065000e039a24 */ /* 0x000fc400078e0203 */
[----:B------:R-:W-:Y:S01]  /*0bd0*/  @!P2 IMAD R9, R9, c[0x0][0x190], RZ ;  /* 0x000064000909aa24 */ /* 0x000fe200078e02ff */
[----:B------:R-:W-:Y:S01]  /*0be0*/  @!P3 LEA.HI.X R33, R20, c[0x0][0x164], R2, 0x1, P4 ;  /* 0x000059001421ba11 */ /* 0x000fe200020f0c02 */
[----:B------:R-:W-:-:S04]  /*0bf0*/  @!P1 IMAD.WIDE.U32 R14, R14, c[0x0][0x190], R22 ;  /* 0x000064000e0e9a25 */ /* 0x000fc800078e0016 */
[----:B------:R-:W-:Y:S01]  /*0c00*/  @!P2 IMAD.MOV.U32 R26, RZ, RZ, R18 ;  /* 0x000000ffff1aa224 */ /* 0x000fe200078e0012 */
[----:B------:R-:W-:Y:S01]  /*0c10*/  @!P1 LEA R30, P4, R14, c[0x0][0x160], 0x1 ;  /* 0x000058000e1e9a11 */ /* 0x000fe200078808ff */
[----:B------:R-:W-:Y:S02]  /*0c20*/  @!P2 IMAD R4, R16, c[0x0][0x194], R9 ;  /* 0x000065001004aa24 */ /* 0x000fe400078e0209 */
[----:B------:R-:W-:Y:S02]  /*0c30*/  @!P1 IMAD.IADD R3, R15, 0x1, R3 ;  /* 0x000000010f039824 */ /* 0x000fe400078e0203 */
[----:B------:R-:W-:Y:S02]  /*0c40*/  IMAD R9, R126, -0x40, R84 ;  /* 0xffffffc07e097824 */ /* 0x000fe400078e0254 */
[----:B------:R-:W-:Y:S01]  /*0c50*/  IMAD R161, R123, c[0x0][0x1b0], RZ ;  /* 0x00006c007ba17a24 */ /* 0x000fe200078e02ff */
[----:B------:R-:W-:Y:S01]  /*0c60*/  @!P1 LEA.HI.X R31, R14, c[0x0][0x164], R3, 0x1, P4 ;  /* 0x000059000e1f9a11 */ /* 0x000fe200020f0c03 */
[----:B------:R-:W-:Y:S01]  /*0c70*/  @!P2 IMAD.WIDE.U32 R16, R16, c[0x0][0x190], R26 ;  /* 0x000064001010aa25 */ /* 0x000fe200078e001a */
[----:B------:R-:W-:-:S03]  /*0c80*/  ISETP.GE.AND P4, PT, R156, R9, PT ;  /* 0x000000099c00720c */ /* 0x000fc60003f86270 */
[----:B------:R-:W-:Y:S01]  /*0c90*/  @!P0 IMAD R5, R5, c[0x0][0x190], RZ ;  /* 0x0000640005058a24 */ /* 0x000fe200078e02ff */
[----:B------:R-:W-:Y:S01]  /*0ca0*/  @!P2 LEA R20, P5, R16, c[0x0][0x160], 0x1 ;  /* 0x000058001014aa11 */ /* 0x000fe200078a08ff */
[C---:B------:R-:W-:Y:S02]  /*0cb0*/  IMAD R161, R118.reuse, c[0x0][0x1b4], R161 ;  /* 0x00006d0076a17a24 */ /* 0x040fe400078e02a1 */
[----:B------:R-:W-:-:S04]  /*0cc0*/  IMAD.WIDE.U32 R158, R118, c[0x0][0x1b0], R158 ;  /* 0x00006c00769e7a25 */ /* 0x000fc800078e009e */
[C---:B------:R-:W-:Y:S01]  /*0cd0*/  @!P0 IMAD R2, R10.reuse, c[0x0][0x194], R5 ;  /* 0x000065000a028a24 */ /* 0x040fe200078e0205 */
[-C--:B------:R-:W-:Y:S01]  /*0ce0*/  LEA.HI R5, R89, R86.reuse, RZ, 0x4 ;  /* 0x0000005659057211 */ /* 0x080fe200078f20ff */
[----:B------:R-:W-:Y:S01]  /*0cf0*/  @!P2 IMAD.IADD R4, R17, 0x1, R4 ;  /* 0x000000011104a824 */ /* 0x000fe200078e0204 */
[----:B------:R-:W-:Y:S01]  /*0d00*/  LEA.HI R89, R89, R86, RZ, 0x5 ;  /* 0x0000005659597211 */ /* 0x000fe200078f28ff */
[----:B------:R-:W-:-:S03]  /*0d10*/  @!P0 IMAD.WIDE.U32 R10, R10, c[0x0][0x190], R18 ;  /* 0x000064000a0a8a25 */ /* 0x000fc600078e0012 */
[----:B------:R-:W-:Y:S01]  /*0d20*/  @!P2 LEA.HI.X R21, R16, c[0x0][0x164], R4, 0x1, P5 ;  /* 0x000059001015aa11 */ /* 0x000fe200028f0c04 */
[----:B------:R-:W-:Y:S01]  /*0d30*/  IMAD.IADD R161, R159, 0x1, R161 ;  /* 0x000000019fa17824 */ /* 0x000fe200078e02a1 */
[----:B------:R-:W-:Y:S01]  /*0d40*/  @!P0 LEA R22, P5, R10, c[0x0][0x160], 0x1 ;  /* 0x000058000a168a11 */ /* 0x000fe200078a08ff */
[----:B------:R-:W-:Y:S01]  /*0d50*/  IMAD.MOV.U32 R160, RZ, RZ, R158 ;  /* 0x000000ffffa07224 */ /* 0x000fe200078e009e */
[----:B------:R-:W-:Y:S01]  /*0d60*/  SHF.R.S32.HI R88, RZ, 0x5, R89 ;  /* 0x00000005ff587819 */ /* 0x000fe20000011459 */
[----:B------:R-:W-:Y:S01]  /*0d70*/  @!P0 IMAD.IADD R2, R11, 0x1, R2 ;  /* 0x000000010b028824 */ /* 0x000fe200078e0202 */
[----:B------:R-:W-:Y:S01]  /*0d80*/  SHF.R.S32.HI R11, RZ, 0x4, R5 ;  /* 0x00000004ff0b7819 */ /* 0x000fe20000011405 */
[----:B------:R-:W-:Y:S01]  /*0d90*/  IMAD R3, R29, c[0x0][0x1a0], RZ ;  /* 0x000068001d037a24 */ /* 0x000fe200078e02ff */
[----:B------:R-:W-:Y:S01]  /*0da0*/  LOP3.LUT R89, R89, 0xffffffe0, RZ, 0xc0, !PT ;  /* 0xffffffe059597812 */ /* 0x000fe200078ec0ff */
[----:B------:R-:W-:Y:S01]  /*0db0*/  IMAD.WIDE.U32 R16, R28, c[0x0][0x1a0], R162 ;  /* 0x000068001c107a25 */ /* 0x000fe200078e00a2 */
[----:B------:R-:W-:-:S02]  /*0dc0*/  @!P0 LEA.HI.X R23, R10, c[0x0][0x164], R2, 0x1, P5 ;  /* 0x000059000a178a11 */ /* 0x000fc400028f0c02 */
[----:B------:R-:W-:Y:S01]  /*0dd0*/  LEA.HI R10, R5, R11, RZ, 0x1 ;  /* 0x0000000b050a7211 */ /* 0x000fe200078f08ff */
[----:B------:R-:W-:Y:S01]  /*0de0*/  IMAD.WIDE.U32 R14, R126, R85, R160 ;  /* 0x000000557e0e7225 */ /* 0x000fe200078e00a0 */
[----:B------:R-:W-:Y:S02]  /*0df0*/  IADD3 R24, P6, R24, R16, RZ ;  /* 0x0000001018187210 */ /* 0x000fe40007fde0ff */
[----:B------:R-:W-:Y:S01]  /*0e00*/  LOP3.LUT R10, R10, 0xfffffffe, RZ, 0xc0, !PT ;  /* 0xfffffffe0a0a7812 */ /* 0x000fe200078ec0ff */
[----:B------:R-:W-:Y:S01]  /*0e10*/  IMAD R3, R28, c[0x0][0x1a4], R3 ;  /* 0x000069001c037a24 */ /* 0x000fe200078e0203 */
[----:B------:R-:W-:Y:S01]  /*0e20*/  @!P4 LEA R4, P5, R7, R14, 0x4 ;  /* 0x0000000e0704c211 */ /* 0x000fe200078a20ff */
[----:B------:R-:W-:Y:S02]  /*0e30*/  IMAD.MOV.U32 R2, RZ, RZ, c[0x0][0x19c] ;  /* 0x00006700ff027624 */ /* 0x000fe400078e00ff */
[----:B------:R-:W-:Y:S01]  /*0e40*/  IMAD.IADD R15, R15, 0x1, R13 ;  /* 0x000000010f0f7824 */ /* 0x000fe200078e020d */
[----:B------:R-:W-:Y:S01]  /*0e50*/  IADD3.X R25, R12, R17, R3, P6, !PT ;  /* 0x000000110c197210 */ /* 0x000fe200037fe403 */
[----:B------:R-:W-:Y:S01]  /*0e60*/  IMAD.SHL.U32 R151, R151, 0x2, RZ ;  /* 0x0000000297977824 */ /* 0x000fe200078e00ff */
[----:B------:R-:W-:Y:S01]  /*0e70*/  ISETP.GE.AND P6, PT, R28, R9, PT ;  /* 0x000000091c00720c */ /* 0x000fe20003fc6270 */
[C---:B------:R-:W-:Y:S01]  /*0e80*/  IMAD.WIDE.U32 R26, R7.reuse, 0x20, RZ ;  /* 0x00000020071a7825 */ /* 0x040fe200078e00ff */
[----:B------:R-:W-:-:S02]  /*0e90*/  @!P4 LEA.HI.X R3, R7, R15, R2, 0x4, P5 ;  /* 0x0000000f0703c211 */ /* 0x000fc400028f2402 */
[C---:B------:R-:W-:Y:S01]  /*0ea0*/  @!P4 LEA R18, P5, R4.reuse, c[0x0][0x168], 0x1 ;  /* 0x00005a000412ca11 */ /* 0x040fe200078a08ff */
[----:B------:R-:W-:Y:S01]  /*0eb0*/  @!PT LDS RZ, [RZ] ;  /* 0x00000000fffff984 */ /* 0x000fe20000000800 */
[----:B------:R-:W-:Y:S01]  /*0ec0*/  @!PT LDS RZ, [RZ] ;  /* 0x00000000fffff984 */ /* 0x000fe20000000800 */
[----:B------:R-:W-:Y:S01]  /*0ed0*/  @!PT LDS RZ, [RZ] ;  /* 0x00000000fffff984 */ /* 0x000fe20000000800 */
[----:B------:R1:W-:Y:S01]  /*0ee0*/  @!P3 LDGSTS.E.BYPASS.LTC128B.128 [R151], [R32.64] ;  /* 0x000000002097bfae */ /* 0x0003e2000b901d46 */
[----:B------:R-:W-:Y:S02]  /*0ef0*/  IMAD.IADD R10, R11, 0x1, -R10 ;  /* 0x000000010b0a7824 */ /* 0x000fe400078e0a0a */
[----:B------:R-:W-:Y:S01]  /*0f00*/  @!P4 LEA.HI.X R19, R4, c[0x0][0x16c], R3, 0x1, P5 ;  /* 0x00005b000413ca11 */ /* 0x000fe200028f0c03 */
[----:B------:R1:W-:Y:S01]  /*0f10*/  @!P3 LDGSTS.E.BYPASS.LTC128B.128 [R151+0x2000], [R32.64+0x80] ;  /* 0x020000802097bfae */ /* 0x0003e2000b901d46 */
[----:B------:R-:W-:Y:S01]  /*0f20*/  ISETP.GE.AND P5, PT, R28, R9, PT ;  /* 0x000000091c00720c */ /* 0x000fe20003fa6270 */
[----:B------:R-:W-:Y:S01]  /*0f30*/  IMAD.SHL.U32 R4, R2, 0x20, RZ ;  /* 0x0000002002047824 */ /* 0x000fe200078e00ff */
[----:B------:R-:W-:Y:S01]  /*0f40*/  LOP3.LUT R3, R5, 0xfffffff0, RZ, 0xc0, !PT ;  /* 0xfffffff005037812 */ /* 0x000fe200078ec0ff */
[----:B------:R2:W-:Y:S01]  /*0f50*/  @!P2 LDGSTS.E.BYPASS.LTC128B.128 [R151+0x800], [R20.64] ;  /* 0x008000001497afae */ /* 0x0005e2000b901d46 */
[----:B------:R-:W-:-:S02]  /*0f60*/  IMAD.SHL.U32 R145, R0, 0x40, RZ ;  /* 0x0000004000917824 */ /* 0x000fc400078e00ff */
[----:B------:R-:W-:Y:S01]  /*0f70*/  IMAD R123, R123, c[0x0][0x1b8], RZ ;  /* 0x00006e007b7b7a24 */ /* 0x000fe200078e02ff */
[----:B------:R2:W-:Y:S01]  /*0f80*/  @!P2 LDGSTS.E.BYPASS.LTC128B.128 [R151+0x2800], [R20.64+0x80] ;  /* 0x028000801497afae */ /* 0x0005e2000b901d46 */
[----:B------:R-:W-:Y:S01]  /*0f90*/  IMAD.IADD R16, R86, 0x1, -R3 ;  /* 0x0000000156107824 */ /* 0x000fe200078e0a03 */
[----:B------:R-:W-:Y:S01]  /*0fa0*/  ISETP.GE.AND P2, PT, R154, R9, PT ;  /* 0x000000099a00720c */ /* 0x000fe20003f46270 */
[----:B------:R-:W-:Y:S01]  /*0fb0*/  IMAD.SHL.U32 R12, R28, 0x8, RZ ;  /* 0x000000081c0c7824 */ /* 0x000fe200078e00ff */
[----:B------:R3:W-:Y:S01]  /*0fc0*/  @!P1 LDGSTS.E.BYPASS.LTC128B.128 [R151+0x1000], [R30.64] ;  /* 0x010000001e979fae */ /* 0x0007e2000b901d46 */
[----:B------:R-:W-:Y:S01]  /*0fd0*/  LOP3.LUT R145, R145, 0x1c0, RZ, 0xc0, !PT ;  /* 0x000001c091917812 */ /* 0x000fe200078ec0ff */
[C---:B------:R-:W-:Y:S01]  /*0fe0*/  IMAD R123, R118.reuse, c[0x0][0x1bc], R123 ;  /* 0x00006f00767b7a24 */ /* 0x040fe200078e027b */
[----:B------:R-:W-:Y:S01]  /*0ff0*/  SHF.R.S32.HI R5, RZ, 0x1f, R16 ;  /* 0x0000001fff057819 */ /* 0x000fe20000011410 */
[----:B------:R3:W-:Y:S01]  /*1000*/  @!P1 LDGSTS.E.BYPASS.LTC128B.128 [R151+0x3000], [R30.64+0x80] ;  /* 0x030000801e979fae */ /* 0x0007e2000b901d46 */
[----:B------:R-:W-:Y:S01]  /*1010*/  IMAD.WIDE.U32 R118, R118, c[0x0][0x1b8], R24 ;  /* 0x00006e0076767a25 */ /* 0x000fe200078e0018 */
[----:B------:R-:W-:-:S02]  /*1020*/  LOP3.LUT R12, R145, 0x8, R12, 0xf8, !PT ;  /* 0x00000008910c7812 */ /* 0x000fc400078ef80c */
[----:B------:R-:W-:Y:S01]  /*1030*/  LEA.HI R5, R5, R16, RZ, 0x3 ;  /* 0x0000001005057211 */ /* 0x000fe200078f18ff */
[----:B------:R4:W-:Y:S01]  /*1040*/  @!P0 LDGSTS.E.BYPASS.LTC128B.128 [R151+0x1800], [R22.64] ;  /* 0x0180000016978fae */ /* 0x0009e2000b901d46 */
[----:B------:R-:W-:Y:S01]  /*1050*/  SHF.R.U32.HI R145, RZ, 0x3, R145 ;  /* 0x00000003ff917819 */ /* 0x000fe20000011691 */
[----:B------:R-:W-:Y:S01]  /*1060*/  IMAD.IADD R123, R119, 0x1, R123 ;  /* 0x00000001777b7824 */ /* 0x000fe200078e027b */
[----:B------:R-:W-:Y:S01]  /*1070*/  LOP3.LUT R3, R5, 0xfffffff8, RZ, 0xc0, !PT ;  /* 0xfffffff805037812 */ /* 0x000fe200078ec0ff */
[----:B------:R4:W-:Y:S01]  /*1080*/  @!P0 LDGSTS.E.BYPASS.LTC128B.128 [R151+0x3800], [R22.64+0x80] ;  /* 0x0380008016978fae */ /* 0x0009e2000b901d46 */
[----:B------:R-:W-:Y:S01]  /*1090*/  @!P2 IADD3 R11, P3, R14, R26, RZ ;  /* 0x0000001a0e0ba210 */ /* 0x000fe20007f7e0ff */
[----:B------:R-:W-:Y:S01]  /*10a0*/  IMAD.MOV.U32 R122, RZ, RZ, R118 ;  /* 0x000000ffff7a7224 */ /* 0x000fe200078e0076 */
[----:B------:R-:W-:Y:S01]  /*10b0*/  LOP3.LUT R145, R12, R145, RZ, 0x3c, !PT ;  /* 0x000000910c917212 */ /* 0x000fe200078e3cff */
[----:B------:R-:W-:Y:S01]  /*10c0*/  IMAD.IADD R3, R16, 0x1, -R3 ;  /* 0x0000000110037824 */ /* 0x000fe200078e0a03 */
[----:B------:R-:W-:Y:S01]  /*10d0*/  @!P2 IADD3.X R4, R15, R27, R4, P3, !PT ;  /* 0x0000001b0f04a210 */ /* 0x000fe20001ffe404 */
[----:B------:R-:W-:Y:S01]  /*10e0*/  IMAD.SHL.U32 R12, R10, 0x8, RZ ;  /* 0x000000080a0c7824 */ /* 0x000fe200078e00ff */
[----:B------:R-:W-:Y:S01]  /*10f0*/  @!P2 LEA R16, P3, R11, c[0x0][0x168], 0x1 ;  /* 0x00005a000b10aa11 */ /* 0x000fe200078608ff */
[----:B------:R-:W-:Y:S01]  /*1100*/  IMAD.MOV.U32 R117, RZ, RZ, c[0x0][0x1a4] ;  /* 0x00006900ff757624 */ /* 0x000fe200078e00ff */
[C---:B--2---:R-:W-:Y:S01]  /*1110*/  @!P5 LEA R20, P1, R14.reuse, c[0x0][0x168], 0x1 ;  /* 0x00005a000e14da11 */ /* 0x044fe200078208ff */
[----:B------:R-:W-:Y:S01]  /*1120*/  IMAD.SHL.U32 R87, R5, 0x40, RZ ;  /* 0x0000004005577824 */ /* 0x000fe200078e00ff */
[----:B------:R-:W-:Y:S01]  /*1130*/  @!P2 LEA.HI.X R17, R11, c[0x0][0x16c], R4, 0x1, P3 ;  /* 0x00005b000b11aa11 */ /* 0x000fe200018f0c04 */
[----:B------:R-:W-:Y:S01]  /*1140*/  IMAD.SHL.U32 R4, R3, 0x40, RZ ;  /* 0x0000004003047824 */ /* 0x000fe200078e00ff */
[----:B------:R-:W-:Y:S01]  /*1150*/  @!P5 LEA.HI.X R21, R14, c[0x0][0x16c], R15, 0x1, P1 ;  /* 0x00005b000e15da11 */ /* 0x000fe200008f0c0f */
[----:B------:R-:W-:Y:S01]  /*1160*/  IMAD R145, R10, 0x200, R145 ;  /* 0x000002000a917824 */ /* 0x000fe200078e0291 */
[-C--:B------:R-:W-:Y:S01]  /*1170*/  ISETP.GE.AND P1, PT, R152, R9.reuse, PT ;  /* 0x000000099800720c */ /* 0x080fe20003f26270 */
[----:B------:R-:W-:Y:S01]  /*1180*/  IMAD.SHL.U32 R125, R86, 0x2, RZ ;  /* 0x00000002567d7824 */ /* 0x000fe200078e00ff */
[----:B------:R-:W-:Y:S01]  /*1190*/  LOP3.LUT R13, R4, 0x1c0, RZ, 0xc0, !PT ;  /* 0x000001c0040d7812 */ /* 0x000fe200078ec0ff */
[----:B------:R2:W-:Y:S01]  /*11a0*/  @!P5 LDGSTS.E.BYPASS.LTC128B.128 [R151+0x4000], [R20.64] ;  /* 0x040000001497dfae */ /* 0x0005e2000b901d46 */
[-C--:B------:R-:W-:Y:S01]  /*11b0*/  ISETP.GE.AND P3, PT, R152, R9.reuse, PT ;  /* 0x000000099800720c */ /* 0x080fe20003f66270 */
[----:B------:R-:W-:Y:S01]  /*11c0*/  IMAD.SHL.U32 R145, R145, 0x2, RZ ;  /* 0x0000000291917824 */ /* 0x000fe200078e00ff */
[----:B------:R-:W-:Y:S01]  /*11d0*/  LOP3.LUT R4, R13, 0x8, R12, 0xf8, !PT ;  /* 0x000000080d047812 */ /* 0x000fe200078ef80c */
[----:B------:R2:W-:Y:S01]  /*11e0*/  @!P5 LDGSTS.E.BYPASS.LTC128B.128 [R151+0x6000], [R20.64+0x80] ;  /* 0x060000801497dfae */ /* 0x0005e2000b901d46 */
[----:B------:R-:W-:-:S02]  /*11f0*/  ISETP.GE.AND P5, PT, R156, R9, PT ;  /* 0x000000099c00720c */ /* 0x000fc40003fa6270 */
[----:B------:R-:W-:Y:S01]  /*1200*/  SHF.R.U32.HI R13, RZ, 0x3, R13 ;  /* 0x00000003ff0d7819 */ /* 0x000fe2000001160d */
[----:B------:R5:W-:Y:S01]  /*1210*/  @!P4 LDGSTS.E.BYPASS.LTC128B.128 [R151+0x4800], [R18.64] ;  /* 0x048000001297cfae */ /* 0x000be2000b901d46 */
[----:B------:R-:W-:Y:S01]  /*1220*/  LOP3.LUT R87, R87, 0xfffffe00, RZ, 0xc0, !PT ;  /* 0xfffffe0057577812 */ /* 0x000fe200078ec0ff */
[----:B------:R-:W-:Y:S01]  /*1230*/  @!P1 IMAD R11, R2, 0x30, RZ ;  /* 0x00000030020b9824 */ /* 0x000fe200078e02ff */
[----:B------:R-:W-:Y:S01]  /*1240*/  LOP3.LUT R4, R4, R13, RZ, 0x3c, !PT ;  /* 0x0000000d04047212 */ /* 0x000fe200078e3cff */
[----:B------:R-:W-:Y:S01]  /*1250*/  @!P1 IMAD.WIDE.U32 R14, R7, 0x30, R14 ;  /* 0x00000030070e9825 */ /* 0x000fe200078e000e */
[----:B------:R5:W-:Y:S01]  /*1260*/  @!P4 LDGSTS.E.BYPASS.LTC128B.128 [R151+0x6800], [R18.64+0x80] ;  /* 0x068000801297cfae */ /* 0x000be2000b901d46 */
[----:B------:R-:W-:Y:S02]  /*1270*/  ISETP.GE.AND P4, PT, R154, R9, PT ;  /* 0x000000099a00720c */ /* 0x000fe40003f86270 */
[----:B------:R-:W-:Y:S01]  /*1280*/  @!P1 IMAD.IADD R11, R15, 0x1, R11 ;  /* 0x000000010f0b9824 */ /* 0x000fe200078e020b */
[----:B------:R1:W-:Y:S01]  /*1290*/  @!P2 LDGSTS.E.BYPASS.LTC128B.128 [R151+0x5000], [R16.64] ;  /* 0x050000001097afae */ /* 0x0003e2000b901d46 */
[----:B------:R-:W-:Y:S01]  /*12a0*/  IMAD.SHL.U32 R9, R117, 0x20, RZ ;  /* 0x0000002075097824 */ /* 0x000fe200078e00ff */
[----:B------:R-:W-:Y:S01]  /*12b0*/  IADD3 R143, R145, 0x4020, RZ ;  /* 0x00004020918f7810 */ /* 0x000fe20007ffe0ff */
[----:B------:R-:W-:Y:S01]  /*12c0*/  @!P3 IMAD R10, R117, 0x30, RZ ;  /* 0x00000030750ab824 */ /* 0x000fe200078e02ff */
[----:B------:R1:W-:Y:S01]  /*12d0*/  @!P2 LDGSTS.E.BYPASS.LTC128B.128 [R151+0x7000], [R16.64+0x80] ;  /* 0x070000801097afae */ /* 0x0003e2000b901d46 */
[C---:B------:R-:W-:Y:S01]  /*12e0*/  IMAD R5, R88.reuse, 0x400, R87 ;  /* 0x0000040058057824 */ /* 0x040fe200078e0257 */
[----:B------:R-:W-:Y:S01]  /*12f0*/  LOP3.LUT R125, R125, 0x6, RZ, 0xc0, !PT ;  /* 0x000000067d7d7812 */ /* 0x000fe200078ec0ff */
[----:B------:R-:W-:-:S02]  /*1300*/  IMAD R88, R88, 0x10, R90 ;  /* 0x0000001058587824 */ /* 0x000fc400078e025a */
[----:B------:R-:W-:Y:S02]  /*1310*/  IMAD.IADD R146, R4, 0x1, R5 ;  /* 0x0000000104927824 */ /* 0x000fe400078e0205 */
[----:B------:R-:W-:Y:S02]  /*1320*/  IMAD.MOV.U32 R5, RZ, RZ, 0x10 ;  /* 0x00000010ff057424 */ /* 0x000fe400078e00ff */
[----:B------:R-:W-:Y:S01]  /*1330*/  IMAD.SHL.U32 R146, R146, 0x2, RZ ;  /* 0x0000000292927824 */ /* 0x000fe200078e00ff */
[----:B--2---:R-:W-:Y:S01]  /*1340*/  @!P1 LEA R20, P0, R14, c[0x0][0x168], 0x1 ;  /* 0x00005a000e149a11 */ /* 0x004fe200078008ff */
[----:B------:R-:W-:-:S03]  /*1350*/  IMAD.IADD R4, R87, 0x1, R4 ;  /* 0x0000000157047824 */ /* 0x000fc600078e0204 */
[----:B------:R-:W-:Y:S01]  /*1360*/  @!P1 LEA.HI.X R21, R14, c[0x0][0x16c], R11, 0x1, P0 ;  /* 0x00005b000e159a11 */ /* 0x000fe200000f0c0b */
[----:B------:R-:W-:-:S04]  /*1370*/  IMAD.WIDE.U32 R14, R116, 0x20, RZ ;  /* 0x00000020740e7825 */ /* 0x000fc800078e00ff */
[----:B------:R2:W-:Y:S01]  /*1380*/  @!P1 LDGSTS.E.BYPASS.LTC128B.128 [R151+0x5800], [R20.64] ;  /* 0x0580000014979fae */ /* 0x0005e2000b901d46 */
[----:B-----5:R-:W-:-:S03]  /*1390*/  IMAD.WIDE.U32 R18, R126, R149, R122 ;  /* 0x000000957e127225 */ /* 0x020fc600078e007a */
[----:B------:R2:W-:Y:S01]  /*13a0*/  @!P1 LDGSTS.E.BYPASS.LTC128B.128 [R151+0x7800], [R20.64+0x80] ;  /* 0x0780008014979fae */ /* 0x0005e2000b901d46 */
[----:B------:R-:W-:Y:S01]  /*13b0*/  IMAD.IADD R19, R19, 0x1, R8 ;  /* 0x0000000113137824 */ /* 0x000fe200078e0208 */
[----:B------:R-:W-:Y:S02]  /*13c0*/  @!P5 LEA R12, P1, R116, R18, 0x4 ;  /* 0x00000012740cd211 */ /* 0x000fe400078220ff */
[----:B------:R-:W0:Y:S01]  /*13d0*/  LDGDEPBAR ;  /* 0x00000000000079af */ /* 0x000e220000000000 */
[C---:B-1----:R-:W-:Y:S02]  /*13e0*/  @!P6 LEA R16, P2, R18.reuse, c[0x0][0x170], 0x1 ;  /* 0x00005c001210ea11 */ /* 0x042fe400078408ff */
[----:B------:R-:W-:Y:S02]  /*13f0*/  @!P4 IADD3 R8, P0, R18, R14, RZ ;  /* 0x0000000e1208c210 */ /* 0x000fe40007f1e0ff */
[----:B------:R-:W-:Y:S02]  /*1400*/  @!P5 LEA.HI.X R11, R116, R19, R117, 0x4, P1 ;  /* 0x00000013740bd211 */ /* 0x000fe400008f2475 */
[----:B------:R-:W-:-:S02]  /*1410*/  @!P5 LEA R14, P1, R12, c[0x0][0x170], 0x1 ;  /* 0x00005c000c0eda11 */ /* 0x000fc400078208ff */
[----:B------:R-:W-:Y:S02]  /*1420*/  @!P4 IADD3.X R9, R19, R15, R9, P0, !PT ;  /* 0x0000000f1309c210 */ /* 0x000fe400007fe409 */
[----:B------:R-:W-:Y:S02]  /*1430*/  @!P6 LEA.HI.X R17, R18, c[0x0][0x174], R19, 0x1, P2 ;  /* 0x00005d001211ea11 */ /* 0x000fe400010f0c13 */
[----:B------:R-:W-:Y:S02]  /*1440*/  @!P5 LEA.HI.X R15, R12, c[0x0][0x174], R11, 0x1, P1 ;  /* 0x00005d000c0fda11 */ /* 0x000fe400008f0c0b */
[----:B------:R-:W-:-:S04]  /*1450*/  @!P4 LEA R24, P1, R8, c[0x0][0x170], 0x1 ;  /* 0x00005c000818ca11 */ /* 0x000fc800078208ff */
[----:B------:R-:W-:Y:S01]  /*1460*/  @!P4 LEA.HI.X R25, R8, c[0x0][0x174], R9, 0x1, P1 ;  /* 0x00005d000819ca11 */ /* 0x000fe200008f0c09 */
[----:B------:R-:W-:Y:S02]  /*1470*/  IMAD.MOV.U32 R8, RZ, RZ, 0x20 ;  /* 0x00000020ff087424 */ /* 0x000fe400078e00ff */
[----:B--2---:R-:W-:Y:S01]  /*1480*/  @!P3 IMAD.WIDE.U32 R20, R116, 0x30, R18 ;  /* 0x000000307414b825 */ /* 0x004fe200078e0012 */
[----:B------:R-:W-:-:S04]  /*1490*/  DEPBAR.LE SB0, 0x0 ;  /* 0x000080000000791a */ /* 0x000fc80000000000 */
[----:B------:R-:W-:Y:S01]  /*14a0*/  BAR.SYNC.DEFER_BLOCKING 0x0 ;  /* 0x0000000000007b1d */ /* 0x000fe20000010000 */
[----:B------:R-:W-:Y:S01]  /*14b0*/  @!P3 IMAD.IADD R10, R21, 0x1, R10 ;  /* 0x00000001150ab824 */ /* 0x000fe200078e020a */
[----:B------:R-:W-:-:S04]  /*14c0*/  @!P3 LEA R18, P0, R20, c[0x0][0x170], 0x1 ;  /* 0x00005c001412ba11 */ /* 0x000fc800078008ff */
[----:B------:R-:W-:Y:S02]  /*14d0*/  @!P3 LEA.HI.X R19, R20, c[0x0][0x174], R10, 0x1, P0 ;  /* 0x00005d001413ba11 */ /* 0x000fe400000f0c0a */
[----:B------:R-:W-:-:S04]  /*14e0*/  LOP3.LUT P0, RZ, R0, 0x2, RZ, 0xc0, !PT ;  /* 0x0000000200ff7812 */ /* 0x000fc8000780c0ff */
[----:B------:R-:W-:Y:S02]  /*14f0*/  R2P PR, R3, 0x6 ;  /* 0x0000000603007804 */ /* 0x000fe40000000000 */
[----:B------:R-:W-:-:S03]  /*1500*/  IADD3 R3, R145, 0x4000, RZ ;  /* 0x0000400091037810 */ /* 0x000fc60007ffe0ff */
[----:B------:R-:W-:-:S04]  /*1510*/  SEL R5, R5, 0xfffffff0, !P1 ;  /* 0xfffffff005057807 */ /* 0x000fc80004800000 */
[----:B------:R-:W-:Y:S01]  /*1520*/  @P0 IADD3 R143, R3, -0x20, RZ ;  /* 0xffffffe0038f0810 */ /* 0x000fe20007ffe0ff */
[--C-:B------:R-:W-:Y:S01]  /*1530*/  IMAD R144, R5, 0x2, R146.reuse ;  /* 0x0000000205907824 */ /* 0x100fe200078e0292 */
[----:B------:R-:W-:Y:S01]  /*1540*/  LOP3.LUT P0, RZ, R0, 0x4, RZ, 0xc0, !PT ;  /* 0x0000000400ff7812 */ /* 0x000fe2000780c0ff */
[----:B------:R-:W-:Y:S01]  /*1550*/  @P6 STS.128 [R151+0x8000], RZ ;  /* 0x008000ff97006388 */ /* 0x000fe20000000c00 */
[C---:B------:R-:W-:Y:S02]  /*1560*/  SEL R3, R8.reuse, 0xffffffe0, !P2 ;  /* 0xffffffe008037807 */ /* 0x040fe40005000000 */
[----:B------:R-:W-:Y:S01]  /*1570*/  SEL R0, R8, 0xffffffe0, !P0 ;  /* 0xffffffe008007807 */ /* 0x000fe20004000000 */
[----:B------:R-:W-:Y:S01]  /*1580*/  @P6 STS.128 [R151+0xa000], RZ ;  /* 0x00a000ff97006388 */ /* 0x000fe20000000c00 */
[----:B------:R-:W-:Y:S01]  /*1590*/  IADD3 R135, R143, 0x800, RZ ;  /* 0x000008008f877810 */ /* 0x000fe20007ffe0ff */
[----:B------:R-:W-:Y:S01]  /*15a0*/  IMAD R142, R3, 0x2, R146 ;  /* 0x00000002038e7824 */ /* 0x000fe200078e0292 */
[C---:B------:R-:W-:Y:S01]  /*15b0*/  IADD3 R134, R143.reuse, 0x1000, RZ ;  /* 0x000010008f867810 */ /* 0x040fe20007ffe0ff */
[----:B------:R-:W-:Y:S01]  /*15c0*/  @!PT LDS RZ, [RZ] ;  /* 0x00000000fffff984 */ /* 0x000fe20000000800 */
[----:B------:R-:W-:Y:S01]  /*15d0*/  @!PT LDS RZ, [RZ] ;  /* 0x00000000fffff984 */ /* 0x000fe20000000800 */
[----:B------:R-:W-:Y:S01]  /*15e0*/  @!PT LDS RZ, [RZ] ;  /* 0x00000000fffff984 */ /* 0x000fe20000000800 */
[----:B------:R1:W-:Y:S01]  /*15f0*/  @!P6 LDGSTS.E.BYPASS.LTC128B.128 [R151+0x8000], [R16.64] ;  /* 0x080000001097efae */ /* 0x0003e2000b901d46 */
[C---:B------:R-:W-:Y:S01]  /*1600*/  IMAD R139, R0.reuse, 0x2, R145 ;  /* 0x00000002008b7824 */ /* 0x040fe200078e0291 */
[----:B------:R-:W-:Y:S01]  /*1610*/  IADD3 R133, R143, 0x1800, RZ ;  /* 0x000018008f857810 */ /* 0x000fe20007ffe0ff */
[----:B------:R-:W-:Y:S01]  /*1620*/  IMAD R141, R3, 0x2, R144 ;  /* 0x00000002038d7824 */ /* 0x000fe200078e0290 */
[----:B------:R1:W-:Y:S01]  /*1630*/  @!P6 LDGSTS.E.BYPASS.LTC128B.128 [R151+0xa000], [R16.64+0x80] ;  /* 0x0a0000801097efae */ /* 0x0003e2000b901d46 */
[----:B------:R-:W-:Y:S01]  /*1640*/  IMAD R132, R0, 0x2, R143 ;  /* 0x0000000200847824 */ /* 0x000fe200078e028f */
[C---:B------:R-:W-:Y:S01]  /*1650*/  IADD3 R131, R143.reuse, 0x2000, RZ ;  /* 0x000020008f837810 */ /* 0x040fe20007ffe0ff */
[----:B------:R-:W-:Y:S01]  /*1660*/  IMAD.IADD R0, R86, 0x1, -R89 ;  /* 0x0000000156007824 */ /* 0x000fe200078e0a59 */
[----:B------:R-:W-:Y:S01]  /*1670*/  @P5 STS.128 [R151+0x8800], RZ ;  /* 0x008800ff97005388 */ /* 0x000fe20000000c00 */
[----:B------:R-:W-:-:S02]  /*1680*/  IADD3 R130, R143, 0x2800, RZ ;  /* 0x000028008f827810 */ /* 0x000fc40007ffe0ff */
[C---:B------:R-:W-:Y:S01]  /*1690*/  IADD3 R129, R143.reuse, 0x3000, RZ ;  /* 0x000030008f817810 */ /* 0x040fe20007ffe0ff */
[----:B------:R-:W-:Y:S01]  /*16a0*/  @P5 STS.128 [R151+0xa800], RZ ;  /* 0x00a800ff97005388 */ /* 0x000fe20000000c00 */
[----:B------:R-:W-:Y:S02]  /*16b0*/  SHF.R.S32.HI R155, RZ, 0x1f, R0 ;  /* 0x0000001fff9b7819 */ /* 0x000fe40000011400 */
[----:B------:R-:W-:Y:S01]  /*16c0*/  IADD3 R128, R143, 0x3800, RZ ;  /* 0x000038008f807810 */ /* 0x000fe20007ffe0ff */
[----:B------:R-:W-:Y:S01]  /*16d0*/  @!PT LDS RZ, [RZ] ;  /* 0x00000000fffff984 */ /* 0x000fe20000000800 */
[----:B------:R-:W-:Y:S01]  /*16e0*/  @!PT LDS RZ, [RZ] ;  /* 0x00000000fffff984 */ /* 0x000fe20000000800 */
[----:B------:R-:W-:Y:S01]  /*16f0*/  @!PT LDS RZ, [RZ] ;  /* 0x00000000fffff984 */ /* 0x000fe20000000800 */
[----:B------:R2:W-:Y:S01]  /*1700*/  @!P5 LDGSTS.E.BYPASS.LTC128B.128 [R151+0x8800], [R14.64] ;  /* 0x088000000e97dfae */ /* 0x0005e2000b901d46 */
[----:B------:R-:W-:Y:S01]  /*1710*/  LEA.HI R155, R155, R0, RZ, 0x2 ;  /* 0x000000009b9b7211 */ /* 0x000fe200078f10ff */
[----:B------:R-:W-:Y:S02]  /*1720*/  IMAD R0, R126, 0x40, R125 ;  /* 0x000000407e007824 */ /* 0x000fe400078e027d */
[----:B------:R2:W-:Y:S01]  /*1730*/  @!P5 LDGSTS.E.BYPASS.LTC128B.128 [R151+0xa800], [R14.64+0x80] ;  /* 0x0a8000800e97dfae */ /* 0x0005e2000b901d46 */
[----:B------:R-:W-:-:S03]  /*1740*/  SHF.R.S32.HI R155, RZ, 0x2, R155 ;  /* 0x00000002ff9b7819 */ /* 0x000fc6000001149b */
[----:B------:R-:W-:Y:S01]  /*1750*/  @P4 STS.128 [R151+0x9000], RZ ;  /* 0x009000ff97004388 */ /* 0x000fe20000000c00 */
[----:B------:R-:W-:-:S03]  /*1760*/  IADD3 R88, R88, 0x1, R155 ;  /* 0x0000000158587810 */ /* 0x000fc60007ffe09b */
[----:B------:R-:W-:Y:S04]  /*1770*/  @P4 STS.128 [R151+0xb000], RZ ;  /* 0x00b000ff97004388 */ /* 0x000fe80000000c00 */
[----:B------:R-:W-:Y:S01]  /*1780*/  @!PT LDS RZ, [RZ] ;  /* 0x00000000fffff984 */ /* 0x000fe20000000800 */
[----:B------:R-:W-:Y:S01]  /*1790*/  @!PT LDS RZ, [RZ] ;  /* 0x00000000fffff984 */ /* 0x000fe20000000800 */
[----:B------:R-:W-:Y:S01]  /*17a0*/  @!PT LDS RZ, [RZ] ;  /* 0x00000000fffff984 */ /* 0x000fe20000000800 */
[----:B------:R5:W-:Y:S04]  /*17b0*/  @!P4 LDGSTS.E.BYPASS.LTC128B.128 [R151+0x9000], [R24.64] ;  /* 0x090000001897cfae */ /* 0x000be8000b901d46 */
[----:B------:R5:W-:Y:S04]  /*17c0*/  @!P4 LDGSTS.E.BYPASS.LTC128B.128 [R151+0xb000], [R24.64+0x80] ;  /* 0x0b0000801897cfae */ /* 0x000be8000b901d46 */
[----:B------:R-:W-:Y:S04]  /*17d0*/  @P3 STS.128 [R151+0x9800], RZ ;  /* 0x009800ff97003388 */ /* 0x000fe80000000c00 */
[----:B------:R-:W-:Y:S04]  /*17e0*/  @P3 STS.128 [R151+0xb800], RZ ;  /* 0x00b800ff97003388 */ /* 0x000fe80000000c00 */
[----:B------:R-:W-:Y:S01]  /*17f0*/  @!PT LDS RZ, [RZ] ;  /* 0x00000000fffff984 */ /* 0x000fe20000000800 */
[----:B------:R-:W-:Y:S01]  /*1800*/  @!PT LDS RZ, [RZ] ;  /* 0x00000000fffff984 */ /* 0x000fe20000000800 */
[----:B------:R-:W-:Y:S01]  /*1810*/  @!PT LDS RZ, [RZ] ;  /* 0x00000000fffff984 */ /* 0x000fe20000000800 */
[----:B------:R1:W-:Y:S04]  /*1820*/  @!P3 LDGSTS.E.BYPASS.LTC128B.128 [R151+0x9800], [R18.64] ;  /* 0x098000001297bfae */ /* 0x0003e8000b901d46 */
[----:B------:R1:W-:Y:S04]  /*1830*/  @!P3 LDGSTS.E.BYPASS.LTC128B.128 [R151+0xb800], [R18.64+0x80] ;  /* 0x0b8000801297bfae */ /* 0x0003e8000b901d46 */
[----:B------:R-:W-:Y:S04]  /*1840*/  LDSM.16.M88.4 R44, [R146] ;  /* 0x00000000922c783b */ /* 0x000fe80000000200 */
[----:B----4-:R-:W5:Y:S04]  /*1850*/  LDSM.16.M88.4 R20, [R145+0x4000] ;  /* 0x004000009114783b */ /* 0x010f680000000200 */
[----:B--2---:R-:W1:Y:S04]  /*1860*/  LDSM.16.M88.4 R12, [R145+0x4800] ;  /* 0x00480000910c783b */ /* 0x004e680000000200 */
[----:B------:R-:W2:Y:S04]  /*1870*/  LDSM.16.M88.4 R72, [R145+0x5800] ;  /* 0x005800009148783b */ /* 0x000ea80000000200 */
[----:B------:R-:W4:Y:S04]  /*1880*/  LDSM.16.M88.4 R76, [R145+0x5000] ;  /* 0x00500000914c783b */ /* 0x000f280000000200 */
[----:B------:R-:W-:Y:S04]  /*1890*/  LDSM.16.M88.4 R56, [R144] ;  /* 0x000000009038783b */ /* 0x000fe80000000200 */
[----:B------:R-:W2:Y:S04]  /*18a0*/  LDSM.16.M88.4 R68, [R143] ;  /* 0x000000008f44783b */ /* 0x000ea80000000200 */
[----:B------:R-:W2:Y:S04]  /*18b0*/  LDSM.16.M88.4 R64, [R143+0x800] ;  /* 0x000800008f40783b */ /* 0x000ea80000000200 */
[----:B------:R-:W2:Y:S04]  /*18c0*/  LDSM.16.M88.4 R52, [R143+0x1800] ;  /* 0x001800008f34783b */ /* 0x000ea80000000200 */
[----:B------:R-:W2:Y:S04]  /*18d0*/  LDSM.16.M88.4 R60, [R143+0x1000] ;  /* 0x001000008f3c783b */ /* 0x000ea80000000200 */
[----:B------:R-:W-:Y:S01]  /*18e0*/  LDSM.16.M88.4 R40, [R142] ;  /* 0x000000008e28783b */ /* 0x000fe20000000200 */
[C---:B-----5:R-:W-:Y:S03]  /*18f0*/  HMMA.16816.F32.BF16 R24, R44.reuse, R20, RZ ;  /* 0x000000142c18723c */ /* 0x060fe600000418ff */
[----:B------:R-:W5:Y:S04]  /*1900*/  LDSM.16.M88.4 R36, [R139+0x4000] ;  /* 0x004000008b24783b */ /* 0x000f680000000200 */
[----:B------:R-:W5:Y:S01]  /*1910*/  LDSM.16.M88.4 R32, [R139+0x4800] ;  /* 0x004800008b20783b */ /* 0x000f620000000200 */
[C---:B-1----:R-:W-:Y:S03]  /*1920*/  HMMA.16816.F32.BF16 R16, R44.reuse, R12, RZ ;  /* 0x0000000c2c10723c */ /* 0x042fe600000418ff */
[----:B------:R-:W1:Y:S04]  /*1930*/  LDSM.16.M88.4 R80, [R139+0x5800] ;  /* 0x005800008b50783b */ /* 0x000e680000000200 */
[----:B---3--:R-:W3:Y:S01]  /*1940*/  LDSM.16.M88.4 R28, [R139+0x5000] ;  /* 0x005000008b1c783b */ /* 0x008ee20000000200 */
[C---:B------:R-:W-:Y:S03]  /*1950*/  HMMA.16816.F32.BF16 R20, R44.reuse, R22, RZ ;  /* 0x000000162c14723c */ /* 0x040fe600000418ff */
[----:B------:R-:W0:Y:S05]  /*1960*/  LDGDEPBAR ;  /* 0x00000000000079af */ /* 0x000e2a0000000000 */
[C---:B------:R-:W-:Y:S08]  /*1970*/  HMMA.16816.F32.BF16 R12, R44.reuse, R14, RZ ;  /* 0x0000000e2c0c723c */ /* 0x040ff000000418ff */
[C---:B--2---:R-:W-:Y:S08]  /*1980*/  HMMA.16816.F32.BF16 R48, R44.reuse, R72, RZ ;  /* 0x000000482c30723c */ /* 0x044ff000000418ff */
[C---:B----4-:R-:W-:Y:S08]  /*1990*/  HMMA.16816.F32.BF16 R8, R44.reuse, R76, RZ ;  /* 0x0000004c2c08723c */ /* 0x050ff000000418ff */
[C---:B------:R-:W-:Y:S08]  /*19a0*/  HMMA.16816.F32.BF16 R76, R44.reuse, R78, RZ ;  /* 0x0000004e2c4c723c */ /* 0x040ff000000418ff */
[----:B------:R-:W-:Y:S01]  /*19b0*/  HMMA.16816.F32.BF16 R44, R44, R74, RZ ;  /* 0x0000004a2c2c723c */ /* 0x000fe200000418ff */
[----:B------:R-:W-:Y:S07]  /*19c0*/  LDSM.16.M88.4 R72, [R141] ;  /* 0x000000008d48783b */ /* 0x000fee0000000200 */
[C---:B------:R-:W-:Y:S08]  /*19d0*/  HMMA.16816.F32.BF16 R24, R56.reuse, R68, R24 ;  /* 0x000000443818723c */ /* 0x040ff00000041818 */
[C---:B------:R-:W-:Y:S01]  /*19e0*/  HMMA.16816.F32.BF16 R20, R56.reuse, R70, R20 ;  /* 0x000000463814723c */ /* 0x040fe20000041814 */
[----:B------:R-:W2:Y:S07]  /*19f0*/  LDSM.16.M88.4 R68, [R132] ;  /* 0x000000008444783b */ /* 0x000eae0000000200 */
[C---:B------:R-:W-:Y:S08]  /*1a00*/  HMMA.16816.F32.BF16 R16, R56.reuse, R64, R16 ;  /* 0x000000403810723c */ /* 0x040ff00000041810 */
[C---:B------:R-:W-:Y:S01]  /*1a10*/  HMMA.16816.F32.BF16 R12, R56.reuse, R66, R12 ;  /* 0x00000042380c723c */ /* 0x040fe2000004180c */
[----:B------:R-:W4:Y:S07]  /*1a20*/  LDSM.16.M88.4 R64, [R132+0x800] ;  /* 0x000800008440783b */ /* 0x000f2e0000000200 */
[C---:B------:R-:W-:Y:S08]  /*1a30*/  HMMA.16816.F32.BF16 R48, R56.reuse, R52, R48 ;  /* 0x000000343830723c */ /* 0x040ff00000041830 */
[C---:B------:R-:W-:Y:S08]  /*1a40*/  HMMA.16816.F32.BF16 R8, R56.reuse, R60, R8 ;  /* 0x0000003c3808723c */ /* 0x040ff00000041808 */
[C---:B------:R-:W-:Y:S01]  /*1a50*/  HMMA.16816.F32.BF16 R76, R56.reuse, R62, R76 ;  /* 0x0000003e384c723c */ /* 0x040fe2000004184c */
[----:B------:R-:W-:Y:S07]  /*1a60*/  LDSM.16.M88.4 R60, [R132+0x1000] ;  /* 0x00100000843c783b */ /* 0x000fee0000000200 */
[----:B------:R-:W-:Y:S01]  /*1a70*/  HMMA.16816.F32.BF16 R44, R56, R54, R44 ;  /* 0x00000036382c723c */ /* 0x000fe2000004182c */
[----:B------:R-:W2:Y:S04]  /*1a80*/  LDSM.16.M88.4 R52, [R132+0x1800] ;  /* 0x001800008434783b */ /* 0x000ea80000000200 */
[----:B------:R-:W-:Y:S03]  /*1a90*/  LDSM.16.M88.4 R56, [R145+0x6800] ;  /* 0x006800009138783b */ /* 0x000fe60000000200 */
[C---:B-----5:R-:W-:Y:S08]  /*1aa0*/  HMMA.16816.F32.BF16 R24, R40.reuse, R36, R24 ;  /* 0x000000242818723c */ /* 0x060ff00000041818 */
[C---:B------:R-:W-:Y:S08]  /*1ab0*/  HMMA.16816.F32.BF16 R20, R40.reuse, R38, R20 ;  /* 0x000000262814723c */ /* 0x040ff00000041814 */
[C---:B------:R-:W-:Y:S08]  /*1ac0*/  HMMA.16816.F32.BF16 R16, R40.reuse, R32, R16 ;  /* 0x000000202810723c */ /* 0x040ff00000041810 */
[C---:B------:R-:W-:Y:S01]  /*1ad0*/  HMMA.16816.F32.BF16 R12, R40.reuse, R34, R12 ;  /* 0x00000022280c723c */ /* 0x040fe2000004180c */
[----:B------:R-:W5:Y:S07]  /*1ae0*/  LDSM.16.M88.4 R32, [R146+0x2000] ;  /* 0x002000009220783b */ /* 0x000f6e0000000200 */
[C---:B-1----:R-:W-:Y:S08]  /*1af0*/  HMMA.16816.F32.BF16 R48, R40.reuse, R80, R48 ;  /* 0x000000502830723c */ /* 0x042ff00000041830 */
[C---:B---3--:R-:W-:Y:S01]  /*1b00*/  HMMA.16816.F32.BF16 R36, R40.reuse, R28, R8 ;  /* 0x0000001c2824723c */ /* 0x048fe20000041808 */
[----:B------:R-:W-:Y:S07]  /*1b10*/  LDSM.16.M88.4 R8, [R145+0x6000] ;  /* 0x006000009108783b */ /* 0x000fee0000000200 */
[C---:B------:R-:W-:Y:S01]  /*1b20*/  HMMA.16816.F32.BF16 R76, R40.reuse, R30, R76 ;  /* 0x0000001e284c723c */ /* 0x040fe2000004184c */
[----:B------:R-:W-:Y:S07]  /*1b30*/  LDSM.16.M88.4 R28, [R145+0x7000] ;  /* 0x00700000911c783b */ /* 0x000fee0000000200 */
[----:B------:R-:W-:Y:S01]  /*1b40*/  HMMA.16816.F32.BF16 R44, R40, R82, R44 ;  /* 0x00000052282c723c */ /* 0x000fe2000004182c */
[----:B------:R-:W-:Y:S07]  /*1b50*/  LDSM.16.M88.4 R40, [R144+0x2000] ;  /* 0x002000009028783b */ /* 0x000fee0000000200 */
[C---:B--2---:R-:W-:Y:S08]  /*1b60*/  HMMA.16816.F32.BF16 R24, R72.reuse, R68, R24 ;  /* 0x000000444818723c */ /* 0x044ff00000041818 */
[C---:B------:R-:W-:Y:S01]  /*1b70*/  HMMA.16816.F32.BF16 R20, R72.reuse, R70, R20 ;  /* 0x000000464814723c */ /* 0x040fe20000041814 */
[----:B------:R-:W1:Y:S07]  /*1b80*/  LDSM.16.M88.4 R68, [R145+0x7800] ;  /* 0x007800009144783b */ /* 0x000e6e0000000200 */
[C---:B----4-:R-:W-:Y:S08]  /*1b90*/  HMMA.16816.F32.BF16 R16, R72.reuse, R64, R16 ;  /* 0x000000404810723c */ /* 0x050ff00000041810 */
[C---:B------:R-:W-:Y:S08]  /*1ba0*/  HMMA.16816.F32.BF16 R12, R72.reuse, R66, R12 ;  /* 0x00000042480c723c */ /* 0x040ff0000004180c */
[C---:B------:R-:W-:Y:S08]  /*1bb0*/  HMMA.16816.F32.BF16 R48, R72.reuse, R52, R48 ;  /* 0x000000344830723c */ /* 0x040ff00000041830 */
[C---:B------:R-:W-:Y:S01]  /*1bc0*/  HMMA.16816.F32.BF16 R64, R72.reuse, R60, R36 ;  /* 0x0000003c4840723c */ /* 0x040fe20000041824 */
[----:B------:R-:W-:Y:S07]  /*1bd0*/  LDSM.16.M88.4 R36, [R143+0x2000] ;  /* 0x002000008f24783b */ /* 0x000fee0000000200 */
[C---:B------:R-:W-:Y:S01]  /*1be0*/  HMMA.16816.F32.BF16 R80, R72.reuse, R62, R76 ;  /* 0x0000003e4850723c */ /* 0x040fe2000004184c */
[----:B------:R-:W-:Y:S04]  /*1bf0*/  LDSM.16.M88.4 R60, [R143+0x3000] ;  /* 0x003000008f3c783b */ /* 0x000fe80000000200 */
[----:B------:R-:W-:Y:S03]  /*1c00*/  LDSM.16.M88.4 R76, [R143+0x2800] ;  /* 0x002800008f4c783b */ /* 0x000fe60000000200 */
[----:B------:R-:W-:Y:S01]  /*1c10*/  HMMA.16816.F32.BF16 R44, R72, R54, R44 ;  /* 0x00000036482c723c */ /* 0x000fe2000004182c */
[----:B------:R-:W-:Y:S04]  /*1c20*/  LDSM.16.M88.4 R52, [R139+0x6000] ;  /* 0x006000008b34783b */ /* 0x000fe80000000200 */
[----:B------:R-:W-:Y:S03]  /*1c30*/  LDSM.16.M88.4 R72, [R139+0x6800] ;  /* 0x006800008b48783b */ /* 0x000fe60000000200 */
[C---:B-----5:R-:W-:Y:S08]  /*1c40*/  HMMA.16816.F32.BF16 R16, R32.reuse, R56, R16 ;  /* 0x000000382010723c */ /* 0x060ff00000041810 */
[C---:B------:R-:W-:Y:S01]  /*1c50*/  HMMA.16816.F32.BF16 R12, R32.reuse, R58, R12 ;  /* 0x0000003a200c723c */ /* 0x040fe2000004180c */
[----:B------:R-:W2:Y:S07]  /*1c60*/  LDSM.16.M88.4 R56, [R143+0x3800] ;  /* 0x003800008f38783b */ /* 0x000eae0000000200 */
[C---:B-1----:R-:W-:Y:S08]  /*1c70*/  HMMA.16816.F32.BF16 R48, R32.reuse, R68, R48 ;  /* 0x000000442030723c */ /* 0x042ff00000041830 */
[C---:B------:R-:W-:Y:S08]  /*1c80*/  HMMA.16816.F32.BF16 R24, R32.reuse, R8, R24 ;  /* 0x000000082018723c */ /* 0x040ff00000041818 */
[C---:B------:R-:W-:Y:S08]  /*1c90*/  HMMA.16816.F32.BF16 R64, R32.reuse, R28, R64 ;  /* 0x0000001c2040723c */ /* 0x040ff00000041840 */
[C---:B------:R-:W-:Y:S01]  /*1ca0*/  HMMA.16816.F32.BF16 R80, R32.reuse, R30, R80 ;  /* 0x0000001e2050723c */ /* 0x040fe20000041850 */
[----:B------:R-:W-:Y:S07]  /*1cb0*/  LDSM.16.M88.4 R28, [R139+0x7000] ;  /* 0x007000008b1c783b */ /* 0x000fee0000000200 */
[C---:B------:R-:W-:Y:S01]  /*1cc0*/  HMMA.16816.F32.BF16 R20, R32.reuse, R10, R20 ;  /* 0x0000000a2014723c */ /* 0x040fe20000041814 */
[----:B------:R-:W-:Y:S07]  /*1cd0*/  LDSM.16.M88.4 R8, [R142+0x2000] ;  /* 0x002000008e08783b */ /* 0x000fee0000000200 */
[----:B------:R-:W-:Y:S01]  /*1ce0*/  HMMA.16816.F32.BF16 R44, R32, R70, R44 ;  /* 0x00000046202c723c */ /* 0x000fe2000004182c */
[----:B------:R-:W1:Y:S07]  /*1cf0*/  LDSM.16.M88.4 R32, [R139+0x7800] ;  /* 0x007800008b20783b */ /* 0x000e6e0000000200 */
[C---:B--2---:R-:W-:Y:S08]  /*1d00*/  HMMA.16816.F32.BF16 R48, R40.reuse, R56, R48 ;  /* 0x000000382830723c */ /* 0x044ff00000041830 */
[C---:B------:R-:W-:Y:S08]  /*1d10*/  HMMA.16816.F32.BF16 R24, R40.reuse, R36, R24 ;  /* 0x000000242818723c */ /* 0x040ff00000041818 */
[C---:B------:R-:W-:Y:S08]  /*1d20*/  HMMA.16816.F32.BF16 R64, R40.reuse, R60, R64 ;  /* 0x0000003c2840723c */ /* 0x040ff00000041840 */
[C---:B------:R-:W-:Y:S01]  /*1d30*/  HMMA.16816.F32.BF16 R80, R40.reuse, R62, R80 ;  /* 0x0000003e2850723c */ /* 0x040fe20000041850 */
[----:B------:R-:W-:Y:S07]  /*1d40*/  LDSM.16.M88.4 R60, [R132+0x2000] ;  /* 0x00200000843c783b */ /* 0x000fee0000000200 */
[C---:B------:R-:W-:Y:S01]  /*1d50*/  HMMA.16816.F32.BF16 R20, R40.reuse, R38, R20 ;  /* 0x000000262814723c */ /* 0x040fe20000041814 */
[----:B------:R-:W2:Y:S07]  /*1d60*/  LDSM.16.M88.4 R36, [R141+0x2000] ;  /* 0x002000008d24783b */ /* 0x000eae0000000200 */
[C---:B------:R-:W-:Y:S08]  /*1d70*/  HMMA.16816.F32.BF16 R16, R40.reuse, R76, R16 ;  /* 0x0000004c2810723c */ /* 0x040ff00000041810 */
[C---:B------:R-:W-:Y:S08]  /*1d80*/  HMMA.16816.F32.BF16 R12, R40.reuse, R78, R12 ;  /* 0x0000004e280c723c */ /* 0x040ff0000004180c */
[----:B------:R-:W-:Y:S01]  /*1d90*/  HMMA.16816.F32.BF16 R44, R40, R58, R44 ;  /* 0x0000003a282c723c */ /* 0x000fe2000004182c */
[----:B------:R-:W3:Y:S07]  /*1da0*/  LDSM.16.M88.4 R40, [R132+0x2800] ;  /* 0x002800008428783b */ /* 0x000eee0000000200 */
[C---:B-1----:R-:W-:Y:S07]  /*1db0*/  HMMA.16816.F32.BF16 R48, R8.reuse, R32, R48 ;  /* 0x000000200830723c */ /* 0x042fee0000041830 */
[----:B------:R-:W-:Y:S01]  /*1dc0*/  IADD3 R33, R84, R88, -R153 ;  /* 0x0000005854217210 */ /* 0x000fe20007ffe899 */
[----:B------:R-:W-:Y:S01]  /*1dd0*/  HMMA.16816.F32.BF16 R24, R8, R52, R24 ;  /* 0x000000340818723c */ /* 0x000fe20000041818 */
[----:B------:R-:W-:-:S02]  /*1de0*/  IADD3 R32, R0, 0x1, RZ ;  /* 0x0000000100207810 */ /* 0x000fc40007ffe0ff */
[----:B------:R-:W-:-:S04]  /*1df0*/  IADD3 R33, R33, c[0x0][0x2e8], RZ ;  /* 0x0000ba0021217a10 */ /* 0x000fc80007ffe0ff */
[C---:B------:R-:W-:Y:S01]  /*1e00*/  IADD3 R121, R33.reuse, 0x8, RZ ;  /* 0x0000000821797810 */ /* 0x040fe20007ffe0ff */
[C---:B------:R-:W-:Y:S01]  /*1e10*/  HMMA.16816.F32.BF16 R64, R8.reuse, R28, R64 ;  /* 0x0000001c0840723c */ /* 0x040fe20000041840 */
[-C--:B------:R-:W-:Y:S02]  /*1e20*/  IMNMX R124, R33, R84.reuse, PT ;  /* 0x00000054217c7217 */ /* 0x080fe40003800200 */
[----:B------:R-:W-:Y:S02]  /*1e30*/  IMNMX R121, R121, R84, PT ;  /* 0x0000005479797217 */ /* 0x000fe40003800200 */
[C---:B------:R-:W-:Y:S02]  /*1e40*/  ISETP.GE.AND P0, PT, R32.reuse, R124, PT ;  /* 0x0000007c2000720c */ /* 0x040fe40003f06270 */
[----:B------:R-:W-:Y:S01]  /*1e50*/  ISETP.GE.AND P3, PT, R32, R121, PT ;  /* 0x000000792000720c */ /* 0x000fe20003f66270 */
[----:B------:R-:W-:Y:S01]  /*1e60*/  HMMA.16816.F32.BF16 R80, R8, R30, R80 ;  /* 0x0000001e0850723c */ /* 0x000fe20000041850 */
[----:B------:R-:W1:Y:S01]  /*1e70*/  LDSM.16.M88.4 R28, [R132+0x3000] ;  /* 0x00300000841c783b */ /* 0x000e620000000200 */
[----:B------:R-:W-:-:S02]  /*1e80*/  IADD3 R32, R0, 0x9, RZ ;  /* 0x0000000900207810 */ /* 0x000fc40007ffe0ff */
[----:B------:R-:W-:Y:S02]  /*1e90*/  IADD3 R33, R0, 0x10, RZ ;  /* 0x0000001000217810 */ /* 0x000fe40007ffe0ff */
[CC--:B------:R-:W-:Y:S02]  /*1ea0*/  ISETP.GE.AND P2, PT, R32.reuse, R124.reuse, PT ;  /* 0x0000007c2000720c */ /* 0x0c0fe40003f46270 */
[----:B------:R-:W-:Y:S01]  /*1eb0*/  HMMA.16816.F32.BF16 R20, R8, R54, R20 ;  /* 0x000000360814723c */ /* 0x000fe20000041814 */
[----:B------:R-:W-:Y:S02]  /*1ec0*/  ISETP.GE.AND P5, PT, R32, R121, PT ;  /* 0x000000792000720c */ /* 0x000fe40003fa6270 */
[----:B------:R-:W-:-:S05]  /*1ed0*/  ISETP.GE.AND P1, PT, R33, R124, PT ;  /* 0x0000007c2100720c */ /* 0x000fca0003f26270 */
[C---:B------:R-:W-:Y:S08]  /*1ee0*/  HMMA.16816.F32.BF16 R16, R8.reuse, R72, R16 ;  /* 0x000000480810723c */ /* 0x040ff00000041810 */
[C---:B------:R-:W-:Y:S08]  /*1ef0*/  HMMA.16816.F32.BF16 R12, R8.reuse, R74, R12 ;  /* 0x0000004a080c723c */ /* 0x040ff0000004180c */
[----:B------:R-:W-:Y:S07]  /*1f00*/  HMMA.16816.F32.BF16 R44, R8, R34, R44 ;  /* 0x00000022082c723c */ /* 0x000fee000004182c */
[----:B------:R-:W-:Y:S01]  /*1f10*/  IADD3 R8, R0, 0x8, RZ ;  /* 0x0000000800087810 */ /* 0x000fe20007ffe0ff */
[----:B--2---:R-:W-:Y:S03]  /*1f20*/  HMMA.16816.F32.BF16 R24, R36, R60, R24 ;  /* 0x0000003c2418723c */ /* 0x004fe60000041818 */
[----:B------:R-:W-:-:S02]  /*1f30*/  ISETP.GE.AND P4, PT, R8, R124, PT ;  /* 0x0000007c0800720c */ /* 0x000fc40003f86270 */
[----:B------:R-:W-:Y:S02]  /*1f40*/  ISETP.GE.AND P6, PT, R8, R121, PT ;  /* 0x000000790800720c */ /* 0x000fe40003fc6270 */
[----:B------:R-:W2:Y:S01]  /*1f50*/  LDSM.16.M88.4 R8, [R132+0x3800] ;  /* 0x003800008408783b */ /* 0x000ea20000000200 */
[----:B------:R-:W-:Y:S01]  /*1f60*/  HMMA.16816.F32.BF16 R20, R36, R62, R20 ;  /* 0x0000003e2414723c */ /* 0x000fe20000041814 */
[----:B------:R-:W-:-:S07]  /*1f70*/  DEPBAR.LE SB0, 0x0 ;  /* 0x000080000000791a */ /* 0x000fce0000000000 */
[C---:B---3--:R-:W-:Y:S08]  /*1f80*/  HMMA.16816.F32.BF16 R16, R36.reuse, R40, R16 ;  /* 0x000000282410723c */ /* 0x048ff00000041810 */
[----:B------:R-:W-:Y:S01]  /*1f90*/  HMMA.16816.F32.BF16 R12, R36, R42, R12 ;  /* 0x0000002a240c723c */ /* 0x000fe2000004180c */
[----:B------:R-:W-:Y:S02]  /*1fa0*/  FSEL R32, R25, -INF , !P0 ;  /* 0xff80000019207808 */ /* 0x000fe40004000000 */
[----:B------:R-:W-:-:S02]  /*1fb0*/  IADD3 R25, R0, 0x11, RZ ;  /* 0x0000001100197810 */ /* 0x000fc40007ffe0ff */
[----:B------:R-:W-:Y:S02]  /*1fc0*/  ISETP.GE.AND P0, PT, R33, R121, PT ;  /* 0x000000792100720c */ /* 0x000fe40003f06270 */
[----:B------:R-:W-:Y:S01]  /*1fd0*/  FSEL R27, R27, -INF , !P3 ;  /* 0xff8000001b1b7808 */ /* 0x000fe20005800000 */
[C---:B-1----:R-:W-:Y:S01]  /*1fe0*/  HMMA.16816.F32.BF16 R64, R36.reuse, R28, R64 ;  /* 0x0000001c2440723c */ /* 0x042fe20000041840 */
[----:B------:R-:W-:Y:S02]  /*1ff0*/  FSEL R34, R20, -INF , !P4 ;  /* 0xff80000014227808 */ /* 0x000fe40006000000 */
[C---:B------:R-:W-:Y:S02]  /*2000*/  IADD3 R33, R0.reuse, 0x18, RZ ;  /* 0x0000001800217810 */ /* 0x040fe40007ffe0ff */
[----:B------:R-:W-:Y:S02]  /*2010*/  ISETP.GE.AND P3, PT, R25, R124, PT ;  /* 0x0000007c1900720c */ /* 0x000fe40003f66270 */
[----:B------:R-:W-:Y:S01]  /*2020*/  FSEL R20, R21, -INF , !P2 ;  /* 0xff80000015147808 */ /* 0x000fe20005000000 */
[----:B------:R-:W-:Y:S01]  /*2030*/  HMMA.16816.F32.BF16 R80, R36, R30, R80 ;  /* 0x0000001e2450723c */ /* 0x000fe20000041850 */
[----:B------:R-:W-:-:S02]  /*2040*/  IADD3 R21, R0, 0x19, RZ ;  /* 0x0000001900157810 */ /* 0x000fc40007ffe0ff */
[----:B------:R-:W-:Y:S02]  /*2050*/  FSEL R41, R22, -INF , !P6 ;  /* 0xff80000016297808 */ /* 0x000fe40007000000 */
[----:B------:R-:W-:Y:S02]  /*2060*/  FSEL R22, R16, -INF , !P1 ;  /* 0xff80000010167808 */ /* 0x000fe40004800000 */
[----:B------:R-:W-:Y:S01]  /*2070*/  ISETP.GE.AND P4, PT, R25, R121, PT ;  /* 0x000000791900720c */ /* 0x000fe20003f86270 */
[----:B--2---:R-:W-:Y:S01]  /*2080*/  HMMA.16816.F32.BF16 R44, R36, R10, R44 ;  /* 0x0000000a242c723c */ /* 0x004fe2000004182c */
[----:B------:R-:W-:Y:S02]  /*2090*/  ISETP.GE.AND P6, PT, R33, R124, PT ;  /* 0x0000007c2100720c */ /* 0x000fe40003fc6270 */
[----:B------:R-:W-:Y:S02]  /*20a0*/  FSEL R43, R23, -INF , !P5 ;  /* 0xff800000172b7808 */ /* 0x000fe40006800000 */
[----:B------:R-:W-:-:S02]  /*20b0*/  FSEL R16, R17, -INF , !P3 ;  /* 0xff80000011107808 */ /* 0x000fc40005800000 */
[C---:B------:R-:W-:Y:S01]  /*20c0*/  IADD3 R23, R0.reuse, 0x20, RZ ;  /* 0x0000002000177810 */ /* 0x040fe20007ffe0ff */
[----:B------:R-:W-:Y:S01]  /*20d0*/  HMMA.16816.F32.BF16 R48, R36, R8, R48 ;  /* 0x000000082430723c */ /* 0x000fe20000041830 */
[----:B------:R-:W-:Y:S02]  /*20e0*/  ISETP.GE.AND P5, PT, R21, R124, PT ;  /* 0x0000007c1500720c */ /* 0x000fe40003fa6270 */
[----:B------:R-:W-:Y:S02]  /*20f0*/  IADD3 R17, R0, 0x21, RZ ;  /* 0x0000002100117810 */ /* 0x000fe40007ffe0ff */
[----:B------:R-:W-:Y:S02]  /*2100*/  FSEL R25, R18, -INF , !P0 ;  /* 0xff80000012197808 */ /* 0x000fe40004000000 */
[----:B------:R-:W-:Y:S02]  /*2110*/  FSEL R19, R19, -INF , !P4 ;  /* 0xff80000013137808 */ /* 0x000fe40006000000 */
[----:B------:R-:W-:-:S02]  /*2120*/  FSEL R18, R12, -INF , !P6 ;  /* 0xff8000000c127808 */ /* 0x000fc40007000000 */
[-C--:B------:R-:W-:Y:S02]  /*2130*/  ISETP.GE.AND P2, PT, R33, R121.reuse, PT ;  /* 0x000000792100720c */ /* 0x080fe40003f46270 */
[CC--:B------:R-:W-:Y:S02]  /*2140*/  ISETP.GE.AND P0, PT, R23.reuse, R124.reuse, PT ;  /* 0x0000007c1700720c */ /* 0x0c0fe40003f06270 */
[----:B------:R-:W-:Y:S02]  /*2150*/  ISETP.GE.AND P3, PT, R23, R121, PT ;  /* 0x000000791700720c */ /* 0x000fe40003f66270 */
[----:B------:R-:W-:Y:S02]  /*2160*/  ISETP.GE.AND P4, PT, R17, R124, PT ;  /* 0x0000007c1100720c */ /* 0x000fe40003f86270 */
[----:B------:R-:W-:Y:S02]  /*2170*/  FSEL R12, R13, -INF , !P5 ;  /* 0xff8000000d0c7808 */ /* 0x000fe40006800000 */
[----:B------:R-:W-:-:S02]  /*2180*/  IADD3 R23, R0, 0x28, RZ ;  /* 0x0000002800177810 */ /* 0x000fc40007ffe0ff */
[C---:B------:R-:W-:Y:S02]  /*2190*/  IADD3 R13, R0.reuse, 0x29, RZ ;  /* 0x00000029000d7810 */ /* 0x040fe40007ffe0ff */
[----:B------:R-:W-:Y:S01]  /*21a0*/  IADD3 R8, R0, 0x30, RZ ;  /* 0x0000003000087810 */ /* 0x000fe20007ffe0ff */
[----:B------:R-:W-:Y:S01]  /*21b0*/  BAR.SYNC.DEFER_BLOCKING 0x0 ;  /* 0x0000000000007b1d */ /* 0x000fe20000010000 */
[----:B------:R-:W-:Y:S02]  /*21c0*/  ISETP.GE.AND P1, PT, R21, R121, PT ;  /* 0x000000791500720c */ /* 0x000fe40003f26270 */
[----:B------:R-:W-:Y:S02]  /*21d0*/  FSEL R21, R14, -INF , !P2 ;  /* 0xff8000000e157808 */ /* 0x000fe40005000000 */
[----:B------:R-:W-:Y:S02]  /*21e0*/  FSEL R114, R64, -INF , !P0 ;  /* 0xff80000040727808 */ /* 0x000fe40004000000 */
[----:B------:R-:W-:-:S02]  /*21f0*/  FSEL R115, R66, -INF , !P3 ;  /* 0xff80000042737808 */ /* 0x000fc40005800000 */
[----:B------:R-:W-:Y:S02]  /*2200*/  FSEL R168, R65, -INF , !P4 ;  /* 0xff80000041a87808 */ /* 0x000fe40006000000 */
[-C--:B------:R-:W-:Y:S02]  /*2210*/  ISETP.GE.AND P6, PT, R17, R121.reuse, PT ;  /* 0x000000791100720c */ /* 0x080fe40003fc6270 */
[-C--:B------:R-:W-:Y:S02]  /*2220*/  ISETP.GE.AND P2, PT, R23, R124.reuse, PT ;  /* 0x0000007c1700720c */ /* 0x080fe40003f46270 */
[-C--:B------:R-:W-:Y:S02]  /*2230*/  ISETP.GE.AND P0, PT, R13, R121.reuse, PT ;  /* 0x000000790d00720c */ /* 0x080fe40003f06270 */
[C---:B------:R-:W-:Y:S02]  /*2240*/  ISETP.GE.AND P3, PT, R8.reuse, R124, PT ;  /* 0x0000007c0800720c */ /* 0x040fe40003f66270 */
[----:B------:R-:W-:-:S02]  /*2250*/  ISETP.GE.AND P4, PT, R8, R121, PT ;  /* 0x000000790800720c */ /* 0x000fc40003f86270 */
[----:B------:R-:W-:Y:S02]  /*2260*/  IADD3 R8, R0, 0x31, RZ ;  /* 0x0000003100087810 */ /* 0x000fe40007ffe0ff */
[----:B------:R-:W-:Y:S02]  /*2270*/  FSEL R157, R67, -INF , !P6 ;  /* 0xff800000439d7808 */ /* 0x000fe40007000000 */
[----:B------:R-:W-:Y:S02]  /*2280*/  FSEL R170, R80, -INF , !P2 ;  /* 0xff80000050aa7808 */ /* 0x000fe40005000000 */
[----:B------:R-:W-:Y:S02]  /*2290*/  FSEL R127, R83, -INF , !P0 ;  /* 0xff800000537f7808 */ /* 0x000fe40004000000 */
[C---:B------:R-:W-:Y:S02]  /*22a0*/  ISETP.GE.AND P6, PT, R8.reuse, R124, PT ;  /* 0x0000007c0800720c */ /* 0x040fe40003fc6270 */
[----:B------:R-:W-:-:S02]  /*22b0*/  ISETP.GE.AND P2, PT, R8, R121, PT ;  /* 0x000000790800720c */ /* 0x000fc40003f46270 */
[C---:B------:R-:W-:Y:S02]  /*22c0*/  ISETP.GE.AND P0, PT, R0.reuse, R124, PT ;  /* 0x0000007c0000720c */ /* 0x040fe40003f06270 */
[----:B------:R-:W-:Y:S02]  /*22d0*/  IADD3 R8, R0, 0x39, RZ ;  /* 0x0000003900087810 */ /* 0x000fe40007ffe0ff */
[----:B------:R-:W-:Y:S02]  /*22e0*/  FSEL R24, R24, -INF , !P0 ;  /* 0xff80000018187808 */ /* 0x000fe40004000000 */
[-C--:B------:R-:W-:Y:S02]  /*22f0*/  ISETP.GE.AND P0, PT, R8, R121.reuse, PT ;  /* 0x000000790800720c */ /* 0x080fe40003f06270 */
[----:B------:R-:W-:Y:S02]  /*2300*/  ISETP.GE.AND P5, PT, R23, R121, PT ;  /* 0x000000791700720c */ /* 0x000fe40003fa6270 */
[----:B------:R-:W-:-:S02]  /*2310*/  FSEL R105, R47, -INF , !P0 ;  /* 0xff8000002f697808 */ /* 0x000fc40004000000 */
[----:B------:R-:W-:Y:S02]  /*2320*/  ISETP.GE.AND P0, PT, R120, 0x2, PT ;  /* 0x000000027800780c */ /* 0x000fe40003f06270 */
[----:B------:R-:W-:Y:S02]  /*2330*/  FSEL R23, R15, -INF , !P1 ;  /* 0xff8000000f177808 */ /* 0x000fe40004800000 */
[----:B------:R-:W-:Y:S02]  /*2340*/  ISETP.GE.AND P1, PT, R13, R124, PT ;  /* 0x0000007c0d00720c */ /* 0x000fe40003f26270 */
[----:B------:R-:W-:Y:S02]  /*2350*/  IADD3 R9, R0, 0x38, RZ ;  /* 0x0000003800097810 */ /* 0x000fe40007ffe0ff */
[----:B------:R-:W-:Y:S02]  /*2360*/  FSEL R167, R82, -INF , !P5 ;  /* 0xff80000052a77808 */ /* 0x000fe40006800000 */
[----:B------:R-:W-:-:S02]  /*2370*/  FSEL R172, R81, -INF , !P1 ;  /* 0xff80000051ac7808 */ /* 0x000fc40004800000 */
[----:B------:R-:W-:Y:S02]  /*2380*/  FSEL R104, R48, -INF , !P3 ;  /* 0xff80000030687808 */ /* 0x000fe40005800000 */
[----:B------:R-:W-:Y:S02]  /*2390*/  FSEL R103, R50, -INF , !P4 ;  /* 0xff80000032677808 */ /* 0x000fe40006000000 */
[CC--:B------:R-:W-:Y:S02]  /*23a0*/  ISETP.GE.AND P5, PT, R9.reuse, R124.reuse, PT ;  /* 0x0000007c0900720c */ /* 0x0c0fe40003fa6270 */
[-C--:B------:R-:W-:Y:S02]  /*23b0*/  ISETP.GE.AND P1, PT, R9, R121.reuse, PT ;  /* 0x000000790900720c */ /* 0x080fe40003f26270 */
[----:B------:R-:W-:Y:S02]  /*23c0*/  ISETP.GE.AND P3, PT, R0, R121, PT ;  /* 0x000000790000720c */ /* 0x000fe40003f66270 */
        /* <DEDUP_REMOVED lines=8> */
[----:B------:R-:W-:Y:S02]  /*2450*/  IADD3 R9, R120, -0x2, RZ ;  /* 0xfffffffe78097810 */ /* 0x000fe40007ffe0ff */
[----:B------:R-:W-:-:S02]  /*2460*/  SHF.L.U64.HI R2, R7, 0x5, R2 ;  /* 0x0000000507027819 */ /* 0x000fc40000010202 */
[----:B------:R-:W-:Y:S01]  /*2470*/  SHF.R.S32.HI R0, RZ, 0x1f, R9 ;  /* 0x0000001fff007819 */ /* 0x000fe20000011409 */
[----:B------:R-:W-:Y:S02]  /*2480*/  IMAD R6, R6, R9, RZ ;  /* 0x0000000906067224 */ /* 0x000fe400078e02ff */
[----:B------:R-:W-:-:S04]  /*2490*/  IMAD.WIDE.U32 R8, R9, R85, R160 ;  /* 0x0000005509087225 */ /* 0x000fc800078e00a0 */
[----:B------:R-:W-:Y:S01]  /*24a0*/  IMAD R0, R0, R85, R6 ;  /* 0x0000005500007224 */ /* 0x000fe200078e0206 */
[----:B------:R-:W-:Y:S01]  /*24b0*/  LEA R10, P2, R8, c[0x0][0x168], 0x1 ;  /* 0x00005a00080a7a11 */ /* 0x000fe200078408ff */
[----:B------:R-:W-:Y:S02]  /*24c0*/  IMAD.SHL.U32 R6, R7, 0x20, RZ ;  /* 0x0000002007067824 */ /* 0x000fe400078e00ff */
[----:B------:R-:W-:-:S03]  /*24d0*/  IMAD.IADD R0, R9, 0x1, R0 ;  /* 0x0000000109007824 */ /* 0x000fc600078e0200 */
[----:B------:R-:W-:Y:S02]  /*24e0*/  IADD3 R14, P1, R6, R10, RZ ;  /* 0x0000000a060e7210 */ /* 0x000fe40007f3e0ff */
[----:B------:R-:W-:Y:S02]  /*24f0*/  LEA.HI.X R11, R8, c[0x0][0x16c], R0, 0x1, P2 ;  /* 0x00005b00080b7a11 */ /* 0x000fe400010f0c00 */
[----:B------:R-:W-:-:S03]  /*2500*/  IADD3 R8, P2, R14, R6, RZ ;  /* 0x000000060e087210 */ /* 0x000fc60007f5e0ff */
[----:B------:R-:W-:Y:S01]  /*2510*/  IMAD.X R15, R2, 0x1, R11, P1 ;  /* 0x00000001020f7824 */ /* 0x000fe200008e060b */
[----:B------:R-:W-:Y:S01]  /*2520*/  IADD3 R6, P1, R8, R6, RZ ;  /* 0x0000000608067210 */ /* 0x000fe20007f3e0ff */
        /* <DEDUP_REMOVED lines=14> */
.L_x_481:
        /* <DEDUP_REMOVED lines=25> */
[----:B------:R-:W-:-:S02]  /*27a0*/  SHF.L.U32 R140, R4, 0x1, RZ ;  /* 0x00000001048c7819 */ /* 0x000fc400000006ff */
[----:B------:R-:W-:Y:S02]  /*27b0*/  FMNMX.FTZ R7, R109, R0, !PT ;  /* 0x000000006d077209 */ /* 0x000fe40007810000 */
[----:B------:R-:W-:Y:S01]  /*27c0*/  LEA R138, R5, R140, 0x1 ;  /* 0x0000008c058a7211 */ /* 0x000fe200078e08ff */
[----:B------:R-:W-:Y:S01]  /*27d0*/  LDSM.16.MT88.4 R36, [R140+0x8000] ;  /* 0x008000008c24783b */ /* 0x000fe20000004200 */
[----:B------:R-:W-:Y:S02]  /*27e0*/  FMNMX.FTZ R0, R108, R7, !PT ;  /* 0x000000076c007209 */ /* 0x000fe40007810000 */
[----:B------:R-:W-:Y:S01]  /*27f0*/  FMNMX.FTZ R7, R107, R2, !PT ;  /* 0x000000026b077209 */ /* 0x000fe20007810000 */
[----:B------:R-:W-:Y:S01]  /*2800*/  LDSM.16.MT88.4 R44, [R138+0x8000] ;  /* 0x008000008a2c783b */ /* 0x000fe20000004200 */
[C---:B------:R-:W-:Y:S02]  /*2810*/  LEA R137, R3.reuse, R140, 0x1 ;  /* 0x0000008c03897211 */ /* 0x040fe400078e08ff */
[----:B------:R-:W-:Y:S01]  /*2820*/  FMNMX.FTZ R6, R106, R7, !PT ;  /* 0x000000076a067209 */ /* 0x000fe20007810000 */
[----:B------:R-:W1:Y:S01]  /*2830*/  SHFL.BFLY PT, R9, R0, 0x2, 0x1f ;  /* 0x0c401f0000097f89 */ /* 0x000e6200000e0000 */
[----:B------:R-:W-:-:S02]  /*2840*/  LEA R136, R3, R138, 0x1 ;  /* 0x0000008a03887211 */ /* 0x000fc400078e08ff */
[----:B------:R-:W-:Y:S01]  /*2850*/  FMNMX.FTZ R6, R105, R6, !PT ;  /* 0x0000000669067209 */ /* 0x000fe20007810000 */
[----:B------:R-:W-:Y:S04]  /*2860*/  LDSM.16.MT88.4 R68, [R140+0xa000] ;  /* 0x00a000008c44783b */ /* 0x000fe80000004200 */
[----:B------:R-:W2:Y:S04]  /*2870*/  SHFL.BFLY PT, R7, R6, 0x2, 0x1f ;  /* 0x0c401f0006077f89 */ /* 0x000ea800000e0000 */
[----:B------:R-:W-:Y:S04]  /*2880*/  LDSM.16.MT88.4 R52, [R137+0x8000] ;  /* 0x008000008934783b */ /* 0x000fe80000004200 */
[----:B------:R-:W-:Y:S04]  /*2890*/  LDSM.16.MT88.4 R60, [R136+0x8000] ;  /* 0x00800000883c783b */ /* 0x000fe80000004200 */
[----:B------:R-:W-:Y:S01]  /*28a0*/  LDSM.16.MT88.4 R76, [R138+0xa000] ;  /* 0x00a000008a4c783b */ /* 0x000fe20000004200 */
[----:B-1----:R-:W-:-:S03]  /*28b0*/  FMNMX.FTZ R9, R0, R9, !PT ;  /* 0x0000000900097209 */ /* 0x002fc60007810000 */
[----:B------:R-:W-:Y:S04]  /*28c0*/  LDSM.16.MT88.4 R80, [R137+0xa000] ;  /* 0x00a000008950783b */ /* 0x000fe80000004200 */
[----:B------:R-:W1:Y:S01]  /*28d0*/  SHFL.BFLY PT, R2, R9, 0x1, 0x1f ;  /* 0x0c201f0009027f89 */ /* 0x000e6200000e0000 */
[----:B--2---:R-:W-:-:S05]  /*28e0*/  FMNMX.FTZ R7, R6, R7, !PT ;  /* 0x0000000706077209 */ /* 0x004fca0007810000 */
[----:B------:R-:W2:Y:S01]  /*28f0*/  SHFL.BFLY PT, R0, R7, 0x1, 0x1f ;  /* 0x0c201f0007007f89 */ /* 0x000ea200000e0000 */
[----:B-1----:R-:W-:-:S03]  /*2900*/  FMNMX.FTZ R2, R9, R2, !PT ;  /* 0x0000000209027209 */ /* 0x002fc60007810000 */
[----:B------:R-:W1:Y:S01]  /*2910*/  LDSM.16.MT88.4 R8, [R138+0x8800] ;  /* 0x008800008a08783b */ /* 0x000e620000004200 */
[C---:B------:R-:W-:Y:S01]  /*2920*/  FSETP.NEU.FTZ.AND P1, PT, R2.reuse, -INF , PT ;  /* 0xff8000000200780b */ /* 0x040fe20003f3d000 */
[----:B------:R-:W-:Y:S01]  /*2930*/  FMUL.FTZ R111, R2, c[0x0][0x23c] ;  /* 0x00008f00026f7a20 */ /* 0x000fe20000410000 */
[----:B--2---:R-:W-:-:S04]  /*2940*/  FMNMX.FTZ R0, R7, R0, !PT ;  /* 0x0000000007007209 */ /* 0x004fc80007810000 */
[----:B------:R-:W-:Y:S02]  /*2950*/  FSEL R111, R111, RZ, P1 ;  /* 0x000000ff6f6f7208 */ /* 0x000fe40000800000 */
[C---:B------:R-:W-:Y:S01]  /*2960*/  FSETP.NEU.FTZ.AND P1, PT, R0.reuse, -INF , PT ;  /* 0xff8000000000780b */ /* 0x040fe20003f3d000 */
[----:B------:R-:W-:Y:S02]  /*2970*/  FMUL.FTZ R112, R0, c[0x0][0x23c] ;  /* 0x00008f0000707a20 */ /* 0x000fe40000410000 */
[--C-:B------:R-:W-:Y:S02]  /*2980*/  FFMA.FTZ R33, R34, c[0x0][0x23c], -R111.reuse ;  /* 0x00008f0022217a23 */ /* 0x100fe4000001086f */
[--C-:B------:R-:W-:Y:S01]  /*2990*/  FFMA.FTZ R100, R24, c[0x0][0x23c], -R111.reuse ;  /* 0x00008f0018647a23 */ /* 0x100fe2000001086f */
[----:B------:R-:W-:Y:S01]  /*29a0*/  FSEL R112, R112, RZ, P1 ;  /* 0x000000ff70707208 */ /* 0x000fe20000800000 */
[--C-:B------:R-:W-:Y:S02]  /*29b0*/  FFMA.FTZ R35, R32, c[0x0][0x23c], -R111.reuse ;  /* 0x00008f0020237a23 */ /* 0x100fe4000001086f */
[----:B------:R-:W-:Y:S01]  /*29c0*/  FFMA.FTZ R30, R20, c[0x0][0x23c], -R111 ;  /* 0x00008f00141e7a23 */ /* 0x000fe2000001086f */
[----:B------:R-:W-:Y:S01]  /*29d0*/  MUFU.EX2 R33, R33 ;  /* 0x0000002100217308 */ /* 0x000fe20000000800 */
[----:B------:R-:W-:-:S02]  /*29e0*/  FFMA.FTZ R102, R26, c[0x0][0x23c], -R112 ;  /* 0x00008f001a667a23 */ /* 0x000fc40000010870 */
[--C-:B------:R-:W-:Y:S02]  /*29f0*/  FFMA.FTZ R101, R27, c[0x0][0x23c], -R112.reuse ;  /* 0x00008f001b657a23 */ /* 0x100fe40000010870 */
[--C-:B------:R-:W-:Y:S02]  /*2a00*/  FFMA.FTZ R34, R41, c[0x0][0x23c], -R112.reuse ;  /* 0x00008f0029227a23 */ /* 0x100fe40000010870 */
[--C-:B------:R-:W-:Y:S01]  /*2a10*/  FFMA.FTZ R31, R43, c[0x0][0x23c], -R112.reuse ;  /* 0x00008f002b1f7a23 */ /* 0x100fe20000010870 */
[----:B------:R-:W-:Y:S01]  /*2a20*/  MUFU.EX2 R100, R100 ;  /* 0x0000006400647308 */ /* 0x000fe20000000800 */
[----:B------:R-:W-:Y:S02]  /*2a30*/  FFMA.FTZ R32, R25, c[0x0][0x23c], -R112 ;  /* 0x00008f0019207a23 */ /* 0x000fe40000010870 */
[--C-:B------:R-:W-:Y:S02]  /*2a40*/  FFMA.FTZ R29, R22, c[0x0][0x23c], -R111.reuse ;  /* 0x00008f00161d7a23 */ /* 0x100fe4000001086f */
[----:B------:R-:W-:-:S02]  /*2a50*/  FFMA.FTZ R28, R16, c[0x0][0x23c], -R111 ;  /* 0x00008f00101c7a23 */ /* 0x000fc4000001086f */
[--C-:B------:R-:W-:Y:S01]  /*2a60*/  FFMA.FTZ R27, R18, c[0x0][0x23c], -R111.reuse ;  /* 0x00008f00121b7a23 */ /* 0x100fe2000001086f */
[----:B------:R-:W2:Y:S01]  /*2a70*/  MUFU.EX2 R35, R35 ;  /* 0x0000002300237308 */ /* 0x000ea20000000800 */
[--C-:B------:R-:W-:Y:S02]  /*2a80*/  FFMA.FTZ R24, R12, c[0x0][0x23c], -R111.reuse ;  /* 0x00008f000c187a23 */ /* 0x100fe4000001086f */
[--C-:B------:R-:W-:Y:S01]  /*2a90*/  FFMA.FTZ R25, R19, c[0x0][0x23c], -R112.reuse ;  /* 0x00008f0013197a23 */ /* 0x100fe20000010870 */
[----:B------:R-:W3:Y:S01]  /*2aa0*/  LDSM.16.MT88.4 R12, [R140+0x8800] ;  /* 0x008800008c0c783b */ /* 0x000ee20000004200 */
[--C-:B------:R-:W-:Y:S02]  /*2ab0*/  FFMA.FTZ R26, R21, c[0x0][0x23c], -R112.reuse ;  /* 0x00008f00151a7a23 */ /* 0x100fe40000010870 */
[----:B------:R-:W-:Y:S01]  /*2ac0*/  FFMA.FTZ R23, R23, c[0x0][0x23c], -R112 ;  /* 0x00008f0017177a23 */ /* 0x000fe20000010870 */
[----:B------:R-:W4:Y:S01]  /*2ad0*/  MUFU.EX2 R30, R30 ;  /* 0x0000001e001e7308 */ /* 0x000f220000000800 */
[----:B------:R-:W-:Y:S01]  /*2ae0*/  LDSM.16.MT88.4 R16, [R137+0x8800] ;  /* 0x008800008910783b */ /* 0x000fe20000004200 */
[----:B------:R-:W-:-:S02]  /*2af0*/  FFMA.FTZ R166, R114, c[0x0][0x23c], -R111 ;  /* 0x00008f0072a67a23 */ /* 0x000fc4000001086f */
[--C-:B------:R-:W-:Y:S02]  /*2b00*/  FFMA.FTZ R113, R168, c[0x0][0x23c], -R111.reuse ;  /* 0x00008f00a8717a23 */ /* 0x100fe4000001086f */
[--C-:B------:R-:W-:Y:S02]  /*2b10*/  FFMA.FTZ R114, R170, c[0x0][0x23c], -R111.reuse ;  /* 0x00008f00aa727a23 */ /* 0x100fe4000001086f */
[----:B------:R-:W-:Y:S01]  /*2b20*/  MUFU.EX2 R102, R102 ;  /* 0x0000006600667308 */ /* 0x000fe20000000800 */
[----:B--2---:R-:W-:Y:S01]  /*2b30*/  F2FP.BF16.PACK_AB R88, R35, R100 ;  /* 0x000000642358723e */ /* 0x004fe200000010ff */
[----:B------:R-:W-:Y:S02]  /*2b40*/  FFMA.FTZ R115, R115, c[0x0][0x23c], -R112 ;  /* 0x00008f0073737a23 */ /* 0x000fe40000010870 */
[--C-:B------:R-:W-:Y:S02]  /*2b50*/  FFMA.FTZ R104, R104, c[0x0][0x23c], -R111.reuse ;  /* 0x00008f0068687a23 */ /* 0x100fe4000001086f */
[----:B------:R-:W-:-:S02]  /*2b60*/  FFMA.FTZ R109, R109, c[0x0][0x23c], -R111 ;  /* 0x00008f006d6d7a23 */ /* 0x000fc4000001086f */
[----:B------:R-:W2:Y:S01]  /*2b70*/  MUFU.EX2 R101, R101 ;  /* 0x0000006500657308 */ /* 0x000ea20000000800 */
[----:B----4-:R-:W-:Y:S01]  /*2b80*/  F2FP.BF16.PACK_AB R90, R30, R33 ;  /* 0x000000211e5a723e */ /* 0x010fe200000010ff */
[----:B------:R-:W-:Y:S02]  /*2b90*/  FFMA.FTZ R108, R108, c[0x0][0x23c], -R111 ;  /* 0x00008f006c6c7a23 */ /* 0x000fe4000001086f */
[--C-:B------:R-:W-:Y:S02]  /*2ba0*/  FFMA.FTZ R103, R103, c[0x0][0x23c], -R112.reuse ;  /* 0x00008f0067677a23 */ /* 0x100fe40000010870 */
[--C-:B------:R-:W-:Y:S02]  /*2bb0*/  FFMA.FTZ R170, R105, c[0x0][0x23c], -R112.reuse ;  /* 0x00008f0069aa7a23 */ /* 0x100fe40000010870 */
[----:B------:R-:W-:Y:S01]  /*2bc0*/  MUFU.EX2 R34, R34 ;  /* 0x0000002200227308 */ /* 0x000fe20000000800 */
[----:B------:R-:W-:Y:S02]  /*2bd0*/  FFMA.FTZ R106, R106, c[0x0][0x23c], -R112 ;  /* 0x00008f006a6a7a23 */ /* 0x000fe40000010870 */
[----:B------:R-:W-:-:S04]  /*2be0*/  FADD.FTZ R100, R100, R35 ;  /* 0x0000002364647221 */ /* 0x000fc80000010000 */
[----:B------:R-:W-:Y:S01]  /*2bf0*/  FADD.FTZ R33, R33, R100 ;  /* 0x0000006421217221 */ /* 0x000fe20000010000 */
[----:B------:R-:W4:Y:S01]  /*2c00*/  MUFU.EX2 R31, R31 ;  /* 0x0000001f001f7308 */ /* 0x000f220000000800 */
[----:B--2---:R-:W-:Y:S01]  /*2c10*/  F2FP.BF16.PACK_AB R89, R101, R102 ;  /* 0x000000666559723e */ /* 0x004fe200000010ff */
[----:B------:R-:W-:Y:S02]  /*2c20*/  FADD.FTZ R101, R102, R101 ;  /* 0x0000006566657221 */ /* 0x000fe40000010000 */
[----:B------:R-:W-:-:S04]  /*2c30*/  FADD.FTZ R30, R30, R33 ;  /* 0x000000211e1e7221 */ /* 0x000fc80000010000 */
[----:B------:R-:W-:Y:S01]  /*2c40*/  MUFU.EX2 R29, R29 ;  /* 0x0000001d001d7308 */ /* 0x000fe20000000800 */
[----:B----4-:R-:W-:-:S07]  /*2c50*/  F2FP.BF16.PACK_AB R91, R31, R34 ;  /* 0x000000221f5b723e */ /* 0x010fce00000010ff */
[----:B------:R-:W2:Y:S01]  /*2c60*/  MUFU.EX2 R28, R28 ;  /* 0x0000001c001c7308 */ /* 0x000ea20000000800 */
[----:B------:R-:W-:-:S04]  /*2c70*/  FADD.FTZ R34, R34, R101 ;  /* 0x0000006522227221 */ /* 0x000fc80000010000 */
[----:B------:R-:W-:Y:S01]  /*2c80*/  FADD.FTZ R31, R31, R34 ;  /* 0x000000221f1f7221 */ /* 0x000fe20000010000 */
[C---:B------:R-:W-:Y:S02]  /*2c90*/  HMMA.16816.F32.BF16 R40, R88.reuse, R44, RZ ;  /* 0x0000002c5828723c */ /* 0x040fe400000418ff */
[----:B------:R-:W-:Y:S06]  /*2ca0*/  MUFU.EX2 R27, R27 ;  /* 0x0000001b001b7308 */ /* 0x000fec0000000800 */
[----:B------:R-:W-:Y:S02]  /*2cb0*/  HMMA.16816.F32.BF16 R44, R88, R46, RZ ;  /* 0x0000002e582c723c */ /* 0x000fe400000418ff */
[----:B------:R-:W4:Y:S01]  /*2cc0*/  MUFU.EX2 R24, R24 ;  /* 0x0000001800187308 */ /* 0x000f220000000800 */
[----:B--2---:R-:W-:Y:S01]  /*2cd0*/  F2FP.BF16.PACK_AB R4, R28, R29 ;  /* 0x0000001d1c04723e */ /* 0x004fe200000010ff */
[----:B------:R-:W-:-:S04]  /*2ce0*/  FADD.FTZ R29, R29, R30 ;  /* 0x0000001e1d1d7221 */ /* 0x000fc80000010000 */
[C---:B------:R-:W-:Y:S01]  /*2cf0*/  HMMA.16816.F32.BF16 R96, R88.reuse, R36, RZ ;  /* 0x000000245860723c */ /* 0x040fe200000418ff */
[----:B------:R-:W-:Y:S01]  /*2d00*/  FADD.FTZ R28, R28, R29 ;  /* 0x0000001d1c1c7221 */ /* 0x000fe20000010000 */
[----:B------:R-:W-:Y:S06]  /*2d10*/  MUFU.EX2 R32, R32 ;  /* 0x0000002000207308 */ /* 0x000fec0000000800 */
[----:B------:R-:W-:Y:S02]  /*2d20*/  HMMA.16816.F32.BF16 R36, R88, R38, RZ ;  /* 0x000000265824723c */ /* 0x000fe400000418ff */
[----:B------:R-:W2:Y:S01]  /*2d30*/  MUFU.EX2 R25, R25 ;  /* 0x0000001900197308 */ /* 0x000ea20000000800 */
[----:B----4-:R-:W-:Y:S01]  /*2d40*/  F2FP.BF16.PACK_AB R6, R24, R27 ;  /* 0x0000001b1806723e */ /* 0x010fe200000010ff */
[----:B------:R-:W-:-:S04]  /*2d50*/  FADD.FTZ R27, R27, R28 ;  /* 0x0000001c1b1b7221 */ /* 0x000fc80000010000 */
[C---:B------:R-:W-:Y:S01]  /*2d60*/  HMMA.16816.F32.BF16 R64, R88.reuse, R68, RZ ;  /* 0x000000445840723c */ /* 0x040fe200000418ff */
[----:B------:R-:W-:Y:S01]  /*2d70*/  FADD.FTZ R27, R24, R27 ;  /* 0x0000001b181b7221 */ /* 0x000fe20000010000 */
        /* <DEDUP_REMOVED lines=8> */
[----:B------:R-:W-:Y:S01]  /*2e00*/  HMMA.16816.F32.BF16 R52, R88, R54, RZ ;  /* 0x000000365834723c */ /* 0x000fe200000418ff */
[----:B----4-:R-:W-:Y:S01]  /*2e10*/  F2FP.BF16.PACK_AB R7, R3, R26 ;  /* 0x0000001a0307723e */ /* 0x010fe200000010ff */
[----:B------:R-:W-:Y:S01]  /*2e20*/  LDSM.16.MT88.4 R20, [R136+0x8800] ;  /* 0x008800008814783b */ /* 0x000fe20000004200 */
[----:B------:R-:W2:Y:S01]  /*2e30*/  MUFU.EX2 R113, R113 ;  /* 0x0000007100717308 */ /* 0x000ea20000000800 */
[----:B------:R-:W-:-:S04]  /*2e40*/  FADD.FTZ R26, R26, R25 ;  /* 0x000000191a1a7221 */ /* 0x000fc80000010000 */
[----:B------:R-:W-:Y:S01]  /*2e50*/  HMMA.16816.F32.BF16 R56, R88, R60, RZ ;  /* 0x0000003c5838723c */ /* 0x000fe200000418ff */
[----:B------:R-:W-:Y:S02]  /*2e60*/  FADD.FTZ R26, R3, R26 ;  /* 0x0000001a031a7221 */ /* 0x000fe40000010000 */
[----:B------:R-:W-:Y:S05]  /*2e70*/  MUFU.EX2 R114, R114 ;  /* 0x0000007200727308 */ /* 0x000fea0000000800 */
[C---:B-1----:R-:W-:Y:S03]  /*2e80*/  HMMA.16816.F32.BF16 R40, R4.reuse, R8, R40 ;  /* 0x000000080428723c */ /* 0x042fe60000041828 */
[----:B------:R-:W-:Y:S05]  /*2e90*/  MUFU.EX2 R115, R115 ;  /* 0x0000007300737308 */ /* 0x000fea0000000800 */
[C---:B------:R-:W-:Y:S01]  /*2ea0*/  HMMA.16816.F32.BF16 R44, R4.reuse, R10, R44 ;  /* 0x0000000a042c723c */ /* 0x040fe2000004182c */
[----:B------:R-:W1:Y:S02]  /*2eb0*/  LDSM.16.MT88.4 R8, [R140+0xa800] ;  /* 0x00a800008c08783b */ /* 0x000e640000004200 */
[----:B------:R-:W-:Y:S05]  /*2ec0*/  MUFU.EX2 R104, R104 ;  /* 0x0000006800687308 */ /* 0x000fea0000000800 */
[C---:B---3--:R-:W-:Y:S03]  /*2ed0*/  HMMA.16816.F32.BF16 R96, R4.reuse, R12, R96 ;  /* 0x0000000c0460723c */ /* 0x048fe60000041860 */
[----:B------:R-:W-:Y:S05]  /*2ee0*/  MUFU.EX2 R109, R109 ;  /* 0x0000006d006d7308 */ /* 0x000fea0000000800 */
[----:B------:R-:W-:Y:S01]  /*2ef0*/  HMMA.16816.F32.BF16 R36, R4, R14, R36 ;  /* 0x0000000e0424723c */ /* 0x000fe20000041824 */
[----:B------:R-:W3:Y:S02]  /*2f00*/  LDSM.16.MT88.4 R12, [R136+0xa000] ;  /* 0x00a00000880c783b */ /* 0x000ee40000004200 */
[----:B------:R-:W-:Y:S05]  /*2f10*/  MUFU.EX2 R108, R108 ;  /* 0x0000006c006c7308 */ /* 0x000fea0000000800 */
[C---:B------:R-:W-:Y:S03]  /*2f20*/  HMMA.16816.F32.BF16 R72, R88.reuse, R76, RZ ;  /* 0x0000004c5848723c */ /* 0x040fe600000418ff */
[----:B------:R-:W-:Y:S05]  /*2f30*/  MUFU.EX2 R103, R103 ;  /* 0x0000006700677308 */ /* 0x000fea0000000800 */
[C---:B------:R-:W-:Y:S03]  /*2f40*/  HMMA.16816.F32.BF16 R92, R88.reuse, R80, RZ ;  /* 0x00000050585c723c */ /* 0x040fe600000418ff */
[----:B------:R-:W-:Y:S05]  /*2f50*/  MUFU.EX2 R105, R106 ;  /* 0x0000006a00697308 */ /* 0x000fea0000000800 */
[----:B------:R-:W-:Y:S03]  /*2f60*/  HMMA.16816.F32.BF16 R60, R88, R62, RZ ;  /* 0x0000003e583c723c */ /* 0x000fe600000418ff */
[----:B------:R-:W-:Y:S05]  /*2f70*/  MUFU.EX2 R170, R170 ;  /* 0x000000aa00aa7308 */ /* 0x000fea0000000800 */
[C---:B-1----:R-:W-:Y:S08]  /*2f80*/  HMMA.16816.F32.BF16 R64, R4.reuse, R8, R64 ;  /* 0x000000080440723c */ /* 0x042ff00000041840 */
[----:B------:R-:W-:Y:S01]  /*2f90*/  HMMA.16816.F32.BF16 R68, R4, R10, R68 ;  /* 0x0000000a0444723c */ /* 0x000fe20000041844 */
[----:B------:R-:W1:Y:S07]  /*2fa0*/  LDSM.16.MT88.4 R8, [R136+0xa800] ;  /* 0x00a800008808783b */ /* 0x000e6e0000004200 */
[C---:B------:R-:W-:Y:S08]  /*2fb0*/  HMMA.16816.F32.BF16 R76, R88.reuse, R78, RZ ;  /* 0x0000004e584c723c */ /* 0x040ff000000418ff */
[C---:B------:R-:W-:Y:S08]  /*2fc0*/  HMMA.16816.F32.BF16 R80, R88.reuse, R82, RZ ;  /* 0x000000525850723c */ /* 0x040ff000000418ff */
[C---:B---3--:R-:W-:Y:S08]  /*2fd0*/  HMMA.16816.F32.BF16 R84, R88.reuse, R12, RZ ;  /* 0x0000000c5854723c */ /* 0x048ff000000418ff */
[----:B------:R-:W-:Y:S01]  /*2fe0*/  HMMA.16816.F32.BF16 R88, R88, R14, RZ ;  /* 0x0000000e5858723c */ /* 0x000fe200000418ff */
[----:B------:R-:W-:Y:S07]  /*2ff0*/  LDSM.16.MT88.4 R12, [R137+0xa800] ;  /* 0x00a80000890c783b */ /* 0x000fee0000004200 */
[C---:B------:R-:W-:Y:S08]  /*3000*/  HMMA.16816.F32.BF16 R48, R4.reuse, R16, R48 ;  /* 0x000000100430723c */ /* 0x040ff00000041830 */
[C---:B------:R-:W-:Y:S01]  /*3010*/  HMMA.16816.F32.BF16 R52, R4.reuse, R18, R52 ;  /* 0x000000120434723c */ /* 0x040fe20000041834 */
[----:B------:R-:W3:Y:S07]  /*3020*/  LDSM.16.MT88.4 R16, [R138+0xa800] ;  /* 0x00a800008a10783b */ /* 0x000eee0000004200 */
[C---:B-1----:R-:W-:Y:S08]  /*3030*/  HMMA.16816.F32.BF16 R84, R4.reuse, R8, R84 ;  /* 0x000000080454723c */ /* 0x042ff00000041854 */
[C---:B------:R-:W-:Y:S01]  /*3040*/  HMMA.16816.F32.BF16 R88, R4.reuse, R10, R88 ;  /* 0x0000000a0458723c */ /* 0x040fe20000041858 */
[----:B------:R-:W1:Y:S07]  /*3050*/  LDSM.16.MT88.4 R8, [R140+0x9000] ;  /* 0x009000008c08783b */ /* 0x000e6e0000004200 */
[C---:B------:R-:W-:Y:S07]  /*3060*/  HMMA.16816.F32.BF16 R56, R4.reuse, R20, R56 ;  /* 0x000000140438723c */ /* 0x040fee0000041838 */
[----:B------:R-:W-:Y:S01]  /*3070*/  FFMA.FTZ R21, R172, c[0x0][0x23c], -R111 ;  /* 0x00008f00ac157a23 */ /* 0x000fe2000001086f */
[----:B------:R-:W-:Y:S01]  /*3080*/  HMMA.16816.F32.BF16 R60, R4, R22, R60 ;  /* 0x00000016043c723c */ /* 0x000fe2000004183c */
[----:B------:R-:W-:-:S02]  /*3090*/  FFMA.FTZ R20, R127, c[0x0][0x23c], -R112 ;  /* 0x00008f007f147a23 */ /* 0x000fc40000010870 */
[----:B------:R-:W-:Y:S02]  /*30a0*/  FFMA.FTZ R127, R110, c[0x0][0x23c], -R111 ;  /* 0x00008f006e7f7a23 */ /* 0x000fe4000001086f */
[----:B------:R-:W-:Y:S01]  /*30b0*/  MUFU.EX2 R21, R21 ;  /* 0x0000001500157308 */ /* 0x000fe20000000800 */
[--C-:B------:R-:W-:Y:S02]  /*30c0*/  FFMA.FTZ R110, R107, c[0x0][0x23c], -R112.reuse ;  /* 0x00008f006b6e7a23 */ /* 0x100fe40000010870 */
[--C-:B------:R-:W-:Y:S01]  /*30d0*/  FFMA.FTZ R22, R157, c[0x0][0x23c], -R112.reuse ;  /* 0x00008f009d167a23 */ /* 0x100fe20000010870 */
[----:B---3--:R-:W-:Y:S01]  /*30e0*/  HMMA.16816.F32.BF16 R72, R4, R16, R72 ;  /* 0x000000100448723c */ /* 0x008fe20000041848 */
[----:B------:R-:W-:-:S03]  /*30f0*/  FFMA.FTZ R23, R167, c[0x0][0x23c], -R112 ;  /* 0x00008f00a7177a23 */ /* 0x000fc60000010870 */
[----:B------:R-:W-:Y:S04]  /*3100*/  MUFU.EX2 R20, R20 ;  /* 0x0000001400147308 */ /* 0x000fe80000000800 */
[C---:B------:R-:W-:Y:S01]  /*3110*/  HMMA.16816.F32.BF16 R76, R4.reuse, R18, R76 ;  /* 0x00000012044c723c */ /* 0x040fe2000004184c */
[----:B------:R-:W3:Y:S03]  /*3120*/  LDSM.16.MT88.4 R16, [R138+0x9000] ;  /* 0x009000008a10783b */ /* 0x000ee60000004200 */
[----:B------:R-:W4:Y:S04]  /*3130*/  MUFU.EX2 R22, R22 ;  /* 0x0000001600167308 */ /* 0x000f280000000800 */
[C---:B------:R-:W-:Y:S04]  /*3140*/  HMMA.16816.F32.BF16 R92, R4.reuse, R12, R92 ;  /* 0x0000000c045c723c */ /* 0x040fe8000004185c */
[----:B------:R-:W5:Y:S04]  /*3150*/  MUFU.EX2 R23, R23 ;  /* 0x0000001700177308 */ /* 0x000f680000000800 */
[----:B------:R-:W-:Y:S01]  /*3160*/  HMMA.16816.F32.BF16 R80, R4, R14, R80 ;  /* 0x0000000e0450723c */ /* 0x000fe20000041850 */
[----:B------:R-:W3:Y:S03]  /*3170*/  LDSM.16.MT88.4 R12, [R136+0x9000] ;  /* 0x00900000880c783b */ /* 0x000ee60000004200 */
[----:B------:R-:W1:Y:S03]  /*3180*/  MUFU.EX2 R127, R127 ;  /* 0x0000007f007f7308 */ /* 0x000e660000000800 */
[----:B--2---:R-:W-:Y:S01]  /*3190*/  F2FP.BF16.PACK_AB R4, R113, R166 ;  /* 0x000000a67104723e */ /* 0x004fe200000010ff */
[----:B------:R-:W-:Y:S01]  /*31a0*/  FADD.FTZ R166, R166, R27 ;  /* 0x0000001ba6a67221 */ /* 0x000fe20000010000 */
[----:B----4-:R-:W-:Y:S01]  /*31b0*/  F2FP.BF16.PACK_AB R5, R22, R115 ;  /* 0x000000731605723e */ /* 0x010fe200000010ff */
[----:B------:R-:W-:Y:S01]  /*31c0*/  FADD.FTZ R115, R115, R26 ;  /* 0x0000001a73737221 */ /* 0x000fe20000010000 */
[----:B------:R-:W-:Y:S01]  /*31d0*/  F2FP.BF16.PACK_AB R6, R21, R114 ;  /* 0x000000721506723e */ /* 0x000fe200000010ff */
[----:B------:R-:W2:Y:S01]  /*31e0*/  MUFU.EX2 R110, R110 ;  /* 0x0000006e006e7308 */ /* 0x000ea20000000800 */
[----:B-----5:R-:W-:Y:S01]  /*31f0*/  F2FP.BF16.PACK_AB R7, R20, R23 ;  /* 0x000000171407723e */ /* 0x020fe200000010ff */
[----:B------:R-:W-:-:S02]  /*3200*/  FADD.FTZ R113, R113, R166 ;  /* 0x000000a671717221 */ /* 0x000fc40000010000 */
[----:B------:R-:W-:Y:S02]  /*3210*/  FADD.FTZ R22, R22, R115 ;  /* 0x0000007316167221 */ /* 0x000fe40000010000 */
[----:B------:R-:W-:Y:S02]  /*3220*/  FADD.FTZ R114, R114, R113 ;  /* 0x0000007172727221 */ /* 0x000fe40000010000 */
[----:B-1----:R-:W-:Y:S01]  /*3230*/  HMMA.16816.F32.BF16 R96, R4, R8, R96 ;  /* 0x000000080460723c */ /* 0x002fe20000041860 */
[----:B------:R-:W-:Y:S02]  /*3240*/  FADD.FTZ R23, R23, R22 ;  /* 0x0000001617177221 */ /* 0x000fe40000010000 */
[----:B------:R-:W-:Y:S02]  /*3250*/  FADD.FTZ R21, R21, R114 ;  /* 0x0000007215157221 */ /* 0x000fe40000010000 */
[----:B------:R-:W-:-:S03]  /*3260*/  FADD.FTZ R20, R20, R23 ;  /* 0x0000001714147221 */ /* 0x000fc60000010000 */
[C---:B------:R-:W-:Y:S01]  /*3270*/  HMMA.16816.F32.BF16 R36, R4.reuse, R10, R36 ;  /* 0x0000000a0424723c */ /* 0x040fe20000041824 */
[----:B------:R-:W1:Y:S07]  /*3280*/  LDSM.16.MT88.4 R8, [R137+0x9000] ;  /* 0x009000008908783b */ /* 0x000e6e0000004200 */
[C---:B---3--:R-:W-:Y:S08]  /*3290*/  HMMA.16816.F32.BF16 R40, R4.reuse, R16, R40 ;  /* 0x000000100428723c */ /* 0x048ff00000041828 */
[C---:B------:R-:W-:Y:S08]  /*32a0*/  HMMA.16816.F32.BF16 R56, R4.reuse, R12, R56 ;  /* 0x0000000c0438723c */ /* 0x040ff00000041838 */
[C---:B------:R-:W-:Y:S01]  /*32b0*/  HMMA.16816.F32.BF16 R60, R4.reuse, R14, R60 ;  /* 0x0000000e043c723c */ /* 0x040fe2000004183c */
[----:B------:R-:W3:Y:S07]  /*32c0*/  LDSM.16.MT88.4 R12, [R137+0xb000] ;  /* 0x00b00000890c783b */ /* 0x000eee0000004200 */
[C---:B------:R-:W-:Y:S01]  /*32d0*/  HMMA.16816.F32.BF16 R44, R4.reuse, R18, R44 ;  /* 0x00000012042c723c */ /* 0x040fe2000004182c */
[----:B------:R-:W4:Y:S07]  /*32e0*/  LDSM.16.MT88.4 R16, [R138+0xb000] ;  /* 0x00b000008a10783b */ /* 0x000f2e0000004200 */
[C---:B-1----:R-:W-:Y:S08]  /*32f0*/  HMMA.16816.F32.BF16 R48, R4.reuse, R8, R48 ;  /* 0x000000080430723c */ /* 0x042ff00000041830 */
[C---:B------:R-:W-:Y:S01]  /*3300*/  HMMA.16816.F32.BF16 R52, R4.reuse, R10, R52 ;  /* 0x0000000a0434723c */ /* 0x040fe20000041834 */
[----:B------:R-:W1:Y:S07]  /*3310*/  LDSM.16.MT88.4 R8, [R140+0xb000] ;  /* 0x00b000008c08783b */ /* 0x000e6e0000004200 */
[C---:B---3--:R-:W-:Y:S08]  /*3320*/  HMMA.16816.F32.BF16 R92, R4.reuse, R12, R92 ;  /* 0x0000000c045c723c */ /* 0x048ff0000004185c */
[C---:B------:R-:W-:Y:S01]  /*3330*/  HMMA.16816.F32.BF16 R80, R4.reuse, R14, R80 ;  /* 0x0000000e0450723c */ /* 0x040fe20000041850 */
[----:B------:R-:W-:Y:S07]  /*3340*/  LDSM.16.MT88.4 R12, [R140+0x9800] ;  /* 0x009800008c0c783b */ /* 0x000fee0000004200 */
[C---:B----4-:R-:W-:Y:S08]  /*3350*/  HMMA.16816.F32.BF16 R72, R4.reuse, R16, R72 ;  /* 0x000000100448723c */ /* 0x050ff00000041848 */
[C---:B------:R-:W-:Y:S01]  /*3360*/  HMMA.16816.F32.BF16 R76, R4.reuse, R18, R76 ;  /* 0x00000012044c723c */ /* 0x040fe2000004184c */
[----:B------:R-:W-:Y:S07]  /*3370*/  LDSM.16.MT88.4 R16, [R137+0x9800] ;  /* 0x009800008910783b */ /* 0x000fee0000004200 */
[C---:B-1----:R-:W-:Y:S08]  /*3380*/  HMMA.16816.F32.BF16 R64, R4.reuse, R8, R64 ;  /* 0x000000080440723c */ /* 0x042ff00000041840 */
[C---:B------:R-:W-:Y:S01]  /*3390*/  HMMA.16816.F32.BF16 R68, R4.reuse, R10, R68 ;  /* 0x0000000a0444723c */ /* 0x040fe20000041844 */
[----:B------:R-:W1:Y:S07]  /*33a0*/  LDSM.16.MT88.4 R8, [R136+0xb000] ;  /* 0x00b000008808783b */ /* 0x000e6e0000004200 */
[C---:B-1----:R-:W-:Y:S08]  /*33b0*/  HMMA.16816.F32.BF16 R84, R4.reuse, R8, R84 ;  /* 0x000000080454723c */ /* 0x042ff00000041854 */
[----:B------:R-:W-:Y:S01]  /*33c0*/  HMMA.16816.F32.BF16 R88, R4, R10, R88 ;  /* 0x0000000a0458723c */ /* 0x000fe20000041858 */
[----:B------:R-:W1:Y:S06]  /*33d0*/  LDSM.16.MT88.4 R8, [R138+0x9800] ;  /* 0x009800008a08783b */ /* 0x000e6c0000004200 */
[----:B------:R-:W-:Y:S01]  /*33e0*/  F2FP.BF16.PACK_AB R4, R127, R104 ;  /* 0x000000687f04723e */ /* 0x000fe200000010ff */
[----:B------:R-:W-:Y:S01]  /*33f0*/  FADD.FTZ R104, R104, R21 ;  /* 0x0000001568687221 */ /* 0x000fe20000010000 */
[----:B--2---:R-:W-:Y:S01]  /*3400*/  F2FP.BF16.PACK_AB R5, R110, R103 ;  /* 0x000000676e05723e */ /* 0x004fe200000010ff */
[----:B------:R-:W-:Y:S01]  /*3410*/  FADD.FTZ R103, R103, R20 ;  /* 0x0000001467677221 */ /* 0x000fe20000010000 */
[----:B------:R-:W-:Y:S01]  /*3420*/  F2FP.BF16.PACK_AB R6, R108, R109 ;  /* 0x0000006d6c06723e */ /* 0x000fe200000010ff */
[----:B------:R-:W-:Y:S01]  /*3430*/  FADD.FTZ R104, R127, R104 ;  /* 0x000000687f687221 */ /* 0x000fe20000010000 */
[----:B------:R-:W-:Y:S01]  /*3440*/  F2FP.BF16.PACK_AB R7, R170, R105 ;  /* 0x00000069aa07723e */ /* 0x000fe200000010ff */
[----:B------:R-:W-:-:S02]  /*3450*/  FADD.FTZ R110, R110, R103 ;  /* 0x000000676e6e7221 */ /* 0x000fc40000010000 */
[----:B------:R-:W-:Y:S02]  /*3460*/  FADD.FTZ R109, R109, R104 ;  /* 0x000000686d6d7221 */ /* 0x000fe40000010000 */
[----:B------:R-:W-:Y:S02]  /*3470*/  FADD.FTZ R105, R105, R110 ;  /* 0x0000006e69697221 */ /* 0x000fe40000010000 */
[----:B------:R-:W-:Y:S01]  /*3480*/  HMMA.16816.F32.BF16 R96, R4, R12, R96 ;  /* 0x0000000c0460723c */ /* 0x000fe20000041860 */
[----:B------:R-:W-:Y:S02]  /*3490*/  FADD.FTZ R171, R108, R109 ;  /* 0x0000006d6cab7221 */ /* 0x000fe40000010000 */
[----:B------:R-:W-:-:S05]  /*34a0*/  FADD.FTZ R170, R170, R105 ;  /* 0x00000069aaaa7221 */ /* 0x000fca0000010000 */
[C---:B------:R-:W-:Y:S01]  /*34b0*/  HMMA.16816.F32.BF16 R36, R4.reuse, R14, R36 ;  /* 0x0000000e0424723c */ /* 0x040fe20000041824 */
[----:B------:R-:W2:Y:S07]  /*34c0*/  LDSM.16.MT88.4 R12, [R136+0x9800] ;  /* 0x00980000880c783b */ /* 0x000eae0000004200 */
[C---:B------:R-:W-:Y:S08]  /*34d0*/  HMMA.16816.F32.BF16 R48, R4.reuse, R16, R48 ;  /* 0x000000100430723c */ /* 0x040ff00000041830 */
[C---:B-1----:R-:W-:Y:S08]  /*34e0*/  HMMA.16816.F32.BF16 R40, R4.reuse, R8, R40 ;  /* 0x000000080428723c */ /* 0x042ff00000041828 */
[C---:B------:R-:W-:Y:S01]  /*34f0*/  HMMA.16816.F32.BF16 R44, R4.reuse, R10, R44 ;  /* 0x0000000a042c723c */ /* 0x040fe2000004182c */
[----:B------:R-:W1:Y:S07]  /*3500*/  LDSM.16.MT88.4 R8, [R140+0xb800] ;  /* 0x00b800008c08783b */ /* 0x000e6e0000004200 */
[C---:B------:R-:W-:Y:S01]  /*3510*/  HMMA.16816.F32.BF16 R52, R4.reuse, R18, R52 ;  /* 0x000000120434723c */ /* 0x040fe20000041834 */
[----:B------:R-:W3:Y:S07]  /*3520*/  LDSM.16.MT88.4 R16, [R138+0xb800] ;  /* 0x00b800008a10783b */ /* 0x000eee0000004200 */
[C---:B--2---:R-:W-:Y:S08]  /*3530*/  HMMA.16816.F32.BF16 R56, R4.reuse, R12, R56 ;  /* 0x0000000c0438723c */ /* 0x044ff00000041838 */
[C---:B------:R-:W-:Y:S01]  /*3540*/  HMMA.16816.F32.BF16 R60, R4.reuse, R14, R60 ;  /* 0x0000000e043c723c */ /* 0x040fe2000004183c */
[----:B------:R-:W2:Y:S07]  /*3550*/  LDSM.16.MT88.4 R12, [R137+0xb800] ;  /* 0x00b80000890c783b */ /* 0x000eae0000004200 */
[C---:B-1----:R-:W-:Y:S08]  /*3560*/  HMMA.16816.F32.BF16 R64, R4.reuse, R8, R64 ;  /* 0x000000080440723c */ /* 0x042ff00000041840 */
[C---:B------:R-:W-:Y:S01]  /*3570*/  HMMA.16816.F32.BF16 R68, R4.reuse, R10, R68 ;  /* 0x0000000a0444723c */ /* 0x040fe20000041844 */
[----:B------:R-:W1:Y:S07]  /*3580*/  LDSM.16.MT88.4 R8, [R136+0xb800] ;  /* 0x00b800008808783b */ /* 0x000e6e0000004200 */
[C---:B---3--:R-:W-:Y:S08]  /*3590*/  HMMA.16816.F32.BF16 R72, R4.reuse, R16, R72 ;  /* 0x000000100448723c */ /* 0x048ff00000041848 */
[C---:B------:R-:W-:Y:S08]  /*35a0*/  HMMA.16816.F32.BF16 R76, R4.reuse, R18, R76 ;  /* 0x00000012044c723c */ /* 0x040ff0000004184c */
[C---:B--2---:R-:W-:Y:S08]  /*35b0*/  HMMA.16816.F32.BF16 R92, R4.reuse, R12, R92 ;  /* 0x0000000c045c723c */ /* 0x044ff0000004185c */
[C---:B------:R-:W-:Y:S08]  /*35c0*/  HMMA.16816.F32.BF16 R80, R4.reuse, R14, R80 ;  /* 0x0000000e0450723c */ /* 0x040ff00000041850 */
[C---:B-1----:R-:W-:Y:S08]  /*35d0*/  HMMA.16816.F32.BF16 R84, R4.reuse, R8, R84 ;  /* 0x000000080454723c */ /* 0x042ff00000041854 */
[----:B------:R-:W-:Y:S01]  /*35e0*/  HMMA.16816.F32.BF16 R88, R4, R10, R88 ;  /* 0x0000000a0458723c */ /* 0x000fe20000041858 */
[----:B------:R-:W-:Y:S05]  /*35f0*/  @!UPT UIADD3 URZ, URZ, URZ, URZ ;  /* 0x0000003f3f3ff290 */ /* 0x000fea000fffe03f */
[----:B------:R-:W-:Y:S11]  /*3600*/  @!P0 BRA `(.L_x_482) ;  /* 0x000024a000008947 */ /* 0x000ff60003800000 */
[----:B------:R-:W-:Y:S01]  /*3610*/  IADD3 R126, R120, -0x2, RZ ;  /* 0xfffffffe787e7810 */ /* 0x000fe20007ffe0ff */
[----:B------:R-:W-:Y:S01]  /*3620*/  IMAD.MOV.U32 R6, RZ, RZ, R118 ;  /* 0x000000ffff067224 */ /* 0x000fe200078e0076 */
[----:B------:R-:W-:-:S04]  /*3630*/  DEPBAR.LE SB0, 0x0 ;  /* 0x000080000000791a */ /* 0x000fc80000000000 */
[----:B------:R-:W-:Y:S01]  /*3640*/  SHF.R.S32.HI R4, RZ, 0x1f, R126 ;  /* 0x0000001fff047819 */ /* 0x000fe2000001147e */
[----:B------:R-:W-:Y:S02]  /*3650*/  IMAD R3, R148, R126, RZ ;  /* 0x0000007e94037224 */ /* 0x000fe400078e02ff */
[----:B------:R-:W-:Y:S02]  /*3660*/  IMAD.MOV.U32 R7, RZ, RZ, R123 ;  /* 0x000000ffff077224 */ /* 0x000fe400078e007b */
[-C--:B------:R-:W-:Y:S01]  /*3670*/  IMAD R3, R4, R149.reuse, R3 ;  /* 0x0000009504037224 */ /* 0x080fe200078e0203 */
[----:B------:R-:W-:Y:S01]  /*3680*/  SHF.L.U64.HI R4, R116, 0x5, R117 ;  /* 0x0000000574047819 */ /* 0x000fe20000010275 */
[----:B------:R-:W-:-:S04]  /*3690*/  IMAD.WIDE.U32 R6, R126, R149, R6 ;  /* 0x000000957e067225 */ /* 0x000fc800078e0006 */
[----:B------:R-:W-:Y:S01]  /*36a0*/  IMAD.SHL.U32 R5, R116, 0x20, RZ ;  /* 0x0000002074057824 */ /* 0x000fe200078e00ff */
[----:B------:R-:W-:Y:S01]  /*36b0*/  BAR.SYNC.DEFER_BLOCKING 0x0 ;  /* 0x0000000000007b1d */ /* 0x000fe20000010000 */
[----:B------:R-:W-:Y:S01]  /*36c0*/  IMAD.IADD R3, R7, 0x1, R3 ;  /* 0x0000000107037824 */ /* 0x000fe200078e0203 */
[----:B------:R-:W-:Y:S01]  /*36d0*/  LEA R12, P1, R6, c[0x0][0x170], 0x1 ;  /* 0x00005c00060c7a11 */ /* 0x000fe200078208ff */
[----:B------:R-:W-:-:S03]  /*36e0*/  IMAD R125, R126, 0x40, R125 ;  /* 0x000000407e7d7824 */ /* 0x000fc600078e027d */
[----:B------:R-:W-:Y:S02]  /*36f0*/  IADD3 R14, P0, R5, R12, RZ ;  /* 0x0000000c050e7210 */ /* 0x000fe40007f1e0ff */
[----:B------:R-:W-:Y:S02]  /*3700*/  LEA.HI.X R13, R6, c[0x0][0x174], R3, 0x1, P1 ;  /* 0x00005d00060d7a11 */ /* 0x000fe400008f0c03 */
[-C--:B------:R-:W-:Y:S02]  /*3710*/  IADD3 R6, P1, R14, R5.reuse, RZ ;  /* 0x000000050e067210 */ /* 0x080fe40007f3e0ff */
[----:B------:R-:W-:Y:S01]  /*3720*/  IADD3 R3, R125, 0x8, RZ ;  /* 0x000000087d037810 */ /* 0x000fe20007ffe0ff */
[----:B------:R-:W-:Y:S01]  /*3730*/  IMAD.X R15, R4, 0x1, R13, P0 ;  /* 0x00000001040f7824 */ /* 0x000fe200000e060d */
[----:B------:R-:W-:Y:S02]  /*3740*/  IADD3 R20, P0, R6, R5, RZ ;  /* 0x0000000506147210 */ /* 0x000fe40007f1e0ff */
[----:B------:R-:W-:Y:S01]  /*3750*/  ISETP.GE.AND P4, PT, R3, R121, PT ;  /* 0x000000790300720c */ /* 0x000fe20003f86270 */
[----:B------:R-:W-:Y:S01]  /*3760*/  IMAD.X R7, R15, 0x1, R4, P1 ;  /* 0x000000010f077824 */ /* 0x000fe200008e0604 */
[----:B------:R-:W-:-:S02]  /*3770*/  ISETP.GE.AND P1, PT, R3, R124, PT ;  /* 0x0000007c0300720c */ /* 0x000fc40003f26270 */
[----:B------:R-:W-:Y:S01]  /*3780*/  IADD3 R3, R125, 0x10, RZ ;  /* 0x000000107d037810 */ /* 0x000fe20007ffe0ff */
[----:B------:R-:W-:Y:S01]  /*3790*/  IMAD.X R21, R7, 0x1, R4, P0 ;  /* 0x0000000107157824 */ /* 0x000fe200000e0604 */
[----:B------:R-:W-:Y:S01]  /*37a0*/  @!PT LDS RZ, [RZ] ;  /* 0x00000000fffff984 */ /* 0x000fe20000000800 */
[----:B------:R-:W-:Y:S01]  /*37b0*/  @!PT LDS RZ, [RZ] ;  /* 0x00000000fffff984 */ /* 0x000fe20000000800 */
[----:B------:R-:W-:Y:S01]  /*37c0*/  @!PT LDS RZ, [RZ] ;  /* 0x00000000fffff984 */ /* 0x000fe20000000800 */
[----:B------:R1:W-:Y:S02]  /*37d0*/  LDGSTS.E.BYPASS.LTC128B.128 [R151+0x8000], [R12.64] ;  /* 0x080000000c977fae */ /* 0x0003e4000b901d46 */
[----:B------:R-:W-:Y:S02]  /*37e0*/  ISETP.GE.AND P0, PT, R3, R124, PT ;  /* 0x0000007c0300720c */ /* 0x000fe40003f06270 */
        /* <DEDUP_REMOVED lines=8> */
[----:B------:R-:W1:Y:S04]  /*3870*/  LDSM.16.M88.4 R8, [R145+0x4000] ;  /* 0x004000009108783b */ /* 0x000e680000000200 */
[----:B------:R-:W2:Y:S04]  /*3880*/  LDSM.16.M88.4 R32, [R145+0x4800] ;  /* 0x004800009120783b */ /* 0x000ea80000000200 */
[----:B------:R-:W4:Y:S04]  /*3890*/  LDSM.16.M88.4 R24, [R145+0x5000] ;  /* 0x005000009118783b */ /* 0x000f280000000200 */
[----:B------:R-:W3:Y:S04]  /*38a0*/  LDSM.16.M88.4 R108, [R145+0x5800] ;  /* 0x00580000916c783b */ /* 0x000ee80000000200 */
[----:B------:R-:W-:Y:S04]  /*38b0*/  LDSM.16.M88.4 R100, [R144] ;  /* 0x000000009064783b */ /* 0x000fe80000000200 */
[----:B------:R-:W5:Y:S04]  /*38c0*/  LDSM.16.M88.4 R104, [R143] ;  /* 0x000000008f68783b */ /* 0x000f680000000200 */
[----:B------:R-:W3:Y:S04]  /*38d0*/  LDSM.16.M88.4 R112, [R135] ;  /* 0x000000008770783b */ /* 0x000ee80000000200 */
[----:B------:R-:W0:Y:S01]  /*38e0*/  LDGDEPBAR ;  /* 0x00000000000079af */ /* 0x000e220000000000 */
[C---:B-1----:R-:W-:Y:S08]  /*38f0*/  HMMA.16816.F32.BF16 R12, R16.reuse, R8, RZ ;  /* 0x00000008100c723c */ /* 0x042ff000000418ff */
[C---:B------:R-:W-:Y:S08]  /*3900*/  HMMA.16816.F32.BF16 R8, R16.reuse, R10, RZ ;  /* 0x0000000a1008723c */ /* 0x040ff000000418ff */
[C---:B--2---:R-:W-:Y:S08]  /*3910*/  HMMA.16816.F32.BF16 R4, R16.reuse, R32, RZ ;  /* 0x000000201004723c */ /* 0x044ff000000418ff */
[C---:B----4-:R-:W-:Y:S08]  /*3920*/  HMMA.16816.F32.BF16 R28, R16.reuse, R24, RZ ;  /* 0x00000018101c723c */ /* 0x050ff000000418ff */
[C---:B------:R-:W-:Y:S08]  /*3930*/  HMMA.16816.F32.BF16 R32, R16.reuse, R34, RZ ;  /* 0x000000221020723c */ /* 0x040ff000000418ff */
[C---:B------:R-:W-:Y:S08]  /*3940*/  HMMA.16816.F32.BF16 R24, R16.reuse, R26, RZ ;  /* 0x0000001a1018723c */ /* 0x040ff000000418ff */
[C---:B---3--:R-:W-:Y:S08]  /*3950*/  HMMA.16816.F32.BF16 R20, R16.reuse, R108, RZ ;  /* 0x0000006c1014723c */ /* 0x048ff000000418ff */
[----:B------:R-:W-:Y:S01]  /*3960*/  HMMA.16816.F32.BF16 R16, R16, R110, RZ ;  /* 0x0000006e1010723c */ /* 0x000fe200000418ff */
[----:B------:R-:W1:Y:S07]  /*3970*/  LDSM.16.M88.4 R108, [R134] ;  /* 0x00000000866c783b */ /* 0x000e6e0000000200 */
[C---:B-----5:R-:W-:Y:S08]  /*3980*/  HMMA.16816.F32.BF16 R12, R100.reuse, R104, R12 ;  /* 0x00000068640c723c */ /* 0x060ff0000004180c */
[C---:B------:R-:W-:Y:S01]  /*3990*/  HMMA.16816.F32.BF16 R8, R100.reuse, R106, R8 ;  /* 0x0000006a6408723c */ /* 0x040fe20000041808 */
[----:B------:R-:W2:Y:S07]  /*39a0*/  LDSM.16.M88.4 R104, [R133] ;  /* 0x000000008568783b */ /* 0x000eae0000000200 */
[C---:B------:R-:W-:Y:S08]  /*39b0*/  HMMA.16816.F32.BF16 R4, R100.reuse, R112, R4 ;  /* 0x000000706404723c */ /* 0x040ff00000041804 */
[C---:B------:R-:W-:Y:S01]  /*39c0*/  HMMA.16816.F32.BF16 R32, R100.reuse, R114, R32 ;  /* 0x000000726420723c */ /* 0x040fe20000041820 */
[----:B------:R-:W-:Y:S07]  /*39d0*/  LDSM.16.M88.4 R112, [R139+0x4800] ;  /* 0x004800008b70783b */ /* 0x000fee0000000200 */
[C---:B-1----:R-:W-:Y:S08]  /*39e0*/  HMMA.16816.F32.BF16 R28, R100.reuse, R108, R28 ;  /* 0x0000006c641c723c */ /* 0x042ff0000004181c */
[C---:B------:R-:W-:Y:S01]  /*39f0*/  HMMA.16816.F32.BF16 R24, R100.reuse, R110, R24 ;  /* 0x0000006e6418723c */ /* 0x040fe20000041818 */
[----:B------:R-:W-:Y:S07]  /*3a00*/  LDSM.16.M88.4 R108, [R139+0x5000] ;  /* 0x005000008b6c783b */ /* 0x000fee0000000200 */
[C---:B--2---:R-:W-:Y:S08]  /*3a10*/  HMMA.16816.F32.BF16 R20, R100.reuse, R104, R20 ;  /* 0x000000686414723c */ /* 0x044ff00000041814 */
[----:B------:R-:W-:Y:S01]  /*3a20*/  HMMA.16816.F32.BF16 R16, R100, R106, R16 ;  /* 0x0000006a6410723c */ /* 0x000fe20000041810 */
[----:B------:R-:W1:Y:S04]  /*3a30*/  LDSM.16.M88.4 R100, [R142] ;  /* 0x000000008e64783b */ /* 0x000e680000000200 */
[----:B------:R-:W2:Y:S03]  /*3a40*/  LDSM.16.M88.4 R104, [R139+0x4000] ;  /* 0x004000008b68783b */ /* 0x000ea60000000200 */
[C---:B-1----:R-:W-:Y:S08]  /*3a50*/  HMMA.16816.F32.BF16 R4, R100.reuse, R112, R4 ;  /* 0x000000706404723c */ /* 0x042ff00000041804 */
[C---:B--2---:R-:W-:Y:S08]  /*3a60*/  HMMA.16816.F32.BF16 R12, R100.reuse, R104, R12 ;  /* 0x00000068640c723c */ /* 0x044ff0000004180c */
[C---:B------:R-:W-:Y:S01]  /*3a70*/  HMMA.16816.F32.BF16 R8, R100.reuse, R106, R8 ;  /* 0x0000006a6408723c */ /* 0x040fe20000041808 */
[----:B------:R-:W1:Y:S07]  /*3a80*/  LDSM.16.M88.4 R104, [R139+0x5800] ;  /* 0x005800008b68783b */ /* 0x000e6e0000000200 */
[C---:B------:R-:W-:Y:S01]  /*3a90*/  HMMA.16816.F32.BF16 R32, R100.reuse, R114, R32 ;  /* 0x000000726420723c */ /* 0x040fe20000041820 */
[----:B------:R-:W-:Y:S07]  /*3aa0*/  LDSM.16.M88.4 R112, [R132+0x800] ;  /* 0x000800008470783b */ /* 0x000fee0000000200 */
[C---:B------:R-:W-:Y:S08]  /*3ab0*/  HMMA.16816.F32.BF16 R28, R100.reuse, R108, R28 ;  /* 0x0000006c641c723c */ /* 0x040ff0000004181c */
[C---:B------:R-:W-:Y:S01]  /*3ac0*/  HMMA.16816.F32.BF16 R24, R100.reuse, R110, R24 ;  /* 0x0000006e6418723c */ /* 0x040fe20000041818 */
[----:B------:R-:W-:Y:S07]  /*3ad0*/  LDSM.16.M88.4 R108, [R132+0x1000] ;  /* 0x00100000846c783b */ /* 0x000fee0000000200 */
[C---:B-1----:R-:W-:Y:S08]  /*3ae0*/  HMMA.16816.F32.BF16 R20, R100.reuse, R104, R20 ;  /* 0x000000686414723c */ /* 0x042ff00000041814 */
[----:B------:R-:W-:Y:S01]  /*3af0*/  HMMA.16816.F32.BF16 R16, R100, R106, R16 ;  /* 0x0000006a6410723c */ /* 0x000fe20000041810 */
[----:B------:R-:W1:Y:S04]  /*3b00*/  LDSM.16.M88.4 R100, [R141] ;  /* 0x000000008d64783b */ /* 0x000e680000000200 */
[----:B------:R-:W2:Y:S03]  /*3b10*/  LDSM.16.M88.4 R104, [R132] ;  /* 0x000000008468783b */ /* 0x000ea60000000200 */
        /* <DEDUP_REMOVED lines=11> */
[----:B------:R-:W1:Y:S04]  /*3bd0*/  LDSM.16.M88.4 R100, [R146+0x2000] ;  /* 0x002000009264783b */ /* 0x000e680000000200 */
[----:B------:R-:W2:Y:S03]  /*3be0*/  LDSM.16.M88.4 R104, [R145+0x6000] ;  /* 0x006000009168783b */ /* 0x000ea60000000200 */
[C---:B-1----:R-:W-:Y:S08]  /*3bf0*/  HMMA.16816.F32.BF16 R4, R100.reuse, R112, R4 ;  /* 0x000000706404723c */ /* 0x042ff00000041804 */
[C---:B--2---:R-:W-:Y:S08]  /*3c00*/  HMMA.16816.F32.BF16 R12, R100.reuse, R104, R12 ;  /* 0x00000068640c723c */ /* 0x044ff0000004180c */
[C---:B------:R-:W-:Y:S01]  /*3c10*/  HMMA.16816.F32.BF16 R8, R100.reuse, R106, R8 ;  /* 0x0000006a6408723c */ /* 0x040fe20000041808 */
[----:B------:R-:W1:Y:S07]  /*3c20*/  LDSM.16.M88.4 R104, [R145+0x7800] ;  /* 0x007800009168783b */ /* 0x000e6e0000000200 */
[C---:B------:R-:W-:Y:S01]  /*3c30*/  HMMA.16816.F32.BF16 R32, R100.reuse, R114, R32 ;  /* 0x000000726420723c */ /* 0x040fe20000041820 */
[----:B------:R-:W-:Y:S07]  /*3c40*/  LDSM.16.M88.4 R112, [R130] ;  /* 0x000000008270783b */ /* 0x000fee0000000200 */
[C---:B------:R-:W-:Y:S08]  /*3c50*/  HMMA.16816.F32.BF16 R28, R100.reuse, R108, R28 ;  /* 0x0000006c641c723c */ /* 0x040ff0000004181c */
[C---:B------:R-:W-:Y:S01]  /*3c60*/  HMMA.16816.F32.BF16 R24, R100.reuse, R110, R24 ;  /* 0x0000006e6418723c */ /* 0x040fe20000041818 */
[----:B------:R-:W-:Y:S07]  /*3c70*/  LDSM.16.M88.4 R108, [R129] ;  /* 0x00000000816c783b */ /* 0x000fee0000000200 */
[C---:B-1----:R-:W-:Y:S08]  /*3c80*/  HMMA.16816.F32.BF16 R20, R100.reuse, R104, R20 ;  /* 0x000000686414723c */ /* 0x042ff00000041814 */
[----:B------:R-:W-:Y:S01]  /*3c90*/  HMMA.16816.F32.BF16 R16, R100, R106, R16 ;  /* 0x0000006a6410723c */ /* 0x000fe20000041810 */
[----:B------:R-:W1:Y:S04]  /*3ca0*/  LDSM.16.M88.4 R100, [R144+0x2000] ;  /* 0x002000009064783b */ /* 0x000e680000000200 */
[----:B------:R-:W2:Y:S03]  /*3cb0*/  LDSM.16.M88.4 R104, [R131] ;  /* 0x000000008368783b */ /* 0x000ea60000000200 */
[C---:B-1----:R-:W-:Y:S08]  /*3cc0*/  HMMA.16816.F32.BF16 R4, R100.reuse, R112, R4 ;  /* 0x000000706404723c */ /* 0x042ff00000041804 */
[C---:B--2---:R-:W-:Y:S08]  /*3cd0*/  HMMA.16816.F32.BF16 R12, R100.reuse, R104, R12 ;  /* 0x00000068640c723c */ /* 0x044ff0000004180c */
[C---:B------:R-:W-:Y:S01]  /*3ce0*/  HMMA.16816.F32.BF16 R8, R100.reuse, R106, R8 ;  /* 0x0000006a6408723c */ /* 0x040fe20000041808 */
[----:B------:R-:W1:Y:S07]  /*3cf0*/  LDSM.16.M88.4 R104, [R128] ;  /* 0x000000008068783b */ /* 0x000e6e0000000200 */
        /* <DEDUP_REMOVED lines=17> */
[----:B------:R-:W2:Y:S07]  /*3e10*/  LDSM.16.M88.4 R108, [R141+0x2000] ;  /* 0x002000008d6c783b */ /* 0x000eae0000000200 */
[C---:B-1----:R-:W-:Y:S08]  /*3e20*/  HMMA.16816.F32.BF16 R20, R100.reuse, R104, R20 ;  /* 0x000000686414723c */ /* 0x042ff00000041814 */
[----:B------:R-:W-:Y:S01]  /*3e30*/  HMMA.16816.F32.BF16 R16, R100, R106, R16 ;  /* 0x0000006a6410723c */ /* 0x000fe20000041810 */
[----:B------:R-:W1:Y:S04]  /*3e40*/  LDSM.16.M88.4 R100, [R132+0x2000] ;  /* 0x002000008464783b */ /* 0x000e680000000200 */
[----:B------:R-:W3:Y:S03]  /*3e50*/  LDSM.16.M88.4 R104, [R132+0x3000] ;  /* 0x003000008468783b */ /* 0x000ee60000000200 */
[C---:B--2---:R-:W-:Y:S08]  /*3e60*/  HMMA.16816.F32.BF16 R4, R108.reuse, R112, R4 ;  /* 0x000000706c04723c */ /* 0x044ff00000041804 */
[C---:B------:R-:W-:Y:S11]  /*3e70*/  HMMA.16816.F32.BF16 R32, R108.reuse, R114, R32 ;  /* 0x000000726c20723c */ /* 0x040ff60000041820 */
[----:B------:R-:W-:Y:S05]  /*3e80*/  @!UPT UIADD3 URZ, URZ, URZ, URZ ;  /* 0x0000003f3f3ff290 */ /* 0x000fea000fffe03f */
[----:B------:R-:W-:Y:S01]  /*3e90*/  FSEL R168, R4, -INF , !P0 ;  /* 0xff80000004a87808 */ /* 0x000fe20004000000 */
[----:B-1----:R-:W-:Y:S01]  /*3ea0*/  HMMA.16816.F32.BF16 R12, R108, R100, R12 ;  /* 0x000000646c0c723c */ /* 0x002fe2000004180c */
[----:B------:R-:W-:-:S07]  /*3eb0*/  IADD3 R4, R125, 0x21, RZ ;  /* 0x000000217d047810 */ /* 0x000fce0007ffe0ff */
[----:B------:R-:W-:Y:S01]  /*3ec0*/  HMMA.16816.F32.BF16 R8, R108, R102, R8 ;  /* 0x000000666c08723c */ /* 0x000fe20000041808 */
[----:B------:R-:W1:Y:S01]  /*3ed0*/  LDSM.16.M88.4 R100, [R132+0x3800] ;  /* 0x003800008464783b */ /* 0x000e620000000200 */
[----:B------:R-:W-:-:S06]  /*3ee0*/  DEPBAR.LE SB0, 0x0 ;  /* 0x000080000000791a */ /* 0x000fcc0000000000 */
[C---:B---3--:R-:W-:Y:S08]  /*3ef0*/  HMMA.16816.F32.BF16 R28, R108.reuse, R104, R28 ;  /* 0x000000686c1c723c */ /* 0x048ff0000004181c */
[----:B------:R-:W-:Y:S08]  /*3f00*/  HMMA.16816.F32.BF16 R24, R108, R106, R24 ;  /* 0x0000006a6c18723c */ /* 0x000ff00000041818 */
[----:B------:R-:W-:Y:S01]  /*3f10*/  FSEL R8, R8, -INF , !P1 ;  /* 0xff80000008087808 */ /* 0x000fe20004800000 */
[----:B------:R-:W-:Y:S01]  /*3f20*/  BAR.SYNC.DEFER_BLOCKING 0x0 ;  /* 0x0000000000007b1d */ /* 0x000fe20000010000 */
[----:B------:R-:W-:-:S02]  /*3f30*/  ISETP.GE.AND P1, PT, R3, R121, PT ;  /* 0x000000790300720c */ /* 0x000fc40003f26270 */
[----:B------:R-:W-:Y:S02]  /*3f40*/  IADD3 R3, R125, 0x18, RZ ;  /* 0x000000187d037810 */ /* 0x000fe40007ffe0ff */
[----:B------:R-:W-:Y:S02]  /*3f50*/  FSEL R173, R6, -INF , !P1 ;  /* 0xff80000006ad7808 */ /* 0x000fe40004800000 */
[----:B------:R-:W-:-:S04]  /*3f60*/  ISETP.GE.AND P0, PT, R3, R121, PT ;  /* 0x000000790300720c */ /* 0x000fc80003f06270 */
[----:B------:R-:W-:Y:S02]  /*3f70*/  FSEL R187, R34, -INF , !P0 ;  /* 0xff80000022bb7808 */ /* 0x000fe40004000000 */
[-C--:B------:R-:W-:Y:S01]  /*3f80*/  ISETP.GE.AND P0, PT, R4, R124.reuse, PT ;  /* 0x0000007c0400720c */ /* 0x080fe20003f06270 */
[C---:B-1----:R-:W-:Y:S07]  /*3f90*/  HMMA.16816.F32.BF16 R20, R108.reuse, R100, R20 ;  /* 0x000000646c14723c */ /* 0x042fee0000041814 */
[----:B------:R-:W-:Y:S01]  /*3fa0*/  IADD3 R100, R125, 0x1, RZ ;  /* 0x000000017d647810 */ /* 0x000fe20007ffe0ff */
[----:B------:R-:W-:Y:S03]  /*3fb0*/  HMMA.16816.F32.BF16 R16, R108, R102, R16 ;  /* 0x000000666c10723c */ /* 0x000fe60000041810 */
[----:B------:R-:W-:-:S02]  /*3fc0*/  ISETP.GE.AND P5, PT, R100, R124, PT ;  /* 0x0000007c6400720c */ /* 0x000fc40003fa6270 */
[-C--:B------:R-:W-:Y:S02]  /*3fd0*/  ISETP.GE.AND P3, PT, R100, R121.reuse, PT ;  /* 0x000000796400720c */ /* 0x080fe40003f66270 */
[C---:B------:R-:W-:Y:S02]  /*3fe0*/  IADD3 R100, R125.reuse, 0x9, RZ ;  /* 0x000000097d647810 */ /* 0x040fe40007ffe0ff */
[----:B------:R-:W-:Y:S02]  /*3ff0*/  FSEL R111, R10, -INF , !P4 ;  /* 0xff8000000a6f7808 */ /* 0x000fe40006000000 */
[C---:B------:R-:W-:Y:S02]  /*4000*/  ISETP.GE.AND P6, PT, R100.reuse, R124, PT ;  /* 0x0000007c6400720c */ /* 0x040fe40003fc6270 */
[----:B------:R-:W-:Y:S02]  /*4010*/  ISETP.GE.AND P2, PT, R100, R121, PT ;  /* 0x000000796400720c */ /* 0x000fe40003f46270 */
[----:B------:R-:W-:-:S02]  /*4020*/  IADD3 R100, R125, 0x11, RZ ;  /* 0x000000117d647810 */ /* 0x000fc40007ffe0ff */
[----:B------:R-:W-:Y:S02]  /*4030*/  FSEL R10, R9, -INF , !P6 ;  /* 0xff800000090a7808 */ /* 0x000fe40007000000 */
[----:B------:R-:W-:Y:S02]  /*4040*/  IADD3 R9, R125, 0x19, RZ ;  /* 0x000000197d097810 */ /* 0x000fe40007ffe0ff */
[----:B------:R-:W-:Y:S02]  /*4050*/  FSEL R169, R11, -INF , !P2 ;  /* 0xff8000000ba97808 */ /* 0x000fe40005000000 */
[CC--:B------:R-:W-:Y:S02]  /*4060*/  ISETP.GE.AND P4, PT, R100.reuse, R124.reuse, PT ;  /* 0x0000007c6400720c */ /* 0x0c0fe40003f86270 */
[----:B------:R-:W-:Y:S02]  /*4070*/  ISETP.GE.AND P6, PT, R100, R121, PT ;  /* 0x000000796400720c */ /* 0x000fe40003fc6270 */
[----:B------:R-:W-:-:S02]  /*4080*/  ISETP.GE.AND P2, PT, R3, R124, PT ;  /* 0x0000007c0300720c */ /* 0x000fc40003f46270 */
[----:B------:R-:W-:Y:S02]  /*4090*/  IADD3 R3, R125, 0x20, RZ ;  /* 0x000000207d037810 */ /* 0x000fe40007ffe0ff */
[----:B------:R-:W-:Y:S02]  /*40a0*/  ISETP.GE.AND P1, PT, R9, R124, PT ;  /* 0x0000007c0900720c */ /* 0x000fe40003f26270 */
[----:B------:R-:W-:Y:S02]  /*40b0*/  FSEL R172, R5, -INF , !P4 ;  /* 0xff80000005ac7808 */ /* 0x000fe40006000000 */
[----:B------:R-:W-:Y:S02]  /*40c0*/  FSEL R185, R7, -INF , !P6 ;  /* 0xff80000007b97808 */ /* 0x000fe40007000000 */
[----:B------:R-:W-:Y:S02]  /*40d0*/  FSEL R174, R32, -INF , !P2 ;  /* 0xff80000020ae7808 */ /* 0x000fe40005000000 */
[----:B------:R-:W-:-:S02]  /*40e0*/  FSEL R15, R15, -INF , !P3 ;  /* 0xff8000000f0f7808 */ /* 0x000fc40005800000 */
[-C--:B------:R-:W-:Y:S02]  /*40f0*/  ISETP.GE.AND P4, PT, R9, R121.reuse, PT ;  /* 0x000000790900720c */ /* 0x080fe40003f86270 */
[C---:B------:R-:W-:Y:S02]  /*4100*/  ISETP.GE.AND P6, PT, R3.reuse, R124, PT ;  /* 0x0000007c0300720c */ /* 0x040fe40003fc6270 */
[-C--:B------:R-:W-:Y:S02]  /*4110*/  ISETP.GE.AND P2, PT, R3, R121.reuse, PT ;  /* 0x000000790300720c */ /* 0x080fe40003f46270 */
[----:B------:R-:W-:Y:S02]  /*4120*/  FSEL R182, R33, -INF , !P1 ;  /* 0xff80000021b67808 */ /* 0x000fe40004800000 */
[C---:B------:R-:W-:Y:S02]  /*4130*/  ISETP.GE.AND P3, PT, R125.reuse, R121, PT ;  /* 0x000000797d00720c */ /* 0x040fe40003f66270 */
[----:B------:R-:W-:-:S02]  /*4140*/  IADD3 R3, R125, 0x28, RZ ;  /* 0x000000287d037810 */ /* 0x000fc40007ffe0ff */
[----:B------:R-:W-:Y:S02]  /*4150*/  ISETP.GE.AND P1, PT, R4, R121, PT ;  /* 0x000000790400720c */ /* 0x000fe40003f26270 */
[----:B------:R-:W-:Y:S02]  /*4160*/  IADD3 R4, R125, 0x29, RZ ;  /* 0x000000297d047810 */ /* 0x000fe40007ffe0ff */
[----:B------:R-:W-:Y:S02]  /*4170*/  FSEL R183, R35, -INF , !P4 ;  /* 0xff80000023b77808 */ /* 0x000fe40006000000 */
[----:B------:R-:W-:Y:S02]  /*4180*/  FSEL R100, R28, -INF , !P6 ;  /* 0xff8000001c647808 */ /* 0x000fe40007000000 */
[----:B------:R-:W-:Y:S02]  /*4190*/  FSEL R5, R14, -INF , !P3 ;  /* 0xff8000000e057808 */ /* 0x000fe40005800000 */
[----:B------:R-:W-:-:S02]  /*41a0*/  ISETP.GE.AND P4, PT, R3, R124, PT ;  /* 0x0000007c0300720c */ /* 0x000fc40003f86270 */
[-C--:B------:R-:W-:Y:S02]  /*41b0*/  ISETP.GE.AND P6, PT, R3, R121.reuse, PT ;  /* 0x000000790300720c */ /* 0x080fe40003fc6270 */
[----:B------:R-:W-:Y:S02]  /*41c0*/  FSEL R102, R29, -INF , !P0 ;  /* 0xff8000001d667808 */ /* 0x000fe40004000000 */
[----:B------:R-:W-:Y:S02]  /*41d0*/  ISETP.NE.AND P3, PT, R120, 0x2, PT ;  /* 0x000000027800780c */ /* 0x000fe40003f65270 */
[----:B------:R-:W-:Y:S02]  /*41e0*/  IADD3 R3, R125, 0x30, RZ ;  /* 0x000000307d037810 */ /* 0x000fe40007ffe0ff */
[----:B------:R-:W-:Y:S02]  /*41f0*/  ISETP.GE.AND P0, PT, R4, R121, PT ;  /* 0x000000790400720c */ /* 0x000fe40003f06270 */
[----:B------:R-:W-:-:S02]  /*4200*/  FSEL R103, R30, -INF , !P2 ;  /* 0xff8000001e677808 */ /* 0x000fc40005000000 */
[-C--:B------:R-:W-:Y:S02]  /*4210*/  ISETP.GE.AND P2, PT, R4, R124.reuse, PT ;  /* 0x0000007c0400720c */ /* 0x080fe40003f46270 */
[----:B------:R-:W-:Y:S02]  /*4220*/  FSEL R177, R31, -INF , !P1 ;  /* 0xff8000001fb17808 */ /* 0x000fe40004800000 */
[----:B------:R-:W-:Y:S02]  /*4230*/  FSEL R176, R24, -INF , !P4 ;  /* 0xff80000018b07808 */ /* 0x000fe40006000000 */
[----:B------:R-:W-:Y:S02]  /*4240*/  IADD3 R4, R125, 0x31, RZ ;  /* 0x000000317d047810 */ /* 0x000fe40007ffe0ff */
[C---:B------:R-:W-:Y:S02]  /*4250*/  ISETP.GE.AND P1, PT, R3.reuse, R124, PT ;  /* 0x0000007c0300720c */ /* 0x040fe40003f26270 */
[----:B------:R-:W-:-:S02]  /*4260*/  ISETP.GE.AND P4, PT, R3, R121, PT ;  /* 0x000000790300720c */ /* 0x000fc40003f86270 */
[----:B------:R-:W-:Y:S02]  /*4270*/  FSEL R101, R27, -INF , !P0 ;  /* 0xff8000001b657808 */ /* 0x000fe40004000000 */
[C---:B------:R-:W-:Y:S02]  /*4280*/  ISETP.GE.AND P0, PT, R125.reuse, R124, PT ;  /* 0x0000007c7d00720c */ /* 0x040fe40003f06270 */
[C---:B------:R-:W-:Y:S02]  /*4290*/  IADD3 R3, R125.reuse, 0x38, RZ ;  /* 0x000000387d037810 */ /* 0x040fe40007ffe0ff */
[----:B------:R-:W-:Y:S02]  /*42a0*/  IADD3 R125, R125, 0x39, RZ ;  /* 0x000000397d7d7810 */ /* 0x000fe40007ffe0ff */
[----:B------:R-:W-:Y:S02]  /*42b0*/  FSEL R181, R26, -INF , !P6 ;  /* 0xff8000001ab57808 */ /* 0x000fe40007000000 */
[----:B------:R-:W-:-:S02]  /*42c0*/  FSEL R180, R25, -INF , !P2 ;  /* 0xff80000019b47808 */ /* 0x000fc40005000000 */
[C---:B------:R-:W-:Y:S02]  /*42d0*/  ISETP.GE.AND P6, PT, R4.reuse, R124, PT ;  /* 0x0000007c0400720c */ /* 0x040fe40003fc6270 */
[----:B------:R-:W-:Y:S02]  /*42e0*/  ISETP.GE.AND P2, PT, R4, R121, PT ;  /* 0x000000790400720c */ /* 0x000fe40003f46270 */
[----:B------:R-:W-:Y:S02]  /*42f0*/  FSEL R4, R13, -INF , !P5 ;  /* 0xff8000000d047808 */ /* 0x000fe40006800000 */
[----:B------:R-:W-:Y:S02]  /*4300*/  FSEL R104, R20, -INF , !P1 ;  /* 0xff80000014687808 */ /* 0x000fe40004800000 */
[----:B------:R-:W-:Y:S02]  /*4310*/  FSEL R105, R22, -INF , !P4 ;  /* 0xff80000016697808 */ /* 0x000fe40006000000 */
        /* <DEDUP_REMOVED lines=12> */
[----:B------:R-:W-:Y:S01]  /*43e0*/  IADD3 R6, R120, -0x3, RZ ;  /* 0xfffffffd78067810 */ /* 0x000fe20007ffe0ff */
[----:B------:R-:W-:Y:S02]  /*43f0*/  ULDC.64 UR4, c[0x0][0x198] ;  /* 0x0000660000047ab9 */ /* 0x000fe40000000a00 */
[----:B------:R-:W-:Y:S01]  /*4400*/  USHF.L.U32 UR8, UR4, 0x5, URZ ;  /* 0x0000000504087899 */ /* 0x000fe2000800063f */
[----:B------:R-:W-:Y:S01]  /*4410*/  SHF.R.S32.HI R3, RZ, 0x1f, R6 ;  /* 0x0000001fff037819 */ /* 0x000fe20000011406 */
[----:B------:R-:W-:Y:S01]  /*4420*/  IMAD.WIDE.U32 R16, R6, c[0x0][0x198], RZ ;  /* 0x0000660006107a25 */ /* 0x000fe200078e00ff */
[----:B------:R-:W-:-:S03]  /*4430*/  USHF.L.U64.HI UR5, UR4, 0x5, UR5 ;  /* 0x0000000504057899 */ /* 0x000fc60008010205 */
[----:B------:R-:W-:-:S04]  /*4440*/  IMAD R3, R3, c[0x0][0x198], RZ ;  /* 0x0000660003037a24 */ /* 0x000fc800078e02ff */
[----:B------:R-:W-:Y:S01]  /*4450*/  IMAD R3, R6, c[0x0][0x19c], R3 ;  /* 0x0000670006037a24 */ /* 0x000fe200078e0203 */
[----:B------:R-:W-:-:S03]  /*4460*/  LEA R6, P0, R16, R158, 0x6 ;  /* 0x0000009e10067211 */ /* 0x000fc600078030ff */
[----:B------:R-:W-:Y:S01]  /*4470*/  IMAD.IADD R3, R17, 0x1, R3 ;  /* 0x0000000111037824 */ /* 0x000fe200078e0203 */
[----:B------:R-:W-:-:S04]  /*4480*/  LEA R18, P1, R6, c[0x0][0x168], 0x1 ;  /* 0x00005a0006127a11 */ /* 0x000fc800078208ff */
        /* <DEDUP_REMOVED lines=20> */
.L_x_483:
[----:B-1----:R-:W-:Y:S01]  /*45d0*/  FMNMX.FTZ R6, R0, R5, !PT ;  /* 0x0000000500067209 */ /* 0x002fe20007810000 */
[----:B------:R-:W-:Y:S01]  /*45e0*/  LDSM.16.MT88.4 R16, [R138+0x8000] ;  /* 0x008000008a10783b */ /* 0x000fe20000004200 */
[----:B------:R-:W-:-:S02]  /*45f0*/  FMNMX.FTZ R3, R2, R12, !PT ;  /* 0x0000000c02037209 */ /* 0x000fc40007810000 */
[----:B------:R-:W-:Y:S01]  /*4600*/  FMNMX.FTZ R6, R15, R6, !PT ;  /* 0x000000060f067209 */ /* 0x000fe20007810000 */
[----:B------:R-:W-:Y:S01]  /*4610*/  LDSM.16.MT88.4 R24, [R137+0x8000] ;  /* 0x008000008918783b */ /* 0x000fe20000004200 */
[----:B------:R-:W-:Y:S02]  /*4620*/  FMNMX.FTZ R3, R4, R3, !PT ;  /* 0x0000000304037209 */ /* 0x000fe40007810000 */
[----:B------:R-:W-:Y:S01]  /*4630*/  FMNMX.FTZ R6, R111, R6, !PT ;  /* 0x000000066f067209 */ /* 0x000fe20007810000 */
[----:B------:R-:W-:Y:S01]  /*4640*/  LDSM.16.MT88.4 R32, [R136+0x8000] ;  /* 0x008000008820783b */ /* 0x000fe20000004200 */
        /* <DEDUP_REMOVED lines=42> */
[--C-:B------:R-:W-:Y:S01]  /*48f0*/  FFMA.FTZ R111, R111, c[0x0][0x23c], -R112.reuse ;  /* 0x00008f006f6f7a23 */ /* 0x100fe20000010870 */
[----:B------:R-:W-:Y:S01]  /*4900*/  FSEL R7, R108, RZ, P1 ;  /* 0x000000ff6c077208 */ /* 0x000fe20000800000 */
[----:B------:R-:W-:Y:S01]  /*4910*/  FFMA.FTZ R179, R173, c[0x0][0x23c], -R112 ;  /* 0x00008f00adb37a23 */ /* 0x000fe20000010870 */
[----:B------:R-:W-:Y:S01]  /*4920*/  FSEL R167, R167, RZ, P1 ;  /* 0x000000ffa7a77208 */ /* 0x000fe20000800000 */
[----:B------:R-:W-:Y:S01]  /*4930*/  FADD.FTZ R5, R0, -R5 ;  /* 0x8000000500057221 */ /* 0x000fe20000010000 */
[----:B------:R-:W-:Y:S01]  /*4940*/  MUFU.EX2 R107, R107 ;  /* 0x0000006b006b7308 */ /* 0x000fe20000000800 */
[----:B------:R-:W-:Y:S01]  /*4950*/  FADD.FTZ R7, R2, -R7 ;  /* 0x8000000702077221 */ /* 0x000fe20000010000 */
[----:B------:R-:W-:Y:S01]  /*4960*/  ISETP.GE.AND P0, PT, R120, 0x3, PT ;  /* 0x000000037800780c */ /* 0x000fe20003f06270 */
[----:B------:R-:W-:-:S02]  /*4970*/  FMUL.FTZ R121, R5, c[0x0][0x23c] ;  /* 0x00008f0005797a20 */ /* 0x000fc40000410000 */
[----:B------:R-:W-:Y:S02]  /*4980*/  FMUL.FTZ R7, R7, c[0x0][0x23c] ;  /* 0x00008f0007077a20 */ /* 0x000fe40000410000 */
[--C-:B------:R-:W-:Y:S01]  /*4990*/  FFMA.FTZ R114, R12, c[0x0][0x23c], -R167.reuse ;  /* 0x00008f000c727a23 */ /* 0x100fe200000108a7 */
[----:B------:R-:W-:Y:S01]  /*49a0*/  MUFU.EX2 R111, R111 ;  /* 0x0000006f006f7308 */ /* 0x000fe20000000800 */
[--C-:B------:R-:W-:Y:S02]  /*49b0*/  FFMA.FTZ R113, R4, c[0x0][0x23c], -R167.reuse ;  /* 0x00008f0004717a23 */ /* 0x100fe400000108a7 */
[--C-:B------:R-:W-:Y:S02]  /*49c0*/  FFMA.FTZ R110, R8, c[0x0][0x23c], -R167.reuse ;  /* 0x00008f00086e7a23 */ /* 0x100fe400000108a7 */
[--C-:B------:R-:W-:Y:S02]  /*49d0*/  FFMA.FTZ R109, R10, c[0x0][0x23c], -R167.reuse ;  /* 0x00008f000a6d7a23 */ /* 0x100fe400000108a7 */
[--C-:B------:R-:W-:Y:S01]  /*49e0*/  FFMA.FTZ R2, R15, c[0x0][0x23c], -R112.reuse ;  /* 0x00008f000f027a23 */ /* 0x100fe20000010870 */
[----:B------:R-:W1:Y:S01]  /*49f0*/  MUFU.EX2 R124, R7 ;  /* 0x00000007007c7308 */ /* 0x000e620000000800 */
[----:B------:R-:W-:Y:S01]  /*4a00*/  FFMA.FTZ R0, R169, c[0x0][0x23c], -R112 ;  /* 0x00008f00a9007a23 */ /* 0x000fe20000010870 */
[----:B------:R-:W2:Y:S01]  /*4a10*/  LDSM.16.MT88.4 R8, [R140+0x8000] ;  /* 0x008000008c08783b */ /* 0x000ea20000004200 */
[----:B------:R-:W-:-:S02]  /*4a20*/  FFMA.FTZ R178, R168, c[0x0][0x23c], -R167 ;  /* 0x00008f00a8b27a23 */ /* 0x000fc400000108a7 */
[--C-:B------:R-:W-:Y:S02]  /*4a30*/  FFMA.FTZ R175, R172, c[0x0][0x23c], -R167.reuse ;  /* 0x00008f00acaf7a23 */ /* 0x100fe400000108a7 */
[--C-:B------:R-:W-:Y:S01]  /*4a40*/  FFMA.FTZ R174, R174, c[0x0][0x23c], -R167.reuse ;  /* 0x00008f00aeae7a23 */ /* 0x100fe200000108a7 */
[----:B------:R-:W3:Y:S01]  /*4a50*/  MUFU.EX2 R121, R121 ;  /* 0x0000007900797308 */ /* 0x000ee20000000800 */
[----:B------:R-:W-:Y:S02]  /*4a60*/  FFMA.FTZ R169, R182, c[0x0][0x23c], -R167 ;  /* 0x00008f00b6a97a23 */ /* 0x000fe400000108a7 */
[--C-:B------:R-:W-:Y:S02]  /*4a70*/  FFMA.FTZ R172, R185, c[0x0][0x23c], -R112.reuse ;  /* 0x00008f00b9ac7a23 */ /* 0x100fe40000010870 */
[--C-:B------:R-:W-:Y:S02]  /*4a80*/  FFMA.FTZ R173, R187, c[0x0][0x23c], -R112.reuse ;  /* 0x00008f00bbad7a23 */ /* 0x100fe40000010870 */
[----:B------:R-:W-:Y:S01]  /*4a90*/  FFMA.FTZ R168, R183, c[0x0][0x23c], -R112 ;  /* 0x00008f00b7a87a23 */ /* 0x000fe20000010870 */
[----:B------:R-:W-:Y:S01]  /*4aa0*/  MUFU.EX2 R114, R114 ;  /* 0x0000007200727308 */ /* 0x000fe20000000800 */
[----:B-1----:R-:W-:-:S02]  /*4ab0*/  FMUL.FTZ R20, R48, R124 ;  /* 0x0000007c30147220 */ /* 0x002fc40000410000 */
[-C--:B------:R-:W-:Y:S02]  /*4ac0*/  FMUL.FTZ R21, R49, R124.reuse ;  /* 0x0000007c31157220 */ /* 0x080fe40000410000 */
[-C--:B------:R-:W-:Y:S02]  /*4ad0*/  FMUL.FTZ R4, R96, R124.reuse ;  /* 0x0000007c60047220 */ /* 0x080fe40000410000 */
[----:B------:R-:W-:Y:S01]  /*4ae0*/  FMUL.FTZ R5, R97, R124 ;  /* 0x0000007c61057220 */ /* 0x000fe20000410000 */
[----:B------:R-:W1:Y:S01]  /*4af0*/  MUFU.EX2 R113, R113 ;  /* 0x0000007100717308 */ /* 0x000e620000000800 */
[-C--:B---3--:R-:W-:Y:S02]  /*4b00*/  FMUL.FTZ R22, R50, R121.reuse ;  /* 0x0000007932167220 */ /* 0x088fe40000410000 */
[-C--:B------:R-:W-:Y:S02]  /*4b10*/  FMUL.FTZ R23, R51, R121.reuse ;  /* 0x0000007933177220 */ /* 0x080fe40000410000 */
[----:B------:R-:W3:Y:S01]  /*4b20*/  LDSM.16.MT88.4 R48, [R138+0xa000] ;  /* 0x00a000008a30783b */ /* 0x000ee20000004200 */
[----:B------:R-:W-:-:S02]  /*4b30*/  FMUL.FTZ R6, R98, R121 ;  /* 0x0000007962067220 */ /* 0x000fc40000410000 */
[----:B------:R-:W-:Y:S01]  /*4b40*/  MUFU.EX2 R110, R110 ;  /* 0x0000006e006e7308 */ /* 0x000fe20000000800 */
[-C--:B------:R-:W-:Y:S02]  /*4b50*/  FMUL.FTZ R7, R99, R121.reuse ;  /* 0x0000007963077220 */ /* 0x080fe40000410000 */
[-C--:B------:R-:W-:Y:S02]  /*4b60*/  FMUL.FTZ R12, R40, R124.reuse ;  /* 0x0000007c280c7220 */ /* 0x080fe40000410000 */
[----:B------:R-:W-:Y:S02]  /*4b70*/  FMUL.FTZ R13, R41, R124 ;  /* 0x0000007c290d7220 */ /* 0x000fe40000410000 */
[-C--:B------:R-:W-:Y:S01]  /*4b80*/  FMUL.FTZ R14, R42, R121.reuse ;  /* 0x000000792a0e7220 */ /* 0x080fe20000410000 */
[----:B------:R-:W4:Y:S01]  /*4b90*/  MUFU.EX2 R109, R109 ;  /* 0x0000006d006d7308 */ /* 0x000f220000000800 */
[----:B-1----:R-:W-:Y:S01]  /*4ba0*/  F2FP.BF16.PACK_AB R96, R113, R114 ;  /* 0x000000727160723e */ /* 0x002fe200000010ff */
[----:B------:R-:W-:-:S02]  /*4bb0*/  FMUL.FTZ R15, R43, R121 ;  /* 0x000000792b0f7220 */ /* 0x000fc40000410000 */
[-C--:B------:R-:W-:Y:S01]  /*4bc0*/  FMUL.FTZ R44, R44, R124.reuse ;  /* 0x0000007c2c2c7220 */ /* 0x080fe20000410000 */
[----:B------:R-:W1:Y:S01]  /*4bd0*/  LDSM.16.MT88.4 R40, [R140+0xa000] ;  /* 0x00a000008c28783b */ /* 0x000e620000004200 */
[-C--:B------:R-:W-:Y:S02]  /*4be0*/  FMUL.FTZ R45, R45, R124.reuse ;  /* 0x0000007c2d2d7220 */ /* 0x080fe40000410000 */
[----:B------:R-:W5:Y:S01]  /*4bf0*/  MUFU.EX2 R2, R2 ;  /* 0x0000000200027308 */ /* 0x000f620000000800 */
[-C--:B------:R-:W-:Y:S02]  /*4c00*/  FMUL.FTZ R46, R46, R121.reuse ;  /* 0x000000792e2e7220 */ /* 0x080fe40000410000 */
[-C--:B------:R-:W-:Y:S02]  /*4c10*/  FMUL.FTZ R47, R47, R121.reuse ;  /* 0x000000792f2f7220 */ /* 0x080fe40000410000 */
[-C--:B------:R-:W-:Y:S02]  /*4c20*/  FMUL.FTZ R76, R76, R124.reuse ;  /* 0x0000007c4c4c7220 */ /* 0x080fe40000410000 */
[----:B------:R-:W-:Y:S01]  /*4c30*/  FMUL.FTZ R77, R77, R124 ;  /* 0x0000007c4d4d7220 */ /* 0x000fe20000410000 */
[----:B------:R-:W2:Y:S01]  /*4c40*/  MUFU.EX2 R0, R0 ;  /* 0x0000000000007308 */ /* 0x000ea20000000800 */
[----:B----4-:R-:W-:Y:S01]  /*4c50*/  F2FP.BF16.PACK_AB R98, R109, R110 ;  /* 0x0000006e6d62723e */ /* 0x010fe200000010ff */
[----:B------:R-:W-:-:S02]  /*4c60*/  FMUL.FTZ R78, R78, R121 ;  /* 0x000000794e4e7220 */ /* 0x000fc40000410000 */
[----:B------:R-:W-:Y:S02]  /*4c70*/  FMUL.FTZ R79, R79, R121 ;  /* 0x000000794f4f7220 */ /* 0x000fe40000410000 */
[-C--:B------:R-:W-:Y:S01]  /*4c80*/  FMUL.FTZ R36, R36, R124.reuse ;  /* 0x0000007c24247220 */ /* 0x080fe20000410000 */
[----:B-----5:R-:W-:Y:S01]  /*4c90*/  F2FP.BF16.PACK_AB R97, R2, R107 ;  /* 0x0000006b0261723e */ /* 0x020fe200000010ff */
[-C--:B------:R-:W-:Y:S01]  /*4ca0*/  FMUL.FTZ R37, R37, R124.reuse ;  /* 0x0000007c25257220 */ /* 0x080fe20000410000 */
[----:B------:R-:W-:Y:S01]  /*4cb0*/  MUFU.EX2 R178, R178 ;  /* 0x000000b200b27308 */ /* 0x000fe20000000800 */
[-C--:B------:R-:W-:Y:S02]  /*4cc0*/  FMUL.FTZ R38, R38, R121.reuse ;  /* 0x0000007926267220 */ /* 0x080fe40000410000 */
[----:B------:R-:W-:Y:S02]  /*4cd0*/  FMUL.FTZ R39, R39, R121 ;  /* 0x0000007927277220 */ /* 0x000fe40000410000 */
[-C--:B------:R-:W-:Y:S01]  /*4ce0*/  FMUL.FTZ R68, R68, R124.reuse ;  /* 0x0000007c44447220 */ /* 0x080fe20000410000 */
[----:B--2---:R-:W-:Y:S01]  /*4cf0*/  F2FP.BF16.PACK_AB R99, R0, R111 ;  /* 0x0000006f0063723e */ /* 0x004fe200000010ff */
[----:B------:R-:W-:Y:S01]  /*4d00*/  FMUL.FTZ R69, R69, R124 ;  /* 0x0000007c45457220 */ /* 0x000fe20000410000 */
[----:B------:R-:W2:Y:S01]  /*4d10*/  MUFU.EX2 R175, R175 ;  /* 0x000000af00af7308 */ /* 0x000ea20000000800 */
[----:B------:R-:W-:-:S02]  /*4d20*/  FMUL.FTZ R70, R70, R121 ;  /* 0x0000007946467220 */ /* 0x000fc40000410000 */
[-C--:B------:R-:W-:Y:S02]  /*4d30*/  FMUL.FTZ R71, R71, R121.reuse ;  /* 0x0000007947477220 */ /* 0x080fe40000410000 */
[C---:B------:R-:W-:Y:S01]  /*4d40*/  HMMA.16816.F32.BF16 R12, R96.reuse, R16, R12 ;  /* 0x00000010600c723c */ /* 0x040fe2000004180c */
[-C--:B------:R-:W-:Y:S02]  /*4d50*/  FMUL.FTZ R28, R56, R124.reuse ;  /* 0x0000007c381c7220 */ /* 0x080fe40000410000 */
[----:B------:R-:W-:Y:S01]  /*4d60*/  MUFU.EX2 R174, R174 ;  /* 0x000000ae00ae7308 */ /* 0x000fe20000000800 */
[----:B------:R-:W-:Y:S02]  /*4d70*/  FMUL.FTZ R29, R57, R124 ;  /* 0x0000007c391d7220 */ /* 0x000fe40000410000 */
[-C--:B------:R-:W-:Y:S02]  /*4d80*/  FMUL.FTZ R30, R58, R121.reuse ;  /* 0x000000793a1e7220 */ /* 0x080fe40000410000 */
[----:B------:R-:W-:Y:S01]  /*4d90*/  HMMA.16816.F32.BF16 R16, R96, R18, R44 ;  /* 0x000000126010723c */ /* 0x000fe2000004182c */
[----:B------:R-:W-:-:S02]  /*4da0*/  FMUL.FTZ R31, R59, R121 ;  /* 0x000000793b1f7220 */ /* 0x000fc40000410000 */
[----:B------:R-:W-:Y:S01]  /*4db0*/  MUFU.EX2 R169, R169 ;  /* 0x000000a900a97308 */ /* 0x000fe20000000800 */
[-C--:B------:R-:W-:Y:S01]  /*4dc0*/  FMUL.FTZ R52, R52, R124.reuse ;  /* 0x0000007c34347220 */ /* 0x080fe20000410000 */
[----:B------:R-:W-:Y:S01]  /*4dd0*/  LDSM.16.MT88.4 R56, [R137+0xa000] ;  /* 0x00a000008938783b */ /* 0x000fe20000004200 */
[-C--:B------:R-:W-:Y:S02]  /*4de0*/  FMUL.FTZ R53, R53, R124.reuse ;  /* 0x0000007c35357220 */ /* 0x080fe40000410000 */
[-C--:B------:R-:W-:Y:S01]  /*4df0*/  FMUL.FTZ R44, R72, R124.reuse ;  /* 0x0000007c482c7220 */ /* 0x080fe20000410000 */
[----:B------:R-:W-:Y:S01]  /*4e00*/  HMMA.16816.F32.BF16 R4, R96, R8, R4 ;  /* 0x000000086004723c */ /* 0x000fe20000041804 */
[----:B------:R-:W-:Y:S01]  /*4e10*/  FMUL.FTZ R45, R73, R124 ;  /* 0x0000007c492d7220 */ /* 0x000fe20000410000 */
[----:B------:R-:W-:Y:S01]  /*4e20*/  MUFU.EX2 R179, R179 ;  /* 0x000000b300b37308 */ /* 0x000fe20000000800 */
[-C--:B------:R-:W-:Y:S02]  /*4e30*/  FMUL.FTZ R46, R74, R121.reuse ;  /* 0x000000794a2e7220 */ /* 0x080fe40000410000 */
[----:B------:R-:W-:-:S02]  /*4e40*/  FMUL.FTZ R47, R75, R121 ;  /* 0x000000794b2f7220 */ /* 0x000fc40000410000 */
[----:B------:R-:W4:Y:S01]  /*4e50*/  LDSM.16.MT88.4 R72, [R138+0x8800] ;  /* 0x008800008a48783b */ /* 0x000f220000004200 */
[C---:B------:R-:W-:Y:S01]  /*4e60*/  HMMA.16816.F32.BF16 R8, R96.reuse, R10, R36 ;  /* 0x0000000a6008723c */ /* 0x040fe20000041824 */
[-C--:B------:R-:W-:Y:S01]  /*4e70*/  FMUL.FTZ R54, R54, R121.reuse ;  /* 0x0000007936367220 */ /* 0x080fe20000410000 */
[----:B------:R-:W5:Y:S01]  /*4e80*/  MUFU.EX2 R172, R172 ;  /* 0x000000ac00ac7308 */ /* 0x000f620000000800 */
[-C--:B------:R-:W-:Y:S02]  /*4e90*/  FMUL.FTZ R55, R55, R121.reuse ;  /* 0x0000007937377220 */ /* 0x080fe40000410000 */
[-C--:B------:R-:W-:Y:S02]  /*4ea0*/  FMUL.FTZ R60, R60, R124.reuse ;  /* 0x0000007c3c3c7220 */ /* 0x080fe40000410000 */
[-C--:B------:R-:W-:Y:S01]  /*4eb0*/  FMUL.FTZ R36, R64, R124.reuse ;  /* 0x0000007c40247220 */ /* 0x080fe20000410000 */
[----:B---3--:R-:W-:Y:S01]  /*4ec0*/  HMMA.16816.F32.BF16 R44, R96, R48, R44 ;  /* 0x00000030602c723c */ /* 0x008fe2000004182c */
[----:B------:R-:W-:Y:S01]  /*4ed0*/  FMUL.FTZ R37, R65, R124 ;  /* 0x0000007c41257220 */ /* 0x000fe20000410000 */
[----:B------:R-:W-:Y:S01]  /*4ee0*/  MUFU.EX2 R173, R173 ;  /* 0x000000ad00ad7308 */ /* 0x000fe20000000800 */
[----:B------:R-:W-:-:S02]  /*4ef0*/  FMUL.FTZ R38, R66, R121 ;  /* 0x0000007942267220 */ /* 0x000fc40000410000 */
[-C--:B------:R-:W-:Y:S02]  /*4f00*/  FMUL.FTZ R39, R67, R121.reuse ;  /* 0x0000007943277220 */ /* 0x080fe40000410000 */
[-C--:B------:R-:W-:Y:S01]  /*4f10*/  FMUL.FTZ R61, R61, R124.reuse ;  /* 0x0000007c3d3d7220 */ /* 0x080fe20000410000 */
[C---:B------:R-:W-:Y:S01]  /*4f20*/  HMMA.16816.F32.BF16 R48, R96.reuse, R50, R76 ;  /* 0x000000326030723c */ /* 0x040fe2000004184c */
[----:B------:R-:W3:Y:S01]  /*4f30*/  LDSM.16.MT88.4 R76, [R140+0x8800] ;  /* 0x008800008c4c783b */ /* 0x000ee20000004200 */
[----:B------:R-:W2:Y:S01]  /*4f40*/  MUFU.EX2 R168, R168 ;  /* 0x000000a800a87308 */ /* 0x000ea20000000800 */
[-C--:B------:R-:W-:Y:S02]  /*4f50*/  FMUL.FTZ R62, R62, R121.reuse ;  /* 0x000000793e3e7220 */ /* 0x080fe40000410000 */
[----:B------:R-:W-:Y:S01]  /*4f60*/  FMUL.FTZ R63, R63, R121 ;  /* 0x000000793f3f7220 */ /* 0x000fe20000410000 */
[----:B------:R-:W-:Y:S01]  /*4f70*/  LDSM.16.MT88.4 R64, [R136+0xa000] ;  /* 0x00a000008840783b */ /* 0x000fe20000004200 */
[-C--:B------:R-:W-:Y:S01]  /*4f80*/  FMUL.FTZ R88, R88, R124.reuse ;  /* 0x0000007c58587220 */ /* 0x080fe20000410000 */
[----:B-1----:R-:W-:Y:S01]  /*4f90*/  HMMA.16816.F32.BF16 R36, R96, R40, R36 ;  /* 0x000000286024723c */ /* 0x002fe20000041824 */
[----:B------:R-:W-:-:S02]  /*4fa0*/  FMUL.FTZ R89, R89, R124 ;  /* 0x0000007c59597220 */ /* 0x000fc40000410000 */
[-C--:B------:R-:W-:Y:S02]  /*4fb0*/  FMUL.FTZ R90, R90, R121.reuse ;  /* 0x000000795a5a7220 */ /* 0x080fe40000410000 */
[-C--:B------:R-:W-:Y:S02]  /*4fc0*/  FMUL.FTZ R91, R91, R121.reuse ;  /* 0x000000795b5b7220 */ /* 0x080fe40000410000 */
[-C--:B------:R-:W-:Y:S01]  /*4fd0*/  FMUL.FTZ R80, R80, R124.reuse ;  /* 0x0000007c50507220 */ /* 0x080fe20000410000 */
[----:B------:R-:W-:Y:S01]  /*4fe0*/  HMMA.16816.F32.BF16 R40, R96, R42, R68 ;  /* 0x0000002a6028723c */ /* 0x000fe20000041844 */
[----:B------:R-:W-:Y:S02]  /*4ff0*/  FMUL.FTZ R81, R81, R124 ;  /* 0x0000007c51517220 */ /* 0x000fe40000410000 */
[-C--:B------:R-:W-:Y:S02]  /*5000*/  FMUL.FTZ R82, R82, R121.reuse ;  /* 0x0000007952527220 */ /* 0x080fe40000410000 */
[----:B------:R-:W-:-:S02]  /*5010*/  FMUL.FTZ R83, R83, R121 ;  /* 0x0000007953537220 */ /* 0x000fc40000410000 */
[----:B--2---:R-:W-:Y:S01]  /*5020*/  F2FP.BF16.PACK_AB R68, R175, R178 ;  /* 0x000000b2af44723e */ /* 0x004fe200000010ff */
[C---:B------:R-:W-:Y:S01]  /*5030*/  HMMA.16816.F32.BF16 R20, R96.reuse, R24, R20 ;  /* 0x000000186014723c */ /* 0x040fe20000041814 */
[----:B-----5:R-:W-:Y:S01]  /*5040*/  F2FP.BF16.PACK_AB R69, R172, R179 ;  /* 0x000000b3ac45723e */ /* 0x020fe200000010ff */
[--C-:B------:R-:W-:Y:S01]  /*5050*/  FFMA.FTZ R183, R176, c[0x0][0x23c], -R167.reuse ;  /* 0x00008f00b0b77a23 */ /* 0x100fe200000108a7 */
[----:B------:R-:W-:Y:S01]  /*5060*/  F2FP.BF16.PACK_AB R70, R169, R174 ;  /* 0x000000aea946723e */ /* 0x000fe200000010ff */
[--C-:B------:R-:W-:Y:S01]  /*5070*/  FFMA.FTZ R176, R180, c[0x0][0x23c], -R167.reuse ;  /* 0x00008f00b4b07a23 */ /* 0x100fe200000108a7 */
[----:B------:R-:W-:Y:S01]  /*5080*/  F2FP.BF16.PACK_AB R71, R168, R173 ;  /* 0x000000ada847723e */ /* 0x000fe200000010ff */
[----:B------:R-:W-:Y:S02]  /*5090*/  FFMA.FTZ R180, R177, c[0x0][0x23c], -R112 ;  /* 0x00008f00b1b47a23 */ /* 0x000fe40000010870 */
[----:B------:R-:W-:Y:S01]  /*50a0*/  HMMA.16816.F32.BF16 R28, R96, R32, R28 ;  /* 0x00000020601c723c */ /* 0x000fe2000004181c */
[--C-:B------:R-:W-:Y:S01]  /*50b0*/  FFMA.FTZ R185, R100, c[0x0][0x23c], -R167.reuse ;  /* 0x00008f0064b97a23 */ /* 0x100fe200000108a7 */
[----:B------:R-:W-:Y:S01]  /*50c0*/  MUFU.EX2 R183, R183 ;  /* 0x000000b700b77308 */ /* 0x000fe20000000800 */
[----:B------:R-:W-:-:S02]  /*50d0*/  FFMA.FTZ R182, R102, c[0x0][0x23c], -R167 ;  /* 0x00008f0066b67a23 */ /* 0x000fc400000108a7 */
[--C-:B------:R-:W-:Y:S02]  /*50e0*/  FFMA.FTZ R187, R103, c[0x0][0x23c], -R112.reuse ;  /* 0x00008f0067bb7a23 */ /* 0x100fe40000010870 */
[--C-:B------:R-:W-:Y:S01]  /*50f0*/  FFMA.FTZ R184, R181, c[0x0][0x23c], -R112.reuse ;  /* 0x00008f00b5b87a23 */ /* 0x100fe20000010870 */
[C---:B----4-:R-:W-:Y:S01]  /*5100*/  HMMA.16816.F32.BF16 R12, R68.reuse, R72, R12 ;  /* 0x00000048440c723c */ /* 0x050fe2000004180c */
[--C-:B------:R-:W-:Y:S01]  /*5110*/  FFMA.FTZ R177, R101, c[0x0][0x23c], -R112.reuse ;  /* 0x00008f0065b17a23 */ /* 0x100fe20000010870 */
[----:B------:R-:W-:Y:S01]  /*5120*/  MUFU.EX2 R185, R185 ;  /* 0x000000b900b97308 */ /* 0x000fe20000000800 */
[----:B------:R-:W-:Y:S01]  /*5130*/  LDSM.16.MT88.4 R100, [R136+0xb000] ;  /* 0x00b000008864783b */ /* 0x000fe20000004200 */
[--C-:B------:R-:W-:Y:S02]  /*5140*/  FFMA.FTZ R186, R115, c[0x0][0x23c], -R167.reuse ;  /* 0x00008f0073ba7a23 */ /* 0x100fe400000108a7 */
[----:B------:R-:W-:Y:S02]  /*5150*/  FFMA.FTZ R115, R127, c[0x0][0x23c], -R167 ;  /* 0x00008f007f737a23 */ /* 0x000fe400000108a7 */
[----:B---3--:R-:W-:Y:S01]  /*5160*/  HMMA.16816.F32.BF16 R4, R68, R76, R4 ;  /* 0x0000004c4404723c */ /* 0x008fe20000041804 */
[--C-:B------:R-:W-:Y:S01]  /*5170*/  FFMA.FTZ R188, R125, c[0x0][0x23c], -R112.reuse ;  /* 0x00008f007dbc7a23 */ /* 0x100fe20000010870 */
[----:B------:R-:W-:Y:S01]  /*5180*/  MUFU.EX2 R182, R182 ;  /* 0x000000b600b67308 */ /* 0x000fe20000000800 */
[----:B------:R-:W-:-:S02]  /*5190*/  FFMA.FTZ R127, R105, c[0x0][0x23c], -R112 ;  /* 0x00008f00697f7a23 */ /* 0x000fc40000010870 */
[--C-:B------:R-:W-:Y:S02]  /*51a0*/  FFMA.FTZ R125, R157, c[0x0][0x23c], -R112.reuse ;  /* 0x00008f009d7d7a23 */ /* 0x100fe40000010870 */
[--C-:B------:R-:W-:Y:S01]  /*51b0*/  FFMA.FTZ R181, R104, c[0x0][0x23c], -R167.reuse ;  /* 0x00008f0068b57a23 */ /* 0x100fe200000108a7 */
[C---:B------:R-:W-:Y:S01]  /*51c0*/  HMMA.16816.F32.BF16 R8, R68.reuse, R78, R8 ;  /* 0x0000004e4408723c */ /* 0x040fe20000041808 */
[----:B------:R-:W1:Y:S01]  /*51d0*/  LDSM.16.MT88.4 R76, [R137+0x8800] ;  /* 0x00880000894c783b */ /* 0x000e620000004200 */
[----:B------:R-:W-:Y:S01]  /*51e0*/  MUFU.EX2 R176, R176 ;  /* 0x000000b000b07308 */ /* 0x000fe20000000800 */
[----:B------:R-:W-:Y:S01]  /*51f0*/  FFMA.FTZ R166, R166, c[0x0][0x23c], -R167 ;  /* 0x00008f00a6a67a23 */ /* 0x000fe200000108a7 */
[----:B------:R-:W-:Y:S01]  /*5200*/  @P0 IADD3 R167, R120, -0x3, RZ ;  /* 0xfffffffd78a70810 */ /* 0x000fe20007ffe0ff */
[----:B------:R-:W-:Y:S02]  /*5210*/  FFMA.FTZ R112, R106, c[0x0][0x23c], -R112 ;  /* 0x00008f006a707a23 */ /* 0x000fe40000010870 */
[----:B------:R-:W-:Y:S01]  /*5220*/  FFMA.FTZ R114, R171, R124, R114 ;  /* 0x0000007cab727223 */ /* 0x000fe20000010072 */
[----:B------:R-:W-:Y:S01]  /*5230*/  HMMA.16816.F32.BF16 R16, R68, R74, R16 ;  /* 0x0000004a4410723c */ /* 0x000fe20000041810 */
[----:B------:R-:W2:Y:S01]  /*5240*/  LDSM.16.MT88.4 R72, [R136+0x8800] ;  /* 0x008800008848783b */ /* 0x000ea20000004200 */
[----:B------:R-:W-:Y:S01]  /*5250*/  MUFU.EX2 R187, R187 ;  /* 0x000000bb00bb7308 */ /* 0x000fe20000000800 */
[----:B------:R-:W-:-:S04]  /*5260*/  FADD.FTZ R113, R113, R114 ;  /* 0x0000007271717221 */ /* 0x000fc80000010000 */
[----:B------:R-:W-:Y:S01]  /*5270*/  FADD.FTZ R110, R110, R113 ;  /* 0x000000716e6e7221 */ /* 0x000fe20000010000 */
[----:B------:R-:W-:Y:S02]  /*5280*/  HMMA.16816.F32.BF16 R24, R96, R26, R52 ;  /* 0x0000001a6018723c */ /* 0x000fe40000041834 */
[----:B------:R-:W-:Y:S01]  /*5290*/  MUFU.EX2 R180, R180 ;  /* 0x000000b400b47308 */ /* 0x000fe20000000800 */
[----:B------:R-:W-:-:S04]  /*52a0*/  FADD.FTZ R109, R109, R110 ;  /* 0x0000006e6d6d7221 */ /* 0x000fc80000010000 */
[-C--:B------:R-:W-:Y:S01]  /*52b0*/  FMUL.FTZ R52, R92, R124.reuse ;  /* 0x0000007c5c347220 */ /* 0x080fe20000410000 */
[C---:B------:R-:W-:Y:S01]  /*52c0*/  HMMA.16816.F32.BF16 R32, R96.reuse, R34, R60 ;  /* 0x000000226020723c */ /* 0x040fe2000004183c */
[-C--:B------:R-:W-:Y:S01]  /*52d0*/  FMUL.FTZ R53, R93, R124.reuse ;  /* 0x0000007c5d357220 */ /* 0x080fe20000410000 */
[----:B------:R-:W-:Y:S01]  /*52e0*/  MUFU.EX2 R184, R184 ;  /* 0x000000b800b87308 */ /* 0x000fe20000000800 */
[-C--:B------:R-:W-:Y:S02]  /*52f0*/  FMUL.FTZ R54, R94, R121.reuse ;  /* 0x000000795e367220 */ /* 0x080fe40000410000 */
[-C--:B------:R-:W-:Y:S02]  /*5300*/  FMUL.FTZ R55, R95, R121.reuse ;  /* 0x000000795f377220 */ /* 0x080fe40000410000 */
[-C--:B------:R-:W-:Y:S02]  /*5310*/  FMUL.FTZ R60, R84, R124.reuse ;  /* 0x0000007c543c7220 */ /* 0x080fe40000410000 */
[----:B------:R-:W-:Y:S01]  /*5320*/  FMUL.FTZ R61, R85, R124 ;  /* 0x0000007c553d7220 */ /* 0x000fe20000410000 */
[----:B------:R-:W-:Y:S01]  /*5330*/  MUFU.EX2 R177, R177 ;  /* 0x000000b100b17308 */ /* 0x000fe20000000800 */
[-C--:B------:R-:W-:Y:S01]  /*5340*/  FMUL.FTZ R62, R86, R121.reuse ;  /* 0x00000079563e7220 */ /* 0x080fe20000410000 */
[----:B------:R-:W-:Y:S01]  /*5350*/  HMMA.16816.F32.BF16 R52, R96, R56, R52 ;  /* 0x000000386034723c */ /* 0x000fe20000041834 */
[----:B------:R-:W-:-:S02]  /*5360*/  FMUL.FTZ R63, R87, R121 ;  /* 0x00000079573f7220 */ /* 0x000fc40000410000 */
[----:B------:R-:W-:Y:S02]  /*5370*/  FFMA.FTZ R121, R170, R121, R107 ;  /* 0x00000079aa797223 */ /* 0x000fe4000001006b */
[----:B------:R-:W-:Y:S01]  /*5380*/  FADD.FTZ R178, R178, R109 ;  /* 0x0000006db2b27221 */ /* 0x000fe20000010000 */
[----:B------:R-:W-:Y:S01]  /*5390*/  MUFU.EX2 R181, R181 ;  /* 0x000000b500b57308 */ /* 0x000fe20000000800 */
[----:B------:R-:W-:Y:S01]  /*53a0*/  FADD.FTZ R2, R2, R121 ;  /* 0x0000007902027221 */ /* 0x000fe20000010000 */
[C---:B-1----:R-:W-:Y:S01]  /*53b0*/  HMMA.16816.F32.BF16 R20, R68.reuse, R76, R20 ;  /* 0x0000004c4414723c */ /* 0x042fe20000041814 */
[----:B------:R-:W-:Y:S02]  /*53c0*/  FADD.FTZ R175, R175, R178 ;  /* 0x000000b2afaf7221 */ /* 0x000fe40000010000 */
[----:B------:R-:W-:Y:S01]  /*53d0*/  FADD.FTZ R111, R111, R2 ;  /* 0x000000026f6f7221 */ /* 0x000fe20000010000 */
[-C--:B------:R-:W-:Y:S01]  /*53e0*/  MOV R2, R108.reuse ;  /* 0x0000006c00027202 */ /* 0x080fe20000000f00 */
[----:B------:R-:W-:Y:S01]  /*53f0*/  FADD.FTZ R174, R174, R175 ;  /* 0x000000afaeae7221 */ /* 0x000fe20000010000 */
[----:B------:R-:W1:Y:S01]  /*5400*/  MUFU.EX2 R186, R186 ;  /* 0x000000ba00ba7308 */ /* 0x000e620000000800 */
[----:B------:R-:W-:Y:S01]  /*5410*/  FADD.FTZ R0, R0, R111 ;  /* 0x0000006f00007221 */ /* 0x000fe20000010000 */
[C---:B------:R-:W-:Y:S01]  /*5420*/  HMMA.16816.F32.BF16 R24, R68.reuse, R78, R24 ;  /* 0x0000004e4418723c */ /* 0x040fe20000041818 */
[----:B------:R-:W3:Y:S01]  /*5430*/  LDSM.16.MT88.4 R76, [R140+0xa800] ;  /* 0x00a800008c4c783b */ /* 0x000ee20000004200 */
[----:B------:R-:W-:Y:S01]  /*5440*/  FADD.FTZ R174, R169, R174 ;  /* 0x000000aea9ae7221 */ /* 0x000fe20000010000 */
[----:B------:R-:W-:Y:S01]  /*5450*/  @P0 MOV R2, R108 ;  /* 0x0000006c00020202 */ /* 0x000fe20000000f00 */
[----:B------:R-:W-:Y:S01]  /*5460*/  FADD.FTZ R179, R179, R0 ;  /* 0x00000000b3b37221 */ /* 0x000fe20000010000 */
[-C--:B------:R-:W-:Y:S01]  /*5470*/  MOV R0, R3.reuse ;  /* 0x0000000300007202 */ /* 0x080fe20000000f00 */
[----:B------:R-:W-:Y:S01]  /*5480*/  MUFU.EX2 R115, R115 ;  /* 0x0000007300737308 */ /* 0x000fe20000000800 */
[----:B------:R-:W-:Y:S01]  /*5490*/  @P0 MOV R0, R3 ;  /* 0x0000000300000202 */ /* 0x000fe20000000f00 */
[----:B--2---:R-:W-:Y:S01]  /*54a0*/  HMMA.16816.F32.BF16 R28, R68, R72, R28 ;  /* 0x00000048441c723c */ /* 0x004fe2000004181c */
[----:B------:R-:W-:-:S04]  /*54b0*/  FADD.FTZ R172, R172, R179 ;  /* 0x000000b3acac7221 */ /* 0x000fc80000010000 */
[----:B------:R-:W-:Y:S01]  /*54c0*/  FADD.FTZ R173, R173, R172 ;  /* 0x000000acadad7221 */ /* 0x000fe20000010000 */
[----:B------:R-:W2:Y:S01]  /*54d0*/  MUFU.EX2 R166, R166 ;  /* 0x000000a600a67308 */ /* 0x000ea20000000800 */
[----:B-1----:R-:W-:Y:S01]  /*54e0*/  F2FP.BF16.PACK_AB R104, R186, R181 ;  /* 0x000000b5ba68723e */ /* 0x002fe200000010ff */
[----:B------:R-:W-:Y:S01]  /*54f0*/  HMMA.16816.F32.BF16 R32, R68, R74, R32 ;  /* 0x0000004a4420723c */ /* 0x000fe20000041820 */
[----:B------:R-:W1:Y:S01]  /*5500*/  LDSM.16.MT88.4 R72, [R138+0xa800] ;  /* 0x00a800008a48783b */ /* 0x000e620000004200 */
[----:B------:R-:W-:-:S04]  /*5510*/  FADD.FTZ R168, R168, R173 ;  /* 0x000000ada8a87221 */ /* 0x000fc80000010000 */
[----:B------:R-:W-:Y:S02]  /*5520*/  MUFU.EX2 R127, R127 ;  /* 0x0000007f007f7308 */ /* 0x000fe40000000800 */
[C---:B------:R-:W-:Y:S06]  /*5530*/  HMMA.16816.F32.BF16 R60, R96.reuse, R64, R60 ;  /* 0x00000040603c723c */ /* 0x040fec000004183c */
[----:B------:R-:W4:Y:S01]  /*5540*/  MUFU.EX2 R188, R188 ;  /* 0x000000bc00bc7308 */ /* 0x000f220000000800 */
[----:B--2---:R-:W-:Y:S01]  /*5550*/  F2FP.BF16.PACK_AB R106, R166, R115 ;  /* 0x00000073a66a723e */ /* 0x004fe200000010ff */
[C---:B------:R-:W-:Y:S01]  /*5560*/  HMMA.16816.F32.BF16 R64, R96.reuse, R66, R88 ;  /* 0x000000426040723c */ /* 0x040fe20000041858 */
[----:B------:R-:W-:Y:S05]  /*5570*/  LDSM.16.MT88.4 R88, [R140+0x9000] ;  /* 0x009000008c58783b */ /* 0x000fea0000004200 */
[----:B------:R-:W-:Y:S02]  /*5580*/  MUFU.EX2 R125, R125 ;  /* 0x0000007d007d7308 */ /* 0x000fe40000000800 */
[----:B------:R-:W-:Y:S01]  /*5590*/  HMMA.16816.F32.BF16 R56, R96, R58, R80 ;  /* 0x0000003a6038723c */ /* 0x000fe20000041850 */
[----:B------:R-:W-:Y:S05]  /*55a0*/  LDSM.16.MT88.4 R80, [R137+0xb000] ;  /* 0x00b000008950783b */ /* 0x000fea0000004200 */
[----:B------:R-:W2:Y:S01]  /*55b0*/  MUFU.EX2 R112, R112 ;  /* 0x0000007000707308 */ /* 0x000ea20000000800 */
[----:B----4-:R-:W-:Y:S01]  /*55c0*/  F2FP.BF16.PACK_AB R105, R188, R127 ;  /* 0x0000007fbc69723e */ /* 0x010fe200000010ff */
[C---:B---3--:R-:W-:Y:S08]  /*55d0*/  HMMA.16816.F32.BF16 R36, R68.reuse, R76, R36 ;  /* 0x0000004c4424723c */ /* 0x048ff00000041824 */
[----:B------:R-:W-:Y:S01]  /*55e0*/  HMMA.16816.F32.BF16 R40, R68, R78, R40 ;  /* 0x0000004e4428723c */ /* 0x000fe20000041828 */
[----:B------:R-:W3:Y:S01]  /*55f0*/  LDSM.16.MT88.4 R76, [R137+0xa800] ;  /* 0x00a80000894c783b */ /* 0x000ee20000004200 */
[----:B--2---:R-:W-:-:S06]  /*5600*/  F2FP.BF16.PACK_AB R107, R112, R125 ;  /* 0x0000007d706b723e */ /* 0x004fcc00000010ff */
[C---:B-1----:R-:W-:Y:S08]  /*5610*/  HMMA.16816.F32.BF16 R44, R68.reuse, R72, R44 ;  /* 0x00000048442c723c */ /* 0x042ff0000004182c */
[C---:B------:R-:W-:Y:S01]  /*5620*/  HMMA.16816.F32.BF16 R48, R68.reuse, R74, R48 ;  /* 0x0000004a4430723c */ /* 0x040fe20000041830 */
[----:B------:R-:W1:Y:S07]  /*5630*/  LDSM.16.MT88.4 R72, [R136+0xa800] ;  /* 0x00a800008848783b */ /* 0x000e6e0000004200 */
[C---:B---3--:R-:W-:Y:S08]  /*5640*/  HMMA.16816.F32.BF16 R52, R68.reuse, R76, R52 ;  /* 0x0000004c4434723c */ /* 0x048ff00000041834 */
[C---:B------:R-:W-:Y:S01]  /*5650*/  HMMA.16816.F32.BF16 R56, R68.reuse, R78, R56 ;  /* 0x0000004e4438723c */ /* 0x040fe20000041838 */
[----:B------:R-:W-:Y:S07]  /*5660*/  LDSM.16.MT88.4 R76, [R138+0xb000] ;  /* 0x00b000008a4c783b */ /* 0x000fee0000004200 */
[C---:B-1----:R-:W-:Y:S08]  /*5670*/  HMMA.16816.F32.BF16 R60, R68.reuse, R72, R60 ;  /* 0x00000048443c723c */ /* 0x042ff0000004183c */
[----:B------:R-:W-:Y:S01]  /*5680*/  HMMA.16816.F32.BF16 R64, R68, R74, R64 ;  /* 0x0000004a4440723c */ /* 0x000fe20000041840 */
[----:B------:R-:W1:Y:S06]  /*5690*/  LDSM.16.MT88.4 R72, [R138+0x9000] ;  /* 0x009000008a48783b */ /* 0x000e6c0000004200 */
        /* <DEDUP_REMOVED lines=11> */
[----:B------:R-:W2:Y:S01]  /*5750*/  LDSM.16.MT88.4 R4, [R136+0x9000] ;  /* 0x009000008804783b */ /* 0x000ea20000004200 */
[----:B------:R-:W-:Y:S02]  /*5760*/  FADD.FTZ R176, R176, R183 ;  /* 0x000000b7b0b07221 */ /* 0x000fe40000010000 */
[----:B------:R-:W-:Y:S02]  /*5770*/  FADD.FTZ R184, R177, R184 ;  /* 0x000000b8b1b87221 */ /* 0x000fe40000010000 */
[----:B------:R-:W-:-:S02]  /*5780*/  FADD.FTZ R181, R181, R176 ;  /* 0x000000b0b5b57221 */ /* 0x000fc40000010000 */
[C---:B------:R-:W-:Y:S01]  /*5790*/  HMMA.16816.F32.BF16 R88, R68.reuse, R90, R8 ;  /* 0x0000005a4458723c */ /* 0x040fe20000041808 */
[----:B------:R-:W3:Y:S01]  /*57a0*/  LDSM.16.MT88.4 R8, [R137+0x9000] ;  /* 0x009000008908783b */ /* 0x000ee20000004200 */
[----:B------:R-:W-:Y:S02]  /*57b0*/  FADD.FTZ R127, R127, R184 ;  /* 0x000000b87f7f7221 */ /* 0x000fe40000010000 */
[----:B------:R-:W-:Y:S02]  /*57c0*/  FADD.FTZ R186, R186, R181 ;  /* 0x000000b5baba7221 */ /* 0x000fe40000010000 */
[----:B------:R-:W-:Y:S02]  /*57d0*/  FADD.FTZ R188, R188, R127 ;  /* 0x0000007fbcbc7221 */ /* 0x000fe40000010000 */
[----:B------:R-:W-:Y:S01]  /*57e0*/  HMMA.16816.F32.BF16 R92, R68, R80, R52 ;  /* 0x00000050445c723c */ /* 0x000fe20000041834 */
[----:B------:R-:W-:Y:S01]  /*57f0*/  LDSM.16.MT88.4 R52, [R137+0x9800] ;  /* 0x009800008934783b */ /* 0x000fe20000004200 */
[----:B------:R-:W-:-:S02]  /*5800*/  FADD.FTZ R115, R115, R186 ;  /* 0x000000ba73737221 */ /* 0x000fc40000010000 */
[----:B------:R-:W-:Y:S02]  /*5810*/  FADD.FTZ R125, R125, R188 ;  /* 0x000000bc7d7d7221 */ /* 0x000fe40000010000 */
[----:B------:R-:W-:Y:S02]  /*5820*/  FADD.FTZ R171, R166, R115 ;  /* 0x00000073a6ab7221 */ /* 0x000fe40000010000 */
[----:B-1----:R-:W-:Y:S01]  /*5830*/  HMMA.16816.F32.BF16 R12, R68, R72, R12 ;  /* 0x00000048440c723c */ /* 0x002fe2000004180c */
[----:B------:R-:W-:-:S07]  /*5840*/  FADD.FTZ R170, R112, R125 ;  /* 0x0000007d70aa7221 */ /* 0x000fce0000010000 */
[C---:B------:R-:W-:Y:S08]  /*5850*/  HMMA.16816.F32.BF16 R16, R68.reuse, R74, R16 ;  /* 0x0000004a4410723c */ /* 0x040ff00000041810 */
[C---:B------:R-:W-:Y:S01]  /*5860*/  HMMA.16816.F32.BF16 R72, R68.reuse, R76, R44 ;  /* 0x0000004c4448723c */ /* 0x040fe2000004182c */
[----:B------:R-:W-:Y:S07]  /*5870*/  LDSM.16.MT88.4 R44, [R138+0x9800] ;  /* 0x009800008a2c783b */ /* 0x000fee0000004200 */
[C---:B--2---:R-:W-:Y:S08]  /*5880*/  HMMA.16816.F32.BF16 R28, R68.reuse, R4, R28 ;  /* 0x00000004441c723c */ /* 0x044ff0000004181c */
[C---:B------:R-:W-:Y:S01]  /*5890*/  HMMA.16816.F32.BF16 R32, R68.reuse, R6, R32 ;  /* 0x000000064420723c */ /* 0x040fe20000041820 */
[----:B------:R-:W1:Y:S07]  /*58a0*/  LDSM.16.MT88.4 R4, [R140+0xb000] ;  /* 0x00b000008c04783b */ /* 0x000e6e0000004200 */
[C---:B---3--:R-:W-:Y:S08]  /*58b0*/  HMMA.16816.F32.BF16 R20, R68.reuse, R8, R20 ;  /* 0x000000084414723c */ /* 0x048ff00000041814 */
[C---:B------:R-:W-:Y:S08]  /*58c0*/  HMMA.16816.F32.BF16 R24, R68.reuse, R10, R24 ;  /* 0x0000000a4418723c */ /* 0x040ff00000041818 */
[C---:B------:R-:W-:Y:S01]  /*58d0*/  HMMA.16816.F32.BF16 R84, R68.reuse, R100, R60 ;  /* 0x000000644454723c */ /* 0x040fe2000004183c */
[----:B------:R-:W2:Y:S07]  /*58e0*/  LDSM.16.MT88.4 R60, [R136+0x9800] ;  /* 0x00980000883c783b */ /* 0x000eae0000004200 */
[C---:B------:R-:W-:Y:S08]  /*58f0*/  HMMA.16816.F32.BF16 R76, R68.reuse, R78, R48 ;  /* 0x0000004e444c723c */ /* 0x040ff00000041830 */
[C---:B------:R-:W-:Y:S08]  /*5900*/  HMMA.16816.F32.BF16 R80, R68.reuse, R82, R56 ;  /* 0x000000524450723c */ /* 0x040ff00000041838 */
[C---:B-1----:R-:W-:Y:S01]  /*5910*/  HMMA.16816.F32.BF16 R8, R68.reuse, R4, R36 ;  /* 0x000000044408723c */ /* 0x042fe20000041824 */
[----:B------:R-:W1:Y:S07]  /*5920*/  LDSM.16.MT88.4 R36, [R140+0x9800] ;  /* 0x009800008c24783b */ /* 0x000e6e0000004200 */
[C---:B------:R-:W-:Y:S08]  /*5930*/  HMMA.16816.F32.BF16 R4, R68.reuse, R6, R40 ;  /* 0x000000064404723c */ /* 0x040ff00000041828 */
[----:B------:R-:W-:Y:S01]  /*5940*/  HMMA.16816.F32.BF16 R100, R68, R102, R64 ;  /* 0x000000664464723c */ /* 0x000fe20000041840 */
[----:B------:R-:W3:Y:S07]  /*5950*/  LDSM.16.MT88.4 R68, [R140+0xb800] ;  /* 0x00b800008c44783b */ /* 0x000eee0000004200 */
[C---:B------:R-:W-:Y:S01]  /*5960*/  HMMA.16816.F32.BF16 R40, R104.reuse, R44, R12 ;  /* 0x0000002c6828723c */ /* 0x040fe2000004180c */
[----:B------:R-:W-:Y:S07]  /*5970*/  LDSM.16.MT88.4 R12, [R138+0xb800] ;  /* 0x00b800008a0c783b */ /* 0x000fee0000004200 */
[C---:B------:R-:W-:Y:S08]  /*5980*/  HMMA.16816.F32.BF16 R48, R104.reuse, R52, R20 ;  /* 0x000000346830723c */ /* 0x040ff00000041814 */
[C---:B--2---:R-:W-:Y:S08]  /*5990*/  HMMA.16816.F32.BF16 R56, R104.reuse, R60, R28 ;  /* 0x0000003c6838723c */ /* 0x044ff0000004181c */
[C---:B-1----:R-:W-:Y:S08]  /*59a0*/  HMMA.16816.F32.BF16 R96, R104.reuse, R36, R96 ;  /* 0x000000246860723c */ /* 0x042ff00000041860 */
[C---:B------:R-:W-:Y:S01]  /*59b0*/  HMMA.16816.F32.BF16 R36, R104.reuse, R38, R88 ;  /* 0x000000266824723c */ /* 0x040fe20000041858 */
[----:B------:R-:W1:Y:S07]  /*59c0*/  LDSM.16.MT88.4 R88, [R136+0xb800] ;  /* 0x00b800008858783b */ /* 0x000e6e0000004200 */
[C---:B---3--:R-:W-:Y:S08]  /*59d0*/  HMMA.16816.F32.BF16 R64, R104.reuse, R68, R8 ;  /* 0x000000446840723c */ /* 0x048ff00000041808 */
[C---:B------:R-:W-:Y:S01]  /*59e0*/  HMMA.16816.F32.BF16 R68, R104.reuse, R70, R4 ;  /* 0x000000466844723c */ /* 0x040fe20000041804 */
[----:B------:R-:W2:Y:S07]  /*59f0*/  LDSM.16.MT88.4 R4, [R137+0xb800] ;  /* 0x00b800008904783b */ /* 0x000eae0000004200 */
[C---:B------:R-:W-:Y:S08]  /*5a00*/  HMMA.16816.F32.BF16 R44, R104.reuse, R46, R16 ;  /* 0x0000002e682c723c */ /* 0x040ff00000041810 */
[C---:B------:R-:W-:Y:S08]  /*5a10*/  HMMA.16816.F32.BF16 R52, R104.reuse, R54, R24 ;  /* 0x000000366834723c */ /* 0x040ff00000041818 */
[C---:B------:R-:W-:Y:S08]  /*5a20*/  HMMA.16816.F32.BF16 R60, R104.reuse, R62, R32 ;  /* 0x0000003e683c723c */ /* 0x040ff00000041820 */
[C---:B-1----:R-:W-:Y:S08]  /*5a30*/  HMMA.16816.F32.BF16 R84, R104.reuse, R88, R84 ;  /* 0x000000586854723c */ /* 0x042ff00000041854 */
[C---:B------:R-:W-:Y:S08]  /*5a40*/  HMMA.16816.F32.BF16 R72, R104.reuse, R12, R72 ;  /* 0x0000000c6848723c */ /* 0x040ff00000041848 */
[C---:B------:R-:W-:Y:S08]  /*5a50*/  HMMA.16816.F32.BF16 R76, R104.reuse, R14, R76 ;  /* 0x0000000e684c723c */ /* 0x040ff0000004184c */
[C---:B--2---:R-:W-:Y:S08]  /*5a60*/  HMMA.16816.F32.BF16 R92, R104.reuse, R4, R92 ;  /* 0x00000004685c723c */ /* 0x044ff0000004185c */
[C---:B------:R-:W-:Y:S08]  /*5a70*/  HMMA.16816.F32.BF16 R80, R104.reuse, R6, R80 ;  /* 0x000000066850723c */ /* 0x040ff00000041850 */
[----:B------:R-:W-:Y:S01]  /*5a80*/  HMMA.16816.F32.BF16 R88, R104, R90, R100 ;  /* 0x0000005a6858723c */ /* 0x000fe20000041864 */
[----:B------:R-:W-:Y:S05]  /*5a90*/  @!UPT UIADD3 URZ, URZ, URZ, URZ ;  /* 0x0000003f3f3ff290 */ /* 0x000fea000fffe03f */
[----:B------:R-:W-:Y:S11]  /*5aa0*/  @P0 BRA `(.L_x_484) ;  /* 0x0000001000000947 */ /* 0x000ff60003800000 */
.L_x_482:
[----:B------:R-:W-:-:S07]  /*5ab0*/  IADD3 R167, R126, -0x1, RZ ;  /* 0xffffffff7ea77810 */ /* 0x000fce0007ffe0ff */
.L_x_484:
[----:B------:R-:W-:-:S13]  /*5ac0*/  ISETP.GE.AND P0, PT, R167, RZ, PT ;  /* 0x000000ffa700720c */ /* 0x000fda0003f06270 */
[----:B------:R-:W-:Y:S05]  /*5ad0*/  @!P0 BRA `(.L_x_485) ;  /* 0x00001f6000008947 */ /* 0x000fea0003800000 */
[----:B------:R-:W-:Y:S01]  /*5ae0*/  ULDC.64 UR4, c[0x0][0x198] ;  /* 0x0000660000047ab9 */ /* 0x000fe20000000a00 */
[C---:B------:R-:W-:Y:S01]  /*5af0*/  SHF.L.U64.HI R166, R116.reuse, 0x5, R117 ;  /* 0x0000000574a67819 */ /* 0x040fe20000010275 */
[----:B------:R-:W-:Y:S01]  /*5b00*/  IMAD.SHL.U32 R157, R116, 0x20, RZ ;  /* 0x00000020749d7824 */ /* 0x000fe200078e00ff */
[----:B------:R-:W-:Y:S01]  /*5b10*/  MOV R3, R0 ;  /* 0x0000000000037202 */ /* 0x000fe20000000f00 */
[----:B------:R-:W-:Y:S01]  /*5b20*/  IMAD.MOV.U32 R101, RZ, RZ, R2 ;  /* 0x000000ffff657224 */ /* 0x000fe200078e0002 */
[----:B------:R-:W-:Y:S01]  /*5b30*/  MOV R168, R118 ;  /* 0x0000007600a87202 */ /* 0x000fe20000000f00 */
[----:B------:R-:W-:Y:S01]  /*5b40*/  IMAD.MOV.U32 R169, RZ, RZ, R123 ;  /* 0x000000ffffa97224 */ /* 0x000fe200078e007b */
[----:B------:R-:W-:Y:S02]  /*5b50*/  USHF.L.U64.HI UR5, UR4, 0x5, UR5 ;  /* 0x0000000504057899 */ /* 0x000fe40008010205 */
[----:B------:R-:W-:Y:S01]  /*5b60*/  USHF.L.U32 UR4, UR4, 0x5, URZ ;  /* 0x0000000504047899 */ /* 0x000fe2000800063f */
[----:B------:R-:W-:Y:S05]  /*5b70*/  BRA `(.L_x_486) ;  /* 0x000001d000007947 */ /* 0x000fea0003800000 */
.L_x_488:
[----:B------:R-:W-:Y:S04]  /*5b80*/  IADD3 R103, R167, -0x1, RZ ;  /* 0xffffffffa7677810 */ /* 0x000fe80007ffe0ff */
[----:B------:R-:W-:Y:S01]  /*5b90*/  SHF.R.S32.HI R0, RZ, 0x1f, R103 ;  /* 0x0000001fff007819 */ /* 0x000fe20000011467 */
[C---:B------:R-:W-:Y:S04]  /*5ba0*/  IMAD.WIDE.U32 R104, R103.reuse, c[0x0][0x198], RZ ;  /* 0x0000660067687a25 */ /* 0x040fe800078e00ff */
[----:B------:R-:W-:Y:S01]  /*5bb0*/  IMAD R0, R0, c[0x0][0x198], RZ ;  /* 0x0000660000007a24 */ /* 0x000fe200078e02ff */
[----:B------:R-:W-:Y:S03]  /*5bc0*/  LEA R2, P1, R104, R158, 0x6 ;  /* 0x0000009e68027211 */ /* 0x000fe600078230ff */
[----:B------:R-:W-:Y:S01]  /*5bd0*/  IMAD R0, R103, c[0x0][0x19c], R0 ;  /* 0x0000670067007a24 */ /* 0x000fe200078e0200 */
[----:B------:R-:W-:Y:S03]  /*5be0*/  LEA R106, P2, R2, c[0x0][0x168], 0x1 ;  /* 0x00005a00026a7a11 */ /* 0x000fe600078408ff */
[----:B------:R-:W-:Y:S05]  /*5bf0*/  IMAD.IADD R103, R105, 0x1, R0 ;  /* 0x0000000169677824 */ /* 0x000fea00078e0200 */
        /* <DEDUP_REMOVED lines=21> */
.L_x_486:
[----:B------:R-:W-:Y:S04]  /*5d50*/  DEPBAR.LE SB0, 0x0 ;  /* 0x000080000000791a */ /* 0x000fe80000000000 */
[----:B------:R-:W-:Y:S01]  /*5d60*/  BAR.SYNC.DEFER_BLOCKING 0x0 ;  /* 0x0000000000007b1d */ /* 0x000fe20000010000 */
[----:B------:R-:W-:Y:S01]  /*5d70*/  SHF.R.S32.HI R2, RZ, 0x1f, R167 ;  /* 0x0000001fff027819 */ /* 0x000fe200000114a7 */
[----:B------:R-:W-:Y:S02]  /*5d80*/  IMAD R0, R148, R167, RZ ;  /* 0x000000a794007224 */ /* 0x000fe400078e02ff */
[-C--:B------:R-:W-:Y:S04]  /*5d90*/  IMAD.WIDE.U32 R102, R167, R149.reuse, R168 ;  /* 0x00000095a7667225 */ /* 0x080fe800078e00a8 */
[----:B------:R-:W-:Y:S01]  /*5da0*/  IMAD R0, R2, R149, R0 ;  /* 0x0000009502007224 */ /* 0x000fe200078e0200 */
[----:B------:R-:W-:Y:S03]  /*5db0*/  LEA R172, P1, R102, c[0x0][0x170], 0x1 ;  /* 0x00005c0066ac7a11 */ /* 0x000fe600078208ff */
[----:B------:R-:W-:Y:S01]  /*5dc0*/  IMAD.IADD R0, R103, 0x1, R0 ;  /* 0x0000000167007824 */ /* 0x000fe200078e0200 */
[-C--:B------:R-:W-:Y:S04]  /*5dd0*/  IADD3 R174, P0, R172, R157.reuse, RZ ;  /* 0x0000009dacae7210 */ /* 0x080fe80007f1e0ff */
[----:B------:R-:W-:Y:S02]  /*5de0*/  LEA.HI.X R173, R102, c[0x0][0x174], R0, 0x1, P1 ;  /* 0x00005d0066ad7a11 */ /* 0x000fe400008f0c00 */
[-C--:B------:R-:W-:Y:S03]  /*5df0*/  IADD3 R102, P1, R174, R157.reuse, RZ ;  /* 0x0000009dae667210 */ /* 0x080fe60007f3e0ff */
[--C-:B------:R-:W-:Y:S01]  /*5e00*/  IMAD.X R175, R173, 0x1, R166.reuse, P0 ;  /* 0x00000001adaf7824 */ /* 0x100fe200000e06a6 */
[----:B------:R-:W-:Y:S01]  /*5e10*/  IADD3 R176, P0, R102, R157, RZ ;  /* 0x0000009d66b07210 */ /* 0x000fe20007f1e0ff */
[----:B------:R-:W-:Y:S01]  /*5e20*/  @!PT LDS RZ, [RZ] ;  /* 0x00000000fffff984 */ /* 0x000fe20000000800 */
[----:B------:R-:W-:Y:S01]  /*5e30*/  @!PT LDS RZ, [RZ] ;  /* 0x00000000fffff984 */ /* 0x000fe20000000800 */
[----:B------:R-:W-:Y:S01]  /*5e40*/  @!PT LDS RZ, [RZ] ;  /* 0x00000000fffff984 */ /* 0x000fe20000000800 */
[----:B------:R1:W-:Y:S02]  /*5e50*/  LDGSTS.E.BYPASS.LTC128B.128 [R151+0x8000], [R172.64] ;  /* 0x08000000ac977fae */ /* 0x0003e4000b901d46 */
[--C-:B------:R-:W-:Y:S02]  /*5e60*/  IMAD.X R103, R175, 0x1, R166.reuse, P1 ;  /* 0x00000001af677824 */ /* 0x100fe400008e06a6 */
[----:B------:R1:W-:Y:S02]  /*5e70*/  LDGSTS.E.BYPASS.LTC128B.128 [R151+0xa000], [R172.64+0x80] ;  /* 0x0a000080ac977fae */ /* 0x0003e4000b901d46 */
[----:B------:R-:W-:Y:S01]  /*5e80*/  IMAD.X R177, R103, 0x1, R166, P0 ;  /* 0x0000000167b17824 */ /* 0x000fe200000e06a6 */
[----:B------:R-:W-:Y:S01]  /*5e90*/  ISETP.GT.AND P0, PT, R167, RZ, PT ;  /* 0x000000ffa700720c */ /* 0x000fe20003f04270 */
        /* <DEDUP_REMOVED lines=8> */
[----:B------:R-:W3:Y:S04]  /*5f20*/  LDSM.16.M88.4 R112, [R145+0x4800] ;  /* 0x004800009170783b */ /* 0x000ee80000000200 */
[----:B------:R-:W4:Y:S04]  /*5f30*/  LDSM.16.M88.4 R116, [R145+0x5000] ;  /* 0x005000009174783b */ /* 0x000f280000000200 */
[----:B------:R-:W0:Y:S04]  /*5f40*/  LDGDEPBAR ;  /* 0x00000000000079af */ /* 0x000e280000000000 */
[----:B------:R-:W5:Y:S04]  /*5f50*/  LDSM.16.M88.4 R120, [R145+0x5800] ;  /* 0x005800009178783b */ /* 0x000f680000000200 */
[----:B------:R-:W-:Y:S01]  /*5f60*/  LDSM.16.M88.4 R124, [R134] ;  /* 0x00000000867c783b */ /* 0x000fe20000000200 */
[C---:B--2---:R-:W-:Y:S08]  /*5f70*/  HMMA.16816.F32.BF16 R4, R104.reuse, R108, RZ ;  /* 0x0000006c6804723c */ /* 0x044ff000000418ff */
[C---:B------:R-:W-:Y:S01]  /*5f80*/  HMMA.16816.F32.BF16 R8, R104.reuse, R110, RZ ;  /* 0x0000006e6808723c */ /* 0x040fe200000418ff */
[----:B------:R-:W-:Y:S07]  /*5f90*/  LDSM.16.M88.4 R108, [R144] ;  /* 0x00000000906c783b */ /* 0x000fee0000000200 */
[C---:B---3--:R-:W-:Y:S08]  /*5fa0*/  HMMA.16816.F32.BF16 R12, R104.reuse, R112, RZ ;  /* 0x00000070680c723c */ /* 0x048ff000000418ff */
[C---:B------:R-:W-:Y:S01]  /*5fb0*/  HMMA.16816.F32.BF16 R16, R104.reuse, R114, RZ ;  /* 0x000000726810723c */ /* 0x040fe200000418ff */
[----:B------:R-:W2:Y:S07]  /*5fc0*/  LDSM.16.M88.4 R112, [R143] ;  /* 0x000000008f70783b */ /* 0x000eae0000000200 */
[C---:B----4-:R-:W-:Y:S08]  /*5fd0*/  HMMA.16816.F32.BF16 R20, R104.reuse, R116, RZ ;  /* 0x000000746814723c */ /* 0x050ff000000418ff */
[C---:B------:R-:W-:Y:S01]  /*5fe0*/  HMMA.16816.F32.BF16 R24, R104.reuse, R118, RZ ;  /* 0x000000766818723c */ /* 0x040fe200000418ff */
[----:B------:R-:W3:Y:S07]  /*5ff0*/  LDSM.16.M88.4 R116, [R135] ;  /* 0x000000008774783b */ /* 0x000eee0000000200 */
[C---:B-----5:R-:W-:Y:S08]  /*6000*/  HMMA.16816.F32.BF16 R28, R104.reuse, R120, RZ ;  /* 0x00000078681c723c */ /* 0x060ff000000418ff */
[----:B------:R-:W-:Y:S01]  /*6010*/  HMMA.16816.F32.BF16 R32, R104, R122, RZ ;  /* 0x0000007a6820723c */ /* 0x000fe200000418ff */
[----:B------:R-:W4:Y:S04]  /*6020*/  LDSM.16.M88.4 R104, [R133] ;  /* 0x000000008568783b */ /* 0x000f280000000200 */
[----:B------:R-:W-:Y:S03]  /*6030*/  LDSM.16.M88.4 R120, [R139+0x4800] ;  /* 0x004800008b78783b */ /* 0x000fe60000000200 */
[C---:B--2---:R-:W-:Y:S08]  /*6040*/  HMMA.16816.F32.BF16 R4, R108.reuse, R112, R4 ;  /* 0x000000706c04723c */ /* 0x044ff00000041804 */
[C---:B------:R-:W-:Y:S01]  /*6050*/  HMMA.16816.F32.BF16 R8, R108.reuse, R114, R8 ;  /* 0x000000726c08723c */ /* 0x040fe20000041808 */
[----:B------:R-:W-:Y:S07]  /*6060*/  LDSM.16.M88.4 R112, [R142] ;  /* 0x000000008e70783b */ /* 0x000fee0000000200 */
[C---:B---3--:R-:W-:Y:S08]  /*6070*/  HMMA.16816.F32.BF16 R12, R108.reuse, R116, R12 ;  /* 0x000000746c0c723c */ /* 0x048ff0000004180c */
[C---:B------:R-:W-:Y:S01]  /*6080*/  HMMA.16816.F32.BF16 R16, R108.reuse, R118, R16 ;  /* 0x000000766c10723c */ /* 0x040fe20000041810 */
[----:B------:R-:W2:Y:S07]  /*6090*/  LDSM.16.M88.4 R116, [R139+0x4000] ;  /* 0x004000008b74783b */ /* 0x000eae0000000200 */
[C---:B------:R-:W-:Y:S08]  /*60a0*/  HMMA.16816.F32.BF16 R20, R108.reuse, R124, R20 ;  /* 0x0000007c6c14723c */ /* 0x040ff00000041814 */
[C---:B------:R-:W-:Y:S08]  /*60b0*/  HMMA.16816.F32.BF16 R24, R108.reuse, R126, R24 ;  /* 0x0000007e6c18723c */ /* 0x040ff00000041818 */
[C---:B----4-:R-:W-:Y:S08]  /*60c0*/  HMMA.16816.F32.BF16 R28, R108.reuse, R104, R28 ;  /* 0x000000686c1c723c */ /* 0x050ff0000004181c */
[----:B------:R-:W-:Y:S01]  /*60d0*/  HMMA.16816.F32.BF16 R32, R108, R106, R32 ;  /* 0x0000006a6c20723c */ /* 0x000fe20000041820 */
[----:B------:R-:W3:Y:S04]  /*60e0*/  LDSM.16.M88.4 R104, [R139+0x5000] ;  /* 0x005000008b68783b */ /* 0x000ee80000000200 */
[----:B------:R-:W4:Y:S03]  /*60f0*/  LDSM.16.M88.4 R108, [R139+0x5800] ;  /* 0x005800008b6c783b */ /* 0x000f260000000200 */
[C---:B--2---:R-:W-:Y:S08]  /*6100*/  HMMA.16816.F32.BF16 R4, R112.reuse, R116, R4 ;  /* 0x000000747004723c */ /* 0x044ff00000041804 */
[C---:B------:R-:W-:Y:S01]  /*6110*/  HMMA.16816.F32.BF16 R8, R112.reuse, R118, R8 ;  /* 0x000000767008723c */ /* 0x040fe20000041808 */
[----:B------:R-:W-:Y:S07]  /*6120*/  LDSM.16.M88.4 R116, [R132] ;  /* 0x000000008474783b */ /* 0x000fee0000000200 */
[C---:B------:R-:W-:Y:S08]  /*6130*/  HMMA.16816.F32.BF16 R12, R112.reuse, R120, R12 ;  /* 0x00000078700c723c */ /* 0x040ff0000004180c */
[C---:B------:R-:W-:Y:S01]  /*6140*/  HMMA.16816.F32.BF16 R16, R112.reuse, R122, R16 ;  /* 0x0000007a7010723c */ /* 0x040fe20000041810 */
[----:B------:R-:W-:Y:S07]  /*6150*/  LDSM.16.M88.4 R120, [R132+0x800] ;  /* 0x000800008478783b */ /* 0x000fee0000000200 */
[C---:B---3--:R-:W-:Y:S08]  /*6160*/  HMMA.16816.F32.BF16 R20, R112.reuse, R104, R20 ;  /* 0x000000687014723c */ /* 0x048ff00000041814 */
[C---:B------:R-:W-:Y:S01]  /*6170*/  HMMA.16816.F32.BF16 R24, R112.reuse, R106, R24 ;  /* 0x0000006a7018723c */ /* 0x040fe20000041818 */
[----:B------:R-:W2:Y:S07]  /*6180*/  LDSM.16.M88.4 R104, [R141] ;  /* 0x000000008d68783b */ /* 0x000eae0000000200 */
[C---:B----4-:R-:W-:Y:S08]  /*6190*/  HMMA.16816.F32.BF16 R28, R112.reuse, R108, R28 ;  /* 0x0000006c701c723c */ /* 0x050ff0000004181c */
[----:B------:R-:W-:Y:S01]  /*61a0*/  HMMA.16816.F32.BF16 R32, R112, R110, R32 ;  /* 0x0000006e7020723c */ /* 0x000fe20000041820 */
[----:B------:R-:W3:Y:S04]  /*61b0*/  LDSM.16.M88.4 R108, [R132+0x1000] ;  /* 0x00100000846c783b */ /* 0x000ee80000000200 */
[----:B------:R-:W4:Y:S03]  /*61c0*/  LDSM.16.M88.4 R112, [R132+0x1800] ;  /* 0x001800008470783b */ /* 0x000f260000000200 */
[C---:B--2---:R-:W-:Y:S08]  /*61d0*/  HMMA.16816.F32.BF16 R4, R104.reuse, R116, R4 ;  /* 0x000000746804723c */ /* 0x044ff00000041804 */
[C---:B------:R-:W-:Y:S01]  /*61e0*/  HMMA.16816.F32.BF16 R8, R104.reuse, R118, R8 ;  /* 0x000000766808723c */ /* 0x040fe20000041808 */
[----:B------:R-:W-:Y:S07]  /*61f0*/  LDSM.16.M88.4 R116, [R145+0x6000] ;  /* 0x006000009174783b */ /* 0x000fee0000000200 */
[C---:B------:R-:W-:Y:S08]  /*6200*/  HMMA.16816.F32.BF16 R12, R104.reuse, R120, R12 ;  /* 0x00000078680c723c */ /* 0x040ff0000004180c */
[C---:B------:R-:W-:Y:S01]  /*6210*/  HMMA.16816.F32.BF16 R16, R104.reuse, R122, R16 ;  /* 0x0000007a6810723c */ /* 0x040fe20000041810 */
[----:B------:R-:W-:Y:S07]  /*6220*/  LDSM.16.M88.4 R120, [R145+0x6800] ;  /* 0x006800009178783b */ /* 0x000fee0000000200 */
[C---:B---3--:R-:W-:Y:S08]  /*6230*/  HMMA.16816.F32.BF16 R20, R104.reuse, R108, R20 ;  /* 0x0000006c6814723c */ /* 0x048ff00000041814 */
[C---:B------:R-:W-:Y:S01]  /*6240*/  HMMA.16816.F32.BF16 R24, R104.reuse, R110, R24 ;  /* 0x0000006e6818723c */ /* 0x040fe20000041818 */
[----:B------:R-:W2:Y:S07]  /*6250*/  LDSM.16.M88.4 R108, [R146+0x2000] ;  /* 0x00200000926c783b */ /* 0x000eae0000000200 */
        /* <DEDUP_REMOVED lines=9> */
[----:B------:R-:W-:Y:S07]  /*62f0*/  LDSM.16.M88.4 R120, [R130] ;  /* 0x000000008278783b */ /* 0x000fee0000000200 */
[C---:B---3--:R-:W-:Y:S08]  /*6300*/  HMMA.16816.F32.BF16 R20, R108.reuse, R104, R20 ;  /* 0x000000686c14723c */ /* 0x048ff00000041814 */
[C---:B------:R-:W-:Y:S01]  /*6310*/  HMMA.16816.F32.BF16 R24, R108.reuse, R106, R24 ;  /* 0x0000006a6c18723c */ /* 0x040fe20000041818 */
[----:B------:R-:W2:Y:S07]  /*6320*/  LDSM.16.M88.4 R104, [R144+0x2000] ;  /* 0x002000009068783b */ /* 0x000eae0000000200 */
[C---:B----4-:R-:W-:Y:S08]  /*6330*/  HMMA.16816.F32.BF16 R28, R108.reuse, R112, R28 ;  /* 0x000000706c1c723c */ /* 0x050ff0000004181c */
[----:B------:R-:W-:Y:S01]  /*6340*/  HMMA.16816.F32.BF16 R32, R108, R114, R32 ;  /* 0x000000726c20723c */ /* 0x000fe20000041820 */
[----:B------:R-:W3:Y:S04]  /*6350*/  LDSM.16.M88.4 R108, [R129] ;  /* 0x00000000816c783b */ /* 0x000ee80000000200 */
[----:B------:R-:W4:Y:S03]  /*6360*/  LDSM.16.M88.4 R112, [R128] ;  /* 0x000000008070783b */ /* 0x000f260000000200 */
        /* <DEDUP_REMOVED lines=26> */
[----:B------:R-:W-:Y:S04]  /*6510*/  DEPBAR.LE SB0, 0x0 ;  /* 0x000080000000791a */ /* 0x000fe80000000000 */
[----:B------:R-:W-:Y:S01]  /*6520*/  BAR.SYNC.DEFER_BLOCKING 0x0 ;  /* 0x0000000000007b1d */ /* 0x000fe20000010000 */
[C---:B--2---:R-:W-:Y:S08]  /*6530*/  HMMA.16816.F32.BF16 R4, R104.reuse, R116, R4 ;  /* 0x000000746804723c */ /* 0x044ff00000041804 */
[C---:B------:R-:W-:Y:S08]  /*6540*/  HMMA.16816.F32.BF16 R8, R104.reuse, R118, R8 ;  /* 0x000000766808723c */ /* 0x040ff00000041808 */
[C---:B------:R-:W-:Y:S08]  /*6550*/  HMMA.16816.F32.BF16 R12, R104.reuse, R120, R12 ;  /* 0x00000078680c723c */ /* 0x040ff0000004180c */
[C---:B------:R-:W-:Y:S08]  /*6560*/  HMMA.16816.F32.BF16 R16, R104.reuse, R122, R16 ;  /* 0x0000007a6810723c */ /* 0x040ff00000041810 */
[C---:B---3--:R-:W-:Y:S08]  /*6570*/  HMMA.16816.F32.BF16 R20, R104.reuse, R108, R20 ;  /* 0x0000006c6814723c */ /* 0x048ff00000041814 */
[C---:B------:R-:W-:Y:S08]  /*6580*/  HMMA.16816.F32.BF16 R24, R104.reuse, R110, R24 ;  /* 0x0000006e6818723c */ /* 0x040ff00000041818 */
[C---:B----4-:R-:W-:Y:S08]  /*6590*/  HMMA.16816.F32.BF16 R28, R104.reuse, R112, R28 ;  /* 0x00000070681c723c */ /* 0x050ff0000004181c */
[----:B------:R-:W-:Y:S01]  /*65a0*/  HMMA.16816.F32.BF16 R32, R104, R114, R32 ;  /* 0x000000726820723c */ /* 0x000fe20000041820 */
[----:B-1----:R-:W-:-:S07]  /*65b0*/  @P0 BRA `(.L_x_488) ;  /* 0xfffff5c000000947 */ /* 0x002fce000383ffff */
.L_x_487:
[----:B------:R-:W-:Y:S01]  /*65c0*/  FMNMX.FTZ R0, R4, R101, !PT ;  /* 0x0000006504007209 */ /* 0x000fe20007810000 */
[----:B------:R-:W-:Y:S01]  /*65d0*/  LDSM.16.MT88.4 R112, [R137+0x8000] ;  /* 0x008000008970783b */ /* 0x000fe20000004200 */
[----:B------:R-:W-:Y:S02]  /*65e0*/  FMNMX.FTZ R2, R6, R3, !PT ;  /* 0x0000000306027209 */ /* 0x000fe40007810000 */
        /* <DEDUP_REMOVED lines=29> */
[----:B------:R-:W-:Y:S03]  /*67c0*/  FMNMX.FTZ R0, R34, R107, !PT ;  /* 0x0000006b22007209 */ /* 0x000fe60007810000 */
[----:B------:R-:W-:Y:S01]  /*67d0*/  SHFL.BFLY PT, R107, R104, 0x2, 0x1f ;  /* 0x0c401f00686b7f89 */ /* 0x000fe200000e0000 */
[----:B------:R-:W-:Y:S07]  /*67e0*/  FMNMX.FTZ R105, R35, R0, !PT ;  /* 0x0000000023697209 */ /* 0x000fee0007810000 */
[----:B------:R-:W1:Y:S02]  /*67f0*/  SHFL.BFLY PT, R0, R105, 0x2, 0x1f ;  /* 0x0c401f0069007f89 */ /* 0x000e6400000e0000 */
[----:B-1----:R-:W-:Y:S02]  /*6800*/  FMNMX.FTZ R103, R105, R0, !PT ;  /* 0x0000000069677209 */ /* 0x002fe40007810000 */
[----:B------:R-:W-:Y:S04]  /*6810*/  FMNMX.FTZ R109, R104, R107, !PT ;  /* 0x0000006b686d7209 */ /* 0x000fe80007810000 */
[----:B------:R-:W-:Y:S08]  /*6820*/  LDSM.16.MT88.4 R104, [R140+0x8000] ;  /* 0x008000008c68783b */ /* 0x000ff00000004200 */
[----:B------:R-:W1:Y:S08]  /*6830*/  SHFL.BFLY PT, R2, R109, 0x1, 0x1f ;  /* 0x0c201f006d027f89 */ /* 0x000e7000000e0000 */
[----:B------:R-:W2:Y:S01]  /*6840*/  SHFL.BFLY PT, R0, R103, 0x1, 0x1f ;  /* 0x0c201f0067007f89 */ /* 0x000ea200000e0000 */
[----:B-1----:R-:W-:Y:S07]  /*6850*/  FMNMX.FTZ R2, R109, R2, !PT ;  /* 0x000000026d027209 */ /* 0x002fee0007810000 */
[----:B------:R-:W1:Y:S01]  /*6860*/  LDSM.16.MT88.4 R108, [R138+0x8000] ;  /* 0x008000008a6c783b */ /* 0x000e620000004200 */
[C---:B------:R-:W-:Y:S01]  /*6870*/  FSETP.NEU.FTZ.AND P1, PT, R2.reuse, -INF , PT ;  /* 0xff8000000200780b */ /* 0x040fe20003f3d000 */
[C---:B------:R-:W-:Y:S02]  /*6880*/  FADD.FTZ R100, -R2.reuse, R101 ;  /* 0x0000006502647221 */ /* 0x040fe40000010100 */
[----:B------:R-:W-:Y:S01]  /*6890*/  FMUL.FTZ R120, R2, c[0x0][0x23c] ;  /* 0x00008f0002787a20 */ /* 0x000fe20000410000 */
[----:B--2---:R-:W-:Y:S01]  /*68a0*/  FMNMX.FTZ R0, R103, R0, !PT ;  /* 0x0000000067007209 */ /* 0x004fe20007810000 */
[----:B------:R-:W-:Y:S03]  /*68b0*/  FMUL.FTZ R102, R100, c[0x0][0x23c] ;  /* 0x00008f0064667a20 */ /* 0x000fe60000410000 */
[----:B------:R-:W-:Y:S01]  /*68c0*/  FSEL R120, R120, RZ, P1 ;  /* 0x000000ff78787208 */ /* 0x000fe20000800000 */
[----:B------:R2:W3:Y:S01]  /*68d0*/  MUFU.EX2 R100, R102 ;  /* 0x0000006600647308 */ /* 0x0004e20000000800 */
[C---:B------:R-:W-:Y:S01]  /*68e0*/  FMUL.FTZ R119, R0.reuse, c[0x0][0x23c] ;  /* 0x00008f0000777a20 */ /* 0x040fe20000410000 */
[C---:B------:R-:W-:Y:S01]  /*68f0*/  FSETP.NEU.FTZ.AND P1, PT, R0.reuse, -INF , PT ;  /* 0xff8000000000780b */ /* 0x040fe20003f3d000 */
[----:B------:R-:W-:Y:S02]  /*6900*/  FADD.FTZ R101, -R0, R3 ;  /* 0x0000000300657221 */ /* 0x000fe40000010100 */
[--C-:B------:R-:W-:Y:S01]  /*6910*/  FFMA.FTZ R118, R4, c[0x0][0x23c], -R120.reuse ;  /* 0x00008f0004767a23 */ /* 0x100fe20000010878 */
[----:B------:R-:W-:Y:S01]  /*6920*/  FSEL R119, R119, RZ, P1 ;  /* 0x000000ff77777208 */ /* 0x000fe20000800000 */
[--C-:B------:R-:W-:Y:S02]  /*6930*/  FFMA.FTZ R5, R5, c[0x0][0x23c], -R120.reuse ;  /* 0x00008f0005057a23 */ /* 0x100fe40000010878 */
[----:B------:R-:W-:Y:S01]  /*6940*/  FMUL.FTZ R3, R101, c[0x0][0x23c] ;  /* 0x00008f0065037a20 */ /* 0x000fe20000410000 */
[----:B------:R-:W-:Y:S01]  /*6950*/  MOV R101, R2 ;  /* 0x0000000200657202 */ /* 0x000fe20000000f00 */
[--C-:B------:R-:W-:Y:S01]  /*6960*/  FFMA.FTZ R117, R6, c[0x0][0x23c], -R119.reuse ;  /* 0x00008f0006757a23 */ /* 0x100fe20000010877 */
[----:B------:R-:W-:Y:S01]  /*6970*/  MUFU.EX2 R118, R118 ;  /* 0x0000007600767308 */ /* 0x000fe20000000800 */
[--C-:B------:R-:W-:Y:S02]  /*6980*/  FFMA.FTZ R6, R7, c[0x0][0x23c], -R119.reuse ;  /* 0x00008f0007067a23 */ /* 0x100fe40000010877 */
[--C-:B------:R-:W-:Y:S02]  /*6990*/  FFMA.FTZ R7, R8, c[0x0][0x23c], -R120.reuse ;  /* 0x00008f0008077a23 */ /* 0x100fe40000010878 */
[--C-:B------:R-:W-:Y:S02]  /*69a0*/  FFMA.FTZ R103, R10, c[0x0][0x23c], -R119.reuse ;  /* 0x00008f000a677a23 */ /* 0x100fe40000010877 */
[--C-:B------:R-:W-:Y:S02]  /*69b0*/  FFMA.FTZ R116, R11, c[0x0][0x23c], -R119.reuse ;  /* 0x00008f000b747a23 */ /* 0x100fe40000010877 */
[--C-:B------:R-:W-:Y:S01]  /*69c0*/  FFMA.FTZ R125, R24, c[0x0][0x23c], -R120.reuse ;  /* 0x00008f00187d7a23 */ /* 0x100fe20000010878 */
[----:B------:R-:W4:Y:S01]  /*69d0*/  MUFU.EX2 R3, R3 ;  /* 0x0000000300037308 */ /* 0x000f220000000800 */
[--C-:B------:R-:W-:Y:S02]  /*69e0*/  FFMA.FTZ R126, R25, c[0x0][0x23c], -R120.reuse ;  /* 0x00008f00197e7a23 */ /* 0x100fe40000010878 */
[--C-:B--2---:R-:W-:Y:S02]  /*69f0*/  FFMA.FTZ R102, R9, c[0x0][0x23c], -R120.reuse ;  /* 0x00008f0009667a23 */ /* 0x104fe40000010878 */
[C---:B---3--:R-:W-:Y:S02]  /*6a00*/  FMUL.FTZ R8, R100.reuse, R96 ;  /* 0x0000006064087220 */ /* 0x048fe40000410000 */
[C---:B------:R-:W-:Y:S02]  /*6a10*/  FMUL.FTZ R9, R100.reuse, R97 ;  /* 0x0000006164097220 */ /* 0x040fe40000410000 */
        /* <DEDUP_REMOVED lines=10> */
[C---:B----4-:R-:W-:Y:S02]  /*6ac0*/  FMUL.FTZ R10, R3.reuse, R98 ;  /* 0x00000062030a7220 */ /* 0x050fe40000410000 */
[C---:B------:R-:W-:Y:S02]  /*6ad0*/  FMUL.FTZ R11, R3.reuse, R99 ;  /* 0x00000063030b7220 */ /* 0x040fe40000410000 */
[C---:B------:R-:W-:Y:S01]  /*6ae0*/  FMUL.FTZ R38, R3.reuse, R38 ;  /* 0x0000002603267220 */ /* 0x040fe20000410000 */
[----:B------:R-:W3:Y:S01]  /*6af0*/  MUFU.EX2 R6, R6 ;  /* 0x0000000600067308 */ /* 0x000ee20000000800 */
[C---:B------:R-:W-:Y:S02]  /*6b00*/  FMUL.FTZ R39, R3.reuse, R39 ;  /* 0x0000002703277220 */ /* 0x040fe40000410000 */
[----:B------:R-:W-:Y:S01]  /*6b10*/  FMUL.FTZ R42, R3, R42 ;  /* 0x0000002a032a7220 */ /* 0x000fe20000410000 */
[----:B--2---:R-:W-:Y:S01]  /*6b20*/  F2FP.BF16.PACK_AB R96, R5, R118 ;  /* 0x000000760560723e */ /* 0x004fe200000010ff */
[C---:B------:R-:W-:Y:S02]  /*6b30*/  FMUL.FTZ R43, R3.reuse, R43 ;  /* 0x0000002b032b7220 */ /* 0x040fe40000410000 */
[C---:B------:R-:W-:Y:S02]  /*6b40*/  FMUL.FTZ R46, R3.reuse, R46 ;  /* 0x0000002e032e7220 */ /* 0x040fe40000410000 */
[C---:B------:R-:W-:Y:S01]  /*6b50*/  FMUL.FTZ R47, R3.reuse, R47 ;  /* 0x0000002f032f7220 */ /* 0x040fe20000410000 */
[----:B------:R-:W-:Y:S01]  /*6b60*/  MUFU.EX2 R7, R7 ;  /* 0x0000000700077308 */ /* 0x000fe20000000800 */
[C---:B------:R-:W-:Y:S02]  /*6b70*/  FMUL.FTZ R50, R3.reuse, R50 ;  /* 0x0000003203327220 */ /* 0x040fe40000410000 */
[C---:B------:R-:W-:Y:S02]  /*6b80*/  FMUL.FTZ R51, R3.reuse, R51 ;  /* 0x0000003303337220 */ /* 0x040fe40000410000 */
[C---:B------:R-:W-:Y:S02]  /*6b90*/  FMUL.FTZ R52, R100.reuse, R52 ;  /* 0x0000003464347220 */ /* 0x040fe40000410000 */
[C---:B------:R-:W-:Y:S02]  /*6ba0*/  FMUL.FTZ R53, R100.reuse, R53 ;  /* 0x0000003564357220 */ /* 0x040fe40000410000 */
[C---:B------:R-:W-:Y:S01]  /*6bb0*/  FMUL.FTZ R54, R3.reuse, R54 ;  /* 0x0000003603367220 */ /* 0x040fe20000410000 */
[----:B------:R-:W2:Y:S01]  /*6bc0*/  MUFU.EX2 R102, R102 ;  /* 0x0000006600667308 */ /* 0x000ea20000000800 */
[C---:B------:R-:W-:Y:S02]  /*6bd0*/  FMUL.FTZ R55, R3.reuse, R55 ;  /* 0x0000003703377220 */ /* 0x040fe40000410000 */
[----:B------:R-:W-:Y:S01]  /*6be0*/  FMUL.FTZ R56, R100, R56 ;  /* 0x0000003864387220 */ /* 0x000fe20000410000 */
[----:B---3--:R-:W-:Y:S01]  /*6bf0*/  F2FP.BF16.PACK_AB R97, R6, R117 ;  /* 0x000000750661723e */ /* 0x008fe200000010ff */
        /* <DEDUP_REMOVED lines=9> */
[----:B------:R-:W3:Y:S01]  /*6c90*/  MUFU.EX2 R116, R116 ;  /* 0x0000007400747308 */ /* 0x000ee20000000800 */
[----:B------:R-:W-:Y:S02]  /*6ca0*/  FMUL.FTZ R65, R100, R65 ;  /* 0x0000004164417220 */ /* 0x000fe40000410000 */
[C---:B------:R-:W-:Y:S01]  /*6cb0*/  FMUL.FTZ R66, R3.reuse, R66 ;  /* 0x0000004203427220 */ /* 0x040fe20000410000 */
[----:B--2---:R-:W-:Y:S01]  /*6cc0*/  F2FP.BF16.PACK_AB R98, R102, R7 ;  /* 0x000000076662723e */ /* 0x004fe200000010ff */
[C---:B------:R-:W-:Y:S02]  /*6cd0*/  FMUL.FTZ R67, R3.reuse, R67 ;  /* 0x0000004303437220 */ /* 0x040fe40000410000 */
[C---:B------:R-:W-:Y:S02]  /*6ce0*/  FMUL.FTZ R68, R100.reuse, R68 ;  /* 0x0000004464447220 */ /* 0x040fe40000410000 */
[----:B------:R-:W-:Y:S01]  /*6cf0*/  FMUL.FTZ R69, R100, R69 ;  /* 0x0000004564457220 */ /* 0x000fe20000410000 */
[----:B------:R-:W-:Y:S01]  /*6d00*/  MUFU.EX2 R125, R125 ;  /* 0x0000007d007d7308 */ /* 0x000fe20000000800 */
[C---:B------:R-:W-:Y:S02]  /*6d10*/  FMUL.FTZ R70, R3.reuse, R70 ;  /* 0x0000004603467220 */ /* 0x040fe40000410000 */
[----:B------:R-:W-:Y:S02]  /*6d20*/  FMUL.FTZ R71, R3, R71 ;  /* 0x0000004703477220 */ /* 0x000fe40000410000 */
[--C-:B------:R-:W-:Y:S02]  /*6d30*/  FFMA.FTZ R127, R26, c[0x0][0x23c], -R119.reuse ;  /* 0x00008f001a7f7a23 */ /* 0x100fe40000010877 */
[--C-:B------:R-:W-:Y:S02]  /*6d40*/  FFMA.FTZ R172, R31, c[0x0][0x23c], -R119.reuse ;  /* 0x00008f001fac7a23 */ /* 0x100fe40000010877 */
[--C-:B------:R-:W-:Y:S01]  /*6d50*/  FFMA.FTZ R173, R32, c[0x0][0x23c], -R120.reuse ;  /* 0x00008f0020ad7a23 */ /* 0x100fe20000010878 */
[----:B------:R-:W-:Y:S01]  /*6d60*/  MUFU.EX2 R126, R126 ;  /* 0x0000007e007e7308 */ /* 0x000fe20000000800 */
[--C-:B------:R-:W-:Y:S02]  /*6d70*/  FFMA.FTZ R174, R34, c[0x0][0x23c], -R119.reuse ;  /* 0x00008f0022ae7a23 */ /* 0x100fe40000010877 */
[----:B------:R-:W-:Y:S01]  /*6d80*/  FMUL.FTZ R72, R100, R72 ;  /* 0x0000004864487220 */ /* 0x000fe20000410000 */
[----:B---3--:R-:W-:Y:S01]  /*6d90*/  F2FP.BF16.PACK_AB R99, R116, R103 ;  /* 0x000000677463723e */ /* 0x008fe200000010ff */
[C---:B------:R-:W-:Y:S02]  /*6da0*/  FMUL.FTZ R73, R100.reuse, R73 ;  /* 0x0000004964497220 */ /* 0x040fe40000410000 */
[C---:B------:R-:W-:Y:S02]  /*6db0*/  FMUL.FTZ R74, R3.reuse, R74 ;  /* 0x0000004a034a7220 */ /* 0x040fe40000410000 */
[C---:B------:R-:W-:Y:S01]  /*6dc0*/  FMUL.FTZ R75, R3.reuse, R75 ;  /* 0x0000004b034b7220 */ /* 0x040fe20000410000 */
[----:B------:R-:W-:Y:S01]  /*6dd0*/  MUFU.EX2 R127, R127 ;  /* 0x0000007f007f7308 */ /* 0x000fe20000000800 */
[C---:B------:R-:W-:Y:S05]  /*6de0*/  HMMA.16816.F32.BF16 R8, R96.reuse, R104, R8 ;  /* 0x000000686008723c */ /* 0x040fea0000041808 */
[C---:B------:R-:W-:Y:S02]  /*6df0*/  FMUL.FTZ R76, R100.reuse, R76 ;  /* 0x0000004c644c7220 */ /* 0x040fe40000410000 */
[----:B------:R-:W-:Y:S01]  /*6e00*/  FMUL.FTZ R77, R100, R77 ;  /* 0x0000004d644d7220 */ /* 0x000fe20000410000 */
[C---:B------:R-:W-:Y:S01]  /*6e10*/  HMMA.16816.F32.BF16 R36, R96.reuse, R106, R36 ;  /* 0x0000006a6024723c */ /* 0x040fe20000041824 */
[----:B------:R-:W2:Y:S01]  /*6e20*/  LDSM.16.MT88.4 R104, [R136+0x8000] ;  /* 0x008000008868783b */ /* 0x000ea20000004200 */
[----:B------:R-:W-:Y:S02]  /*6e30*/  MUFU.EX2 R172, R172 ;  /* 0x000000ac00ac7308 */ /* 0x000fe40000000800 */
[C---:B------:R-:W-:Y:S02]  /*6e40*/  FMUL.FTZ R78, R3.reuse, R78 ;  /* 0x0000004e034e7220 */ /* 0x040fe40000410000 */
[----:B------:R-:W-:Y:S02]  /*6e50*/  FMUL.FTZ R79, R3, R79 ;  /* 0x0000004f034f7220 */ /* 0x000fe40000410000 */
[C---:B-1----:R-:W-:Y:S04]  /*6e60*/  HMMA.16816.F32.BF16 R40, R96.reuse, R108, R40 ;  /* 0x0000006c6028723c */ /* 0x042fe80000041828 */
[--C-:B------:R-:W-:Y:S01]  /*6e70*/  FFMA.FTZ R121, R12, c[0x0][0x23c], -R120.reuse ;  /* 0x00008f000c797a23 */ /* 0x100fe20000010878 */
[----:B------:R-:W-:Y:S01]  /*6e80*/  MUFU.EX2 R173, R173 ;  /* 0x000000ad00ad7308 */ /* 0x000fe20000000800 */
[C---:B------:R-:W-:Y:S02]  /*6e90*/  FMUL.FTZ R12, R100.reuse, R92 ;  /* 0x0000005c640c7220 */ /* 0x040fe40000410000 */
[C---:B------:R-:W-:Y:S01]  /*6ea0*/  HMMA.16816.F32.BF16 R44, R96.reuse, R110, R44 ;  /* 0x0000006e602c723c */ /* 0x040fe2000004182c */
[----:B------:R-:W1:Y:S03]  /*6eb0*/  LDSM.16.MT88.4 R108, [R140+0xa000] ;  /* 0x00a000008c6c783b */ /* 0x000e660000004200 */
[--C-:B------:R-:W-:Y:S02]  /*6ec0*/  FFMA.FTZ R122, R13, c[0x0][0x23c], -R120.reuse ;  /* 0x00008f000d7a7a23 */ /* 0x100fe40000010878 */
[C---:B------:R-:W-:Y:S01]  /*6ed0*/  FMUL.FTZ R13, R100.reuse, R93 ;  /* 0x0000005d640d7220 */ /* 0x040fe20000410000 */
[----:B------:R-:W-:Y:S01]  /*6ee0*/  MUFU.EX2 R121, R121 ;  /* 0x0000007900797308 */ /* 0x000fe20000000800 */
[C---:B------:R-:W-:Y:S04]  /*6ef0*/  HMMA.16816.F32.BF16 R48, R96.reuse, R112, R48 ;  /* 0x000000706030723c */ /* 0x040fe80000041830 */
[C---:B------:R-:W-:Y:S02]  /*6f00*/  FMUL.FTZ R80, R100.reuse, R80 ;  /* 0x0000005064507220 */ /* 0x040fe40000410000 */
[C---:B------:R-:W-:Y:S02]  /*6f10*/  FMUL.FTZ R81, R100.reuse, R81 ;  /* 0x0000005164517220 */ /* 0x040fe40000410000 */
[C---:B------:R-:W-:Y:S01]  /*6f20*/  HMMA.16816.F32.BF16 R52, R96.reuse, R114, R52 ;  /* 0x000000726034723c */ /* 0x040fe20000041834 */
[----:B------:R-:W3:Y:S01]  /*6f30*/  LDSM.16.MT88.4 R112, [R138+0xa000] ;  /* 0x00a000008a70783b */ /* 0x000ee20000004200 */
[----:B------:R-:W4:Y:S02]  /*6f40*/  MUFU.EX2 R122, R122 ;  /* 0x0000007a007a7308 */ /* 0x000f240000000800 */
[C---:B------:R-:W-:Y:S02]  /*6f50*/  FMUL.FTZ R82, R3.reuse, R82 ;  /* 0x0000005203527220 */ /* 0x040fe40000410000 */
[C---:B------:R-:W-:Y:S02]  /*6f60*/  FMUL.FTZ R83, R3.reuse, R83 ;  /* 0x0000005303537220 */ /* 0x040fe40000410000 */
[C---:B------:R-:W-:Y:S01]  /*6f70*/  FMUL.FTZ R84, R100.reuse, R84 ;  /* 0x0000005464547220 */ /* 0x040fe20000410000 */
[C---:B--2---:R-:W-:Y:S03]  /*6f80*/  HMMA.16816.F32.BF16 R56, R96.reuse, R104, R56 ;  /* 0x000000686038723c */ /* 0x044fe60000041838 */
[----:B------:R-:W-:Y:S01]  /*6f90*/  FMUL.FTZ R85, R100, R85 ;  /* 0x0000005564557220 */ /* 0x000fe20000410000 */
[----:B------:R-:W-:Y:S01]  /*6fa0*/  MUFU.EX2 R174, R174 ;  /* 0x000000ae00ae7308 */ /* 0x000fe20000000800 */
[C---:B------:R-:W-:Y:S02]  /*6fb0*/  FMUL.FTZ R86, R3.reuse, R86 ;  /* 0x0000005603567220 */ /* 0x040fe40000410000 */
[C---:B------:R-:W-:Y:S01]  /*6fc0*/  FMUL.FTZ R87, R3.reuse, R87 ;  /* 0x0000005703577220 */ /* 0x040fe20000410000 */
[C---:B------:R-:W-:Y:S01]  /*6fd0*/  HMMA.16816.F32.BF16 R60, R96.reuse, R106, R60 ;  /* 0x0000006a603c723c */ /* 0x040fe2000004183c */
[----:B------:R-:W2:Y:S03]  /*6fe0*/  LDSM.16.MT88.4 R104, [R137+0xa000] ;  /* 0x00a000008968783b */ /* 0x000ea60000004200 */
[----:B------:R-:W-:Y:S02]  /*6ff0*/  FFMA.FTZ R123, R18, c[0x0][0x23c], -R119 ;  /* 0x00008f00127b7a23 */ /* 0x000fe40000010877 */
[C---:B------:R-:W-:Y:S02]  /*7000*/  FMUL.FTZ R18, R3.reuse, R90 ;  /* 0x0000005a03127220 */ /* 0x040fe40000410000 */
[C---:B-1----:R-:W-:Y:S02]  /*7010*/  HMMA.16816.F32.BF16 R64, R96.reuse, R108, R64 ;  /* 0x0000006c6040723c */ /* 0x042fe40000041840 */
[----:B------:R-:W-:Y:S02]  /*7020*/  MUFU.EX2 R123, R123 ;  /* 0x0000007b007b7308 */ /* 0x000fe40000000800 */
[----:B------:R-:W-:Y:S02]  /*7030*/  FFMA.FTZ R124, R20, c[0x0][0x23c], -R120 ;  /* 0x00008f00147c7a23 */ /* 0x000fe40000010878 */
[----:B------:R-:W-:Y:S02]  /*7040*/  FFMA.FTZ R118, R100, R171, R118 ;  /* 0x000000ab64767223 */ /* 0x000fe40000010076 */
[C---:B------:R-:W-:Y:S01]  /*7050*/  HMMA.16816.F32.BF16 R68, R96.reuse, R110, R68 ;  /* 0x0000006e6044723c */ /* 0x040fe20000041844 */
[----:B------:R-:W1:Y:S03]  /*7060*/  LDSM.16.MT88.4 R108, [R136+0xa000] ;  /* 0x00a00000886c783b */ /* 0x000e660000004200 */
[----:B------:R-:W-:Y:S01]  /*7070*/  MUFU.EX2 R124, R124 ;  /* 0x0000007c007c7308 */ /* 0x000fe20000000800 */
[----:B------:R-:W-:Y:S02]  /*7080*/  FFMA.FTZ R117, R3, R170, R117 ;  /* 0x000000aa03757223 */ /* 0x000fe40000010075 */
[----:B------:R-:W-:Y:S01]  /*7090*/  FADD.FTZ R118, R5, R118 ;  /* 0x0000007605767221 */ /* 0x000fe20000010000 */
[C---:B---3--:R-:W-:Y:S04]  /*70a0*/  HMMA.16816.F32.BF16 R72, R96.reuse, R112, R72 ;  /* 0x000000706048723c */ /* 0x048fe80000041848 */
[----:B------:R-:W-:Y:S02]  /*70b0*/  FADD.FTZ R6, R6, R117 ;  /* 0x0000007506067221 */ /* 0x000fe40000010000 */
[----:B------:R-:W-:Y:S02]  /*70c0*/  FADD.FTZ R7, R7, R118 ;  /* 0x0000007607077221 */ /* 0x000fe40000010000 */
[C---:B------:R-:W-:Y:S04]  /*70d0*/  HMMA.16816.F32.BF16 R76, R96.reuse, R114, R76 ;  /* 0x00000072604c723c */ /* 0x040fe8000004184c */
[--C-:B------:R-:W-:Y:S02]  /*70e0*/  FFMA.FTZ R112, R14, c[0x0][0x23c], -R119.reuse ;  /* 0x00008f000e707a23 */ /* 0x100fe40000010877 */
[----:B------:R-:W-:Y:S02]  /*70f0*/  FMUL.FTZ R14, R3, R94 ;  /* 0x0000005e030e7220 */ /* 0x000fe40000410000 */
[----:B------:R-:W-:Y:S02]  /*7100*/  FFMA.FTZ R113, R15, c[0x0][0x23c], -R119 ;  /* 0x00008f000f717a23 */ /* 0x000fe40000010877 */
[----:B------:R-:W-:Y:S02]  /*7110*/  MUFU.EX2 R112, R112 ;  /* 0x0000007000707308 */ /* 0x000fe40000000800 */
[----:B------:R-:W-:Y:S02]  /*7120*/  FMUL.FTZ R15, R3, R95 ;  /* 0x0000005f030f7220 */ /* 0x000fe40000410000 */
[----:B------:R-:W3:Y:S01]  /*7130*/  LDSM.16.MT88.4 R92, [R140+0x8800] ;  /* 0x008800008c5c783b */ /* 0x000ee20000004200 */
[--C-:B------:R-:W-:Y:S02]  /*7140*/  FFMA.FTZ R114, R16, c[0x0][0x23c], -R120.reuse ;  /* 0x00008f0010727a23 */ /* 0x100fe40000010878 */
[----:B------:R-:W-:Y:S02]  /*7150*/  FFMA.FTZ R115, R17, c[0x0][0x23c], -R120 ;  /* 0x00008f0011737a23 */ /* 0x000fe40000010878 */
[C---:B--2---:R-:W-:Y:S01]  /*7160*/  HMMA.16816.F32.BF16 R12, R96.reuse, R104, R12 ;  /* 0x00000068600c723c */ /* 0x044fe2000004180c */
[----:B------:R-:W2:Y:S02]  /*7170*/  MUFU.EX2 R113, R113 ;  /* 0x0000007100717308 */ /* 0x000ea40000000800 */
[----:B------:R-:W-:Y:S01]  /*7180*/  FMUL.FTZ R16, R100, R88 ;  /* 0x0000005864107220 */ /* 0x000fe20000410000 */
[----:B----4-:R-:W-:Y:S01]  /*7190*/  F2FP.BF16.PACK_AB R88, R122, R121 ;  /* 0x000000797a58723e */ /* 0x010fe200000010ff */
[----:B------:R-:W-:Y:S02]  /*71a0*/  FMUL.FTZ R17, R100, R89 ;  /* 0x0000005964117220 */ /* 0x000fe40000410000 */
[----:B------:R-:W-:Y:S01]  /*71b0*/  FADD.FTZ R102, R102, R7 ;  /* 0x0000000766667221 */ /* 0x000fe20000010000 */
[C---:B------:R-:W-:Y:S01]  /*71c0*/  HMMA.16816.F32.BF16 R80, R96.reuse, R106, R80 ;  /* 0x0000006a6050723c */ /* 0x040fe20000041850 */
[----:B------:R-:W4:Y:S02]  /*71d0*/  LDSM.16.MT88.4 R104, [R138+0x8800] ;  /* 0x008800008a68783b */ /* 0x000f240000004200 */
[----:B------:R-:W-:Y:S01]  /*71e0*/  MUFU.EX2 R114, R114 ;  /* 0x0000007200727308 */ /* 0x000fe20000000800 */
[----:B------:R-:W-:Y:S04]  /*71f0*/  FADD.FTZ R121, R121, R102 ;  /* 0x0000006679797221 */ /* 0x000fe80000010000 */
[C---:B-1----:R-:W-:Y:S04]  /*7200*/  HMMA.16816.F32.BF16 R84, R96.reuse, R108, R84 ;  /* 0x0000006c6054723c */ /* 0x042fe80000041854 */
[----:B------:R-:W-:Y:S01]  /*7210*/  FADD.FTZ R121, R122, R121 ;  /* 0x000000797a797221 */ /* 0x000fe20000010000 */
[----:B------:R-:W1:Y:S02]  /*7220*/  MUFU.EX2 R115, R115 ;  /* 0x0000007300737308 */ /* 0x000e640000000800 */
[--C-:B------:R-:W-:Y:S02]  /*7230*/  FFMA.FTZ R108, R19, c[0x0][0x23c], -R119.reuse ;  /* 0x00008f00136c7a23 */ /* 0x100fe40000010877 */
[----:B------:R-:W-:Y:S03]  /*7240*/  FMUL.FTZ R19, R3, R91 ;  /* 0x0000005b03137220 */ /* 0x000fe60000410000 */
[----:B--2---:R-:W-:Y:S01]  /*7250*/  F2FP.BF16.PACK_AB R89, R113, R112 ;  /* 0x000000707159723e */ /* 0x004fe200000010ff */
[----:B------:R-:W-:Y:S02]  /*7260*/  FFMA.FTZ R109, R21, c[0x0][0x23c], -R120 ;  /* 0x00008f00156d7a23 */ /* 0x000fe40000010878 */
[----:B------:R-:W2:Y:S01]  /*7270*/  MUFU.EX2 R108, R108 ;  /* 0x0000006c006c7308 */ /* 0x000ea20000000800 */
[----:B------:R-:W-:Y:S01]  /*7280*/  HMMA.16816.F32.BF16 R16, R96, R110, R16 ;  /* 0x0000006e6010723c */ /* 0x000fe20000041810 */
[----:B------:R-:W5:Y:S02]  /*7290*/  LDSM.16.MT88.4 R96, [R137+0x8800] ;  /* 0x008800008960783b */ /* 0x000f640000004200 */
[----:B------:R-:W-:Y:S04]  /*72a0*/  FADD.FTZ R3, R103, R6 ;  /* 0x0000000667037221 */ /* 0x000fe80000010000 */
[--C-:B------:R-:W-:Y:S01]  /*72b0*/  FFMA.FTZ R110, R22, c[0x0][0x23c], -R119.reuse ;  /* 0x00008f00166e7a23 */ /* 0x100fe20000010877 */
[----:B------:R-:W-:Y:S01]  /*72c0*/  F2FP.BF16.PACK_AB R22, R126, R125 ;  /* 0x0000007d7e16723e */ /* 0x000fe200000010ff */
[----:B------:R-:W-:Y:S01]  /*72d0*/  FFMA.FTZ R111, R23, c[0x0][0x23c], -R119 ;  /* 0x00008f00176f7a23 */ /* 0x000fe20000010877 */
[----:B------:R-:W4:Y:S02]  /*72e0*/  MUFU.EX2 R109, R109 ;  /* 0x0000006d006d7308 */ /* 0x000f240000000800 */
[----:B------:R-:W-:Y:S01]  /*72f0*/  FADD.FTZ R3, R116, R3 ;  /* 0x0000000374037221 */ /* 0x000fe20000010000 */
[C---:B-1----:R-:W-:Y:S01]  /*7300*/  F2FP.BF16.PACK_AB R90, R115.reuse, R114 ;  /* 0x00000072735a723e */ /* 0x042fe200000010ff */
[----:B------:R-:W-:Y:S02]  /*7310*/  FADD.FTZ R114, R114, R121 ;  /* 0x0000007972727221 */ /* 0x000fe40000010000 */
[----:B------:R-:W-:Y:S02]  /*7320*/  FADD.FTZ R6, R112, R3 ;  /* 0x0000000370067221 */ /* 0x000fe40000010000 */
[----:B------:R-:W-:Y:S02]  /*7330*/  FADD.FTZ R115, R115, R114 ;  /* 0x0000007273737221 */ /* 0x000fe40000010000 */
[----:B------:R-:W1:Y:S01]  /*7340*/  MUFU.EX2 R110, R110 ;  /* 0x0000006e006e7308 */ /* 0x000e620000000800 */
[----:B------:R-:W-:Y:S01]  /*7350*/  FADD.FTZ R6, R113, R6 ;  /* 0x0000000671067221 */ /* 0x000fe20000010000 */
[C---:B--2---:R-:W-:Y:S03]  /*7360*/  F2FP.BF16.PACK_AB R91, R108.reuse, R123 ;  /* 0x0000007b6c5b723e */ /* 0x044fe600000010ff */
[----:B------:R-:W-:Y:S04]  /*7370*/  FADD.FTZ R3, R123, R6 ;  /* 0x000000067b037221 */ /* 0x000fe80000010000 */
[----:B------:R-:W-:Y:S01]  /*7380*/  FADD.FTZ R3, R108, R3 ;  /* 0x000000036c037221 */ /* 0x000fe20000010000 */
[C---:B---3--:R-:W-:Y:S01]  /*7390*/  HMMA.16816.F32.BF16 R8, R88.reuse, R92, R8 ;  /* 0x0000005c5808723c */ /* 0x048fe20000041808 */
[----:B------:R-:W2:Y:S04]  /*73a0*/  MUFU.EX2 R111, R111 ;  /* 0x0000006f006f7308 */ /* 0x000ea80000000800 */
[C---:B----4-:R-:W-:Y:S01]  /*73b0*/  F2FP.BF16.PACK_AB R20, R109.reuse, R124 ;  /* 0x0000007c6d14723e */ /* 0x050fe200000010ff */
[----:B------:R-:W-:Y:S02]  /*73c0*/  FADD.FTZ R124, R124, R115 ;  /* 0x000000737c7c7221 */ /* 0x000fe40000010000 */
[C---:B------:R-:W-:Y:S01]  /*73d0*/  HMMA.16816.F32.BF16 R36, R88.reuse, R94, R36 ;  /* 0x0000005e5824723c */ /* 0x040fe20000041824 */
[----:B------:R-:W3:Y:S03]  /*73e0*/  LDSM.16.MT88.4 R92, [R136+0x8800] ;  /* 0x00880000885c783b */ /* 0x000ee60000004200 */
[----:B------:R-:W-:Y:S02]  /*73f0*/  FADD.FTZ R124, R109, R124 ;  /* 0x0000007c6d7c7221 */ /* 0x000fe40000010000 */
[----:B-1----:R-:W-:Y:S01]  /*7400*/  FADD.FTZ R6, R110, R3 ;  /* 0x000000036e067221 */ /* 0x002fe20000010000 */
[----:B------:R-:W-:Y:S01]  /*7410*/  MOV R3, R0 ;  /* 0x0000000000037202 */ /* 0x000fe20000000f00 */
[C---:B------:R-:W-:Y:S04]  /*7420*/  HMMA.16816.F32.BF16 R40, R88.reuse, R104, R40 ;  /* 0x000000685828723c */ /* 0x040fe80000041828 */
[----:B------:R-:W-:Y:S04]  /*7430*/  FADD.FTZ R125, R125, R124 ;  /* 0x0000007c7d7d7221 */ /* 0x000fe80000010000 */
[C---:B------:R-:W-:Y:S01]  /*7440*/  HMMA.16816.F32.BF16 R44, R88.reuse, R106, R44 ;  /* 0x0000006a582c723c */ /* 0x040fe2000004182c */
[----:B------:R-:W1:Y:S03]  /*7450*/  LDSM.16.MT88.4 R104, [R140+0xa800] ;  /* 0x00a800008c68783b */ /* 0x000e660000004200 */
[C---:B--2---:R-:W-:Y:S01]  /*7460*/  F2FP.BF16.PACK_AB R21, R111.reuse, R110 ;  /* 0x0000006e6f15723e */ /* 0x044fe200000010ff */
[----:B------:R-:W-:Y:S02]  /*7470*/  FADD.FTZ R6, R111, R6 ;  /* 0x000000066f067221 */ /* 0x000fe40000010000 */
[----:B------:R-:W-:Y:S01]  /*7480*/  FADD.FTZ R126, R126, R125 ;  /* 0x0000007d7e7e7221 */ /* 0x000fe20000010000 */
[C---:B-----5:R-:W-:Y:S08]  /*7490*/  HMMA.16816.F32.BF16 R48, R88.reuse, R96, R48 ;  /* 0x000000605830723c */ /* 0x060ff00000041830 */
        /* <DEDUP_REMOVED lines=8> */
[C---:B--2---:R-:W-:Y:S08]  /*7520*/  HMMA.16816.F32.BF16 R72, R88.reuse, R96, R72 ;  /* 0x000000605848723c */ /* 0x044ff00000041848 */
[C---:B------:R-:W-:Y:S01]  /*7530*/  HMMA.16816.F32.BF16 R76, R88.reuse, R98, R76 ;  /* 0x00000062584c723c */ /* 0x040fe2000004184c */
[----:B------:R-:W-:Y:S07]  /*7540*/  LDSM.16.MT88.4 R96, [R138+0x9000] ;  /* 0x009000008a60783b */ /* 0x000fee0000004200 */
[C---:B---3--:R-:W-:Y:S08]  /*7550*/  HMMA.16816.F32.BF16 R12, R88.reuse, R92, R12 ;  /* 0x0000005c580c723c */ /* 0x048ff0000004180c */
[C---:B------:R-:W-:Y:S01]  /*7560*/  HMMA.16816.F32.BF16 R80, R88.reuse, R94, R80 ;  /* 0x0000005e5850723c */ /* 0x040fe20000041850 */
[----:B------:R-:W2:Y:S07]  /*7570*/  LDSM.16.MT88.4 R92, [R140+0x9000] ;  /* 0x009000008c5c783b */ /* 0x000eae0000004200 */
[C---:B-1----:R-:W-:Y:S07]  /*7580*/  HMMA.16816.F32.BF16 R84, R88.reuse, R104, R84 ;  /* 0x000000685854723c */ /* 0x042fee0000041854 */
[--C-:B------:R-:W-:Y:S01]  /*7590*/  FFMA.FTZ R104, R27, c[0x0][0x23c], -R119.reuse ;  /* 0x00008f001b687a23 */ /* 0x100fe20000010877 */
[----:B------:R-:W-:Y:S01]  /*75a0*/  HMMA.16816.F32.BF16 R16, R88, R106, R16 ;  /* 0x0000006a5810723c */ /* 0x000fe20000041810 */
[----:B------:R-:W1:Y:S03]  /*75b0*/  LDSM.16.MT88.4 R24, [R137+0x9000] ;  /* 0x009000008918783b */ /* 0x000e660000004200 */
[--C-:B------:R-:W-:Y:S01]  /*75c0*/  FFMA.FTZ R105, R28, c[0x0][0x23c], -R120.reuse ;  /* 0x00008f001c697a23 */ /* 0x100fe20000010878 */
[----:B------:R-:W3:Y:S02]  /*75d0*/  MUFU.EX2 R104, R104 ;  /* 0x0000006800687308 */ /* 0x000ee40000000800 */
[--C-:B------:R-:W-:Y:S02]  /*75e0*/  FFMA.FTZ R106, R29, c[0x0][0x23c], -R120.reuse ;  /* 0x00008f001d6a7a23 */ /* 0x100fe40000010878 */
[----:B------:R-:W4:Y:S03]  /*75f0*/  LDSM.16.MT88.4 R88, [R136+0x9000] ;  /* 0x009000008858783b */ /* 0x000f260000004200 */
[--C-:B------:R-:W-:Y:S02]  /*7600*/  FFMA.FTZ R107, R30, c[0x0][0x23c], -R119.reuse ;  /* 0x00008f001e6b7a23 */ /* 0x100fe40000010877 */
[----:B------:R-:W-:Y:S01]  /*7610*/  FFMA.FTZ R120, R33, c[0x0][0x23c], -R120 ;  /* 0x00008f0021787a23 */ /* 0x000fe20000010878 */
[----:B------:R-:W-:Y:S01]  /*7620*/  MUFU.EX2 R105, R105 ;  /* 0x0000006900697308 */ /* 0x000fe20000000800 */
[----:B------:R-:W-:Y:S01]  /*7630*/  FFMA.FTZ R119, R35, c[0x0][0x23c], -R119 ;  /* 0x00008f0023777a23 */ /* 0x000fe20000010877 */
[----:B------:R-:W-:Y:S08]  /*7640*/  LDSM.16.MT88.4 R28, [R136+0xb000] ;  /* 0x00b00000881c783b */ /* 0x000ff00000004200 */
[----:B------:R-:W-:Y:S01]  /*7650*/  LDSM.16.MT88.4 R32, [R138+0x9800] ;  /* 0x009800008a20783b */ /* 0x000fe20000004200 */
[----:B------:R-:W5:Y:S01]  /*7660*/  MUFU.EX2 R106, R106 ;  /* 0x0000006a006a7308 */ /* 0x000f620000000800 */
[C---:B---3--:R-:W-:Y:S01]  /*7670*/  F2FP.BF16.PACK_AB R23, R104.reuse, R127 ;  /* 0x0000007f6817723e */ /* 0x048fe200000010ff */
[----:B------:R-:W-:Y:S04]  /*7680*/  FADD.FTZ R127, R127, R6 ;  /* 0x000000067f7f7221 */ /* 0x000fe80000010000 */
[----:B------:R-:W-:Y:S02]  /*7690*/  FADD.FTZ R104, R104, R127 ;  /* 0x0000007f68687221 */ /* 0x000fe40000010000 */
[C---:B--2---:R-:W-:Y:S02]  /*76a0*/  HMMA.16816.F32.BF16 R8, R20.reuse, R92, R8 ;  /* 0x0000005c1408723c */ /* 0x044fe40000041808 */
[----:B------:R-:W2:Y:S06]  /*76b0*/  MUFU.EX2 R107, R107 ;  /* 0x0000006b006b7308 */ /* 0x000eac0000000800 */
[C---:B------:R-:W-:Y:S01]  /*76c0*/  HMMA.16816.F32.BF16 R36, R20.reuse, R94, R36 ;  /* 0x0000005e1424723c */ /* 0x040fe20000041824 */
[----:B------:R-:W3:Y:S03]  /*76d0*/  LDSM.16.MT88.4 R92, [R140+0xb000] ;  /* 0x00b000008c5c783b */ /* 0x000ee60000004200 */
[----:B------:R-:W2:Y:S04]  /*76e0*/  MUFU.EX2 R120, R120 ;  /* 0x0000007800787308 */ /* 0x000ea80000000800 */
[C---:B------:R-:W-:Y:S06]  /*76f0*/  HMMA.16816.F32.BF16 R40, R20.reuse, R96, R40 ;  /* 0x000000601428723c */ /* 0x040fec0000041828 */
[----:B------:R-:W2:Y:S02]  /*7700*/  MUFU.EX2 R119, R119 ;  /* 0x0000007700777308 */ /* 0x000ea40000000800 */
[C---:B------:R-:W-:Y:S08]  /*7710*/  HMMA.16816.F32.BF16 R44, R20.reuse, R98, R44 ;  /* 0x00000062142c723c */ /* 0x040ff0000004182c */
[C---:B-1----:R-:W-:Y:S08]  /*7720*/  HMMA.16816.F32.BF16 R48, R20.reuse, R24, R48 ;  /* 0x000000181430723c */ /* 0x042ff00000041830 */
[C---:B------:R-:W-:Y:S01]  /*7730*/  HMMA.16816.F32.BF16 R52, R20.reuse, R26, R52 ;  /* 0x0000001a1434723c */ /* 0x040fe20000041834 */
[----:B------:R-:W1:Y:S07]  /*7740*/  LDSM.16.MT88.4 R24, [R138+0xb000] ;  /* 0x00b000008a18783b */ /* 0x000e6e0000004200 */
[C---:B----4-:R-:W-:Y:S08]  /*7750*/  HMMA.16816.F32.BF16 R56, R20.reuse, R88, R56 ;  /* 0x000000581438723c */ /* 0x050ff00000041838 */
[C---:B------:R-:W-:Y:S01]  /*7760*/  HMMA.16816.F32.BF16 R60, R20.reuse, R90, R60 ;  /* 0x0000005a143c723c */ /* 0x040fe2000004183c */
[----:B------:R-:W4:Y:S07]  /*7770*/  LDSM.16.MT88.4 R88, [R137+0xb000] ;  /* 0x00b000008958783b */ /* 0x000f2e0000004200 */
[C---:B---3--:R-:W-:Y:S08]  /*7780*/  HMMA.16816.F32.BF16 R64, R20.reuse, R92, R64 ;  /* 0x0000005c1440723c */ /* 0x048ff00000041840 */
[C---:B------:R-:W-:Y:S01]  /*7790*/  HMMA.16816.F32.BF16 R68, R20.reuse, R94, R68 ;  /* 0x0000005e1444723c */ /* 0x040fe20000041844 */
[----:B------:R-:W-:Y:S07]  /*77a0*/  LDSM.16.MT88.4 R92, [R137+0x9800] ;  /* 0x00980000895c783b */ /* 0x000fee0000004200 */
[C---:B-1----:R-:W-:Y:S08]  /*77b0*/  HMMA.16816.F32.BF16 R72, R20.reuse, R24, R72 ;  /* 0x000000181448723c */ /* 0x042ff00000041848 */
[C---:B------:R-:W-:Y:S01]  /*77c0*/  HMMA.16816.F32.BF16 R76, R20.reuse, R26, R76 ;  /* 0x0000001a144c723c */ /* 0x040fe2000004184c */
[----:B------:R-:W1:Y:S07]  /*77d0*/  LDSM.16.MT88.4 R24, [R140+0x9800] ;  /* 0x009800008c18783b */ /* 0x000e6e0000004200 */
[C---:B----4-:R-:W-:Y:S07]  /*77e0*/  HMMA.16816.F32.BF16 R12, R20.reuse, R88, R12 ;  /* 0x00000058140c723c */ /* 0x050fee000004180c */
[----:B-----5:R-:W-:Y:S01]  /*77f0*/  F2FP.BF16.PACK_AB R88, R106, R105 ;  /* 0x000000696a58723e */ /* 0x020fe200000010ff */
[C---:B------:R-:W-:Y:S04]  /*7800*/  HMMA.16816.F32.BF16 R80, R20.reuse, R90, R80 ;  /* 0x0000005a1450723c */ /* 0x040fe80000041850 */
[----:B--2---:R-:W-:Y:S01]  /*7810*/  F2FP.BF16.PACK_AB R89, R172, R107 ;  /* 0x0000006bac59723e */ /* 0x004fe200000010ff */
[----:B------:R-:W-:Y:S02]  /*7820*/  FADD.FTZ R105, R105, R126 ;  /* 0x0000007e69697221 */ /* 0x000fe40000010000 */
[----:B------:R-:W-:Y:S01]  /*7830*/  F2FP.BF16.PACK_AB R90, R120, R173 ;  /* 0x000000ad785a723e */ /* 0x000fe200000010ff */
[C---:B------:R-:W-:Y:S04]  /*7840*/  HMMA.16816.F32.BF16 R84, R20.reuse, R28, R84 ;  /* 0x0000001c1454723c */ /* 0x040fe80000041854 */
[----:B------:R-:W-:Y:S01]  /*7850*/  F2FP.BF16.PACK_AB R91, R119, R174 ;  /* 0x000000ae775b723e */ /* 0x000fe200000010ff */
[----:B------:R-:W-:Y:S02]  /*7860*/  FADD.FTZ R107, R107, R104 ;  /* 0x000000686b6b7221 */ /* 0x000fe40000010000 */
[----:B------:R-:W-:Y:S01]  /*7870*/  FADD.FTZ R106, R106, R105 ;  /* 0x000000696a6a7221 */ /* 0x000fe20000010000 */
[----:B------:R-:W-:Y:S01]  /*7880*/  HMMA.16816.F32.BF16 R16, R20, R30, R16 ;  /* 0x0000001e1410723c */ /* 0x000fe20000041810 */
[----:B------:R-:W-:Y:S03]  /*7890*/  LDSM.16.MT88.4 R20, [R140+0xb800] ;  /* 0x00b800008c14783b */ /* 0x000fe60000004200 */
[----:B------:R-:W-:Y:S02]  /*78a0*/  FADD.FTZ R107, R172, R107 ;  /* 0x0000006bac6b7221 */ /* 0x000fe40000010000 */
[----:B------:R-:W-:Y:S02]  /*78b0*/  FADD.FTZ R171, R173, R106 ;  /* 0x0000006aadab7221 */ /* 0x000fe40000010000 */
[----:B------:R-:W-:Y:S01]  /*78c0*/  FADD.FTZ R170, R174, R107 ;  /* 0x0000006baeaa7221 */ /* 0x000fe20000010000 */
[C---:B-1----:R-:W-:Y:S01]  /*78d0*/  HMMA.16816.F32.BF16 R96, R88.reuse, R24, R8 ;  /* 0x000000185860723c */ /* 0x042fe20000041808 */
[----:B------:R-:W1:Y:S04]  /*78e0*/  LDSM.16.MT88.4 R8, [R136+0x9800] ;  /* 0x009800008808783b */ /* 0x000e680000004200 */
[----:B------:R-:W-:Y:S02]  /*78f0*/  FADD.FTZ R171, R120, R171 ;  /* 0x000000ab78ab7221 */ /* 0x000fe40000010000 */
[----:B------:R-:W-:Y:S01]  /*7900*/  FADD.FTZ R170, R119, R170 ;  /* 0x000000aa77aa7221 */ /* 0x000fe20000010000 */
[C---:B------:R-:W-:Y:S01]  /*7910*/  HMMA.16816.F32.BF16 R36, R88.reuse, R26, R36 ;  /* 0x0000001a5824723c */ /* 0x040fe20000041824 */
[----:B------:R-:W2:Y:S07]  /*7920*/  LDSM.16.MT88.4 R24, [R138+0xb800] ;  /* 0x00b800008a18783b */ /* 0x000eae0000004200 */
[C---:B------:R-:W-:Y:S01]  /*7930*/  HMMA.16816.F32.BF16 R40, R88.reuse, R32, R40 ;  /* 0x000000205828723c */ /* 0x040fe20000041828 */
[----:B------:R-:W3:Y:S07]  /*7940*/  LDSM.16.MT88.4 R28, [R137+0xb800] ;  /* 0x00b80000891c783b */ /* 0x000eee0000004200 */
[C---:B------:R-:W-:Y:S08]  /*7950*/  HMMA.16816.F32.BF16 R44, R88.reuse, R34, R44 ;  /* 0x00000022582c723c */ /* 0x040ff0000004182c */
[C---:B------:R-:W-:Y:S08]  /*7960*/  HMMA.16816.F32.BF16 R48, R88.reuse, R92, R48 ;  /* 0x0000005c5830723c */ /* 0x040ff00000041830 */
[C---:B------:R-:W-:Y:S08]  /*7970*/  HMMA.16816.F32.BF16 R52, R88.reuse, R94, R52 ;  /* 0x0000005e5834723c */ /* 0x040ff00000041834 */
[C---:B-1----:R-:W-:Y:S08]  /*7980*/  HMMA.16816.F32.BF16 R56, R88.reuse, R8, R56 ;  /* 0x000000085838723c */ /* 0x042ff00000041838 */
[C---:B------:R-:W-:Y:S01]  /*7990*/  HMMA.16816.F32.BF16 R60, R88.reuse, R10, R60 ;  /* 0x0000000a583c723c */ /* 0x040fe2000004183c */
[----:B------:R-:W1:Y:S07]  /*79a0*/  LDSM.16.MT88.4 R8, [R136+0xb800] ;  /* 0x00b800008808783b */ /* 0x000e6e0000004200 */
[C---:B------:R-:W-:Y:S08]  /*79b0*/  HMMA.16816.F32.BF16 R64, R88.reuse, R20, R64 ;  /* 0x000000145840723c */ /* 0x040ff00000041840 */
[C---:B------:R-:W-:Y:S08]  /*79c0*/  HMMA.16816.F32.BF16 R68, R88.reuse, R22, R68 ;  /* 0x000000165844723c */ /* 0x040ff00000041844 */
[C---:B--2---:R-:W-:Y:S08]  /*79d0*/  HMMA.16816.F32.BF16 R72, R88.reuse, R24, R72 ;  /* 0x000000185848723c */ /* 0x044ff00000041848 */
[C---:B------:R-:W-:Y:S08]  /*79e0*/  HMMA.16816.F32.BF16 R76, R88.reuse, R26, R76 ;  /* 0x0000001a584c723c */ /* 0x040ff0000004184c */
[C---:B---3--:R-:W-:Y:S08]  /*79f0*/  HMMA.16816.F32.BF16 R92, R88.reuse, R28, R12 ;  /* 0x0000001c585c723c */ /* 0x048ff0000004180c */
[C---:B------:R-:W-:Y:S08]  /*7a00*/  HMMA.16816.F32.BF16 R80, R88.reuse, R30, R80 ;  /* 0x0000001e5850723c */ /* 0x040ff00000041850 */
[C---:B-1----:R-:W-:Y:S08]  /*7a10*/  HMMA.16816.F32.BF16 R84, R88.reuse, R8, R84 ;  /* 0x000000085854723c */ /* 0x042ff00000041854 */
[----:B------:R-:W-:Y:S01]  /*7a20*/  HMMA.16816.F32.BF16 R88, R88, R10, R16 ;  /* 0x0000000a5858723c */ /* 0x000fe20000041810 */
[----:B------:R-:W-:-:S07]  /*7a30*/  @P0 BRA `(.L_x_486) ;  /* 0xffffe31000000947 */ /* 0x000fce000383ffff */
.L_x_485:
[----:B------:R-:W1:Y:S01]  /*7a40*/  SHFL.BFLY PT, R6, R171, 0x2, 0x1f ;  /* 0x0c401f00ab067f89 */ /* 0x000e6200000e0000 */
[----:B------:R-:W-:Y:S01]  /*7a50*/  MOV R8, 0x3f800000 ;  /* 0x3f80000000087802 */ /* 0x000fe20000000f00 */
[----:B------:R-:W2:Y:S01]  /*7a60*/  LDC.U8 R16, c[0x0][0x328] ;  /* 0x0000ca00ff107b82 */ /* 0x000ea20000000000 */
[----:B------:R-:W-:Y:S01]  /*7a70*/  MOV R9, 0x3f800000 ;  /* 0x3f80000000097802 */ /* 0x000fe20000000f00 */
[----:B------:R-:W3:Y:S01]  /*7a80*/  SHFL.BFLY PT, R3, R170, 0x2, 0x1f ;  /* 0x0c401f00aa037f89 */ /* 0x000ee200000e0000 */
[----:B------:R-:W-:Y:S01]  /*7a90*/  ISETP.NE.AND P0, PT, R150, -0x1, PT ;  /* 0xffffffff9600780c */ /* 0x000fe20003f05270 */
[----:B------:R-:W-:Y:S01]  /*7aa0*/  BSSY B0, `(.L_x_489) ;  /* 0x00000fb000007945 */ /* 0x000fe20003800000 */
[----:B------:R-:W-:Y:S01]  /*7ab0*/  MOV R14, 0x40 ;  /* 0x00000040000e7802 */ /* 0x000fe20000000f00 */
[----:B-1----:R-:W-:-:S02]  /*7ac0*/  FADD.FTZ R6, R6, R171 ;  /* 0x000000ab06067221 */ /* 0x002fc40000010000 */
[----:B---3--:R-:W-:-:S03]  /*7ad0*/  FADD.FTZ R3, R3, R170 ;  /* 0x000000aa03037221 */ /* 0x008fc60000010000 */
[----:B------:R-:W1:Y:S04]  /*7ae0*/  SHFL.BFLY PT, R5, R6, 0x1, 0x1f ;  /* 0x0c201f0006057f89 */ /* 0x000e6800000e0000 */
[----:B------:R-:W3:Y:S01]  /*7af0*/  SHFL.BFLY PT, R4, R3, 0x1, 0x1f ;  /* 0x0c201f0003047f89 */ /* 0x000ee200000e0000 */
[----:B-1----:R-:W-:Y:S02]  /*7b00*/  FADD.FTZ R5, R6, R5 ;  /* 0x0000000506057221 */ /* 0x002fe40000010000 */
[----:B------:R-:W-:-:S03]  /*7b10*/  @P0 IMAD.WIDE.U32 R6, R150, c[0x0][0x1e8], RZ ;  /* 0x00007a0096060a25 */ /* 0x000fc600078e00ff */
[----:B------:R-:W-:Y:S01]  /*7b20*/  FSETP.NE.FTZ.AND P5, PT, R5, RZ, PT ;  /* 0x000000ff0500720b */ /* 0x000fe20003fb5000 */
[----:B---3--:R-:W-:Y:S02]  /*7b30*/  FADD.FTZ R4, R3, R4 ;  /* 0x0000000403047221 */ /* 0x008fe40000010000 */
[----:B------:R-:W1:Y:S01]  /*7b40*/  S2R R3, SR_TID.X ;  /* 0x0000000000037919 */ /* 0x000e620000002100 */
[----:B------:R-:W-:Y:S02]  /*7b50*/  @P0 IMAD R7, R150, c[0x0][0x1ec], R7 ;  /* 0x00007b0096070a24 */ /* 0x000fe400078e0207 */
[----:B------:R-:W-:-:S07]  /*7b60*/  FSETP.NE.FTZ.AND P4, PT, R4, RZ, PT ;  /* 0x000000ff0400720b */ /* 0x000fce0003f95000 */
[----:B------:R-:W3:Y:S08]  /*7b70*/  @P5 MUFU.RCP R8, R5 ;  /* 0x0000000500085308 */ /* 0x000ef00000001000 */
[----:B------:R-:W4:Y:S01]  /*7b80*/  @P4 MUFU.RCP R9, R4 ;  /* 0x0000000400094308 */ /* 0x000f220000001000 */
[----:B---3--:R-:W-:-:S07]  /*7b90*/  FMUL.FTZ R96, R8, R96 ;  /* 0x0000006008607220 */ /* 0x008fce0000410000 */
[----:B------:R-:W-:Y:S01]  /*7ba0*/  @P4 MUFU.LG2 R4, R4 ;  /* 0x0000000400044308 */ /* 0x000fe20000000c00 */
[C---:B------:R-:W-:Y:S02]  /*7bb0*/  FMUL.FTZ R97, R8.reuse, R97 ;  /* 0x0000006108617220 */ /* 0x040fe40000410000 */
[C---:B------:R-:W-:Y:S02]  /*7bc0*/  FMUL.FTZ R36, R8.reuse, R36 ;  /* 0x0000002408247220 */ /* 0x040fe40000410000 */
[C---:B------:R-:W-:Y:S01]  /*7bd0*/  FMUL.FTZ R37, R8.reuse, R37 ;  /* 0x0000002508257220 */ /* 0x040fe20000410000 */
[----:B------:R-:W-:Y:S01]  /*7be0*/  F2FP.BF16.PACK_AB R96, R97, R96 ;  /* 0x000000606160723e */ /* 0x000fe200000010ff */
[C---:B------:R-:W-:Y:S01]  /*7bf0*/  FMUL.FTZ R40, R8.reuse, R40 ;  /* 0x0000002808287220 */ /* 0x040fe20000410000 */
[----:B------:R-:W3:Y:S01]  /*7c00*/  @P5 MUFU.LG2 R5, R5 ;  /* 0x0000000500055308 */ /* 0x000ee20000000c00 */
        /* <DEDUP_REMOVED lines=40> */
[----:B-1----:R-:W-:Y:S01]  /*7e90*/  SHF.R.S32.HI R8, RZ, 0x1f, R3 ;  /* 0x0000001fff087819 */ /* 0x002fe20000011403 */
[----:B----4-:R-:W-:Y:S01]  /*7ea0*/  FMUL.FTZ R99, R9, R99 ;  /* 0x0000006309637220 */ /* 0x010fe20000410000 */
[----:B------:R-:W-:Y:S01]  /*7eb0*/  F2FP.BF16.PACK_AB R84, R85, R84 ;  /* 0x000000545554723e */ /* 0x000fe200000010ff */
[C---:B------:R-:W-:Y:S01]  /*7ec0*/  FMUL.FTZ R98, R9.reuse, R98 ;  /* 0x0000006209627220 */ /* 0x040fe20000410000 */
[----:B------:R-:W-:Y:S01]  /*7ed0*/  LEA.HI R10, R8, R3, RZ, 0x2 ;  /* 0x00000003080a7211 */ /* 0x000fe200078f10ff */
[----:B------:R-:W-:Y:S01]  /*7ee0*/  FMUL.FTZ R39, R9, R39 ;  /* 0x0000002709277220 */ /* 0x000fe20000410000 */
[----:B------:R-:W-:Y:S01]  /*7ef0*/  F2FP.BF16.PACK_AB R88, R89, R88 ;  /* 0x000000585958723e */ /* 0x000fe200000010ff */
[C---:B------:R-:W-:Y:S01]  /*7f00*/  FMUL.FTZ R38, R9.reuse, R38 ;  /* 0x0000002609267220 */ /* 0x040fe20000410000 */
[--C-:B------:R-:W-:Y:S01]  /*7f10*/  SHF.R.S32.HI R12, RZ, 0x2, R10.reuse ;  /* 0x00000002ff0c7819 */ /* 0x100fe2000001140a */
[C---:B------:R-:W-:Y:S01]  /*7f20*/  FMUL.FTZ R43, R9.reuse, R43 ;  /* 0x0000002b092b7220 */ /* 0x040fe20000410000 */
[----:B------:R-:W-:Y:S01]  /*7f30*/  SHF.R.S32.HI R11, RZ, 0x1f, R10 ;  /* 0x0000001fff0b7819 */ /* 0x000fe2000001140a */
[C---:B------:R-:W-:Y:S01]  /*7f40*/  FMUL.FTZ R42, R9.reuse, R42 ;  /* 0x0000002a092a7220 */ /* 0x040fe20000410000 */
[----:B------:R-:W-:Y:S01]  /*7f50*/  LOP3.LUT R10, R10, 0x3ffffffc, RZ, 0xc0, !PT ;  /* 0x3ffffffc0a0a7812 */ /* 0x000fe200078ec0ff */
[----:B------:R-:W-:Y:S01]  /*7f60*/  FMUL.FTZ R47, R9, R47 ;  /* 0x0000002f092f7220 */ /* 0x000fe20000410000 */
[----:B------:R-:W-:Y:S01]  /*7f70*/  LEA.HI R11, R11, R12, RZ, 0x3 ;  /* 0x0000000c0b0b7211 */ /* 0x000fe200078f18ff */
[C---:B------:R-:W-:Y:S01]  /*7f80*/  FMUL.FTZ R46, R9.reuse, R46 ;  /* 0x0000002e092e7220 */ /* 0x040fe20000410000 */
[----:B------:R-:W-:Y:S01]  /*7f90*/  IADD3 R13, -R10, R3, RZ ;  /* 0x000000030a0d7210 */ /* 0x000fe20007ffe1ff */
[----:B------:R-:W-:Y:S01]  /*7fa0*/  FMUL.FTZ R51, R9, R51 ;  /* 0x0000003309337220 */ /* 0x000fe20000410000 */
[----:B------:R-:W-:Y:S01]  /*7fb0*/  LOP3.LUT R11, R11, 0xfffffff8, RZ, 0xc0, !PT ;  /* 0xfffffff80b0b7812 */ /* 0x000fe200078ec0ff */
[----:B------:R-:W-:Y:S01]  /*7fc0*/  FMUL.FTZ R50, R9, R50 ;  /* 0x0000003209327220 */ /* 0x000fe20000410000 */
[----:B------:R-:W-:Y:S01]  /*7fd0*/  F2FP.BF16.PACK_AB R98, R99, R98 ;  /* 0x000000626362723e */ /* 0x000fe200000010ff */
[----:B------:R-:W-:Y:S01]  /*7fe0*/  FMUL.FTZ R55, R9, R55 ;  /* 0x0000003709377220 */ /* 0x000fe20000410000 */
[----:B------:R-:W-:Y:S01]  /*7ff0*/  F2FP.BF16.PACK_AB R38, R39, R38 ;  /* 0x000000262726723e */ /* 0x000fe200000010ff */
[----:B------:R-:W-:Y:S01]  /*8000*/  IMAD.IADD R11, R12, 0x1, -R11 ;  /* 0x000000010c0b7824 */ /* 0x000fe200078e0a0b */
[----:B------:R-:W-:Y:S01]  /*8010*/  F2FP.BF16.PACK_AB R42, R43, R42 ;  /* 0x0000002a2b2a723e */ /* 0x000fe200000010ff */
[----:B------:R-:W-:Y:S01]  /*8020*/  FMUL.FTZ R54, R9, R54 ;  /* 0x0000003609367220 */ /* 0x000fe20000410000 */
[----:B------:R-:W-:Y:S01]  /*8030*/  F2FP.BF16.PACK_AB R46, R47, R46 ;  /* 0x0000002e2f2e723e */ /* 0x000fe200000010ff */
[----:B------:R-:W-:Y:S01]  /*8040*/  FMUL.FTZ R59, R9, R59 ;  /* 0x0000003b093b7220 */ /* 0x000fe20000410000 */
[----:B------:R-:W-:Y:S01]  /*8050*/  SHF.L.U32 R12, R11, 0x6, RZ ;  /* 0x000000060b0c7819 */ /* 0x000fe200000006ff */
[----:B------:R-:W-:Y:S01]  /*8060*/  FMUL.FTZ R58, R9, R58 ;  /* 0x0000003a093a7220 */ /* 0x000fe20000410000 */
[----:B------:R-:W-:Y:S01]  /*8070*/  LOP3.LUT R10, R11, 0x1, RZ, 0xc0, !PT ;  /* 0x000000010b0a7812 */ /* 0x000fe200078ec0ff */
[C---:B------:R-:W-:Y:S01]  /*8080*/  FMUL.FTZ R63, R9.reuse, R63 ;  /* 0x0000003f093f7220 */ /* 0x040fe20000410000 */
[----:B------:R-:W-:Y:S01]  /*8090*/  LOP3.LUT R12, R12, 0x1c0, RZ, 0xc0, !PT ;  /* 0x000001c00c0c7812 */ /* 0x000fe200078ec0ff */
[C---:B------:R-:W-:Y:S01]  /*80a0*/  FMUL.FTZ R62, R9.reuse, R62 ;  /* 0x0000003e093e7220 */ /* 0x040fe20000410000 */
[----:B------:R-:W-:Y:S01]  /*80b0*/  ISETP.NE.U32.AND P3, PT, R10, 0x1, PT ;  /* 0x000000010a00780c */ /* 0x000fe20003f65070 */
[C---:B------:R-:W-:Y:S01]  /*80c0*/  FMUL.FTZ R67, R9.reuse, R67 ;  /* 0x0000004309437220 */ /* 0x040fe20000410000 */
[----:B------:R-:W-:Y:S01]  /*80d0*/  LEA.HI R12, R12, R12, RZ, 0x1d ;  /* 0x0000000c0c0c7211 */ /* 0x000fe200078fe8ff */
[----:B------:R-:W-:Y:S01]  /*80e0*/  FMUL.FTZ R66, R9, R66 ;  /* 0x0000004209427220 */ /* 0x000fe20000410000 */
[----:B------:R-:W-:Y:S01]  /*80f0*/  R2P PR, R11, 0x6 ;  /* 0x000000060b007804 */ /* 0x000fe20000000000 */
[----:B------:R-:W-:Y:S01]  /*8100*/  FMUL.FTZ R71, R9, R71 ;  /* 0x0000004709477220 */ /* 0x000fe20000410000 */
[----:B------:R-:W-:Y:S01]  /*8110*/  F2FP.BF16.PACK_AB R50, R51, R50 ;  /* 0x000000323332723e */ /* 0x000fe200000010ff */
[----:B------:R-:W-:Y:S01]  /*8120*/  FMUL.FTZ R70, R9, R70 ;  /* 0x0000004609467220 */ /* 0x000fe20000410000 */
[----:B------:R-:W-:Y:S01]  /*8130*/  F2FP.BF16.PACK_AB R54, R55, R54 ;  /* 0x000000363736723e */ /* 0x000fe200000010ff */
[C---:B------:R-:W-:Y:S01]  /*8140*/  FMUL.FTZ R75, R9.reuse, R75 ;  /* 0x0000004b094b7220 */ /* 0x040fe20000410000 */
[----:B------:R-:W-:Y:S01]  /*8150*/  SEL R14, R14, 0xffffffc0, !P2 ;  /* 0xffffffc00e0e7807 */ /* 0x000fe20005000000 */
[----:B------:R-:W-:Y:S01]  /*8160*/  FMUL.FTZ R74, R9, R74 ;  /* 0x0000004a094a7220 */ /* 0x000fe20000410000 */
[----:B------:R-:W-:Y:S01]  /*8170*/  F2FP.BF16.PACK_AB R58, R59, R58 ;  /* 0x0000003a3b3a723e */ /* 0x000fe200000010ff */
        /* <DEDUP_REMOVED lines=12> */
[C---:B------:R-:W-:Y:S01]  /*8240*/  FMUL.FTZ R87, R9.reuse, R87 ;  /* 0x0000005709577220 */ /* 0x040fe20000410000 */
[----:B--2---:R-:W-:Y:S01]  /*8250*/  ISETP.NE.AND P2, PT, R16, RZ, PT ;  /* 0x000000ff1000720c */ /* 0x004fe20003f45270 */
[----:B------:R-:W-:Y:S01]  /*8260*/  FMUL.FTZ R86, R9, R86 ;  /* 0x0000005609567220 */ /* 0x000fe20000410000 */
[----:B------:R-:W-:Y:S01]  /*8270*/  F2FP.BF16.PACK_AB R82, R83, R82 ;  /* 0x000000525352723e */ /* 0x000fe200000010ff */
[----:B------:R-:W-:-:S02]  /*8280*/  FMUL.FTZ R91, R9, R91 ;  /* 0x0000005b095b7220 */ /* 0x000fc40000410000 */
[----:B------:R-:W-:Y:S01]  /*8290*/  FMUL.FTZ R90, R9, R90 ;  /* 0x0000005a095a7220 */ /* 0x000fe20000410000 */
[----:B------:R-:W-:Y:S01]  /*82a0*/  LEA.HI R9, R8, R3, RZ, 0x5 ;  /* 0x0000000308097211 */ /* 0x000fe200078f28ff */
[----:B------:R-:W-:Y:S01]  /*82b0*/  IMAD.MOV.U32 R10, RZ, RZ, 0x20 ;  /* 0x00000020ff0a7424 */ /* 0x000fe200078e00ff */
[----:B------:R-:W-:Y:S01]  /*82c0*/  F2FP.BF16.PACK_AB R86, R87, R86 ;  /* 0x000000565756723e */ /* 0x000fe200000010ff */
[----:B---3--:R-:W-:Y:S01]  /*82d0*/  @P5 FMUL.FTZ R5, R5, 0.69314718246459960938 ;  /* 0x3f31721805055820 */ /* 0x008fe20000410000 */
[----:B------:R-:W-:Y:S02]  /*82e0*/  SHF.R.S32.HI R8, RZ, 0x5, R9 ;  /* 0x00000005ff087819 */ /* 0x000fe40000011409 */
[----:B------:R-:W-:Y:S02]  /*82f0*/  SEL R10, R10, 0xffffffe0, !P1 ;  /* 0xffffffe00a0a7807 */ /* 0x000fe40004800000 */
[----:B------:R-:W-:Y:S01]  /*8300*/  F2FP.BF16.PACK_AB R90, R91, R90 ;  /* 0x0000005a5b5a723e */ /* 0x000fe200000010ff */
[----:B------:R-:W-:-:S05]  /*8310*/  IMAD R13, R8, 0x200, R13 ;  /* 0x00000200080d7824 */ /* 0x000fca00078e020d */
[----:B------:R-:W-:-:S04]  /*8320*/  LEA R12, R13, R12, 0x1 ;  /* 0x0000000c0d0c7211 */ /* 0x000fc800078e08ff */
[----:B------:R-:W-:Y:S02]  /*8330*/  SHF.L.U32 R13, R12, 0x1, RZ ;  /* 0x000000010c0d7819 */ /* 0x000fe400000006ff */
[----:B------:R-:W1:Y:S02]  /*8340*/  LDC.U8 R12, c[0x0][0x329] ;  /* 0x0000ca40ff0c7b82 */ /* 0x000e640000000000 */
[C---:B------:R-:W-:Y:S01]  /*8350*/  IADD3 R11, R13.reuse, -0x10, RZ ;  /* 0xfffffff00d0b7810 */ /* 0x040fe20007ffe0ff */
[----:B------:R-:W-:Y:S01]  /*8360*/  STS [R13], R96 ;  /* 0x000000600d007388 */ /* 0x000fe20000000800 */
[C---:B------:R-:W-:Y:S02]  /*8370*/  @P3 IADD3 R11, R13.reuse, 0x10, RZ ;  /* 0x000000100d0b3810 */ /* 0x040fe40007ffe0ff */
[C---:B------:R-:W-:Y:S01]  /*8380*/  IADD3 R15, R13.reuse, R10, RZ ;  /* 0x0000000a0d0f7210 */ /* 0x040fe20007ffe0ff */
[----:B------:R-:W-:Y:S01]  /*8390*/  STS [R13+0x400], R98 ;  /* 0x000400620d007388 */ /* 0x000fe20000000800 */
[----:B------:R-:W-:Y:S01]  /*83a0*/  IADD3 R19, R13, R14, RZ ;  /* 0x0000000e0d137210 */ /* 0x000fe20007ffe0ff */
[----:B------:R-:W-:Y:S01]  /*83b0*/  IMAD.IADD R17, R10, 0x1, R11 ;  /* 0x000000010a117824 */ /* 0x000fe200078e020b */
[----:B------:R-:W-:Y:S01]  /*83c0*/  IADD3 R21, R14, R11, RZ ;  /* 0x0000000b0e157210 */ /* 0x000fe20007ffe0ff */
[----:B------:R-:W-:Y:S01]  /*83d0*/  STS [R11], R36 ;  /* 0x000000240b007388 */ /* 0x000fe20000000800 */
[----:B------:R-:W-:-:S02]  /*83e0*/  IMAD.IADD R23, R15, 0x1, R14 ;  /* 0x000000010f177824 */ /* 0x000fc400078e020e */
[----:B------:R-:W-:Y:S01]  /*83f0*/  IADD3 R25, R17, R14, RZ ;  /* 0x0000000e11197210 */ /* 0x000fe20007ffe0ff */
[----:B------:R-:W-:Y:S04]  /*8400*/  STS [R11+0x400], R38 ;  /* 0x000400260b007388 */ /* 0x000fe80000000800 */
[----:B------:R-:W-:Y:S04]  /*8410*/  STS [R15], R40 ;  /* 0x000000280f007388 */ /* 0x000fe80000000800 */
[----:B------:R-:W-:Y:S01]  /*8420*/  STS [R15+0x400], R42 ;  /* 0x0004002a0f007388 */ /* 0x000fe20000000800 */
[----:B-1----:R-:W-:-:S02]  /*8430*/  ISETP.NE.AND P1, PT, R12, RZ, PT ;  /* 0x000000ff0c00720c */ /* 0x002fc40003f25270 */
[----:B------:R-:W-:Y:S01]  /*8440*/  ISETP.NE.OR P3, PT, R12, RZ, !P2 ;  /* 0x000000ff0c00720c */ /* 0x000fe20005765670 */
[----:B------:R-:W-:Y:S04]  /*8450*/  STS [R17], R44 ;  /* 0x0000002c11007388 */ /* 0x000fe80000000800 */
[----:B------:R1:W-:Y:S04]  /*8460*/  STS [R17+0x400], R46 ;  /* 0x0004002e11007388 */ /* 0x0003e80000000800 */
[----:B------:R2:W-:Y:S02]  /*8470*/  STS [R19], R48 ;  /* 0x0000003013007388 */ /* 0x0005e40000000800 */
[----:B------:R-:W-:-:S02]  /*8480*/  @P1 IMAD.MOV.U32 R45, RZ, RZ, 0x1 ;  /* 0x00000001ff2d1424 */ /* 0x000fc400078e00ff */
[----:B------:R3:W-:Y:S04]  /*8490*/  STS [R19+0x400], R50 ;  /* 0x0004003213007388 */ /* 0x0007e80000000800 */
[----:B------:R-:W-:Y:S04]  /*84a0*/  STS [R21], R52 ;  /* 0x0000003415007388 */ /* 0x000fe80000000800 */
[----:B------:R-:W-:Y:S04]  /*84b0*/  STS [R21+0x400], R54 ;  /* 0x0004003615007388 */ /* 0x000fe80000000800 */
[----:B------:R-:W3:Y:S04]  /*84c0*/  S2R R10, SR_CTAID.Y ;  /* 0x00000000000a7919 */ /* 0x000ee80000002600 */
[----:B------:R-:W-:Y:S01]  /*84d0*/  STS [R23], R56 ;  /* 0x0000003817007388 */ /* 0x000fe20000000800 */
[----:B-1----:R-:W-:-:S03]  /*84e0*/  @P1 MOV R46, c[0x0][0x210] ;  /* 0x00008400002e1a02 */ /* 0x002fc60000000f00 */
[----:B------:R-:W-:Y:S01]  /*84f0*/  STS [R23+0x400], R58 ;  /* 0x0004003a17007388 */ /* 0x000fe20000000800 */
[----:B--2---:R-:W-:Y:S01]  /*8500*/  LOP3.LUT R48, R9, 0xffffffe0, RZ, 0xc0, !PT ;  /* 0xffffffe009307812 */ /* 0x004fe200078ec0ff */
[----:B------:R-:W-:Y:S02]  /*8510*/  @P1 IMAD R46, R46, c[0x0][0x214], RZ ;  /* 0x000085002e2e1a24 */ /* 0x000fe400078e02ff */
[----:B------:R-:W-:Y:S01]  /*8520*/  STS [R25], R60 ;  /* 0x0000003c19007388 */ /* 0x000fe20000000800 */
[----:B------:R-:W-:Y:S02]  /*8530*/  IADD3 R48, -R48, R3, RZ ;  /* 0x0000000330307210 */ /* 0x000fe40007ffe1ff */
[----:B------:R-:W-:Y:S01]  /*8540*/  SHF.R.S32.HI R3, RZ, 0x1f, R8 ;  /* 0x0000001fff037819 */ /* 0x000fe20000011408 */
[----:B------:R-:W-:Y:S03]  /*8550*/  STS [R25+0x400], R62 ;  /* 0x0004003e19007388 */ /* 0x000fe60000000800 */
[----:B------:R-:W-:Y:S01]  /*8560*/  LEA.HI R3, R3, R8, RZ, 0x2 ;  /* 0x0000000803037211 */ /* 0x000fe200078f10ff */
[----:B------:R-:W-:Y:S03]  /*8570*/  STS [R13+0x2000], R64 ;  /* 0x002000400d007388 */ /* 0x000fe60000000800 */
[----:B------:R-:W-:Y:S01]  /*8580*/  LOP3.LUT R3, R3, 0xffffffc, RZ, 0xc0, !PT ;  /* 0x0ffffffc03037812 */ /* 0x000fe200078ec0ff */
[----:B------:R1:W-:Y:S01]  /*8590*/  STS [R13+0x2400], R66 ;  /* 0x002400420d007388 */ /* 0x0003e20000000800 */
[----:B---3--:R-:W-:-:S02]  /*85a0*/  @!P0 IMAD.WIDE.U32 R50, R10, c[0x0][0x1e0], RZ ;  /* 0x000078000a328a25 */ /* 0x008fc400078e00ff */
[----:B------:R-:W-:Y:S01]  /*85b0*/  IADD3 R8, R8, -R3, RZ ;  /* 0x8000000308087210 */ /* 0x000fe20007ffe0ff */
[----:B------:R-:W-:Y:S01]  /*85c0*/  STS [R11+0x2000], R68 ;  /* 0x002000440b007388 */ /* 0x000fe20000000800 */
[----:B------:R-:W-:Y:S01]  /*85d0*/  @!P3 IMAD R47, R10, c[0x0][0x214], RZ ;  /* 0x000085000a2fba24 */ /* 0x000fe200078e02ff */
[----:B------:R-:W-:Y:S01]  /*85e0*/  @!P0 MOV R6, R50 ;  /* 0x0000003200068202 */ /* 0x000fe20000000f00 */
[----:B------:R-:W-:Y:S01]  /*85f0*/  IMAD.MOV.U32 R3, RZ, RZ, 0x7f800000 ;  /* 0x7f800000ff037424 */ /* 0x000fe200078e00ff */
[----:B------:R2:W-:Y:S01]  /*8600*/  STS [R11+0x2400], R70 ;  /* 0x002400460b007388 */ /* 0x0005e20000000800 */
[----:B------:R-:W-:Y:S01]  /*8610*/  @P5 FFMA.FTZ R3, R2, c[0x0][0x238], R5 ;  /* 0x00008e0002035a23 */ /* 0x000fe20000010005 */
[----:B------:R-:W-:Y:S02]  /*8620*/  @!P3 SEL R47, R47, R150, !P0 ;  /* 0x000000962f2fb207 */ /* 0x000fe40004000000 */
[----:B------:R3:W-:Y:S01]  /*8630*/  STS [R15+0x2000], R72 ;  /* 0x002000480f007388 */ /* 0x0007e20000000800 */
[----:B------:R-:W-:-:S03]  /*8640*/  LEA R8, R8, R155, 0x4 ;  /* 0x0000009b08087211 */ /* 0x000fc600078e20ff */
[----:B------:R3:W-:Y:S04]  /*8650*/  STS [R15+0x2400], R74 ;  /* 0x0024004a0f007388 */ /* 0x0007e80000000800 */
[----:B------:R3:W-:Y:S04]  /*8660*/  STS [R17+0x2000], R76 ;  /* 0x0020004c11007388 */ /* 0x0007e80000000800 */
[----:B------:R3:W-:Y:S01]  /*8670*/  STS [R17+0x2400], R78 ;  /* 0x0024004e11007388 */ /* 0x0007e20000000800 */
[----:B-1----:R-:W-:-:S03]  /*8680*/  @!P0 SHF.R.S32.HI R13, RZ, 0x1f, R10 ;  /* 0x0000001fff0d8819 */ /* 0x002fc6000001140a */
[----:B------:R3:W-:Y:S02]  /*8690*/  STS [R19+0x2000], R92 ;  /* 0x0020005c13007388 */ /* 0x0007e40000000800 */
[----:B------:R-:W-:Y:S02]  /*86a0*/  @!P0 IMAD R13, R13, c[0x0][0x1e0], RZ ;  /* 0x000078000d0d8a24 */ /* 0x000fe400078e02ff */
[----:B------:R3:W-:Y:S01]  /*86b0*/  STS [R19+0x2400], R94 ;  /* 0x0024005e13007388 */ /* 0x0007e20000000800 */
[----:B--2---:R-:W-:Y:S01]  /*86c0*/  @!P1 MOV R11, c[0x0][0x214] ;  /* 0x00008500000b9a02 */ /* 0x004fe20000000f00 */
[----:B------:R-:W-:Y:S02]  /*86d0*/  @!P0 IMAD R9, R10, c[0x0][0x1e4], R13 ;  /* 0x000079000a098a24 */ /* 0x000fe400078e020d */
[----:B------:R3:W-:Y:S01]  /*86e0*/  STS [R21+0x2000], R80 ;  /* 0x0020005015007388 */ /* 0x0007e20000000800 */
[----:B------:R-:W-:Y:S02]  /*86f0*/  @!P1 SEL R46, R11, c[0x0][0x234], !P2 ;  /* 0x00008d000b2e9a07 */ /* 0x000fe40005000000 */
[----:B------:R-:W-:Y:S01]  /*8700*/  @!P0 IADD3 R7, R51, R9, RZ ;  /* 0x0000000933078210 */ /* 0x000fe20007ffe0ff */
[----:B------:R3:W-:Y:S01]  /*8710*/  STS [R21+0x2400], R82 ;  /* 0x0024005215007388 */ /* 0x0007e20000000800 */
[----:B------:R-:W-:Y:S01]  /*8720*/  @P1 IMAD.MOV.U32 R9, RZ, RZ, c[0x0][0x210] ;  /* 0x00008400ff091624 */ /* 0x000fe200078e00ff */
[----:B------:R-:W-:Y:S01]  /*8730*/  @!P1 MOV R9, 0x1 ;  /* 0x0000000100099802 */ /* 0x000fe20000000f00 */
[----:B------:R-:W-:Y:S01]  /*8740*/  @!P1 IMAD R45, R46, c[0x0][0x1c0], RZ ;  /* 0x000070002e2d9a24 */ /* 0x000fe200078e02ff */
[----:B------:R3:W-:Y:S01]  /*8750*/  STS [R23+0x2000], R84 ;  /* 0x0020005417007388 */ /* 0x0007e20000000800 */
[----:B------:R-:W-:Y:S01]  /*8760*/  LOP3.LUT P0, RZ, R48, 0x3, RZ, 0xc0, !PT ;  /* 0x0000000330ff7812 */ /* 0x000fe2000780c0ff */
[----:B------:R-:W-:Y:S01]  /*8770*/  CS2R R50, SRZ ;  /* 0x0000000000327805 */ /* 0x000fe2000001ff00 */
[----:B------:R-:W-:Y:S01]  /*8780*/  IMAD R45, R10, R45, RZ ;  /* 0x0000002d0a2d7224 */ /* 0x000fe200078e02ff */
[----:B------:R3:W-:Y:S01]  /*8790*/  STS [R23+0x2400], R86 ;  /* 0x0024005617007388 */ /* 0x0007e20000000800 */
[----:B------:R-:W-:-:S02]  /*87a0*/  @!P3 MOV R50, R47 ;  /* 0x0000002f0032b202 */ /* 0x000fc40000000f00 */
[----:B------:R-:W-:Y:S01]  /*87b0*/  @!P3 SHF.R.S32.HI R51, RZ, 0x1f, R47 ;  /* 0x0000001fff33b819 */ /* 0x000fe2000001142f */
[----:B------:R3:W-:Y:S01]  /*87c0*/  STS [R25+0x2000], R88 ;  /* 0x0020005819007388 */ /* 0x0007e20000000800 */
[----:B------:R-:W-:Y:S01]  /*87d0*/  SEL R45, R45, RZ, P3 ;  /* 0x000000ff2d2d7207 */ /* 0x000fe20001800000 */
[----:B------:R-:W-:Y:S02]  /*87e0*/  @P4 FMUL.FTZ R47, R4, 0.69314718246459960938 ;  /* 0x3f317218042f4820 */ /* 0x000fe40000410000 */
[----:B------:R3:W-:Y:S04]  /*87f0*/  STS [R25+0x2400], R90 ;  /* 0x0024005a19007388 */ /* 0x0007e80000000800 */
[----:B------:R-:W-:Y:S06]  /*8800*/  BAR.SYNC.DEFER_BLOCKING 0x0 ;  /* 0x0000000000007b1d */ /* 0x000fec0000010000 */
[----:B------:R-:W1:Y:S04]  /*8810*/  S2R R44, SR_CTAID.X ;  /* 0x00000000002c7919 */ /* 0x000e680000002500 */
[----:B------:R-:W2:Y:S04]  /*8820*/  S2R R11, SR_CTAID.Z ;  /* 0x00000000000b7919 */ /* 0x000ea80000002700 */
[----:B------:R3:W4:Y:S04]  /*8830*/  LDS.128 R36, [R151] ;  /* 0x0000000097247984 */ /* 0x0007280000000c00 */
[----:B------:R3:W3:Y:S01]  /*8840*/  LDS.128 R32, [R151+0x800] ;  /* 0x0008000097207984 */ /* 0x0006e20000000c00 */
[----:B-1----:R-:W-:-:S03]  /*8850*/  IMAD R10, R44, R9, RZ ;  /* 0x000000092c0a7224 */ /* 0x002fc600078e02ff */
[----:B------:R1:W1:Y:S01]  /*8860*/  LDS.128 R28, [R151+0x1000] ;  /* 0x00100000971c7984 */ /* 0x0002620000000c00 */
[----:B--2---:R-:W-:Y:S01]  /*8870*/  IMAD R45, R11, R46, R45 ;  /* 0x0000002e0b2d7224 */ /* 0x004fe200078e022d */
[----:B------:R-:W-:Y:S02]  /*8880*/  SHF.L.U32 R10, R10, 0x6, RZ ;  /* 0x000000060a0a7819 */ /* 0x000fe400000006ff */
[----:B------:R2:W1:Y:S01]  /*8890*/  LDS.128 R24, [R151+0x1800] ;  /* 0x0018000097187984 */ /* 0x0004620000000c00 */
[----:B------:R-:W-:Y:S01]  /*88a0*/  MOV R46, 0x7f800000 ;  /* 0x7f800000002e7802 */ /* 0x000fe20000000f00 */
[----:B------:R-:W-:Y:S01]  /*88b0*/  @P4 FFMA.FTZ R46, R0, c[0x0][0x238], R47 ;  /* 0x00008e00002e4a23 */ /* 0x000fe2000001002f */
[--C-:B------:R-:W-:Y:S01]  /*88c0*/  IADD3 R4, P2, P1, R10, R50, R45.reuse ;  /* 0x000000320a047210 */ /* 0x100fe2000795e02d */
[----:B------:R2:W1:Y:S01]  /*88d0*/  LDS.128 R20, [R151+0x2000] ;  /* 0x0020000097147984 */ /* 0x0004620000000c00 */
[----:B------:R-:W-:Y:S02]  /*88e0*/  SHF.R.S32.HI R10, RZ, 0x1f, R10 ;  /* 0x0000001fff0a7819 */ /* 0x000fe4000001140a */
[----:B------:R-:W-:Y:S01]  /*88f0*/  SHF.R.S32.HI R45, RZ, 0x1f, R45 ;  /* 0x0000001fff2d7819 */ /* 0x000fe2000001142d */
[----:B------:R2:W1:Y:S03]  /*8900*/  LDS.128 R16, [R151+0x2800] ;  /* 0x0028000097107984 */ /* 0x0004660000000c00 */
[----:B------:R-:W-:Y:S01]  /*8910*/  IADD3.X R10, R10, R51, R45, P2, P1 ;  /* 0x000000330a0a7210 */ /* 0x000fe200017e242d */
[----:B------:R2:W1:Y:S04]  /*8920*/  LDS.128 R12, [R151+0x3000] ;  /* 0x00300000970c7984 */ /* 0x0004680000000c00 */
[----:B------:R2:W1:Y:S01]  /*8930*/  LDS.128 R40, [R151+0x3800] ;  /* 0x0038000097287984 */ /* 0x0004620000000c00 */
[----:B------:R-:W-:Y:S05]  /*8940*/  @P0 BRA `(.L_x_490) ;  /* 0x0000010000000947 */ /* 0x000fea0003800000 */
        /* <DEDUP_REMOVED lines=16> */
.L_x_490:
[----:B------:R-:W-:Y:S05]  /*8a50*/  BSYNC B0 ;  /* 0x0000000000007941 */ /* 0x000fea0003800000 */
.L_x_489:
[----:B--2---:R-:W2:Y:S01]  /*8a60*/  S2R R3, SR_TID.X ;  /* 0x0000000000037919 */ /* 0x004ea20000002100 */
[----:B------:R-:W-:Y:S01]  /*8a70*/  IADD3 R4, P0, R162, R6, RZ ;  /* 0x00000006a2047210 */ /* 0x000fe20007f1e0ff */
[----:B------:R-:W-:Y:S01]  /*8a80*/  BSSY B0, `(.L_x_491) ;  /* 0x0000015000007945 */ /* 0x000fe20003800000 */
[----:B------:R-:W-:-:S03]  /*8a90*/  SHF.R.S32.HI R2, RZ, 0x1f, R11 ;  /* 0x0000001fff027819 */ /* 0x000fc6000001140b */
[----:B------:R-:W-:Y:S02]  /*8aa0*/  IMAD.X R5, R163, 0x1, R7, P0 ;  /* 0x00000001a3057824 */ /* 0x000fe400000e0607 */
[----:B------:R-:W-:Y:S02]  /*8ab0*/  IMAD R2, R2, c[0x0][0x1f0], RZ ;  /* 0x00007c0002027a24 */ /* 0x000fe400078e02ff */
[----:B------:R-:W-:-:S04]  /*8ac0*/  IMAD.WIDE.U32 R4, R11, c[0x0][0x1f0], R4 ;  /* 0x00007c000b047a25 */ /* 0x000fc800078e0004 */
[----:B------:R-:W-:-:S04]  /*8ad0*/  IMAD R2, R11, c[0x0][0x1f4], R2 ;  /* 0x00007d000b027a24 */ /* 0x000fc800078e0202 */
[----:B------:R-:W-:Y:S01]  /*8ae0*/  IMAD.IADD R7, R5, 0x1, R2 ;  /* 0x0000000105077824 */ /* 0x000fe200078e0202 */
[----:B--2---:R-:W-:-:S04]  /*8af0*/  SHF.R.S32.HI R0, RZ, 0x1f, R3 ;  /* 0x0000001fff007819 */ /* 0x004fc80000011403 */
[----:B------:R-:W-:-:S04]  /*8b00*/  LEA.HI R0, R0, R3, RZ, 0x3 ;  /* 0x0000000300007211 */ /* 0x000fc800078f18ff */
[----:B------:R-:W-:-:S04]  /*8b10*/  SHF.R.S32.HI R0, RZ, 0x3, R0 ;  /* 0x00000003ff007819 */ /* 0x000fc80000011400 */
[----:B------:R-:W-:-:S13]  /*8b20*/  ISETP.GE.AND P0, PT, R0, R147, PT ;  /* 0x000000930000720c */ /* 0x000fda0003f06270 */
[----:B------:R-:W-:Y:S05]  /*8b30*/  @P0 BRA `(.L_x_492) ;  /* 0x0000009000000947 */ /* 0x000fea0003800000 */
[----:B------:R-:W-:Y:S01]  /*8b40*/  MOV R6, R4 ;  /* 0x0000000400067202 */ /* 0x000fe20000000f00 */
[----:B------:R-:W-:-:S04]  /*8b50*/  IMAD R3, R165, c[0x0][0x1e8], RZ ;  /* 0x00007a00a5037a24 */ /* 0x000fc800078e02ff */
[----:B------:R-:W-:-:S04]  /*8b60*/  IMAD.WIDE.U32 R8, R164, c[0x0][0x1e8], R6 ;  /* 0x00007a00a4087a25 */ /* 0x000fc800078e0006 */
[----:B------:R-:W-:Y:S01]  /*8b70*/  IMAD R0, R164, c[0x0][0x1ec], R3 ;  /* 0x00007b00a4007a24 */ /* 0x000fe200078e0203 */
[----:B------:R-:W-:-:S04]  /*8b80*/  LEA R2, P0, R8, c[0x0][0x1d0], 0x1 ;  /* 0x0000740008027a11 */ /* 0x000fc800078008ff */
[----:B------:R-:W-:-:S04]  /*8b90*/  IADD3 R0, R9, R0, RZ ;  /* 0x0000000009007210 */ /* 0x000fc80007ffe0ff */
[----:B------:R-:W-:-:S05]  /*8ba0*/  LEA.HI.X R3, R8, c[0x0][0x1d4], R0, 0x1, P0 ;  /* 0x0000750008037a11 */ /* 0x000fca00000f0c00 */
[----:B----4-:R2:W-:Y:S04]  /*8bb0*/  STG.E.128 [R2.64], R36 ;  /* 0x0000002402007986 */ /* 0x0105e8000c101d06 */
[----:B-1----:R2:W-:Y:S02]  /*8bc0*/  STG.E.128 [R2.64+0x80], R20 ;  /* 0x0000801402007986 */ /* 0x0025e4000c101d06 */
.L_x_492:
[----:B------:R-:W-:Y:S05]  /*8bd0*/  BSYNC B0 ;  /* 0x0000000000007941 */ /* 0x000fea0003800000 */
.L_x_491:
[----:B------:R-:W-:Y:S01]  /*8be0*/  ISETP.GE.AND P0, PT, R156, R147, PT ;  /* 0x000000939c00720c */ /* 0x000fe20003f06270 */
[----:B------:R-:W-:-:S12]  /*8bf0*/  BSSY B0, `(.L_x_493) ;  /* 0x000000e000007945 */ /* 0x000fd80003800000 */
[----:B------:R-:W-:Y:S05]  /*8c00*/  @P0 BRA `(.L_x_494) ;  /* 0x000000c000000947 */ /* 0x000fea0003800000 */
[----:B--2---:R-:W-:Y:S01]  /*8c10*/  IADD3 R2, P0, R164, 0x10, RZ ;  /* 0x00000010a4027810 */ /* 0x004fe20007f1e0ff */
        /* <DEDUP_REMOVED lines=9> */
[----:B---3--:R2:W-:Y:S04]  /*8cb0*/  STG.E.128 [R2.64], R32 ;  /* 0x0000002002007986 */ /* 0x0085e8000c101d06 */
[----:B-1----:R2:W-:Y:S02]  /*8cc0*/  STG.E.128 [R2.64+0x80], R16 ;  /* 0x0000801002007986 */ /* 0x0025e4000c101d06 */
.L_x_494:
[----:B------:R-:W-:Y:S05]  /*8cd0*/  BSYNC B0 ;  /* 0x0000000000007941 */ /* 0x000fea0003800000 */
.L_x_493:
        /* <DEDUP_REMOVED lines=13> */
[----:B-1----:R1:W-:Y:S04]  /*8db0*/  STG.E.128 [R2.64], R28 ;  /* 0x0000001c02007986 */ /* 0x0023e8000c101d06 */
[----:B------:R1:W-:Y:S02]  /*8dc0*/  STG.E.128 [R2.64+0x80], R12 ;  /* 0x0000800c02007986 */ /* 0x0003e4000c101d06 */
.L_x_496:
[----:B------:R-:W-:Y:S05]  /*8dd0*/  BSYNC B0 ;  /* 0x0000000000007941 */ /* 0x000fea0003800000 */
.L_x_495:
[----:B------:R-:W-:-:S13]  /*8de0*/  ISETP.GE.AND P0, PT, R152, R147, PT ;  /* 0x000000939800720c */ /* 0x000fda0003f06270 */
[----:B------:R-:W-:Y:S05]  /*8df0*/  @P0 EXIT ;  /* 0x000000000000094d */ /* 0x000fea0003800000 */
[----:B------:R-:W-:Y:S02]  /*8e00*/  IADD3 R0, P0, R164, 0x30, RZ ;  /* 0x00000030a4007810 */ /* 0x000fe40007f1e0ff */
[----:B------:R-:W-:Y:S02]  /*8e10*/  MOV R5, R7 ;  /* 0x0000000700057202 */ /* 0x000fe40000000f00 */
[----:B------:R-:W-:-:S03]  /*8e20*/  IADD3.X R164, RZ, R165, RZ, P0, !PT ;  /* 0x000000a5ffa47210 */ /* 0x000fc600007fe4ff */
[----:B------:R-:W-:-:S04]  /*8e30*/  IMAD.WIDE.U32 R4, R0, c[0x0][0x1e8], R4 ;  /* 0x00007a0000047a25 */ /* 0x000fc800078e0004 */
[----:B-12---:R-:W-:Y:S01]  /*8e40*/  IMAD R3, R164, c[0x0][0x1e8], RZ ;  /* 0x00007a00a4037a24 */ /* 0x006fe200078e02ff */
[----:B------:R-:W-:-:S03]  /*8e50*/  LEA R2, P0, R4, c[0x0][0x1d0], 0x1 ;  /* 0x0000740004027a11 */ /* 0x000fc600078008ff */
[----:B------:R-:W-:-:S05]  /*8e60*/  IMAD R3, R0, c[0x0][0x1ec], R3 ;  /* 0x00007b0000037a24 */ /* 0x000fca00078e0203 */
[----:B------:R-:W-:-:S04]  /*8e70*/  IADD3 R3, R5, R3, RZ ;  /* 0x0000000305037210 */ /* 0x000fc80007ffe0ff */
[----:B------:R-:W-:-:S05]  /*8e80*/  LEA.HI.X R3, R4, c[0x0][0x1d4], R3, 0x1, P0 ;  /* 0x0000750004037a11 */ /* 0x000fca00000f0c03 */
[----:B------:R-:W-:Y:S04]  /*8e90*/  STG.E.128 [R2.64], R24 ;  /* 0x0000001802007986 */ /* 0x000fe8000c101d06 */
[----:B------:R-:W-:Y:S01]  /*8ea0*/  STG.E.128 [R2.64+0x80], R40 ;  /* 0x0000802802007986 */ /* 0x000fe2000c101d06 */
[----:B------:R-:W-:Y:S05]  /*8eb0*/  EXIT ;  /* 0x000000000000794d */ /* 0x000fea0003800000 */
.L_x_478:
[----:B------:R-:W1:Y:S01]  /*8ec0*/  LDC.U8 R3, c[0x0][0x329] ;  /* 0x0000ca40ff037b82 */ /* 0x000e620000000000 */
[C---:B------:R-:W-:Y:S01]  /*8ed0*/  ISETP.NE.AND P4, PT, R150.reuse, -0x1, PT ;  /* 0xffffffff9600780c */ /* 0x040fe20003f85270 */
[----:B------:R-:W-:Y:S01]  /*8ee0*/  IMAD.IADD R153, R153, 0x1, -R90 ;  /* 0x0000000199997824 */ /* 0x000fe200078e0a5a */
[----:B------:R-:W-:Y:S01]  /*8ef0*/  SHF.R.S32.HI R5, RZ, 0x1f, R86 ;  /* 0x0000001fff057819 */ /* 0x000fe20000011456 */
[----:B------:R-:W-:Y:S04]  /*8f00*/  BSSY B0, `(.L_x_497) ;  /* 0x000003b000007945 */ /* 0x000fe80003800000 */
[----:B------:R-:W2:Y:S06]  /*8f10*/  LDC.U8 R2, c[0x0][0x328] ;  /* 0x0000ca00ff027b82 */ /* 0x000eac0000000000 */
[----:B------:R-:W-:-:S04]  /*8f20*/  @P4 IMAD.WIDE.U32 R8, R150, c[0x0][0x1e8], RZ ;  /* 0x00007a0096084a25 */ /* 0x000fc800078e00ff */
[----:B------:R-:W-:-:S05]  /*8f30*/  @!P4 IMAD.WIDE.U32 R10, R0, c[0x0][0x1e0], RZ ;  /* 0x00007800000aca25 */ /* 0x000fca00078e00ff */
[----:B------:R-:W-:Y:S02]  /*8f40*/  @!P4 MOV R8, R10 ;  /* 0x0000000a0008c202 */ /* 0x000fe40000000f00 */
[----:B-1----:R-:W-:Y:S02]  /*8f50*/  ISETP.NE.AND P1, PT, R3, RZ, PT ;  /* 0x000000ff0300720c */ /* 0x002fe40003f25270 */
[----:B--2---:R-:W-:Y:S02]  /*8f60*/  ISETP.NE.AND P3, PT, R2, RZ, PT ;  /* 0x000000ff0200720c */ /* 0x004fe40003f65270 */
[----:B------:R-:W-:Y:S01]  /*8f70*/  LEA.HI R2, R5, R86, RZ, 0x3 ;  /* 0x0000005605027211 */ /* 0x000fe200078f18ff */
[----:B------:R-:W-:Y:S01]  /*8f80*/  @P4 IMAD R5, R150, c[0x0][0x1ec], R9 ;  /* 0x00007b0096054a24 */ /* 0x000fe200078e0209 */
[----:B------:R-:W-:-:S07]  /*8f90*/  ISETP.NE.OR P2, PT, R3, RZ, !P3 ;  /* 0x000000ff0300720c */ /* 0x000fce0005f45670 */
[----:B------:R-:W-:Y:S01]  /*8fa0*/  @P1 IMAD.MOV.U32 R3, RZ, RZ, c[0x0][0x210] ;  /* 0x00008400ff031624 */ /* 0x000fe200078e00ff */
[----:B------:R-:W-:Y:S01]  /*8fb0*/  @!P4 SHF.R.S32.HI R9, RZ, 0x1f, R0 ;  /* 0x0000001fff09c819 */ /* 0x000fe20000011400 */
[----:B------:R-:W-:Y:S01]  /*8fc0*/  @!P1 IMAD.MOV.U32 R7, RZ, RZ, c[0x0][0x214] ;  /* 0x00008500ff079624 */ /* 0x000fe200078e00ff */
[----:B------:R-:W-:Y:S01]  /*8fd0*/  ISETP.NE.OR P0, PT, R150, -0x1, P2 ;  /* 0xffffffff9600780c */ /* 0x000fe20001705670 */
[----:B------:R-:W-:Y:S01]  /*8fe0*/  @P1 IMAD R3, R3, c[0x0][0x214], RZ ;  /* 0x0000850003031a24 */ /* 0x000fe200078e02ff */
[----:B------:R-:W-:Y:S01]  /*8ff0*/  LOP3.LUT R13, R2, 0x1ffffff8, RZ, 0xc0, !PT ;  /* 0x1ffffff8020d7812 */ /* 0x000fe200078ec0ff */
[----:B------:R-:W-:Y:S01]  /*9000*/  @!P4 IMAD R9, R9, c[0x0][0x1e0], RZ ;  /* 0x000078000909ca24 */ /* 0x000fe200078e02ff */
[----:B------:R-:W-:Y:S01]  /*9010*/  @!P1 SEL R3, R7, c[0x0][0x234], !P3 ;  /* 0x00008d0007039a07 */ /* 0x000fe20005800000 */
[----:B------:R-:W-:Y:S01]  /*9020*/  @P1 IMAD.MOV.U32 R7, RZ, RZ, 0x1 ;  /* 0x00000001ff071424 */ /* 0x000fe200078e00ff */
[----:B------:R-:W-:Y:S01]  /*9030*/  SHF.R.S32.HI R2, RZ, 0x3, R2 ;  /* 0x00000003ff027819 */ /* 0x000fe20000011402 */
[----:B------:R-:W-:Y:S01]  /*9040*/  @!P4 IMAD R4, R0, c[0x0][0x1e4], R9 ;  /* 0x000079000004ca24 */ /* 0x000fe200078e0209 */
[----:B------:R-:W-:Y:S01]  /*9050*/  SHF.R.S32.HI R9, RZ, 0x1f, R18 ;  /* 0x0000001fff097819 */ /* 0x000fe20000011412 */
[----:B------:R-:W-:-:S02]  /*9060*/  @!P1 IMAD R7, R3, c[0x0][0x1c0], RZ ;  /* 0x0000700003079a24 */ /* 0x000fc400078e02ff */
[----:B------:R-:W-:Y:S01]  /*9070*/  IMAD.IADD R6, R86, 0x1, -R13 ;  /* 0x0000000156067824 */ /* 0x000fe200078e0a0d */
[----:B------:R-:W-:Y:S01]  /*9080*/  @!P4 IADD3 R5, R11, R4, RZ ;  /* 0x000000040b05c210 */ /* 0x000fe20007ffe0ff */
[C---:B------:R-:W-:Y:S01]  /*9090*/  @!P0 IMAD R150, R0.reuse, c[0x0][0x214], RZ ;  /* 0x0000850000968a24 */ /* 0x040fe200078e02ff */
[----:B------:R-:W-:Y:S01]  /*90a0*/  CS2R R10, SRZ ;  /* 0x00000000000a7805 */ /* 0x000fe2000001ff00 */
[----:B------:R-:W-:Y:S02]  /*90b0*/  IMAD R0, R0, R7, RZ ;  /* 0x0000000700007224 */ /* 0x000fe400078e02ff */
[----:B------:R-:W-:Y:S01]  /*90c0*/  IMAD.SHL.U32 R6, R6, 0x8, RZ ;  /* 0x0000000806067824 */ /* 0x000fe200078e00ff */
[--C-:B------:R-:W-:Y:S01]  /*90d0*/  @!P2 SHF.R.S32.HI R11, RZ, 0x1f, R150.reuse ;  /* 0x0000001fff0ba819 */ /* 0x100fe20000011496 */
[----:B------:R-:W-:Y:S01]  /*90e0*/  @P1 IMAD.MOV.U32 R7, RZ, RZ, c[0x0][0x210] ;  /* 0x00008400ff071624 */ /* 0x000fe200078e00ff */
[----:B------:R-:W-:Y:S01]  /*90f0*/  @!P1 MOV R7, 0x1 ;  /* 0x0000000100079802 */ /* 0x000fe20000000f00 */
[----:B------:R-:W-:Y:S01]  /*9100*/  @!P2 IMAD.MOV.U32 R10, RZ, RZ, R150 ;  /* 0x000000ffff0aa224 */ /* 0x000fe200078e0096 */
[----:B------:R-:W-:Y:S01]  /*9110*/  SEL R0, R0, RZ, P2 ;  /* 0x000000ff00007207 */ /* 0x000fe20001000000 */
[----:B------:R-:W-:Y:S01]  /*9120*/  IMAD R9, R9, c[0x0][0x1f0], RZ ;  /* 0x00007c0009097a24 */ /* 0x000fe200078e02ff */
[----:B------:R-:W-:Y:S01]  /*9130*/  ISETP.GE.AND P2, PT, R2, R153, PT ;  /* 0x000000990200720c */ /* 0x000fe20003f46270 */
[----:B------:R-:W-:Y:S01]  /*9140*/  IMAD R13, R90, R7, RZ ;  /* 0x000000075a0d7224 */ /* 0x000fe200078e02ff */
[----:B------:R-:W-:Y:S01]  /*9150*/  IADD3 R4, P3, R6, R8, RZ ;  /* 0x0000000806047210 */ /* 0x000fe20007f7e0ff */
[C---:B------:R-:W-:Y:S01]  /*9160*/  IMAD R0, R18.reuse, R3, R0 ;  /* 0x0000000312007224 */ /* 0x040fe200078e0200 */
[----:B------:R-:W-:Y:S01]  /*9170*/  SHF.R.S32.HI R3, RZ, 0x1f, R2 ;  /* 0x0000001fff037819 */ /* 0x000fe20000011402 */
[----:B------:R-:W-:Y:S01]  /*9180*/  IMAD R9, R18, c[0x0][0x1f4], R9 ;  /* 0x00007d0012097a24 */ /* 0x000fe200078e0209 */
[----:B------:R-:W-:-:S02]  /*9190*/  LEA.HI.X.SX32 R5, R6, R5, 0x1, P3 ;  /* 0x0000000506057211 */ /* 0x000fc400018f0eff */
[----:B------:R-:W-:Y:S01]  /*91a0*/  SHF.R.S32.HI R17, RZ, 0x1f, R13 ;  /* 0x0000001fff117819 */ /* 0x000fe2000001140d */
[----:B------:R-:W-:Y:S01]  /*91b0*/  IMAD.WIDE R14, R165, 0x40, R2 ;  /* 0x00000040a50e7825 */ /* 0x000fe200078e0202 */
[--C-:B------:R-:W-:Y:S02]  /*91c0*/  IADD3 R13, P1, P0, R13, R10, R0.reuse ;  /* 0x0000000a0d0d7210 */ /* 0x100fe4000783e000 */
[----:B------:R-:W-:Y:S01]  /*91d0*/  SHF.R.S32.HI R10, RZ, 0x1f, R0 ;  /* 0x0000001fff0a7819 */ /* 0x000fe20000011400 */
[----:B------:R-:W-:-:S03]  /*91e0*/  IMAD.WIDE.U32 R4, R18, c[0x0][0x1f0], R4 ;  /* 0x00007c0012047a25 */ /* 0x000fc600078e0004 */
[----:B------:R-:W-:Y:S02]  /*91f0*/  IADD3.X R10, R17, R11, R10, P1, P0 ;  /* 0x0000000b110a7210 */ /* 0x000fe40000fe040a */
[----:B------:R-:W-:Y:S01]  /*9200*/  IADD3 R17, R9, R5, RZ ;  /* 0x0000000509117210 */ /* 0x000fe20007ffe0ff */
        /* <DEDUP_REMOVED lines=10> */
.L_x_498:
[----:B------:R-:W-:Y:S05]  /*92b0*/  BSYNC B0 ;  /* 0x0000000000007941 */ /* 0x000fea0003800000 */
.L_x_497:
[----:B------:R-:W-:Y:S01]  /*92c0*/  IADD3 R12, R2, 0x10, RZ ;  /* 0x00000010020c7810 */ /* 0x000fe20007ffe0ff */
[----:B------:R-:W-:Y:S03]  /*92d0*/  BSSY B0, `(.L_x_499) ;  /* 0x000000f000007945 */ /* 0x000fe60003800000 */
[----:B------:R-:W-:-:S13]  /*92e0*/  ISETP.GE.AND P0, PT, R12, R153, PT ;  /* 0x000000990c00720c */ /* 0x000fda0003f06270 */
[----:B------:R-:W-:Y:S05]  /*92f0*/  @P0 BRA `(.L_x_500) ;  /* 0x000000c000000947 */ /* 0x000fea0003800000 */
[----:B-1----:R-:W-:Y:S01]  /*9300*/  IADD3 R9, P0, R14, 0x10, RZ ;  /* 0x000000100e097810 */ /* 0x002fe20007f1e0ff */
[----:B------:R-:W-:Y:S01]  /*9310*/  IMAD.MOV.U32 R18, RZ, RZ, R4 ;  /* 0x000000ffff127224 */ /* 0x000fe200078e0004 */
[----:B------:R-:W-:-:S03]  /*9320*/  MOV R19, R17 ;  /* 0x0000001100137202 */ /* 0x000fc60000000f00 */
[----:B------:R-:W-:Y:S02]  /*9330*/  IMAD.X R0, RZ, RZ, R15, P0 ;  /* 0x000000ffff007224 */ /* 0x000fe400000e060f */
[----:B------:R-:W-:-:S04]  /*9340*/  IMAD.WIDE.U32 R18, R9, c[0x0][0x1e8], R18 ;  /* 0x00007a0009127a25 */ /* 0x000fc800078e0012 */
[----:B------:R-:W-:Y:S01]  /*9350*/  IMAD R0, R0, c[0x0][0x1e8], RZ ;  /* 0x00007a0000007a24 */ /* 0x000fe200078e02ff */
[----:B------:R-:W-:-:S03]  /*9360*/  LEA R8, P0, R18, c[0x0][0x1d0], 0x1 ;  /* 0x0000740012087a11 */ /* 0x000fc600078008ff */
[----:B------:R-:W-:-:S05]  /*9370*/  IMAD R0, R9, c[0x0][0x1ec], R0 ;  /* 0x00007b0009007a24 */ /* 0x000fca00078e0200 */
[----:B------:R-:W-:-:S04]  /*9380*/  IADD3 R0, R0, R19, RZ ;  /* 0x0000001300007210 */ /* 0x000fc80007ffe0ff */
[----:B------:R-:W-:-:S05]  /*9390*/  LEA.HI.X R9, R18, c[0x0][0x1d4], R0, 0x1, P0 ;  /* 0x0000750012097a11 */ /* 0x000fca00000f0c00 */
[----:B------:R1:W-:Y:S04]  /*93a0*/  STG.E.128 [R8.64], RZ ;  /* 0x000000ff08007986 */ /* 0x0003e8000c101d06 */
[----:B------:R1:W-:Y:S02]  /*93b0*/  STG.E.128 [R8.64+0x80], RZ ;  /* 0x000080ff08007986 */ /* 0x0003e4000c101d06 */
.L_x_500:
[----:B------:R-:W-:Y:S05]  /*93c0*/  BSYNC B0 ;  /* 0x0000000000007941 */ /* 0x000fea0003800000 */
.L_x_499:
[----:B-1----:R-:W-:Y:S01]  /*93d0*/  IADD3 R8, R2, 0x20, RZ ;  /* 0x0000002002087810 */ /* 0x002fe20007ffe0ff */
[----:B------:R-:W-:Y:S03]  /*93e0*/  BSSY B0, `(.L_x_501) ;  /* 0x000000f000007945 */ /* 0x000fe60003800000 */
[----:B------:R-:W-:-:S13]  /*93f0*/  ISETP.GE.AND P0, PT, R8, R153, PT ;  /* 0x000000990800720c */ /* 0x000fda0003f06270 */
[----:B------:R-:W-:Y:S05]  /*9400*/  @P0 BRA `(.L_x_502) ;  /* 0x000000c000000947 */ /* 0x000fea0003800000 */
[----:B------:R-:W-:Y:S01]  /*9410*/  IADD3 R9, P0, R14, 0x20, RZ ;  /* 0x000000200e097810 */ /* 0x000fe20007f1e0ff */
        /* <DEDUP_REMOVED lines=11> */
.L_x_502:
[----:B------:R-:W-:Y:S05]  /*94d0*/  BSYNC B0 ;  /* 0x0000000000007941 */ /* 0x000fea0003800000 */
.L_x_501:
[----:B------:R-:W-:Y:S01]  /*94e0*/  IADD3 R6, R2, 0x30, RZ ;  /* 0x0000003002067810 */ /* 0x000fe20007ffe0ff */
[----:B------:R-:W-:Y:S03]  /*94f0*/  BSSY B0, `(.L_x_503) ;  /* 0x000000f000007945 */ /* 0x000fe60003800000 */
[----:B------:R-:W-:-:S13]  /*9500*/  ISETP.GE.AND P0, PT, R6, R153, PT ;  /* 0x000000990600720c */ /* 0x000fda0003f06270 */
[----:B------:R-:W-:Y:S05]  /*9510*/  @P0 BRA `(.L_x_504) ;  /* 0x000000c000000947 */ /* 0x000fea0003800000 */
[----:B------:R-:W-:Y:S01]  /*9520*/  IADD3 R0, P0, R14, 0x30, RZ ;  /* 0x000000300e007810 */ /* 0x000fe20007f1e0ff */
[----:B------:R-:W-:-:S04]  /*9530*/  IMAD.MOV.U32 R14, RZ, RZ, R4 ;  /* 0x000000ffff0e7224 */ /* 0x000fc800078e0004 */
[----:B------:R-:W-:Y:S01]  /*9540*/  IMAD.X R5, RZ, RZ, R15, P0 ;  /* 0x000000ffff057224 */ /* 0x000fe200000e060f */
[----:B------:R-:W-:-:S03]  /*9550*/  MOV R15, R17 ;  /* 0x00000011000f7202 */ /* 0x000fc60000000f00 */
[----:B------:R-:W-:Y:S02]  /*9560*/  IMAD R5, R5, c[0x0][0x1e8], RZ ;  /* 0x00007a0005057a24 */ /* 0x000fe400078e02ff */
[----:B------:R-:W-:-:S04]  /*9570*/  IMAD.WIDE.U32 R14, R0, c[0x0][0x1e8], R14 ;  /* 0x00007a00000e7a25 */ /* 0x000fc800078e000e */
[----:B------:R-:W-:Y:S01]  /*9580*/  IMAD R5, R0, c[0x0][0x1ec], R5 ;  /* 0x00007b0000057a24 */ /* 0x000fe200078e0205 */
[----:B------:R-:W-:-:S04]  /*9590*/  LEA R4, P0, R14, c[0x0][0x1d0], 0x1 ;  /* 0x000074000e047a11 */ /* 0x000fc800078008ff */
[----:B------:R-:W-:-:S04]  /*95a0*/  IADD3 R5, R5, R15, RZ ;  /* 0x0000000f05057210 */ /* 0x000fc80007ffe0ff */
[----:B------:R-:W-:-:S05]  /*95b0*/  LEA.HI.X R5, R14, c[0x0][0x1d4], R5, 0x1, P0 ;  /* 0x000075000e057a11 */ /* 0x000fca00000f0c05 */
[----:B------:R2:W-:Y:S04]  /*95c0*/  STG.E.128 [R4.64], RZ ;  /* 0x000000ff04007986 */ /* 0x0005e8000c101d06 */
[----:B------:R2:W-:Y:S02]  /*95d0*/  STG.E.128 [R4.64+0x80], RZ ;  /* 0x000080ff04007986 */ /* 0x0005e4000c101d06 */
.L_x_504:
[----:B------:R-:W-:Y:S05]  /*95e0*/  BSYNC B0 ;  /* 0x0000000000007941 */ /* 0x000fea0003800000 */
.L_x_503:
[----:B------:R-:W-:-:S04]  /*95f0*/  LOP3.LUT P6, RZ, R86, 0x7, RZ, 0xc0, !PT ;  /* 0x0000000756ff7812 */ /* 0x000fc800078cc0ff */
[-C--:B------:R-:W-:Y:S02]  /*9600*/  ISETP.GE.OR P5, PT, R2, R153.reuse, P6 ;  /* 0x000000990200720c */ /* 0x080fe400037a6670 */
[-C--:B------:R-:W-:Y:S02]  /*9610*/  ISETP.GE.OR P4, PT, R12, R153.reuse, P6 ;  /* 0x000000990c00720c */ /* 0x080fe40003786670 */
[-C--:B------:R-:W-:Y:S02]  /*9620*/  ISETP.GE.OR P3, PT, R8, R153.reuse, P6 ;  /* 0x000000990800720c */ /* 0x080fe40003766670 */
[----:B------:R-:W-:-:S07]  /*9630*/  ISETP.GE.OR P6, PT, R6, R153, P6 ;  /* 0x000000990600720c */ /* 0x000fce00037c6670 */
[-C--:B------:R-:W-:Y:S02]  /*9640*/  @!P5 IMAD R9, R2, R7.reuse, RZ ;  /* 0x000000070209d224 */ /* 0x080fe400078e02ff */
[-C--:B------:R-:W-:Y:S02]  /*9650*/  @!P4 IMAD R0, R12, R7.reuse, RZ ;  /* 0x000000070c00c224 */ /* 0x080fe400078e02ff */
[----:B------:R-:W-:Y:S01]  /*9660*/  @!P3 IMAD R2, R8, R7, RZ ;  /* 0x000000070802b224 */ /* 0x000fe200078e02ff */
[CC--:B--2---:R-:W-:Y:S01]  /*9670*/  @!P5 IADD3 R4, P0, R9.reuse, R13.reuse, RZ ;  /* 0x0000000d0904d210 */ /* 0x0c4fe20007f1e0ff */
[----:B------:R-:W-:Y:S01]  /*9680*/  @!P4 IMAD.MOV.U32 R11, RZ, RZ, 0x7f800000 ;  /* 0x7f800000ff0bc424 */ /* 0x000fe200078e00ff */
[----:B------:R-:W-:Y:S02]  /*9690*/  @!P4 IADD3 R3, P1, R0, R13, RZ ;  /* 0x0000000d0003c210 */ /* 0x000fe40007f3e0ff */
[----:B------:R-:W-:Y:S02]  /*96a0*/  @!P5 LEA.HI.X.SX32 R9, R9, R10, 0x1, P0 ;  /* 0x0000000a0909d211 */ /* 0x000fe400000f0eff */
[----:B------:R-:W-:-:S02]  /*96b0*/  @!P5 LEA R14, P2, R4, c[0x0][0x200], 0x2 ;  /* 0x00008000040eda11 */ /* 0x000fc400078410ff */
[----:B------:R-:W-:Y:S02]  /*96c0*/  @!P3 IADD3 R5, P0, R2, R13, RZ ;  /* 0x0000000d0205b210 */ /* 0x000fe40007f1e0ff */
[-C--:B------:R-:W-:Y:S02]  /*96d0*/  @!P4 LEA.HI.X.SX32 R0, R0, R10.reuse, 0x1, P1 ;  /* 0x0000000a0000c211 */ /* 0x080fe400008f0eff */
[----:B------:R-:W-:Y:S02]  /*96e0*/  @!P4 LEA R8, P1, R3, c[0x0][0x200], 0x2 ;  /* 0x000080000308ca11 */ /* 0x000fe400078210ff */
[----:B------:R-:W-:Y:S02]  /*96f0*/  @!P5 LEA.HI.X R15, R4, c[0x0][0x204], R9, 0x2, P2 ;  /* 0x00008100040fda11 */ /* 0x000fe400010f1409 */
[----:B------:R-:W-:Y:S02]  /*9700*/  @!P3 LEA.HI.X.SX32 R2, R2, R10, 0x1, P0 ;  /* 0x0000000a0202b211 */ /* 0x000fe400000f0eff */
[----:B------:R-:W-:-:S02]  /*9710*/  @!P3 LEA R4, P0, R5, c[0x0][0x200], 0x2 ;  /* 0x000080000504ba11 */ /* 0x000fc400078010ff */
[----:B------:R-:W-:Y:S01]  /*9720*/  @!P4 LEA.HI.X R9, R3, c[0x0][0x204], R0, 0x2, P1 ;  /* 0x000081000309ca11 */ /* 0x000fe200008f1400 */
[----:B------:R-:W-:Y:S01]  /*9730*/  @!P5 IMAD.MOV.U32 R0, RZ, RZ, 0x7f800000 ;  /* 0x7f800000ff00d424 */ /* 0x000fe200078e00ff */
[----:B------:R-:W-:Y:S01]  /*9740*/  @!P3 LEA.HI.X R5, R5, c[0x0][0x204], R2, 0x2, P0 ;  /* 0x000081000505ba11 */ /* 0x000fe200000f1402 */
[----:B------:R-:W-:-:S03]  /*9750*/  @!P3 IMAD.MOV.U32 R3, RZ, RZ, 0x7f800000 ;  /* 0x7f800000ff03b424 */ /* 0x000fc600078e00ff */
[----:B------:R2:W-:Y:S04]  /*9760*/  @!P5 STG.E [R14.64], R0 ;  /* 0x000000000e00d986 */ /* 0x0005e8000c101906 */
[----:B------:R2:W-:Y:S04]  /*9770*/  @!P4 STG.E [R8.64], R11 ;  /* 0x0000000b0800c986 */ /* 0x0005e8000c101906 */
[----:B------:R2:W-:Y:S01]  /*9780*/  @!P3 STG.E [R4.64], R3 ;  /* 0x000000030400b986 */ /* 0x0005e2000c101906 */
[----:B------:R-:W-:Y:S05]  /*9790*/  @P6 EXIT ;  /* 0x000000000000694d */ /* 0x000fea0003800000 */
[----:B------:R-:W-:Y:S02]  /*97a0*/  IMAD R6, R6, R7, RZ ;  /* 0x0000000706067224 */ /* 0x000fe400078e02ff */
[----:B--2---:R-:W-:-:S03]  /*97b0*/  IMAD.MOV.U32 R5, RZ, RZ, 0x7f800000 ;  /* 0x7f800000ff057424 */ /* 0x004fc600078e00ff */
[----:B------:R-:W-:-:S04]  /*97c0*/  IADD3 R13, P0, R6, R13, RZ ;  /* 0x0000000d060d7210 */ /* 0x000fc80007f1e0ff */
[----:B------:R-:W-:Y:S02]  /*97d0*/  LEA.HI.X.SX32 R6, R6, R10, 0x1, P0 ;  /* 0x0000000a06067211 */ /* 0x000fe400000f0eff */
[----:B------:R-:W-:-:S04]  /*97e0*/  LEA R2, P0, R13, c[0x0][0x200], 0x2 ;  /* 0x000080000d027a11 */ /* 0x000fc800078010ff */
[----:B------:R-:W-:-:S05]  /*97f0*/  LEA.HI.X R3, R13, c[0x0][0x204], R6, 0x2, P0 ;  /* 0x000081000d037a11 */ /* 0x000fca00000f1406 */
[----:B------:R-:W-:Y:S01]  /*9800*/  STG.E [R2.64], R5 ;  /* 0x0000000502007986 */ /* 0x000fe2000c101906 */
[----:B------:R-:W-:Y:S05]  /*9810*/  EXIT ;  /* 0x000000000000794d */ /* 0x000fea0003800000 */
.L_x_505:
        /* <DEDUP_REMOVED lines=14> */
.L_x_1402:


//--------------------- .text._ZN5flash16flash_fwd_kernelI23Flash_fwd_kernel_traitsILi128ELi64ELi64ELi4ELb0ELb0EN7cutlass10bfloat16_tE19Flash_kernel_traitsILi128ELi64ELi64ELi4ES3_EELb0ELb1ELb0ELb0ELb0ELb1ELb1ELb0EEEvNS_16Flash_fwd_paramsE --------------------------
	.section	.text._ZN5flash16flash_fwd_kernelI23Flash_fwd_kernel_traitsILi128ELi64ELi64ELi4ELb0ELb0EN7cutlass10bfloat16_tE19Flash_kernel_traitsILi128ELi64ELi64ELi4ES3_EELb0ELb1ELb0ELb0ELb0ELb1ELb1ELb0EEEvNS_16Flash_fwd_paramsE,"ax",@progbits
	.sectioninfo	@"SHI_REGISTERS=205"
	.align	128
        .global         _ZN5flash16flash_fwd_kernelI23Flash_fwd_kernel_traitsILi128ELi64ELi64ELi4ELb0ELb0EN7cutlass10bfloat16_tE19Flash_kernel_traitsILi128ELi64ELi64ELi4ES3_EELb0ELb1ELb0ELb0ELb0ELb1ELb1ELb0EEEvNS_16Flash_fwd_paramsE
        .type           _ZN5flash16flash_fwd_kernelI23Flash_fwd_kernel_traitsILi128ELi64ELi64ELi4ELb0ELb0EN7cutlass10bfloat16_tE19Flash_kernel_traitsILi128ELi64ELi64ELi4ES3_EELb0ELb1ELb0ELb0ELb0ELb1ELb1ELb0EEEvNS_16Flash_fwd_paramsE,@function
        .size           _ZN5flash16flash_fwd_kernelI23Flash_fwd_kernel_traitsILi128ELi64ELi64ELi4ELb0ELb0EN7cutlass10bfloat16_tE19Flash_kernel_traitsILi128ELi64ELi64ELi4ES3_EELb0ELb1ELb0ELb0ELb0ELb1ELb1ELb0EEEvNS_16Flash_fwd_paramsE,(.L_x_1403 - _ZN5flash16flash_fwd_kernelI23Flash_fwd_kernel_traitsILi128ELi64ELi64ELi4ELb0ELb0EN7cutlass10bfloat16_tE19Flash_kernel_traitsILi128ELi64ELi64ELi4ES3_EELb0ELb1ELb0ELb0ELb0ELb1ELb1ELb0EEEvNS_16Flash_fwd_paramsE)
        .other          _ZN5flash16flash_fwd_kernelI23Flash_fwd_kernel_traitsILi128ELi64ELi64ELi4ELb0ELb0EN7cutlass10bfloat16_tE19Flash_kernel_traitsILi128ELi64ELi64ELi4ES3_EELb0ELb1ELb0ELb0ELb0ELb1ELb1ELb0EEEvNS_16Flash_fwd_paramsE,@"STO_CUDA_ENTRY STV_DEFAULT"
_ZN5flash16flash_fwd_kernelI23Flash_fwd_kernel_traitsILi128ELi64ELi64ELi4ELb0ELb0EN7cutlass10bfloat16_tE19Flash_kernel_traitsILi128ELi64ELi64ELi4ES3_EELb0ELb1ELb0ELb0ELb0ELb1ELb1ELb0EEEvNS_16Flash_fwd_paramsE:
.text._ZN5flash16flash_fwd_kernelI23Flash_fwd_kernel_traitsILi128ELi64ELi64ELi4ELb0ELb0EN7cutlass10bfloat16_tE19Flash_kernel_traitsILi128ELi64ELi64ELi4ES3_EELb0ELb1ELb0ELb0ELb0ELb1ELb1ELb0EEEvNS_16Flash_fwd_paramsE:
        /* <DEDUP_REMOVED lines=34> */
.L_x_506:
[----:B-1-34-:R-:W-:Y:S02]  /*0220*/  MOV R4, c[0x0][0x218] ;  /* 0x0000860000047a02 */ /* 0x01afe40000000f00 */
.L_x_507:
        /* <DEDUP_REMOVED lines=48> */
.L_x_509:
[----:B------:R-:W-:Y:S01]  /*0530*/  IABS R5, c[0x0][0x1c8] ;  /* 0x0000720000057a13 */ /* 0x000fe20000000000 */
[----:B------:R-:W-:Y:S01]  /*0540*/  @P0 IMAD.IADD R7, R2, 0x1, R7 ;  /* 0x0000000102070824 */ /* 0x000fe200078e0207 */
[----:B------:R-:W-:Y:S02]  /*0550*/  SHF.R.S32.HI R13, RZ, 0x1f, R20 ;  /* 0x0000001fff0d7819 */ /* 0x000fe40000011414 */
        /* <DEDUP_REMOVED lines=20> */
[----:B------:R-:W-:-:S13]  /*06a0*/  ISETP.GE.U32.AND P3, PT, R4, R5, PT ;  /* 0x000000050400720c */ /* 0x000fda0003f66070 */
        /* <DEDUP_REMOVED lines=14> */
.L_x_510:
        /* <DEDUP_REMOVED lines=14> */
[----:B------:R-:W-:Y:S01]  /*0870*/  SHF.L.U64.HI R148, R116, R148, c[0x0][0x1a4] ;  /* 0x0000690074947619 */ /* 0x000fe20000010294 */
[C---:B------:R-:W-:Y:S01]  /*0880*/  IMAD.SHL.U32 R151, R26.reuse, 0x40, RZ ;  /* 0x000000401a977824 */ /* 0x040fe200078e00ff */
[C---:B------:R-:W-:Y:S01]  /*0890*/  IADD3 R156, R26.reuse, 0x10, RZ ;  /* 0x000000101a9c7810 */ /* 0x040fe20007ffe0ff */
[----:B------:R-:W-:Y:S01]  /*08a0*/  IMAD.SHL.U32 R162, R3, 0x8, RZ ;  /* 0x0000000803a27824 */ /* 0x000fe200078e00ff */
[----:B------:R-:W-:Y:S01]  /*08b0*/  IADD3 R154, R26, 0x20, RZ ;  /* 0x000000201a9a7810 */ /* 0x000fe20007ffe0ff */
[-C--:B------:R-:W-:Y:S01]  /*08c0*/  IMAD R5, R6, R126.reuse, RZ ;  /* 0x0000007e06057224 */ /* 0x080fe200078e02ff */
[----:B------:R-:W-:Y:S01]  /*08d0*/  ISETP.GE.AND P2, PT, R156, R147, PT ;  /* 0x000000939c00720c */ /* 0x000fe20003f46270 */
[----:B------:R-:W-:Y:S01]  /*08e0*/  IMAD R0, R148, R126, RZ ;  /* 0x0000007e94007224 */ /* 0x000fe200078e02ff */
[----:B------:R-:W-:Y:S01]  /*08f0*/  IADD3 R14, P0, R162, R14, RZ ;  /* 0x0000000ea20e7210 */ /* 0x000fe20007f1e0ff */
[----:B------:R-:W-:Y:S01]  /*0900*/  IMAD R13, R13, c[0x0][0x1a8], RZ ;  /* 0x00006a000d0d7a24 */ /* 0x000fe200078e02ff */
[----:B------:R-:W-:Y:S01]  /*0910*/  SHF.R.S32.HI R163, RZ, 0x1f, R162 ;  /* 0x0000001fffa37819 */ /* 0x000fe200000114a2 */
[C---:B------:R-:W-:Y:S01]  /*0920*/  IMAD R5, R8.reuse, R93, R5 ;  /* 0x0000005d08057224 */ /* 0x040fe200078e0205 */
[----:B------:R-:W-:Y:S01]  /*0930*/  LOP3.LUT R151, R151, 0x1c0, RZ, 0xc0, !PT ;  /* 0x000001c097977812 */ /* 0x000fe200078ec0ff */
[----:B------:R-:W-:Y:S01]  /*0940*/  IMAD R8, R8, R149, R0 ;  /* 0x0000009508087224 */ /* 0x000fe200078e0200 */
[----:B------:R-:W-:Y:S01]  /*0950*/  SHF.R.S32.HI R27, RZ, 0x1f, R26 ;  /* 0x0000001fff1b7819 */ /* 0x000fe2000001141a */
[----:B------:R-:W-:Y:S01]  /*0960*/  IMAD.X R15, R163, 0x1, R15, P0 ;  /* 0x00000001a30f7824 */ /* 0x000fe200000e060f */
[----:B------:R-:W-:Y:S01]  /*0970*/  LOP3.LUT R0, R151, 0x38, R162, 0xf8, !PT ;  /* 0x0000003897007812 */ /* 0x000fe200078ef8a2 */
[----:B------:R-:W-:Y:S01]  /*0980*/  IMAD R18, R20, c[0x0][0x1ac], R13 ;  /* 0x00006b0014127a24 */ /* 0x000fe200078e020d */
[----:B------:R-:W-:Y:S01]  /*0990*/  ISETP.GE.AND P1, PT, R154, R147, PT ;  /* 0x000000939a00720c */ /* 0x000fe20003f26270 */
[----:B------:R-:W-:Y:S01]  /*09a0*/  IMAD.WIDE.U32 R20, R20, c[0x0][0x1a8], R14 ;  /* 0x00006a0014147a25 */ /* 0x000fe200078e000e */
[----:B------:R-:W-:-:S02]  /*09b0*/  SHF.R.U32.HI R151, RZ, 0x3, R151 ;  /* 0x00000003ff977819 */ /* 0x000fc40000011697 */
[C---:B------:R-:W-:Y:S01]  /*09c0*/  IADD3 R152, R26.reuse, 0x30, RZ ;  /* 0x000000301a987810 */ /* 0x040fe20007ffe0ff */
[----:B------:R-:W-:Y:S01]  /*09d0*/  IMAD.WIDE R164, R165, 0x40, R26 ;  /* 0x00000040a5a47825 */ /* 0x000fe200078e021a */
[----:B------:R-:W-:Y:S02]  /*09e0*/  ISETP.GE.AND P3, PT, R26, R147, PT ;  /* 0x000000931a00720c */ /* 0x000fe40003f66270 */
[----:B------:R-:W-:Y:S01]  /*09f0*/  LOP3.LUT R151, R0, R151, RZ, 0x3c, !PT ;  /* 0x0000009700977212 */ /* 0x000fe200078e3cff */
[----:B------:R-:W-:Y:S01]  /*0a00*/  IMAD R13, R27, c[0x0][0x198], RZ ;  /* 0x000066001b0d7a24 */ /* 0x000fe200078e02ff */
[----:B------:R-:W-:Y:S01]  /*0a10*/  ISETP.GE.AND P0, PT, R152, R147, PT ;  /* 0x000000939800720c */ /* 0x000fe20003f06270 */
[----:B------:R-:W-:Y:S01]  /*0a20*/  IMAD.WIDE.U32 R14, R26, c[0x0][0x198], R162 ;  /* 0x000066001a0e7a25 */ /* 0x000fe200078e00a2 */
[----:B------:R-:W-:Y:S02]  /*0a30*/  @!P2 IADD3 R16, P5, R164, 0x10, RZ ;  /* 0x00000010a410a810 */ /* 0x000fe40007fbe0ff */
[----:B------:R-:W-:Y:S01]  /*0a40*/  LEA.HI R2, R97, R94, RZ, 0x6 ;  /* 0x0000005e61027211 */ /* 0x000fe200078f30ff */
[----:B------:R-:W-:Y:S01]  /*0a50*/  IMAD R0, R26, c[0x0][0x19c], R13 ;  /* 0x000067001a007a24 */ /* 0x000fe200078e020d */
[----:B------:R-:W-:Y:S01]  /*0a60*/  IADD3 R158, P4, R158, R14, RZ ;  /* 0x0000000e9e9e7210 */ /* 0x000fe20007f9e0ff */
[----:B------:R-:W-:Y:S01]  /*0a70*/  IMAD.IADD R19, R21, 0x1, R18 ;  /* 0x0000000115137824 */ /* 0x000fe200078e0212 */
[----:B------:R-:W-:Y:S01]  /*0a80*/  SHF.R.S32.HI R123, RZ, 0x1f, R118 ;  /* 0x0000001fff7b7819 */ /* 0x000fe20000011476 */
[----:B------:R-:W-:Y:S01]  /*0a90*/  @!P3 IMAD.MOV.U32 R18, RZ, RZ, R20 ;  /* 0x000000ffff12b224 */ /* 0x000fe200078e0014 */
[----:B------:R-:W-:Y:S01]  /*0aa0*/  IADD3.X R159, R9, R15, R0, P4, !PT ;  /* 0x0000000f099f7210 */ /* 0x000fe200027fe400 */
[----:B------:R-:W-:Y:S01]  /*0ab0*/  @!P2 IMAD.X R15, RZ, RZ, R165, P5 ;  /* 0x000000ffff0fa224 */ /* 0x000fe200028e06a5 */
[C---:B------:R-:W-:Y:S01]  /*0ac0*/  @!P1 IADD3 R12, P5, R164.reuse, 0x20, RZ ;  /* 0x00000020a40c9810 */ /* 0x040fe20007fbe0ff */
[----:B------:R-:W-:Y:S01]  /*0ad0*/  @!P3 IMAD R9, R165, c[0x0][0x190], RZ ;  /* 0x00006400a509ba24 */ /* 0x000fe200078e02ff */
[----:B------:R-:W-:Y:S01]  /*0ae0*/  @!P0 IADD3 R14, P4, R164, 0x30, RZ ;  /* 0x00000030a40e8810 */ /* 0x000fe20007f9e0ff */
[----:B------:R-:W-:-:S02]  /*0af0*/  IMAD.SHL.U32 R2, R2, 0x8, RZ ;  /* 0x0000000802027824 */ /* 0x000fc400078e00ff */
[----:B------:R-:W-:Y:S02]  /*0b00*/  @!P1 IMAD.X R13, RZ, RZ, R165, P5 ;  /* 0x000000ffff0d9224 */ /* 0x000fe400028e06a5 */
[--C-:B------:R-:W-:Y:S01]  /*0b10*/  @!P2 IMAD.MOV.U32 R29, RZ, RZ, R19.reuse ;  /* 0x000000ffff1da224 */ /* 0x100fe200078e0013 */
[----:B------:R-:W-:Y:S01]  /*0b20*/  LOP3.LUT R151, R151, 0xfffffe00, R2, 0xf8, !PT ;  /* 0xfffffe0097977812 */ /* 0x000fe200078ef802 */
[--C-:B------:R-:W-:Y:S02]  /*0b30*/  @!P1 IMAD.MOV.U32 R25, RZ, RZ, R19.reuse ;  /* 0x000000ffff199224 */ /* 0x100fe400078e0013 */
[----:B------:R-:W-:Y:S02]  /*0b40*/  @!P0 IMAD.MOV.U32 R21, RZ, RZ, R19 ;  /* 0x000000ffff158224 */ /* 0x000fe400078e0013 */
[C---:B------:R-:W-:Y:S02]  /*0b50*/  @!P3 IMAD R0, R164.reuse, c[0x0][0x194], R9 ;  /* 0x00006500a400ba24 */ /* 0x040fe400078e0209 */
[----:B------:R-:W-:-:S04]  /*0b60*/  @!P3 IMAD.WIDE.U32 R18, R164, c[0x0][0x190], R18 ;  /* 0x00006400a412ba25 */ /* 0x000fc800078e0012 */
[----:B------:R-:W-:Y:S02]  /*0b70*/  @!P1 IMAD R13, R13, c[0x0][0x190], RZ ;  /* 0x000064000d0d9a24 */ /* 0x000fe400078e02ff */
[----:B------:R-:W-:Y:S02]  /*0b80*/  @!P1 IMAD.MOV.U32 R24, RZ, RZ, R20 ;  /* 0x000000ffff189224 */ /* 0x000fe400078e0014 */
[----:B------:R-:W-:Y:S01]  /*0b90*/  @!P0 IMAD.X R9, RZ, RZ, R165, P4 ;  /* 0x000000ffff098224 */ /* 0x000fe200020e06a5 */
[----:B------:R-:W-:Y:S01]  /*0ba0*/  @!P3 LEA R30, P4, R18, c[0x0][0x160], 0x1 ;  /* 0x00005800121eba11 */ /* 0x000fe200078808ff */
[----:B------:R-:W-:Y:S02]  /*0bb0*/  @!P2 IMAD R15, R15, c[0x0][0x190], RZ ;  /* 0x000064000f0faa24 */ /* 0x000fe400078e02ff */
[----:B------:R-:W-:Y:S02]  /*0bc0*/  @!P3 IMAD.IADD R0, R19, 0x1, R0 ;  /* 0x000000011300b824 */ /* 0x000fe400078e0200 */
[----:B------:R-:W-:-:S02]  /*0bd0*/  @!P2 IMAD.MOV.U32 R28, RZ, RZ, R20 ;  /* 0x000000ffff1ca224 */ /* 0x000fc400078e0014 */
[----:B------:R-:W-:Y:S01]  /*0be0*/  @!P1 IMAD R2, R12, c[0x0][0x194], R13 ;  /* 0x000065000c029a24 */ /* 0x000fe200078e020d */
[----:B------:R-:W-:Y:S01]  /*0bf0*/  @!P3 LEA.HI.X R31, R18, c[0x0][0x164], R0, 0x1, P4 ;  /* 0x00005900121fba11 */ /* 0x000fe200020f0c00 */
[----:B------:R-:W-:Y:S02]  /*0c00*/  @!P0 IMAD R9, R9, c[0x0][0x190], RZ ;  /* 0x0000640009098a24 */ /* 0x000fe400078e02ff */
[----:B------:R-:W-:-:S04]  /*0c10*/  @!P1 IMAD.WIDE.U32 R12, R12, c[0x0][0x190], R24 ;  /* 0x000064000c0c9a25 */ /* 0x000fc800078e0018 */
[C---:B------:R-:W-:Y:S02]  /*0c20*/  @!P2 IMAD R4, R16.reuse, c[0x0][0x194], R15 ;  /* 0x000065001004aa24 */ /* 0x040fe400078e020f */
[----:B------:R-:W-:Y:S01]  /*0c30*/  @!P2 IMAD.WIDE.U32 R16, R16, c[0x0][0x190], R28 ;  /* 0x000064001010aa25 */ /* 0x000fe200078e001c */
[----:B------:R-:W-:-:S03]  /*0c40*/  @!P1 LEA R28, P4, R12, c[0x0][0x160], 0x1 ;  /* 0x000058000c1c9a11 */ /* 0x000fc600078808ff */
[----:B------:R-:W-:Y:S01]  /*0c50*/  @!P0 IMAD R0, R14, c[0x0][0x194], R9 ;  /* 0x000065000e008a24 */ /* 0x000fe200078e0209 */
[----:B------:R-:W-:Y:S01]  /*0c60*/  @!P2 LEA R18, P5, R16, c[0x0][0x160], 0x1 ;  /* 0x000058001012aa11 */ /* 0x000fe200078a08ff */
[----:B------:R-:W-:Y:S01]  /*0c70*/  @!P1 IMAD.IADD R2, R13, 0x1, R2 ;  /* 0x000000010d029824 */ /* 0x000fe200078e0202 */
[CC--:B------:R-:W-:Y:S01]  /*0c80*/  LEA.HI R13, R97.reuse, R94.reuse, RZ, 0x4 ;  /* 0x0000005e610d7211 */ /* 0x0c0fe200078f20ff */
[----:B------:R-:W-:Y:S01]  /*0c90*/  IMAD R9, R126, -0x40, R92 ;  /* 0xffffffc07e097824 */ /* 0x000fe200078e025c */
[----:B------:R-:W-:Y:S01]  /*0ca0*/  LEA.HI R97, R97, R94, RZ, 0x5 ;  /* 0x0000005e61617211 */ /* 0x000fe200078f28ff */
[----:B------:R-:W-:Y:S01]  /*0cb0*/  IMAD R161, R123, c[0x0][0x1b0], RZ ;  /* 0x00006c007ba17a24 */ /* 0x000fe200078e02ff */
[----:B------:R-:W-:Y:S01]  /*0cc0*/  @!P1 LEA.HI.X R29, R12, c[0x0][0x164], R2, 0x1, P4 ;  /* 0x000059000c1d9a11 */ /* 0x000fe200020f0c02 */
[----:B------:R-:W-:Y:S01]  /*0cd0*/  @!P2 IMAD.IADD R4, R17, 0x1, R4 ;  /* 0x000000011104a824 */ /* 0x000fe200078e0204 */
[----:B------:R-:W-:Y:S01]  /*0ce0*/  ISETP.GE.AND P4, PT, R156, R9, PT ;  /* 0x000000099c00720c */ /* 0x000fe20003f86270 */
[----:B------:R-:W-:Y:S01]  /*0cf0*/  @!P0 IMAD.WIDE.U32 R14, R14, c[0x0][0x190], R20 ;  /* 0x000064000e0e8a25 */ /* 0x000fe200078e0014 */
[----:B------:R-:W-:-:S02]  /*0d00*/  SHF.R.S32.HI R96, RZ, 0x5, R97 ;  /* 0x00000005ff607819 */ /* 0x000fc40000011461 */
[----:B------:R-:W-:Y:S01]  /*0d10*/  @!P2 LEA.HI.X R19, R16, c[0x0][0x164], R4, 0x1, P5 ;  /* 0x000059001013aa11 */ /* 0x000fe200028f0c04 */
[----:B------:R-:W-:Y:S01]  /*0d20*/  IMAD R161, R118, c[0x0][0x1b4], R161 ;  /* 0x00006d0076a17a24 */ /* 0x000fe200078e02a1 */
[----:B------:R-:W-:Y:S01]  /*0d30*/  @!P0 LEA R20, P5, R14, c[0x0][0x160], 0x1 ;  /* 0x000058000e148a11 */ /* 0x000fe200078a08ff */
[----:B------:R-:W-:Y:S01]  /*0d40*/  IMAD.WIDE.U32 R158, R118, c[0x0][0x1b0], R158 ;  /* 0x00006c00769e7a25 */ /* 0x000fe200078e009e */
[----:B------:R-:W-:-:S03]  /*0d50*/  SHF.R.S32.HI R4, RZ, 0x4, R13 ;  /* 0x00000004ff047819 */ /* 0x000fc6000001140d */
[----:B------:R-:W-:Y:S01]  /*0d60*/  @!P0 IMAD.IADD R0, R15, 0x1, R0 ;  /* 0x000000010f008824 */ /* 0x000fe200078e0200 */
[----:B------:R-:W-:Y:S01]  /*0d70*/  LEA.HI R10, R13, R4, RZ, 0x1 ;  /* 0x000000040d0a7211 */ /* 0x000fe200078f08ff */
[----:B------:R-:W-:Y:S01]  /*0d80*/  IMAD.IADD R161, R159, 0x1, R161 ;  /* 0x000000019fa17824 */ /* 0x000fe200078e02a1 */
[----:B------:R-:W-:Y:S01]  /*0d90*/  LOP3.LUT R13, R13, 0xfffffff0, RZ, 0xc0, !PT ;  /* 0xfffffff00d0d7812 */ /* 0x000fe200078ec0ff */
[----:B------:R-:W-:Y:S01]  /*0da0*/  IMAD.MOV.U32 R160, RZ, RZ, R158 ;  /* 0x000000ffffa07224 */ /* 0x000fe200078e009e */
[----:B------:R-:W-:Y:S01]  /*0db0*/  @!P0 LEA.HI.X R21, R14, c[0x0][0x164], R0, 0x1, P5 ;  /* 0x000059000e158a11 */ /* 0x000fe200028f0c00 */
[----:B------:R-:W-:Y:S01]  /*0dc0*/  IMAD R17, R27, c[0x0][0x1a0], RZ ;  /* 0x000068001b117a24 */ /* 0x000fe200078e02ff */
[----:B------:R-:W-:Y:S01]  /*0dd0*/  LOP3.LUT R10, R10, 0xfffffffe, RZ, 0xc0, !PT ;  /* 0xfffffffe0a0a7812 */ /* 0x000fe200078ec0ff */
[----:B------:R-:W-:-:S04]  /*0de0*/  IMAD.WIDE.U32 R24, R26, c[0x0][0x1a0], R162 ;  /* 0x000068001a187a25 */ /* 0x000fc800078e00a2 */
[----:B------:R-:W-:Y:S01]  /*0df0*/  IMAD.WIDE.U32 R14, R126, R93, R160 ;  /* 0x0000005d7e0e7225 */ /* 0x000fe200078e00a0 */
[----:B------:R-:W-:-:S03]  /*0e00*/  IADD3 R22, P6, R22, R24, RZ ;  /* 0x0000001816167210 */ /* 0x000fc60007fde0ff */
[----:B------:R-:W-:Y:S02]  /*0e10*/  IMAD R0, R26, c[0x0][0x1a4], R17 ;  /* 0x000069001a007a24 */ /* 0x000fe400078e0211 */
[----:B------:R-:W-:Y:S02]  /*0e20*/  IMAD.MOV.U32 R2, RZ, RZ, c[0x0][0x19c] ;  /* 0x00006700ff027624 */ /* 0x000fe400078e00ff */
[----:B------:R-:W-:Y:S01]  /*0e30*/  IMAD.IADD R15, R15, 0x1, R5 ;  /* 0x000000010f0f7824 */ /* 0x000fe200078e0205 */
[----:B------:R-:W-:Y:S01]  /*0e40*/  @!P4 LEA R5, P5, R7, R14, 0x4 ;  /* 0x0000000e0705c211 */ /* 0x000fe200078a20ff */
[----:B------:R-:W-:Y:S01]  /*0e50*/  IMAD.SHL.U32 R151, R151, 0x2, RZ ;  /* 0x0000000297977824 */ /* 0x000fe200078e00ff */
[----:B------:R-:W-:Y:S01]  /*0e60*/  IADD3.X R23, R11, R25, R0, P6, !PT ;  /* 0x000000190b177210 */ /* 0x000fe200037fe400 */
[C---:B------:R-:W-:Y:S01]  /*0e70*/  IMAD.WIDE.U32 R24, R7.reuse, 0x20, RZ ;  /* 0x0000002007187825 */ /* 0x040fe200078e00ff */
[----:B------:R-:W-:Y:S02]  /*0e80*/  @!P4 LEA.HI.X R0, R7, R15, R2, 0x4, P5 ;  /* 0x0000000f0700c211 */ /* 0x000fe400028f2402 */
[C---:B------:R-:W-:Y:S01]  /*0e90*/  @!P4 LEA R16, P5, R5.reuse, c[0x0][0x168], 0x1 ;  /* 0x00005a000510ca11 */ /* 0x040fe200078a08ff */
[----:B------:R-:W-:Y:S01]  /*0ea0*/  @!PT LDS RZ, [RZ] ;  /* 0x00000000fffff984 */ /* 0x000fe20000000800 */
[----:B------:R-:W-:Y:S01]  /*0eb0*/  @!PT LDS RZ, [RZ] ;  /* 0x00000000fffff984 */ /* 0x000fe20000000800 */
[----:B------:R-:W-:Y:S01]  /*0ec0*/  @!PT LDS RZ, [RZ] ;  /* 0x00000000fffff984 */ /* 0x000fe20000000800 */
[----:B------:R1:W-:Y:S01]  /*0ed0*/  @!P3 LDGSTS.E.BYPASS.LTC128B.128 [R151], [R30.64] ;  /* 0x000000001e97bfae */ /* 0x0003e2000b901d46 */
[----:B------:R-:W-:Y:S01]  /*0ee0*/  IMAD.IADD R10, R4, 0x1, -R10 ;  /* 0x00000001040a7824 */ /* 0x000fe200078e0a0a */
[-C--:B------:R-:W-:Y:S01]  /*0ef0*/  ISETP.GE.AND P6, PT, R26, R9.reuse, PT ;  /* 0x000000091a00720c */ /* 0x080fe20003fc6270 */
[----:B------:R-:W-:Y:S01]  /*0f00*/  IMAD.SHL.U32 R4, R2, 0x20, RZ ;  /* 0x0000002002047824 */ /* 0x000fe200078e00ff */
[----:B------:R-:W-:Y:S01]  /*0f10*/  @!P4 LEA.HI.X R17, R5, c[0x0][0x16c], R0, 0x1, P5 ;  /* 0x00005b000511ca11 */ /* 0x000fe200028f0c00 */
[----:B------:R1:W-:Y:S01]  /*0f20*/  @!P3 LDGSTS.E.BYPASS.LTC128B.128 [R151+0x2000], [R30.64+0x80] ;  /* 0x020000801e97bfae */ /* 0x0003e2000b901d46 */
[----:B------:R-:W-:Y:S01]  /*0f30*/  ISETP.GE.AND P5, PT, R26, R9, PT ;  /* 0x000000091a00720c */ /* 0x000fe20003fa6270 */
[----:B------:R-:W-:-:S02]  /*0f40*/  IMAD.IADD R13, R94, 0x1, -R13 ;  /* 0x000000015e0d7824 */ /* 0x000fc400078e0a0d */
[----:B------:R2:W-:Y:S01]  /*0f50*/  @!P2 LDGSTS.E.BYPASS.LTC128B.128 [R151+0x800], [R18.64] ;  /* 0x008000001297afae */ /* 0x0005e2000b901d46 */
[----:B------:R-:W-:Y:S02]  /*0f60*/  IMAD.SHL.U32 R145, R3, 0x40, RZ ;  /* 0x0000004003917824 */ /* 0x000fe400078e00ff */
[----:B------:R-:W-:Y:S01]  /*0f70*/  SHF.R.S32.HI R0, RZ, 0x1f, R13 ;  /* 0x0000001fff007819 */ /* 0x000fe2000001140d */
[----:B------:R2:W-:Y:S01]  /*0f80*/  @!P2 LDGSTS.E.BYPASS.LTC128B.128 [R151+0x2800], [R18.64+0x80] ;  /* 0x028000801297afae */ /* 0x0005e2000b901d46 */
[----:B------:R-:W-:Y:S01]  /*0f90*/  ISETP.GE.AND P2, PT, R154, R9, PT ;  /* 0x000000099a00720c */ /* 0x000fe20003f46270 */
[----:B------:R-:W-:Y:S01]  /*0fa0*/  IMAD R123, R123, c[0x0][0x1b8], RZ ;  /* 0x00006e007b7b7a24 */ /* 0x000fe200078e02ff */
[----:B------:R-:W-:Y:S01]  /*0fb0*/  LEA.HI R5, R0, R13, RZ, 0x3 ;  /* 0x0000000d00057211 */ /* 0x000fe200078f18ff */
[----:B------:R1:W-:Y:S01]  /*0fc0*/  @!P1 LDGSTS.E.BYPASS.LTC128B.128 [R151+0x1000], [R28.64] ;  /* 0x010000001c979fae */ /* 0x0003e2000b901d46 */
[----:B------:R-:W-:Y:S01]  /*0fd0*/  IMAD.SHL.U32 R12, R26, 0x8, RZ ;  /* 0x000000081a0c7824 */ /* 0x000fe200078e00ff */
[----:B------:R-:W-:Y:S01]  /*0fe0*/  LOP3.LUT R145, R145, 0x1c0, RZ, 0xc0, !PT ;  /* 0x000001c091917812 */ /* 0x000fe200078ec0ff */
[C---:B------:R-:W-:Y:S01]  /*0ff0*/  IMAD R123, R118.reuse, c[0x0][0x1bc], R123 ;  /* 0x00006f00767b7a24 */ /* 0x040fe200078e027b */
[----:B------:R1:W-:Y:S01]  /*1000*/  @!P1 LDGSTS.E.BYPASS.LTC128B.128 [R151+0x3000], [R28.64+0x80] ;  /* 0x030000801c979fae */ /* 0x0003e2000b901d46 */
[----:B------:R-:W-:Y:S01]  /*1010*/  LOP3.LUT R0, R5, 0xfffffff8, RZ, 0xc0, !PT ;  /* 0xfffffff805007812 */ /* 0x000fe200078ec0ff */
[----:B------:R-:W-:Y:S01]  /*1020*/  IMAD.WIDE.U32 R118, R118, c[0x0][0x1b8], R22 ;  /* 0x00006e0076767a25 */ /* 0x000fe200078e0016 */
[----:B------:R-:W-:Y:S01]  /*1030*/  LOP3.LUT R12, R145, 0x8, R12, 0xf8, !PT ;  /* 0x00000008910c7812 */ /* 0x000fe200078ef80c */
[----:B------:R3:W-:Y:S01]  /*1040*/  @!P0 LDGSTS.E.BYPASS.LTC128B.128 [R151+0x1800], [R20.64] ;  /* 0x0180000014978fae */ /* 0x0007e2000b901d46 */
[----:B------:R-:W-:Y:S01]  /*1050*/  SHF.R.U32.HI R145, RZ, 0x3, R145 ;  /* 0x00000003ff917819 */ /* 0x000fe20000011691 */
[----:B------:R-:W-:Y:S01]  /*1060*/  IMAD.IADD R0, R13, 0x1, -R0 ;  /* 0x000000010d007824 */ /* 0x000fe200078e0a00 */
[----:B------:R-:W-:Y:S01]  /*1070*/  @!P2 IADD3 R11, P3, R14, R24, RZ ;  /* 0x000000180e0ba210 */ /* 0x000fe20007f7e0ff */
[----:B------:R3:W-:Y:S01]  /*1080*/  @!P0 LDGSTS.E.BYPASS.LTC128B.128 [R151+0x3800], [R20.64+0x80] ;  /* 0x0380008014978fae */ /* 0x0007e2000b901d46 */
[----:B------:R-:W-:Y:S01]  /*1090*/  IMAD.IADD R123, R119, 0x1, R123 ;  /* 0x00000001777b7824 */ /* 0x000fe200078e027b */
[----:B------:R-:W-:Y:S01]  /*10a0*/  LOP3.LUT R145, R12, R145, RZ, 0x3c, !PT ;  /* 0x000000910c917212 */ /* 0x000fe200078e3cff */
[----:B------:R-:W-:Y:S01]  /*10b0*/  IMAD.MOV.U32 R122, RZ, RZ, R118 ;  /* 0x000000ffff7a7224 */ /* 0x000fe200078e0076 */
[----:B------:R-:W-:Y:S01]  /*10c0*/  @!P2 IADD3.X R4, R15, R25, R4, P3, !PT ;  /* 0x000000190f04a210 */ /* 0x000fe20001ffe404 */
[----:B------:R-:W-:Y:S01]  /*10d0*/  IMAD.SHL.U32 R12, R10, 0x8, RZ ;  /* 0x000000080a0c7824 */ /* 0x000fe200078e00ff */
[----:B------:R-:W-:Y:S01]  /*10e0*/  @!P2 LEA R24, P3, R11, c[0x0][0x168], 0x1 ;  /* 0x00005a000b18aa11 */ /* 0x000fe200078608ff */
[----:B------:R-:W-:-:S02]  /*10f0*/  IMAD.MOV.U32 R117, RZ, RZ, c[0x0][0x1a4] ;  /* 0x00006900ff757624 */ /* 0x000fc400078e00ff */
[----:B------:R-:W-:Y:S01]  /*1100*/  IMAD.SHL.U32 R95, R5, 0x40, RZ ;  /* 0x00000040055f7824 */ /* 0x000fe200078e00ff */
[----:B------:R-:W-:Y:S01]  /*1110*/  @!P2 LEA.HI.X R25, R11, c[0x0][0x16c], R4, 0x1, P3 ;  /* 0x00005b000b19aa11 */ /* 0x000fe200018f0c04 */
[----:B------:R-:W-:Y:S01]  /*1120*/  IMAD.SHL.U32 R4, R0, 0x40, RZ ;  /* 0x0000004000047824 */ /* 0x000fe200078e00ff */
[----:B--2---:R-:W-:Y:S01]  /*1130*/  @!P5 LEA R18, P1, R14, c[0x0][0x168], 0x1 ;  /* 0x00005a000e12da11 */ /* 0x004fe200078208ff */
[----:B------:R-:W-:Y:S01]  /*1140*/  IMAD R145, R10, 0x200, R145 ;  /* 0x000002000a917824 */ /* 0x000fe200078e0291 */
[-C--:B------:R-:W-:Y:S01]  /*1150*/  ISETP.GE.AND P3, PT, R152, R9.reuse, PT ;  /* 0x000000099800720c */ /* 0x080fe20003f66270 */
[----:B------:R-:W-:Y:S01]  /*1160*/  IMAD.SHL.U32 R125, R94, 0x2, RZ ;  /* 0x000000025e7d7824 */ /* 0x000fe200078e00ff */
[----:B------:R-:W-:Y:S01]  /*1170*/  @!P5 LEA.HI.X R19, R14, c[0x0][0x16c], R15, 0x1, P1 ;  /* 0x00005b000e13da11 */ /* 0x000fe200008f0c0f */
[----:B------:R-:W-:Y:S01]  /*1180*/  IMAD.SHL.U32 R145, R145, 0x2, RZ ;  /* 0x0000000291917824 */ /* 0x000fe200078e00ff */
[----:B------:R-:W-:Y:S02]  /*1190*/  ISETP.GE.AND P1, PT, R152, R9, PT ;  /* 0x000000099800720c */ /* 0x000fe40003f26270 */
[----:B------:R-:W-:Y:S01]  /*11a0*/  LOP3.LUT R13, R4, 0x1c0, RZ, 0xc0, !PT ;  /* 0x000001c0040d7812 */ /* 0x000fe200078ec0ff */
[----:B------:R2:W-:Y:S01]  /*11b0*/  @!P5 LDGSTS.E.BYPASS.LTC128B.128 [R151+0x4000], [R18.64] ;  /* 0x040000001297dfae */ /* 0x0005e2000b901d46 */
[----:B------:R-:W-:-:S02]  /*11c0*/  LOP3.LUT R95, R95, 0xfffffe00, RZ, 0xc0, !PT ;  /* 0xfffffe005f5f7812 */ /* 0x000fc400078ec0ff */
[----:B------:R-:W-:Y:S01]  /*11d0*/  LOP3.LUT R4, R13, 0x8, R12, 0xf8, !PT ;  /* 0x000000080d047812 */ /* 0x000fe200078ef80c */
[----:B------:R2:W-:Y:S01]  /*11e0*/  @!P5 LDGSTS.E.BYPASS.LTC128B.128 [R151+0x6000], [R18.64+0x80] ;  /* 0x060000801297dfae */ /* 0x0005e2000b901d46 */
[-C--:B------:R-:W-:Y:S01]  /*11f0*/  ISETP.GE.AND P5, PT, R156, R9.reuse, PT ;  /* 0x000000099c00720c */ /* 0x080fe20003fa6270 */
[----:B------:R-:W-:Y:S01]  /*1200*/  @!P3 IMAD R10, R117, 0x30, RZ ;  /* 0x00000030750ab824 */ /* 0x000fe200078e02ff */
[----:B------:R-:W-:Y:S01]  /*1210*/  SHF.R.U32.HI R13, RZ, 0x3, R13 ;  /* 0x00000003ff0d7819 */ /* 0x000fe2000001160d */
[----:B------:R4:W-:Y:S01]  /*1220*/  @!P4 LDGSTS.E.BYPASS.LTC128B.128 [R151+0x4800], [R16.64] ;  /* 0x048000001097cfae */ /* 0x0009e2000b901d46 */
[----:B------:R-:W-:Y:S01]  /*1230*/  IMAD R5, R96, 0x400, R95 ;  /* 0x0000040060057824 */ /* 0x000fe200078e025f */
[----:B------:R-:W-:Y:S01]  /*1240*/  IADD3 R143, R145, 0x4020, RZ ;  /* 0x00004020918f7810 */ /* 0x000fe20007ffe0ff */
[----:B------:R-:W-:Y:S01]  /*1250*/  @!P1 IMAD R11, R2, 0x30, RZ ;  /* 0x00000030020b9824 */ /* 0x000fe200078e02ff */
[----:B------:R4:W-:Y:S01]  /*1260*/  @!P4 LDGSTS.E.BYPASS.LTC128B.128 [R151+0x6800], [R16.64+0x80] ;  /* 0x068000801097cfae */ /* 0x0009e2000b901d46 */
[----:B------:R-:W-:Y:S01]  /*1270*/  @!P1 IMAD.WIDE.U32 R14, R7, 0x30, R14 ;  /* 0x00000030070e9825 */ /* 0x000fe200078e000e */
[----:B------:R-:W-:-:S02]  /*1280*/  ISETP.GE.AND P4, PT, R154, R9, PT ;  /* 0x000000099a00720c */ /* 0x000fc40003f86270 */
[----:B------:R5:W-:Y:S01]  /*1290*/  @!P2 LDGSTS.E.BYPASS.LTC128B.128 [R151+0x5000], [R24.64] ;  /* 0x050000001897afae */ /* 0x000be2000b901d46 */
[----:B------:R-:W-:Y:S01]  /*12a0*/  @!P1 IMAD.IADD R11, R15, 0x1, R11 ;  /* 0x000000010f0b9824 */ /* 0x000fe200078e020b */
[----:B---3--:R-:W-:Y:S01]  /*12b0*/  @!P1 LEA R20, P0, R14, c[0x0][0x168], 0x1 ;  /* 0x00005a000e149a11 */ /* 0x008fe200078008ff */
[----:B------:R-:W-:Y:S01]  /*12c0*/  IMAD.SHL.U32 R9, R117, 0x20, RZ ;  /* 0x0000002075097824 */ /* 0x000fe200078e00ff */
[----:B------:R5:W-:Y:S01]  /*12d0*/  @!P2 LDGSTS.E.BYPASS.LTC128B.128 [R151+0x7000], [R24.64+0x80] ;  /* 0x070000801897afae */ /* 0x000be2000b901d46 */
[----:B------:R-:W-:Y:S01]  /*12e0*/  LOP3.LUT R4, R4, R13, RZ, 0x3c, !PT ;  /* 0x0000000d04047212 */ /* 0x000fe200078e3cff */
[----:B------:R-:W-:Y:S01]  /*12f0*/  IMAD R96, R96, 0x10, R98 ;  /* 0x0000001060607824 */ /* 0x000fe200078e0262 */
[----:B------:R-:W-:Y:S01]  /*1300*/  @!P1 LEA.HI.X R21, R14, c[0x0][0x16c], R11, 0x1, P0 ;  /* 0x00005b000e159a11 */ /* 0x000fe200000f0c0b */
[----:B------:R-:W-:Y:S01]  /*1310*/  IMAD.WIDE.U32 R14, R116, 0x20, RZ ;  /* 0x00000020740e7825 */ /* 0x000fe200078e00ff */
[----:B------:R-:W-:-:S03]  /*1320*/  LOP3.LUT R125, R125, 0x6, RZ, 0xc0, !PT ;  /* 0x000000067d7d7812 */ /* 0x000fc600078ec0ff */
[----:B------:R3:W-:Y:S01]  /*1330*/  @!P1 LDGSTS.E.BYPASS.LTC128B.128 [R151+0x5800], [R20.64] ;  /* 0x0580000014979fae */ /* 0x0007e2000b901d46 */
[----:B------:R-:W-:Y:S02]  /*1340*/  IMAD.IADD R146, R4, 0x1, R5 ;  /* 0x0000000104927824 */ /* 0x000fe400078e0205 */
[----:B--2---:R-:W-:Y:S01]  /*1350*/  IMAD.WIDE.U32 R18, R126, R149, R122 ;  /* 0x000000957e127225 */ /* 0x004fe200078e007a */
[----:B------:R3:W-:Y:S03]  /*1360*/  @!P1 LDGSTS.E.BYPASS.LTC128B.128 [R151+0x7800], [R20.64+0x80] ;  /* 0x0780008014979fae */ /* 0x0007e6000b901d46 */
[----:B------:R-:W-:Y:S01]  /*1370*/  IMAD.IADD R19, R19, 0x1, R8 ;  /* 0x0000000113137824 */ /* 0x000fe200078e0208 */
[----:B------:R-:W0:Y:S01]  /*1380*/  LDGDEPBAR ;  /* 0x00000000000079af */ /* 0x000e220000000000 */
[----:B------:R-:W-:Y:S01]  /*1390*/  @!P5 LEA R12, P1, R116, R18, 0x4 ;  /* 0x00000012740cd211 */ /* 0x000fe200078220ff */
[----:B------:R-:W-:Y:S01]  /*13a0*/  IMAD.SHL.U32 R146, R146, 0x2, RZ ;  /* 0x0000000292927824 */ /* 0x000fe200078e00ff */
[C---:B----4-:R-:W-:Y:S01]  /*13b0*/  @!P6 LEA R16, P2, R18.reuse, c[0x0][0x170], 0x1 ;  /* 0x00005c001210ea11 */ /* 0x050fe200078408ff */
[----:B------:R-:W-:Y:S01]  /*13c0*/  IMAD.MOV.U32 R5, RZ, RZ, 0x10 ;  /* 0x00000010ff057424 */ /* 0x000fe200078e00ff */
[----:B------:R-:W-:Y:S01]  /*13d0*/  @!P4 IADD3 R8, P0, R18, R14, RZ ;  /* 0x0000000e1208c210 */ /* 0x000fe20007f1e0ff */
[----:B------:R-:W-:Y:S01]  /*13e0*/  IMAD.IADD R4, R95, 0x1, R4 ;  /* 0x000000015f047824 */ /* 0x000fe200078e0204 */
[----:B------:R-:W-:-:S02]  /*13f0*/  @!P5 LEA.HI.X R11, R116, R19, R117, 0x4, P1 ;  /* 0x00000013740bd211 */ /* 0x000fc400008f2475 */
[----:B------:R-:W-:Y:S02]  /*1400*/  @!P5 LEA R14, P1, R12, c[0x0][0x170], 0x1 ;  /* 0x00005c000c0eda11 */ /* 0x000fe400078208ff */
[----:B------:R-:W-:Y:S02]  /*1410*/  @!P4 IADD3.X R9, R19, R15, R9, P0, !PT ;  /* 0x0000000f1309c210 */ /* 0x000fe400007fe409 */
[----:B------:R-:W-:Y:S02]  /*1420*/  @!P6 LEA.HI.X R17, R18, c[0x0][0x174], R19, 0x1, P2 ;  /* 0x00005d001211ea11 */ /* 0x000fe400010f0c13 */
[----:B------:R-:W-:Y:S02]  /*1430*/  @!P5 LEA.HI.X R15, R12, c[0x0][0x174], R11, 0x1, P1 ;  /* 0x00005d000c0fda11 */ /* 0x000fe400008f0c0b */
[----:B-----5:R-:W-:-:S04]  /*1440*/  @!P4 LEA R24, P1, R8, c[0x0][0x170], 0x1 ;  /* 0x00005c000818ca11 */ /* 0x020fc800078208ff */
[----:B------:R-:W-:Y:S01]  /*1450*/  @!P4 LEA.HI.X R25, R8, c[0x0][0x174], R9, 0x1, P1 ;  /* 0x00005d000819ca11 */ /* 0x000fe200008f0c09 */
[----:B---3--:R-:W-:Y:S01]  /*1460*/  @!P3 IMAD.WIDE.U32 R20, R116, 0x30, R18 ;  /* 0x000000307414b825 */ /* 0x008fe200078e0012 */
        /* <DEDUP_REMOVED lines=10> */
[----:B------:R-:W-:Y:S01]  /*1510*/  IMAD R144, R5, 0x2, R146 ;  /* 0x0000000205907824 */ /* 0x000fe200078e0292 */
[----:B------:R-:W-:Y:S01]  /*1520*/  LOP3.LUT P0, RZ, R3, 0x4, RZ, 0xc0, !PT ;  /* 0x0000000403ff7812 */ /* 0x000fe2000780c0ff */
[----:B------:R-:W-:Y:S01]  /*1530*/  @P6 STS.128 [R151+0x8000], RZ ;  /* 0x008000ff97006388 */ /* 0x000fe20000000c00 */
[----:B------:R-:W-:Y:S01]  /*1540*/  IMAD.MOV.U32 R0, RZ, RZ, 0x20 ;  /* 0x00000020ff007424 */ /* 0x000fe200078e00ff */
[C---:B------:R-:W-:Y:S02]  /*1550*/  IADD3 R135, R143.reuse, 0x800, RZ ;  /* 0x000008008f877810 */ /* 0x040fe40007ffe0ff */
[----:B------:R-:W-:Y:S01]  /*1560*/  @P6 STS.128 [R151+0xa000], RZ ;  /* 0x00a000ff97006388 */ /* 0x000fe20000000c00 */
[----:B------:R-:W-:Y:S02]  /*1570*/  IADD3 R134, R143, 0x1000, RZ ;  /* 0x000010008f867810 */ /* 0x000fe40007ffe0ff */
[C---:B------:R-:W-:Y:S01]  /*1580*/  SEL R3, R0.reuse, 0xffffffe0, !P2 ;  /* 0xffffffe000037807 */ /* 0x040fe20005000000 */
[----:B------:R-:W-:Y:S01]  /*1590*/  @!PT LDS RZ, [RZ] ;  /* 0x00000000fffff984 */ /* 0x000fe20000000800 */
[----:B------:R-:W-:Y:S01]  /*15a0*/  @!PT LDS RZ, [RZ] ;  /* 0x00000000fffff984 */ /* 0x000fe20000000800 */
[----:B------:R-:W-:Y:S01]  /*15b0*/  @!PT LDS RZ, [RZ] ;  /* 0x00000000fffff984 */ /* 0x000fe20000000800 */
[----:B------:R2:W-:Y:S01]  /*15c0*/  @!P6 LDGSTS.E.BYPASS.LTC128B.128 [R151+0x8000], [R16.64] ;  /* 0x080000001097efae */ /* 0x0005e2000b901d46 */
[----:B------:R-:W-:-:S02]  /*15d0*/  SEL R0, R0, 0xffffffe0, !P0 ;  /* 0xffffffe000007807 */ /* 0x000fc40004000000 */
[----:B------:R-:W-:Y:S01]  /*15e0*/  IADD3 R133, R143, 0x1800, RZ ;  /* 0x000018008f857810 */ /* 0x000fe20007ffe0ff */
[----:B------:R2:W-:Y:S01]  /*15f0*/  @!P6 LDGSTS.E.BYPASS.LTC128B.128 [R151+0xa000], [R16.64+0x80] ;  /* 0x0a0000801097efae */ /* 0x0005e2000b901d46 */
[----:B------:R-:W-:Y:S01]  /*1600*/  IMAD R142, R3, 0x2, R146 ;  /* 0x00000002038e7824 */ /* 0x000fe200078e0292 */
[C---:B------:R-:W-:Y:S01]  /*1610*/  IADD3 R131, R143.reuse, 0x2000, RZ ;  /* 0x000020008f837810 */ /* 0x040fe20007ffe0ff */
[C---:B------:R-:W-:Y:S01]  /*1620*/  IMAD R139, R0.reuse, 0x2, R145 ;  /* 0x00000002008b7824 */ /* 0x040fe200078e0291 */
[----:B------:R-:W-:Y:S01]  /*1630*/  @P5 STS.128 [R151+0x8800], RZ ;  /* 0x008800ff97005388 */ /* 0x000fe20000000c00 */
[----:B------:R-:W-:Y:S01]  /*1640*/  IMAD R132, R0, 0x2, R143 ;  /* 0x0000000200847824 */ /* 0x000fe200078e028f */
[----:B------:R-:W-:Y:S01]  /*1650*/  IADD3 R130, R143, 0x2800, RZ ;  /* 0x000028008f827810 */ /* 0x000fe20007ffe0ff */
[----:B------:R-:W-:Y:S01]  /*1660*/  IMAD R141, R3, 0x2, R144 ;  /* 0x00000002038d7824 */ /* 0x000fe200078e0290 */
[----:B------:R-:W-:Y:S01]  /*1670*/  @P5 STS.128 [R151+0xa800], RZ ;  /* 0x00a800ff97005388 */ /* 0x000fe20000000c00 */
[----:B------:R-:W-:-:S02]  /*1680*/  IADD3 R129, R143, 0x3000, RZ ;  /* 0x000030008f817810 */ /* 0x000fc40007ffe0ff */
[----:B------:R-:W-:Y:S01]  /*1690*/  IADD3 R128, R143, 0x3800, RZ ;  /* 0x000038008f807810 */ /* 0x000fe20007ffe0ff */
        /* <DEDUP_REMOVED lines=19> */
[----:B---3--:R-:W-:Y:S04]  /*17d0*/  LDSM.16.M88.4 R12, [R146] ;  /* 0x00000000920c783b */ /* 0x008fe80000000200 */
[----:B------:R-:W2:Y:S04]  /*17e0*/  LDSM.16.M88.4 R20, [R145+0x4000] ;  /* 0x004000009114783b */ /* 0x000ea80000000200 */
[----:B------:R-:W-:Y:S04]  /*17f0*/  LDSM.16.M88.4 R56, [R144] ;  /* 0x000000009038783b */ /* 0x000fe80000000200 */
[----:B------:R-:W-:Y:S04]  /*1800*/  LDSM.16.M88.4 R32, [R143] ;  /* 0x000000008f20783b */ /* 0x000fe80000000200 */
[----:B------:R-:W1:Y:S04]  /*1810*/  LDSM.16.M88.4 R36, [R145+0x4800] ;  /* 0x004800009124783b */ /* 0x000e680000000200 */
[----:B------:R-:W3:Y:S04]  /*1820*/  LDSM.16.M88.4 R48, [R145+0x5000] ;  /* 0x005000009130783b */ /* 0x000ee80000000200 */
[----:B------:R-:W5:Y:S04]  /*1830*/  LDSM.16.M88.4 R8, [R145+0x5800] ;  /* 0x005800009108783b */ /* 0x000f680000000200 */
[----:B------:R-:W-:Y:S04]  /*1840*/  LDSM.16.M88.4 R64, [R142] ;  /* 0x000000008e40783b */ /* 0x000fe80000000200 */
[----:B------:R-:W3:Y:S04]  /*1850*/  LDSM.16.M88.4 R44, [R139+0x4000] ;  /* 0x004000008b2c783b */ /* 0x000ee80000000200 */
[----:B------:R-:W3:Y:S04]  /*1860*/  LDSM.16.M88.4 R72, [R143+0x800] ;  /* 0x000800008f48783b */ /* 0x000ee80000000200 */
[----:B----4-:R-:W4:Y:S01]  /*1870*/  LDSM.16.M88.4 R24, [R143+0x1000] ;  /* 0x001000008f18783b */ /* 0x010f220000000200 */
[C---:B--2---:R-:W-:Y:S03]  /*1880*/  HMMA.16816.F32.BF16 R16, R12.reuse, R20, RZ ;  /* 0x000000140c10723c */ /* 0x044fe600000418ff */
[----:B------:R-:W2:Y:S04]  /*1890*/  LDSM.16.M88.4 R60, [R143+0x1800] ;  /* 0x001800008f3c783b */ /* 0x000ea80000000200 */
[----:B------:R-:W-:Y:S01]  /*18a0*/  LDSM.16.M88.4 R76, [R141] ;  /* 0x000000008d4c783b */ /* 0x000fe20000000200 */
[C---:B------:R-:W-:Y:S03]  /*18b0*/  HMMA.16816.F32.BF16 R20, R12.reuse, R22, RZ ;  /* 0x000000160c14723c */ /* 0x040fe600000418ff */
[----:B------:R-:W-:Y:S04]  /*18c0*/  LDSM.16.M88.4 R40, [R139+0x5000] ;  /* 0x005000008b28783b */ /* 0x000fe80000000200 */
[----:B------:R-:W-:Y:S01]  /*18d0*/  LDSM.16.M88.4 R88, [R132+0x1000] ;  /* 0x001000008458783b */ /* 0x000fe20000000200 */
[----:B-1----:R-:W-:Y:S03]  /*18e0*/  HMMA.16816.F32.BF16 R28, R12, R36, RZ ;  /* 0x000000240c1c723c */ /* 0x002fe600000418ff */
[----:B------:R-:W-:Y:S04]  /*18f0*/  LDSM.16.M88.4 R84, [R143+0x2800] ;  /* 0x002800008f54783b */ /* 0x000fe80000000200 */
[----:B------:R-:W-:Y:S01]  /*1900*/  LDSM.16.M88.4 R80, [R132+0x2000] ;  /* 0x002000008450783b */ /* 0x000fe20000000200 */
[----:B------:R-:W-:Y:S03]  /*1910*/  HMMA.16816.F32.BF16 R16, R56, R32, R16 ;  /* 0x000000203810723c */ /* 0x000fe60000041810 */
[----:B------:R-:W0:Y:S05]  /*1920*/  LDGDEPBAR ;  /* 0x00000000000079af */ /* 0x000e2a0000000000 */
[----:B---3--:R-:W-:Y:S08]  /*1930*/  HMMA.16816.F32.BF16 R52, R12, R48, RZ ;  /* 0x000000300c34723c */ /* 0x008ff000000418ff */
[----:B------:R-:W-:Y:S01]  /*1940*/  HMMA.16816.F32.BF16 R20, R56, R34, R20 ;  /* 0x000000223814723c */ /* 0x000fe20000041814 */
[----:B------:R-:W1:Y:S07]  /*1950*/  LDSM.16.M88.4 R32, [R132] ;  /* 0x000000008420783b */ /* 0x000e6e0000000200 */
[C---:B------:R-:W-:Y:S08]  /*1960*/  HMMA.16816.F32.BF16 R36, R12.reuse, R38, RZ ;  /* 0x000000260c24723c */ /* 0x040ff000000418ff */
[C---:B------:R-:W-:Y:S08]  /*1970*/  HMMA.16816.F32.BF16 R48, R12.reuse, R50, RZ ;  /* 0x000000320c30723c */ /* 0x040ff000000418ff */
[C---:B-----5:R-:W-:Y:S08]  /*1980*/  HMMA.16816.F32.BF16 R68, R12.reuse, R8, RZ ;  /* 0x000000080c44723c */ /* 0x060ff000000418ff */
[----:B------:R-:W-:Y:S01]  /*1990*/  HMMA.16816.F32.BF16 R12, R12, R10, RZ ;  /* 0x0000000a0c0c723c */ /* 0x000fe200000418ff */
[----:B------:R-:W3:Y:S07]  /*19a0*/  LDSM.16.M88.4 R8, [R139+0x4800] ;  /* 0x004800008b08783b */ /* 0x000eee0000000200 */
[C---:B------:R-:W-:Y:S08]  /*19b0*/  HMMA.16816.F32.BF16 R16, R64.reuse, R44, R16 ;  /* 0x0000002c4010723c */ /* 0x040ff00000041810 */
[----:B------:R-:W-:Y:S01]  /*19c0*/  HMMA.16816.F32.BF16 R20, R64, R46, R20 ;  /* 0x0000002e4014723c */ /* 0x000fe20000041814 */
[----:B------:R-:W-:Y:S07]  /*19d0*/  LDSM.16.M88.4 R44, [R144+0x2000] ;  /* 0x00200000902c783b */ /* 0x000fee0000000200 */
[C---:B------:R-:W-:Y:S08]  /*19e0*/  HMMA.16816.F32.BF16 R28, R56.reuse, R72, R28 ;  /* 0x00000048381c723c */ /* 0x040ff0000004181c */
[C---:B------:R-:W-:Y:S01]  /*19f0*/  HMMA.16816.F32.BF16 R36, R56.reuse, R74, R36 ;  /* 0x0000004a3824723c */ /* 0x040fe20000041824 */
[----:B------:R-:W-:Y:S07]  /*1a00*/  LDSM.16.M88.4 R72, [R132+0x1800] ;  /* 0x001800008448783b */ /* 0x000fee0000000200 */
[C---:B----4-:R-:W-:Y:S08]  /*1a10*/  HMMA.16816.F32.BF16 R52, R56.reuse, R24, R52 ;  /* 0x000000183834723c */ /* 0x050ff00000041834 */
[C---:B------:R-:W-:Y:S01]  /*1a20*/  HMMA.16816.F32.BF16 R48, R56.reuse, R26, R48 ;  /* 0x0000001a3830723c */ /* 0x040fe20000041830 */
[----:B------:R-:W-:Y:S07]  /*1a30*/  LDSM.16.M88.4 R24, [R139+0x5800] ;  /* 0x005800008b18783b */ /* 0x000fee0000000200 */
[C---:B--2---:R-:W-:Y:S08]  /*1a40*/  HMMA.16816.F32.BF16 R68, R56.reuse, R60, R68 ;  /* 0x0000003c3844723c */ /* 0x044ff00000041844 */
[----:B------:R-:W-:Y:S01]  /*1a50*/  HMMA.16816.F32.BF16 R12, R56, R62, R12 ;  /* 0x0000003e380c723c */ /* 0x000fe2000004180c */
[----:B------:R-:W-:Y:S04]  /*1a60*/  LDSM.16.M88.4 R60, [R146+0x2000] ;  /* 0x00200000923c783b */ /* 0x000fe80000000200 */
[----:B------:R-:W2:Y:S03]  /*1a70*/  LDSM.16.M88.4 R56, [R145+0x6000] ;  /* 0x006000009138783b */ /* 0x000ea60000000200 */
[C---:B-1----:R-:W-:Y:S08]  /*1a80*/  HMMA.16816.F32.BF16 R16, R76.reuse, R32, R16 ;  /* 0x000000204c10723c */ /* 0x042ff00000041810 */
[----:B------:R-:W-:Y:S01]  /*1a90*/  HMMA.16816.F32.BF16 R20, R76, R34, R20 ;  /* 0x000000224c14723c */ /* 0x000fe20000041814 */
[----:B------:R-:W-:Y:S07]  /*1aa0*/  LDSM.16.M88.4 R32, [R145+0x6800] ;  /* 0x006800009120783b */ /* 0x000fee0000000200 */
[C---:B---3--:R-:W-:Y:S08]  /*1ab0*/  HMMA.16816.F32.BF16 R28, R64.reuse, R8, R28 ;  /* 0x00000008401c723c */ /* 0x048ff0000004181c */
[C---:B------:R-:W-:Y:S01]  /*1ac0*/  HMMA.16816.F32.BF16 R36, R64.reuse, R10, R36 ;  /* 0x0000000a4024723c */ /* 0x040fe20000041824 */
[----:B------:R-:W1:Y:S07]  /*1ad0*/  LDSM.16.M88.4 R8, [R132+0x800] ;  /* 0x000800008408783b */ /* 0x000e6e0000000200 */
[C---:B------:R-:W-:Y:S08]  /*1ae0*/  HMMA.16816.F32.BF16 R52, R64.reuse, R40, R52 ;  /* 0x000000284034723c */ /* 0x040ff00000041834 */
[----:B------:R-:W-:Y:S01]  /*1af0*/  HMMA.16816.F32.BF16 R48, R64, R42, R48 ;  /* 0x0000002a4030723c */ /* 0x000fe20000041830 */
[----:B------:R-:W3:Y:S07]  /*1b00*/  LDSM.16.M88.4 R40, [R143+0x2000] ;  /* 0x002000008f28783b */ /* 0x000eee0000000200 */
[C---:B--2---:R-:W-:Y:S08]  /*1b10*/  HMMA.16816.F32.BF16 R16, R60.reuse, R56, R16 ;  /* 0x000000383c10723c */ /* 0x044ff00000041810 */
[----:B------:R-:W-:Y:S01]  /*1b20*/  HMMA.16816.F32.BF16 R20, R60, R58, R20 ;  /* 0x0000003a3c14723c */ /* 0x000fe20000041814 */
[----:B------:R-:W-:Y:S07]  /*1b30*/  LDSM.16.M88.4 R56, [R145+0x7000] ;  /* 0x007000009138783b */ /* 0x000fee0000000200 */
[C---:B------:R-:W-:Y:S08]  /*1b40*/  HMMA.16816.F32.BF16 R68, R64.reuse, R24, R68 ;  /* 0x000000184044723c */ /* 0x040ff00000041844 */
[----:B------:R-:W-:Y:S01]  /*1b50*/  HMMA.16816.F32.BF16 R64, R64, R26, R12 ;  /* 0x0000001a4040723c */ /* 0x000fe2000004180c */
[----:B------:R-:W-:Y:S04]  /*1b60*/  LDSM.16.M88.4 R12, [R142+0x2000] ;  /* 0x002000008e0c783b */ /* 0x000fe80000000200 */
[----:B------:R-:W2:Y:S03]  /*1b70*/  LDSM.16.M88.4 R24, [R139+0x6000] ;  /* 0x006000008b18783b */ /* 0x000ea60000000200 */
[----:B-1----:R-:W-:Y:S08]  /*1b80*/  HMMA.16816.F32.BF16 R36, R76, R10, R36 ;  /* 0x0000000a4c24723c */ /* 0x002ff00000041824 */
[----:B---3--:R-:W-:Y:S08]  /*1b90*/  HMMA.16816.F32.BF16 R16, R44, R40, R16 ;  /* 0x000000282c10723c */ /* 0x008ff00000041810 */
[----:B------:R-:W-:Y:S01]  /*1ba0*/  HMMA.16816.F32.BF16 R28, R76, R8, R28 ;  /* 0x000000084c1c723c */ /* 0x000fe2000004181c */
[----:B------:R-:W1:Y:S07]  /*1bb0*/  LDSM.16.M88.4 R8, [R141+0x2000] ;  /* 0x002000008d08783b */ /* 0x000e6e0000000200 */
[----:B------:R-:W-:Y:S01]  /*1bc0*/  HMMA.16816.F32.BF16 R20, R44, R42, R20 ;  /* 0x0000002a2c14723c */ /* 0x000fe20000041814 */
[----:B------:R-:W3:Y:S07]  /*1bd0*/  LDSM.16.M88.4 R40, [R143+0x3000] ;  /* 0x003000008f28783b */ /* 0x000eee0000000200 */
[----:B------:R-:W-:Y:S08]  /*1be0*/  HMMA.16816.F32.BF16 R52, R76, R88, R52 ;  /* 0x000000584c34723c */ /* 0x000ff00000041834 */
[----:B------:R-:W-:Y:S08]  /*1bf0*/  HMMA.16816.F32.BF16 R36, R60, R34, R36 ;  /* 0x000000223c24723c */ /* 0x000ff00000041824 */
[----:B--2---:R-:W-:Y:S08]  /*1c00*/  HMMA.16816.F32.BF16 R16, R12, R24, R16 ;  /* 0x000000180c10723c */ /* 0x004ff00000041810 */
[----:B------:R-:W-:Y:S01]  /*1c10*/  HMMA.16816.F32.BF16 R28, R60, R32, R28 ;  /* 0x000000203c1c723c */ /* 0x000fe2000004181c */
[----:B------:R-:W2:Y:S07]  /*1c20*/  LDSM.16.M88.4 R32, [R139+0x6800] ;  /* 0x006800008b20783b */ /* 0x000eae0000000200 */
[----:B------:R-:W-:Y:S01]  /*1c30*/  HMMA.16816.F32.BF16 R20, R12, R26, R20 ;  /* 0x0000001a0c14723c */ /* 0x000fe20000041814 */
[----:B------:R-:W-:Y:S07]  /*1c40*/  LDSM.16.M88.4 R24, [R132+0x2800] ;  /* 0x002800008418783b */ /* 0x000fee0000000200 */
[----:B------:R-:W-:Y:S08]  /*1c50*/  HMMA.16816.F32.BF16 R52, R60, R56, R52 ;  /* 0x000000383c34723c */ /* 0x000ff00000041834 */
[----:B------:R-:W-:Y:S08]  /*1c60*/  HMMA.16816.F32.BF16 R36, R44, R86, R36 ;  /* 0x000000562c24723c */ /* 0x000ff00000041824 */
[----:B-1----:R-:W-:Y:S08]  /*1c70*/  HMMA.16816.F32.BF16 R16, R8, R80, R16 ;  /* 0x000000500810723c */ /* 0x002ff00000041810 */
[----:B------:R-:W-:Y:S01]  /*1c80*/  HMMA.16816.F32.BF16 R28, R44, R84, R28 ;  /* 0x000000542c1c723c */ /* 0x000fe2000004181c */
[----:B------:R-:W-:Y:S07]  /*1c90*/  LDSM.16.M88.4 R84, [R145+0x7800] ;  /* 0x007800009154783b */ /* 0x000fee0000000200 */
[----:B------:R-:W-:Y:S01]  /*1ca0*/  HMMA.16816.F32.BF16 R20, R8, R82, R20 ;  /* 0x000000520814723c */ /* 0x000fe20000041814 */
[----:B------:R-:W1:Y:S07]  /*1cb0*/  LDSM.16.M88.4 R80, [R139+0x7000] ;  /* 0x007000008b50783b */ /* 0x000e6e0000000200 */
[----:B---3--:R-:W-:Y:S01]  /*1cc0*/  HMMA.16816.F32.BF16 R52, R44, R40, R52 ;  /* 0x000000282c34723c */ /* 0x008fe20000041834 */
[----:B------:R-:W-:-:S02]  /*1cd0*/  FMUL.FTZ R17, R17, c[0x0][0x2ec] ;  /* 0x0000bb0011117a20 */ /* 0x000fc40000410000 */
[----:B------:R-:W-:Y:S02]  /*1ce0*/  FMUL.FTZ R18, R18, c[0x0][0x2ec] ;  /* 0x0000bb0012127a20 */ /* 0x000fe40000410000 */
[----:B------:R-:W-:-:S03]  /*1cf0*/  FMUL.FTZ R0, R16, c[0x0][0x2ec] ;  /* 0x0000bb0010007a20 */ /* 0x000fc60000410000 */
[----:B--2---:R-:W-:Y:S03]  /*1d00*/  HMMA.16816.F32.BF16 R36, R12, R34, R36 ;  /* 0x000000220c24723c */ /* 0x004fe60000041824 */
[----:B------:R-:W-:Y:S04]  /*1d10*/  MUFU.TANH R0, R0 ;  /* 0x0000000000007308 */ /* 0x000fe80000002400 */
[----:B------:R-:W-:Y:S01]  /*1d20*/  FMUL.FTZ R34, R19, c[0x0][0x2ec] ;  /* 0x0000bb0013227a20 */ /* 0x000fe20000410000 */
[----:B------:R-:W-:Y:S01]  /*1d30*/  HMMA.16816.F32.BF16 R48, R76, R90, R48 ;  /* 0x0000005a4c30723c */ /* 0x000fe20000041830 */
[----:B------:R-:W-:Y:S02]  /*1d40*/  FMUL.FTZ R20, R20, c[0x0][0x2ec] ;  /* 0x0000bb0014147a20 */ /* 0x000fe40000410000 */
[----:B------:R-:W-:-:S02]  /*1d50*/  FMUL.FTZ R21, R21, c[0x0][0x2ec] ;  /* 0x0000bb0015157a20 */ /* 0x000fc40000410000 */
[----:B------:R-:W-:Y:S01]  /*1d60*/  MUFU.TANH R35, R20 ;  /* 0x0000001400237308 */ /* 0x000fe20000002400 */
[----:B------:R-:W-:Y:S02]  /*1d70*/  FMUL.FTZ R41, R22, c[0x0][0x2ec] ;  /* 0x0000bb0016297a20 */ /* 0x000fe40000410000 */
[----:B------:R-:W-:Y:S01]  /*1d80*/  HMMA.16816.F32.BF16 R28, R12, R32, R28 ;  /* 0x000000200c1c723c */ /* 0x000fe2000004181c */
[----:B------:R-:W-:-:S04]  /*1d90*/  FMUL.FTZ R56, R23, c[0x0][0x2ec] ;  /* 0x0000bb0017387a20 */ /* 0x000fc80000410000 */
[----:B------:R-:W2:Y:S03]  /*1da0*/  MUFU.TANH R33, R17 ;  /* 0x0000001100217308 */ /* 0x000ea60000002400 */
[C---:B------:R-:W-:Y:S05]  /*1db0*/  HMMA.16816.F32.BF16 R68, R76.reuse, R72, R68 ;  /* 0x000000484c44723c */ /* 0x040fea0000041844 */
[----:B------:R3:W-:Y:S03]  /*1dc0*/  MUFU.TANH R32, R18 ;  /* 0x0000001200207308 */ /* 0x0007e60000002400 */
[----:B------:R-:W-:Y:S05]  /*1dd0*/  HMMA.16816.F32.BF16 R64, R76, R74, R64 ;  /* 0x0000004a4c40723c */ /* 0x000fea0000041840 */
[----:B------:R4:W-:Y:S03]  /*1de0*/  MUFU.TANH R40, R21 ;  /* 0x0000001500287308 */ /* 0x0009e60000002400 */
[----:B-1----:R-:W-:Y:S01]  /*1df0*/  HMMA.16816.F32.BF16 R52, R12, R80, R52 ;  /* 0x000000500c34723c */ /* 0x002fe20000041834 */
[----:B---3--:R-:W1:Y:S04]  /*1e00*/  LDSM.16.M88.4 R16, [R132+0x3000] ;  /* 0x003000008410783b */ /* 0x008e680000000200 */
[----:B------:R-:W3:Y:S03]  /*1e10*/  MUFU.TANH R41, R41 ;  /* 0x0000002900297308 */ /* 0x000ee60000002400 */
[----:B------:R-:W-:Y:S01]  /*1e20*/  HMMA.16816.F32.BF16 R36, R8, R26, R36 ;  /* 0x0000001a0824723c */ /* 0x000fe20000041824 */
[----:B----4-:R-:W4:Y:S04]  /*1e30*/  LDSM.16.M88.4 R20, [R143+0x3800] ;  /* 0x003800008f14783b */ /* 0x010f280000000200 */
[----:B------:R-:W5:Y:S03]  /*1e40*/  MUFU.TANH R34, R34 ;  /* 0x0000002200227308 */ /* 0x000f660000002400 */
[C---:B------:R-:W-:Y:S05]  /*1e50*/  HMMA.16816.F32.BF16 R48, R60.reuse, R58, R48 ;  /* 0x0000003a3c30723c */ /* 0x040fea0000041830 */
[----:B------:R-:W1:Y:S03]  /*1e60*/  MUFU.TANH R56, R56 ;  /* 0x0000003800387308 */ /* 0x000e660000002400 */
[----:B------:R-:W-:Y:S08]  /*1e70*/  HMMA.16816.F32.BF16 R68, R60, R84, R68 ;  /* 0x000000543c44723c */ /* 0x000ff00000041844 */
[----:B------:R-:W-:Y:S01]  /*1e80*/  HMMA.16816.F32.BF16 R28, R8, R24, R28 ;  /* 0x00000018081c723c */ /* 0x000fe2000004181c */
[----:B------:R-:W2:Y:S01]  /*1e90*/  LDSM.16.M88.4 R24, [R139+0x7800] ;  /* 0x007800008b18783b */ /* 0x000ea20000000200 */
[----:B------:R-:W-:-:S06]  /*1ea0*/  FMUL.FTZ R39, R39, c[0x0][0x2ec] ;  /* 0x0000bb0027277a20 */ /* 0x000fcc0000410000 */
[----:B------:R-:W-:Y:S08]  /*1eb0*/  HMMA.16816.F32.BF16 R64, R60, R86, R64 ;  /* 0x000000563c40723c */ /* 0x000ff00000041840 */
[----:B-1----:R-:W-:Y:S07]  /*1ec0*/  HMMA.16816.F32.BF16 R52, R8, R16, R52 ;  /* 0x000000100834723c */ /* 0x002fee0000041834 */
[----:B------:R-:W-:Y:S01]  /*1ed0*/  FMUL.FTZ R17, R37, c[0x0][0x2ec] ;  /* 0x0000bb0025117a20 */ /* 0x000fe20000410000 */
[----:B------:R-:W-:Y:S01]  /*1ee0*/  LOP3.LUT R37, R97, 0xffffffe0, RZ, 0xc0, !PT ;  /* 0xffffffe061257812 */ /* 0x000fe200078ec0ff */
[----:B------:R-:W-:Y:S01]  /*1ef0*/  HMMA.16816.F32.BF16 R48, R44, R42, R48 ;  /* 0x0000002a2c30723c */ /* 0x000fe20000041830 */
[----:B------:R-:W-:-:S02]  /*1f00*/  FMUL.FTZ R28, R28, c[0x0][0x2ec] ;  /* 0x0000bb001c1c7a20 */ /* 0x000fc40000410000 */
[----:B------:R-:W-:Y:S01]  /*1f10*/  FMUL.FTZ R30, R30, c[0x0][0x2ec] ;  /* 0x0000bb001e1e7a20 */ /* 0x000fe20000410000 */
[----:B------:R-:W-:Y:S01]  /*1f20*/  MUFU.TANH R17, R17 ;  /* 0x0000001100117308 */ /* 0x000fe20000002400 */
[----:B------:R-:W-:Y:S02]  /*1f30*/  IMAD.IADD R37, R94, 0x1, -R37 ;  /* 0x000000015e257824 */ /* 0x000fe400078e0a25 */
[----:B------:R-:W-:Y:S01]  /*1f40*/  FMUL.FTZ R31, R31, c[0x0][0x2ec] ;  /* 0x0000bb001f1f7a20 */ /* 0x000fe20000410000 */
[----:B----4-:R-:W-:Y:S01]  /*1f50*/  HMMA.16816.F32.BF16 R68, R44, R20, R68 ;  /* 0x000000142c44723c */ /* 0x010fe20000041844 */
[----:B------:R-:W-:Y:S02]  /*1f60*/  FMUL.FTZ R42, R36, c[0x0][0x2ec] ;  /* 0x0000bb00242a7a20 */ /* 0x000fe40000410000 */
[----:B------:R-:W-:Y:S01]  /*1f70*/  FMUL.FTZ R29, R29, c[0x0][0x2ec] ;  /* 0x0000bb001d1d7a20 */ /* 0x000fe20000410000 */
[----:B------:R-:W1:Y:S01]  /*1f80*/  MUFU.TANH R28, R28 ;  /* 0x0000001c001c7308 */ /* 0x000e620000002400 */
[----:B------:R-:W-:-:S02]  /*1f90*/  FMUL.FTZ R36, R38, c[0x0][0x2ec] ;  /* 0x0000bb0026247a20 */ /* 0x000fc40000410000 */
[----:B------:R-:W-:Y:S01]  /*1fa0*/  SHF.R.S32.HI R20, RZ, 0x1f, R37 ;  /* 0x0000001fff147819 */ /* 0x000fe20000011425 */
[----:B------:R-:W-:Y:S01]  /*1fb0*/  HMMA.16816.F32.BF16 R64, R44, R22, R64 ;  /* 0x000000162c40723c */ /* 0x000fe20000041840 */
[----:B------:R-:W-:Y:S02]  /*1fc0*/  FMUL.FTZ R52, R52, c[0x0][0x2ec] ;  /* 0x0000bb0034347a20 */ /* 0x000fe40000410000 */
[----:B------:R-:W-:Y:S01]  /*1fd0*/  LEA.HI R155, R20, R37, RZ, 0x2 ;  /* 0x00000025149b7211 */ /* 0x000fe200078f10ff */
[----:B------:R-:W4:Y:S01]  /*1fe0*/  MUFU.TANH R30, R30 ;  /* 0x0000001e001e7308 */ /* 0x000f220000002400 */
[----:B------:R-:W1:Y:S01]  /*1ff0*/  LDSM.16.M88.4 R20, [R132+0x3800] ;  /* 0x003800008414783b */ /* 0x000e620000000200 */
[----:B------:R-:W-:Y:S01]  /*2000*/  FMUL.FTZ R53, R53, c[0x0][0x2ec] ;  /* 0x0000bb0035357a20 */ /* 0x000fe20000410000 */
[----:B------:R-:W-:Y:S01]  /*2010*/  SHF.R.S32.HI R155, RZ, 0x2, R155 ;  /* 0x00000002ff9b7819 */ /* 0x000fe2000001149b */
[----:B------:R-:W-:Y:S01]  /*2020*/  HMMA.16816.F32.BF16 R48, R12, R82, R48 ;  /* 0x000000520c30723c */ /* 0x000fe20000041830 */
[----:B------:R-:W-:Y:S01]  /*2030*/  FMUL.FTZ R54, R54, c[0x0][0x2ec] ;  /* 0x0000bb0036367a20 */ /* 0x000fe20000410000 */
[----:B------:R-:W-:-:S04]  /*2040*/  DEPBAR.LE SB0, 0x0 ;  /* 0x000080000000791a */ /* 0x000fc80000000000 */
[----:B------:R-:W-:Y:S01]  /*2050*/  IADD3 R96, R96, 0x1, R155 ;  /* 0x0000000160607810 */ /* 0x000fe20007ffe09b */
[----:B------:R-:W1:Y:S01]  /*2060*/  MUFU.TANH R31, R31 ;  /* 0x0000001f001f7308 */ /* 0x000e620000002400 */
[----:B--2---:R-:W-:Y:S01]  /*2070*/  HMMA.16816.F32.BF16 R68, R12, R24, R68 ;  /* 0x000000180c44723c */ /* 0x004fe20000041844 */
[----:B------:R-:W-:-:S06]  /*2080*/  FMUL.FTZ R55, R55, c[0x0][0x2ec] ;  /* 0x0000bb0037377a20 */ /* 0x000fcc0000410000 */
[----:B------:R-:W2:Y:S01]  /*2090*/  MUFU.TANH R16, R42 ;  /* 0x0000002a00107308 */ /* 0x000ea20000002400 */
[----:B------:R-:W-:Y:S07]  /*20a0*/  HMMA.16816.F32.BF16 R64, R12, R26, R64 ;  /* 0x0000001a0c40723c */ /* 0x000fee0000041840 */
[----:B------:R-:W2:Y:S01]  /*20b0*/  MUFU.TANH R29, R29 ;  /* 0x0000001d001d7308 */ /* 0x000ea20000002400 */
[C---:B------:R-:W-:Y:S07]  /*20c0*/  HMMA.16816.F32.BF16 R48, R8.reuse, R18, R48 ;  /* 0x000000120830723c */ /* 0x040fee0000041830 */
[----:B------:R-:W-:Y:S01]  /*20d0*/  IADD3 R19, R92, R96, -R153 ;  /* 0x000000605c137210 */ /* 0x000fe20007ffe899 */
[----:B------:R-:W-:Y:S01]  /*20e0*/  IMAD R18, R126, 0x40, R125 ;  /* 0x000000407e127824 */ /* 0x000fe200078e027d */
[----:B------:R-:W2:Y:S02]  /*20f0*/  MUFU.TANH R36, R36 ;  /* 0x0000002400247308 */ /* 0x000ea40000002400 */
[----:B------:R-:W-:Y:S01]  /*2100*/  IADD3 R19, R19, c[0x0][0x2e8], RZ ;  /* 0x0000ba0013137a10 */ /* 0x000fe20007ffe0ff */
[----:B-1----:R-:W-:Y:S01]  /*2110*/  HMMA.16816.F32.BF16 R68, R8, R20, R68 ;  /* 0x000000140844723c */ /* 0x002fe20000041844 */
[----:B------:R-:W-:-:S02]  /*2120*/  IADD3 R24, R18, 0x8, RZ ;  /* 0x0000000812187810 */ /* 0x000fc40007ffe0ff */
[C---:B------:R-:W-:Y:S02]  /*2130*/  IADD3 R121, R19.reuse, 0x8, RZ ;  /* 0x0000000813797810 */ /* 0x040fe40007ffe0ff */
[----:B------:R-:W1:Y:S01]  /*2140*/  MUFU.TANH R37, R39 ;  /* 0x0000002700257308 */ /* 0x000e620000002400 */
[-C--:B------:R-:W-:Y:S02]  /*2150*/  IMNMX R124, R19, R92.reuse, PT ;  /* 0x0000005c137c7217 */ /* 0x080fe40003800200 */
[----:B------:R-:W-:Y:S01]  /*2160*/  IMNMX R121, R121, R92, PT ;  /* 0x0000005c79797217 */ /* 0x000fe20003800200 */
[----:B------:R-:W-:Y:S01]  /*2170*/  HMMA.16816.F32.BF16 R64, R8, R22, R64 ;  /* 0x000000160840723c */ /* 0x000fe20000041840 */
[C---:B------:R-:W-:Y:S02]  /*2180*/  IADD3 R19, R18.reuse, 0x1, RZ ;  /* 0x0000000112137810 */ /* 0x040fe40007ffe0ff */
[----:B------:R-:W-:Y:S01]  /*2190*/  IADD3 R12, R18, 0x10, RZ ;  /* 0x00000010120c7810 */ /* 0x000fe20007ffe0ff */
[----:B------:R-:W1:Y:S01]  /*21a0*/  MUFU.TANH R157, R52 ;  /* 0x00000034009d7308 */ /* 0x000e620000002400 */
[CC--:B------:R-:W-:Y:S01]  /*21b0*/  ISETP.GE.AND P6, PT, R19.reuse, R124.reuse, PT ;  /* 0x0000007c1300720c */ /* 0x0c0fe20003fc6270 */
[----:B------:R-:W-:Y:S01]  /*21c0*/  FMUL.FTZ R48, R48, c[0x0][0x2ec] ;  /* 0x0000bb0030307a20 */ /* 0x000fe20000410000 */
[-C--:B------:R-:W-:Y:S01]  /*21d0*/  ISETP.GE.AND P3, PT, R19, R121.reuse, PT ;  /* 0x000000791300720c */ /* 0x080fe20003f66270 */
[----:B------:R-:W-:Y:S01]  /*21e0*/  FMUL.FTZ R49, R49, c[0x0][0x2ec] ;  /* 0x0000bb0031317a20 */ /* 0x000fe20000410000 */
[----:B------:R-:W-:Y:S01]  /*21f0*/  IADD3 R19, R18, 0x9, RZ ;  /* 0x0000000912137810 */ /* 0x000fe20007ffe0ff */
[----:B------:R-:W-:Y:S01]  /*2200*/  FMUL.FTZ R50, R50, c[0x0][0x2ec] ;  /* 0x0000bb0032327a20 */ /* 0x000fe20000410000 */
[----:B------:R-:W-:Y:S01]  /*2210*/  FSEL R33, R33, -INF , !P6 ;  /* 0xff80000021217808 */ /* 0x000fe20007000000 */
[----:B------:R-:W1:Y:S01]  /*2220*/  MUFU.TANH R127, R48 ;  /* 0x00000030007f7308 */ /* 0x000e620000002400 */
[-C--:B------:R-:W-:Y:S01]  /*2230*/  ISETP.GE.AND P1, PT, R24, R121.reuse, PT ;  /* 0x000000791800720c */ /* 0x080fe20003f26270 */
[----:B------:R-:W-:Y:S01]  /*2240*/  FMUL.FTZ R51, R51, c[0x0][0x2ec] ;  /* 0x0000bb0033337a20 */ /* 0x000fe20000410000 */
[-C--:B------:R-:W-:Y:S01]  /*2250*/  ISETP.GE.AND P0, PT, R19, R124.reuse, PT ;  /* 0x0000007c1300720c */ /* 0x080fe20003f06270 */
[----:B------:R-:W-:Y:S01]  /*2260*/  FMUL.FTZ R71, R71, c[0x0][0x2ec] ;  /* 0x0000bb0047477a20 */ /* 0x000fe20000410000 */
[-C--:B------:R-:W-:Y:S01]  /*2270*/  ISETP.GE.AND P2, PT, R12, R124.reuse, PT ;  /* 0x0000007c0c00720c */ /* 0x080fe20003f46270 */
[----:B------:R-:W-:Y:S01]  /*2280*/  FMUL.FTZ R68, R68, c[0x0][0x2ec] ;  /* 0x0000bb0044447a20 */ /* 0x000fe20000410000 */
[-C--:B------:R-:W-:Y:S01]  /*2290*/  ISETP.GE.AND P6, PT, R12, R121.reuse, PT ;  /* 0x000000790c00720c */ /* 0x080fe20003fc6270 */
[----:B------:R-:W1:Y:S01]  /*22a0*/  MUFU.TANH R103, R71 ;  /* 0x0000004700677308 */ /* 0x000e620000002400 */
[----:B------:R-:W-:Y:S01]  /*22b0*/  IADD3 R12, R18, 0x18, RZ ;  /* 0x00000018120c7810 */ /* 0x000fe20007ffe0ff */
[----:B------:R-:W-:Y:S01]  /*22c0*/  FMUL.FTZ R69, R69, c[0x0][0x2ec] ;  /* 0x0000bb0045457a20 */ /* 0x000fe20000410000 */
[-C--:B------:R-:W-:Y:S01]  /*22d0*/  ISETP.GE.AND P4, PT, R24, R124.reuse, PT ;  /* 0x0000007c1800720c */ /* 0x080fe20003f86270 */
[----:B------:R-:W-:Y:S01]  /*22e0*/  FMUL.FTZ R70, R70, c[0x0][0x2ec] ;  /* 0x0000bb0046467a20 */ /* 0x000fe20000410000 */
[----:B------:R-:W-:Y:S01]  /*22f0*/  IADD3 R13, R18, 0x11, RZ ;  /* 0x00000011120d7810 */ /* 0x000fe20007ffe0ff */
[----:B------:R-:W-:Y:S01]  /*2300*/  FMUL.FTZ R64, R64, c[0x0][0x2ec] ;  /* 0x0000bb0040407a20 */ /* 0x000fe20000410000 */
[----:B---3--:R-:W-:Y:S01]  /*2310*/  FSEL R14, R41, -INF , !P1 ;  /* 0xff800000290e7808 */ /* 0x008fe20004800000 */
[----:B------:R-:W-:Y:S01]  /*2320*/  MUFU.TANH R113, R53 ;  /* 0x0000003500717308 */ /* 0x000fe20000002400 */
[----:B------:R-:W-:Y:S01]  /*2330*/  FSEL R15, R40, -INF , !P0 ;  /* 0xff800000280f7808 */ /* 0x000fe20004000000 */
[----:B------:R-:W-:Y:S01]  /*2340*/  FMUL.FTZ R65, R65, c[0x0][0x2ec] ;  /* 0x0000bb0041417a20 */ /* 0x000fe20000410000 */
[-C--:B------:R-:W-:Y:S01]  /*2350*/  ISETP.GE.AND P5, PT, R19, R121.reuse, PT ;  /* 0x000000791300720c */ /* 0x080fe20003fa6270 */
[----:B------:R-:W-:Y:S01]  /*2360*/  FMUL.FTZ R66, R66, c[0x0][0x2ec] ;  /* 0x0000bb0042427a20 */ /* 0x000fe20000410000 */
[C---:B------:R-:W-:Y:S01]  /*2370*/  ISETP.GE.AND P1, PT, R12.reuse, R124, PT ;  /* 0x0000007c0c00720c */ /* 0x040fe20003f26270 */
[----:B------:R-:W-:Y:S01]  /*2380*/  FMUL.FTZ R67, R67, c[0x0][0x2ec] ;  /* 0x0000bb0043437a20 */ /* 0x000fe20000410000 */
[----:B------:R-:W-:Y:S01]  /*2390*/  ISETP.GE.AND P0, PT, R12, R121, PT ;  /* 0x000000790c00720c */ /* 0x000fe20003f06270 */
[----:B------:R-:W3:Y:S01]  /*23a0*/  MUFU.TANH R174, R54 ;  /* 0x0000003600ae7308 */ /* 0x000ee20000002400 */
[----:B------:R-:W-:-:S02]  /*23b0*/  FSEL R19, R35, -INF , !P4 ;  /* 0xff80000023137808 */ /* 0x000fc40006000000 */
[C---:B------:R-:W-:Y:S02]  /*23c0*/  IADD3 R12, R18.reuse, 0x19, RZ ;  /* 0x00000019120c7810 */ /* 0x040fe40007ffe0ff */
[----:B------:R-:W-:Y:S02]  /*23d0*/  ISETP.GE.AND P4, PT, R13, R121, PT ;  /* 0x000000790d00720c */ /* 0x000fe40003f86270 */
[C---:B------:R-:W-:Y:S01]  /*23e0*/  IADD3 R20, R18.reuse, 0x20, RZ ;  /* 0x0000002012147810 */ /* 0x040fe20007ffe0ff */
[----:B------:R-:W1:Y:S01]  /*23f0*/  MUFU.TANH R172, R55 ;  /* 0x0000003700ac7308 */ /* 0x000e620000002400 */
[----:B------:R-:W-:Y:S02]  /*2400*/  IADD3 R11, R18, 0x21, RZ ;  /* 0x00000021120b7810 */ /* 0x000fe40007ffe0ff */
[----:B-----5:R-:W-:Y:S02]  /*2410*/  FSEL R34, R34, -INF , !P3 ;  /* 0xff80000022227808 */ /* 0x020fe40005800000 */
[----:B------:R-:W-:-:S02]  /*2420*/  FSEL R56, R56, -INF , !P5 ;  /* 0xff80000038387808 */ /* 0x000fc40006800000 */
[----:B------:R-:W-:Y:S01]  /*2430*/  FSEL R21, R28, -INF , !P2 ;  /* 0xff8000001c157808 */ /* 0x000fe20005000000 */
[----:B------:R-:W-:Y:S01]  /*2440*/  MUFU.TANH R115, R49 ;  /* 0x0000003100737308 */ /* 0x000fe20000002400 */
[-C--:B------:R-:W-:Y:S02]  /*2450*/  ISETP.GE.AND P3, PT, R13, R124.reuse, PT ;  /* 0x0000007c0d00720c */ /* 0x080fe40003f66270 */
[C---:B------:R-:W-:Y:S02]  /*2460*/  ISETP.GE.AND P5, PT, R12.reuse, R124, PT ;  /* 0x0000007c0c00720c */ /* 0x040fe40003fa6270 */
[----:B------:R-:W-:Y:S02]  /*2470*/  ISETP.GE.AND P2, PT, R12, R121, PT ;  /* 0x000000790c00720c */ /* 0x000fe40003f46270 */
[----:B----4-:R-:W-:Y:S01]  /*2480*/  FSEL R12, R30, -INF , !P6 ;  /* 0xff8000001e0c7808 */ /* 0x010fe20007000000 */
[----:B------:R-:W4:Y:S01]  /*2490*/  MUFU.TANH R170, R50 ;  /* 0x0000003200aa7308 */ /* 0x000f220000002400 */
[----:B------:R-:W-:-:S02]  /*24a0*/  FSEL R8, R31, -INF , !P4 ;  /* 0xff8000001f087808 */ /* 0x000fc40006000000 */
[----:B--2---:R-:W-:Y:S02]  /*24b0*/  FSEL R9, R16, -INF , !P1 ;  /* 0xff80000010097808 */ /* 0x004fe40004800000 */
[-C--:B------:R-:W-:Y:S02]  /*24c0*/  ISETP.GE.AND P6, PT, R20, R124.reuse, PT ;  /* 0x0000007c1400720c */ /* 0x080fe40003fc6270 */
[C---:B------:R-:W-:Y:S01]  /*24d0*/  ISETP.GE.AND P4, PT, R11.reuse, R124, PT ;  /* 0x0000007c0b00720c */ /* 0x040fe20003f86270 */
[----:B------:R-:W2:Y:S01]  /*24e0*/  MUFU.TANH R168, R51 ;  /* 0x0000003300a87308 */ /* 0x000ea20000002400 */
[----:B------:R-:W-:Y:S02]  /*24f0*/  ISETP.GE.AND P1, PT, R11, R121, PT ;  /* 0x000000790b00720c */ /* 0x000fe40003f26270 */
[C---:B------:R-:W-:Y:S02]  /*2500*/  IADD3 R10, R18.reuse, 0x28, RZ ;  /* 0x00000028120a7810 */ /* 0x040fe40007ffe0ff */
[----:B------:R-:W-:-:S02]  /*2510*/  IADD3 R11, R18, 0x29, RZ ;  /* 0x00000029120b7810 */ /* 0x000fc40007ffe0ff */
[----:B------:R-:W-:Y:S01]  /*2520*/  FSEL R13, R29, -INF , !P3 ;  /* 0xff8000001d0d7808 */ /* 0x000fe20005800000 */
[----:B------:R-:W5:Y:S01]  /*2530*/  MUFU.TANH R106, R68 ;  /* 0x00000044006a7308 */ /* 0x000f620000002400 */
[----:B------:R-:W-:Y:S02]  /*2540*/  ISETP.GE.AND P3, PT, R20, R121, PT ;  /* 0x000000791400720c */ /* 0x000fe40003f66270 */
[----:B------:R-:W-:Y:S02]  /*2550*/  FSEL R22, R36, -INF , !P0 ;  /* 0xff80000024167808 */ /* 0x000fe40004000000 */
[----:B-1----:R-:W-:Y:S02]  /*2560*/  FSEL R20, R37, -INF , !P2 ;  /* 0xff80000025147808 */ /* 0x002fe40005000000 */
[----:B------:R-:W-:Y:S01]  /*2570*/  FSEL R157, R157, -INF , !P6 ;  /* 0xff8000009d9d7808 */ /* 0x000fe20007000000 */
[----:B------:R-:W-:Y:S01]  /*2580*/  MUFU.TANH R105, R69 ;  /* 0x0000004500697308 */ /* 0x000fe20000002400 */
[----:B------:R-:W-:-:S02]  /*2590*/  ISETP.GE.AND P0, PT, R10, R124, PT ;  /* 0x0000007c0a00720c */ /* 0x000fc40003f06270 */
[C---:B------:R-:W-:Y:S02]  /*25a0*/  ISETP.GE.AND P2, PT, R11.reuse, R124, PT ;  /* 0x0000007c0b00720c */ /* 0x040fe40003f46270 */
[-C--:B------:R-:W-:Y:S02]  /*25b0*/  ISETP.GE.AND P6, PT, R11, R121.reuse, PT ;  /* 0x000000790b00720c */ /* 0x080fe40003fc6270 */
[----:B------:R-:W-:Y:S01]  /*25c0*/  IADD3 R11, R18, 0x31, RZ ;  /* 0x00000031120b7810 */ /* 0x000fe20007ffe0ff */
[----:B------:R-:W1:Y:S01]  /*25d0*/  MUFU.TANH R104, R70 ;  /* 0x0000004600687308 */ /* 0x000e620000002400 */
[----:B------:R-:W-:Y:S02]  /*25e0*/  FSEL R127, R127, -INF , !P0 ;  /* 0xff8000007f7f7808 */ /* 0x000fe40004000000 */
[----:B------:R-:W-:Y:S02]  /*25f0*/  FSEL R17, R17, -INF , !P5 ;  /* 0xff80000011117808 */ /* 0x000fe40006800000 */
[----:B------:R-:W-:-:S02]  /*2600*/  ISETP.GE.AND P0, PT, R11, R121, PT ;  /* 0x000000790b00720c */ /* 0x000fc40003f06270 */
[----:B------:R-:W-:Y:S01]  /*2610*/  ISETP.GE.AND P5, PT, R10, R121, PT ;  /* 0x000000790a00720c */ /* 0x000fe20003fa6270 */
[----:B------:R-:W1:Y:S01]  /*2620*/  MUFU.TANH R110, R64 ;  /* 0x00000040006e7308 */ /* 0x000e620000002400 */
[----:B------:R-:W-:Y:S02]  /*2630*/  IADD3 R10, R18, 0x30, RZ ;  /* 0x00000030120a7810 */ /* 0x000fe40007ffe0ff */
[----:B------:R-:W-:Y:S02]  /*2640*/  FSEL R103, R103, -INF , !P0 ;  /* 0xff80000067677808 */ /* 0x000fe40004000000 */
[----:B---3--:R-:W-:Y:S02]  /*2650*/  FSEL R174, R174, -INF , !P3 ;  /* 0xff800000aeae7808 */ /* 0x008fe40005800000 */
[----:B------:R-:W-:Y:S01]  /*2660*/  FSEL R113, R113, -INF , !P4 ;  /* 0xff80000071717808 */ /* 0x000fe20006000000 */
[----:B------:R-:W-:Y:S01]  /*2670*/  MUFU.TANH R109, R65 ;  /* 0x00000041006d7308 */ /* 0x000fe20000002400 */
[----:B------:R-:W-:-:S02]  /*2680*/  ISETP.GE.AND P0, PT, R120, 0x2, PT ;  /* 0x000000027800780c */ /* 0x000fc40003f06270 */
[CC--:B------:R-:W-:Y:S02]  /*2690*/  ISETP.GE.AND P3, PT, R10.reuse, R124.reuse, PT ;  /* 0x0000007c0a00720c */ /* 0x0c0fe40003f66270 */
[----:B------:R-:W-:Y:S02]  /*26a0*/  ISETP.GE.AND P4, PT, R10, R121, PT ;  /* 0x000000790a00720c */ /* 0x000fe40003f86270 */
[----:B------:R-:W-:Y:S01]  /*26b0*/  IADD3 R10, R18, 0x38, RZ ;  /* 0x00000038120a7810 */ /* 0x000fe20007ffe0ff */
[----:B------:R-:W3:Y:S01]  /*26c0*/  MUFU.TANH R108, R66 ;  /* 0x00000042006c7308 */ /* 0x000ee20000002400 */
[----:B------:R-:W-:Y:S02]  /*26d0*/  FSEL R172, R172, -INF , !P1 ;  /* 0xff800000acac7808 */ /* 0x000fe40004800000 */
[----:B----4-:R-:W-:Y:S02]  /*26e0*/  FSEL R170, R170, -INF , !P5 ;  /* 0xff800000aaaa7808 */ /* 0x010fe40006800000 */
[----:B------:R-:W-:Y:S01]  /*26f0*/  FSEL R115, R115, -INF , !P2 ;  /* 0xff80000073737808 */ /* 0x000fe20005000000 */
[----:B------:R-:W-:Y:S01]  /*2700*/  BAR.SYNC.DEFER_BLOCKING 0x0 ;  /* 0x0000000000007b1d */ /* 0x000fe20000010000 */
[----:B------:R-:W-:-:S02]  /*2710*/  ISETP.GE.AND P1, PT, R11, R124, PT ;  /* 0x0000007c0b00720c */ /* 0x000fc40003f26270 */
[C---:B------:R-:W-:Y:S02]  /*2720*/  ISETP.GE.AND P5, PT, R10.reuse, R124, PT ;  /* 0x0000007c0a00720c */ /* 0x040fe40003fa6270 */
[----:B------:R-:W-:Y:S01]  /*2730*/  ISETP.GE.AND P2, PT, R10, R121, PT ;  /* 0x000000790a00720c */ /* 0x000fe20003f46270 */
[----:B------:R-:W4:Y:S01]  /*2740*/  MUFU.TANH R107, R67 ;  /* 0x00000043006b7308 */ /* 0x000f220000002400 */
[----:B------:R-:W-:Y:S02]  /*2750*/  IADD3 R10, R18, 0x39, RZ ;  /* 0x00000039120a7810 */ /* 0x000fe40007ffe0ff */
[----:B--2---:R-:W-:Y:S02]  /*2760*/  FSEL R168, R168, -INF , !P6 ;  /* 0xff800000a8a87808 */ /* 0x004fe40007000000 */
[----:B-----5:R-:W-:Y:S02]  /*2770*/  FSEL R106, R106, -INF , !P3 ;  /* 0xff8000006a6a7808 */ /* 0x020fe40005800000 */
[----:B-1----:R-:W-:-:S02]  /*2780*/  FSEL R104, R104, -INF , !P4 ;  /* 0xff80000068687808 */ /* 0x002fc40006000000 */
[----:B------:R-:W-:Y:S02]  /*2790*/  FSEL R105, R105, -INF , !P1 ;  /* 0xff80000069697808 */ /* 0x000fe40004800000 */
[CC--:B------:R-:W-:Y:S02]  /*27a0*/  ISETP.GE.AND P6, PT, R18.reuse, R124.reuse, PT ;  /* 0x0000007c1200720c */ /* 0x0c0fe40003fc6270 */
[-C--:B------:R-:W-:Y:S02]  /*27b0*/  ISETP.GE.AND P3, PT, R18, R121.reuse, PT ;  /* 0x000000791200720c */ /* 0x080fe40003f66270 */
[C---:B------:R-:W-:Y:S02]  /*27c0*/  ISETP.GE.AND P4, PT, R10.reuse, R124, PT ;  /* 0x0000007c0a00720c */ /* 0x040fe40003f86270 */
[----:B------:R-:W-:Y:S02]  /*27d0*/  ISETP.GE.AND P1, PT, R10, R121, PT ;  /* 0x000000790a00720c */ /* 0x000fe40003f26270 */
[----:B------:R-:W-:-:S02]  /*27e0*/  FSEL R110, R110, -INF , !P5 ;  /* 0xff8000006e6e7808 */ /* 0x000fc40006800000 */
[----:B---3--:R-:W-:Y:S02]  /*27f0*/  FSEL R108, R108, -INF , !P2 ;  /* 0xff8000006c6c7808 */ /* 0x008fe40005000000 */
[----:B------:R-:W-:Y:S02]  /*2800*/  FSEL R0, R0, -INF , !P6 ;  /* 0xff80000000007808 */ /* 0x000fe40007000000 */
[----:B------:R-:W-:Y:S02]  /*2810*/  FSEL R32, R32, -INF , !P3 ;  /* 0xff80000020207808 */ /* 0x000fe40005800000 */
[----:B------:R-:W-:Y:S02]  /*2820*/  FSEL R109, R109, -INF , !P4 ;  /* 0xff8000006d6d7808 */ /* 0x000fe40006000000 */
[----:B----4-:R-:W-:Y:S01]  /*2830*/  FSEL R107, R107, -INF , !P1 ;  /* 0xff8000006b6b7808 */ /* 0x010fe20004800000 */
        /* <DEDUP_REMOVED lines=29> */
.L_x_511:
        /* <DEDUP_REMOVED lines=25> */
[----:B------:R-:W-:Y:S01]  /*2ba0*/  FMNMX.FTZ R2, R104, R7, !PT ;  /* 0x0000000768027209 */ /* 0x000fe20007810000 */
[----:B------:R-:W-:Y:S01]  /*2bb0*/  LDSM.16.MT88.4 R92, [R140+0x8000] ;  /* 0x008000008c5c783b */ /* 0x000fe20000004200 */
[----:B------:R-:W-:-:S02]  /*2bc0*/  FMNMX.FTZ R6, R110, R11, !PT ;  /* 0x0000000b6e067209 */ /* 0x000fc40007810000 */
[----:B------:R-:W-:Y:S01]  /*2bd0*/  FMNMX.FTZ R7, R103, R2, !PT ;  /* 0x0000000267077209 */ /* 0x000fe20007810000 */
[----:B------:R-:W-:Y:S01]  /*2be0*/  LDSM.16.MT88.4 R40, [R140+0xa000] ;  /* 0x00a000008c28783b */ /* 0x000fe20000004200 */
[----:B------:R-:W-:Y:S02]  /*2bf0*/  FMNMX.FTZ R6, R109, R6, !PT ;  /* 0x000000066d067209 */ /* 0x000fe40007810000 */
[----:B------:R-:W-:Y:S02]  /*2c00*/  FMNMX.FTZ R10, R108, R7, !PT ;  /* 0x000000076c0a7209 */ /* 0x000fe40007810000 */
[----:B------:R-:W-:Y:S01]  /*2c10*/  LEA R138, R5, R140, 0x1 ;  /* 0x0000008c058a7211 */ /* 0x000fe200078e08ff */
[----:B------:R-:W1:Y:S01]  /*2c20*/  SHFL.BFLY PT, R11, R6, 0x2, 0x1f ;  /* 0x0c401f00060b7f89 */ /* 0x000e6200000e0000 */
[----:B------:R-:W-:Y:S02]  /*2c30*/  FMNMX.FTZ R10, R107, R10, !PT ;  /* 0x0000000a6b0a7209 */ /* 0x000fe40007810000 */
[C---:B------:R-:W-:Y:S01]  /*2c40*/  LEA R137, R3.reuse, R140, 0x1 ;  /* 0x0000008c03897211 */ /* 0x040fe200078e08ff */
[----:B------:R-:W-:Y:S01]  /*2c50*/  LDSM.16.MT88.4 R84, [R138+0x8000] ;  /* 0x008000008a54783b */ /* 0x000fe20000004200 */
[----:B------:R-:W-:-:S03]  /*2c60*/  LEA R136, R3, R138, 0x1 ;  /* 0x0000008a03887211 */ /* 0x000fc600078e08ff */
[----:B------:R-:W2:Y:S04]  /*2c70*/  SHFL.BFLY PT, R7, R10, 0x2, 0x1f ;  /* 0x0c401f000a077f89 */ /* 0x000ea800000e0000 */
[----:B------:R-:W-:Y:S04]  /*2c80*/  LDSM.16.MT88.4 R76, [R137+0x8000] ;  /* 0x00800000894c783b */ /* 0x000fe80000004200 */
[----:B------:R-:W-:Y:S04]  /*2c90*/  LDSM.16.MT88.4 R68, [R136+0x8000] ;  /* 0x008000008844783b */ /* 0x000fe80000004200 */
[----:B------:R-:W-:Y:S01]  /*2ca0*/  LDSM.16.MT88.4 R48, [R138+0xa000] ;  /* 0x00a000008a30783b */ /* 0x000fe20000004200 */
[----:B-1----:R-:W-:-:S05]  /*2cb0*/  FMNMX.FTZ R11, R6, R11, !PT ;  /* 0x0000000b060b7209 */ /* 0x002fca0007810000 */
[----:B------:R-:W1:Y:S01]  /*2cc0*/  SHFL.BFLY PT, R2, R11, 0x1, 0x1f ;  /* 0x0c201f000b027f89 */ /* 0x000e6200000e0000 */
[----:B--2---:R-:W-:-:S05]  /*2cd0*/  FMNMX.FTZ R7, R10, R7, !PT ;  /* 0x000000070a077209 */ /* 0x004fca0007810000 */
[----:B------:R-:W2:Y:S01]  /*2ce0*/  SHFL.BFLY PT, R6, R7, 0x1, 0x1f ;  /* 0x0c201f0007067f89 */ /* 0x000ea200000e0000 */
[----:B-1----:R-:W-:-:S04]  /*2cf0*/  FMNMX.FTZ R2, R11, R2, !PT ;  /* 0x000000020b027209 */ /* 0x002fc80007810000 */
[C---:B------:R-:W-:Y:S01]  /*2d00*/  FSETP.NEU.FTZ.AND P1, PT, R2.reuse, -INF , PT ;  /* 0xff8000000200780b */ /* 0x040fe20003f3d000 */
[----:B------:R-:W-:-:S05]  /*2d10*/  FMUL.FTZ R112, R2, c[0x0][0x23c] ;  /* 0x00008f0002707a20 */ /* 0x000fca0000410000 */
[----:B------:R-:W-:-:S05]  /*2d20*/  FSEL R112, R112, RZ, P1 ;  /* 0x000000ff70707208 */ /* 0x000fca0000800000 */
[--C-:B------:R-:W-:Y:S01]  /*2d30*/  FFMA.FTZ R100, R0, c[0x0][0x23c], -R112.reuse ;  /* 0x00008f0000647a23 */ /* 0x100fe20000010870 */
[----:B--2---:R-:W-:Y:S01]  /*2d40*/  FMNMX.FTZ R0, R7, R6, !PT ;  /* 0x0000000607007209 */ /* 0x004fe20007810000 */
[--C-:B------:R-:W-:Y:S02]  /*2d50*/  FFMA.FTZ R35, R33, c[0x0][0x23c], -R112.reuse ;  /* 0x00008f0021237a23 */ /* 0x100fe40000010870 */
[--C-:B------:R-:W-:Y:S01]  /*2d60*/  FFMA.FTZ R33, R19, c[0x0][0x23c], -R112.reuse ;  /* 0x00008f0013217a23 */ /* 0x100fe20000010870 */
[C---:B------:R-:W-:Y:S01]  /*2d70*/  FSETP.NEU.FTZ.AND P1, PT, R0.reuse, -INF , PT ;  /* 0xff8000000000780b */ /* 0x040fe20003f3d000 */
[----:B------:R-:W-:Y:S01]  /*2d80*/  FMUL.FTZ R111, R0, c[0x0][0x23c] ;  /* 0x00008f00006f7a20 */ /* 0x000fe20000410000 */
[----:B------:R-:W-:Y:S01]  /*2d90*/  MUFU.EX2 R100, R100 ;  /* 0x0000006400647308 */ /* 0x000fe20000000800 */
[--C-:B------:R-:W-:Y:S02]  /*2da0*/  FFMA.FTZ R30, R15, c[0x0][0x23c], -R112.reuse ;  /* 0x00008f000f1e7a23 */ /* 0x100fe40000010870 */
[--C-:B------:R-:W-:Y:S01]  /*2db0*/  FFMA.FTZ R27, R9, c[0x0][0x23c], -R112.reuse ;  /* 0x00008f00091b7a23 */ /* 0x100fe20000010870 */
[----:B------:R-:W-:Y:S01]  /*2dc0*/  FSEL R111, R111, RZ, P1 ;  /* 0x000000ff6f6f7208 */ /* 0x000fe20000800000 */
[----:B------:R-:W-:-:S02]  /*2dd0*/  FFMA.FTZ R29, R21, c[0x0][0x23c], -R112 ;  /* 0x00008f00151d7a23 */ /* 0x000fc40000010870 */
[--C-:B------:R-:W-:Y:S01]  /*2de0*/  FFMA.FTZ R28, R13, c[0x0][0x23c], -R112.reuse ;  /* 0x00008f000d1c7a23 */ /* 0x100fe20000010870 */
[----:B------:R-:W1:Y:S01]  /*2df0*/  MUFU.EX2 R35, R35 ;  /* 0x0000002300237308 */ /* 0x000e620000000800 */
[--C-:B------:R-:W-:Y:S02]  /*2e00*/  FFMA.FTZ R101, R34, c[0x0][0x23c], -R111.reuse ;  /* 0x00008f0022657a23 */ /* 0x100fe4000001086f */
[--C-:B------:R-:W-:Y:S02]  /*2e10*/  FFMA.FTZ R102, R32, c[0x0][0x23c], -R111.reuse ;  /* 0x00008f0020667a23 */ /* 0x100fe4000001086f */
[--C-:B------:R-:W-:Y:S02]  /*2e20*/  FFMA.FTZ R34, R14, c[0x0][0x23c], -R111.reuse ;  /* 0x00008f000e227a23 */ /* 0x100fe4000001086f */
[--C-:B------:R-:W-:Y:S01]  /*2e30*/  FFMA.FTZ R31, R56, c[0x0][0x23c], -R111.reuse ;  /* 0x00008f00381f7a23 */ /* 0x100fe2000001086f */
[----:B------:R-:W-:Y:S01]  /*2e40*/  MUFU.EX2 R33, R33 ;  /* 0x0000002100217308 */ /* 0x000fe20000000800 */
[----:B------:R-:W-:Y:S01]  /*2e50*/  FFMA.FTZ R25, R8, c[0x0][0x23c], -R111 ;  /* 0x00008f0008197a23 */ /* 0x000fe2000001086f */
[----:B------:R-:W-:Y:S01]  /*2e60*/  LDSM.16.MT88.4 R56, [R137+0xa000] ;  /* 0x00a000008938783b */ /* 0x000fe20000004200 */
[----:B------:R-:W-:-:S02]  /*2e70*/  FFMA.FTZ R24, R17, c[0x0][0x23c], -R112 ;  /* 0x00008f0011187a23 */ /* 0x000fc40000010870 */
[--C-:B------:R-:W-:Y:S01]  /*2e80*/  FFMA.FTZ R32, R12, c[0x0][0x23c], -R111.reuse ;  /* 0x00008f000c207a23 */ /* 0x100fe2000001086f */
[----:B------:R-:W2:Y:S01]  /*2e90*/  LDSM.16.MT88.4 R8, [R138+0x8800] ;  /* 0x008800008a08783b */ /* 0x000ea20000004200 */
[--C-:B------:R-:W-:Y:S01]  /*2ea0*/  FFMA.FTZ R26, R22, c[0x0][0x23c], -R111.reuse ;  /* 0x00008f00161a7a23 */ /* 0x100fe2000001086f */
[----:B------:R-:W3:Y:S01]  /*2eb0*/  MUFU.EX2 R30, R30 ;  /* 0x0000001e001e7308 */ /* 0x000ee20000000800 */
[----:B-1----:R-:W-:Y:S01]  /*2ec0*/  F2FP.BF16.PACK_AB R64, R35, R100 ;  /* 0x000000642340723e */ /* 0x002fe200000010ff */
[----:B------:R-:W-:Y:S01]  /*2ed0*/  FFMA.FTZ R20, R20, c[0x0][0x23c], -R111 ;  /* 0x00008f0014147a23 */ /* 0x000fe2000001086f */
[----:B------:R-:W1:Y:S01]  /*2ee0*/  LDSM.16.MT88.4 R12, [R140+0x8800] ;  /* 0x008800008c0c783b */ /* 0x000e620000004200 */
[--C-:B------:R-:W-:Y:S02]  /*2ef0*/  FFMA.FTZ R166, R157, c[0x0][0x23c], -R112.reuse ;  /* 0x00008f009da67a23 */ /* 0x100fe40000010870 */
[--C-:B------:R-:W-:Y:S01]  /*2f00*/  FFMA.FTZ R113, R113, c[0x0][0x23c], -R112.reuse ;  /* 0x00008f0071717a23 */ /* 0x100fe20000010870 */
[----:B------:R-:W-:Y:S01]  /*2f10*/  LDSM.16.MT88.4 R16, [R137+0x8800] ;  /* 0x008800008910783b */ /* 0x000fe20000004200 */
[----:B------:R-:W-:Y:S01]  /*2f20*/  MUFU.EX2 R102, R102 ;  /* 0x0000006600667308 */ /* 0x000fe20000000800 */
[----:B------:R-:W-:-:S02]  /*2f30*/  FFMA.FTZ R114, R127, c[0x0][0x23c], -R112 ;  /* 0x00008f007f727a23 */ /* 0x000fc40000010870 */
[--C-:B------:R-:W-:Y:S02]  /*2f40*/  FFMA.FTZ R106, R106, c[0x0][0x23c], -R112.reuse ;  /* 0x00008f006a6a7a23 */ /* 0x100fe40000010870 */
[--C-:B------:R-:W-:Y:S02]  /*2f50*/  FFMA.FTZ R105, R105, c[0x0][0x23c], -R112.reuse ;  /* 0x00008f0069697a23 */ /* 0x100fe40000010870 */
[--C-:B------:R-:W-:Y:S01]  /*2f60*/  FFMA.FTZ R110, R110, c[0x0][0x23c], -R112.reuse ;  /* 0x00008f006e6e7a23 */ /* 0x100fe20000010870 */
[----:B------:R-:W4:Y:S01]  /*2f70*/  MUFU.EX2 R101, R101 ;  /* 0x0000006500657308 */ /* 0x000f220000000800 */
[----:B---3--:R-:W-:Y:S01]  /*2f80*/  F2FP.BF16.PACK_AB R66, R30, R33 ;  /* 0x000000211e42723e */ /* 0x008fe200000010ff */
[----:B------:R-:W-:Y:S02]  /*2f90*/  FFMA.FTZ R171, R109, c[0x0][0x23c], -R112 ;  /* 0x00008f006dab7a23 */ /* 0x000fe40000010870 */
[--C-:B------:R-:W-:Y:S02]  /*2fa0*/  FFMA.FTZ R104, R104, c[0x0][0x23c], -R111.reuse ;  /* 0x00008f0068687a23 */ /* 0x100fe4000001086f */
[----:B------:R-:W-:-:S02]  /*2fb0*/  FFMA.FTZ R103, R103, c[0x0][0x23c], -R111 ;  /* 0x00008f0067677a23 */ /* 0x000fc4000001086f */
[----:B------:R-:W-:Y:S01]  /*2fc0*/  MUFU.EX2 R34, R34 ;  /* 0x0000002200227308 */ /* 0x000fe20000000800 */
[----:B------:R-:W-:Y:S02]  /*2fd0*/  FFMA.FTZ R108, R108, c[0x0][0x23c], -R111 ;  /* 0x00008f006c6c7a23 */ /* 0x000fe4000001086f */
[----:B------:R-:W-:-:S04]  /*2fe0*/  FADD.FTZ R100, R100, R35 ;  /* 0x0000002364647221 */ /* 0x000fc80000010000 */
[----:B------:R-:W-:Y:S01]  /*2ff0*/  FADD.FTZ R33, R33, R100 ;  /* 0x0000006421217221 */ /* 0x000fe20000010000 */
[----:B------:R-:W3:Y:S01]  /*3000*/  MUFU.EX2 R31, R31 ;  /* 0x0000001f001f7308 */ /* 0x000ee20000000800 */
[----:B----4-:R-:W-:Y:S01]  /*3010*/  F2FP.BF16.PACK_AB R65, R101, R102 ;  /* 0x000000666541723e */ /* 0x010fe200000010ff */
[----:B------:R-:W-:Y:S02]  /*3020*/  FADD.FTZ R101, R102, R101 ;  /* 0x0000006566657221 */ /* 0x000fe40000010000 */
[----:B------:R-:W-:-:S04]  /*3030*/  FADD.FTZ R30, R30, R33 ;  /* 0x000000211e1e7221 */ /* 0x000fc80000010000 */
[----:B------:R-:W-:Y:S01]  /*3040*/  MUFU.EX2 R29, R29 ;  /* 0x0000001d001d7308 */ /* 0x000fe20000000800 */
[----:B---3--:R-:W-:-:S07]  /*3050*/  F2FP.BF16.PACK_AB R67, R31, R34 ;  /* 0x000000221f43723e */ /* 0x008fce00000010ff */
[----:B------:R-:W3:Y:S01]  /*3060*/  MUFU.EX2 R28, R28 ;  /* 0x0000001c001c7308 */ /* 0x000ee20000000800 */
[----:B------:R-:W-:-:S04]  /*3070*/  FADD.FTZ R34, R34, R101 ;  /* 0x0000006522227221 */ /* 0x000fc80000010000 */
[----:B------:R-:W-:Y:S01]  /*3080*/  FADD.FTZ R31, R31, R34 ;  /* 0x000000221f1f7221 */ /* 0x000fe20000010000 */
[C---:B------:R-:W-:Y:S02]  /*3090*/  HMMA.16816.F32.BF16 R88, R64.reuse, R84, RZ ;  /* 0x000000544058723c */ /* 0x040fe400000418ff */
[----:B------:R-:W-:Y:S06]  /*30a0*/  MUFU.EX2 R27, R27 ;  /* 0x0000001b001b7308 */ /* 0x000fec0000000800 */
[----:B------:R-:W-:Y:S02]  /*30b0*/  HMMA.16816.F32.BF16 R84, R64, R86, RZ ;  /* 0x000000564054723c */ /* 0x000fe400000418ff */
[----:B------:R-:W4:Y:S01]  /*30c0*/  MUFU.EX2 R24, R24 ;  /* 0x0000001800187308 */ /* 0x000f220000000800 */
[----:B---3--:R-:W-:Y:S01]  /*30d0*/  F2FP.BF16.PACK_AB R4, R28, R29 ;  /* 0x0000001d1c04723e */ /* 0x008fe200000010ff */
[----:B------:R-:W-:-:S04]  /*30e0*/  FADD.FTZ R29, R29, R30 ;  /* 0x0000001e1d1d7221 */ /* 0x000fc80000010000 */
[C---:B------:R-:W-:Y:S01]  /*30f0*/  HMMA.16816.F32.BF16 R96, R64.reuse, R92, RZ ;  /* 0x0000005c4060723c */ /* 0x040fe200000418ff */
[----:B------:R-:W-:Y:S01]  /*3100*/  FADD.FTZ R28, R28, R29 ;  /* 0x0000001d1c1c7221 */ /* 0x000fe20000010000 */
[----:B------:R-:W-:Y:S06]  /*3110*/  MUFU.EX2 R32, R32 ;  /* 0x0000002000207308 */ /* 0x000fec0000000800 */
[----:B------:R-:W-:Y:S02]  /*3120*/  HMMA.16816.F32.BF16 R92, R64, R94, RZ ;  /* 0x0000005e405c723c */ /* 0x000fe400000418ff */
[----:B------:R-:W3:Y:S01]  /*3130*/  MUFU.EX2 R25, R25 ;  /* 0x0000001900197308 */ /* 0x000ee20000000800 */
[----:B----4-:R-:W-:Y:S01]  /*3140*/  F2FP.BF16.PACK_AB R6, R24, R27 ;  /* 0x0000001b1806723e */ /* 0x010fe200000010ff */
[----:B------:R-:W-:-:S04]  /*3150*/  FADD.FTZ R27, R27, R28 ;  /* 0x0000001c1b1b7221 */ /* 0x000fc80000010000 */
[C---:B------:R-:W-:Y:S01]  /*3160*/  HMMA.16816.F32.BF16 R36, R64.reuse, R40, RZ ;  /* 0x000000284024723c */ /* 0x040fe200000418ff */
[----:B------:R-:W-:Y:S01]  /*3170*/  FADD.FTZ R27, R24, R27 ;  /* 0x0000001b181b7221 */ /* 0x000fe20000010000 */
        /* <DEDUP_REMOVED lines=8> */
[----:B------:R-:W-:Y:S01]  /*3200*/  HMMA.16816.F32.BF16 R76, R64, R78, RZ ;  /* 0x0000004e404c723c */ /* 0x000fe200000418ff */
[----:B----4-:R-:W-:Y:S01]  /*3210*/  F2FP.BF16.PACK_AB R7, R3, R26 ;  /* 0x0000001a0307723e */ /* 0x010fe200000010ff */
[----:B------:R-:W-:Y:S01]  /*3220*/  LDSM.16.MT88.4 R20, [R136+0x8800] ;  /* 0x008800008814783b */ /* 0x000fe20000004200 */
[----:B------:R-:W3:Y:S01]  /*3230*/  MUFU.EX2 R113, R113 ;  /* 0x0000007100717308 */ /* 0x000ee20000000800 */
[----:B------:R-:W-:-:S04]  /*3240*/  FADD.FTZ R26, R26, R25 ;  /* 0x000000191a1a7221 */ /* 0x000fc80000010000 */
[----:B------:R-:W-:Y:S01]  /*3250*/  HMMA.16816.F32.BF16 R72, R64, R68, RZ ;  /* 0x000000444048723c */ /* 0x000fe200000418ff */
[----:B------:R-:W-:Y:S02]  /*3260*/  FADD.FTZ R26, R3, R26 ;  /* 0x0000001a031a7221 */ /* 0x000fe40000010000 */
[----:B------:R-:W-:Y:S05]  /*3270*/  MUFU.EX2 R114, R114 ;  /* 0x0000007200727308 */ /* 0x000fea0000000800 */
[C---:B--2---:R-:W-:Y:S03]  /*3280*/  HMMA.16816.F32.BF16 R88, R4.reuse, R8, R88 ;  /* 0x000000080458723c */ /* 0x044fe60000041858 */
[----:B------:R-:W-:Y:S05]  /*3290*/  MUFU.EX2 R106, R106 ;  /* 0x0000006a006a7308 */ /* 0x000fea0000000800 */
[C---:B------:R-:W-:Y:S01]  /*32a0*/  HMMA.16816.F32.BF16 R84, R4.reuse, R10, R84 ;  /* 0x0000000a0454723c */ /* 0x040fe20000041854 */
[----:B------:R-:W2:Y:S02]  /*32b0*/  LDSM.16.MT88.4 R8, [R140+0xa800] ;  /* 0x00a800008c08783b */ /* 0x000ea40000004200 */
[----:B------:R-:W-:Y:S05]  /*32c0*/  MUFU.EX2 R105, R105 ;  /* 0x0000006900697308 */ /* 0x000fea0000000800 */
[C---:B-1----:R-:W-:Y:S03]  /*32d0*/  HMMA.16816.F32.BF16 R96, R4.reuse, R12, R96 ;  /* 0x0000000c0460723c */ /* 0x042fe60000041860 */
[----:B------:R-:W-:Y:S05]  /*32e0*/  MUFU.EX2 R110, R110 ;  /* 0x0000006e006e7308 */ /* 0x000fea0000000800 */
[----:B------:R-:W-:Y:S01]  /*32f0*/  HMMA.16816.F32.BF16 R92, R4, R14, R92 ;  /* 0x0000000e045c723c */ /* 0x000fe2000004185c */
[----:B------:R-:W1:Y:S02]  /*3300*/  LDSM.16.MT88.4 R12, [R136+0xa000] ;  /* 0x00a00000880c783b */ /* 0x000e640000004200 */
[----:B------:R-:W-:Y:S05]  /*3310*/  MUFU.EX2 R171, R171 ;  /* 0x000000ab00ab7308 */ /* 0x000fea0000000800 */
[C---:B------:R-:W-:Y:S03]  /*3320*/  HMMA.16816.F32.BF16 R44, R64.reuse, R48, RZ ;  /* 0x00000030402c723c */ /* 0x040fe600000418ff */
[----:B------:R-:W-:Y:S05]  /*3330*/  MUFU.EX2 R104, R104 ;  /* 0x0000006800687308 */ /* 0x000fea0000000800 */
[C---:B------:R-:W-:Y:S03]  /*3340*/  HMMA.16816.F32.BF16 R52, R64.reuse, R56, RZ ;  /* 0x000000384034723c */ /* 0x040fe600000418ff */
[----:B------:R-:W-:Y:S05]  /*3350*/  MUFU.EX2 R103, R103 ;  /* 0x0000006700677308 */ /* 0x000fea0000000800 */
[----:B------:R-:W-:Y:S08]  /*3360*/  HMMA.16816.F32.BF16 R68, R64, R70, RZ ;  /* 0x000000464044723c */ /* 0x000ff000000418ff */
[C---:B--2---:R-:W-:Y:S08]  /*3370*/  HMMA.16816.F32.BF16 R36, R4.reuse, R8, R36 ;  /* 0x000000080424723c */ /* 0x044ff00000041824 */
[----:B------:R-:W-:Y:S01]  /*3380*/  HMMA.16816.F32.BF16 R40, R4, R10, R40 ;  /* 0x0000000a0428723c */ /* 0x000fe20000041828 */
[----:B------:R-:W2:Y:S07]  /*3390*/  LDSM.16.MT88.4 R8, [R136+0xa800] ;  /* 0x00a800008808783b */ /* 0x000eae0000004200 */
[C---:B------:R-:W-:Y:S08]  /*33a0*/  HMMA.16816.F32.BF16 R48, R64.reuse, R50, RZ ;  /* 0x000000324030723c */ /* 0x040ff000000418ff */
[C---:B------:R-:W-:Y:S08]  /*33b0*/  HMMA.16816.F32.BF16 R56, R64.reuse, R58, RZ ;  /* 0x0000003a4038723c */ /* 0x040ff000000418ff */
[C---:B-1----:R-:W-:Y:S08]  /*33c0*/  HMMA.16816.F32.BF16 R60, R64.reuse, R12, RZ ;  /* 0x0000000c403c723c */ /* 0x042ff000000418ff */
[----:B------:R-:W-:Y:S01]  /*33d0*/  HMMA.16816.F32.BF16 R64, R64, R14, RZ ;  /* 0x0000000e4040723c */ /* 0x000fe200000418ff */
[----:B------:R-:W1:Y:S07]  /*33e0*/  LDSM.16.MT88.4 R12, [R137+0xa800] ;  /* 0x00a80000890c783b */ /* 0x000e6e0000004200 */
[C---:B------:R-:W-:Y:S08]  /*33f0*/  HMMA.16816.F32.BF16 R80, R4.reuse, R16, R80 ;  /* 0x000000100450723c */ /* 0x040ff00000041850 */
[C---:B------:R-:W-:Y:S01]  /*3400*/  HMMA.16816.F32.BF16 R76, R4.reuse, R18, R76 ;  /* 0x00000012044c723c */ /* 0x040fe2000004184c */
[----:B------:R-:W4:Y:S07]  /*3410*/  LDSM.16.MT88.4 R16, [R138+0xa800] ;  /* 0x00a800008a10783b */ /* 0x000f2e0000004200 */
[C---:B--2---:R-:W-:Y:S08]  /*3420*/  HMMA.16816.F32.BF16 R60, R4.reuse, R8, R60 ;  /* 0x00000008043c723c */ /* 0x044ff0000004183c */
[C---:B------:R-:W-:Y:S01]  /*3430*/  HMMA.16816.F32.BF16 R64, R4.reuse, R10, R64 ;  /* 0x0000000a0440723c */ /* 0x040fe20000041840 */
[----:B------:R-:W2:Y:S07]  /*3440*/  LDSM.16.MT88.4 R8, [R140+0x9000] ;  /* 0x009000008c08783b */ /* 0x000eae0000004200 */
[C---:B------:R-:W-:Y:S07]  /*3450*/  HMMA.16816.F32.BF16 R72, R4.reuse, R20, R72 ;  /* 0x000000140448723c */ /* 0x040fee0000041848 */
[----:B------:R-:W-:Y:S01]  /*3460*/  FFMA.FTZ R21, R115, c[0x0][0x23c], -R112 ;  /* 0x00008f0073157a23 */ /* 0x000fe20000010870 */
[----:B------:R-:W-:Y:S01]  /*3470*/  HMMA.16816.F32.BF16 R68, R4, R22, R68 ;  /* 0x000000160444723c */ /* 0x000fe20000041844 */
[----:B------:R-:W-:-:S02]  /*3480*/  FFMA.FTZ R115, R174, c[0x0][0x23c], -R111 ;  /* 0x00008f00ae737a23 */ /* 0x000fc4000001086f */
[--C-:B------:R-:W-:Y:S02]  /*3490*/  FFMA.FTZ R20, R168, c[0x0][0x23c], -R111.reuse ;  /* 0x00008f00a8147a23 */ /* 0x100fe4000001086f */
[----:B------:R-:W-:Y:S02]  /*34a0*/  MUFU.EX2 R21, R21 ;  /* 0x0000001500157308 */ /* 0x000fe40000000800 */
[--C-:B------:R-:W-:Y:S01]  /*34b0*/  FFMA.FTZ R22, R172, c[0x0][0x23c], -R111.reuse ;  /* 0x00008f00ac167a23 */ /* 0x100fe2000001086f */
[C---:B-1----:R-:W-:Y:S01]  /*34c0*/  HMMA.16816.F32.BF16 R52, R4.reuse, R12, R52 ;  /* 0x0000000c0434723c */ /* 0x042fe20000041834 */
[--C-:B------:R-:W-:Y:S02]  /*34d0*/  FFMA.FTZ R23, R170, c[0x0][0x23c], -R111.reuse ;  /* 0x00008f00aa177a23 */ /* 0x100fe4000001086f */
[----:B------:R-:W-:Y:S02]  /*34e0*/  FFMA.FTZ R170, R107, c[0x0][0x23c], -R111 ;  /* 0x00008f006baa7a23 */ /* 0x000fe4000001086f */
[----:B------:R-:W-:Y:S03]  /*34f0*/  MUFU.EX2 R115, R115 ;  /* 0x0000007300737308 */ /* 0x000fe60000000800 */
[C---:B----4-:R-:W-:Y:S05]  /*3500*/  HMMA.16816.F32.BF16 R44, R4.reuse, R16, R44 ;  /* 0x00000010042c723c */ /* 0x050fea000004182c */
[----:B------:R-:W1:Y:S03]  /*3510*/  MUFU.EX2 R22, R22 ;  /* 0x0000001600167308 */ /* 0x000e660000000800 */
[C---:B------:R-:W-:Y:S01]  /*3520*/  HMMA.16816.F32.BF16 R48, R4.reuse, R18, R48 ;  /* 0x000000120430723c */ /* 0x040fe20000041830 */
[----:B------:R-:W-:Y:S04]  /*3530*/  LDSM.16.MT88.4 R16, [R138+0x9000] ;  /* 0x009000008a10783b */ /* 0x000fe80000004200 */
[----:B------:R-:W-:Y:S03]  /*3540*/  MUFU.EX2 R23, R23 ;  /* 0x0000001700177308 */ /* 0x000fe60000000800 */
[----:B------:R-:W-:Y:S01]  /*3550*/  HMMA.16816.F32.BF16 R56, R4, R14, R56 ;  /* 0x0000000e0438723c */ /* 0x000fe20000041838 */
[----:B------:R-:W4:Y:S04]  /*3560*/  LDSM.16.MT88.4 R12, [R136+0x9000] ;  /* 0x00900000880c783b */ /* 0x000f280000004200 */
[----:B------:R-:W5:Y:S02]  /*3570*/  MUFU.EX2 R20, R20 ;  /* 0x0000001400147308 */ /* 0x000f640000000800 */
[----:B---3--:R-:W-:Y:S01]  /*3580*/  F2FP.BF16.PACK_AB R4, R113, R166 ;  /* 0x000000a67104723e */ /* 0x008fe200000010ff */
[----:B------:R-:W-:Y:S01]  /*3590*/  FADD.FTZ R166, R166, R27 ;  /* 0x0000001ba6a67221 */ /* 0x000fe20000010000 */
[C---:B-1----:R-:W-:Y:S01]  /*35a0*/  F2FP.BF16.PACK_AB R5, R22.reuse, R115 ;  /* 0x000000731605723e */ /* 0x042fe200000010ff */
[----:B------:R-:W-:Y:S01]  /*35b0*/  FADD.FTZ R115, R115, R26 ;  /* 0x0000001a73737221 */ /* 0x000fe20000010000 */
[----:B------:R-:W-:Y:S01]  /*35c0*/  F2FP.BF16.PACK_AB R6, R21, R114 ;  /* 0x000000721506723e */ /* 0x000fe200000010ff */
[----:B------:R-:W-:Y:S01]  /*35d0*/  FADD.FTZ R113, R113, R166 ;  /* 0x000000a671717221 */ /* 0x000fe20000010000 */
[----:B------:R-:W-:Y:S01]  /*35e0*/  MUFU.EX2 R107, R108 ;  /* 0x0000006c006b7308 */ /* 0x000fe20000000800 */
[----:B------:R-:W-:-:S02]  /*35f0*/  FADD.FTZ R22, R22, R115 ;  /* 0x0000007316167221 */ /* 0x000fc40000010000 */
[----:B------:R-:W-:-:S04]  /*3600*/  FADD.FTZ R114, R114, R113 ;  /* 0x0000007172727221 */ /* 0x000fc80000010000 */
[----:B------:R-:W-:Y:S01]  /*3610*/  FADD.FTZ R21, R21, R114 ;  /* 0x0000007215157221 */ /* 0x000fe20000010000 */
[----:B-----5:R-:W-:Y:S01]  /*3620*/  F2FP.BF16.PACK_AB R7, R20, R23 ;  /* 0x000000171407723e */ /* 0x020fe200000010ff */
[----:B------:R-:W1:Y:S01]  /*3630*/  MUFU.EX2 R170, R170 ;  /* 0x000000aa00aa7308 */ /* 0x000e620000000800 */
[----:B------:R-:W-:-:S04]  /*3640*/  FADD.FTZ R23, R23, R22 ;  /* 0x0000001617177221 */ /* 0x000fc80000010000 */
[----:B------:R-:W-:Y:S01]  /*3650*/  FADD.FTZ R23, R20, R23 ;  /* 0x0000001714177221 */ /* 0x000fe20000010000 */
[C---:B--2---:R-:W-:Y:S08]  /*3660*/  HMMA.16816.F32.BF16 R96, R4.reuse, R8, R96 ;  /* 0x000000080460723c */ /* 0x044ff00000041860 */
[C---:B------:R-:W-:Y:S01]  /*3670*/  HMMA.16816.F32.BF16 R92, R4.reuse, R10, R92 ;  /* 0x0000000a045c723c */ /* 0x040fe2000004185c */
[----:B------:R-:W2:Y:S07]  /*3680*/  LDSM.16.MT88.4 R8, [R137+0x9000] ;  /* 0x009000008908783b */ /* 0x000eae0000004200 */
[C---:B----4-:R-:W-:Y:S08]  /*3690*/  HMMA.16816.F32.BF16 R72, R4.reuse, R12, R72 ;  /* 0x0000000c0448723c */ /* 0x050ff00000041848 */
[C---:B------:R-:W-:Y:S01]  /*36a0*/  HMMA.16816.F32.BF16 R68, R4.reuse, R14, R68 ;  /* 0x0000000e0444723c */ /* 0x040fe20000041844 */
[----:B------:R-:W3:Y:S07]  /*36b0*/  LDSM.16.MT88.4 R12, [R137+0xb000] ;  /* 0x00b00000890c783b */ /* 0x000eee0000004200 */
[C---:B------:R-:W-:Y:S08]  /*36c0*/  HMMA.16816.F32.BF16 R88, R4.reuse, R16, R88 ;  /* 0x000000100458723c */ /* 0x040ff00000041858 */
[C---:B------:R-:W-:Y:S01]  /*36d0*/  HMMA.16816.F32.BF16 R84, R4.reuse, R18, R84 ;  /* 0x000000120454723c */ /* 0x040fe20000041854 */
[----:B------:R-:W4:Y:S07]  /*36e0*/  LDSM.16.MT88.4 R16, [R138+0xb000] ;  /* 0x00b000008a10783b */ /* 0x000f2e0000004200 */
[C---:B--2---:R-:W-:Y:S08]  /*36f0*/  HMMA.16816.F32.BF16 R80, R4.reuse, R8, R80 ;  /* 0x000000080450723c */ /* 0x044ff00000041850 */
[C---:B------:R-:W-:Y:S01]  /*3700*/  HMMA.16816.F32.BF16 R76, R4.reuse, R10, R76 ;  /* 0x0000000a044c723c */ /* 0x040fe2000004184c */
[----:B------:R-:W2:Y:S07]  /*3710*/  LDSM.16.MT88.4 R8, [R140+0xb000] ;  /* 0x00b000008c08783b */ /* 0x000eae0000004200 */
[C---:B---3--:R-:W-:Y:S08]  /*3720*/  HMMA.16816.F32.BF16 R52, R4.reuse, R12, R52 ;  /* 0x0000000c0434723c */ /* 0x048ff00000041834 */
[C---:B------:R-:W-:Y:S01]  /*3730*/  HMMA.16816.F32.BF16 R56, R4.reuse, R14, R56 ;  /* 0x0000000e0438723c */ /* 0x040fe20000041838 */
[----:B------:R-:W-:Y:S07]  /*3740*/  LDSM.16.MT88.4 R12, [R140+0x9800] ;  /* 0x009800008c0c783b */ /* 0x000fee0000004200 */
[C---:B----4-:R-:W-:Y:S08]  /*3750*/  HMMA.16816.F32.BF16 R44, R4.reuse, R16, R44 ;  /* 0x00000010042c723c */ /* 0x050ff0000004182c */
[C---:B------:R-:W-:Y:S01]  /*3760*/  HMMA.16816.F32.BF16 R48, R4.reuse, R18, R48 ;  /* 0x000000120430723c */ /* 0x040fe20000041830 */
[----:B------:R-:W-:Y:S07]  /*3770*/  LDSM.16.MT88.4 R16, [R137+0x9800] ;  /* 0x009800008910783b */ /* 0x000fee0000004200 */
[C---:B--2---:R-:W-:Y:S08]  /*3780*/  HMMA.16816.F32.BF16 R36, R4.reuse, R8, R36 ;  /* 0x000000080424723c */ /* 0x044ff00000041824 */
[C---:B------:R-:W-:Y:S01]  /*3790*/  HMMA.16816.F32.BF16 R40, R4.reuse, R10, R40 ;  /* 0x0000000a0428723c */ /* 0x040fe20000041828 */
[----:B------:R-:W2:Y:S07]  /*37a0*/  LDSM.16.MT88.4 R8, [R136+0xb000] ;  /* 0x00b000008808783b */ /* 0x000eae0000004200 */
        /* <DEDUP_REMOVED lines=9> */
[----:B-1----:R-:W-:Y:S01]  /*3840*/  F2FP.BF16.PACK_AB R7, R170, R107 ;  /* 0x0000006baa07723e */ /* 0x002fe200000010ff */
[----:B------:R-:W-:-:S02]  /*3850*/  FADD.FTZ R104, R103, R104 ;  /* 0x0000006867687221 */ /* 0x000fc40000010000 */
[----:B------:R-:W-:Y:S02]  /*3860*/  FADD.FTZ R110, R110, R105 ;  /* 0x000000696e6e7221 */ /* 0x000fe40000010000 */
[----:B------:R-:W-:Y:S02]  /*3870*/  FADD.FTZ R107, R107, R104 ;  /* 0x000000686b6b7221 */ /* 0x000fe40000010000 */
[----:B------:R-:W-:Y:S01]  /*3880*/  HMMA.16816.F32.BF16 R96, R4, R12, R96 ;  /* 0x0000000c0460723c */ /* 0x000fe20000041860 */
[----:B------:R-:W-:Y:S02]  /*3890*/  FADD.FTZ R171, R171, R110 ;  /* 0x0000006eabab7221 */ /* 0x000fe40000010000 */
[----:B------:R-:W-:-:S05]  /*38a0*/  FADD.FTZ R170, R170, R107 ;  /* 0x0000006baaaa7221 */ /* 0x000fca0000010000 */
[C---:B------:R-:W-:Y:S01]  /*38b0*/  HMMA.16816.F32.BF16 R92, R4.reuse, R14, R92 ;  /* 0x0000000e045c723c */ /* 0x040fe2000004185c */
[----:B------:R-:W1:Y:S07]  /*38c0*/  LDSM.16.MT88.4 R12, [R136+0x9800] ;  /* 0x00980000880c783b */ /* 0x000e6e0000004200 */
[C---:B------:R-:W-:Y:S08]  /*38d0*/  HMMA.16816.F32.BF16 R80, R4.reuse, R16, R80 ;  /* 0x000000100450723c */ /* 0x040ff00000041850 */
[C---:B--2---:R-:W-:Y:S08]  /*38e0*/  HMMA.16816.F32.BF16 R88, R4.reuse, R8, R88 ;  /* 0x000000080458723c */ /* 0x044ff00000041858 */
[C---:B------:R-:W-:Y:S01]  /*38f0*/  HMMA.16816.F32.BF16 R84, R4.reuse, R10, R84 ;  /* 0x0000000a0454723c */ /* 0x040fe20000041854 */
[----:B------:R-:W2:Y:S07]  /*3900*/  LDSM.16.MT88.4 R8, [R140+0xb800] ;  /* 0x00b800008c08783b */ /* 0x000eae0000004200 */
[C---:B------:R-:W-:Y:S01]  /*3910*/  HMMA.16816.F32.BF16 R76, R4.reuse, R18, R76 ;  /* 0x00000012044c723c */ /* 0x040fe2000004184c */
[----:B------:R-:W3:Y:S07]  /*3920*/  LDSM.16.MT88.4 R16, [R138+0xb800] ;  /* 0x00b800008a10783b */ /* 0x000eee0000004200 */
[C---:B-1----:R-:W-:Y:S08]  /*3930*/  HMMA.16816.F32.BF16 R72, R4.reuse, R12, R72 ;  /* 0x0000000c0448723c */ /* 0x042ff00000041848 */
[C---:B------:R-:W-:Y:S01]  /*3940*/  HMMA.16816.F32.BF16 R68, R4.reuse, R14, R68 ;  /* 0x0000000e0444723c */ /* 0x040fe20000041844 */
[----:B------:R-:W1:Y:S07]  /*3950*/  LDSM.16.MT88.4 R12, [R137+0xb800] ;  /* 0x00b80000890c783b */ /* 0x000e6e0000004200 */
[C---:B--2---:R-:W-:Y:S08]  /*3960*/  HMMA.16816.F32.BF16 R36, R4.reuse, R8, R36 ;  /* 0x000000080424723c */ /* 0x044ff00000041824 */
[C---:B------:R-:W-:Y:S01]  /*3970*/  HMMA.16816.F32.BF16 R40, R4.reuse, R10, R40 ;  /* 0x0000000a0428723c */ /* 0x040fe20000041828 */
[----:B------:R-:W2:Y:S07]  /*3980*/  LDSM.16.MT88.4 R8, [R136+0xb800] ;  /* 0x00b800008808783b */ /* 0x000eae0000004200 */
[C---:B---3--:R-:W-:Y:S08]  /*3990*/  HMMA.16816.F32.BF16 R44, R4.reuse, R16, R44 ;  /* 0x00000010042c723c */ /* 0x048ff0000004182c */
[C---:B------:R-:W-:Y:S08]  /*39a0*/  HMMA.16816.F32.BF16 R48, R4.reuse, R18, R48 ;  /* 0x000000120430723c */ /* 0x040ff00000041830 */
[C---:B-1----:R-:W-:Y:S08]  /*39b0*/  HMMA.16816.F32.BF16 R52, R4.reuse, R12, R52 ;  /* 0x0000000c0434723c */ /* 0x042ff00000041834 */
[C---:B------:R-:W-:Y:S08]  /*39c0*/  HMMA.16816.F32.BF16 R56, R4.reuse, R14, R56 ;  /* 0x0000000e0438723c */ /* 0x040ff00000041838 */
[C---:B--2---:R-:W-:Y:S08]  /*39d0*/  HMMA.16816.F32.BF16 R60, R4.reuse, R8, R60 ;  /* 0x00000008043c723c */ /* 0x044ff0000004183c */
        /* <DEDUP_REMOVED lines=15> */
[----:B------:R-:W-:-:S04]  /*3ad0*/  LEA R12, P1, R6, c[0x0][0x170], 0x1 ;  /* 0x00005c00060c7a11 */ /* 0x000fc800078208ff */
[----:B------:R-:W-:Y:S02]  /*3ae0*/  IADD3 R14, P0, R5, R12, RZ ;  /* 0x0000000c050e7210 */ /* 0x000fe40007f1e0ff */
[----:B------:R-:W-:Y:S02]  /*3af0*/  LEA.HI.X R13, R6, c[0x0][0x174], R3, 0x1, P1 ;  /* 0x00005d00060d7a11 */ /* 0x000fe400008f0c03 */
[----:B------:R-:W-:-:S03]  /*3b00*/  IADD3 R6, P1, R14, R5, RZ ;  /* 0x000000050e067210 */ /* 0x000fc60007f3e0ff */
[----:B------:R-:W-:Y:S01]  /*3b10*/  IMAD.X R15, R4, 0x1, R13, P0 ;  /* 0x00000001040f7824 */ /* 0x000fe200000e060d */
[----:B------:R-:W-:-:S03]  /*3b20*/  IADD3 R20, P0, R6, R5, RZ ;  /* 0x0000000506147210 */ /* 0x000fc60007f1e0ff */
[----:B------:R-:W-:-:S04]  /*3b30*/  IMAD.X R7, R15, 0x1, R4, P1 ;  /* 0x000000010f077824 */ /* 0x000fc800008e0604 */
[----:B------:R-:W-:Y:S01]  /*3b40*/  IMAD.X R21, R7, 0x1, R4, P0 ;  /* 0x0000000107157824 */ /* 0x000fe200000e0604 */
        /* <DEDUP_REMOVED lines=110> */
[----:B------:R-:W-:Y:S01]  /*4230*/  FMUL.FTZ R4, R4, c[0x0][0x2ec] ;  /* 0x0000bb0004047a20 */ /* 0x000fe20000410000 */
[C---:B-1----:R-:W-:Y:S01]  /*4240*/  HMMA.16816.F32.BF16 R12, R108.reuse, R100, R12 ;  /* 0x000000646c0c723c */ /* 0x042fe2000004180c */
[----:B------:R-:W-:Y:S02]  /*4250*/  FMUL.FTZ R5, R5, c[0x0][0x2ec] ;  /* 0x0000bb0005057a20 */ /* 0x000fe40000410000 */
[----:B------:R-:W-:Y:S01]  /*4260*/  MUFU.TANH R167, R4 ;  /* 0x0000000400a77308 */ /* 0x000fe20000002400 */
[----:B------:R-:W-:Y:S02]  /*4270*/  FMUL.FTZ R6, R6, c[0x0][0x2ec] ;  /* 0x0000bb0006067a20 */ /* 0x000fe40000410000 */
[----:B------:R-:W-:Y:S02]  /*4280*/  FMUL.FTZ R7, R7, c[0x0][0x2ec] ;  /* 0x0000bb0007077a20 */ /* 0x000fe40000410000 */
[----:B------:R-:W-:Y:S01]  /*4290*/  HMMA.16816.F32.BF16 R8, R108, R102, R8 ;  /* 0x000000666c08723c */ /* 0x000fe20000041808 */
[----:B------:R-:W1:Y:S01]  /*42a0*/  LDSM.16.M88.4 R100, [R132+0x3800] ;  /* 0x003800008464783b */ /* 0x000e620000000200 */
[----:B------:R-:W-:Y:S01]  /*42b0*/  FMUL.FTZ R32, R32, c[0x0][0x2ec] ;  /* 0x0000bb0020207a20 */ /* 0x000fe20000410000 */
[----:B------:R-:W-:Y:S01]  /*42c0*/  MUFU.TANH R157, R5 ;  /* 0x00000005009d7308 */ /* 0x000fe20000002400 */
[----:B------:R-:W-:Y:S01]  /*42d0*/  FMUL.FTZ R34, R34, c[0x0][0x2ec] ;  /* 0x0000bb0022227a20 */ /* 0x000fe20000410000 */
[----:B------:R-:W-:-:S04]  /*42e0*/  DEPBAR.LE SB0, 0x0 ;  /* 0x000080000000791a */ /* 0x000fc80000000000 */
[C---:B---3--:R-:W-:Y:S01]  /*42f0*/  HMMA.16816.F32.BF16 R28, R108.reuse, R104, R28 ;  /* 0x000000686c1c723c */ /* 0x048fe2000004181c */
[----:B------:R-:W-:Y:S01]  /*4300*/  FMUL.FTZ R35, R35, c[0x0][0x2ec] ;  /* 0x0000bb0023237a20 */ /* 0x000fe20000410000 */
[----:B------:R-:W-:Y:S05]  /*4310*/  MUFU.TANH R174, R6 ;  /* 0x0000000600ae7308 */ /* 0x000fea0000002400 */
[----:B------:R-:W-:Y:S01]  /*4320*/  FMUL.FTZ R3, R12, c[0x0][0x2ec] ;  /* 0x0000bb000c037a20 */ /* 0x000fe20000410000 */
[----:B------:R-:W-:Y:S01]  /*4330*/  HMMA.16816.F32.BF16 R24, R108, R106, R24 ;  /* 0x0000006a6c18723c */ /* 0x000fe20000041818 */
[----:B------:R-:W-:Y:S01]  /*4340*/  FMUL.FTZ R12, R14, c[0x0][0x2ec] ;  /* 0x0000bb000e0c7a20 */ /* 0x000fe20000410000 */
[----:B------:R-:W-:Y:S05]  /*4350*/  MUFU.TANH R188, R7 ;  /* 0x0000000700bc7308 */ /* 0x000fea0000002400 */
[----:B------:R-:W-:-:S02]  /*4360*/  FMUL.FTZ R10, R10, c[0x0][0x2ec] ;  /* 0x0000bb000a0a7a20 */ /* 0x000fc40000410000 */
[----:B------:R-:W-:Y:S01]  /*4370*/  FMUL.FTZ R8, R8, c[0x0][0x2ec] ;  /* 0x0000bb0008087a20 */ /* 0x000fe20000410000 */
[----:B------:R-:W-:Y:S01]  /*4380*/  MUFU.TANH R127, R32 ;  /* 0x00000020007f7308 */ /* 0x000fe20000002400 */
[----:B------:R-:W-:Y:S02]  /*4390*/  FMUL.FTZ R9, R9, c[0x0][0x2ec] ;  /* 0x0000bb0009097a20 */ /* 0x000fe40000410000 */
[----:B------:R-:W-:-:S03]  /*43a0*/  FMUL.FTZ R11, R11, c[0x0][0x2ec] ;  /* 0x0000bb000b0b7a20 */ /* 0x000fc60000410000 */
[----:B------:R-:W-:Y:S02]  /*43b0*/  FMUL.FTZ R28, R28, c[0x0][0x2ec] ;  /* 0x0000bb001c1c7a20 */ /* 0x000fe40000410000 */
[----:B------:R2:W-:Y:S01]  /*43c0*/  MUFU.TANH R14, R11 ;  /* 0x0000000b000e7308 */ /* 0x0005e20000002400 */
[----:B------:R-:W-:Y:S02]  /*43d0*/  FMUL.FTZ R31, R31, c[0x0][0x2ec] ;  /* 0x0000bb001f1f7a20 */ /* 0x000fe40000410000 */
[----:B------:R-:W-:Y:S02]  /*43e0*/  FMUL.FTZ R29, R29, c[0x0][0x2ec] ;  /* 0x0000bb001d1d7a20 */ /* 0x000fe40000410000 */
[----:B------:R-:W-:Y:S01]  /*43f0*/  FMUL.FTZ R30, R30, c[0x0][0x2ec] ;  /* 0x0000bb001e1e7a20 */ /* 0x000fe20000410000 */
[----:B-1----:R-:W-:Y:S01]  /*4400*/  HMMA.16816.F32.BF16 R20, R108, R100, R20 ;  /* 0x000000646c14723c */ /* 0x002fe20000041814 */
[----:B------:R-:W-:Y:S01]  /*4410*/  FMUL.FTZ R24, R24, c[0x0][0x2ec] ;  /* 0x0000bb0018187a20 */ /* 0x000fe20000410000 */
[----:B------:R-:W-:Y:S01]  /*4420*/  MUFU.TANH R168, R34 ;  /* 0x0000002200a87308 */ /* 0x000fe20000002400 */
[----:B------:R-:W-:-:S02]  /*4430*/  FMUL.FTZ R25, R25, c[0x0][0x2ec] ;  /* 0x0000bb0019197a20 */ /* 0x000fc40000410000 */
[----:B------:R-:W-:Y:S02]  /*4440*/  FMUL.FTZ R26, R26, c[0x0][0x2ec] ;  /* 0x0000bb001a1a7a20 */ /* 0x000fe40000410000 */
[----:B------:R-:W-:Y:S01]  /*4450*/  FMUL.FTZ R100, R13, c[0x0][0x2ec] ;  /* 0x0000bb000d647a20 */ /* 0x000fe20000410000 */
[----:B------:R-:W-:Y:S01]  /*4460*/  HMMA.16816.F32.BF16 R16, R108, R102, R16 ;  /* 0x000000666c10723c */ /* 0x000fe20000041810 */
[----:B------:R-:W-:Y:S01]  /*4470*/  FMUL.FTZ R101, R15, c[0x0][0x2ec] ;  /* 0x0000bb000f657a20 */ /* 0x000fe20000410000 */
[----:B------:R1:W3:Y:S01]  /*4480*/  MUFU.TANH R102, R10 ;  /* 0x0000000a00667308 */ /* 0x0002e20000002400 */
[----:B--2---:R-:W-:Y:S02]  /*4490*/  FMUL.FTZ R11, R33, c[0x0][0x2ec] ;  /* 0x0000bb00210b7a20 */ /* 0x004fe40000410000 */
[----:B------:R-:W-:-:S05]  /*44a0*/  FMUL.FTZ R27, R27, c[0x0][0x2ec] ;  /* 0x0000bb001b1b7a20 */ /* 0x000fca0000410000 */
[----:B------:R-:W-:Y:S06]  /*44b0*/  MUFU.TANH R100, R100 ;  /* 0x0000006400647308 */ /* 0x000fec0000002400 */
[----:B------:R-:W-:Y:S02]  /*44c0*/  FMUL.FTZ R23, R23, c[0x0][0x2ec] ;  /* 0x0000bb0017177a20 */ /* 0x000fe40000410000 */
[----:B-1----:R-:W-:Y:S01]  /*44d0*/  IMAD R10, R126, 0x40, R125 ;  /* 0x000000407e0a7824 */ /* 0x002fe200078e027d */
[----:B------:R-:W1:Y:S01]  /*44e0*/  MUFU.TANH R101, R101 ;  /* 0x0000006500657308 */ /* 0x000e620000002400 */
[----:B------:R-:W-:-:S02]  /*44f0*/  FMUL.FTZ R20, R20, c[0x0][0x2ec] ;  /* 0x0000bb0014147a20 */ /* 0x000fc40000410000 */
[----:B------:R-:W-:Y:S01]  /*4500*/  FMUL.FTZ R21, R21, c[0x0][0x2ec] ;  /* 0x0000bb0015157a20 */ /* 0x000fe20000410000 */
[----:B------:R-:W-:Y:S01]  /*4510*/  IADD3 R5, R10, 0x1, RZ ;  /* 0x000000010a057810 */ /* 0x000fe20007ffe0ff */
[----:B------:R-:W-:Y:S01]  /*4520*/  FMUL.FTZ R22, R22, c[0x0][0x2ec] ;  /* 0x0000bb0016167a20 */ /* 0x000fe20000410000 */
[----:B------:R-:W-:Y:S01]  /*4530*/  IADD3 R4, R10, 0x8, RZ ;  /* 0x000000080a047810 */ /* 0x000fe20007ffe0ff */
[----:B------:R-:W-:Y:S01]  /*4540*/  FMUL.FTZ R17, R17, c[0x0][0x2ec] ;  /* 0x0000bb0011117a20 */ /* 0x000fe20000410000 */
[----:B------:R1:W2:Y:S01]  /*4550*/  MUFU.TANH R15, R8 ;  /* 0x00000008000f7308 */ /* 0x0002a20000002400 */
[-C--:B------:R-:W-:Y:S01]  /*4560*/  ISETP.GE.AND P5, PT, R5, R124.reuse, PT ;  /* 0x0000007c0500720c */ /* 0x080fe20003fa6270 */
[----:B------:R-:W-:Y:S01]  /*4570*/  FMUL.FTZ R19, R19, c[0x0][0x2ec] ;  /* 0x0000bb0013137a20 */ /* 0x000fe20000410000 */
[C---:B------:R-:W-:Y:S02]  /*4580*/  ISETP.GE.AND P4, PT, R4.reuse, R124, PT ;  /* 0x0000007c0400720c */ /* 0x040fe40003f86270 */
[----:B------:R-:W-:-:S02]  /*4590*/  ISETP.GE.AND P1, PT, R4, R121, PT ;  /* 0x000000790400720c */ /* 0x000fc40003f26270 */
[----:B------:R-:W-:Y:S01]  /*45a0*/  IADD3 R4, R10, 0x10, RZ ;  /* 0x000000100a047810 */ /* 0x000fe20007ffe0ff */
[----:B------:R4:W5:Y:S01]  /*45b0*/  MUFU.TANH R13, R9 ;  /* 0x00000009000d7308 */ /* 0x0009620000002400 */
[----:B------:R-:W-:Y:S02]  /*45c0*/  ISETP.GE.AND P2, PT, R5, R121, PT ;  /* 0x000000790500720c */ /* 0x000fe40003f46270 */
[----:B------:R-:W-:Y:S02]  /*45d0*/  ISETP.GE.AND P3, PT, R4, R124, PT ;  /* 0x0000007c0400720c */ /* 0x000fe40003f66270 */
[----:B------:R-:W-:Y:S02]  /*45e0*/  IADD3 R5, R10, 0x9, RZ ;  /* 0x000000090a057810 */ /* 0x000fe40007ffe0ff */
[----:B---3--:R-:W-:Y:S01]  /*45f0*/  FSEL R6, R102, -INF , !P1 ;  /* 0xff80000066067808 */ /* 0x008fe20004800000 */
[----:B------:R-:W3:Y:S01]  /*4600*/  MUFU.TANH R186, R35 ;  /* 0x0000002300ba7308 */ /* 0x000ee20000002400 */
[----:B-1----:R-:W-:-:S02]  /*4610*/  FSEL R8, R101, -INF , !P2 ;  /* 0xff80000065087808 */ /* 0x002fc40005000000 */
[----:B--2---:R-:W-:Y:S02]  /*4620*/  FSEL R7, R15, -INF , !P4 ;  /* 0xff8000000f077808 */ /* 0x004fe40006000000 */
[C---:B------:R-:W-:Y:S02]  /*4630*/  ISETP.GE.AND P0, PT, R5.reuse, R124, PT ;  /* 0x0000007c0500720c */ /* 0x040fe40003f06270 */
[-C--:B------:R-:W-:Y:S01]  /*4640*/  ISETP.GE.AND P6, PT, R5, R121.reuse, PT ;  /* 0x000000790500720c */ /* 0x080fe20003fc6270 */
[----:B------:R-:W1:Y:S01]  /*4650*/  MUFU.TANH R169, R28 ;  /* 0x0000001c00a97308 */ /* 0x000e620000002400 */
[----:B----4-:R-:W-:Y:S02]  /*4660*/  FSEL R9, R100, -INF , !P5 ;  /* 0xff80000064097808 */ /* 0x010fe40006800000 */
[----:B------:R-:W-:Y:S02]  /*4670*/  ISETP.GE.AND P5, PT, R4, R121, PT ;  /* 0x000000790400720c */ /* 0x000fe40003fa6270 */
[----:B------:R-:W-:-:S02]  /*4680*/  IADD3 R4, R10, 0x11, RZ ;  /* 0x000000110a047810 */ /* 0x000fc40007ffe0ff */
[----:B-----5:R-:W-:Y:S01]  /*4690*/  FSEL R5, R13, -INF , !P0 ;  /* 0xff8000000d057808 */ /* 0x020fe20004000000 */
[----:B------:R-:W2:Y:S01]  /*46a0*/  MUFU.TANH R182, R31 ;  /* 0x0000001f00b67308 */ /* 0x000ea20000002400 */
[CC--:B------:R-:W-:Y:S02]  /*46b0*/  ISETP.GE.AND P2, PT, R4.reuse, R124.reuse, PT ;  /* 0x0000007c0400720c */ /* 0x0c0fe40003f46270 */
[----:B------:R-:W-:Y:S02]  /*46c0*/  ISETP.GE.AND P4, PT, R4, R121, PT ;  /* 0x000000790400720c */ /* 0x000fe40003f86270 */
[C---:B------:R-:W-:Y:S02]  /*46d0*/  IADD3 R4, R10.reuse, 0x18, RZ ;  /* 0x000000180a047810 */ /* 0x040fe40007ffe0ff */
[----:B------:R-:W-:Y:S01]  /*46e0*/  IADD3 R15, R10, 0x19, RZ ;  /* 0x000000190a0f7810 */ /* 0x000fe20007ffe0ff */
[----:B------:R-:W4:Y:S01]  /*46f0*/  MUFU.TANH R173, R24 ;  /* 0x0000001800ad7308 */ /* 0x000f220000002400 */
[----:B------:R-:W-:-:S02]  /*4700*/  ISETP.GE.AND P1, PT, R4, R124, PT ;  /* 0x0000007c0400720c */ /* 0x000fc40003f26270 */
[----:B------:R-:W-:Y:S02]  /*4710*/  ISETP.GE.AND P0, PT, R4, R121, PT ;  /* 0x000000790400720c */ /* 0x000fe40003f06270 */
[----:B------:R-:W-:Y:S02]  /*4720*/  FSEL R4, R14, -INF , !P6 ;  /* 0xff8000000e047808 */ /* 0x000fe40007000000 */
[C---:B------:R-:W-:Y:S01]  /*4730*/  IADD3 R14, R10.reuse, 0x20, RZ ;  /* 0x000000200a0e7810 */ /* 0x040fe20007ffe0ff */
[----:B------:R-:W5:Y:S01]  /*4740*/  MUFU.TANH R11, R11 ;  /* 0x0000000b000b7308 */ /* 0x000f620000002400 */
[----:B------:R-:W-:Y:S02]  /*4750*/  IADD3 R13, R10, 0x21, RZ ;  /* 0x000000210a0d7810 */ /* 0x000fe40007ffe0ff */
[----:B------:R-:W-:Y:S02]  /*4760*/  FSEL R167, R167, -INF , !P3 ;  /* 0xff800000a7a77808 */ /* 0x000fe40005800000 */
[----:B------:R-:W-:-:S02]  /*4770*/  FSEL R174, R174, -INF , !P5 ;  /* 0xff800000aeae7808 */ /* 0x000fc40006800000 */
[----:B------:R-:W-:Y:S01]  /*4780*/  FSEL R157, R157, -INF , !P2 ;  /* 0xff8000009d9d7808 */ /* 0x000fe20005000000 */
[----:B------:R-:W1:Y:S01]  /*4790*/  MUFU.TANH R114, R23 ;  /* 0x0000001700727308 */ /* 0x000e620000002400 */
[----:B------:R-:W-:Y:S02]  /*47a0*/  FSEL R188, R188, -INF , !P4 ;  /* 0xff800000bcbc7808 */ /* 0x000fe40006000000 */
[----:B------:R-:W-:Y:S02]  /*47b0*/  FSEL R127, R127, -INF , !P1 ;  /* 0xff8000007f7f7808 */ /* 0x000fe40004800000 */
[-C--:B------:R-:W-:Y:S02]  /*47c0*/  ISETP.GE.AND P3, PT, R15, R121.reuse, PT ;  /* 0x000000790f00720c */ /* 0x080fe40003f66270 */
[C---:B------:R-:W-:Y:S01]  /*47d0*/  ISETP.GE.AND P5, PT, R14.reuse, R124, PT ;  /* 0x0000007c0e00720c */ /* 0x040fe20003fa6270 */
[----:B------:R-:W-:Y:S01]  /*47e0*/  MUFU.TANH R175, R29 ;  /* 0x0000001d00af7308 */ /* 0x000fe20000002400 */
[----:B------:R-:W-:-:S02]  /*47f0*/  ISETP.GE.AND P2, PT, R14, R121, PT ;  /* 0x000000790e00720c */ /* 0x000fc40003f46270 */
[C---:B------:R-:W-:Y:S02]  /*4800*/  ISETP.GE.AND P4, PT, R13.reuse, R124, PT ;  /* 0x0000007c0d00720c */ /* 0x040fe40003f86270 */
[----:B------:R-:W-:Y:S02]  /*4810*/  ISETP.GE.AND P1, PT, R13, R121, PT ;  /* 0x000000790d00720c */ /* 0x000fe40003f26270 */
[C---:B------:R-:W-:Y:S01]  /*4820*/  IADD3 R14, R10.reuse, 0x28, RZ ;  /* 0x000000280a0e7810 */ /* 0x040fe20007ffe0ff */
[----:B------:R-:W2:Y:S01]  /*4830*/  MUFU.TANH R180, R30 ;  /* 0x0000001e00b47308 */ /* 0x000ea20000002400 */
[----:B------:R-:W-:Y:S02]  /*4840*/  IADD3 R13, R10, 0x29, RZ ;  /* 0x000000290a0d7810 */ /* 0x000fe40007ffe0ff */
[----:B------:R-:W-:Y:S02]  /*4850*/  FSEL R168, R168, -INF , !P0 ;  /* 0xff800000a8a87808 */ /* 0x000fe40004000000 */
[----:B---3--:R-:W-:-:S02]  /*4860*/  FSEL R186, R186, -INF , !P3 ;  /* 0xff800000baba7808 */ /* 0x008fc40005800000 */
[----:B-1----:R-:W-:Y:S01]  /*4870*/  FSEL R169, R169, -INF , !P5 ;  /* 0xff800000a9a97808 */ /* 0x002fe20006800000 */
[----:B------:R-:W-:Y:S01]  /*4880*/  MUFU.TANH R177, R25 ;  /* 0x0000001900b17308 */ /* 0x000fe20000002400 */
[-C--:B------:R-:W-:Y:S02]  /*4890*/  ISETP.GE.AND P0, PT, R14, R124.reuse, PT ;  /* 0x0000007c0e00720c */ /* 0x080fe40003f06270 */
[CC--:B------:R-:W-:Y:S02]  /*48a0*/  ISETP.GE.AND P3, PT, R13.reuse, R124.reuse, PT ;  /* 0x0000007c0d00720c */ /* 0x0c0fe40003f66270 */
[----:B------:R-:W-:Y:S02]  /*48b0*/  ISETP.GE.AND P5, PT, R13, R121, PT ;  /* 0x000000790d00720c */ /* 0x000fe40003fa6270 */
[----:B------:R-:W-:Y:S01]  /*48c0*/  ISETP.GE.AND P6, PT, R15, R124, PT ;  /* 0x0000007c0f00720c */ /* 0x000fe20003fc6270 */
[----:B------:R-:W1:Y:S01]  /*48d0*/  MUFU.TANH R184, R26 ;  /* 0x0000001a00b87308 */ /* 0x000e620000002400 */
[----:B------:R-:W-:-:S02]  /*48e0*/  IADD3 R13, R10, 0x31, RZ ;  /* 0x000000310a0d7810 */ /* 0x000fc40007ffe0ff */
[----:B--2---:R-:W-:Y:S02]  /*48f0*/  FSEL R182, R182, -INF , !P1 ;  /* 0xff800000b6b67808 */ /* 0x004fe40004800000 */
[----:B----4-:R-:W-:Y:S02]  /*4900*/  FSEL R173, R173, -INF , !P0 ;  /* 0xff800000adad7808 */ /* 0x010fe40004000000 */
[----:B-----5:R-:W-:Y:S01]  /*4910*/  FSEL R125, R11, -INF , !P6 ;  /* 0xff8000000b7d7808 */ /* 0x020fe20007000000 */
[----:B------:R-:W-:Y:S01]  /*4920*/  FMUL.FTZ R11, R16, c[0x0][0x2ec] ;  /* 0x0000bb00100b7a20 */ /* 0x000fe20000410000 */
[C---:B------:R-:W-:Y:S01]  /*4930*/  ISETP.GE.AND P1, PT, R13.reuse, R124, PT ;  /* 0x0000007c0d00720c */ /* 0x040fe20003f26270 */
[----:B------:R-:W2:Y:S01]  /*4940*/  MUFU.TANH R178, R27 ;  /* 0x0000001b00b27308 */ /* 0x000ea20000002400 */
[-C--:B------:R-:W-:Y:S01]  /*4950*/  ISETP.GE.AND P0, PT, R13, R121.reuse, PT ;  /* 0x000000790d00720c */ /* 0x080fe20003f06270 */
[----:B------:R-:W-:Y:S01]  /*4960*/  FMUL.FTZ R13, R18, c[0x0][0x2ec] ;  /* 0x0000bb00120d7a20 */ /* 0x000fe20000410000 */
[----:B------:R-:W-:-:S02]  /*4970*/  ISETP.GE.AND P6, PT, R14, R121, PT ;  /* 0x000000790e00720c */ /* 0x000fc40003fc6270 */
[----:B------:R-:W-:Y:S02]  /*4980*/  FSEL R114, R114, -INF , !P0 ;  /* 0xff80000072727808 */ /* 0x000fe40004000000 */
[----:B------:R-:W-:Y:S01]  /*4990*/  ISETP.NE.AND P0, PT, R120, 0x2, PT ;  /* 0x000000027800780c */ /* 0x000fe20003f05270 */
[----:B------:R-:W3:Y:S01]  /*49a0*/  MUFU.TANH R111, R20 ;  /* 0x00000014006f7308 */ /* 0x000ee20000002400 */
[----:B------:R-:W-:Y:S02]  /*49b0*/  IADD3 R14, R10, 0x30, RZ ;  /* 0x000000300a0e7810 */ /* 0x000fe40007ffe0ff */
[----:B------:R-:W-:Y:S02]  /*49c0*/  FSEL R180, R180, -INF , !P2 ;  /* 0xff800000b4b47808 */ /* 0x000fe40005000000 */
[----:B------:R-:W-:Y:S02]  /*49d0*/  FSEL R175, R175, -INF , !P4 ;  /* 0xff800000afaf7808 */ /* 0x000fe40006000000 */
[C---:B------:R-:W-:Y:S01]  /*49e0*/  ISETP.GE.AND P2, PT, R14.reuse, R124, PT ;  /* 0x0000007c0e00720c */ /* 0x040fe20003f46270 */
[----:B------:R-:W4:Y:S01]  /*49f0*/  MUFU.TANH R113, R21 ;  /* 0x0000001500717308 */ /* 0x000f220000002400 */
[----:B------:R-:W-:-:S02]  /*4a00*/  ISETP.GE.AND P4, PT, R14, R121, PT ;  /* 0x000000790e00720c */ /* 0x000fc40003f86270 */
[----:B-1----:R-:W-:Y:S02]  /*4a10*/  FSEL R184, R184, -INF , !P6 ;  /* 0xff800000b8b87808 */ /* 0x002fe40007000000 */
[----:B------:R-:W-:Y:S02]  /*4a20*/  FSEL R177, R177, -INF , !P3 ;  /* 0xff800000b1b17808 */ /* 0x000fe40005800000 */
[C---:B------:R-:W-:Y:S01]  /*4a30*/  ISETP.GE.AND P6, PT, R10.reuse, R124, PT ;  /* 0x0000007c0a00720c */ /* 0x040fe20003fc6270 */
[----:B------:R-:W1:Y:S01]  /*4a40*/  MUFU.TANH R112, R22 ;  /* 0x0000001600707308 */ /* 0x000e620000002400 */
[C---:B------:R-:W-:Y:S02]  /*4a50*/  ISETP.GE.AND P3, PT, R10.reuse, R121, PT ;  /* 0x000000790a00720c */ /* 0x040fe40003f66270 */
[C---:B------:R-:W-:Y:S02]  /*4a60*/  IADD3 R14, R10.reuse, 0x38, RZ ;  /* 0x000000380a0e7810 */ /* 0x040fe40007ffe0ff */
[----:B------:R-:W-:-:S02]  /*4a70*/  IADD3 R10, R10, 0x39, RZ ;  /* 0x000000390a0a7810 */ /* 0x000fc40007ffe0ff */
[----:B--2---:R-:W-:Y:S01]  /*4a80*/  FSEL R178, R178, -INF , !P5 ;  /* 0xff800000b2b27808 */ /* 0x004fe20006800000 */
[----:B------:R-:W2:Y:S01]  /*4a90*/  MUFU.TANH R3, R3 ;  /* 0x0000000300037308 */ /* 0x000ea20000002400 */
[----:B---3--:R-:W-:Y:S02]  /*4aa0*/  FSEL R111, R111, -INF , !P2 ;  /* 0xff8000006f6f7808 */ /* 0x008fe40005000000 */
[----:B----4-:R-:W-:Y:S02]  /*4ab0*/  FSEL R113, R113, -INF , !P1 ;  /* 0xff80000071717808 */ /* 0x010fe40004800000 */
[C---:B------:R-:W-:Y:S02]  /*4ac0*/  ISETP.GE.AND P5, PT, R14.reuse, R124, PT ;  /* 0x0000007c0e00720c */ /* 0x040fe40003fa6270 */
[----:B------:R-:W-:Y:S01]  /*4ad0*/  ISETP.GE.AND P2, PT, R14, R121, PT ;  /* 0x000000790e00720c */ /* 0x000fe20003f46270 */
[----:B------:R-:W3:Y:S01]  /*4ae0*/  MUFU.TANH R12, R12 ;  /* 0x0000000c000c7308 */ /* 0x000ee20000002400 */
[----:B-1----:R-:W-:-:S02]  /*4af0*/  FSEL R112, R112, -INF , !P4 ;  /* 0xff80000070707808 */ /* 0x002fc40006000000 */
[C---:B------:R-:W-:Y:S01]  /*4b00*/  ISETP.GE.AND P4, PT, R10.reuse, R124, PT ;  /* 0x0000007c0a00720c */ /* 0x040fe20003f86270 */
[----:B------:R-:W-:Y:S01]  /*4b10*/  BAR.SYNC.DEFER_BLOCKING 0x0 ;  /* 0x0000000000007b1d */ /* 0x000fe20000010000 */
[----:B------:R-:W-:Y:S02]  /*4b20*/  ISETP.GE.AND P1, PT, R10, R121, PT ;  /* 0x000000790a00720c */ /* 0x000fe40003f26270 */
[----:B--2---:R-:W-:-:S03]  /*4b30*/  FSEL R3, R3, -INF , !P6 ;  /* 0xff80000003037808 */ /* 0x004fc60007000000 */
[----:B------:R-:W1:Y:S01]  /*4b40*/  MUFU.TANH R11, R11 ;  /* 0x0000000b000b7308 */ /* 0x000e620000002400 */
[----:B---3--:R-:W-:-:S07]  /*4b50*/  FSEL R12, R12, -INF , !P3 ;  /* 0xff8000000c0c7808 */ /* 0x008fce0005800000 */
[----:B------:R-:W2:Y:S08]  /*4b60*/  MUFU.TANH R115, R17 ;  /* 0x0000001100737308 */ /* 0x000eb00000002400 */
[----:B------:R-:W3:Y:S01]  /*4b70*/  MUFU.TANH R13, R13 ;  /* 0x0000000d000d7308 */ /* 0x000ee20000002400 */
[----:B-1----:R-:W-:-:S07]  /*4b80*/  FSEL R121, R11, -INF , !P5 ;  /* 0xff8000000b797808 */ /* 0x002fce0006800000 */
[----:B------:R-:W1:Y:S01]  /*4b90*/  MUFU.TANH R100, R19 ;  /* 0x0000001300647308 */ /* 0x000e620000002400 */
[----:B--2---:R-:W-:Y:S02]  /*4ba0*/  FSEL R115, R115, -INF , !P4 ;  /* 0xff80000073737808 */ /* 0x004fe40006000000 */
[----:B---3--:R-:W-:Y:S02]  /*4bb0*/  FSEL R124, R13, -INF , !P2 ;  /* 0xff8000000d7c7808 */ /* 0x008fe40005000000 */
[----:B-1----:R-:W-:Y:S01]  /*4bc0*/  FSEL R100, R100, -INF , !P1 ;  /* 0xff80000064647808 */ /* 0x002fe20004800000 */
        /* <DEDUP_REMOVED lines=32> */
.L_x_513:
        /* <DEDUP_REMOVED lines=51> */
[----:B------:R-:W-:Y:S01]  /*5100*/  FSEL R5, R104, RZ, P1 ;  /* 0x000000ff68057208 */ /* 0x000fe20000800000 */
[----:B------:R-:W-:Y:S01]  /*5110*/  FFMA.FTZ R102, R9, c[0x0][0x23c], -R166 ;  /* 0x00008f0009667a23 */ /* 0x000fe200000108a6 */
[----:B------:R-:W-:Y:S01]  /*5120*/  FSEL R7, R3, RZ, P0 ;  /* 0x000000ff03077208 */ /* 0x000fe20000000000 */
[----:B------:R-:W-:Y:S01]  /*5130*/  MUFU.EX2 R108, R108 ;  /* 0x0000006c006c7308 */ /* 0x000fe20000000800 */
[----:B------:R-:W-:Y:S01]  /*5140*/  FSEL R103, R103, RZ, P0 ;  /* 0x000000ff67677208 */ /* 0x000fe20000000000 */
[----:B------:R-:W-:Y:S01]  /*5150*/  FADD.FTZ R5, R2, -R5 ;  /* 0x8000000502057221 */ /* 0x000fe20000010000 */
[----:B------:R-:W-:Y:S01]  /*5160*/  ISETP.GE.AND P0, PT, R120, 0x3, PT ;  /* 0x000000037800780c */ /* 0x000fe20003f06270 */
[----:B------:R-:W-:-:S02]  /*5170*/  FADD.FTZ R7, R0, -R7 ;  /* 0x8000000700077221 */ /* 0x000fc40000010000 */
[----:B------:R-:W-:Y:S02]  /*5180*/  FMUL.FTZ R110, R5, c[0x0][0x23c] ;  /* 0x00008f00056e7a20 */ /* 0x000fe40000410000 */
[----:B------:R-:W-:Y:S01]  /*5190*/  FMUL.FTZ R109, R7, c[0x0][0x23c] ;  /* 0x00008f00076d7a20 */ /* 0x000fe20000410000 */
[----:B------:R-:W-:Y:S01]  /*51a0*/  MUFU.EX2 R102, R102 ;  /* 0x0000006600667308 */ /* 0x000fe20000000800 */
[--C-:B------:R-:W-:Y:S02]  /*51b0*/  FFMA.FTZ R101, R12, c[0x0][0x23c], -R103.reuse ;  /* 0x00008f000c657a23 */ /* 0x100fe40000010867 */
[--C-:B------:R-:W-:Y:S02]  /*51c0*/  FFMA.FTZ R2, R8, c[0x0][0x23c], -R103.reuse ;  /* 0x00008f0008027a23 */ /* 0x100fe40000010867 */
[--C-:B------:R-:W-:Y:S01]  /*51d0*/  FFMA.FTZ R107, R6, c[0x0][0x23c], -R103.reuse ;  /* 0x00008f00066b7a23 */ /* 0x100fe20000010867 */
[----:B------:R-:W-:Y:S01]  /*51e0*/  LDSM.16.MT88.4 R8, [R140+0x8000] ;  /* 0x008000008c08783b */ /* 0x000fe20000004200 */
[----:B------:R-:W-:Y:S01]  /*51f0*/  FFMA.FTZ R0, R4, c[0x0][0x23c], -R103 ;  /* 0x00008f0004007a23 */ /* 0x000fe20000010867 */
[----:B------:R-:W1:Y:S01]  /*5200*/  MUFU.EX2 R110, R110 ;  /* 0x0000006e006e7308 */ /* 0x000e620000000800 */
[----:B------:R-:W-:-:S02]  /*5210*/  FFMA.FTZ R176, R167, c[0x0][0x23c], -R166 ;  /* 0x00008f00a7b07a23 */ /* 0x000fc400000108a6 */
[--C-:B------:R-:W-:Y:S02]  /*5220*/  FFMA.FTZ R172, R127, c[0x0][0x23c], -R166.reuse ;  /* 0x00008f007fac7a23 */ /* 0x100fe400000108a6 */
[--C-:B------:R-:W-:Y:S02]  /*5230*/  FFMA.FTZ R167, R157, c[0x0][0x23c], -R166.reuse ;  /* 0x00008f009da77a23 */ /* 0x100fe400000108a6 */
[----:B------:R-:W-:Y:S01]  /*5240*/  FFMA.FTZ R127, R125, c[0x0][0x23c], -R166 ;  /* 0x00008f007d7f7a23 */ /* 0x000fe200000108a6 */
[----:B------:R-:W2:Y:S01]  /*5250*/  MUFU.EX2 R109, R109 ;  /* 0x0000006d006d7308 */ /* 0x000ea20000000800 */
[--C-:B------:R-:W-:Y:S02]  /*5260*/  FFMA.FTZ R174, R174, c[0x0][0x23c], -R103.reuse ;  /* 0x00008f00aeae7a23 */ /* 0x100fe40000010867 */
[--C-:B------:R-:W-:Y:S02]  /*5270*/  FFMA.FTZ R157, R188, c[0x0][0x23c], -R103.reuse ;  /* 0x00008f00bc9d7a23 */ /* 0x100fe40000010867 */
[----:B------:R-:W-:-:S02]  /*5280*/  FFMA.FTZ R168, R168, c[0x0][0x23c], -R103 ;  /* 0x00008f00a8a87a23 */ /* 0x000fc40000010867 */
[----:B------:R-:W-:Y:S01]  /*5290*/  FFMA.FTZ R125, R186, c[0x0][0x23c], -R103 ;  /* 0x00008f00ba7d7a23 */ /* 0x000fe20000010867 */
[----:B------:R-:W-:Y:S01]  /*52a0*/  MUFU.EX2 R106, R106 ;  /* 0x0000006a006a7308 */ /* 0x000fe20000000800 */
[-C--:B-1----:R-:W-:Y:S02]  /*52b0*/  FMUL.FTZ R28, R72, R110.reuse ;  /* 0x0000006e481c7220 */ /* 0x082fe40000410000 */
[-C--:B------:R-:W-:Y:S02]  /*52c0*/  FMUL.FTZ R29, R73, R110.reuse ;  /* 0x0000006e491d7220 */ /* 0x080fe40000410000 */
[----:B------:R-:W-:Y:S01]  /*52d0*/  FMUL.FTZ R4, R96, R110 ;  /* 0x0000006e60047220 */ /* 0x000fe20000410000 */
[----:B------:R-:W-:Y:S01]  /*52e0*/  F2FP.BF16.PACK_AB R96, R102, R108 ;  /* 0x0000006c6660723e */ /* 0x000fe200000010ff */
[----:B------:R-:W-:Y:S01]  /*52f0*/  FMUL.FTZ R5, R97, R110 ;  /* 0x0000006e61057220 */ /* 0x000fe20000410000 */
[----:B------:R-:W1:Y:S01]  /*5300*/  MUFU.EX2 R105, R105 ;  /* 0x0000006900697308 */ /* 0x000e620000000800 */
[----:B--2---:R-:W-:-:S02]  /*5310*/  FMUL.FTZ R30, R74, R109 ;  /* 0x0000006d4a1e7220 */ /* 0x004fc40000410000 */
[-C--:B------:R-:W-:Y:S02]  /*5320*/  FMUL.FTZ R31, R75, R109.reuse ;  /* 0x0000006d4b1f7220 */ /* 0x080fe40000410000 */
[----:B------:R-:W2:Y:S01]  /*5330*/  LDSM.16.MT88.4 R72, [R140+0xa000] ;  /* 0x00a000008c48783b */ /* 0x000ea20000004200 */
[-C--:B------:R-:W-:Y:S02]  /*5340*/  FMUL.FTZ R6, R98, R109.reuse ;  /* 0x0000006d62067220 */ /* 0x080fe40000410000 */
[----:B------:R-:W-:Y:S01]  /*5350*/  MUFU.EX2 R101, R101 ;  /* 0x0000006500657308 */ /* 0x000fe20000000800 */
[----:B------:R-:W-:Y:S02]  /*5360*/  FMUL.FTZ R7, R99, R109 ;  /* 0x0000006d63077220 */ /* 0x000fe40000410000 */
[-C--:B------:R-:W-:Y:S02]  /*5370*/  FMUL.FTZ R68, R68, R110.reuse ;  /* 0x0000006e44447220 */ /* 0x080fe40000410000 */
[----:B------:R-:W-:-:S02]  /*5380*/  FMUL.FTZ R69, R69, R110 ;  /* 0x0000006e45457220 */ /* 0x000fc40000410000 */
[-C--:B------:R-:W-:Y:S01]  /*5390*/  FMUL.FTZ R70, R70, R109.reuse ;  /* 0x0000006d46467220 */ /* 0x080fe20000410000 */
[----:B------:R-:W3:Y:S01]  /*53a0*/  MUFU.EX2 R2, R2 ;  /* 0x0000000200027308 */ /* 0x000ee20000000800 */
[----:B-1----:R-:W-:Y:S01]  /*53b0*/  F2FP.BF16.PACK_AB R98, R105, R106 ;  /* 0x0000006a6962723e */ /* 0x002fe200000010ff */
[-C--:B------:R-:W-:Y:S02]  /*53c0*/  FMUL.FTZ R71, R71, R109.reuse ;  /* 0x0000006d47477220 */ /* 0x080fe40000410000 */
[-C--:B------:R-:W-:Y:S02]  /*53d0*/  FMUL.FTZ R36, R36, R110.reuse ;  /* 0x0000006e24247220 */ /* 0x080fe40000410000 */
[----:B------:R-:W-:Y:S02]  /*53e0*/  FMUL.FTZ R37, R37, R110 ;  /* 0x0000006e25257220 */ /* 0x000fe40000410000 */
[----:B------:R-:W-:Y:S01]  /*53f0*/  MUFU.EX2 R107, R107 ;  /* 0x0000006b006b7308 */ /* 0x000fe20000000800 */
[----:B------:R-:W-:-:S02]  /*5400*/  FMUL.FTZ R38, R38, R109 ;  /* 0x0000006d26267220 */ /* 0x000fc40000410000 */
[----:B------:R-:W-:Y:S02]  /*5410*/  FMUL.FTZ R39, R39, R109 ;  /* 0x0000006d27277220 */ /* 0x000fe40000410000 */
[-C--:B------:R-:W-:Y:S02]  /*5420*/  FMUL.FTZ R40, R40, R110.reuse ;  /* 0x0000006e28287220 */ /* 0x080fe40000410000 */
[-C--:B------:R-:W-:Y:S01]  /*5430*/  FMUL.FTZ R41, R41, R110.reuse ;  /* 0x0000006e29297220 */ /* 0x080fe20000410000 */
[----:B------:R-:W1:Y:S01]  /*5440*/  MUFU.EX2 R0, R0 ;  /* 0x0000000000007308 */ /* 0x000e620000000800 */
[----:B---3--:R-:W-:Y:S01]  /*5450*/  F2FP.BF16.PACK_AB R97, R2, R101 ;  /* 0x000000650261723e */ /* 0x008fe200000010ff */
[-C--:B------:R-:W-:Y:S02]  /*5460*/  FMUL.FTZ R42, R42, R109.reuse ;  /* 0x0000006d2a2a7220 */ /* 0x080fe40000410000 */
[----:B------:R-:W-:Y:S02]  /*5470*/  FMUL.FTZ R43, R43, R109 ;  /* 0x0000006d2b2b7220 */ /* 0x000fe40000410000 */
[----:B------:R-:W-:-:S02]  /*5480*/  FMUL.FTZ R44, R44, R110 ;  /* 0x0000006e2c2c7220 */ /* 0x000fc40000410000 */
[-C--:B------:R-:W-:Y:S01]  /*5490*/  FMUL.FTZ R45, R45, R110.reuse ;  /* 0x0000006e2d2d7220 */ /* 0x080fe20000410000 */
[----:B------:R-:W-:Y:S01]  /*54a0*/  MUFU.EX2 R176, R176 ;  /* 0x000000b000b07308 */ /* 0x000fe20000000800 */
[-C--:B------:R-:W-:Y:S02]  /*54b0*/  FMUL.FTZ R46, R46, R109.reuse ;  /* 0x0000006d2e2e7220 */ /* 0x080fe40000410000 */
[----:B------:R-:W-:Y:S02]  /*54c0*/  FMUL.FTZ R47, R47, R109 ;  /* 0x0000006d2f2f7220 */ /* 0x000fe40000410000 */
[-C--:B------:R-:W-:Y:S01]  /*54d0*/  FMUL.FTZ R48, R48, R110.reuse ;  /* 0x0000006e30307220 */ /* 0x080fe20000410000 */
[----:B-1----:R-:W-:Y:S01]  /*54e0*/  F2FP.BF16.PACK_AB R99, R0, R107 ;  /* 0x0000006b0063723e */ /* 0x002fe200000010ff */
[----:B------:R-:W-:Y:S01]  /*54f0*/  FMUL.FTZ R49, R49, R110 ;  /* 0x0000006e31317220 */ /* 0x000fe20000410000 */
[----:B------:R-:W1:Y:S01]  /*5500*/  MUFU.EX2 R167, R167 ;  /* 0x000000a700a77308 */ /* 0x000e620000000800 */
[----:B------:R-:W-:-:S02]  /*5510*/  FMUL.FTZ R50, R50, R109 ;  /* 0x0000006d32327220 */ /* 0x000fc40000410000 */
[-C--:B------:R-:W-:Y:S02]  /*5520*/  FMUL.FTZ R51, R51, R109.reuse ;  /* 0x0000006d33337220 */ /* 0x080fe40000410000 */
[C---:B------:R-:W-:Y:S01]  /*5530*/  HMMA.16816.F32.BF16 R28, R96.reuse, R32, R28 ;  /* 0x00000020601c723c */ /* 0x040fe2000004181c */
[-C--:B------:R-:W-:Y:S02]  /*5540*/  FMUL.FTZ R20, R80, R110.reuse ;  /* 0x0000006e50147220 */ /* 0x080fe40000410000 */
[-C--:B------:R-:W-:Y:S01]  /*5550*/  FMUL.FTZ R21, R81, R110.reuse ;  /* 0x0000006e51157220 */ /* 0x080fe20000410000 */
[----:B------:R-:W-:Y:S01]  /*5560*/  MUFU.EX2 R172, R172 ;  /* 0x000000ac00ac7308 */ /* 0x000fe20000000800 */
[-C--:B------:R-:W-:Y:S02]  /*5570*/  FMUL.FTZ R22, R82, R109.reuse ;  /* 0x0000006d52167220 */ /* 0x080fe40000410000 */
[----:B------:R-:W-:Y:S01]  /*5580*/  FMUL.FTZ R23, R83, R109 ;  /* 0x0000006d53177220 */ /* 0x000fe20000410000 */
[----:B------:R-:W-:Y:S01]  /*5590*/  HMMA.16816.F32.BF16 R32, R96, R34, R68 ;  /* 0x000000226020723c */ /* 0x000fe20000041844 */
[----:B------:R-:W3:Y:S01]  /*55a0*/  LDSM.16.MT88.4 R68, [R138+0xa000] ;  /* 0x00a000008a44783b */ /* 0x000ee20000004200 */
[----:B------:R-:W-:-:S02]  /*55b0*/  FMUL.FTZ R76, R76, R110 ;  /* 0x0000006e4c4c7220 */ /* 0x000fc40000410000 */
[-C--:B------:R-:W-:Y:S01]  /*55c0*/  FMUL.FTZ R77, R77, R110.reuse ;  /* 0x0000006e4d4d7220 */ /* 0x080fe20000410000 */
[----:B------:R-:W-:Y:S01]  /*55d0*/  MUFU.EX2 R127, R127 ;  /* 0x0000007f007f7308 */ /* 0x000fe20000000800 */
[-C--:B------:R-:W-:Y:S02]  /*55e0*/  FMUL.FTZ R78, R78, R109.reuse ;  /* 0x0000006d4e4e7220 */ /* 0x080fe40000410000 */
[C---:B--2---:R-:W-:Y:S01]  /*55f0*/  HMMA.16816.F32.BF16 R36, R96.reuse, R72, R36 ;  /* 0x000000486024723c */ /* 0x044fe20000041824 */
[-C--:B------:R-:W-:Y:S02]  /*5600*/  FMUL.FTZ R79, R79, R109.reuse ;  /* 0x0000006d4f4f7220 */ /* 0x080fe40000410000 */
[-C--:B------:R-:W-:Y:S02]  /*5610*/  FMUL.FTZ R52, R52, R110.reuse ;  /* 0x0000006e34347220 */ /* 0x080fe40000410000 */
[----:B------:R-:W-:Y:S01]  /*5620*/  FMUL.FTZ R53, R53, R110 ;  /* 0x0000006e35357220 */ /* 0x000fe20000410000 */
[----:B------:R-:W-:Y:S01]  /*5630*/  MUFU.EX2 R174, R174 ;  /* 0x000000ae00ae7308 */ /* 0x000fe20000000800 */
[-C--:B------:R-:W-:Y:S01]  /*5640*/  FMUL.FTZ R54, R54, R109.reuse ;  /* 0x0000006d36367220 */ /* 0x080fe20000410000 */
[----:B------:R-:W-:Y:S01]  /*5650*/  HMMA.16816.F32.BF16 R40, R96, R74, R40 ;  /* 0x0000004a6028723c */ /* 0x000fe20000041828 */
[----:B------:R-:W2:Y:S01]  /*5660*/  LDSM.16.MT88.4 R72, [R137+0xa000] ;  /* 0x00a000008948783b */ /* 0x000ea20000004200 */
[----:B------:R-:W-:-:S02]  /*5670*/  FMUL.FTZ R55, R55, R109 ;  /* 0x0000006d37377220 */ /* 0x000fc40000410000 */
[-C--:B------:R-:W-:Y:S02]  /*5680*/  FMUL.FTZ R56, R56, R110.reuse ;  /* 0x0000006e38387220 */ /* 0x080fe40000410000 */
[-C--:B------:R-:W-:Y:S01]  /*5690*/  FMUL.FTZ R57, R57, R110.reuse ;  /* 0x0000006e39397220 */ /* 0x080fe20000410000 */
[----:B------:R-:W4:Y:S01]  /*56a0*/  MUFU.EX2 R157, R157 ;  /* 0x0000009d009d7308 */ /* 0x000f220000000800 */
[-C--:B------:R-:W-:Y:S01]  /*56b0*/  FMUL.FTZ R58, R58, R109.reuse ;  /* 0x0000006d3a3a7220 */ /* 0x080fe20000410000 */
[C---:B------:R-:W-:Y:S01]  /*56c0*/  HMMA.16816.F32.BF16 R20, R96.reuse, R24, R20 ;  /* 0x000000186014723c */ /* 0x040fe20000041814 */
[-C--:B------:R-:W-:Y:S02]  /*56d0*/  FMUL.FTZ R59, R59, R109.reuse ;  /* 0x0000006d3b3b7220 */ /* 0x080fe40000410000 */
[-C--:B------:R-:W-:Y:S02]  /*56e0*/  FMUL.FTZ R12, R88, R110.reuse ;  /* 0x0000006e580c7220 */ /* 0x080fe40000410000 */
[----:B------:R-:W-:Y:S01]  /*56f0*/  FMUL.FTZ R13, R89, R110 ;  /* 0x0000006e590d7220 */ /* 0x000fe20000410000 */
[----:B------:R-:W-:Y:S01]  /*5700*/  MUFU.EX2 R168, R168 ;  /* 0x000000a800a87308 */ /* 0x000fe20000000800 */
[-C--:B------:R-:W-:Y:S01]  /*5710*/  FMUL.FTZ R14, R90, R109.reuse ;  /* 0x0000006d5a0e7220 */ /* 0x080fe20000410000 */
[----:B------:R-:W-:Y:S01]  /*5720*/  HMMA.16816.F32.BF16 R24, R96, R26, R76 ;  /* 0x0000001a6018723c */ /* 0x000fe2000004184c */
[----:B------:R-:W-:Y:S01]  /*5730*/  LDSM.16.MT88.4 R76, [R140+0x8800] ;  /* 0x008800008c4c783b */ /* 0x000fe20000004200 */
[----:B------:R-:W-:-:S02]  /*5740*/  FMUL.FTZ R15, R91, R109 ;  /* 0x0000006d5b0f7220 */ /* 0x000fc40000410000 */
[-C--:B------:R-:W-:Y:S02]  /*5750*/  FMUL.FTZ R92, R92, R110.reuse ;  /* 0x0000006e5c5c7220 */ /* 0x080fe40000410000 */
[-C--:B------:R-:W-:Y:S01]  /*5760*/  FMUL.FTZ R93, R93, R110.reuse ;  /* 0x0000006e5d5d7220 */ /* 0x080fe20000410000 */
[----:B------:R-:W5:Y:S01]  /*5770*/  MUFU.EX2 R125, R125 ;  /* 0x0000007d007d7308 */ /* 0x000f620000000800 */
[C---:B---3--:R-:W-:Y:S01]  /*5780*/  HMMA.16816.F32.BF16 R44, R96.reuse, R68, R44 ;  /* 0x00000044602c723c */ /* 0x048fe2000004182c */
[-C--:B------:R-:W-:Y:S02]  /*5790*/  FMUL.FTZ R94, R94, R109.reuse ;  /* 0x0000006d5e5e7220 */ /* 0x080fe40000410000 */
        /* <DEDUP_REMOVED lines=8> */
[C---:B--2---:R-:W-:Y:S01]  /*5820*/  HMMA.16816.F32.BF16 R52, R96.reuse, R72, R52 ;  /* 0x000000486034723c */ /* 0x044fe20000041834 */
[-C--:B------:R-:W-:Y:S02]  /*5830*/  FMUL.FTZ R61, R61, R110.reuse ;  /* 0x0000006e3d3d7220 */ /* 0x080fe40000410000 */
[-C--:B------:R-:W-:Y:S02]  /*5840*/  FMUL.FTZ R62, R62, R109.reuse ;  /* 0x0000006d3e3e7220 */ /* 0x080fe40000410000 */
[----:B------:R-:W-:Y:S02]  /*5850*/  FMUL.FTZ R63, R63, R109 ;  /* 0x0000006d3f3f7220 */ /* 0x000fe40000410000 */
[-C--:B------:R-:W-:Y:S01]  /*5860*/  FMUL.FTZ R64, R64, R110.reuse ;  /* 0x0000006e40407220 */ /* 0x080fe20000410000 */
[----:B------:R-:W-:Y:S01]  /*5870*/  HMMA.16816.F32.BF16 R56, R96, R74, R56 ;  /* 0x0000004a6038723c */ /* 0x000fe20000041838 */
[----:B------:R-:W2:Y:S01]  /*5880*/  LDSM.16.MT88.4 R72, [R138+0x8800] ;  /* 0x008800008a48783b */ /* 0x000ea20000004200 */
[----:B------:R-:W-:-:S02]  /*5890*/  FMUL.FTZ R65, R65, R110 ;  /* 0x0000006e41417220 */ /* 0x000fc40000410000 */
[-C--:B------:R-:W-:Y:S02]  /*58a0*/  FMUL.FTZ R66, R66, R109.reuse ;  /* 0x0000006d42427220 */ /* 0x080fe40000410000 */
[----:B------:R-:W-:Y:S02]  /*58b0*/  FMUL.FTZ R67, R67, R109 ;  /* 0x0000006d43437220 */ /* 0x000fe40000410000 */
[C---:B------:R-:W-:Y:S01]  /*58c0*/  HMMA.16816.F32.BF16 R4, R96.reuse, R8, R4 ;  /* 0x000000086004723c */ /* 0x040fe20000041804 */
[--C-:B------:R-:W-:Y:S02]  /*58d0*/  FFMA.FTZ R188, R169, c[0x0][0x23c], -R166.reuse ;  /* 0x00008f00a9bc7a23 */ /* 0x100fe400000108a6 */
[--C-:B------:R-:W-:Y:S02]  /*58e0*/  FFMA.FTZ R186, R173, c[0x0][0x23c], -R166.reuse ;  /* 0x00008f00adba7a23 */ /* 0x100fe400000108a6 */
[--C-:B------:R-:W-:Y:S02]  /*58f0*/  FFMA.FTZ R169, R177, c[0x0][0x23c], -R166.reuse ;  /* 0x00008f00b1a97a23 */ /* 0x100fe400000108a6 */
[--C-:B------:R-:W-:Y:S01]  /*5900*/  FFMA.FTZ R190, R180, c[0x0][0x23c], -R103.reuse ;  /* 0x00008f00b4be7a23 */ /* 0x100fe20000010867 */
[----:B------:R-:W-:Y:S01]  /*5910*/  HMMA.16816.F32.BF16 R12, R96, R16, R12 ;  /* 0x00000010600c723c */ /* 0x000fe2000004180c */
[----:B------:R-:W-:Y:S01]  /*5920*/  FFMA.FTZ R175, R175, c[0x0][0x23c], -R166 ;  /* 0x00008f00afaf7a23 */ /* 0x000fe200000108a6 */
[----:B------:R-:W-:Y:S01]  /*5930*/  MUFU.EX2 R188, R188 ;  /* 0x000000bc00bc7308 */ /* 0x000fe20000000800 */
[----:B------:R-:W-:-:S02]  /*5940*/  FFMA.FTZ R177, R182, c[0x0][0x23c], -R103 ;  /* 0x00008f00b6b17a23 */ /* 0x000fc40000010867 */
[--C-:B------:R-:W-:Y:S02]  /*5950*/  FFMA.FTZ R180, R184, c[0x0][0x23c], -R103.reuse ;  /* 0x00008f00b8b47a23 */ /* 0x100fe40000010867 */
[--C-:B------:R-:W-:Y:S01]  /*5960*/  FFMA.FTZ R173, R178, c[0x0][0x23c], -R103.reuse ;  /* 0x00008f00b2ad7a23 */ /* 0x100fe20000010867 */
[C---:B------:R-:W-:Y:S01]  /*5970*/  HMMA.16816.F32.BF16 R8, R96.reuse, R10, R92 ;  /* 0x0000000a6008723c */ /* 0x040fe2000004185c */
[----:B------:R-:W-:Y:S01]  /*5980*/  LDSM.16.MT88.4 R92, [R140+0x9800] ;  /* 0x009800008c5c783b */ /* 0x000fe20000004200 */
[----:B------:R-:W-:Y:S01]  /*5990*/  MUFU.EX2 R175, R175 ;  /* 0x000000af00af7308 */ /* 0x000fe20000000800 */
[--C-:B------:R-:W-:Y:S02]  /*59a0*/  FFMA.FTZ R178, R111, c[0x0][0x23c], -R166.reuse ;  /* 0x00008f006fb27a23 */ /* 0x100fe400000108a6 */
[--C-:B------:R-:W-:Y:S02]  /*59b0*/  FFMA.FTZ R113, R113, c[0x0][0x23c], -R166.reuse ;  /* 0x00008f0071717a23 */ /* 0x100fe400000108a6 */
[--C-:B------:R-:W-:Y:S01]  /*59c0*/  FFMA.FTZ R111, R121, c[0x0][0x23c], -R166.reuse ;  /* 0x00008f00796f7a23 */ /* 0x100fe200000108a6 */
[----:B------:R-:W-:Y:S01]  /*59d0*/  HMMA.16816.F32.BF16 R16, R96, R18, R84 ;  /* 0x000000126010723c */ /* 0x000fe20000041854 */
[----:B------:R-:W-:Y:S01]  /*59e0*/  FFMA.FTZ R166, R115, c[0x0][0x23c], -R166 ;  /* 0x00008f0073a67a23 */ /* 0x000fe200000108a6 */
[----:B------:R-:W-:Y:S01]  /*59f0*/  MUFU.EX2 R186, R186 ;  /* 0x000000ba00ba7308 */ /* 0x000fe20000000800 */
[--C-:B------:R-:W-:Y:S01]  /*5a00*/  FFMA.FTZ R115, R112, c[0x0][0x23c], -R103.reuse ;  /* 0x00008f0070737a23 */ /* 0x100fe20000010867 */
[----:B------:R-:W-:Y:S01]  /*5a10*/  LDSM.16.MT88.4 R84, [R138+0x9800] ;  /* 0x009800008a54783b */ /* 0x000fe20000004200 */
[----:B------:R-:W-:-:S02]  /*5a20*/  FFMA.FTZ R114, R114, c[0x0][0x23c], -R103 ;  /* 0x00008f0072727a23 */ /* 0x000fc40000010867 */
[--C-:B------:R-:W-:Y:S01]  /*5a30*/  FFMA.FTZ R112, R124, c[0x0][0x23c], -R103.reuse ;  /* 0x00008f007c707a23 */ /* 0x100fe20000010867 */
[C---:B---3--:R-:W-:Y:S01]  /*5a40*/  HMMA.16816.F32.BF16 R60, R96.reuse, R68, R60 ;  /* 0x00000044603c723c */ /* 0x048fe2000004183c */
[----:B------:R-:W-:Y:S01]  /*5a50*/  FFMA.FTZ R121, R100, c[0x0][0x23c], -R103 ;  /* 0x00008f0064797a23 */ /* 0x000fe20000010867 */
[----:B------:R-:W-:Y:S01]  /*5a60*/  MUFU.EX2 R169, R169 ;  /* 0x000000a900a97308 */ /* 0x000fe20000000800 */
[----:B------:R-:W-:Y:S02]  /*5a70*/  FFMA.FTZ R171, R171, R110, R108 ;  /* 0x0000006eabab7223 */ /* 0x000fe4000001006c */
[----:B------:R-:W-:Y:S02]  /*5a80*/  FFMA.FTZ R109, R170, R109, R101 ;  /* 0x0000006daa6d7223 */ /* 0x000fe40000010065 */
[----:B-1----:R-:W-:Y:S01]  /*5a90*/  F2FP.BF16.PACK_AB R68, R167, R176 ;  /* 0x000000b0a744723e */ /* 0x002fe200000010ff */
[----:B------:R-:W-:Y:S01]  /*5aa0*/  HMMA.16816.F32.BF16 R64, R96, R70, R64 ;  /* 0x000000466040723c */ /* 0x000fe20000041840 */
[----:B----4-:R-:W-:Y:S01]  /*5ab0*/  F2FP.BF16.PACK_AB R69, R157, R174 ;  /* 0x000000ae9d45723e */ /* 0x010fe200000010ff */
[----:B------:R-:W-:Y:S01]  /*5ac0*/  MUFU.EX2 R190, R190 ;  /* 0x000000be00be7308 */ /* 0x000fe20000000800 */
[----:B------:R-:W-:-:S02]  /*5ad0*/  FADD.FTZ R171, R102, R171 ;  /* 0x000000ab66ab7221 */ /* 0x000fc40000010000 */
[----:B------:R-:W-:Y:S02]  /*5ae0*/  FADD.FTZ R2, R2, R109 ;  /* 0x0000006d02027221 */ /* 0x000fe40000010000 */
[----:B------:R-:W-:Y:S01]  /*5af0*/  F2FP.BF16.PACK_AB R70, R127, R172 ;  /* 0x000000ac7f46723e */ /* 0x000fe200000010ff */
[----:B------:R-:W-:Y:S01]  /*5b00*/  FADD.FTZ R106, R106, R171 ;  /* 0x000000ab6a6a7221 */ /* 0x000fe20000010000 */
[----:B-----5:R-:W-:Y:S01]  /*5b10*/  F2FP.BF16.PACK_AB R71, R125, R168 ;  /* 0x000000a87d47723e */ /* 0x020fe200000010ff */
[----:B------:R-:W-:Y:S01]  /*5b20*/  MUFU.EX2 R177, R177 ;  /* 0x000000b100b17308 */ /* 0x000fe20000000800 */
[----:B------:R-:W-:Y:S01]  /*5b30*/  FADD.FTZ R107, R107, R2 ;  /* 0x000000026b6b7221 */ /* 0x000fe20000010000 */
[-C--:B------:R-:W-:Y:S01]  /*5b40*/  MOV R2, R104.reuse ;  /* 0x0000006800027202 */ /* 0x080fe20000000f00 */
[----:B------:R-:W-:Y:S01]  /*5b50*/  FADD.FTZ R105, R105, R106 ;  /* 0x0000006a69697221 */ /* 0x000fe20000010000 */
[----:B------:R-:W-:Y:S01]  /*5b60*/  @P0 MOV R2, R104 ;  /* 0x0000006800020202 */ /* 0x000fe20000000f00 */
[----:B------:R-:W-:Y:S01]  /*5b70*/  FADD.FTZ R107, R0, R107 ;  /* 0x0000006b006b7221 */ /* 0x000fe20000010000 */
[C---:B------:R-:W-:Y:S01]  /*5b80*/  HMMA.16816.F32.BF16 R4, R68.reuse, R76, R4 ;  /* 0x0000004c4404723c */ /* 0x040fe20000041804 */
[----:B------:R-:W-:Y:S01]  /*5b90*/  FADD.FTZ R176, R176, R105 ;  /* 0x00000069b0b07221 */ /* 0x000fe20000010000 */
[----:B------:R-:W-:Y:S01]  /*5ba0*/  MUFU.EX2 R180, R180 ;  /* 0x000000b400b47308 */ /* 0x000fe20000000800 */
[----:B------:R-:W-:Y:S01]  /*5bb0*/  FADD.FTZ R174, R174, R107 ;  /* 0x0000006baeae7221 */ /* 0x000fe20000010000 */
[-C--:B------:R-:W-:Y:S01]  /*5bc0*/  MOV R0, R3.reuse ;  /* 0x0000000300007202 */ /* 0x080fe20000000f00 */
[----:B------:R-:W-:Y:S01]  /*5bd0*/  FADD.FTZ R167, R167, R176 ;  /* 0x000000b0a7a77221 */ /* 0x000fe20000010000 */
[----:B------:R-:W-:Y:S01]  /*5be0*/  @P0 MOV R0, R3 ;  /* 0x0000000300000202 */ /* 0x000fe20000000f00 */
[----:B------:R-:W-:Y:S01]  /*5bf0*/  FADD.FTZ R157, R157, R174 ;  /* 0x000000ae9d9d7221 */ /* 0x000fe20000010000 */
[----:B------:R-:W-:Y:S01]  /*5c00*/  HMMA.16816.F32.BF16 R8, R68, R78, R8 ;  /* 0x0000004e4408723c */ /* 0x000fe20000041808 */
[----:B------:R-:W1:Y:S01]  /*5c10*/  LDSM.16.MT88.4 R76, [R137+0x8800] ;  /* 0x00880000894c783b */ /* 0x000e620000004200 */
[----:B------:R-:W-:Y:S01]  /*5c20*/  MUFU.EX2 R173, R173 ;  /* 0x000000ad00ad7308 */ /* 0x000fe20000000800 */
[----:B------:R-:W-:Y:S01]  /*5c30*/  FADD.FTZ R172, R172, R167 ;  /* 0x000000a7acac7221 */ /* 0x000fe20000010000 */
[----:B------:R-:W-:Y:S01]  /*5c40*/  @P0 IADD3 R167, R120, -0x3, RZ ;  /* 0xfffffffd78a70810 */ /* 0x000fe20007ffe0ff */
[----:B------:R-:W-:-:S02]  /*5c50*/  FADD.FTZ R168, R168, R157 ;  /* 0x0000009da8a87221 */ /* 0x000fc40000010000 */
[----:B------:R-:W-:Y:S01]  /*5c60*/  FADD.FTZ R127, R127, R172 ;  /* 0x000000ac7f7f7221 */ /* 0x000fe20000010000 */
[C---:B--2---:R-:W-:Y:S01]  /*5c70*/  HMMA.16816.F32.BF16 R12, R68.reuse, R72, R12 ;  /* 0x00000048440c723c */ /* 0x044fe2000004180c */
[----:B------:R-:W-:Y:S01]  /*5c80*/  FADD.FTZ R125, R125, R168 ;  /* 0x000000a87d7d7221 */ /* 0x000fe20000010000 */
[----:B------:R-:W-:Y:S06]  /*5c90*/  MUFU.EX2 R178, R178 ;  /* 0x000000b200b27308 */ /* 0x000fec0000000800 */
[C---:B------:R-:W-:Y:S01]  /*5ca0*/  HMMA.16816.F32.BF16 R16, R68.reuse, R74, R16 ;  /* 0x0000004a4410723c */ /* 0x040fe20000041810 */
[----:B------:R-:W2:Y:S01]  /*5cb0*/  LDSM.16.MT88.4 R72, [R136+0x8800] ;  /* 0x008800008848783b */ /* 0x000ea20000004200 */
[----:B------:R-:W3:Y:S08]  /*5cc0*/  MUFU.EX2 R113, R113 ;  /* 0x0000007100717308 */ /* 0x000ef00000000800 */
[----:B------:R-:W-:Y:S08]  /*5cd0*/  MUFU.EX2 R111, R111 ;  /* 0x0000006f006f7308 */ /* 0x000ff00000000800 */
[----:B------:R-:W4:Y:S01]  /*5ce0*/  MUFU.EX2 R166, R166 ;  /* 0x000000a600a67308 */ /* 0x000f220000000800 */
[----:B---3--:R-:W-:Y:S01]  /*5cf0*/  F2FP.BF16.PACK_AB R100, R113, R178 ;  /* 0x000000b27164723e */ /* 0x008fe200000010ff */
[C---:B-1----:R-:W-:Y:S06]  /*5d00*/  HMMA.16816.F32.BF16 R20, R68.reuse, R76, R20 ;  /* 0x0000004c4414723c */ /* 0x042fec0000041814 */
[----:B------:R-:W-:Y:S02]  /*5d10*/  MUFU.EX2 R115, R115 ;  /* 0x0000007300737308 */ /* 0x000fe40000000800 */
[C---:B------:R-:W-:Y:S01]  /*5d20*/  HMMA.16816.F32.BF16 R24, R68.reuse, R78, R24 ;  /* 0x0000004e4418723c */ /* 0x040fe20000041818 */
[----:B------:R-:W1:Y:S05]  /*5d30*/  LDSM.16.MT88.4 R76, [R140+0xa800] ;  /* 0x00a800008c4c783b */ /* 0x000e6a0000004200 */
[----:B------:R-:W3:Y:S01]  /*5d40*/  MUFU.EX2 R114, R114 ;  /* 0x0000007200727308 */ /* 0x000ee20000000800 */
[----:B----4-:R-:W-:Y:S01]  /*5d50*/  F2FP.BF16.PACK_AB R102, R166, R111 ;  /* 0x0000006fa666723e */ /* 0x010fe200000010ff */
[C---:B--2---:R-:W-:Y:S06]  /*5d60*/  HMMA.16816.F32.BF16 R28, R68.reuse, R72, R28 ;  /* 0x00000048441c723c */ /* 0x044fec000004181c */
[----:B------:R-:W-:Y:S02]  /*5d70*/  MUFU.EX2 R112, R112 ;  /* 0x0000007000707308 */ /* 0x000fe40000000800 */
[----:B------:R-:W-:Y:S01]  /*5d80*/  HMMA.16816.F32.BF16 R32, R68, R74, R32 ;  /* 0x0000004a4420723c */ /* 0x000fe20000041820 */
[----:B------:R-:W2:Y:S05]  /*5d90*/  LDSM.16.MT88.4 R72, [R138+0xa800] ;  /* 0x00a800008a48783b */ /* 0x000eaa0000004200 */
[----:B------:R-:W4:Y:S01]  /*5da0*/  MUFU.EX2 R121, R121 ;  /* 0x0000007900797308 */ /* 0x000f220000000800 */
[----:B---3--:R-:W-:-:S02]  /*5db0*/  F2FP.BF16.PACK_AB R101, R114, R115 ;  /* 0x000000737265723e */ /* 0x008fc400000010ff */
[----:B----4-:R-:W-:Y:S01]  /*5dc0*/  F2FP.BF16.PACK_AB R103, R121, R112 ;  /* 0x000000707967723e */ /* 0x010fe200000010ff */
[C---:B-1----:R-:W-:Y:S08]  /*5dd0*/  HMMA.16816.F32.BF16 R36, R68.reuse, R76, R36 ;  /* 0x0000004c4424723c */ /* 0x042ff00000041824 */
[C---:B------:R-:W-:Y:S01]  /*5de0*/  HMMA.16816.F32.BF16 R40, R68.reuse, R78, R40 ;  /* 0x0000004e4428723c */ /* 0x040fe20000041828 */
[----:B------:R-:W1:Y:S07]  /*5df0*/  LDSM.16.MT88.4 R76, [R137+0xa800] ;  /* 0x00a80000894c783b */ /* 0x000e6e0000004200 */
[C---:B--2---:R-:W-:Y:S08]  /*5e00*/  HMMA.16816.F32.BF16 R44, R68.reuse, R72, R44 ;  /* 0x00000048442c723c */ /* 0x044ff0000004182c */
[C---:B------:R-:W-:Y:S01]  /*5e10*/  HMMA.16816.F32.BF16 R48, R68.reuse, R74, R48 ;  /* 0x0000004a4430723c */ /* 0x040fe20000041830 */
[----:B------:R-:W2:Y:S07]  /*5e20*/  LDSM.16.MT88.4 R72, [R136+0xa800] ;  /* 0x00a800008848783b */ /* 0x000eae0000004200 */
        /* <DEDUP_REMOVED lines=16> */
[----:B------:R-:W-:Y:S02]  /*5f30*/  FADD.FTZ R169, R169, R186 ;  /* 0x000000baa9a97221 */ /* 0x000fe40000010000 */
[----:B------:R-:W-:Y:S02]  /*5f40*/  FADD.FTZ R180, R173, R180 ;  /* 0x000000b4adb47221 */ /* 0x000fe40000010000 */
[----:B------:R-:W-:Y:S01]  /*5f50*/  FADD.FTZ R178, R178, R169 ;  /* 0x000000a9b2b27221 */ /* 0x000fe20000010000 */
[----:B-1----:R-:W-:Y:S01]  /*5f60*/  HMMA.16816.F32.BF16 R4, R68, R76, R4 ;  /* 0x0000004c4404723c */ /* 0x002fe20000041804 */
[----:B------:R-:W-:-:S02]  /*5f70*/  FADD.FTZ R115, R115, R180 ;  /* 0x000000b473737221 */ /* 0x000fc40000010000 */
[----:B------:R-:W-:Y:S02]  /*5f80*/  FADD.FTZ R178, R113, R178 ;  /* 0x000000b271b27221 */ /* 0x000fe40000010000 */
[----:B------:R-:W-:Y:S02]  /*5f90*/  FADD.FTZ R115, R114, R115 ;  /* 0x0000007372737221 */ /* 0x000fe40000010000 */
[----:B------:R-:W-:Y:S01]  /*5fa0*/  FADD.FTZ R111, R111, R178 ;  /* 0x000000b26f6f7221 */ /* 0x000fe20000010000 */
[----:B------:R-:W-:Y:S01]  /*5fb0*/  HMMA.16816.F32.BF16 R8, R68, R78, R8 ;  /* 0x0000004e4408723c */ /* 0x000fe20000041808 */
[----:B------:R-:W1:Y:S01]  /*5fc0*/  LDSM.16.MT88.4 R76, [R137+0x9000] ;  /* 0x00900000894c783b */ /* 0x000e620000004200 */
[----:B------:R-:W-:Y:S02]  /*5fd0*/  FADD.FTZ R112, R112, R115 ;  /* 0x0000007370707221 */ /* 0x000fe40000010000 */
[----:B------:R-:W-:Y:S02]  /*5fe0*/  FADD.FTZ R171, R166, R111 ;  /* 0x0000006fa6ab7221 */ /* 0x000fe40000010000 */
[----:B------:R-:W-:-:S02]  /*5ff0*/  FADD.FTZ R170, R121, R112 ;  /* 0x0000007079aa7221 */ /* 0x000fc40000010000 */
[C---:B--2---:R-:W-:Y:S08]  /*6000*/  HMMA.16816.F32.BF16 R12, R68.reuse, R72, R12 ;  /* 0x00000048440c723c */ /* 0x044ff0000004180c */
[----:B------:R-:W-:Y:S01]  /*6010*/  HMMA.16816.F32.BF16 R16, R68, R74, R16 ;  /* 0x0000004a4410723c */ /* 0x000fe20000041810 */
[----:B------:R-:W2:Y:S07]  /*6020*/  LDSM.16.MT88.4 R72, [R136+0x9000] ;  /* 0x009000008848783b */ /* 0x000eae0000004200 */
[C---:B------:R-:W-:Y:S01]  /*6030*/  HMMA.16816.F32.BF16 R96, R100.reuse, R92, R4 ;  /* 0x0000005c6460723c */ /* 0x040fe20000041804 */
[----:B------:R-:W-:Y:S07]  /*6040*/  LDSM.16.MT88.4 R4, [R138+0xb800] ;  /* 0x00b800008a04783b */ /* 0x000fee0000004200 */
[C---:B------:R-:W-:Y:S01]  /*6050*/  HMMA.16816.F32.BF16 R92, R100.reuse, R94, R8 ;  /* 0x0000005e645c723c */ /* 0x040fe20000041808 */
[----:B------:R-:W-:Y:S07]  /*6060*/  LDSM.16.MT88.4 R8, [R140+0xb800] ;  /* 0x00b800008c08783b */ /* 0x000fee0000004200 */
[----:B------:R-:W-:Y:S01]  /*6070*/  HMMA.16816.F32.BF16 R88, R100, R84, R12 ;  /* 0x000000546458723c */ /* 0x000fe2000004180c */
[----:B------:R-:W-:Y:S07]  /*6080*/  LDSM.16.MT88.4 R12, [R137+0xb800] ;  /* 0x00b80000890c783b */ /* 0x000fee0000004200 */
[C---:B-1----:R-:W-:Y:S08]  /*6090*/  HMMA.16816.F32.BF16 R20, R68.reuse, R76, R20 ;  /* 0x0000004c4414723c */ /* 0x042ff00000041814 */
[C---:B------:R-:W-:Y:S01]  /*60a0*/  HMMA.16816.F32.BF16 R24, R68.reuse, R78, R24 ;  /* 0x0000004e4418723c */ /* 0x040fe20000041818 */
[----:B------:R-:W1:Y:S07]  /*60b0*/  LDSM.16.MT88.4 R76, [R140+0xb000] ;  /* 0x00b000008c4c783b */ /* 0x000e6e0000004200 */
[C---:B--2---:R-:W-:Y:S08]  /*60c0*/  HMMA.16816.F32.BF16 R28, R68.reuse, R72, R28 ;  /* 0x00000048441c723c */ /* 0x044ff0000004181c */
[----:B------:R-:W-:Y:S01]  /*60d0*/  HMMA.16816.F32.BF16 R32, R68, R74, R32 ;  /* 0x0000004a4420723c */ /* 0x000fe20000041820 */
[----:B------:R-:W2:Y:S07]  /*60e0*/  LDSM.16.MT88.4 R72, [R138+0xb000] ;  /* 0x00b000008a48783b */ /* 0x000eae0000004200 */
[----:B------:R-:W-:Y:S08]  /*60f0*/  HMMA.16816.F32.BF16 R84, R100, R86, R16 ;  /* 0x000000566454723c */ /* 0x000ff00000041810 */
[C---:B-1----:R-:W-:Y:S08]  /*6100*/  HMMA.16816.F32.BF16 R36, R68.reuse, R76, R36 ;  /* 0x0000004c4424723c */ /* 0x042ff00000041824 */
[C---:B------:R-:W-:Y:S01]  /*6110*/  HMMA.16816.F32.BF16 R40, R68.reuse, R78, R40 ;  /* 0x0000004e4428723c */ /* 0x040fe20000041828 */
[----:B------:R-:W1:Y:S07]  /*6120*/  LDSM.16.MT88.4 R76, [R137+0xb000] ;  /* 0x00b00000894c783b */ /* 0x000e6e0000004200 */
[C---:B--2---:R-:W-:Y:S08]  /*6130*/  HMMA.16816.F32.BF16 R44, R68.reuse, R72, R44 ;  /* 0x00000048442c723c */ /* 0x044ff0000004182c */
[----:B------:R-:W-:Y:S01]  /*6140*/  HMMA.16816.F32.BF16 R48, R68, R74, R48 ;  /* 0x0000004a4430723c */ /* 0x000fe20000041830 */
[----:B------:R-:W2:Y:S07]  /*6150*/  LDSM.16.MT88.4 R72, [R136+0xb000] ;  /* 0x00b000008848783b */ /* 0x000eae0000004200 */
[C---:B------:R-:W-:Y:S08]  /*6160*/  HMMA.16816.F32.BF16 R36, R100.reuse, R8, R36 ;  /* 0x000000086424723c */ /* 0x040ff00000041824 */
[C---:B------:R-:W-:Y:S01]  /*6170*/  HMMA.16816.F32.BF16 R40, R100.reuse, R10, R40 ;  /* 0x0000000a6428723c */ /* 0x040fe20000041828 */
[----:B------:R-:W-:Y:S07]  /*6180*/  LDSM.16.MT88.4 R8, [R136+0xb800] ;  /* 0x00b800008808783b */ /* 0x000fee0000004200 */
        /* <DEDUP_REMOVED lines=8> */
[C---:B------:R-:W-:Y:S08]  /*6210*/  HMMA.16816.F32.BF16 R52, R100.reuse, R12, R52 ;  /* 0x0000000c6434723c */ /* 0x040ff00000041834 */
[C---:B------:R-:W-:Y:S08]  /*6220*/  HMMA.16816.F32.BF16 R56, R100.reuse, R14, R56 ;  /* 0x0000000e6438723c */ /* 0x040ff00000041838 */
[C---:B-1----:R-:W-:Y:S08]  /*6230*/  HMMA.16816.F32.BF16 R80, R100.reuse, R76, R20 ;  /* 0x0000004c6450723c */ /* 0x042ff00000041814 */
[C---:B------:R-:W-:Y:S08]  /*6240*/  HMMA.16816.F32.BF16 R76, R100.reuse, R78, R24 ;  /* 0x0000004e644c723c */ /* 0x040ff00000041818 */
[C---:B--2---:R-:W-:Y:S08]  /*6250*/  HMMA.16816.F32.BF16 R72, R100.reuse, R68, R28 ;  /* 0x000000446448723c */ /* 0x044ff0000004181c */
[C---:B------:R-:W-:Y:S08]  /*6260*/  HMMA.16816.F32.BF16 R68, R100.reuse, R70, R32 ;  /* 0x000000466444723c */ /* 0x040ff00000041820 */
[C---:B------:R-:W-:Y:S08]  /*6270*/  HMMA.16816.F32.BF16 R60, R100.reuse, R8, R60 ;  /* 0x00000008643c723c */ /* 0x040ff0000004183c */
[----:B------:R-:W-:Y:S01]  /*6280*/  HMMA.16816.F32.BF16 R64, R100, R10, R64 ;  /* 0x0000000a6440723c */ /* 0x000fe20000041840 */
[----:B------:R-:W-:Y:S05]  /*6290*/  @!UPT UIADD3 URZ, URZ, URZ, URZ ;  /* 0x0000003f3f3ff290 */ /* 0x000fea000fffe03f */
[----:B------:R-:W-:Y:S11]  /*62a0*/  @P0 BRA `(.L_x_514) ;  /* 0x0000001000000947 */ /* 0x000ff60003800000 */
.L_x_512:
[----:B------:R-:W-:-:S07]  /*62b0*/  IADD3 R167, R126, -0x1, RZ ;  /* 0xffffffff7ea77810 */ /* 0x000fce0007ffe0ff */
.L_x_514:
        /* <DEDUP_REMOVED lines=12> */
.L_x_518:
        /* <DEDUP_REMOVED lines=29> */
.L_x_516:
[----:B------:R-:W-:Y:S04]  /*6550*/  DEPBAR.LE SB0, 0x0 ;  /* 0x000080000000791a */ /* 0x000fe80000000000 */
[----:B------:R-:W-:Y:S01]  /*6560*/  BAR.SYNC.DEFER_BLOCKING 0x0 ;  /* 0x0000000000007b1d */ /* 0x000fe20000010000 */
[----:B------:R-:W-:Y:S01]  /*6570*/  SHF.R.S32.HI R2, RZ, 0x1f, R167 ;  /* 0x0000001fff027819 */ /* 0x000fe200000114a7 */
[----:B------:R-:W-:Y:S02]  /*6580*/  IMAD R0, R148, R167, RZ ;  /* 0x000000a794007224 */ /* 0x000fe400078e02ff */
[-C--:B------:R-:W-:Y:S04]  /*6590*/  IMAD.WIDE.U32 R100, R167, R149.reuse, R168 ;  /* 0x00000095a7647225 */ /* 0x080fe800078e00a8 */
[----:B------:R-:W-:Y:S01]  /*65a0*/  IMAD R0, R2, R149, R0 ;  /* 0x0000009502007224 */ /* 0x000fe200078e0200 */
[----:B------:R-:W-:Y:S04]  /*65b0*/  LEA R172, P1, R100, c[0x0][0x170], 0x1 ;  /* 0x00005c0064ac7a11 */ /* 0x000fe800078208ff */
[----:B------:R-:W-:Y:S02]  /*65c0*/  IADD3 R0, R101, R0, RZ ;  /* 0x0000000065007210 */ /* 0x000fe40007ffe0ff */
[-C--:B------:R-:W-:Y:S02]  /*65d0*/  IADD3 R174, P0, R172, R157.reuse, RZ ;  /* 0x0000009dacae7210 */ /* 0x080fe40007f1e0ff */
[----:B------:R-:W-:Y:S02]  /*65e0*/  LEA.HI.X R173, R100, c[0x0][0x174], R0, 0x1, P1 ;  /* 0x00005d0064ad7a11 */ /* 0x000fe400008f0c00 */
[-C--:B------:R-:W-:Y:S02]  /*65f0*/  IADD3 R100, P1, R174, R157.reuse, RZ ;  /* 0x0000009dae647210 */ /* 0x080fe40007f3e0ff */
[-C--:B------:R-:W-:Y:S02]  /*6600*/  IADD3.X R175, R173, R166.reuse, RZ, P0, !PT ;  /* 0x000000a6adaf7210 */ /* 0x080fe400007fe4ff */
[----:B------:R-:W-:Y:S01]  /*6610*/  IADD3 R176, P0, R100, R157, RZ ;  /* 0x0000009d64b07210 */ /* 0x000fe20007f1e0ff */
[----:B------:R-:W-:Y:S01]  /*6620*/  @!PT LDS RZ, [RZ] ;  /* 0x00000000fffff984 */ /* 0x000fe20000000800 */
[----:B------:R-:W-:Y:S01]  /*6630*/  @!PT LDS RZ, [RZ] ;  /* 0x00000000fffff984 */ /* 0x000fe20000000800 */
[----:B------:R-:W-:Y:S01]  /*6640*/  @!PT LDS RZ, [RZ] ;  /* 0x00000000fffff984 */ /* 0x000fe20000000800 */
[----:B------:R1:W-:Y:S01]  /*6650*/  LDGSTS.E.BYPASS.LTC128B.128 [R151+0x8000], [R172.64] ;  /* 0x08000000ac977fae */ /* 0x0003e2000b901d46 */
[-C--:B------:R-:W-:Y:S04]  /*6660*/  IADD3.X R101, R175, R166.reuse, RZ, P1, !PT ;  /* 0x000000a6af657210 */ /* 0x080fe80000ffe4ff */
[----:B------:R-:W-:Y:S02]  /*6670*/  IADD3.X R177, R101, R166, RZ, P0, !PT ;  /* 0x000000a665b17210 */ /* 0x000fe400007fe4ff */
[----:B------:R1:W-:Y:S01]  /*6680*/  LDGSTS.E.BYPASS.LTC128B.128 [R151+0xa000], [R172.64+0x80] ;  /* 0x0a000080ac977fae */ /* 0x0003e2000b901d46 */
[----:B------:R-:W-:Y:S06]  /*6690*/  ISETP.GT.AND P0, PT, R167, RZ, PT ;  /* 0x000000ffa700720c */ /* 0x000fec0003f04270 */
[----:B------:R2:W-:Y:S07]  /*66a0*/  LDGSTS.E.BYPASS.LTC128B.128 [R151+0x8800], [R174.64] ;  /* 0x08800000ae977fae */ /* 0x0005ee000b901d46 */
[----:B------:R2:W-:Y:S07]  /*66b0*/  LDGSTS.E.BYPASS.LTC128B.128 [R151+0xa800], [R174.64+0x80] ;  /* 0x0a800080ae977fae */ /* 0x0005ee000b901d46 */
[----:B------:R3:W-:Y:S07]  /*66c0*/  LDGSTS.E.BYPASS.LTC128B.128 [R151+0x9000], [R100.64] ;  /* 0x0900000064977fae */ /* 0x0007ee000b901d46 */
[----:B------:R3:W-:Y:S07]  /*66d0*/  LDGSTS.E.BYPASS.LTC128B.128 [R151+0xb000], [R100.64+0x80] ;  /* 0x0b00008064977fae */ /* 0x0007ee000b901d46 */
[----:B------:R4:W-:Y:S07]  /*66e0*/  LDGSTS.E.BYPASS.LTC128B.128 [R151+0x9800], [R176.64] ;  /* 0x09800000b0977fae */ /* 0x0009ee000b901d46 */
[----:B------:R4:W-:Y:S07]  /*66f0*/  LDGSTS.E.BYPASS.LTC128B.128 [R151+0xb800], [R176.64+0x80] ;  /* 0x0b800080b0977fae */ /* 0x0009ee000b901d46 */
[----:B------:R-:W-:Y:S07]  /*6700*/  LDSM.16.M88.4 R104, [R146] ;  /* 0x000000009268783b */ /* 0x000fee0000000200 */
[----:B------:R-:W5:Y:S07]  /*6710*/  LDSM.16.M88.4 R108, [R145+0x4000] ;  /* 0x00400000916c783b */ /* 0x000f6e0000000200 */
[----:B------:R-:W1:Y:S07]  /*6720*/  LDSM.16.M88.4 R112, [R145+0x4800] ;  /* 0x004800009170783b */ /* 0x000e6e0000000200 */
[----:B------:R-:W1:Y:S07]  /*6730*/  LDSM.16.M88.4 R116, [R145+0x5000] ;  /* 0x005000009174783b */ /* 0x000e6e0000000200 */
[----:B------:R-:W0:Y:S07]  /*6740*/  LDGDEPBAR ;  /* 0x00000000000079af */ /* 0x000e2e0000000000 */
[----:B------:R-:W2:Y:S07]  /*6750*/  LDSM.16.M88.4 R120, [R145+0x5800] ;  /* 0x005800009178783b */ /* 0x000eae0000000200 */
[----:B------:R-:W-:Y:S01]  /*6760*/  LDSM.16.M88.4 R124, [R134] ;  /* 0x00000000867c783b */ /* 0x000fe20000000200 */
[C---:B-----5:R-:W-:Y:S08]  /*6770*/  HMMA.16816.F32.BF16 R4, R104.reuse, R108, RZ ;  /* 0x0000006c6804723c */ /* 0x060ff000000418ff */
[C---:B------:R-:W-:Y:S01]  /*6780*/  HMMA.16816.F32.BF16 R8, R104.reuse, R110, RZ ;  /* 0x0000006e6808723c */ /* 0x040fe200000418ff */
[----:B------:R-:W-:Y:S07]  /*6790*/  LDSM.16.M88.4 R108, [R144] ;  /* 0x00000000906c783b */ /* 0x000fee0000000200 */
[C---:B-1----:R-:W-:Y:S08]  /*67a0*/  HMMA.16816.F32.BF16 R12, R104.reuse, R112, RZ ;  /* 0x00000070680c723c */ /* 0x042ff000000418ff */
[C---:B------:R-:W-:Y:S01]  /*67b0*/  HMMA.16816.F32.BF16 R16, R104.reuse, R114, RZ ;  /* 0x000000726810723c */ /* 0x040fe200000418ff */
[----:B------:R-:W1:Y:S07]  /*67c0*/  LDSM.16.M88.4 R112, [R143] ;  /* 0x000000008f70783b */ /* 0x000e6e0000000200 */
[C---:B------:R-:W-:Y:S08]  /*67d0*/  HMMA.16816.F32.BF16 R20, R104.reuse, R116, RZ ;  /* 0x000000746814723c */ /* 0x040ff000000418ff */
[C---:B------:R-:W-:Y:S01]  /*67e0*/  HMMA.16816.F32.BF16 R24, R104.reuse, R118, RZ ;  /* 0x000000766818723c */ /* 0x040fe200000418ff */
[----:B------:R-:W5:Y:S07]  /*67f0*/  LDSM.16.M88.4 R116, [R135] ;  /* 0x000000008774783b */ /* 0x000f6e0000000200 */
[C---:B--2---:R-:W-:Y:S08]  /*6800*/  HMMA.16816.F32.BF16 R28, R104.reuse, R120, RZ ;  /* 0x00000078681c723c */ /* 0x044ff000000418ff */
[----:B------:R-:W-:Y:S01]  /*6810*/  HMMA.16816.F32.BF16 R32, R104, R122, RZ ;  /* 0x0000007a6820723c */ /* 0x000fe200000418ff */
[----:B------:R-:W2:Y:S07]  /*6820*/  LDSM.16.M88.4 R104, [R133] ;  /* 0x000000008568783b */ /* 0x000eae0000000200 */
[----:B------:R-:W-:Y:S01]  /*6830*/  LDSM.16.M88.4 R120, [R139+0x4800] ;  /* 0x004800008b78783b */ /* 0x000fe20000000200 */
[C---:B-1----:R-:W-:Y:S08]  /*6840*/  HMMA.16816.F32.BF16 R4, R108.reuse, R112, R4 ;  /* 0x000000706c04723c */ /* 0x042ff00000041804 */
[C---:B------:R-:W-:Y:S01]  /*6850*/  HMMA.16816.F32.BF16 R8, R108.reuse, R114, R8 ;  /* 0x000000726c08723c */ /* 0x040fe20000041808 */
[----:B------:R-:W-:Y:S07]  /*6860*/  LDSM.16.M88.4 R112, [R142] ;  /* 0x000000008e70783b */ /* 0x000fee0000000200 */
[C---:B-----5:R-:W-:Y:S08]  /*6870*/  HMMA.16816.F32.BF16 R12, R108.reuse, R116, R12 ;  /* 0x000000746c0c723c */ /* 0x060ff0000004180c */
[C---:B------:R-:W-:Y:S01]  /*6880*/  HMMA.16816.F32.BF16 R16, R108.reuse, R118, R16 ;  /* 0x000000766c10723c */ /* 0x040fe20000041810 */
[----:B------:R-:W1:Y:S07]  /*6890*/  LDSM.16.M88.4 R116, [R139+0x4000] ;  /* 0x004000008b74783b */ /* 0x000e6e0000000200 */
[C---:B------:R-:W-:Y:S08]  /*68a0*/  HMMA.16816.F32.BF16 R20, R108.reuse, R124, R20 ;  /* 0x0000007c6c14723c */ /* 0x040ff00000041814 */
[C---:B------:R-:W-:Y:S08]  /*68b0*/  HMMA.16816.F32.BF16 R24, R108.reuse, R126, R24 ;  /* 0x0000007e6c18723c */ /* 0x040ff00000041818 */
[C---:B--2---:R-:W-:Y:S08]  /*68c0*/  HMMA.16816.F32.BF16 R28, R108.reuse, R104, R28 ;  /* 0x000000686c1c723c */ /* 0x044ff0000004181c */
[----:B------:R-:W-:Y:S01]  /*68d0*/  HMMA.16816.F32.BF16 R32, R108, R106, R32 ;  /* 0x0000006a6c20723c */ /* 0x000fe20000041820 */
[----:B------:R-:W2:Y:S07]  /*68e0*/  LDSM.16.M88.4 R104, [R139+0x5000] ;  /* 0x005000008b68783b */ /* 0x000eae0000000200 */
[----:B------:R-:W5:Y:S01]  /*68f0*/  LDSM.16.M88.4 R108, [R139+0x5800] ;  /* 0x005800008b6c783b */ /* 0x000f620000000200 */
[C---:B-1----:R-:W-:Y:S08]  /*6900*/  HMMA.16816.F32.BF16 R4, R112.reuse, R116, R4 ;  /* 0x000000747004723c */ /* 0x042ff00000041804 */
[C---:B------:R-:W-:Y:S01]  /*6910*/  HMMA.16816.F32.BF16 R8, R112.reuse, R118, R8 ;  /* 0x000000767008723c */ /* 0x040fe20000041808 */
[----:B------:R-:W-:Y:S07]  /*6920*/  LDSM.16.M88.4 R116, [R132] ;  /* 0x000000008474783b */ /* 0x000fee0000000200 */
[C---:B------:R-:W-:Y:S08]  /*6930*/  HMMA.16816.F32.BF16 R12, R112.reuse, R120, R12 ;  /* 0x00000078700c723c */ /* 0x040ff0000004180c */
[C---:B------:R-:W-:Y:S01]  /*6940*/  HMMA.16816.F32.BF16 R16, R112.reuse, R122, R16 ;  /* 0x0000007a7010723c */ /* 0x040fe20000041810 */
[----:B------:R-:W-:Y:S07]  /*6950*/  LDSM.16.M88.4 R120, [R132+0x800] ;  /* 0x000800008478783b */ /* 0x000fee0000000200 */
[C---:B--2---:R-:W-:Y:S08]  /*6960*/  HMMA.16816.F32.BF16 R20, R112.reuse, R104, R20 ;  /* 0x000000687014723c */ /* 0x044ff00000041814 */
[C---:B------:R-:W-:Y:S01]  /*6970*/  HMMA.16816.F32.BF16 R24, R112.reuse, R106, R24 ;  /* 0x0000006a7018723c */ /* 0x040fe20000041818 */
[----:B------:R-:W1:Y:S07]  /*6980*/  LDSM.16.M88.4 R104, [R141] ;  /* 0x000000008d68783b */ /* 0x000e6e0000000200 */
[C---:B-----5:R-:W-:Y:S08]  /*6990*/  HMMA.16816.F32.BF16 R28, R112.reuse, R108, R28 ;  /* 0x0000006c701c723c */ /* 0x060ff0000004181c */
[----:B------:R-:W-:Y:S01]  /*69a0*/  HMMA.16816.F32.BF16 R32, R112, R110, R32 ;  /* 0x0000006e7020723c */ /* 0x000fe20000041820 */
[----:B------:R-:W2:Y:S07]  /*69b0*/  LDSM.16.M88.4 R108, [R132+0x1000] ;  /* 0x00100000846c783b */ /* 0x000eae0000000200 */
[----:B------:R-:W5:Y:S01]  /*69c0*/  LDSM.16.M88.4 R112, [R132+0x1800] ;  /* 0x001800008470783b */ /* 0x000f620000000200 */
[C---:B-1----:R-:W-:Y:S08]  /*69d0*/  HMMA.16816.F32.BF16 R4, R104.reuse, R116, R4 ;  /* 0x000000746804723c */ /* 0x042ff00000041804 */
[C---:B------:R-:W-:Y:S01]  /*69e0*/  HMMA.16816.F32.BF16 R8, R104.reuse, R118, R8 ;  /* 0x000000766808723c */ /* 0x040fe20000041808 */
[----:B------:R-:W-:Y:S07]  /*69f0*/  LDSM.16.M88.4 R116, [R145+0x6000] ;  /* 0x006000009174783b */ /* 0x000fee0000000200 */
[C---:B------:R-:W-:Y:S08]  /*6a00*/  HMMA.16816.F32.BF16 R12, R104.reuse, R120, R12 ;  /* 0x00000078680c723c */ /* 0x040ff0000004180c */
[C---:B------:R-:W-:Y:S01]  /*6a10*/  HMMA.16816.F32.BF16 R16, R104.reuse, R122, R16 ;  /* 0x0000007a6810723c */ /* 0x040fe20000041810 */
[----:B------:R-:W-:Y:S07]  /*6a20*/  LDSM.16.M88.4 R120, [R145+0x6800] ;  /* 0x006800009178783b */ /* 0x000fee0000000200 */
[C---:B--2---:R-:W-:Y:S08]  /*6a30*/  HMMA.16816.F32.BF16 R20, R104.reuse, R108, R20 ;  /* 0x0000006c6814723c */ /* 0x044ff00000041814 */
[C---:B------:R-:W-:Y:S01]  /*6a40*/  HMMA.16816.F32.BF16 R24, R104.reuse, R110, R24 ;  /* 0x0000006e6818723c */ /* 0x040fe20000041818 */
[----:B------:R-:W1:Y:S07]  /*6a50*/  LDSM.16.M88.4 R108, [R146+0x2000] ;  /* 0x00200000926c783b */ /* 0x000e6e0000000200 */
[C---:B-----5:R-:W-:Y:S08]  /*6a60*/  HMMA.16816.F32.BF16 R28, R104.reuse, R112, R28 ;  /* 0x00000070681c723c */ /* 0x060ff0000004181c */
        /* <DEDUP_REMOVED lines=8> */
[----:B------:R-:W-:Y:S07]  /*6af0*/  LDSM.16.M88.4 R120, [R130] ;  /* 0x000000008278783b */ /* 0x000fee0000000200 */
[C---:B--2---:R-:W-:Y:S08]  /*6b00*/  HMMA.16816.F32.BF16 R20, R108.reuse, R104, R20 ;  /* 0x000000686c14723c */ /* 0x044ff00000041814 */
[C---:B------:R-:W-:Y:S01]  /*6b10*/  HMMA.16816.F32.BF16 R24, R108.reuse, R106, R24 ;  /* 0x0000006a6c18723c */ /* 0x040fe20000041818 */
[----:B------:R-:W1:Y:S07]  /*6b20*/  LDSM.16.M88.4 R104, [R144+0x2000] ;  /* 0x002000009068783b */ /* 0x000e6e0000000200 */
[C---:B-----5:R-:W-:Y:S08]  /*6b30*/  HMMA.16816.F32.BF16 R28, R108.reuse, R112, R28 ;  /* 0x000000706c1c723c */ /* 0x060ff0000004181c */
[----:B------:R-:W-:Y:S01]  /*6b40*/  HMMA.16816.F32.BF16 R32, R108, R114, R32 ;  /* 0x000000726c20723c */ /* 0x000fe20000041820 */
[----:B------:R-:W2:Y:S07]  /*6b50*/  LDSM.16.M88.4 R108, [R129] ;  /* 0x00000000816c783b */ /* 0x000eae0000000200 */
[----:B------:R-:W5:Y:S01]  /*6b60*/  LDSM.16.M88.4 R112, [R128] ;  /* 0x000000008070783b */ /* 0x000f620000000200 */
        /* <DEDUP_REMOVED lines=18> */
[----:B------:R-:W1:Y:S07]  /*6c90*/  LDSM.16.M88.4 R120, [R132+0x2000] ;  /* 0x002000008478783b */ /* 0x000e6e0000000200 */
[C---:B--2---:R-:W-:Y:S08]  /*6ca0*/  HMMA.16816.F32.BF16 R20, R108.reuse, R104, R20 ;  /* 0x000000686c14723c */ /* 0x044ff00000041814 */
[C---:B------:R-:W-:Y:S01]  /*6cb0*/  HMMA.16816.F32.BF16 R24, R108.reuse, R106, R24 ;  /* 0x0000006a6c18723c */ /* 0x040fe20000041818 */
[----:B------:R-:W2:Y:S07]  /*6cc0*/  LDSM.16.M88.4 R104, [R132+0x2800] ;  /* 0x002800008468783b */ /* 0x000eae0000000200 */
[C---:B-----5:R-:W-:Y:S08]  /*6cd0*/  HMMA.16816.F32.BF16 R28, R108.reuse, R112, R28 ;  /* 0x000000706c1c723c */ /* 0x060ff0000004181c */
[----:B------:R-:W-:Y:S01]  /*6ce0*/  HMMA.16816.F32.BF16 R32, R108, R114, R32 ;  /* 0x000000726c20723c */ /* 0x000fe20000041820 */
[----:B------:R-:W5:Y:S07]  /*6cf0*/  LDSM.16.M88.4 R108, [R132+0x3000] ;  /* 0x00300000846c783b */ /* 0x000f6e0000000200 */
[C---:B-1----:R-:W-:Y:S08]  /*6d00*/  HMMA.16816.F32.BF16 R4, R116.reuse, R120, R4 ;  /* 0x000000787404723c */ /* 0x042ff00000041804 */
[C---:B------:R-:W-:Y:S08]  /*6d10*/  HMMA.16816.F32.BF16 R8, R116.reuse, R122, R8 ;  /* 0x0000007a7408723c */ /* 0x040ff00000041808 */
[C---:B--2---:R-:W-:Y:S08]  /*6d20*/  HMMA.16816.F32.BF16 R12, R116.reuse, R104, R12 ;  /* 0x00000068740c723c */ /* 0x044ff0000004180c */
[C---:B------:R-:W-:Y:S01]  /*6d30*/  HMMA.16816.F32.BF16 R16, R116.reuse, R106, R16 ;  /* 0x0000006a7410723c */ /* 0x040fe20000041810 */
[----:B------:R-:W1:Y:S01]  /*6d40*/  LDSM.16.M88.4 R104, [R132+0x3800] ;  /* 0x003800008468783b */ /* 0x000e620000000200 */
[----:B------:R-:W-:Y:S04]  /*6d50*/  DEPBAR.LE SB0, 0x0 ;  /* 0x000080000000791a */ /* 0x000fe80000000000 */
[----:B------:R-:W-:Y:S02]  /*6d60*/  FMUL.FTZ R200, R4, c[0x0][0x2ec] ;  /* 0x0000bb0004c87a20 */ /* 0x000fe40000410000 */
[C---:B-----5:R-:W-:Y:S04]  /*6d70*/  HMMA.16816.F32.BF16 R20, R116.reuse, R108, R20 ;  /* 0x0000006c7414723c */ /* 0x060fe80000041814 */
[----:B------:R-:W2:Y:S01]  /*6d80*/  MUFU.TANH R200, R200 ;  /* 0x000000c800c87308 */ /* 0x000ea20000002400 */
[----:B------:R-:W-:Y:S01]  /*6d90*/  BAR.SYNC.DEFER_BLOCKING 0x0 ;  /* 0x0000000000007b1d */ /* 0x000fe20000010000 */
[----:B------:R-:W-:Y:S02]  /*6da0*/  FMUL.FTZ R198, R5, c[0x0][0x2ec] ;  /* 0x0000bb0005c67a20 */ /* 0x000fe40000410000 */
[C---:B------:R-:W-:Y:S04]  /*6db0*/  HMMA.16816.F32.BF16 R24, R116.reuse, R110, R24 ;  /* 0x0000006e7418723c */ /* 0x040fe80000041818 */
[----:B------:R-:W-:Y:S02]  /*6dc0*/  FMUL.FTZ R196, R6, c[0x0][0x2ec] ;  /* 0x0000bb0006c47a20 */ /* 0x000fe40000410000 */
[----:B------:R-:W2:Y:S01]  /*6dd0*/  MUFU.TANH R198, R198 ;  /* 0x000000c600c67308 */ /* 0x000ea20000002400 */
[----:B------:R-:W-:Y:S02]  /*6de0*/  FMUL.FTZ R195, R7, c[0x0][0x2ec] ;  /* 0x0000bb0007c37a20 */ /* 0x000fe40000410000 */
[----:B------:R-:W-:Y:S03]  /*6df0*/  FMUL.FTZ R194, R8, c[0x0][0x2ec] ;  /* 0x0000bb0008c27a20 */ /* 0x000fe60000410000 */
[----:B------:R-:W-:Y:S02]  /*6e00*/  FMUL.FTZ R202, R9, c[0x0][0x2ec] ;  /* 0x0000bb0009ca7a20 */ /* 0x000fe40000410000 */
[----:B------:R-:W-:Y:S02]  /*6e10*/  FMUL.FTZ R199, R10, c[0x0][0x2ec] ;  /* 0x0000bb000ac77a20 */ /* 0x000fe40000410000 */
[----:B------:R-:W2:Y:S01]  /*6e20*/  MUFU.TANH R196, R196 ;  /* 0x000000c400c47308 */ /* 0x000ea20000002400 */
[----:B------:R-:W-:Y:S02]  /*6e30*/  FMUL.FTZ R197, R11, c[0x0][0x2ec] ;  /* 0x0000bb000bc57a20 */ /* 0x000fe40000410000 */
[----:B------:R-:W-:Y:S02]  /*6e40*/  FMUL.FTZ R192, R12, c[0x0][0x2ec] ;  /* 0x0000bb000cc07a20 */ /* 0x000fe40000410000 */
[----:B------:R-:W-:Y:S02]  /*6e50*/  FMUL.FTZ R190, R13, c[0x0][0x2ec] ;  /* 0x0000bb000dbe7a20 */ /* 0x000fe40000410000 */
[----:B------:R-:W-:Y:S01]  /*6e60*/  FMUL.FTZ R193, R14, c[0x0][0x2ec] ;  /* 0x0000bb000ec17a20 */ /* 0x000fe20000410000 */
[C---:B-1----:R-:W-:Y:S02]  /*6e70*/  HMMA.16816.F32.BF16 R28, R116.reuse, R104, R28 ;  /* 0x00000068741c723c */ /* 0x042fe4000004181c */
[----:B------:R-:W1:Y:S01]  /*6e80*/  MUFU.TANH R195, R195 ;  /* 0x000000c300c37308 */ /* 0x000e620000002400 */
[----:B------:R-:W-:Y:S02]  /*6e90*/  FMUL.FTZ R191, R15, c[0x0][0x2ec] ;  /* 0x0000bb000fbf7a20 */ /* 0x000fe40000410000 */
[----:B------:R-:W-:Y:S02]  /*6ea0*/  FMUL.FTZ R188, R16, c[0x0][0x2ec] ;  /* 0x0000bb0010bc7a20 */ /* 0x000fe40000410000 */
[----:B------:R-:W-:Y:S01]  /*6eb0*/  FMUL.FTZ R186, R17, c[0x0][0x2ec] ;  /* 0x0000bb0011ba7a20 */ /* 0x000fe20000410000 */
[----:B------:R-:W-:Y:S04]  /*6ec0*/  HMMA.16816.F32.BF16 R32, R116, R106, R32 ;  /* 0x0000006a7420723c */ /* 0x000fe80000041820 */
[----:B------:R-:W1:Y:S01]  /*6ed0*/  MUFU.TANH R194, R194 ;  /* 0x000000c200c27308 */ /* 0x000e620000002400 */
[----:B------:R-:W-:Y:S02]  /*6ee0*/  FMUL.FTZ R189, R18, c[0x0][0x2ec] ;  /* 0x0000bb0012bd7a20 */ /* 0x000fe40000410000 */
[----:B------:R-:W-:Y:S02]  /*6ef0*/  FMUL.FTZ R187, R19, c[0x0][0x2ec] ;  /* 0x0000bb0013bb7a20 */ /* 0x000fe40000410000 */
[----:B------:R-:W-:Y:S03]  /*6f00*/  FMUL.FTZ R178, R20, c[0x0][0x2ec] ;  /* 0x0000bb0014b27a20 */ /* 0x000fe60000410000 */
        /* <DEDUP_REMOVED lines=8> */
[----:B------:R-:W-:Y:S02]  /*6f90*/  FMUL.FTZ R179, R27, c[0x0][0x2ec] ;  /* 0x0000bb001bb37a20 */ /* 0x000fe40000410000 */
[----:B----4-:R-:W-:Y:S02]  /*6fa0*/  FMUL.FTZ R176, R28, c[0x0][0x2ec] ;  /* 0x0000bb001cb07a20 */ /* 0x010fe40000410000 */
[----:B------:R-:W-:Y:S02]  /*6fb0*/  FMUL.FTZ R177, R29, c[0x0][0x2ec] ;  /* 0x0000bb001db17a20 */ /* 0x000fe40000410000 */
[----:B------:R-:W-:Y:S02]  /*6fc0*/  FMUL.FTZ R173, R30, c[0x0][0x2ec] ;  /* 0x0000bb001ead7a20 */ /* 0x000fe40000410000 */
[----:B------:R-:W-:Y:S01]  /*6fd0*/  FMUL.FTZ R175, R31, c[0x0][0x2ec] ;  /* 0x0000bb001faf7a20 */ /* 0x000fe20000410000 */
[----:B------:R-:W4:Y:S01]  /*6fe0*/  MUFU.TANH R197, R197 ;  /* 0x000000c500c57308 */ /* 0x000f220000002400 */
[----:B------:R-:W-:Y:S02]  /*6ff0*/  FMUL.FTZ R172, R32, c[0x0][0x2ec] ;  /* 0x0000bb0020ac7a20 */ /* 0x000fe40000410000 */
[----:B------:R-:W-:Y:S02]  /*7000*/  FMUL.FTZ R174, R33, c[0x0][0x2ec] ;  /* 0x0000bb0021ae7a20 */ /* 0x000fe40000410000 */
[----:B------:R-:W-:Y:S02]  /*7010*/  FMUL.FTZ R102, R34, c[0x0][0x2ec] ;  /* 0x0000bb0022667a20 */ /* 0x000fe40000410000 */
[----:B------:R-:W-:Y:S03]  /*7020*/  FMUL.FTZ R35, R35, c[0x0][0x2ec] ;  /* 0x0000bb0023237a20 */ /* 0x000fe60000410000 */
        /* <DEDUP_REMOVED lines=23> */
[----:B---3--:R3:W1:Y:S02]  /*71a0*/  MUFU.TANH R101, R35 ;  /* 0x0000002300657308 */ /* 0x0086640000002400 */
[----:B-1234-:R-:W-:-:S05]  /*71b0*/  @P0 BRA `(.L_x_518) ;  /* 0xfffff1c000000947 */ /* 0x01efca000383ffff */
.L_x_517:
        /* <DEDUP_REMOVED lines=34> */
[----:B------:R-:W-:Y:S01]  /*73e0*/  LDSM.16.MT88.4 R12, [R140+0x8000] ;  /* 0x008000008c0c783b */ /* 0x000fe20000004200 */
[----:B------:R-:W-:Y:S07]  /*73f0*/  IADD3 R167, R167, -0x1, RZ ;  /* 0xffffffffa7a77810 */ /* 0x000fee0007ffe0ff */
[----:B------:R-:W-:Y:S08]  /*7400*/  SHFL.BFLY PT, R9, R6, 0x2, 0x1f ;  /* 0x0c401f0006097f89 */ /* 0x000ff000000e0000 */
[----:B------:R-:W1:Y:S02]  /*7410*/  SHFL.BFLY PT, R0, R7, 0x2, 0x1f ;  /* 0x0c401f0007007f89 */ /* 0x000e6400000e0000 */
[----:B-1----:R-:W-:Y:S02]  /*7420*/  FMNMX.FTZ R5, R7, R0, !PT ;  /* 0x0000000007057209 */ /* 0x002fe40007810000 */
[----:B------:R-:W-:Y:S04]  /*7430*/  FMNMX.FTZ R11, R6, R9, !PT ;  /* 0x00000009060b7209 */ /* 0x000fe80007810000 */
[----:B------:R-:W1:Y:S08]  /*7440*/  SHFL.BFLY PT, R0, R5, 0x1, 0x1f ;  /* 0x0c201f0005007f89 */ /* 0x000e7000000e0000 */
[----:B------:R-:W2:Y:S01]  /*7450*/  SHFL.BFLY PT, R2, R11, 0x1, 0x1f ;  /* 0x0c201f000b027f89 */ /* 0x000ea200000e0000 */
[----:B-1----:R-:W-:Y:S05]  /*7460*/  FMNMX.FTZ R0, R5, R0, !PT ;  /* 0x0000000005007209 */ /* 0x002fea0007810000 */
[----:B------:R-:W-:Y:S01]  /*7470*/  FMUL.FTZ R106, R0, c[0x0][0x23c] ;  /* 0x00008f00006a7a20 */ /* 0x000fe20000410000 */
[----:B--2---:R-:W-:Y:S04]  /*7480*/  FMNMX.FTZ R2, R11, R2, !PT ;  /* 0x000000020b027209 */ /* 0x004fe80007810000 */
[C---:B------:R-:W-:Y:S01]  /*7490*/  FSETP.NEU.FTZ.AND P1, PT, R2.reuse, -INF , PT ;  /* 0xff8000000200780b */ /* 0x040fe20003f3d000 */
[C---:B------:R-:W-:Y:S02]  /*74a0*/  FMUL.FTZ R107, R2.reuse, c[0x0][0x23c] ;  /* 0x00008f00026b7a20 */ /* 0x040fe40000410000 */
[----:B------:R-:W-:Y:S01]  /*74b0*/  FADD.FTZ R4, -R2, R103 ;  /* 0x0000006702047221 */ /* 0x000fe20000010100 */
[----:B------:R-:W-:Y:S02]  /*74c0*/  MOV R103, R2 ;  /* 0x0000000200677202 */ /* 0x000fe40000000f00 */
[----:B------:R-:W-:Y:S01]  /*74d0*/  FSEL R107, R107, RZ, P1 ;  /* 0x000000ff6b6b7208 */ /* 0x000fe20000800000 */
[----:B------:R-:W-:Y:S01]  /*74e0*/  FMUL.FTZ R100, R4, c[0x0][0x23c] ;  /* 0x00008f0004647a20 */ /* 0x000fe20000410000 */
[C---:B------:R-:W-:Y:S01]  /*74f0*/  FSETP.NEU.FTZ.AND P1, PT, R0.reuse, -INF , PT ;  /* 0xff8000000000780b */ /* 0x040fe20003f3d000 */
[----:B------:R-:W-:Y:S02]  /*7500*/  FADD.FTZ R4, -R0, R3 ;  /* 0x0000000300047221 */ /* 0x000fe40000010100 */
[--C-:B------:R-:W-:Y:S01]  /*7510*/  FFMA.FTZ R104, R200, c[0x0][0x23c], -R107.reuse ;  /* 0x00008f00c8687a23 */ /* 0x100fe2000001086b */
[----:B------:R-:W-:Y:S01]  /*7520*/  FSEL R106, R106, RZ, P1 ;  /* 0x000000ff6a6a7208 */ /* 0x000fe20000800000 */
[----:B------:R-:W-:Y:S01]  /*7530*/  FMUL.FTZ R3, R4, c[0x0][0x23c] ;  /* 0x00008f0004037a20 */ /* 0x000fe20000410000 */
[----:B------:R-:W1:Y:S01]  /*7540*/  MUFU.EX2 R100, R100 ;  /* 0x0000006400647308 */ /* 0x000e620000000800 */
        /* <DEDUP_REMOVED lines=13> */
[--C-:B------:R-:W-:Y:S02]  /*7620*/  FFMA.FTZ R126, R184, c[0x0][0x23c], -R107.reuse ;  /* 0x00008f00b87e7a23 */ /* 0x100fe4000001086b */
[C---:B-1----:R-:W-:Y:S02]  /*7630*/  FMUL.FTZ R4, R100.reuse, R96 ;  /* 0x0000006064047220 */ /* 0x042fe40000410000 */
[C---:B------:R-:W-:Y:S02]  /*7640*/  FMUL.FTZ R5, R100.reuse, R97 ;  /* 0x0000006164057220 */ /* 0x040fe40000410000 */
[C---:B------:R-:W-:Y:S01]  /*7650*/  FMUL.FTZ R8, R100.reuse, R92 ;  /* 0x0000005c64087220 */ /* 0x040fe20000410000 */
[----:B------:R-:W1:Y:S01]  /*7660*/  MUFU.EX2 R113, R113 ;  /* 0x0000007100717308 */ /* 0x000e620000000800 */
[C---:B------:R-:W-:Y:S02]  /*7670*/  FMUL.FTZ R9, R100.reuse, R93 ;  /* 0x0000005d64097220 */ /* 0x040fe40000410000 */
[C---:B------:R-:W-:Y:S02]  /*7680*/  FMUL.FTZ R16, R100.reuse, R84 ;  /* 0x0000005464107220 */ /* 0x040fe40000410000 */
[C---:B--2---:R-:W-:Y:S02]  /*7690*/  FMUL.FTZ R6, R3.reuse, R98 ;  /* 0x0000006203067220 */ /* 0x044fe40000410000 */
[C---:B------:R-:W-:Y:S02]  /*76a0*/  FMUL.FTZ R7, R3.reuse, R99 ;  /* 0x0000006303077220 */ /* 0x040fe40000410000 */
[C---:B------:R-:W-:Y:S01]  /*76b0*/  FMUL.FTZ R10, R3.reuse, R94 ;  /* 0x0000005e030a7220 */ /* 0x040fe20000410000 */
[----:B------:R-:W-:Y:S01]  /*76c0*/  MUFU.EX2 R105, R105 ;  /* 0x0000006900697308 */ /* 0x000fe20000000800 */
[C---:B------:R-:W-:Y:S02]  /*76d0*/  FMUL.FTZ R11, R3.reuse, R95 ;  /* 0x0000005f030b7220 */ /* 0x040fe40000410000 */
[C---:B------:R-:W-:Y:S01]  /*76e0*/  FMUL.FTZ R17, R100.reuse, R85 ;  /* 0x0000005564117220 */ /* 0x040fe20000410000 */
[----:B------:R-:W-:Y:S01]  /*76f0*/  LDSM.16.MT88.4 R92, [R140+0x9800] ;  /* 0x009800008c5c783b */ /* 0x000fe20000004200 */
[C---:B------:R-:W-:Y:S02]  /*7700*/  FMUL.FTZ R18, R3.reuse, R86 ;  /* 0x0000005603127220 */ /* 0x040fe40000410000 */
[C---:B------:R-:W-:Y:S02]  /*7710*/  FMUL.FTZ R19, R3.reuse, R87 ;  /* 0x0000005703137220 */ /* 0x040fe40000410000 */
[C---:B------:R-:W-:Y:S01]  /*7720*/  FMUL.FTZ R24, R100.reuse, R76 ;  /* 0x0000004c64187220 */ /* 0x040fe20000410000 */
[----:B------:R-:W2:Y:S01]  /*7730*/  MUFU.EX2 R110, R110 ;  /* 0x0000006e006e7308 */ /* 0x000ea20000000800 */
[C---:B------:R-:W-:Y:S01]  /*7740*/  FMUL.FTZ R25, R100.reuse, R77 ;  /* 0x0000004d64197220 */ /* 0x040fe20000410000 */
[----:B------:R-:W-:Y:S01]  /*7750*/  LDSM.16.MT88.4 R84, [R138+0x9800] ;  /* 0x009800008a54783b */ /* 0x000fe20000004200 */
[----:B------:R-:W-:Y:S01]  /*7760*/  FMUL.FTZ R26, R3, R78 ;  /* 0x0000004e031a7220 */ /* 0x000fe20000410000 */
[----:B-1----:R-:W-:Y:S01]  /*7770*/  F2FP.BF16.PACK_AB R96, R113, R104 ;  /* 0x000000687160723e */ /* 0x002fe200000010ff */
[C---:B------:R-:W-:Y:S02]  /*7780*/  FMUL.FTZ R27, R3.reuse, R79 ;  /* 0x0000004f031b7220 */ /* 0x040fe40000410000 */
[C---:B------:R-:W-:Y:S02]  /*7790*/  FMUL.FTZ R32, R100.reuse, R68 ;  /* 0x0000004464207220 */ /* 0x040fe40000410000 */
[C---:B------:R-:W-:Y:S01]  /*77a0*/  FMUL.FTZ R33, R100.reuse, R69 ;  /* 0x0000004564217220 */ /* 0x040fe20000410000 */
[----:B------:R-:W-:Y:S01]  /*77b0*/  MUFU.EX2 R112, R112 ;  /* 0x0000007000707308 */ /* 0x000fe20000000800 */
[----:B------:R-:W-:Y:S01]  /*77c0*/  LDSM.16.MT88.4 R76, [R140+0xa000] ;  /* 0x00a000008c4c783b */ /* 0x000fe20000004200 */
[C---:B------:R-:W-:Y:S02]  /*77d0*/  FMUL.FTZ R34, R3.reuse, R70 ;  /* 0x0000004603227220 */ /* 0x040fe40000410000 */
[C---:B------:R-:W-:Y:S02]  /*77e0*/  FMUL.FTZ R35, R3.reuse, R71 ;  /* 0x0000004703237220 */ /* 0x040fe40000410000 */
[C---:B------:R-:W-:Y:S02]  /*77f0*/  FMUL.FTZ R36, R100.reuse, R36 ;  /* 0x0000002464247220 */ /* 0x040fe40000410000 */
[----:B------:R-:W-:Y:S01]  /*7800*/  FMUL.FTZ R37, R100, R37 ;  /* 0x0000002564257220 */ /* 0x000fe20000410000 */
[----:B------:R-:W-:Y:S01]  /*7810*/  LDSM.16.MT88.4 R68, [R137+0xa000] ;  /* 0x00a000008944783b */ /* 0x000fe20000004200 */
[----:B------:R-:W1:Y:S01]  /*7820*/  MUFU.EX2 R111, R111 ;  /* 0x0000006f006f7308 */ /* 0x000e620000000800 */
[C---:B------:R-:W-:Y:S02]  /*7830*/  FMUL.FTZ R38, R3.reuse, R38 ;  /* 0x0000002603267220 */ /* 0x040fe40000410000 */
[C---:B------:R-:W-:Y:S01]  /*7840*/  FMUL.FTZ R39, R3.reuse, R39 ;  /* 0x0000002703277220 */ /* 0x040fe20000410000 */
        /* <DEDUP_REMOVED lines=9> */
[----:B------:R-:W-:Y:S01]  /*78e0*/  FMUL.FTZ R47, R3, R47 ;  /* 0x0000002f032f7220 */ /* 0x000fe20000410000 */
[----:B------:R-:W2:Y:S01]  /*78f0*/  MUFU.EX2 R108, R108 ;  /* 0x0000006c006c7308 */ /* 0x000ea20000000800 */
[C---:B------:R-:W-:Y:S02]  /*7900*/  FMUL.FTZ R48, R100.reuse, R48 ;  /* 0x0000003064307220 */ /* 0x040fe40000410000 */
[C---:B------:R-:W-:Y:S01]  /*7910*/  FMUL.FTZ R49, R100.reuse, R49 ;  /* 0x0000003164317220 */ /* 0x040fe20000410000 */
[----:B-1----:R-:W-:Y:S01]  /*7920*/  F2FP.BF16.PACK_AB R98, R111, R112 ;  /* 0x000000706f62723e */ /* 0x002fe200000010ff */
        /* <DEDUP_REMOVED lines=9> */
[----:B------:R-:W-:Y:S01]  /*79c0*/  MUFU.EX2 R122, R122 ;  /* 0x0000007a007a7308 */ /* 0x000fe20000000800 */
[C---:B------:R-:W-:Y:S02]  /*79d0*/  FMUL.FTZ R66, R3.reuse, R66 ;  /* 0x0000004203427220 */ /* 0x040fe40000410000 */
[C---:B------:R-:W-:Y:S01]  /*79e0*/  FMUL.FTZ R67, R3.reuse, R67 ;  /* 0x0000004303437220 */ /* 0x040fe20000410000 */
[----:B--2---:R-:W-:Y:S01]  /*79f0*/  F2FP.BF16.PACK_AB R99, R108, R109 ;  /* 0x0000006d6c63723e */ /* 0x004fe200000010ff */
[C---:B------:R-:W-:Y:S02]  /*7a00*/  FMUL.FTZ R52, R100.reuse, R52 ;  /* 0x0000003464347220 */ /* 0x040fe40000410000 */
[C---:B------:R-:W-:Y:S02]  /*7a10*/  FMUL.FTZ R53, R100.reuse, R53 ;  /* 0x0000003564357220 */ /* 0x040fe40000410000 */
[C---:B------:R-:W-:Y:S01]  /*7a20*/  FMUL.FTZ R54, R3.reuse, R54 ;  /* 0x0000003603367220 */ /* 0x040fe20000410000 */
[----:B------:R-:W-:Y:S01]  /*7a30*/  MUFU.EX2 R123, R123 ;  /* 0x0000007b007b7308 */ /* 0x000fe20000000800 */
[C---:B------:R-:W-:Y:S05]  /*7a40*/  HMMA.16816.F32.BF16 R4, R96.reuse, R12, R4 ;  /* 0x0000000c6004723c */ /* 0x040fea0000041804 */
[C---:B------:R-:W-:Y:S02]  /*7a50*/  FMUL.FTZ R55, R3.reuse, R55 ;  /* 0x0000003703377220 */ /* 0x040fe40000410000 */
[C---:B------:R-:W-:Y:S01]  /*7a60*/  FMUL.FTZ R12, R100.reuse, R88 ;  /* 0x00000058640c7220 */ /* 0x040fe20000410000 */
[C---:B------:R-:W-:Y:S01]  /*7a70*/  HMMA.16816.F32.BF16 R8, R96.reuse, R14, R8 ;  /* 0x0000000e6008723c */ /* 0x040fe20000041808 */
[----:B------:R-:W-:Y:S03]  /*7a80*/  MUFU.EX2 R124, R124 ;  /* 0x0000007c007c7308 */ /* 0x000fe60000000800 */
[C---:B------:R-:W-:Y:S02]  /*7a90*/  FMUL.FTZ R13, R100.reuse, R89 ;  /* 0x00000059640d7220 */ /* 0x040fe40000410000 */
[C---:B------:R-:W-:Y:S02]  /*7aa0*/  FMUL.FTZ R56, R100.reuse, R56 ;  /* 0x0000003864387220 */ /* 0x040fe40000410000 */
[C---:B------:R-:W-:Y:S03]  /*7ab0*/  FMUL.FTZ R14, R3.reuse, R90 ;  /* 0x0000005a030e7220 */ /* 0x040fe60000410000 */
[----:B------:R-:W-:Y:S01]  /*7ac0*/  MUFU.EX2 R126, R126 ;  /* 0x0000007e007e7308 */ /* 0x000fe20000000800 */
[C---:B------:R-:W-:Y:S02]  /*7ad0*/  FMUL.FTZ R15, R3.reuse, R91 ;  /* 0x0000005b030f7220 */ /* 0x040fe40000410000 */
[----:B------:R-:W1:Y:S01]  /*7ae0*/  LDSM.16.MT88.4 R88, [R136+0x8000] ;  /* 0x008000008858783b */ /* 0x000e620000004200 */
[----:B------:R-:W-:Y:S02]  /*7af0*/  FMUL.FTZ R57, R100, R57 ;  /* 0x0000003964397220 */ /* 0x000fe40000410000 */
[C---:B------:R-:W-:Y:S02]  /*7b00*/  FMUL.FTZ R58, R3.reuse, R58 ;  /* 0x0000003a033a7220 */ /* 0x040fe40000410000 */
[C---:B------:R-:W-:Y:S03]  /*7b10*/  HMMA.16816.F32.BF16 R12, R96.reuse, R20, R12 ;  /* 0x00000014600c723c */ /* 0x040fe6000004180c */
[----:B------:R-:W-:Y:S02]  /*7b20*/  FMUL.FTZ R59, R3, R59 ;  /* 0x0000003b033b7220 */ /* 0x000fe40000410000 */
[--C-:B------:R-:W-:Y:S02]  /*7b30*/  FFMA.FTZ R127, R182, c[0x0][0x23c], -R107.reuse ;  /* 0x00008f00b67f7a23 */ /* 0x100fe4000001086b */
[C---:B------:R-:W-:Y:S01]  /*7b40*/  FMUL.FTZ R20, R100.reuse, R80 ;  /* 0x0000005064147220 */ /* 0x040fe20000410000 */
[C---:B------:R-:W-:Y:S03]  /*7b50*/  HMMA.16816.F32.BF16 R16, R96.reuse, R22, R16 ;  /* 0x000000166010723c */ /* 0x040fe60000041810 */
[----:B------:R-:W-:Y:S01]  /*7b60*/  MUFU.EX2 R127, R127 ;  /* 0x0000007f007f7308 */ /* 0x000fe20000000800 */
[----:B------:R-:W-:Y:S02]  /*7b70*/  FMUL.FTZ R21, R100, R81 ;  /* 0x0000005164157220 */ /* 0x000fe40000410000 */
[--C-:B------:R-:W-:Y:S02]  /*7b80*/  FFMA.FTZ R178, R181, c[0x0][0x23c], -R106.reuse ;  /* 0x00008f00b5b27a23 */ /* 0x100fe4000001086a */
[C---:B------:R-:W-:Y:S04]  /*7b90*/  FMUL.FTZ R22, R3.reuse, R82 ;  /* 0x0000005203167220 */ /* 0x040fe80000410000 */
[----:B------:R-:W-:Y:S01]  /*7ba0*/  FMUL.FTZ R23, R3, R83 ;  /* 0x0000005303177220 */ /* 0x000fe20000410000 */
[----:B------:R-:W-:Y:S01]  /*7bb0*/  MUFU.EX2 R178, R178 ;  /* 0x000000b200b27308 */ /* 0x000fe20000000800 */
[----:B------:R-:W-:Y:S01]  /*7bc0*/  LDSM.16.MT88.4 R80, [R138+0x8800] ;  /* 0x008800008a50783b */ /* 0x000fe20000004200 */
[--C-:B------:R-:W-:Y:S02]  /*7bd0*/  FFMA.FTZ R179, R179, c[0x0][0x23c], -R106.reuse ;  /* 0x00008f00b3b37a23 */ /* 0x100fe4000001086a */
[--C-:B------:R-:W-:Y:S02]  /*7be0*/  FFMA.FTZ R115, R192, c[0x0][0x23c], -R107.reuse ;  /* 0x00008f00c0737a23 */ /* 0x100fe4000001086b */
[C---:B------:R-:W-:Y:S03]  /*7bf0*/  HMMA.16816.F32.BF16 R20, R96.reuse, R28, R20 ;  /* 0x0000001c6014723c */ /* 0x040fe60000041814 */
[----:B------:R-:W-:Y:S01]  /*7c00*/  FFMA.FTZ R114, R190, c[0x0][0x23c], -R107 ;  /* 0x00008f00be727a23 */ /* 0x000fe2000001086b */
[----:B------:R-:W-:Y:S01]  /*7c10*/  MUFU.EX2 R179, R179 ;  /* 0x000000b300b37308 */ /* 0x000fe20000000800 */
[--C-:B------:R-:W-:Y:S02]  /*7c20*/  FFMA.FTZ R116, R193, c[0x0][0x23c], -R106.reuse ;  /* 0x00008f00c1747a23 */ /* 0x100fe4000001086a */
[C---:B------:R-:W-:Y:S01]  /*7c30*/  FMUL.FTZ R28, R100.reuse, R72 ;  /* 0x00000048641c7220 */ /* 0x040fe20000410000 */
[C---:B------:R-:W-:Y:S04]  /*7c40*/  HMMA.16816.F32.BF16 R24, R96.reuse, R30, R24 ;  /* 0x0000001e6018723c */ /* 0x040fe80000041818 */
[C---:B------:R-:W-:Y:S02]  /*7c50*/  FMUL.FTZ R29, R100.reuse, R73 ;  /* 0x00000049641d7220 */ /* 0x040fe40000410000 */
[----:B------:R-:W-:Y:S01]  /*7c60*/  FFMA.FTZ R117, R191, c[0x0][0x23c], -R106 ;  /* 0x00008f00bf757a23 */ /* 0x000fe2000001086a */
[----:B------:R-:W-:Y:S01]  /*7c70*/  MUFU.EX2 R115, R115 ;  /* 0x0000007300737308 */ /* 0x000fe20000000800 */
[C---:B------:R-:W-:Y:S04]  /*7c80*/  FMUL.FTZ R30, R3.reuse, R74 ;  /* 0x0000004a031e7220 */ /* 0x040fe80000410000 */
[C---:B------:R-:W-:Y:S02]  /*7c90*/  FMUL.FTZ R31, R3.reuse, R75 ;  /* 0x0000004b031f7220 */ /* 0x040fe40000410000 */
[----:B------:R-:W2:Y:S01]  /*7ca0*/  LDSM.16.MT88.4 R72, [R138+0xa000] ;  /* 0x00a000008a48783b */ /* 0x000ea20000004200 */
[----:B------:R-:W-:Y:S02]  /*7cb0*/  FFMA.FTZ R100, R100, R171, R104 ;  /* 0x000000ab64647223 */ /* 0x000fe40000010068 */
[----:B------:R-:W3:Y:S01]  /*7cc0*/  MUFU.EX2 R114, R114 ;  /* 0x0000007200727308 */ /* 0x000ee20000000800 */
[----:B------:R-:W-:Y:S01]  /*7cd0*/  FFMA.FTZ R3, R3, R170, R105 ;  /* 0x000000aa03037223 */ /* 0x000fe20000010069 */
[C---:B-1----:R-:W-:Y:S03]  /*7ce0*/  HMMA.16816.F32.BF16 R28, R96.reuse, R88, R28 ;  /* 0x00000058601c723c */ /* 0x042fe6000004181c */
[--C-:B------:R-:W-:Y:S02]  /*7cf0*/  FFMA.FTZ R119, R188, c[0x0][0x23c], -R107.reuse ;  /* 0x00008f00bc777a23 */ /* 0x100fe4000001086b */
[--C-:B------:R-:W-:Y:S02]  /*7d00*/  FFMA.FTZ R118, R186, c[0x0][0x23c], -R107.reuse ;  /* 0x00008f00ba767a23 */ /* 0x100fe4000001086b */
[--C-:B------:R-:W-:Y:S01]  /*7d10*/  FFMA.FTZ R120, R189, c[0x0][0x23c], -R106.reuse ;  /* 0x00008f00bd787a23 */ /* 0x100fe2000001086a */
[C---:B------:R-:W-:Y:S01]  /*7d20*/  HMMA.16816.F32.BF16 R32, R96.reuse, R90, R32 ;  /* 0x0000005a6020723c */ /* 0x040fe20000041820 */
[----:B------:R-:W-:Y:S03]  /*7d30*/  MUFU.EX2 R116, R116 ;  /* 0x0000007400747308 */ /* 0x000fe60000000800 */
[--C-:B------:R-:W-:Y:S02]  /*7d40*/  FFMA.FTZ R121, R187, c[0x0][0x23c], -R106.reuse ;  /* 0x00008f00bb797a23 */ /* 0x100fe4000001086a */
[--C-:B------:R-:W-:Y:S02]  /*7d50*/  FFMA.FTZ R176, R176, c[0x0][0x23c], -R107.reuse ;  /* 0x00008f00b0b07a23 */ /* 0x100fe4000001086b */
[C---:B------:R-:W-:Y:S03]  /*7d60*/  HMMA.16816.F32.BF16 R36, R96.reuse, R76, R36 ;  /* 0x0000004c6024723c */ /* 0x040fe60000041824 */
[----:B------:R-:W1:Y:S01]  /*7d70*/  MUFU.EX2 R117, R117 ;  /* 0x0000007500757308 */ /* 0x000e620000000800 */
[--C-:B------:R-:W-:Y:S02]  /*7d80*/  FFMA.FTZ R177, R177, c[0x0][0x23c], -R107.reuse ;  /* 0x00008f00b1b17a23 */ /* 0x100fe4000001086b */
[--C-:B------:R-:W-:Y:S02]  /*7d90*/  FFMA.FTZ R173, R173, c[0x0][0x23c], -R106.reuse ;  /* 0x00008f00adad7a23 */ /* 0x100fe4000001086a */
[C---:B------:R-:W-:Y:S01]  /*7da0*/  HMMA.16816.F32.BF16 R40, R96.reuse, R78, R40 ;  /* 0x0000004e6028723c */ /* 0x040fe20000041828 */
[----:B------:R-:W4:Y:S03]  /*7db0*/  LDSM.16.MT88.4 R76, [R136+0xa000] ;  /* 0x00a00000884c783b */ /* 0x000f260000004200 */
[--C-:B------:R-:W-:Y:S01]  /*7dc0*/  FFMA.FTZ R180, R175, c[0x0][0x23c], -R106.reuse ;  /* 0x00008f00afb47a23 */ /* 0x100fe2000001086a */
[----:B------:R-:W-:Y:S01]  /*7dd0*/  MUFU.EX2 R119, R119 ;  /* 0x0000007700777308 */ /* 0x000fe20000000800 */
[--C-:B------:R-:W-:Y:S02]  /*7de0*/  FFMA.FTZ R172, R172, c[0x0][0x23c], -R107.reuse ;  /* 0x00008f00acac7a23 */ /* 0x100fe4000001086b */
[----:B------:R-:W-:Y:S01]  /*7df0*/  FFMA.FTZ R107, R174, c[0x0][0x23c], -R107 ;  /* 0x00008f00ae6b7a23 */ /* 0x000fe2000001086b */
[C---:B--2---:R-:W-:Y:S03]  /*7e00*/  HMMA.16816.F32.BF16 R44, R96.reuse, R72, R44 ;  /* 0x00000048602c723c */ /* 0x044fe6000004182c */
[--C-:B------:R-:W-:Y:S03]  /*7e10*/  FFMA.FTZ R102, R102, c[0x0][0x23c], -R106.reuse ;  /* 0x00008f0066667a23 */ /* 0x100fe6000001086a */
[----:B------:R-:W2:Y:S01]  /*7e20*/  MUFU.EX2 R118, R118 ;  /* 0x0000007600767308 */ /* 0x000ea20000000800 */
[----:B------:R-:W-:Y:S02]  /*7e30*/  FFMA.FTZ R106, R101, c[0x0][0x23c], -R106 ;  /* 0x00008f00656a7a23 */ /* 0x000fe4000001086a */
[----:B------:R-:W-:Y:S01]  /*7e40*/  FADD.FTZ R113, R113, R100 ;  /* 0x0000006471717221 */ /* 0x000fe20000010000 */
[C---:B------:R-:W-:Y:S01]  /*7e50*/  HMMA.16816.F32.BF16 R48, R96.reuse, R74, R48 ;  /* 0x0000004a6030723c */ /* 0x040fe20000041830 */
[----:B------:R-:W5:Y:S02]  /*7e60*/  LDSM.16.MT88.4 R72, [R140+0x8800] ;  /* 0x008800008c48783b */ /* 0x000f640000004200 */
[----:B------:R-:W-:Y:S03]  /*7e70*/  FADD.FTZ R110, R110, R3 ;  /* 0x000000036e6e7221 */ /* 0x000fe60000010000 */
[----:B------:R-:W-:Y:S01]  /*7e80*/  MUFU.EX2 R120, R120 ;  /* 0x0000007800787308 */ /* 0x000fe20000000800 */
[----:B------:R-:W-:Y:S01]  /*7e90*/  FADD.FTZ R112, R112, R113 ;  /* 0x0000007170707221 */ /* 0x000fe20000010000 */
[C---:B------:R-:W-:Y:S04]  /*7ea0*/  HMMA.16816.F32.BF16 R52, R96.reuse, R68, R52 ;  /* 0x000000446034723c */ /* 0x040fe80000041834 */
[----:B------:R-:W-:Y:S02]  /*7eb0*/  FADD.FTZ R3, R109, R110 ;  /* 0x0000006e6d037221 */ /* 0x000fe40000010000 */
[----:B------:R-:W-:Y:S01]  /*7ec0*/  FADD.FTZ R112, R111, R112 ;  /* 0x000000706f707221 */ /* 0x000fe20000010000 */
[----:B---3--:R-:W-:Y:S01]  /*7ed0*/  F2FP.BF16.PACK_AB R68, R114, R115 ;  /* 0x000000737244723e */ /* 0x008fe200000010ff */
[C---:B------:R-:W-:Y:S01]  /*7ee0*/  HMMA.16816.F32.BF16 R56, R96.reuse, R70, R56 ;  /* 0x000000466038723c */ /* 0x040fe20000041838 */
[----:B------:R-:W3:Y:S03]  /*7ef0*/  MUFU.EX2 R121, R121 ;  /* 0x0000007900797308 */ /* 0x000ee60000000800 */
[----:B-1----:R-:W-:Y:S01]  /*7f00*/  F2FP.BF16.PACK_AB R69, R117, R116 ;  /* 0x000000747545723e */ /* 0x002fe200000010ff */
[----:B------:R-:W-:Y:S02]  /*7f10*/  FADD.FTZ R3, R108, R3 ;  /* 0x000000036c037221 */ /* 0x000fe40000010000 */
[----:B--2---:R-:W-:Y:S01]  /*7f20*/  F2FP.BF16.PACK_AB R70, R118, R119 ;  /* 0x000000777646723e */ /* 0x004fe200000010ff */
[C---:B----4-:R-:W-:Y:S03]  /*7f30*/  HMMA.16816.F32.BF16 R60, R96.reuse, R76, R60 ;  /* 0x0000004c603c723c */ /* 0x050fe6000004183c */
[----:B------:R-:W-:Y:S01]  /*7f40*/  MUFU.EX2 R176, R176 ;  /* 0x000000b000b07308 */ /* 0x000fe20000000800 */
[----:B------:R-:W-:Y:S02]  /*7f50*/  FADD.FTZ R115, R115, R112 ;  /* 0x0000007073737221 */ /* 0x000fe40000010000 */
[----:B------:R-:W-:Y:S02]  /*7f60*/  FADD.FTZ R116, R116, R3 ;  /* 0x0000000374747221 */ /* 0x000fe40000010000 */
[----:B------:R-:W-:Y:S01]  /*7f70*/  HMMA.16816.F32.BF16 R64, R96, R78, R64 ;  /* 0x0000004e6040723c */ /* 0x000fe20000041840 */
[----:B------:R-:W1:Y:S03]  /*7f80*/  LDSM.16.MT88.4 R76, [R137+0x8800] ;  /* 0x00880000894c783b */ /* 0x000e660000004200 */
[----:B------:R-:W-:Y:S01]  /*7f90*/  FADD.FTZ R114, R114, R115 ;  /* 0x0000007372727221 */ /* 0x000fe20000010000 */
[----:B------:R-:W2:Y:S01]  /*7fa0*/  MUFU.EX2 R177, R177 ;  /* 0x000000b100b17308 */ /* 0x000ea20000000800 */
[----:B------:R-:W-:Y:S02]  /*7fb0*/  FADD.FTZ R117, R117, R116 ;  /* 0x0000007475757221 */ /* 0x000fe40000010000 */
[----:B------:R-:W-:Y:S01]  /*7fc0*/  FADD.FTZ R119, R119, R114 ;  /* 0x0000007277777221 */ /* 0x000fe20000010000 */
[----:B---3--:R-:W-:Y:S03]  /*7fd0*/  F2FP.BF16.PACK_AB R71, R121, R120 ;  /* 0x000000787947723e */ /* 0x008fe600000010ff */
[----:B------:R-:W-:Y:S03]  /*7fe0*/  FADD.FTZ R118, R118, R119 ;  /* 0x0000007776767221 */ /* 0x000fe60000010000 */
[----:B------:R-:W-:Y:S01]  /*7ff0*/  MUFU.EX2 R173, R173 ;  /* 0x000000ad00ad7308 */ /* 0x000fe20000000800 */
[C---:B-----5:R-:W-:Y:S08]  /*8000*/  HMMA.16816.F32.BF16 R4, R68.reuse, R72, R4 ;  /* 0x000000484404723c */ /* 0x060ff00000041804 */
[C---:B------:R-:W-:Y:S01]  /*8010*/  HMMA.16816.F32.BF16 R8, R68.reuse, R74, R8 ;  /* 0x0000004a4408723c */ /* 0x040fe20000041808 */
[----:B------:R-:W3:Y:S01]  /*8020*/  LDSM.16.MT88.4 R72, [R136+0x8800] ;  /* 0x008800008848783b */ /* 0x000ee20000004200 */
[----:B------:R-:W4:Y:S02]  /*8030*/  MUFU.EX2 R180, R180 ;  /* 0x000000b400b47308 */ /* 0x000f240000000800 */
[----:B--2---:R-:W-:Y:S04]  /*8040*/  F2FP.BF16.PACK_AB R104, R177, R176 ;  /* 0x000000b0b168723e */ /* 0x004fe800000010ff */
[C---:B------:R-:W-:Y:S04]  /*8050*/  HMMA.16816.F32.BF16 R12, R68.reuse, R80, R12 ;  /* 0x00000050440c723c */ /* 0x040fe8000004180c */
[----:B------:R-:W-:Y:S04]  /*8060*/  MUFU.EX2 R172, R172 ;  /* 0x000000ac00ac7308 */ /* 0x000fe80000000800 */
[C---:B------:R-:W-:Y:S01]  /*8070*/  HMMA.16816.F32.BF16 R16, R68.reuse, R82, R16 ;  /* 0x000000524410723c */ /* 0x040fe20000041810 */
[----:B------:R-:W2:Y:S05]  /*8080*/  LDSM.16.MT88.4 R80, [R140+0xa800] ;  /* 0x00a800008c50783b */ /* 0x000eaa0000004200 */
[----:B------:R-:W5:Y:S02]  /*8090*/  MUFU.EX2 R175, R107 ;  /* 0x0000006b00af7308 */ /* 0x000f640000000800 */
[C---:B-1----:R-:W-:Y:S04]  /*80a0*/  HMMA.16816.F32.BF16 R20, R68.reuse, R76, R20 ;  /* 0x0000004c4414723c */ /* 0x042fe80000041814 */
[----:B----4-:R-:W-:Y:S04]  /*80b0*/  F2FP.BF16.PACK_AB R105, R180, R173 ;  /* 0x000000adb469723e */ /* 0x010fe800000010ff */
[C---:B------:R-:W-:Y:S01]  /*80c0*/  HMMA.16816.F32.BF16 R24, R68.reuse, R78, R24 ;  /* 0x0000004e4418723c */ /* 0x040fe20000041818 */
[----:B------:R-:W1:Y:S01]  /*80d0*/  LDSM.16.MT88.4 R76, [R138+0xa800] ;  /* 0x00a800008a4c783b */ /* 0x000e620000004200 */
[----:B------:R-:W-:Y:S06]  /*80e0*/  MUFU.EX2 R102, R102 ;  /* 0x0000006600667308 */ /* 0x000fec0000000800 */
[C---:B---3--:R-:W-:Y:S04]  /*80f0*/  HMMA.16816.F32.BF16 R28, R68.reuse, R72, R28 ;  /* 0x00000048441c723c */ /* 0x048fe8000004181c */
[----:B------:R5:W3:Y:S04]  /*8100*/  MUFU.EX2 R101, R106 ;  /* 0x0000006a00657308 */ /* 0x000ae80000000800 */
[C---:B------:R-:W-:Y:S01]  /*8110*/  HMMA.16816.F32.BF16 R32, R68.reuse, R74, R32 ;  /* 0x0000004a4420723c */ /* 0x040fe20000041820 */
[----:B------:R-:W4:Y:S07]  /*8120*/  LDSM.16.MT88.4 R72, [R137+0xa800] ;  /* 0x00a800008948783b */ /* 0x000f2e0000004200 */
[C---:B--2---:R-:W-:Y:S08]  /*8130*/  HMMA.16816.F32.BF16 R36, R68.reuse, R80, R36 ;  /* 0x000000504424723c */ /* 0x044ff00000041824 */
[C---:B------:R-:W-:Y:S01]  /*8140*/  HMMA.16816.F32.BF16 R40, R68.reuse, R82, R40 ;  /* 0x000000524428723c */ /* 0x040fe20000041828 */
[----:B------:R-:W2:Y:S03]  /*8150*/  LDSM.16.MT88.4 R80, [R136+0xa800] ;  /* 0x00a800008850783b */ /* 0x000ea60000004200 */
[----:B-----5:R-:W-:Y:S02]  /*8160*/  F2FP.BF16.PACK_AB R106, R175, R172 ;  /* 0x000000acaf6a723e */ /* 0x020fe400000010ff */
[----:B---3--:R-:W-:Y:S02]  /*8170*/  F2FP.BF16.PACK_AB R107, R101, R102 ;  /* 0x00000066656b723e */ /* 0x008fe400000010ff */
[C---:B-1----:R-:W-:Y:S08]  /*8180*/  HMMA.16816.F32.BF16 R44, R68.reuse, R76, R44 ;  /* 0x0000004c442c723c */ /* 0x042ff0000004182c */
[C---:B------:R-:W-:Y:S01]  /*8190*/  HMMA.16816.F32.BF16 R48, R68.reuse, R78, R48 ;  /* 0x0000004e4430723c */ /* 0x040fe20000041830 */
[----:B------:R-:W-:Y:S07]  /*81a0*/  LDSM.16.MT88.4 R76, [R138+0x9000] ;  /* 0x009000008a4c783b */ /* 0x000fee0000004200 */
[C---:B----4-:R-:W-:Y:S08]  /*81b0*/  HMMA.16816.F32.BF16 R52, R68.reuse, R72, R52 ;  /* 0x000000484434723c */ /* 0x050ff00000041834 */
[C---:B------:R-:W-:Y:S01]  /*81c0*/  HMMA.16816.F32.BF16 R56, R68.reuse, R74, R56 ;  /* 0x0000004a4438723c */ /* 0x040fe20000041838 */
[----:B------:R-:W1:Y:S07]  /*81d0*/  LDSM.16.MT88.4 R72, [R140+0x9000] ;  /* 0x009000008c48783b */ /* 0x000e6e0000004200 */
[C---:B--2---:R-:W-:Y:S08]  /*81e0*/  HMMA.16816.F32.BF16 R60, R68.reuse, R80, R60 ;  /* 0x00000050443c723c */ /* 0x044ff0000004183c */
[----:B------:R-:W-:Y:S01]  /*81f0*/  HMMA.16816.F32.BF16 R64, R68, R82, R64 ;  /* 0x000000524440723c */ /* 0x000fe20000041840 */
[----:B------:R-:W2:Y:S06]  /*8200*/  LDSM.16.MT88.4 R80, [R137+0x9000] ;  /* 0x009000008950783b */ /* 0x000eac0000004200 */
[----:B------:R-:W-:Y:S01]  /*8210*/  F2FP.BF16.PACK_AB R68, R122, R125 ;  /* 0x0000007d7a44723e */ /* 0x000fe200000010ff */
[----:B------:R-:W-:Y:S01]  /*8220*/  FADD.FTZ R125, R125, R118 ;  /* 0x000000767d7d7221 */ /* 0x000fe20000010000 */
[----:B------:R-:W-:Y:S03]  /*8230*/  F2FP.BF16.PACK_AB R69, R124, R123 ;  /* 0x0000007b7c45723e */ /* 0x000fe600000010ff */
[----:B------:R-:W-:Y:S01]  /*8240*/  F2FP.BF16.PACK_AB R70, R127, R126 ;  /* 0x0000007e7f46723e */ /* 0x000fe200000010ff */
[----:B------:R-:W-:Y:S01]  /*8250*/  FADD.FTZ R125, R122, R125 ;  /* 0x0000007d7a7d7221 */ /* 0x000fe20000010000 */
[----:B------:R-:W-:Y:S03]  /*8260*/  F2FP.BF16.PACK_AB R71, R179, R178 ;  /* 0x000000b2b347723e */ /* 0x000fe600000010ff */
[----:B------:R-:W-:Y:S04]  /*8270*/  FADD.FTZ R126, R126, R125 ;  /* 0x0000007d7e7e7221 */ /* 0x000fe80000010000 */
[----:B------:R-:W-:Y:S01]  /*8280*/  FADD.FTZ R127, R127, R126 ;  /* 0x0000007e7f7f7221 */ /* 0x000fe20000010000 */
[C---:B-1----:R-:W-:Y:S03]  /*8290*/  HMMA.16816.F32.BF16 R4, R68.reuse, R72, R4 ;  /* 0x000000484404723c */ /* 0x042fe60000041804 */
[----:B------:R-:W-:Y:S04]  /*82a0*/  FADD.FTZ R176, R176, R127 ;  /* 0x0000007fb0b07221 */ /* 0x000fe80000010000 */
[----:B------:R-:W-:Y:S01]  /*82b0*/  FADD.FTZ R177, R177, R176 ;  /* 0x000000b0b1b17221 */ /* 0x000fe20000010000 */
[C---:B------:R-:W-:Y:S01]  /*82c0*/  HMMA.16816.F32.BF16 R8, R68.reuse, R74, R8 ;  /* 0x0000004a4408723c */ /* 0x040fe20000041808 */
[----:B------:R-:W1:Y:S03]  /*82d0*/  LDSM.16.MT88.4 R72, [R136+0x9000] ;  /* 0x009000008848783b */ /* 0x000e660000004200 */
[----:B------:R-:W-:Y:S04]  /*82e0*/  FADD.FTZ R172, R172, R177 ;  /* 0x000000b1acac7221 */ /* 0x000fe80000010000 */
[C---:B------:R-:W-:Y:S04]  /*82f0*/  HMMA.16816.F32.BF16 R12, R68.reuse, R76, R12 ;  /* 0x0000004c440c723c */ /* 0x040fe8000004180c */
[----:B------:R-:W-:Y:S04]  /*8300*/  FADD.FTZ R171, R175, R172 ;  /* 0x000000acafab7221 */ /* 0x000fe80000010000 */
[C---:B------:R-:W-:Y:S01]  /*8310*/  HMMA.16816.F32.BF16 R16, R68.reuse, R78, R16 ;  /* 0x0000004e4410723c */ /* 0x040fe20000041810 */
[----:B------:R-:W3:Y:S07]  /*8320*/  LDSM.16.MT88.4 R76, [R140+0xb000] ;  /* 0x00b000008c4c783b */ /* 0x000eee0000004200 */
[C---:B--2---:R-:W-:Y:S08]  /*8330*/  HMMA.16816.F32.BF16 R20, R68.reuse, R80, R20 ;  /* 0x000000504414723c */ /* 0x044ff00000041814 */
[C---:B------:R-:W-:Y:S01]  /*8340*/  HMMA.16816.F32.BF16 R24, R68.reuse, R82, R24 ;  /* 0x000000524418723c */ /* 0x040fe20000041818 */
[----:B------:R-:W-:Y:S07]  /*8350*/  LDSM.16.MT88.4 R80, [R137+0xb000] ;  /* 0x00b000008950783b */ /* 0x000fee0000004200 */
[C---:B-1----:R-:W-:Y:S08]  /*8360*/  HMMA.16816.F32.BF16 R28, R68.reuse, R72, R28 ;  /* 0x00000048441c723c */ /* 0x042ff0000004181c */
[C---:B------:R-:W-:Y:S01]  /*8370*/  HMMA.16816.F32.BF16 R32, R68.reuse, R74, R32 ;  /* 0x0000004a4420723c */ /* 0x040fe20000041820 */
[----:B------:R-:W1:Y:S07]  /*8380*/  LDSM.16.MT88.4 R72, [R138+0xb000] ;  /* 0x00b000008a48783b */ /* 0x000e6e0000004200 */
[C---:B---3--:R-:W-:Y:S08]  /*8390*/  HMMA.16816.F32.BF16 R36, R68.reuse, R76, R36 ;  /* 0x0000004c4424723c */ /* 0x048ff00000041824 */
[C---:B------:R-:W-:Y:S01]  /*83a0*/  HMMA.16816.F32.BF16 R40, R68.reuse, R78, R40 ;  /* 0x0000004e4428723c */ /* 0x040fe20000041828 */
[----:B------:R-:W2:Y:S07]  /*83b0*/  LDSM.16.MT88.4 R76, [R136+0xb000] ;  /* 0x00b00000884c783b */ /* 0x000eae0000004200 */
[C---:B-1----:R-:W-:Y:S08]  /*83c0*/  HMMA.16816.F32.BF16 R44, R68.reuse, R72, R44 ;  /* 0x00000048442c723c */ /* 0x042ff0000004182c */
[C---:B------:R-:W-:Y:S01]  /*83d0*/  HMMA.16816.F32.BF16 R48, R68.reuse, R74, R48 ;  /* 0x0000004a4430723c */ /* 0x040fe20000041830 */
[----:B------:R-:W1:Y:S07]  /*83e0*/  LDSM.16.MT88.4 R72, [R137+0x9800] ;  /* 0x009800008948783b */ /* 0x000e6e0000004200 */
[C---:B------:R-:W-:Y:S08]  /*83f0*/  HMMA.16816.F32.BF16 R52, R68.reuse, R80, R52 ;  /* 0x000000504434723c */ /* 0x040ff00000041834 */
[C---:B------:R-:W-:Y:S08]  /*8400*/  HMMA.16816.F32.BF16 R56, R68.reuse, R82, R56 ;  /* 0x000000524438723c */ /* 0x040ff00000041838 */
[C---:B--2---:R-:W-:Y:S08]  /*8410*/  HMMA.16816.F32.BF16 R60, R68.reuse, R76, R60 ;  /* 0x0000004c443c723c */ /* 0x044ff0000004183c */
[----:B------:R-:W-:Y:S01]  /*8420*/  HMMA.16816.F32.BF16 R64, R68, R78, R64 ;  /* 0x0000004e4440723c */ /* 0x000fe20000041840 */
[----:B------:R-:W2:Y:S07]  /*8430*/  LDSM.16.MT88.4 R68, [R136+0x9800] ;  /* 0x009800008844783b */ /* 0x000eae0000004200 */
[C---:B------:R-:W-:Y:S01]  /*8440*/  HMMA.16816.F32.BF16 R96, R104.reuse, R92, R4 ;  /* 0x0000005c6860723c */ /* 0x040fe20000041804 */
[----:B------:R-:W3:Y:S07]  /*8450*/  LDSM.16.MT88.4 R4, [R140+0xb800] ;  /* 0x00b800008c04783b */ /* 0x000eee0000004200 */
[C---:B------:R-:W-:Y:S01]  /*8460*/  HMMA.16816.F32.BF16 R92, R104.reuse, R94, R8 ;  /* 0x0000005e685c723c */ /* 0x040fe20000041808 */
[----:B------:R-:W4:Y:S07]  /*8470*/  LDSM.16.MT88.4 R8, [R138+0xb800] ;  /* 0x00b800008a08783b */ /* 0x000f2e0000004200 */
[C---:B------:R-:W-:Y:S01]  /*8480*/  HMMA.16816.F32.BF16 R88, R104.reuse, R84, R12 ;  /* 0x000000546858723c */ /* 0x040fe2000004180c */
[----:B------:R-:W5:Y:S07]  /*8490*/  LDSM.16.MT88.4 R12, [R137+0xb800] ;  /* 0x00b80000890c783b */ /* 0x000f6e0000004200 */
[C---:B------:R-:W-:Y:S08]  /*84a0*/  HMMA.16816.F32.BF16 R84, R104.reuse, R86, R16 ;  /* 0x000000566854723c */ /* 0x040ff00000041810 */
[C---:B-1----:R-:W-:Y:S08]  /*84b0*/  HMMA.16816.F32.BF16 R80, R104.reuse, R72, R20 ;  /* 0x000000486850723c */ /* 0x042ff00000041814 */
[C---:B------:R-:W-:Y:S08]  /*84c0*/  HMMA.16816.F32.BF16 R76, R104.reuse, R74, R24 ;  /* 0x0000004a684c723c */ /* 0x040ff00000041818 */
[C---:B--2---:R-:W-:Y:S08]  /*84d0*/  HMMA.16816.F32.BF16 R72, R104.reuse, R68, R28 ;  /* 0x000000446848723c */ /* 0x044ff0000004181c */
[C---:B------:R-:W-:Y:S08]  /*84e0*/  HMMA.16816.F32.BF16 R68, R104.reuse, R70, R32 ;  /* 0x000000466844723c */ /* 0x040ff00000041820 */
[C---:B---3--:R-:W-:Y:S08]  /*84f0*/  HMMA.16816.F32.BF16 R36, R104.reuse, R4, R36 ;  /* 0x000000046824723c */ /* 0x048ff00000041824 */
[C---:B------:R-:W-:Y:S01]  /*8500*/  HMMA.16816.F32.BF16 R40, R104.reuse, R6, R40 ;  /* 0x000000066828723c */ /* 0x040fe20000041828 */
[----:B------:R-:W1:Y:S07]  /*8510*/  LDSM.16.MT88.4 R4, [R136+0xb800] ;  /* 0x00b800008804783b */ /* 0x000e6e0000004200 */
[C---:B----4-:R-:W-:Y:S07]  /*8520*/  HMMA.16816.F32.BF16 R44, R104.reuse, R8, R44 ;  /* 0x00000008682c723c */ /* 0x050fee000004182c */
[----:B------:R-:W-:Y:S01]  /*8530*/  FADD.FTZ R8, R120, R117 ;  /* 0x0000007578087221 */ /* 0x000fe20000010000 */
[C---:B------:R-:W-:Y:S04]  /*8540*/  HMMA.16816.F32.BF16 R48, R104.reuse, R10, R48 ;  /* 0x0000000a6830723c */ /* 0x040fe80000041830 */
[----:B------:R-:W-:Y:S04]  /*8550*/  FADD.FTZ R8, R121, R8 ;  /* 0x0000000879087221 */ /* 0x000fe80000010000 */
[C---:B-----5:R-:W-:Y:S04]  /*8560*/  HMMA.16816.F32.BF16 R52, R104.reuse, R12, R52 ;  /* 0x0000000c6834723c */ /* 0x060fe80000041834 */
[----:B------:R-:W-:Y:S04]  /*8570*/  FADD.FTZ R3, R123, R8 ;  /* 0x000000087b037221 */ /* 0x000fe80000010000 */
[C---:B------:R-:W-:Y:S04]  /*8580*/  HMMA.16816.F32.BF16 R56, R104.reuse, R14, R56 ;  /* 0x0000000e6838723c */ /* 0x040fe80000041838 */
[----:B------:R-:W-:Y:S04]  /*8590*/  FADD.FTZ R3, R124, R3 ;  /* 0x000000037c037221 */ /* 0x000fe80000010000 */
[C---:B-1----:R-:W-:Y:S07]  /*85a0*/  HMMA.16816.F32.BF16 R60, R104.reuse, R4, R60 ;  /* 0x00000004683c723c */ /* 0x042fee000004183c */
[----:B------:R-:W-:Y:S01]  /*85b0*/  FADD.FTZ R4, R178, R3 ;  /* 0x00000003b2047221 */ /* 0x000fe20000010000 */
[----:B------:R-:W-:Y:S04]  /*85c0*/  HMMA.16816.F32.BF16 R64, R104, R6, R64 ;  /* 0x000000066840723c */ /* 0x000fe80000041840 */
[----:B------:R-:W-:Y:S01]  /*85d0*/  FADD.FTZ R4, R179, R4 ;  /* 0x00000004b3047221 */ /* 0x000fe20000010000 */
[----:B------:R-:W-:Y:S03]  /*85e0*/  MOV R3, R0 ;  /* 0x0000000000037202 */ /* 0x000fe60000000f00 */
[----:B------:R-:W-:Y:S04]  /*85f0*/  FADD.FTZ R173, R173, R4 ;  /* 0x00000004adad7221 */ /* 0x000fe80000010000 */
[----:B------:R-:W-:Y:S04]  /*8600*/  FADD.FTZ R173, R180, R173 ;  /* 0x000000adb4ad7221 */ /* 0x000fe80000010000 */
[----:B------:R-:W-:Y:S04]  /*8610*/  FADD.FTZ R102, R102, R173 ;  /* 0x000000ad66667221 */ /* 0x000fe80000010000 */
[----:B------:R-:W-:Y:S01]  /*8620*/  FADD.FTZ R170, R101, R102 ;  /* 0x0000006665aa7221 */ /* 0x000fe20000010000 */
[----:B------:R-:W-:-:S05]  /*8630*/  @P0 BRA `(.L_x_516) ;  /* 0xffffdf1000000947 */ /* 0x000fca000383ffff */
.L_x_515:
        /* <DEDUP_REMOVED lines=162> */
[----:B------:R-:W-:Y:S04]  /*9060*/  STS [R17+0x400], R86 ;  /* 0x0004005611007388 */ /* 0x000fe80000000800 */
[----:B------:R-:W-:Y:S02]  /*9070*/  STS [R19], R80 ;  /* 0x0000005013007388 */ /* 0x000fe40000000800 */
[----:B------:R-:W-:-:S02]  /*9080*/  @P1 IMAD.MOV.U32 R45, RZ, RZ, 0x1 ;  /* 0x00000001ff2d1424 */ /* 0x000fc400078e00ff */
[----:B------:R-:W-:Y:S04]  /*9090*/  STS [R19+0x400], R82 ;  /* 0x0004005213007388 */ /* 0x000fe80000000800 */
[----:B------:R-:W-:Y:S04]  /*90a0*/  STS [R21], R76 ;  /* 0x0000004c15007388 */ /* 0x000fe80000000800 */
[----:B------:R-:W-:Y:S04]  /*90b0*/  STS [R21+0x400], R78 ;  /* 0x0004004e15007388 */ /* 0x000fe80000000800 */
[----:B------:R-:W1:Y:S04]  /*90c0*/  S2R R10, SR_CTAID.Y ;  /* 0x00000000000a7919 */ /* 0x000e680000002600 */
[----:B------:R-:W-:Y:S04]  /*90d0*/  STS [R23], R72 ;  /* 0x0000004817007388 */ /* 0x000fe80000000800 */
[----:B------:R-:W-:Y:S04]  /*90e0*/  STS [R23+0x400], R74 ;  /* 0x0004004a17007388 */ /* 0x000fe80000000800 */
[----:B------:R-:W-:Y:S04]  /*90f0*/  STS [R25], R68 ;  /* 0x0000004419007388 */ /* 0x000fe80000000800 */
[----:B------:R-:W-:Y:S04]  /*9100*/  STS [R25+0x400], R70 ;  /* 0x0004004619007388 */ /* 0x000fe80000000800 */
[----:B------:R-:W-:Y:S04]  /*9110*/  STS [R13+0x2000], R36 ;  /* 0x002000240d007388 */ /* 0x000fe80000000800 */
[----:B------:R2:W-:Y:S01]  /*9120*/  STS [R13+0x2400], R38 ;  /* 0x002400260d007388 */ /* 0x0005e20000000800 */
[----:B-1----:R-:W-:-:S03]  /*9130*/  @!P3 IMAD R47, R10, c[0x0][0x214], RZ ;  /* 0x000085000a2fba24 */ /* 0x002fc600078e02ff */
[----:B------:R-:W-:Y:S02]  /*9140*/  STS [R11+0x2000], R40 ;  /* 0x002000280b007388 */ /* 0x000fe40000000800 */
[----:B------:R-:W-:Y:S02]  /*9150*/  @!P3 SEL R47, R47, R150, !P0 ;  /* 0x000000962f2fb207 */ /* 0x000fe40004000000 */
[----:B------:R1:W-:Y:S04]  /*9160*/  STS [R11+0x2400], R42 ;  /* 0x0024002a0b007388 */ /* 0x0003e80000000800 */
[----:B------:R-:W-:Y:S04]  /*9170*/  STS [R15+0x2000], R44 ;  /* 0x0020002c0f007388 */ /* 0x000fe80000000800 */
[----:B------:R3:W-:Y:S04]  /*9180*/  STS [R15+0x2400], R46 ;  /* 0x0024002e0f007388 */ /* 0x0007e80000000800 */
[----:B------:R4:W-:Y:S04]  /*9190*/  STS [R17+0x2000], R48 ;  /* 0x0020003011007388 */ /* 0x0009e80000000800 */
[----:B------:R5:W-:Y:S01]  /*91a0*/  STS [R17+0x2400], R50 ;  /* 0x0024003211007388 */ /* 0x000be20000000800 */
[----:B--2---:R-:W-:-:S03]  /*91b0*/  @P1 MOV R13, c[0x0][0x210] ;  /* 0x00008400000d1a02 */ /* 0x004fc60000000f00 */
[----:B------:R2:W-:Y:S04]  /*91c0*/  STS [R19+0x2000], R52 ;  /* 0x0020003413007388 */ /* 0x0005e80000000800 */
[----:B------:R2:W-:Y:S01]  /*91d0*/  STS [R19+0x2400], R54 ;  /* 0x0024003613007388 */ /* 0x0005e20000000800 */
[----:B-1----:R-:W-:-:S03]  /*91e0*/  @!P1 MOV R11, c[0x0][0x214] ;  /* 0x00008500000b9a02 */ /* 0x002fc60000000f00 */
[----:B------:R2:W-:Y:S04]  /*91f0*/  STS [R21+0x2000], R56 ;  /* 0x0020003815007388 */ /* 0x0005e80000000800 */
[----:B------:R2:W-:Y:S01]  /*9200*/  STS [R21+0x2400], R58 ;  /* 0x0024003a15007388 */ /* 0x0005e20000000800 */
[----:B---3--:R-:W-:Y:S01]  /*9210*/  @P1 IMAD R46, R13, c[0x0][0x214], RZ ;  /* 0x000085000d2e1a24 */ /* 0x008fe200078e02ff */
[----:B------:R-:W-:Y:S02]  /*9220*/  @!P0 SHF.R.S32.HI R13, RZ, 0x1f, R10 ;  /* 0x0000001fff0d8819 */ /* 0x000fe4000001140a */
[----:B------:R2:W-:Y:S01]  /*9230*/  STS [R23+0x2000], R60 ;  /* 0x0020003c17007388 */ /* 0x0005e20000000800 */
[----:B----4-:R-:W-:Y:S02]  /*9240*/  LOP3.LUT R48, R9, 0xffffffe0, RZ, 0xc0, !PT ;  /* 0xffffffe009307812 */ /* 0x010fe400078ec0ff */
[----:B------:R-:W-:Y:S01]  /*9250*/  @!P0 IMAD R13, R13, c[0x0][0x1e0], RZ ;  /* 0x000078000d0d8a24 */ /* 0x000fe200078e02ff */
[----:B------:R2:W-:Y:S01]  /*9260*/  STS [R23+0x2400], R62 ;  /* 0x0024003e17007388 */ /* 0x0005e20000000800 */
[----:B------:R-:W-:Y:S01]  /*9270*/  @!P1 SEL R46, R11, c[0x0][0x234], !P2 ;  /* 0x00008d000b2e9a07 */ /* 0x000fe20005000000 */
[----:B-----5:R-:W-:Y:S01]  /*9280*/  @!P0 IMAD.WIDE.U32 R50, R10, c[0x0][0x1e0], RZ ;  /* 0x000078000a328a25 */ /* 0x020fe200078e00ff */
[----:B------:R-:W-:Y:S01]  /*9290*/  IADD3 R48, -R48, R3, RZ ;  /* 0x0000000330307210 */ /* 0x000fe20007ffe1ff */
[----:B------:R2:W-:Y:S01]  /*92a0*/  STS [R25+0x2000], R64 ;  /* 0x0020004019007388 */ /* 0x0005e20000000800 */
[----:B------:R-:W-:Y:S01]  /*92b0*/  SHF.R.S32.HI R3, RZ, 0x1f, R8 ;  /* 0x0000001fff037819 */ /* 0x000fe20000011408 */
[----:B------:R-:W-:Y:S01]  /*92c0*/  @!P0 IMAD R9, R10, c[0x0][0x1e4], R13 ;  /* 0x000079000a098a24 */ /* 0x000fe200078e020d */
[----:B------:R-:W-:Y:S01]  /*92d0*/  @!P0 MOV R6, R50 ;  /* 0x0000003200068202 */ /* 0x000fe20000000f00 */
[----:B------:R2:W-:Y:S01]  /*92e0*/  STS [R25+0x2400], R66 ;  /* 0x0024004219007388 */ /* 0x0005e20000000800 */
[----:B------:R-:W-:Y:S01]  /*92f0*/  @!P1 IMAD R45, R46, c[0x0][0x1c0], RZ ;  /* 0x000070002e2d9a24 */ /* 0x000fe200078e02ff */
[----:B------:R-:W-:-:S02]  /*9300*/  LEA.HI R3, R3, R8, RZ, 0x2 ;  /* 0x0000000803037211 */ /* 0x000fc400078f10ff */
[----:B------:R-:W-:Y:S01]  /*9310*/  BAR.SYNC.DEFER_BLOCKING 0x0 ;  /* 0x0000000000007b1d */ /* 0x000fe20000010000 */
[----:B------:R-:W-:Y:S01]  /*9320*/  @!P0 IADD3 R7, R51, R9, RZ ;  /* 0x0000000933078210 */ /* 0x000fe20007ffe0ff */
[----:B------:R-:W-:Y:S01]  /*9330*/  IMAD R45, R10, R45, RZ ;  /* 0x0000002d0a2d7224 */ /* 0x000fe200078e02ff */
[----:B------:R-:W-:Y:S01]  /*9340*/  LOP3.LUT P0, RZ, R48, 0x3, RZ, 0xc0, !PT ;  /* 0x0000000330ff7812 */ /* 0x000fe2000780c0ff */
[----:B------:R-:W-:Y:S01]  /*9350*/  @P1 IMAD.MOV.U32 R9, RZ, RZ, c[0x0][0x210] ;  /* 0x00008400ff091624 */ /* 0x000fe200078e00ff */
[----:B------:R-:W-:Y:S01]  /*9360*/  @!P1 MOV R9, 0x1 ;  /* 0x0000000100099802 */ /* 0x000fe20000000f00 */
[----:B------:R-:W1:Y:S01]  /*9370*/  S2R R44, SR_CTAID.X ;  /* 0x00000000002c7919 */ /* 0x000e620000002500 */
[----:B------:R-:W-:Y:S01]  /*9380*/  SEL R45, R45, RZ, P3 ;  /* 0x000000ff2d2d7207 */ /* 0x000fe20001800000 */
[----:B------:R-:W-:Y:S01]  /*9390*/  CS2R R50, SRZ ;  /* 0x0000000000327805 */ /* 0x000fe2000001ff00 */
[----:B------:R-:W-:Y:S01]  /*93a0*/  LOP3.LUT R3, R3, 0xffffffc, RZ, 0xc0, !PT ;  /* 0x0ffffffc03037812 */ /* 0x000fe200078ec0ff */
[----:B------:R-:W3:Y:S01]  /*93b0*/  S2R R11, SR_CTAID.Z ;  /* 0x00000000000b7919 */ /* 0x000ee20000002700 */
[----:B------:R-:W-:-:S02]  /*93c0*/  @!P3 MOV R50, R47 ;  /* 0x0000002f0032b202 */ /* 0x000fc40000000f00 */
[----:B------:R-:W-:Y:S01]  /*93d0*/  @!P3 SHF.R.S32.HI R51, RZ, 0x1f, R47 ;  /* 0x0000001fff33b819 */ /* 0x000fe2000001142f */
[----:B------:R-:W-:Y:S01]  /*93e0*/  @P4 FMUL.FTZ R47, R4, 0.69314718246459960938 ;  /* 0x3f317218042f4820 */ /* 0x000fe20000410000 */
[----:B------:R-:W-:Y:S01]  /*93f0*/  IADD3 R8, R8, -R3, RZ ;  /* 0x8000000308087210 */ /* 0x000fe20007ffe0ff */
[----:B------:R-:W-:Y:S02]  /*9400*/  IMAD.MOV.U32 R3, RZ, RZ, 0x7f800000 ;  /* 0x7f800000ff037424 */ /* 0x000fe400078e00ff */
[----:B------:R-:W-:Y:S01]  /*9410*/  @P5 FFMA.FTZ R3, R2, c[0x0][0x238], R5 ;  /* 0x00008e0002035a23 */ /* 0x000fe20000010005 */
[----:B------:R-:W-:Y:S01]  /*9420*/  LEA R8, R8, R155, 0x4 ;  /* 0x0000009b08087211 */ /* 0x000fe200078e20ff */
[----:B------:R2:W4:Y:S04]  /*9430*/  LDS.128 R36, [R151] ;  /* 0x0000000097247984 */ /* 0x0005280000000c00 */
[----:B------:R2:W2:Y:S01]  /*9440*/  LDS.128 R32, [R151+0x800] ;  /* 0x0008000097207984 */ /* 0x0004a20000000c00 */
[----:B-1----:R-:W-:-:S03]  /*9450*/  IMAD R10, R44, R9, RZ ;  /* 0x000000092c0a7224 */ /* 0x002fc600078e02ff */
[----:B------:R1:W1:Y:S01]  /*9460*/  LDS.128 R28, [R151+0x1000] ;  /* 0x00100000971c7984 */ /* 0x0002620000000c00 */
[----:B---3--:R-:W-:Y:S01]  /*9470*/  IMAD R45, R11, R46, R45 ;  /* 0x0000002e0b2d7224 */ /* 0x008fe200078e022d */
        /* <DEDUP_REMOVED lines=29> */
.L_x_520:
[----:B------:R-:W-:Y:S05]  /*9650*/  BSYNC B0 ;  /* 0x0000000000007941 */ /* 0x000fea0003800000 */
.L_x_519:
[----:B---3--:R-:W3:Y:S01]  /*9660*/  S2R R3, SR_TID.X ;  /* 0x0000000000037919 */ /* 0x008ee20000002100 */
        /* <DEDUP_REMOVED lines=8> */
[----:B---3--:R-:W-:-:S04]  /*96f0*/  SHF.R.S32.HI R0, RZ, 0x1f, R3 ;  /* 0x0000001fff007819 */ /* 0x008fc80000011403 */
        /* <DEDUP_REMOVED lines=13> */
.L_x_522:
[----:B------:R-:W-:Y:S05]  /*97d0*/  BSYNC B0 ;  /* 0x0000000000007941 */ /* 0x000fea0003800000 */
.L_x_521:
[----:B------:R-:W-:Y:S01]  /*97e0*/  ISETP.GE.AND P0, PT, R156, R147, PT ;  /* 0x000000939c00720c */ /* 0x000fe20003f06270 */
[----:B------:R-:W-:-:S12]  /*97f0*/  BSSY B0, `(.L_x_523) ;  /* 0x000000e000007945 */ /* 0x000fd80003800000 */
[----:B------:R-:W-:Y:S05]  /*9800*/  @P0 BRA `(.L_x_524) ;  /* 0x000000c000000947 */ /* 0x000fea0003800000 */
[----:B---3--:R-:W-:Y:S01]  /*9810*/  IADD3 R2, P0, R164, 0x10, RZ ;  /* 0x00000010a4027810 */ /* 0x008fe20007f1e0ff */
        /* <DEDUP_REMOVED lines=9> */
[----:B--2---:R2:W-:Y:S04]  /*98b0*/  STG.E.128 [R2.64], R32 ;  /* 0x0000002002007986 */ /* 0x0045e8000c101d06 */
[----:B-1----:R2:W-:Y:S02]  /*98c0*/  STG.E.128 [R2.64+0x80], R16 ;  /* 0x0000801002007986 */ /* 0x0025e4000c101d06 */
.L_x_524:
[----:B------:R-:W-:Y:S05]  /*98d0*/  BSYNC B0 ;  /* 0x0000000000007941 */ /* 0x000fea0003800000 */
.L_x_523:
[----:B------:R-:W-:Y:S01]  /*98e0*/  ISETP.GE.AND P0, PT, R154, R147, PT ;  /* 0x000000939a00720c */ /* 0x000fe20003f06270 */
[----:B------:R-:W-:-:S12]  /*98f0*/  BSSY B0, `(.L_x_525) ;  /* 0x000000e000007945 */ /* 0x000fd80003800000 */
[----:B------:R-:W-:Y:S05]  /*9900*/  @P0 BRA `(.L_x_526) ;  /* 0x000000c000000947 */ /* 0x000fea0003800000 */
[----:B--23--:R-:W-:Y:S01]  /*9910*/  IADD3 R2, P0, R164, 0x20, RZ ;  /* 0x00000020a4027810 */ /* 0x00cfe20007f1e0ff */
        /* <DEDUP_REMOVED lines=11> */
.L_x_526:
[----:B------:R-:W-:Y:S05]  /*99d0*/  BSYNC B0 ;  /* 0x0000000000007941 */ /* 0x000fea0003800000 */
.L_x_525:
[----:B------:R-:W-:-:S13]  /*99e0*/  ISETP.GE.AND P0, PT, R152, R147, PT ;  /* 0x000000939800720c */ /* 0x000fda0003f06270 */
[----:B------:R-:W-:Y:S05]  /*99f0*/  @P0 EXIT ;  /* 0x000000000000094d */ /* 0x000fea0003800000 */
[----:B------:R-:W-:Y:S02]  /*9a00*/  IADD3 R0, P0, R164, 0x30, RZ ;  /* 0x00000030a4007810 */ /* 0x000fe40007f1e0ff */
[----:B------:R-:W-:Y:S02]  /*9a10*/  MOV R5, R7 ;  /* 0x0000000700057202 */ /* 0x000fe40000000f00 */
[----:B------:R-:W-:-:S03]  /*9a20*/  IADD3.X R164, RZ, R165, RZ, P0, !PT ;  /* 0x000000a5ffa47210 */ /* 0x000fc600007fe4ff */
[----:B------:R-:W-:-:S04]  /*9a30*/  IMAD.WIDE.U32 R4, R0, c[0x0][0x1e8], R4 ;  /* 0x00007a0000047a25 */ /* 0x000fc800078e0004 */
[----:B-123--:R-:W-:Y:S01]  /*9a40*/  IMAD R3, R164, c[0x0][0x1e8], RZ ;  /* 0x00007a00a4037a24 */ /* 0x00efe200078e02ff */
[----:B------:R-:W-:-:S03]  /*9a50*/  LEA R2, P0, R4, c[0x0][0x1d0], 0x1 ;  /* 0x0000740004027a11 */ /* 0x000fc600078008ff */
[----:B------:R-:W-:-:S05]  /*9a60*/  IMAD R3, R0, c[0x0][0x1ec], R3 ;  /* 0x00007b0000037a24 */ /* 0x000fca00078e0203 */
[----:B------:R-:W-:-:S04]  /*9a70*/  IADD3 R3, R5, R3, RZ ;  /* 0x0000000305037210 */ /* 0x000fc80007ffe0ff */
[----:B------:R-:W-:-:S05]  /*9a80*/  LEA.HI.X R3, R4, c[0x0][0x1d4], R3, 0x1, P0 ;  /* 0x0000750004037a11 */ /* 0x000fca00000f0c03 */
[----:B------:R-:W-:Y:S04]  /*9a90*/  STG.E.128 [R2.64], R24 ;  /* 0x0000001802007986 */ /* 0x000fe8000c101d06 */
[----:B------:R-:W-:Y:S01]  /*9aa0*/  STG.E.128 [R2.64+0x80], R40 ;  /* 0x0000802802007986 */ /* 0x000fe2000c101d06 */
[----:B------:R-:W-:Y:S05]  /*9ab0*/  EXIT ;  /* 0x000000000000794d */ /* 0x000fea0003800000 */
.L_x_508:
        /* <DEDUP_REMOVED lines=63> */
.L_x_528:
[----:B------:R-:W-:Y:S05]  /*9eb0*/  BSYNC B0 ;  /* 0x0000000000007941 */ /* 0x000fea0003800000 */
.L_x_527:
        /* <DEDUP_REMOVED lines=16> */
.L_x_530:
[----:B------:R-:W-:Y:S05]  /*9fc0*/  BSYNC B0 ;  /* 0x0000000000007941 */ /* 0x000fea0003800000 */
.L_x_529:
        /* <DEDUP_REMOVED lines=16> */
.L_x_532:
[----:B------:R-:W-:Y:S05]  /*a0d0*/  BSYNC B0 ;  /* 0x0000000000007941 */ /* 0x000fea0003800000 */
.L_x_531:
        /* <DEDUP_REMOVED lines=16> */
.L_x_534:
[----:B------:R-:W-:Y:S05]  /*a1e0*/  BSYNC B0 ;  /* 0x0000000000007941 */ /* 0x000fea0003800000 */
.L_x_533:
        /* <DEDUP_REMOVED lines=35> */
.L_x_535:
        /* <DEDUP_REMOVED lines=14> */
.L_x_1403:


//--------------------- .text._ZN5flash16flash_fwd_kernelI23Flash_fwd_kernel_traitsILi128ELi64ELi64ELi4ELb0ELb0EN7cutlass10bfloat16_tE19Flash_kernel_traitsILi128ELi64ELi64ELi4ES3_EELb0ELb1ELb0ELb0ELb0ELb0ELb0ELb0EEEvNS_16Flash_fwd_paramsE --------------------------
	.section	.text._ZN5flash16flash_fwd_kernelI23Flash_fwd_kernel_traitsILi128ELi64ELi64ELi4ELb0ELb0EN7cutlass10bfloat16_tE19Flash_kernel_traitsILi128ELi64ELi64ELi4ES3_EELb0ELb1ELb0ELb0ELb0ELb0ELb0ELb0EEEvNS_16Flash_fwd_paramsE,"ax",@progbits
	.sectioninfo	@"SHI_REGISTERS=190"
	.align	128
        .global         _ZN5flash16flash_fwd_kernelI23Flash_fwd_kernel_traitsILi128ELi64ELi64ELi4ELb0ELb0EN7cutlass10bfloat16_tE19Flash_kernel_traitsILi128ELi64ELi64ELi4ES3_EELb0ELb1ELb0ELb0ELb0ELb0ELb0ELb0EEEvNS_16Flash_fwd_paramsE
        .type           _ZN5flash16flash_fwd_kernelI23Flash_fwd_kernel_traitsILi128ELi64ELi64ELi4ELb0ELb0EN7cutlass10bfloat16_tE19Flash_kernel_traitsILi128ELi64ELi64ELi4ES3_EELb0ELb1ELb0ELb0ELb0ELb0ELb0ELb0EEEvNS_16Flash_fwd_paramsE,@function
        .size           _ZN5flash16flash_fwd_kernelI23Flash_fwd_kernel_traitsILi128ELi64ELi64ELi4ELb0ELb0EN7cutlass10bfloat16_tE19Flash_kernel_traitsILi128ELi64ELi64ELi4ES3_EELb0ELb1ELb0ELb0ELb0ELb0ELb0ELb0EEEvNS_16Flash_fwd_paramsE,(.L_x_1404 - _ZN5flash16flash_fwd_kernelI23Flash_fwd_kernel_traitsILi128ELi64ELi64ELi4ELb0ELb0EN7cutlass10bfloat16_tE19Flash_kernel_traitsILi128ELi64ELi64ELi4ES3_EELb0ELb1ELb0ELb0ELb0ELb0ELb0ELb0EEEvNS_16Flash_fwd_paramsE)
        .other          _ZN5flash16flash_fwd_kernelI23Flash_fwd_kernel_traitsILi128ELi64ELi64ELi4ELb0ELb0EN7cutlass10bfloat16_tE19Flash_kernel_traitsILi128ELi64ELi64ELi4ES3_EELb0ELb1ELb0ELb0ELb0ELb0ELb0ELb0EEEvNS_16Flash_fwd_paramsE,@"STO_CUDA_ENTRY STV_DEFAULT"
_ZN5flash16flash_fwd_kernelI23Flash_fwd_kernel_traitsILi128ELi64ELi64ELi4ELb0ELb0EN7cutlass10bfloat16_tE19Flash_kernel_traitsILi128ELi64ELi64ELi4ES3_EELb0ELb1ELb0ELb0ELb0ELb0ELb0ELb0EEEvNS_16Flash_fwd_paramsE:
.text._ZN5flash16flash_fwd_kernelI23Flash_fwd_kernel_traitsILi128ELi64ELi64ELi4ELb0ELb0EN7cutlass10bfloat16_tE19Flash_kernel_traitsILi128ELi64ELi64ELi4ES3_EELb0ELb1ELb0ELb0ELb0ELb0ELb0ELb0EEEvNS_16Flash_fwd_paramsE:
        /* <DEDUP_REMOVED lines=24> */
[----:B------:R-:W4:Y:S01]  /*0180*/  S2R R26, SR_CTAID.Z ;  /* 0x00000000001a7919 */ /* 0x000f220000002700 */
[----:B------:R-:W-:Y:S01]  /*0190*/  ISETP.NE.AND.EX P0, PT, RZ, c[0x0][0x24c], PT, P0 ;  /* 0x00009300ff007a0c */ /* 0x000fe20003f05300 */
[----:B--2---:R-:W-:Y:S02]  /*01a0*/  @P2 IMAD.IADD R157, R157, 0x1, -R152 ;  /* 0x000000019d9d2824 */ /* 0x004fe400078e0a98 */
[----:B------:R-:W-:-:S10]  /*01b0*/  @!P2 IMAD.MOV.U32 R157, RZ, RZ, c[0x0][0x214] ;  /* 0x00008500ff9da624 */ /* 0x000fd400078e00ff */
[----:B------:R-:W-:Y:S05]  /*01c0*/  @!P0 BRA `(.L_x_536) ;  /* 0x0000004000008947 */ /* 0x000fea0003800000 */
[----:B-1-34-:R-:W2:Y:S02]  /*01d0*/  @P3 LDG.E R2, [R6.64+0x4] ;  /* 0x0000040606023981 */ /* 0x01aea4000c1e1900 */
[----:B--2--5:R-:W-:-:S06]  /*01e0*/  @P3 IADD3 R2, R2, -R9, RZ ;  /* 0x8000000902023210 */ /* 0x024fcc0007ffe0ff */
[----:B------:R1:W5:Y:S01]  /*01f0*/  @!P3 LDG.E R2, [R6.64] ;  /* 0x000000060602b981 */ /* 0x000362000c1e1900 */
[----:B------:R-:W-:Y:S05]  /*0200*/  BRA `(.L_x_537) ;  /* 0x0000001000007947 */ /* 0x000fea0003800000 */
.L_x_536:
[----:B-1-34-:R-:W-:Y:S02]  /*0210*/  MOV R2, c[0x0][0x218] ;  /* 0x0000860000027a02 */ /* 0x01afe40000000f00 */
.L_x_537:
        /* <DEDUP_REMOVED lines=12> */
[----:B------:R-:W-:Y:S01]  /*02e0*/  IADD3 R3, -R157, 0x7f, R18 ;  /* 0x0000007f9d037810 */ /* 0x000fe20007ffe112 */
[----:B------:R-:W1:Y:S01]  /*02f0*/  S2R R92, SR_TID.X ;  /* 0x00000000005c7919 */ /* 0x000e620000002100 */
        /* <DEDUP_REMOVED lines=11> */
[----:B-1----:R-:W-:Y:S02]  /*03b0*/  ISETP.NE.AND P1, PT, R152, -0x1, PT ;  /* 0xffffffff9800780c */ /* 0x002fe40003f25270 */
        /* <DEDUP_REMOVED lines=23> */
.L_x_539:
[----:B------:R-:W-:Y:S01]  /*0530*/  IABS R5, c[0x0][0x1c8] ;  /* 0x0000720000057a13 */ /* 0x000fe20000000000 */
[----:B------:R-:W-:Y:S01]  /*0540*/  IMAD.MOV.U32 R12, RZ, RZ, RZ ;  /* 0x000000ffff0c7224 */ /* 0x000fe200078e00ff */
[----:B------:R-:W-:Y:S02]  /*0550*/  SHF.R.S32.HI R33, RZ, 0x1f, R26 ;  /* 0x0000001fff217819 */ /* 0x000fe4000001141a */
[----:B------:R-:W1:Y:S08]  /*0560*/  I2F.RP R6, R5 ;  /* 0x0000000500067306 */ /* 0x000e700000209400 */
[----:B-1----:R-:W1:Y:S02]  /*0570*/  MUFU.RCP R13, R6 ;  /* 0x00000006000d7308 */ /* 0x002e640000001000 */
[----:B-1----:R-:W-:-:S06]  /*0580*/  IADD3 R13, R13, 0xffffffe, RZ ;  /* 0x0ffffffe0d0d7810 */ /* 0x002fcc0007ffe0ff */
[----:B------:R-:W1:Y:S02]  /*0590*/  F2I.FTZ.U32.TRUNC.NTZ R13, R13 ;  /* 0x0000000d000d7305 */ /* 0x000e64000021f000 */
[----:B-1----:R-:W-:-:S04]  /*05a0*/  IMAD.MOV R2, RZ, RZ, -R13 ;  /* 0x000000ffff027224 */ /* 0x002fc800078e0a0d */
[----:B------:R-:W-:Y:S01]  /*05b0*/  IMAD R3, R2, R5, RZ ;  /* 0x0000000502037224 */ /* 0x000fe200078e02ff */
[----:B------:R-:W-:-:S03]  /*05c0*/  IABS R2, R26 ;  /* 0x0000001a00027213 */ /* 0x000fc60000000000 */
[----:B------:R-:W-:-:S04]  /*05d0*/  IMAD.HI.U32 R12, R13, R3, R12 ;  /* 0x000000030d0c7227 */ /* 0x000fc800078e000c */
[----:B------:R-:W-:-:S04]  /*05e0*/  IMAD.MOV.U32 R3, RZ, RZ, R2 ;  /* 0x000000ffff037224 */ /* 0x000fc800078e0002 */
[----:B------:R-:W-:-:S04]  /*05f0*/  IMAD.HI.U32 R102, R12, R3, RZ ;  /* 0x000000030c667227 */ /* 0x000fc800078e00ff */
[----:B------:R-:W-:-:S04]  /*0600*/  IMAD.MOV R2, RZ, RZ, -R102 ;  /* 0x000000ffff027224 */ /* 0x000fc800078e0a66 */
[----:B------:R-:W-:Y:S02]  /*0610*/  IMAD R2, R5, R2, R3 ;  /* 0x0000000205027224 */ /* 0x000fe400078e0203 */
[----:B------:R-:W-:-:S03]  /*0620*/  @P0 IMAD.IADD R3, R4, 0x1, R9 ;  /* 0x0000000104030824 */ /* 0x000fc600078e0209 */
[----:B------:R-:W-:Y:S01]  /*0630*/  ISETP.GT.U32.AND P2, PT, R5, R2, PT ;  /* 0x000000020500720c */ /* 0x000fe20003f44070 */
[----:B------:R-:W-:-:S04]  /*0640*/  @P0 IMAD.WIDE.U32 R8, R3, c[0x0][0x1a0], RZ ;  /* 0x0000680003080a25 */ /* 0x000fc800078e00ff */
[----:B------:R-:W-:-:S08]  /*0650*/  @P0 IMAD R3, R3, c[0x0][0x1a4], R9 ;  /* 0x0000690003030a24 */ /* 0x000fd000078e0209 */
[-C--:B------:R-:W-:Y:S02]  /*0660*/  @!P2 IADD3 R2, R2, -R5.reuse, RZ ;  /* 0x800000050202a210 */ /* 0x080fe40007ffe0ff */
[----:B------:R-:W-:Y:S02]  /*0670*/  @!P2 IADD3 R102, R102, 0x1, RZ ;  /* 0x000000016666a810 */ /* 0x000fe40007ffe0ff */
[----:B------:R-:W-:Y:S02]  /*0680*/  ISETP.GE.U32.AND P3, PT, R2, R5, PT ;  /* 0x000000050200720c */ /* 0x000fe40003f66070 */
[----:B------:R-:W-:Y:S02]  /*0690*/  LOP3.LUT R2, R26, c[0x0][0x1c8], RZ, 0x3c, !PT ;  /* 0x000072001a027a12 */ /* 0x000fe400078e3cff */
[----:B------:R-:W-:Y:S02]  /*06a0*/  ISETP.NE.AND P2, PT, RZ, c[0x0][0x1c8], PT ;  /* 0x00007200ff007a0c */ /* 0x000fe40003f45270 */
[----:B------:R-:W-:-:S02]  /*06b0*/  ISETP.GE.AND P1, PT, R2, RZ, PT ;  /* 0x000000ff0200720c */ /* 0x000fc40003f26270 */
[----:B------:R-:W-:-:S05]  /*06c0*/  @P0 MOV R2, R8 ;  /* 0x0000000800020202 */ /* 0x000fca0000000f00 */
[----:B------:R-:W-:-:S06]  /*06d0*/  @P3 IADD3 R102, R102, 0x1, RZ ;  /* 0x0000000166663810 */ /* 0x000fcc0007ffe0ff */
        /* <DEDUP_REMOVED lines=13> */
.L_x_540:
[----:B------:R-:W-:Y:S01]  /*07b0*/  SHF.R.S32.HI R5, RZ, 0x1f, R92 ;  /* 0x0000001fff057819 */ /* 0x000fe2000001145c */
[----:B------:R-:W-:Y:S01]  /*07c0*/  IMAD R33, R33, c[0x0][0x1a8], RZ ;  /* 0x00006a0021217a24 */ /* 0x000fe200078e02ff */
[----:B------:R-:W-:Y:S01]  /*07d0*/  SHF.R.S32.HI R129, RZ, 0x1f, R102 ;  /* 0x0000001fff817819 */ /* 0x000fe20000011466 */
[----:B------:R-:W-:Y:S01]  /*07e0*/  IMAD.MOV.U32 R8, RZ, RZ, 0x10 ;  /* 0x00000010ff087424 */ /* 0x000fe200078e00ff */
[CC--:B------:R-:W-:Y:S01]  /*07f0*/  LEA.HI R9, R5.reuse, R92.reuse, RZ, 0x3 ;  /* 0x0000005c05097211 */ /* 0x0c0fe200078f18ff */
[----:B------:R-:W-:Y:S01]  /*0800*/  IMAD R33, R26, c[0x0][0x1ac], R33 ;  /* 0x00006b001a217a24 */ /* 0x000fe200078e0221 */
[-C--:B------:R-:W-:Y:S01]  /*0810*/  LEA.HI R15, R5, R92.reuse, RZ, 0x4 ;  /* 0x0000005c050f7211 */ /* 0x080fe200078f20ff */
[C---:B------:R-:W-:Y:S01]  /*0820*/  IMAD R163, R129.reuse, c[0x0][0x1b0], RZ ;  /* 0x00006c0081a37a24 */ /* 0x040fe200078e02ff */
[----:B------:R-:W-:Y:S01]  /*0830*/  SHF.R.S32.HI R24, RZ, 0x3, R9 ;  /* 0x00000003ff187819 */ /* 0x000fe20000011409 */
[----:B------:R-:W-:Y:S01]  /*0840*/  IMAD R129, R129, c[0x0][0x1b8], RZ ;  /* 0x00006e0081817a24 */ /* 0x000fe200078e02ff */
[----:B------:R-:W-:Y:S01]  /*0850*/  LOP3.LUT R9, R9, 0xfffffff8, RZ, 0xc0, !PT ;  /* 0xfffffff809097812 */ /* 0x000fe200078ec0ff */
[----:B------:R-:W-:Y:S01]  /*0860*/  IMAD R163, R102, c[0x0][0x1b4], R163 ;  /* 0x00006d0066a37a24 */ /* 0x000fe200078e02a3 */
[----:B------:R-:W-:Y:S01]  /*0870*/  LOP3.LUT R19, R15, 0xfffffff0, RZ, 0xc0, !PT ;  /* 0xfffffff00f137812 */ /* 0x000fe200078ec0ff */
[----:B------:R-:W-:Y:S01]  /*0880*/  IMAD.SHL.U32 R155, R24, 0x40, RZ ;  /* 0x00000040189b7824 */ /* 0x000fe200078e00ff */
[-C--:B------:R-:W-:Y:S01]  /*0890*/  LEA.HI R0, R5, R92.reuse, RZ, 0x6 ;  /* 0x0000005c05007211 */ /* 0x080fe200078f30ff */
[C---:B------:R-:W-:Y:S01]  /*08a0*/  IMAD.IADD R9, R92.reuse, 0x1, -R9 ;  /* 0x000000015c097824 */ /* 0x040fe200078e0a09 */
[----:B------:R-:W-:Y:S01]  /*08b0*/  SHF.R.S32.HI R25, RZ, 0x1f, R24 ;  /* 0x0000001fff197819 */ /* 0x000fe20000011418 */
[----:B------:R-:W-:Y:S01]  /*08c0*/  IMAD.IADD R19, R92, 0x1, -R19 ;  /* 0x000000015c137824 */ /* 0x000fe200078e0a13 */
[----:B------:R-:W-:Y:S01]  /*08d0*/  LOP3.LUT R155, R155, 0x1c0, RZ, 0xc0, !PT ;  /* 0x000001c09b9b7812 */ /* 0x000fe200078ec0ff */
[----:B------:R-:W-:Y:S01]  /*08e0*/  IMAD.SHL.U32 R164, R9, 0x8, RZ ;  /* 0x0000000809a47824 */ /* 0x000fe200078e00ff */
[----:B------:R-:W-:Y:S01]  /*08f0*/  LEA.HI R16, R5, R92, RZ, 0x5 ;  /* 0x0000005c05107211 */ /* 0x000fe200078f28ff */
[----:B------:R-:W-:Y:S01]  /*0900*/  IMAD.SHL.U32 R0, R0, 0x8, RZ ;  /* 0x0000000800007824 */ /* 0x000fe200078e00ff */
[----:B------:R-:W-:Y:S01]  /*0910*/  SHF.R.S32.HI R6, RZ, 0x1f, R19 ;  /* 0x0000001fff067819 */ /* 0x000fe20000011413 */
[----:B------:R-:W-:Y:S01]  /*0920*/  IMAD.IADD R5, R157, 0x1, -R18 ;  /* 0x000000019d057824 */ /* 0x000fe200078e0a12 */
[----:B------:R-:W-:Y:S01]  /*0930*/  LOP3.LUT R4, R155, 0x38, R164, 0xf8, !PT ;  /* 0x000000389b047812 */ /* 0x000fe200078ef8a4 */
[----:B------:R-:W-:Y:S01]  /*0940*/  IMAD R129, R102, c[0x0][0x1bc], R129 ;  /* 0x00006f0066817a24 */ /* 0x000fe200078e0281 */
[----:B------:R-:W-:Y:S01]  /*0950*/  SHF.R.U32.HI R155, RZ, 0x3, R155 ;  /* 0x00000003ff9b7819 */ /* 0x000fe2000001169b */
[----:B------:R-:W-:Y:S01]  /*0960*/  BSSY B0, `(.L_x_541) ;  /* 0x000003b000007945 */ /* 0x000fe20003800000 */
[----:B------:R-:W-:Y:S01]  /*0970*/  LEA.HI R13, R6, R19, RZ, 0x3 ;  /* 0x00000013060d7211 */ /* 0x000fe200078f18ff */
[----:B------:R-:W-:Y:S01]  /*0980*/  IMAD.WIDE R166, R167, 0x40, R24 ;  /* 0x00000040a7a67825 */ /* 0x000fe200078e0218 */
[----:B------:R-:W-:-:S02]  /*0990*/  LOP3.LUT R155, R4, R155, RZ, 0x3c, !PT ;  /* 0x0000009b049b7212 */ /* 0x000fc400078e3cff */
[----:B------:R-:W-:Y:S02]  /*09a0*/  LOP3.LUT R4, R13, 0xfffffff8, RZ, 0xc0, !PT ;  /* 0xfffffff80d047812 */ /* 0x000fe400078ec0ff */
[C---:B------:R-:W-:Y:S02]  /*09b0*/  IADD3 R28, P0, R164.reuse, R28, RZ ;  /* 0x0000001ca41c7210 */ /* 0x040fe40007f1e0ff */
[----:B------:R-:W-:Y:S01]  /*09c0*/  SHF.R.S32.HI R165, RZ, 0x1f, R164 ;  /* 0x0000001fffa57819 */ /* 0x000fe200000114a4 */
[----:B------:R-:W-:Y:S01]  /*09d0*/  IMAD.IADD R4, R19, 0x1, -R4 ;  /* 0x0000000113047824 */ /* 0x000fe200078e0a04 */
[----:B------:R-:W-:Y:S01]  /*09e0*/  LOP3.LUT R155, R155, 0xfffffe00, R0, 0xf8, !PT ;  /* 0xfffffe009b9b7812 */ /* 0x000fe200078ef800 */
[----:B------:R-:W-:Y:S01]  /*09f0*/  IMAD R19, R25, c[0x0][0x198], RZ ;  /* 0x0000660019137a24 */ /* 0x000fe200078e02ff */
[----:B------:R-:W-:Y:S01]  /*0a00*/  IADD3 R156, R164, 0x40, RZ ;  /* 0x00000040a49c7810 */ /* 0x000fe20007ffe0ff */
[----:B------:R-:W-:Y:S02]  /*0a10*/  IMAD.X R29, R165, 0x1, R17, P0 ;  /* 0x00000001a51d7824 */ /* 0x000fe400000e0611 */
[----:B------:R-:W-:-:S04]  /*0a20*/  IMAD.WIDE.U32 R22, R24, c[0x0][0x198], R164 ;  /* 0x0000660018167a25 */ /* 0x000fc800078e00a4 */
[----:B------:R-:W-:Y:S01]  /*0a30*/  IMAD R17, R25, c[0x0][0x1a0], RZ ;  /* 0x0000680019117a24 */ /* 0x000fe200078e02ff */
[----:B------:R-:W-:Y:S01]  /*0a40*/  IADD3 R158, P1, R158, R22, RZ ;  /* 0x000000169e9e7210 */ /* 0x000fe20007f3e0ff */
[----:B------:R-:W-:-:S04]  /*0a50*/  IMAD.WIDE.U32 R20, R24, c[0x0][0x1a0], R164 ;  /* 0x0000680018147a25 */ /* 0x000fc800078e00a4 */
[----:B------:R-:W-:Y:S01]  /*0a60*/  IMAD R6, R24, c[0x0][0x19c], R19 ;  /* 0x0000670018067a24 */ /* 0x000fe200078e0213 */
[----:B------:R-:W-:Y:S01]  /*0a70*/  IADD3 R2, P0, R2, R20, RZ ;  /* 0x0000001402027210 */ /* 0x000fe20007f1e0ff */
[----:B------:R-:W-:Y:S02]  /*0a80*/  IMAD R0, R24, c[0x0][0x1a4], R17 ;  /* 0x0000690018007a24 */ /* 0x000fe400078e0211 */
[----:B------:R-:W-:Y:S01]  /*0a90*/  IMAD.WIDE.U32 R26, R26, c[0x0][0x1a8], R28 ;  /* 0x00006a001a1a7a25 */ /* 0x000fe200078e001c */
[----:B------:R-:W-:Y:S02]  /*0aa0*/  IADD3.X R159, R7, R23, R6, P1, !PT ;  /* 0x00000017079f7210 */ /* 0x000fe40000ffe406 */
[----:B------:R-:W-:Y:S01]  /*0ab0*/  IADD3.X R3, R3, R21, R0, P0, !PT ;  /* 0x0000001503037210 */ /* 0x000fe200007fe400 */
[----:B------:R-:W-:Y:S01]  /*0ac0*/  IMAD.SHL.U32 R155, R155, 0x2, RZ ;  /* 0x000000029b9b7824 */ /* 0x000fe200078e00ff */
[----:B------:R-:W-:Y:S01]  /*0ad0*/  R2P PR, R4, 0x6 ;  /* 0x0000000604007804 */ /* 0x000fe20000000000 */
[----:B------:R-:W-:Y:S01]  /*0ae0*/  IMAD.WIDE.U32 R158, R102, c[0x0][0x1b0], R158 ;  /* 0x00006c00669e7a25 */ /* 0x000fe200078e009e */
[----:B------:R-:W-:-:S02]  /*0af0*/  ISETP.GE.AND P0, PT, R24, R5, PT ;  /* 0x000000051800720c */ /* 0x000fc40003f06270 */
[----:B------:R-:W-:Y:S01]  /*0b00*/  LOP3.LUT R21, R16, 0xffffffe0, RZ, 0xc0, !PT ;  /* 0xffffffe010157812 */ /* 0x000fe200078ec0ff */
[----:B------:R-:W-:Y:S01]  /*0b10*/  IMAD.WIDE.U32 R102, R102, c[0x0][0x1b8], R2 ;  /* 0x00006e0066667a25 */ /* 0x000fe200078e0002 */
[----:B------:R-:W-:Y:S02]  /*0b20*/  SHF.R.S32.HI R16, RZ, 0x5, R16 ;  /* 0x00000005ff107819 */ /* 0x000fe40000011410 */
[----:B------:R-:W-:Y:S01]  /*0b30*/  SEL R2, R8, 0xfffffff0, !P1 ;  /* 0xfffffff008027807 */ /* 0x000fe20004800000 */
[----:B------:R-:W-:Y:S02]  /*0b40*/  IMAD.MOV.U32 R3, RZ, RZ, 0x20 ;  /* 0x00000020ff037424 */ /* 0x000fe400078e00ff */
[----:B------:R-:W-:Y:S02]  /*0b50*/  IMAD.IADD R21, R92, 0x1, -R21 ;  /* 0x000000015c157824 */ /* 0x000fe400078e0a15 */
[----:B------:R-:W-:Y:S01]  /*0b60*/  IMAD.IADD R33, R27, 0x1, R33 ;  /* 0x000000011b217824 */ /* 0x000fe200078e0221 */
[----:B------:R-:W-:Y:S01]  /*0b70*/  SEL R0, R3, 0xffffffe0, !P2 ;  /* 0xffffffe003007807 */ /* 0x000fe20005000000 */
[----:B------:R-:W-:-:S02]  /*0b80*/  IMAD.IADD R163, R159, 0x1, R163 ;  /* 0x000000019fa37824 */ /* 0x000fc400078e02a3 */
[----:B------:R-:W-:Y:S01]  /*0b90*/  IMAD.IADD R129, R103, 0x1, R129 ;  /* 0x0000000167817824 */ /* 0x000fe200078e0281 */
[----:B------:R-:W-:Y:S05]  /*0ba0*/  @P0 BRA `(.L_x_542) ;  /* 0x0000016000000947 */ /* 0x000fea0003800000 */
[----:B------:R-:W-:Y:S01]  /*0bb0*/  ISETP.GE.AND P2, PT, R164, c[0x0][0x220], PT ;  /* 0x00008800a4007a0c */ /* 0x000fe20003f46270 */
[----:B------:R-:W-:Y:S01]  /*0bc0*/  IMAD R7, R167, c[0x0][0x190], RZ ;  /* 0x00006400a7077a24 */ /* 0x000fe200078e02ff */
[----:B------:R-:W-:Y:S01]  /*0bd0*/  ISETP.GE.AND P1, PT, R156, c[0x0][0x220], PT ;  /* 0x000088009c007a0c */ /* 0x000fe20003f26270 */
[----:B------:R-:W-:Y:S02]  /*0be0*/  IMAD.MOV.U32 R32, RZ, RZ, R26 ;  /* 0x000000ffff207224 */ /* 0x000fe400078e001a */
        /* <DEDUP_REMOVED lines=18> */
.L_x_542:
[----:B------:R-:W-:Y:S05]  /*0d10*/  BSYNC B0 ;  /* 0x0000000000007941 */ /* 0x000fea0003800000 */
.L_x_541:
[----:B------:R-:W-:Y:S01]  /*0d20*/  IADD3 R14, R24, 0x10, RZ ;  /* 0x00000010180e7810 */ /* 0x000fe20007ffe0ff */
[----:B------:R-:W-:Y:S03]  /*0d30*/  BSSY B0, `(.L_x_543) ;  /* 0x000001c000007945 */ /* 0x000fe60003800000 */
[----:B------:R-:W-:-:S13]  /*0d40*/  ISETP.GE.AND P0, PT, R14, R5, PT ;  /* 0x000000050e00720c */ /* 0x000fda0003f06270 */
[----:B------:R-:W-:Y:S05]  /*0d50*/  @P0 BRA `(.L_x_544) ;  /* 0x0000019000000947 */ /* 0x000fea0003800000 */
[----:B------:R-:W-:Y:S01]  /*0d60*/  IADD3 R7, P0, R166, 0x10, RZ ;  /* 0x00000010a6077810 */ /* 0x000fe20007f1e0ff */
[----:B------:R-:W-:Y:S01]  /*0d70*/  IMAD.MOV.U32 R22, RZ, RZ, R26 ;  /* 0x000000ffff167224 */ /* 0x000fe200078e001a */
[----:B------:R-:W-:Y:S02]  /*0d80*/  ISETP.GE.AND P1, PT, R164, c[0x0][0x220], PT ;  /* 0x00008800a4007a0c */ /* 0x000fe40003f26270 */
[----:B------:R-:W-:Y:S01]  /*0d90*/  MOV R23, R33 ;  /* 0x0000002100177202 */ /* 0x000fe20000000f00 */
[----:B------:R-:W-:Y:S01]  /*0da0*/  IMAD.X R6, RZ, RZ, R167, P0 ;  /* 0x000000ffff067224 */ /* 0x000fe200000e06a7 */
[----:B------:R-:W-:-:S03]  /*0db0*/  ISETP.GE.AND P0, PT, R156, c[0x0][0x220], PT ;  /* 0x000088009c007a0c */ /* 0x000fc60003f06270 */
[----:B------:R-:W-:Y:S02]  /*0dc0*/  IMAD R6, R6, c[0x0][0x190], RZ ;  /* 0x0000640006067a24 */ /* 0x000fe400078e02ff */
[----:B------:R-:W-:-:S04]  /*0dd0*/  IMAD.WIDE.U32 R22, R7, c[0x0][0x190], R22 ;  /* 0x0000640007167a25 */ /* 0x000fc800078e0016 */
[----:B------:R-:W-:Y:S01]  /*0de0*/  IMAD R6, R7, c[0x0][0x194], R6 ;  /* 0x0000650007067a24 */ /* 0x000fe200078e0206 */
[----:B-1----:R-:W-:Y:S01]  /*0df0*/  @!P1 LEA R28, P2, R22, c[0x0][0x160], 0x1 ;  /* 0x00005800161c9a11 */ /* 0x002fe200078408ff */
        /* <DEDUP_REMOVED lines=15> */
.L_x_544:
[----:B------:R-:W-:Y:S05]  /*0ef0*/  BSYNC B0 ;  /* 0x0000000000007941 */ /* 0x000fea0003800000 */
.L_x_543:
        /* <DEDUP_REMOVED lines=29> */
.L_x_546:
[----:B------:R-:W-:Y:S05]  /*10d0*/  BSYNC B0 ;  /* 0x0000000000007941 */ /* 0x000fea0003800000 */
.L_x_545:
[----:B------:R-:W-:Y:S01]  /*10e0*/  IADD3 R10, R24, 0x30, RZ ;  /* 0x00000030180a7810 */ /* 0x000fe20007ffe0ff */
[----:B------:R-:W-:Y:S01]  /*10f0*/  IMAD.MOV.U32 R22, RZ, RZ, c[0x0][0x198] ;  /* 0x00006600ff167624 */ /* 0x000fe200078e00ff */
[----:B------:R-:W-:Y:S01]  /*1100*/  BSSY B0, `(.L_x_547) ;  /* 0x000001e000007945 */ /* 0x000fe20003800000 */
[----:B------:R-:W-:Y:S01]  /*1110*/  IMAD.MOV.U32 R17, RZ, RZ, 0x6 ;  /* 0x00000006ff117424 */ /* 0x000fe200078e00ff */
[----:B------:R-:W-:Y:S01]  /*1120*/  ISETP.GE.AND P0, PT, R10, R5, PT ;  /* 0x000000050a00720c */ /* 0x000fe20003f06270 */
[----:B-1----:R-:W-:-:S03]  /*1130*/  IMAD.SHL.U32 R29, R22, 0x40, RZ ;  /* 0x00000040161d7824 */ /* 0x002fc600078e00ff */
[----:B------:R-:W-:-:S09]  /*1140*/  SHF.L.U64.HI R7, R22, R17, c[0x0][0x19c] ;  /* 0x0000670016077619 */ /* 0x000fd20000010211 */
        /* <DEDUP_REMOVED lines=25> */
.L_x_548:
[----:B------:R-:W-:Y:S05]  /*12e0*/  BSYNC B0 ;  /* 0x0000000000007941 */ /* 0x000fea0003800000 */
.L_x_547:
[----:B------:R-:W-:Y:S01]  /*12f0*/  IADD3 R28, R101, -0x1, RZ ;  /* 0xffffffff651c7810 */ /* 0x000fe20007ffe0ff */
[----:B------:R-:W-:Y:S01]  /*1300*/  BSSY B0, `(.L_x_549) ;  /* 0x000001b000007945 */ /* 0x000fe20003800000 */
[----:B------:R-:W-:Y:S02]  /*1310*/  MOV R162, R158 ;  /* 0x0000009e00a27202 */ /* 0x000fe40000000f00 */
[----:B------:R-:W-:Y:S01]  /*1320*/  SHF.R.S32.HI R20, RZ, 0x1f, R28 ;  /* 0x0000001fff147819 */ /* 0x000fe2000001141c */
[C---:B------:R-:W-:Y:S02]  /*1330*/  IMAD R5, R28.reuse, -0x40, R30 ;  /* 0xffffffc01c057824 */ /* 0x040fe400078e021e */
[----:B-1----:R-:W-:Y:S02]  /*1340*/  IMAD R33, R7, R28, RZ ;  /* 0x0000001c07217224 */ /* 0x002fe400078e02ff */
[----:B------:R-:W-:Y:S01]  /*1350*/  IMAD.WIDE.U32 R26, R28, R29, R162 ;  /* 0x0000001d1c1a7225 */ /* 0x000fe200078e00a2 */
[----:B------:R-:W-:-:S03]  /*1360*/  ISETP.GE.AND P0, PT, R24, R5, PT ;  /* 0x000000051800720c */ /* 0x000fc60003f06270 */
[----:B------:R-:W-:-:S05]  /*1370*/  IMAD R33, R20, R29, R33 ;  /* 0x0000001d14217224 */ /* 0x000fca00078e0221 */
[----:B------:R-:W-:-:S05]  /*1380*/  IADD3 R33, R27, R33, RZ ;  /* 0x000000211b217210 */ /* 0x000fca0007ffe0ff */
        /* <DEDUP_REMOVED lines=18> */
.L_x_550:
[----:B------:R-:W-:Y:S05]  /*14b0*/  BSYNC B0 ;  /* 0x0000000000007941 */ /* 0x000fea0003800000 */
.L_x_549:
[----:B------:R-:W-:Y:S01]  /*14c0*/  ISETP.GE.AND P0, PT, R14, R5, PT ;  /* 0x000000050e00720c */ /* 0x000fe20003f06270 */
[----:B------:R-:W-:Y:S01]  /*14d0*/  BSSY B0, `(.L_x_551) ;  /* 0x0000017000007945 */ /* 0x000fe20003800000 */
[C---:B------:R-:W-:Y:S01]  /*14e0*/  SHF.L.U64.HI R148, R22.reuse, R11, c[0x0][0x19c] ;  /* 0x0000670016947619 */ /* 0x040fe2000001020b */
[----:B------:R-:W-:-:S10]  /*14f0*/  IMAD.SHL.U32 R149, R22, 0x10, RZ ;  /* 0x0000001016957824 */ /* 0x000fd400078e00ff */
[----:B------:R-:W-:Y:S05]  /*1500*/  @P0 BRA `(.L_x_552) ;  /* 0x0000013000000947 */ /* 0x000fea0003800000 */
[----:B------:R-:W-:Y:S02]  /*1510*/  ISETP.GE.AND P1, PT, R164, c[0x0][0x220], PT ;  /* 0x00008800a4007a0c */ /* 0x000fe40003f26270 */
[----:B------:R-:W-:Y:S02]  /*1520*/  IADD3 R19, P2, R149, R26, RZ ;  /* 0x0000001a95137210 */ /* 0x000fe40007f5e0ff */
[----:B------:R-:W-:-:S03]  /*1530*/  ISETP.GE.AND P0, PT, R156, c[0x0][0x220], PT ;  /* 0x000088009c007a0c */ /* 0x000fc60003f06270 */
[----:B------:R-:W-:-:S06]  /*1540*/  IMAD.X R6, R148, 0x1, R33, P2 ;  /* 0x0000000194067824 */ /* 0x000fcc00010e0621 */
        /* <DEDUP_REMOVED lines=15> */
.L_x_552:
[----:B------:R-:W-:Y:S05]  /*1640*/  BSYNC B0 ;  /* 0x0000000000007941 */ /* 0x000fea0003800000 */
.L_x_551:
[----:B------:R-:W-:Y:S01]  /*1650*/  ISETP.GE.AND P0, PT, R12, R5, PT ;  /* 0x000000050c00720c */ /* 0x000fe20003f06270 */
[----:B------:R-:W-:-:S12]  /*1660*/  BSSY B0, `(.L_x_553) ;  /* 0x0000016000007945 */ /* 0x000fd80003800000 */
[----:B------:R-:W-:Y:S05]  /*1670*/  @P0 BRA `(.L_x_554) ;  /* 0x0000014000000947 */ /* 0x000fea0003800000 */
[----:B------:R-:W-:Y:S01]  /*1680*/  ISETP.GE.AND P1, PT, R164, c[0x0][0x220], PT ;  /* 0x00008800a4007a0c */ /* 0x000fe20003f26270 */
[----:B------:R-:W-:Y:S01]  /*1690*/  IMAD.MOV.U32 R23, RZ, RZ, c[0x0][0x19c] ;  /* 0x00006700ff177624 */ /* 0x000fe200078e00ff */
[----:B------:R-:W-:Y:S02]  /*16a0*/  LEA R19, P2, R22, R26, 0x5 ;  /* 0x0000001a16137211 */ /* 0x000fe400078428ff */
[----:B------:R-:W-:Y:S02]  /*16b0*/  ISETP.GE.AND P0, PT, R156, c[0x0][0x220], PT ;  /* 0x000088009c007a0c */ /* 0x000fe40003f06270 */
[----:B------:R-:W-:-:S07]  /*16c0*/  LEA.HI.X R6, R22, R33, R23, 0x5, P2 ;  /* 0x0000002116067211 */ /* 0x000fce00010f2c17 */
        /* <DEDUP_REMOVED lines=15> */
.L_x_554:
[----:B------:R-:W-:Y:S05]  /*17c0*/  BSYNC B0 ;  /* 0x0000000000007941 */ /* 0x000fea0003800000 */
.L_x_553:
[----:B------:R-:W-:Y:S01]  /*17d0*/  ISETP.GE.AND P0, PT, R10, R5, PT ;  /* 0x000000050a00720c */ /* 0x000fe20003f06270 */
[----:B------:R-:W-:Y:S01]  /*17e0*/  IMAD.MOV.U32 R6, RZ, RZ, c[0x0][0x1a0] ;  /* 0x00006800ff067624 */ /* 0x000fe200078e00ff */
[----:B------:R-:W-:Y:S03]  /*17f0*/  BSSY B0, `(.L_x_555) ;  /* 0x000001a000007945 */ /* 0x000fe60003800000 */
[C---:B------:R-:W-:Y:S01]  /*1800*/  IMAD.SHL.U32 R151, R6.reuse, 0x40, RZ ;  /* 0x0000004006977824 */ /* 0x040fe200078e00ff */
[----:B------:R-:W-:-:S07]  /*1810*/  SHF.L.U64.HI R150, R6, R17, c[0x0][0x1a4] ;  /* 0x0000690006967619 */ /* 0x000fce0000010211 */
[----:B------:R-:W-:Y:S05]  /*1820*/  @P0 BRA `(.L_x_556) ;  /* 0x0000016000000947 */ /* 0x000fea0003800000 */
[----:B------:R-:W-:Y:S01]  /*1830*/  ISETP.GE.AND P1, PT, R164, c[0x0][0x220], PT ;  /* 0x00008800a4007a0c */ /* 0x000fe20003f26270 */
[----:B------:R-:W-:Y:S01]  /*1840*/  IMAD.MOV.U32 R32, RZ, RZ, R26 ;  /* 0x000000ffff207224 */ /* 0x000fe200078e001a */
[----:B------:R-:W-:Y:S01]  /*1850*/  ULDC UR4, c[0x0][0x19c] ;  /* 0x0000670000047ab9 */ /* 0x000fe20000000800 */
[----:B------:R-:W-:Y:S01]  /*1860*/  ISETP.GE.AND P0, PT, R156, c[0x0][0x220], PT ;  /* 0x000088009c007a0c */ /* 0x000fe20003f06270 */
[----:B------:R-:W-:Y:S01]  /*1870*/  UIMAD UR4, UR4, 0x30, URZ ;  /* 0x00000030040478a4 */ /* 0x000fe2000f8e023f */
[----:B------:R-:W-:-:S05]  /*1880*/  IMAD.WIDE.U32 R32, R22, 0x30, R32 ;  /* 0x0000003016207825 */ /* 0x000fca00078e0020 */
[----:B------:R-:W-:-:S03]  /*1890*/  IADD3 R17, R33, UR4, RZ ;  /* 0x0000000421117c10 */ /* 0x000fc6000fffe0ff */
        /* <DEDUP_REMOVED lines=9> */
[----:B--2---:R-:W-:-:S04]  /*1930*/  LEA R22, P0, R32, c[0x0][0x168], 0x1 ;  /* 0x00005a0020167a11 */ /* 0x004fc800078008ff */
[----:B------:R-:W-:-:S05]  /*1940*/  LEA.HI.X R23, R32, c[0x0][0x16c], R17, 0x1, P0 ;  /* 0x00005b0020177a11 */ /* 0x000fca00000f0c11 */
[----:B------:R-:W-:Y:S01]  /*1950*/  @!PT LDS RZ, [RZ] ;  /* 0x00000000fffff984 */ /* 0x000fe20000000800 */
[----:B------:R-:W-:Y:S01]  /*1960*/  @!PT LDS RZ, [RZ] ;  /* 0x00000000fffff984 */ /* 0x000fe20000000800 */
[----:B------:R-:W-:Y:S01]  /*1970*/  @!PT LDS RZ, [RZ] ;  /* 0x00000000fffff984 */ /* 0x000fe20000000800 */
[----:B------:R2:W-:Y:S04]  /*1980*/  LDGSTS.E.BYPASS.LTC128B.128 [R155+0x7800], [R22.64+0x80] ;  /* 0x07800080169b7fae */ /* 0x0005e8000b901d46 */
.L_x_556:
[----:B------:R-:W-:Y:S05]  /*1990*/  BSYNC B0 ;  /* 0x0000000000007941 */ /* 0x000fea0003800000 */
.L_x_555:
[----:B------:R-:W0:Y:S01]  /*19a0*/  LDGDEPBAR ;  /* 0x00000000000079af */ /* 0x000e220000000000 */
[----:B--2---:R-:W-:Y:S01]  /*19b0*/  SHF.R.S32.HI R22, RZ, 0x4, R15 ;  /* 0x00000004ff167819 */ /* 0x004fe2000001140f */
[----:B------:R-:W-:Y:S01]  /*19c0*/  IMAD.SHL.U32 R146, R9, 0x40, RZ ;  /* 0x0000004009927824 */ /* 0x000fe200078e00ff */
[----:B------:R-:W-:Y:S01]  /*19d0*/  ISETP.GE.AND P0, PT, R24, R5, PT ;  /* 0x000000051800720c */ /* 0x000fe20003f06270 */
[----:B------:R-:W-:Y:S01]  /*19e0*/  IMAD.SHL.U32 R4, R4, 0x40, RZ ;  /* 0x0000004004047824 */ /* 0x000fe200078e00ff */
[----:B------:R-:W-:Y:S01]  /*19f0*/  LEA.HI R17, R15, R22, RZ, 0x1 ;  /* 0x000000160f117211 */ /* 0x000fe200078f08ff */
[----:B------:R-:W-:Y:S01]  /*1a00*/  IMAD.SHL.U32 R19, R24, 0x8, RZ ;  /* 0x0000000818137824 */ /* 0x000fe200078e00ff */
[----:B------:R-:W-:Y:S01]  /*1a10*/  SHF.R.S32.HI R154, RZ, 0x1f, R21 ;  /* 0x0000001fff9a7819 */ /* 0x000fe20000011415 */
[----:B------:R-:W-:Y:S01]  /*1a20*/  IMAD.SHL.U32 R13, R13, 0x40, RZ ;  /* 0x000000400d0d7824 */ /* 0x000fe200078e00ff */
[----:B------:R-:W-:Y:S01]  /*1a30*/  LOP3.LUT R17, R17, 0xfffffffe, RZ, 0xc0, !PT ;  /* 0xfffffffe11117812 */ /* 0x000fe200078ec0ff */
[----:B------:R-:W-:Y:S01]  /*1a40*/  IMAD R31, R16, 0x10, R18 ;  /* 0x00000010101f7824 */ /* 0x000fe200078e0212 */
[----:B------:R-:W-:Y:S01]  /*1a50*/  LOP3.LUT R146, R146, 0x1c0, RZ, 0xc0, !PT ;  /* 0x000001c092927812 */ /* 0x000fe200078ec0ff */
[----:B------:R-:W-:Y:S01]  /*1a60*/  IMAD.MOV.U32 R128, RZ, RZ, R102 ;  /* 0x000000ffff807224 */ /* 0x000fe200078e0066 */
[----:B------:R-:W-:Y:S01]  /*1a70*/  LOP3.LUT R4, R4, 0x1c0, RZ, 0xc0, !PT ;  /* 0x000001c004047812 */ /* 0x000fe200078ec0ff */
[----:B------:R-:W-:Y:S01]  /*1a80*/  IMAD.IADD R17, R22, 0x1, -R17 ;  /* 0x0000000116117824 */ /* 0x000fe200078e0a11 */
[----:B------:R-:W-:Y:S01]  /*1a90*/  SHF.R.S32.HI R153, RZ, 0x1f, R16 ;  /* 0x0000001fff997819 */ /* 0x000fe20000011410 */
[----:B------:R-:W-:Y:S01]  /*1aa0*/  IMAD.SHL.U32 R92, R92, 0x2, RZ ;  /* 0x000000025c5c7824 */ /* 0x000fe200078e00ff */
[----:B------:R-:W-:Y:S01]  /*1ab0*/  LEA.HI R154, R154, R21, RZ, 0x2 ;  /* 0x000000159a9a7211 */ /* 0x000fe200078f10ff */
[----:B------:R-:W-:Y:S01]  /*1ac0*/  IMAD.SHL.U32 R15, R17, 0x8, RZ ;  /* 0x00000008110f7824 */ /* 0x000fe200078e00ff */
[----:B------:R-:W-:Y:S01]  /*1ad0*/  LOP3.LUT R19, R146, 0x8, R19, 0xf8, !PT ;  /* 0x0000000892137812 */ /* 0x000fe200078ef813 */
[----:B------:R-:W-:Y:S01]  /*1ae0*/  BSSY B0, `(.L_x_557) ;  /* 0x000002e000007945 */ /* 0x000fe20003800000 */
[----:B------:R-:W-:-:S02]  /*1af0*/  SHF.R.U32.HI R146, RZ, 0x3, R146 ;  /* 0x00000003ff927819 */ /* 0x000fc40000011692 */
[----:B------:R-:W-:Y:S01]  /*1b00*/  LOP3.LUT R15, R4, 0x8, R15, 0xf8, !PT ;  /* 0x00000008040f7812 */ /* 0x000fe200078ef80f */
[----:B------:R-:W-:-:S04]  /*1b10*/  DEPBAR.LE SB0, 0x0 ;  /* 0x000080000000791a */ /* 0x000fc80000000000 */
[----:B------:R-:W-:Y:S01]  /*1b20*/  BAR.SYNC.DEFER_BLOCKING 0x0 ;  /* 0x0000000000007b1d */ /* 0x000fe20000010000 */
[----:B------:R-:W-:Y:S02]  /*1b30*/  LEA.HI R153, R153, R16, RZ, 0x2 ;  /* 0x0000001099997211 */ /* 0x000fe400078f10ff */
[----:B------:R-:W-:Y:S02]  /*1b40*/  SHF.R.U32.HI R4, RZ, 0x3, R4 ;  /* 0x00000003ff047819 */ /* 0x000fe40000011604 */
[----:B------:R-:W-:Y:S02]  /*1b50*/  LOP3.LUT R13, R13, 0xfffffe00, RZ, 0xc0, !PT ;  /* 0xfffffe000d0d7812 */ /* 0x000fe400078ec0ff */
[----:B------:R-:W-:Y:S02]  /*1b60*/  SHF.R.S32.HI R154, RZ, 0x2, R154 ;  /* 0x00000002ff9a7819 */ /* 0x000fe4000001149a */
[----:B------:R-:W-:Y:S01]  /*1b70*/  LOP3.LUT R146, R19, R146, RZ, 0x3c, !PT ;  /* 0x0000009213927212 */ /* 0x000fe200078e3cff */
[----:B------:R-:W-:Y:S01]  /*1b80*/  IMAD R19, R150, R28, RZ ;  /* 0x0000001c96137224 */ /* 0x000fe200078e02ff */
[----:B------:R-:W-:Y:S01]  /*1b90*/  LOP3.LUT R153, R153, 0xfffffffc, RZ, 0xc0, !PT ;  /* 0xfffffffc99997812 */ /* 0x000fe200078ec0ff */
[C---:B------:R-:W-:Y:S01]  /*1ba0*/  IMAD R147, R16.reuse, 0x400, R13 ;  /* 0x0000040010937824 */ /* 0x040fe200078e020d */
[----:B------:R-:W-:Y:S01]  /*1bb0*/  LOP3.LUT R4, R15, R4, RZ, 0x3c, !PT ;  /* 0x000000040f047212 */ /* 0x000fe200078e3cff */
[----:B------:R-:W-:Y:S01]  /*1bc0*/  IMAD R146, R17, 0x200, R146 ;  /* 0x0000020011927824 */ /* 0x000fe200078e0292 */
[----:B------:R-:W-:Y:S01]  /*1bd0*/  IADD3 R31, R31, 0x1, R154 ;  /* 0x000000011f1f7810 */ /* 0x000fe20007ffe09a */
[----:B------:R-:W-:Y:S01]  /*1be0*/  IMAD.IADD R153, R16, 0x1, -R153 ;  /* 0x0000000110997824 */ /* 0x000fe200078e0a99 */
[----:B------:R-:W-:Y:S01]  /*1bf0*/  LOP3.LUT R92, R92, 0x6, RZ, 0xc0, !PT ;  /* 0x000000065c5c7812 */ /* 0x000fe200078ec0ff */
[----:B------:R-:W-:Y:S01]  /*1c00*/  IMAD R19, R20, R151, R19 ;  /* 0x0000009714137224 */ /* 0x000fe200078e0213 */
[----:B------:R-:W-:Y:S01]  /*1c10*/  IADD3 R31, R30, R31, -R157 ;  /* 0x0000001f1e1f7210 */ /* 0x000fe20007ffe89d */
[----:B------:R-:W-:-:S03]  /*1c20*/  IMAD.WIDE.U32 R16, R28, R151, R128 ;  /* 0x000000971c107225 */ /* 0x000fc600078e0080 */
[----:B------:R-:W-:Y:S01]  /*1c30*/  IADD3 R31, R31, c[0x0][0x2e8], RZ ;  /* 0x0000ba001f1f7a10 */ /* 0x000fe20007ffe0ff */
[----:B------:R2:W-:Y:S01]  /*1c40*/  @P0 STS.128 [R155+0x8000], RZ ;  /* 0x008000ff9b000388 */ /* 0x0005e20000000c00 */
[C---:B------:R-:W-:Y:S01]  /*1c50*/  IMAD.IADD R147, R4.reuse, 0x1, R147 ;  /* 0x0000000104937824 */ /* 0x040fe200078e0293 */
[----:B------:R-:W-:Y:S01]  /*1c60*/  LOP3.LUT R4, R4, R13, RZ, 0xfc, !PT ;  /* 0x0000000d04047212 */ /* 0x000fe200078efcff */
[----:B------:R-:W-:Y:S01]  /*1c70*/  IMAD.IADD R19, R17, 0x1, R19 ;  /* 0x0000000111137824 */ /* 0x000fe200078e0213 */
[----:B------:R2:W-:Y:S01]  /*1c80*/  @P0 STS.128 [R155+0xa000], RZ ;  /* 0x00a000ff9b000388 */ /* 0x0005e20000000c00 */
[----:B------:R-:W-:Y:S01]  /*1c90*/  IMAD.SHL.U32 R147, R147, 0x2, RZ ;  /* 0x0000000293937824 */ /* 0x000fe200078e00ff */
        /* <DEDUP_REMOVED lines=18> */
.L_x_558:
[----:B------:R-:W-:Y:S05]  /*1dc0*/  BSYNC B0 ;  /* 0x0000000000007941 */ /* 0x000fea0003800000 */
.L_x_557:
[----:B------:R-:W-:Y:S01]  /*1dd0*/  ISETP.GE.AND P0, PT, R14, R5, PT ;  /* 0x000000050e00720c */ /* 0x000fe20003f06270 */
[----:B------:R-:W-:Y:S01]  /*1de0*/  BSSY B0, `(.L_x_559) ;  /* 0x0000019000007945 */ /* 0x000fe20003800000 */
[C---:B------:R-:W-:Y:S01]  /*1df0*/  SHF.L.U64.HI R160, R6.reuse, R11, c[0x0][0x1a4] ;  /* 0x0000690006a07619 */ /* 0x040fe2000001020b */
[----:B------:R-:W-:-:S10]  /*1e00*/  IMAD.SHL.U32 R161, R6, 0x10, RZ ;  /* 0x0000001006a17824 */ /* 0x000fd400078e00ff */
[----:B------:R4:W-:Y:S04]  /*1e10*/  @P0 STS.128 [R155+0x8800], RZ ;  /* 0x008800ff9b000388 */ /* 0x0009e80000000c00 */
[----:B------:R4:W-:Y:S01]  /*1e20*/  @P0 STS.128 [R155+0xa800], RZ ;  /* 0x00a800ff9b000388 */ /* 0x0009e20000000c00 */
[----:B------:R-:W-:Y:S05]  /*1e30*/  @P0 BRA `(.L_x_560) ;  /* 0x0000013000000947 */ /* 0x000fea0003800000 */
[----:B------:R-:W-:Y:S02]  /*1e40*/  ISETP.GE.AND P1, PT, R164, c[0x0][0x220], PT ;  /* 0x00008800a4007a0c */ /* 0x000fe40003f26270 */
[----:B------:R-:W-:Y:S02]  /*1e50*/  IADD3 R14, P2, R161, R16, RZ ;  /* 0x00000010a10e7210 */ /* 0x000fe40007f5e0ff */
[----:B------:R-:W-:-:S03]  /*1e60*/  ISETP.GE.AND P0, PT, R156, c[0x0][0x220], PT ;  /* 0x000088009c007a0c */ /* 0x000fc60003f06270 */
[----:B------:R-:W-:-:S06]  /*1e70*/  IMAD.X R11, R160, 0x1, R19, P2 ;  /* 0x00000001a00b7824 */ /* 0x000fcc00010e0613 */
[C---:B---3--:R-:W-:Y:S01]  /*1e80*/  @!P1 LEA R20, P2, R14.reuse, c[0x0][0x170], 0x1 ;  /* 0x00005c000e149a11 */ /* 0x048fe200078408ff */
        /* <DEDUP_REMOVED lines=14> */
.L_x_560:
[----:B------:R-:W-:Y:S05]  /*1f70*/  BSYNC B0 ;  /* 0x0000000000007941 */ /* 0x000fea0003800000 */
.L_x_559:
[----:B------:R-:W-:Y:S01]  /*1f80*/  ISETP.GE.AND P0, PT, R12, R5, PT ;  /* 0x000000050c00720c */ /* 0x000fe20003f06270 */
[----:B------:R-:W-:-:S12]  /*1f90*/  BSSY B0, `(.L_x_561) ;  /* 0x0000018000007945 */ /* 0x000fd80003800000 */
[----:B------:R1:W-:Y:S04]  /*1fa0*/  @P0 STS.128 [R155+0x9000], RZ ;  /* 0x009000ff9b000388 */ /* 0x0003e80000000c00 */
[----:B------:R1:W-:Y:S01]  /*1fb0*/  @P0 STS.128 [R155+0xb000], RZ ;  /* 0x00b000ff9b000388 */ /* 0x0003e20000000c00 */
[----:B------:R-:W-:Y:S05]  /*1fc0*/  @P0 BRA `(.L_x_562) ;  /* 0x0000014000000947 */ /* 0x000fea0003800000 */
[----:B------:R-:W-:Y:S01]  /*1fd0*/  ISETP.GE.AND P1, PT, R164, c[0x0][0x220], PT ;  /* 0x00008800a4007a0c */ /* 0x000fe20003f26270 */
[----:B------:R-:W-:Y:S01]  /*1fe0*/  IMAD.MOV.U32 R11, RZ, RZ, c[0x0][0x1a4] ;  /* 0x00006900ff0b7624 */ /* 0x000fe200078e00ff */
[----:B------:R-:W-:Y:S02]  /*1ff0*/  LEA R12, P2, R6, R16, 0x5 ;  /* 0x00000010060c7211 */ /* 0x000fe400078428ff */
[----:B------:R-:W-:Y:S02]  /*2000*/  ISETP.GE.AND P0, PT, R156, c[0x0][0x220], PT ;  /* 0x000088009c007a0c */ /* 0x000fe40003f06270 */
[----:B------:R-:W-:-:S07]  /*2010*/  LEA.HI.X R11, R6, R19, R11, 0x5, P2 ;  /* 0x00000013060b7211 */ /* 0x000fce00010f2c0b */
        /* <DEDUP_REMOVED lines=15> */
.L_x_562:
[----:B------:R-:W-:Y:S05]  /*2110*/  BSYNC B0 ;  /* 0x0000000000007941 */ /* 0x000fea0003800000 */
.L_x_561:
[----:B------:R-:W-:Y:S01]  /*2120*/  ISETP.GE.AND P0, PT, R10, R5, PT ;  /* 0x000000050a00720c */ /* 0x000fe20003f06270 */
[----:B------:R-:W-:Y:S03]  /*2130*/  BSSY B0, `(.L_x_563) ;  /* 0x000001d000007945 */ /* 0x000fe60003800000 */
[----:B------:R-:W-:-:S05]  /*2140*/  R2P PR, R9, 0x6 ;  /* 0x0000000609007804 */ /* 0x000fca0000000000 */
[----:B------:R-:W-:Y:S02]  /*2150*/  SEL R5, R8, 0xfffffff0, !P1 ;  /* 0xfffffff008057807 */ /* 0x000fe40004800000 */
[----:B------:R-:W-:Y:S02]  /*2160*/  SEL R3, R3, 0xffffffe0, !P2 ;  /* 0xffffffe003037807 */ /* 0x000fe40005000000 */
[----:B------:R1:W-:Y:S04]  /*2170*/  @P0 STS.128 [R155+0x9800], RZ ;  /* 0x009800ff9b000388 */ /* 0x0003e80000000c00 */
[----:B------:R1:W-:Y:S01]  /*2180*/  @P0 STS.128 [R155+0xb800], RZ ;  /* 0x00b800ff9b000388 */ /* 0x0003e20000000c00 */
        /* <DEDUP_REMOVED lines=23> */
.L_x_564:
[----:B------:R-:W-:Y:S05]  /*2300*/  BSYNC B0 ;  /* 0x0000000000007941 */ /* 0x000fea0003800000 */
.L_x_563:
[----:B------:R-:W-:Y:S01]  /*2310*/  IMAD.SHL.U32 R146, R146, 0x2, RZ ;  /* 0x0000000292927824 */ /* 0x000fe200078e00ff */
[----:B------:R-:W-:Y:S01]  /*2320*/  LDSM.16.M88.4 R16, [R147] ;  /* 0x000000009310783b */ /* 0x000fe20000000200 */
[--C-:B------:R-:W-:Y:S01]  /*2330*/  IMAD R145, R2, 0x2, R147.reuse ;  /* 0x0000000202917824 */ /* 0x100fe200078e0293 */
[----:B------:R-:W-:Y:S01]  /*2340*/  IMNMX R131, R31, R30, PT ;  /* 0x0000001e1f837217 */ /* 0x000fe20003800200 */
[--C-:B------:R-:W-:Y:S01]  /*2350*/  IMAD R93, R5, 0x2, R146.reuse ;  /* 0x00000002055d7824 */ /* 0x100fe200078e0292 */
[----:B------:R-:W5:Y:S01]  /*2360*/  LDSM.16.M88.4 R44, [R146+0x4000] ;  /* 0x00400000922c783b */ /* 0x000f620000000200 */
[----:B------:R-:W-:Y:S01]  /*2370*/  IMAD R143, R0, 0x2, R147 ;  /* 0x00000002008f7824 */ /* 0x000fe200078e0293 */
[----:B------:R-:W-:Y:S01]  /*2380*/  IADD3 R6, R146, 0x4000, RZ ;  /* 0x0000400092067810 */ /* 0x000fe20007ffe0ff */
[----:B------:R-:W-:Y:S01]  /*2390*/  IMAD R139, R3, 0x2, R146 ;  /* 0x00000002038b7824 */ /* 0x000fe200078e0292 */
[----:B------:R-:W1:Y:S01]  /*23a0*/  LDSM.16.M88.4 R36, [R146+0x4800] ;  /* 0x004800009224783b */ /* 0x000e620000000200 */
[----:B------:R-:W-:-:S02]  /*23b0*/  IMAD R142, R0, 0x2, R145 ;  /* 0x00000002008e7824 */ /* 0x000fc400078e0291 */
[----:B------:R-:W-:Y:S01]  /*23c0*/  IMAD R144, R5, 0x2, R6 ;  /* 0x0000000205907824 */ /* 0x000fe200078e0206 */
[----:B------:R-:W2:Y:S01]  /*23d0*/  LDSM.16.M88.4 R24, [R146+0x5000] ;  /* 0x005000009218783b */ /* 0x000ea20000000200 */
[----:B------:R-:W-:Y:S02]  /*23e0*/  IMAD R92, R28, 0x40, R92 ;  /* 0x000000401c5c7824 */ /* 0x000fe400078e025c */
[----:B------:R-:W-:Y:S01]  /*23f0*/  IMAD R141, R3, 0x2, R144 ;  /* 0x00000002038d7824 */ /* 0x000fe200078e0290 */
[----:B------:R-:W3:Y:S01]  /*2400*/  LDSM.16.M88.4 R68, [R146+0x5800] ;  /* 0x005800009244783b */ /* 0x000ee20000000200 */
[----:B------:R-:W-:Y:S02]  /*2410*/  IADD3 R3, R31, 0x8, RZ ;  /* 0x000000081f037810 */ /* 0x000fe40007ffe0ff */
[----:B------:R-:W-:Y:S01]  /*2420*/  IADD3 R5, R92, 0x1, RZ ;  /* 0x000000015c057810 */ /* 0x000fe20007ffe0ff */
[----:B------:R-:W-:Y:S01]  /*2430*/  LDSM.16.M88.4 R60, [R145] ;  /* 0x00000000913c783b */ /* 0x000fe20000000200 */
[----:B------:R-:W-:-:S02]  /*2440*/  IMNMX R130, R3, R30, PT ;  /* 0x0000001e03827217 */ /* 0x000fc40003800200 */
[C---:B------:R-:W-:Y:S01]  /*2450*/  IADD3 R3, R92.reuse, 0x8, RZ ;  /* 0x000000085c037810 */ /* 0x040fe20007ffe0ff */
[----:B------:R-:W4:Y:S01]  /*2460*/  LDSM.16.M88.4 R88, [R93+0x4000] ;  /* 0x004000005d58783b */ /* 0x000f220000000200 */
[CC--:B------:R-:W-:Y:S02]  /*2470*/  ISETP.GE.AND P3, PT, R5.reuse, R131.reuse, PT ;  /* 0x000000830500720c */ /* 0x0c0fe40003f66270 */
[----:B------:R-:W-:Y:S01]  /*2480*/  ISETP.GE.AND P4, PT, R5, R130, PT ;  /* 0x000000820500720c */ /* 0x000fe20003f86270 */
[----:B------:R-:W2:Y:S01]  /*2490*/  LDSM.16.M88.4 R56, [R93+0x4800] ;  /* 0x004800005d38783b */ /* 0x000ea20000000200 */
[C---:B------:R-:W-:Y:S02]  /*24a0*/  IADD3 R6, R92.reuse, 0x9, RZ ;  /* 0x000000095c067810 */ /* 0x040fe40007ffe0ff */
[----:B------:R-:W-:Y:S01]  /*24b0*/  IADD3 R5, R92, 0x10, RZ ;  /* 0x000000105c057810 */ /* 0x000fe20007ffe0ff */
[----:B------:R-:W2:Y:S01]  /*24c0*/  LDSM.16.M88.4 R52, [R93+0x5000] ;  /* 0x005000005d34783b */ /* 0x000ea20000000200 */
[----:B------:R-:W-:-:S02]  /*24d0*/  ISETP.GE.AND P5, PT, R3, R131, PT ;  /* 0x000000830300720c */ /* 0x000fc40003fa6270 */
[-C--:B------:R-:W-:Y:S01]  /*24e0*/  ISETP.GE.AND P0, PT, R3, R130.reuse, PT ;  /* 0x000000820300720c */ /* 0x080fe20003f06270 */
[----:B-1----:R-:W-:Y:S01]  /*24f0*/  LDSM.16.M88.4 R12, [R143] ;  /* 0x000000008f0c783b */ /* 0x002fe20000000200 */
[----:B------:R-:W-:Y:S02]  /*2500*/  IADD3 R3, R92, 0x11, RZ ;  /* 0x000000115c037810 */ /* 0x000fe40007ffe0ff */
[CC--:B------:R-:W-:Y:S01]  /*2510*/  ISETP.GE.AND P2, PT, R6.reuse, R131.reuse, PT ;  /* 0x000000830600720c */ /* 0x0c0fe20003f46270 */
[----:B------:R-:W1:Y:S01]  /*2520*/  LDSM.16.M88.4 R8, [R139+0x4000] ;  /* 0x004000008b08783b */ /* 0x000e620000000200 */
[----:B------:R-:W-:Y:S02]  /*2530*/  ISETP.GE.AND P1, PT, R5, R131, PT ;  /* 0x000000830500720c */ /* 0x000fe40003f26270 */
[----:B------:R-:W-:Y:S01]  /*2540*/  ISETP.GE.AND P6, PT, R6, R130, PT ;  /* 0x000000820600720c */ /* 0x000fe20003fc6270 */
[C---:B-----5:R-:W-:Y:S01]  /*2550*/  HMMA.16816.F32.BF16 R64, R16.reuse, R44, RZ ;  /* 0x0000002c1040723c */ /* 0x060fe200000418ff */
[----:B------:R-:W5:Y:S04]  /*2560*/  LDSM.16.M88.4 R48, [R93+0x5800] ;  /* 0x005800005d30783b */ /* 0x000f680000000200 */
[----:B------:R-:W-:Y:S03]  /*2570*/  LDSM.16.M88.4 R84, [R139+0x5000] ;  /* 0x005000008b54783b */ /* 0x000fe60000000200 */
[C---:B------:R-:W-:Y:S01]  /*2580*/  HMMA.16816.F32.BF16 R44, R16.reuse, R46, RZ ;  /* 0x0000002e102c723c */ /* 0x040fe200000418ff */
[----:B------:R-:W-:Y:S04]  /*2590*/  LDSM.16.M88.4 R76, [R142] ;  /* 0x000000008e4c783b */ /* 0x000fe80000000200 */
[----:B------:R-:W-:Y:S03]  /*25a0*/  LDSM.16.M88.4 R72, [R141] ;  /* 0x000000008d48783b */ /* 0x000fe60000000200 */
[C---:B------:R-:W-:Y:S01]  /*25b0*/  HMMA.16816.F32.BF16 R40, R16.reuse, R36, RZ ;  /* 0x000000241028723c */ /* 0x040fe200000418ff */
[----:B------:R-:W-:Y:S04]  /*25c0*/  LDSM.16.M88.4 R80, [R139+0x5800] ;  /* 0x005800008b50783b */ /* 0x000fe80000000200 */
[----:B------:R-:W0:Y:S03]  /*25d0*/  LDGDEPBAR ;  /* 0x00000000000079af */ /* 0x000e260000000000 */
[C---:B------:R-:W-:Y:S08]  /*25e0*/  HMMA.16816.F32.BF16 R36, R16.reuse, R38, RZ ;  /* 0x000000261024723c */ /* 0x040ff000000418ff */
[C---:B--2---:R-:W-:Y:S08]  /*25f0*/  HMMA.16816.F32.BF16 R32, R16.reuse, R24, RZ ;  /* 0x000000181020723c */ /* 0x044ff000000418ff */
[C---:B------:R-:W-:Y:S08]  /*2600*/  HMMA.16816.F32.BF16 R24, R16.reuse, R26, RZ ;  /* 0x0000001a1018723c */ /* 0x040ff000000418ff */
[C---:B---3--:R-:W-:Y:S08]  /*2610*/  HMMA.16816.F32.BF16 R20, R16.reuse, R68, RZ ;  /* 0x000000441014723c */ /* 0x048ff000000418ff */
[----:B------:R-:W-:Y:S01]  /*2620*/  HMMA.16816.F32.BF16 R16, R16, R70, RZ ;  /* 0x000000461010723c */ /* 0x000fe200000418ff */
[----:B------:R-:W2:Y:S07]  /*2630*/  LDSM.16.M88.4 R68, [R139+0x4800] ;  /* 0x004800008b44783b */ /* 0x000eae0000000200 */
[C---:B----4-:R-:W-:Y:S08]  /*2640*/  HMMA.16816.F32.BF16 R64, R60.reuse, R88, R64 ;  /* 0x000000583c40723c */ /* 0x050ff00000041840 */
[C---:B------:R-:W-:Y:S01]  /*2650*/  HMMA.16816.F32.BF16 R44, R60.reuse, R90, R44 ;  /* 0x0000005a3c2c723c */ /* 0x040fe2000004182c */
[----:B------:R-:W3:Y:S07]  /*2660*/  LDSM.16.M88.4 R88, [R141+0x800] ;  /* 0x000800008d58783b */ /* 0x000eee0000000200 */
[C---:B------:R-:W-:Y:S08]  /*2670*/  HMMA.16816.F32.BF16 R40, R60.reuse, R56, R40 ;  /* 0x000000383c28723c */ /* 0x040ff00000041828 */
[C---:B------:R-:W-:Y:S01]  /*2680*/  HMMA.16816.F32.BF16 R36, R60.reuse, R58, R36 ;  /* 0x0000003a3c24723c */ /* 0x040fe20000041824 */
[----:B------:R-:W-:Y:S07]  /*2690*/  LDSM.16.M88.4 R56, [R141+0x1800] ;  /* 0x001800008d38783b */ /* 0x000fee0000000200 */
[C---:B------:R-:W-:Y:S08]  /*26a0*/  HMMA.16816.F32.BF16 R32, R60.reuse, R52, R32 ;  /* 0x000000343c20723c */ /* 0x040ff00000041820 */
[----:B------:R-:W-:Y:S01]  /*26b0*/  HMMA.16816.F32.BF16 R24, R60, R54, R24 ;  /* 0x000000363c18723c */ /* 0x000fe20000041818 */
[----:B------:R-:W-:Y:S07]  /*26c0*/  LDSM.16.M88.4 R52, [R147+0x2000] ;  /* 0x002000009334783b */ /* 0x000fee0000000200 */
[C---:B-1----:R-:W-:Y:S08]  /*26d0*/  HMMA.16816.F32.BF16 R64, R12.reuse, R8, R64 ;  /* 0x000000080c40723c */ /* 0x042ff00000041840 */
[----:B------:R-:W-:Y:S01]  /*26e0*/  HMMA.16816.F32.BF16 R44, R12, R10, R44 ;  /* 0x0000000a0c2c723c */ /* 0x000fe2000004182c */
[----:B------:R-:W-:Y:S07]  /*26f0*/  LDSM.16.M88.4 R8, [R93+0x6000] ;  /* 0x006000005d08783b */ /* 0x000fee0000000200 */
[C---:B-----5:R-:W-:Y:S08]  /*2700*/  HMMA.16816.F32.BF16 R20, R60.reuse, R48, R20 ;  /* 0x000000303c14723c */ /* 0x060ff00000041814 */
[----:B------:R-:W-:Y:S01]  /*2710*/  HMMA.16816.F32.BF16 R16, R60, R50, R16 ;  /* 0x000000323c10723c */ /* 0x000fe20000041810 */
[----:B------:R-:W1:Y:S04]  /*2720*/  LDSM.16.M88.4 R60, [R141+0x1000] ;  /* 0x001000008d3c783b */ /* 0x000e680000000200 */
[----:B------:R-:W4:Y:S03]  /*2730*/  LDSM.16.M88.4 R48, [R146+0x6000] ;  /* 0x006000009230783b */ /* 0x000f260000000200 */
[C---:B--2---:R-:W-:Y:S08]  /*2740*/  HMMA.16816.F32.BF16 R40, R12.reuse, R68, R40 ;  /* 0x000000440c28723c */ /* 0x044ff00000041828 */
[C---:B------:R-:W-:Y:S01]  /*2750*/  HMMA.16816.F32.BF16 R36, R12.reuse, R70, R36 ;  /* 0x000000460c24723c */ /* 0x040fe20000041824 */
[----:B------:R-:W-:Y:S07]  /*2760*/  LDSM.16.M88.4 R68, [R146+0x7800] ;  /* 0x007800009244783b */ /* 0x000fee0000000200 */
[C---:B------:R-:W-:Y:S08]  /*2770*/  HMMA.16816.F32.BF16 R32, R12.reuse, R84, R32 ;  /* 0x000000540c20723c */ /* 0x040ff00000041820 */
[----:B------:R-:W-:Y:S01]  /*2780*/  HMMA.16816.F32.BF16 R24, R12, R86, R24 ;  /* 0x000000560c18723c */ /* 0x000fe20000041818 */
[----:B------:R-:W2:Y:S07]  /*2790*/  LDSM.16.M88.4 R84, [R146+0x6800] ;  /* 0x006800009254783b */ /* 0x000eae0000000200 */
[C---:B------:R-:W-:Y:S08]  /*27a0*/  HMMA.16816.F32.BF16 R64, R76.reuse, R72, R64 ;  /* 0x000000484c40723c */ /* 0x040ff00000041840 */
[----:B------:R-:W-:Y:S01]  /*27b0*/  HMMA.16816.F32.BF16 R44, R76, R74, R44 ;  /* 0x0000004a4c2c723c */ /* 0x000fe2000004182c */
[----:B------:R-:W-:Y:S07]  /*27c0*/  LDSM.16.M88.4 R72, [R93+0x7800] ;  /* 0x007800005d48783b */ /* 0x000fee0000000200 */
        /* <DEDUP_REMOVED lines=8> */
[----:B------:R-:W-:Y:S01]  /*2850*/  HMMA.16816.F32.BF16 R24, R76, R62, R24 ;  /* 0x0000003e4c18723c */ /* 0x000fe20000041818 */
[----:B------:R-:W-:Y:S07]  /*2860*/  LDSM.16.M88.4 R60, [R143+0x2000] ;  /* 0x002000008f3c783b */ /* 0x000fee0000000200 */
[C---:B----4-:R-:W-:Y:S08]  /*2870*/  HMMA.16816.F32.BF16 R64, R52.reuse, R48, R64 ;  /* 0x000000303440723c */ /* 0x050ff00000041840 */
[----:B------:R-:W-:Y:S01]  /*2880*/  HMMA.16816.F32.BF16 R44, R52, R50, R44 ;  /* 0x00000032342c723c */ /* 0x000fe2000004182c */
[----:B------:R-:W-:Y:S07]  /*2890*/  LDSM.16.M88.4 R48, [R142+0x2000] ;  /* 0x002000008e30783b */ /* 0x000fee0000000200 */
[C---:B------:R-:W-:Y:S08]  /*28a0*/  HMMA.16816.F32.BF16 R20, R76.reuse, R56, R20 ;  /* 0x000000384c14723c */ /* 0x040ff00000041814 */
[----:B------:R-:W-:Y:S01]  /*28b0*/  HMMA.16816.F32.BF16 R16, R76, R58, R16 ;  /* 0x0000003a4c10723c */ /* 0x000fe20000041810 */
[----:B------:R-:W1:Y:S04]  /*28c0*/  LDSM.16.M88.4 R76, [R93+0x7000] ;  /* 0x007000005d4c783b */ /* 0x000e680000000200 */
[----:B------:R-:W4:Y:S03]  /*28d0*/  LDSM.16.M88.4 R56, [R139+0x6000] ;  /* 0x006000008b38783b */ /* 0x000f260000000200 */
[C---:B--2---:R-:W-:Y:S08]  /*28e0*/  HMMA.16816.F32.BF16 R40, R52.reuse, R84, R40 ;  /* 0x000000543428723c */ /* 0x044ff00000041828 */
[C---:B------:R-:W-:Y:S01]  /*28f0*/  HMMA.16816.F32.BF16 R36, R52.reuse, R86, R36 ;  /* 0x000000563424723c */ /* 0x040fe20000041824 */
[----:B------:R-:W2:Y:S07]  /*2900*/  LDSM.16.M88.4 R84, [R139+0x6800] ;  /* 0x006800008b54783b */ /* 0x000eae0000000200 */
[C---:B-----5:R-:W-:Y:S08]  /*2910*/  HMMA.16816.F32.BF16 R32, R52.reuse, R80, R32 ;  /* 0x000000503420723c */ /* 0x060ff00000041820 */
[----:B------:R-:W-:Y:S01]  /*2920*/  HMMA.16816.F32.BF16 R24, R52, R82, R24 ;  /* 0x000000523418723c */ /* 0x000fe20000041818 */
[----:B------:R-:W5:Y:S07]  /*2930*/  LDSM.16.M88.4 R80, [R139+0x7000] ;  /* 0x007000008b50783b */ /* 0x000f6e0000000200 */
[C---:B------:R-:W-:Y:S08]  /*2940*/  HMMA.16816.F32.BF16 R64, R12.reuse, R8, R64 ;  /* 0x000000080c40723c */ /* 0x040ff00000041840 */
[----:B------:R-:W-:Y:S01]  /*2950*/  HMMA.16816.F32.BF16 R44, R12, R10, R44 ;  /* 0x0000000a0c2c723c */ /* 0x000fe2000004182c */
[----:B------:R-:W-:Y:S07]  /*2960*/  LDSM.16.M88.4 R8, [R141+0x2800] ;  /* 0x002800008d08783b */ /* 0x000fee0000000200 */
[C---:B------:R-:W-:Y:S08]  /*2970*/  HMMA.16816.F32.BF16 R20, R52.reuse, R68, R20 ;  /* 0x000000443414723c */ /* 0x040ff00000041814 */
[----:B------:R-:W-:Y:S01]  /*2980*/  HMMA.16816.F32.BF16 R16, R52, R70, R16 ;  /* 0x000000463410723c */ /* 0x000fe20000041810 */
[----:B------:R-:W2:Y:S04]  /*2990*/  LDSM.16.M88.4 R52, [R141+0x2000] ;  /* 0x002000008d34783b */ /* 0x000ea80000000200 */
[----:B------:R-:W2:Y:S03]  /*29a0*/  LDSM.16.M88.4 R68, [R139+0x7800] ;  /* 0x007800008b44783b */ /* 0x000ea60000000200 */
[C---:B---3--:R-:W-:Y:S08]  /*29b0*/  HMMA.16816.F32.BF16 R40, R12.reuse, R88, R40 ;  /* 0x000000580c28723c */ /* 0x048ff00000041828 */
[C---:B------:R-:W-:Y:S08]  /*29c0*/  HMMA.16816.F32.BF16 R36, R12.reuse, R90, R36 ;  /* 0x0000005a0c24723c */ /* 0x040ff00000041824 */
[C---:B-1----:R-:W-:Y:S08]  /*29d0*/  HMMA.16816.F32.BF16 R32, R12.reuse, R76, R32 ;  /* 0x0000004c0c20723c */ /* 0x042ff00000041820 */
[----:B------:R-:W-:Y:S08]  /*29e0*/  HMMA.16816.F32.BF16 R24, R12, R78, R24 ;  /* 0x0000004e0c18723c */ /* 0x000ff00000041818 */
[C---:B----4-:R-:W-:Y:S08]  /*29f0*/  HMMA.16816.F32.BF16 R64, R60.reuse, R56, R64 ;  /* 0x000000383c40723c */ /* 0x050ff00000041840 */
[----:B------:R-:W-:Y:S08]  /*2a00*/  HMMA.16816.F32.BF16 R44, R60, R58, R44 ;  /* 0x0000003a3c2c723c */ /* 0x000ff0000004182c */
[C---:B------:R-:W-:Y:S08]  /*2a10*/  HMMA.16816.F32.BF16 R20, R12.reuse, R72, R20 ;  /* 0x000000480c14723c */ /* 0x040ff00000041814 */
[----:B------:R-:W-:Y:S01]  /*2a20*/  HMMA.16816.F32.BF16 R16, R12, R74, R16 ;  /* 0x0000004a0c10723c */ /* 0x000fe20000041810 */
[----:B------:R-:W1:Y:S07]  /*2a30*/  LDSM.16.M88.4 R12, [R141+0x3000] ;  /* 0x003000008d0c783b */ /* 0x000e6e0000000200 */
[C---:B--2---:R-:W-:Y:S08]  /*2a40*/  HMMA.16816.F32.BF16 R40, R60.reuse, R84, R40 ;  /* 0x000000543c28723c */ /* 0x044ff00000041828 */
[C---:B------:R-:W-:Y:S08]  /*2a50*/  HMMA.16816.F32.BF16 R36, R60.reuse, R86, R36 ;  /* 0x000000563c24723c */ /* 0x040ff00000041824 */
[C---:B-----5:R-:W-:Y:S08]  /*2a60*/  HMMA.16816.F32.BF16 R32, R60.reuse, R80, R32 ;  /* 0x000000503c20723c */ /* 0x060ff00000041820 */
[----:B------:R-:W-:Y:S08]  /*2a70*/  HMMA.16816.F32.BF16 R24, R60, R82, R24 ;  /* 0x000000523c18723c */ /* 0x000ff00000041818 */
[C---:B------:R-:W-:Y:S08]  /*2a80*/  HMMA.16816.F32.BF16 R64, R48.reuse, R52, R64 ;  /* 0x000000343040723c */ /* 0x040ff00000041840 */
[----:B------:R-:W-:Y:S01]  /*2a90*/  HMMA.16816.F32.BF16 R44, R48, R54, R44 ;  /* 0x00000036302c723c */ /* 0x000fe2000004182c */
[----:B------:R-:W2:Y:S01]  /*2aa0*/  LDSM.16.M88.4 R52, [R141+0x3800] ;  /* 0x003800008d34783b */ /* 0x000ea20000000200 */
[----:B------:R-:W-:-:S06]  /*2ab0*/  DEPBAR.LE SB0, 0x0 ;  /* 0x000080000000791a */ /* 0x000fcc0000000000 */
[----:B------:R-:W-:Y:S07]  /*2ac0*/  HMMA.16816.F32.BF16 R40, R48, R8, R40 ;  /* 0x000000083028723c */ /* 0x000fee0000041828 */
[----:B------:R-:W-:Y:S01]  /*2ad0*/  IADD3 R8, R92, 0x20, RZ ;  /* 0x000000205c087810 */ /* 0x000fe20007ffe0ff */
[----:B------:R-:W-:Y:S01]  /*2ae0*/  HMMA.16816.F32.BF16 R20, R60, R68, R20 ;  /* 0x000000443c14723c */ /* 0x000fe20000041814 */
[----:B------:R-:W-:Y:S02]  /*2af0*/  FSEL R65, R65, -INF , !P3 ;  /* 0xff80000041417808 */ /* 0x000fe40005800000 */
[----:B------:R-:W-:-:S02]  /*2b00*/  ISETP.GE.AND P3, PT, R5, R130, PT ;  /* 0x000000820500720c */ /* 0x000fc40003f66270 */
[----:B------:R-:W-:Y:S02]  /*2b10*/  IADD3 R5, R92, 0x18, RZ ;  /* 0x000000185c057810 */ /* 0x000fe40007ffe0ff */
[----:B------:R-:W-:Y:S01]  /*2b20*/  FSEL R56, R67, -INF , !P4 ;  /* 0xff80000043387808 */ /* 0x000fe20006000000 */
[C---:B------:R-:W-:Y:S01]  /*2b30*/  HMMA.16816.F32.BF16 R36, R48.reuse, R10, R36 ;  /* 0x0000000a3024723c */ /* 0x040fe20000041824 */
[----:B------:R-:W-:Y:S02]  /*2b40*/  ISETP.GE.AND P4, PT, R3, R131, PT ;  /* 0x000000830300720c */ /* 0x000fe40003f86270 */
[----:B------:R-:W-:Y:S02]  /*2b50*/  FSEL R45, R45, -INF , !P2 ;  /* 0xff8000002d2d7808 */ /* 0x000fe40005000000 */
[----:B------:R-:W-:Y:S02]  /*2b60*/  FSEL R6, R46, -INF , !P0 ;  /* 0xff8000002e067808 */ /* 0x000fe40004000000 */
[----:B------:R-:W-:Y:S01]  /*2b70*/  ISETP.GE.AND P2, PT, R5, R130, PT ;  /* 0x000000820500720c */ /* 0x000fe20003f46270 */
[----:B-1----:R-:W-:Y:S01]  /*2b80*/  HMMA.16816.F32.BF16 R32, R48, R12, R32 ;  /* 0x0000000c3020723c */ /* 0x002fe20000041820 */
[----:B------:R-:W-:-:S02]  /*2b90*/  FSEL R72, R42, -INF , !P3 ;  /* 0xff8000002a487808 */ /* 0x000fc40005800000 */
[----:B------:R-:W-:Y:S02]  /*2ba0*/  FSEL R31, R44, -INF , !P5 ;  /* 0xff8000002c1f7808 */ /* 0x000fe40006800000 */
[-C--:B------:R-:W-:Y:S02]  /*2bb0*/  ISETP.GE.AND P0, PT, R5, R131.reuse, PT ;  /* 0x000000830500720c */ /* 0x080fe40003f06270 */
[----:B------:R-:W-:Y:S01]  /*2bc0*/  ISETP.GE.AND P3, PT, R8, R131, PT ;  /* 0x000000830800720c */ /* 0x000fe20003f66270 */
[----:B------:R-:W-:Y:S01]  /*2bd0*/  HMMA.16816.F32.BF16 R16, R60, R70, R16 ;  /* 0x000000463c10723c */ /* 0x000fe20000041810 */
[----:B------:R-:W-:Y:S02]  /*2be0*/  IADD3 R10, R92, 0x28, RZ ;  /* 0x000000285c0a7810 */ /* 0x000fe40007ffe0ff */
[----:B------:R-:W-:Y:S02]  /*2bf0*/  ISETP.GE.AND P5, PT, R3, R130, PT ;  /* 0x000000820300720c */ /* 0x000fe40003fa6270 */
[----:B------:R-:W-:-:S02]  /*2c00*/  FSEL R5, R41, -INF , !P4 ;  /* 0xff80000029057808 */ /* 0x000fc40006000000 */
[----:B------:R-:W-:Y:S01]  /*2c10*/  IADD3 R3, R92, 0x19, RZ ;  /* 0x000000195c037810 */ /* 0x000fe20007ffe0ff */
[C---:B------:R-:W-:Y:S01]  /*2c20*/  HMMA.16816.F32.BF16 R24, R48.reuse, R14, R24 ;  /* 0x0000000e3018723c */ /* 0x040fe20000041818 */
[----:B------:R-:W-:Y:S02]  /*2c30*/  ISETP.GE.AND P4, PT, R8, R130, PT ;  /* 0x000000820800720c */ /* 0x000fe40003f86270 */
[----:B------:R-:W-:Y:S02]  /*2c40*/  FSEL R8, R38, -INF , !P2 ;  /* 0xff80000026087808 */ /* 0x000fe40005000000 */
[----:B------:R-:W-:Y:S02]  /*2c50*/  ISETP.GE.AND P2, PT, R10, R131, PT ;  /* 0x000000830a00720c */ /* 0x000fe40003f46270 */
[----:B------:R-:W-:Y:S01]  /*2c60*/  IADD3 R14, R92, 0x29, RZ ;  /* 0x000000295c0e7810 */ /* 0x000fe20007ffe0ff */
[----:B--2---:R-:W-:Y:S01]  /*2c70*/  HMMA.16816.F32.BF16 R20, R48, R52, R20 ;  /* 0x000000343014723c */ /* 0x004fe20000041814 */
[----:B------:R-:W-:-:S02]  /*2c80*/  FSEL R117, R32, -INF , !P3 ;  /* 0xff80000020757808 */ /* 0x000fc40005800000 */
[----:B------:R-:W-:Y:S02]  /*2c90*/  FSEL R58, R47, -INF , !P6 ;  /* 0xff8000002f3a7808 */ /* 0x000fe40007000000 */
[----:B------:R-:W-:Y:S02]  /*2ca0*/  FSEL R13, R40, -INF , !P1 ;  /* 0xff800000280d7808 */ /* 0x000fe40004800000 */
[-C--:B------:R-:W-:Y:S01]  /*2cb0*/  ISETP.GE.AND P3, PT, R14, R130.reuse, PT ;  /* 0x000000820e00720c */ /* 0x080fe20003f66270 */
[----:B------:R-:W-:Y:S01]  /*2cc0*/  HMMA.16816.F32.BF16 R16, R48, R54, R16 ;  /* 0x000000363010723c */ /* 0x000fe20000041810 */
[----:B------:R-:W-:Y:S01]  /*2cd0*/  BAR.SYNC.DEFER_BLOCKING 0x0 ;  /* 0x0000000000007b1d */ /* 0x000fe20000010000 */
[C---:B------:R-:W-:Y:S02]  /*2ce0*/  ISETP.GE.AND P6, PT, R3.reuse, R131, PT ;  /* 0x000000830300720c */ /* 0x040fe40003fc6270 */
[----:B------:R-:W-:Y:S02]  /*2cf0*/  ISETP.GE.AND P1, PT, R3, R130, PT ;  /* 0x000000820300720c */ /* 0x000fe40003f26270 */
[----:B------:R-:W-:-:S02]  /*2d00*/  IADD3 R3, R92, 0x21, RZ ;  /* 0x000000215c037810 */ /* 0x000fc40007ffe0ff */
[----:B------:R-:W-:Y:S02]  /*2d10*/  FSEL R123, R24, -INF , !P2 ;  /* 0xff800000187b7808 */ /* 0x000fe40005000000 */
[----:B------:R-:W-:Y:S02]  /*2d20*/  FSEL R24, R27, -INF , !P3 ;  /* 0xff8000001b187808 */ /* 0x000fe40005800000 */
[----:B------:R-:W-:Y:S02]  /*2d30*/  FSEL R12, R43, -INF , !P5 ;  /* 0xff8000002b0c7808 */ /* 0x000fe40006800000 */
[----:B------:R-:W-:Y:S02]  /*2d40*/  FSEL R11, R36, -INF , !P0 ;  /* 0xff800000240b7808 */ /* 0x000fe40004000000 */
[-C--:B------:R-:W-:Y:S02]  /*2d50*/  ISETP.GE.AND P3, PT, R92, R131.reuse, PT ;  /* 0x000000835c00720c */ /* 0x080fe40003f66270 */
[----:B------:R-:W-:-:S02]  /*2d60*/  ISETP.GE.AND P5, PT, R3, R131, PT ;  /* 0x000000830300720c */ /* 0x000fc40003fa6270 */
[----:B------:R-:W-:Y:S02]  /*2d70*/  ISETP.GE.AND P0, PT, R3, R130, PT ;  /* 0x000000820300720c */ /* 0x000fe40003f06270 */
[----:B------:R-:W-:Y:S02]  /*2d80*/  IADD3 R3, R92, 0x30, RZ ;  /* 0x000000305c037810 */ /* 0x000fe40007ffe0ff */
[----:B------:R-:W-:Y:S02]  /*2d90*/  FSEL R64, R64, -INF , !P3 ;  /* 0xff80000040407808 */ /* 0x000fe40005800000 */
[----:B------:R-:W-:Y:S02]  /*2da0*/  FSEL R126, R34, -INF , !P4 ;  /* 0xff800000227e7808 */ /* 0x000fe40006000000 */
[----:B------:R-:W-:Y:S02]  /*2db0*/  FSEL R115, R33, -INF , !P5 ;  /* 0xff80000021737808 */ /* 0x000fe40006800000 */
[----:B------:R-:W-:-:S02]  /*2dc0*/  ISETP.GE.AND P3, PT, R101, 0x2, PT ;  /* 0x000000026500780c */ /* 0x000fc40003f66270 */
[C---:B------:R-:W-:Y:S02]  /*2dd0*/  ISETP.GE.AND P4, PT, R3.reuse, R131, PT ;  /* 0x000000830300720c */ /* 0x040fe40003f86270 */
[-C--:B------:R-:W-:Y:S02]  /*2de0*/  ISETP.GE.AND P5, PT, R3, R130.reuse, PT ;  /* 0x000000820300720c */ /* 0x080fe40003fa6270 */
[----:B------:R-:W-:Y:S02]  /*2df0*/  IADD3 R3, R92, 0x31, RZ ;  /* 0x000000315c037810 */ /* 0x000fe40007ffe0ff */
[----:B------:R-:W-:Y:S02]  /*2e00*/  FSEL R9, R37, -INF , !P6 ;  /* 0xff80000025097808 */ /* 0x000fe40007000000 */
[----:B------:R-:W-:Y:S02]  /*2e10*/  ISETP.GE.AND P6, PT, R10, R130, PT ;  /* 0x000000820a00720c */ /* 0x000fe40003fc6270 */
[----:B------:R-:W-:-:S02]  /*2e20*/  FSEL R10, R39, -INF , !P1 ;  /* 0xff800000270a7808 */ /* 0x000fc40004800000 */
[----:B------:R-:W-:Y:S02]  /*2e30*/  FSEL R134, R35, -INF , !P0 ;  /* 0xff80000023867808 */ /* 0x000fe40004000000 */
[-C--:B------:R-:W-:Y:S02]  /*2e40*/  ISETP.GE.AND P1, PT, R14, R131.reuse, PT ;  /* 0x000000830e00720c */ /* 0x080fe40003f26270 */
[C---:B------:R-:W-:Y:S02]  /*2e50*/  ISETP.GE.AND P0, PT, R3.reuse, R131, PT ;  /* 0x000000830300720c */ /* 0x040fe40003f06270 */
[----:B------:R-:W-:Y:S02]  /*2e60*/  ISETP.GE.AND P2, PT, R3, R130, PT ;  /* 0x000000820300720c */ /* 0x000fe40003f46270 */
[C---:B------:R-:W-:Y:S02]  /*2e70*/  IADD3 R14, R92.reuse, 0x38, RZ ;  /* 0x000000385c0e7810 */ /* 0x040fe40007ffe0ff */
        /* <DEDUP_REMOVED lines=19> */
[----:B------:R-:W-:Y:S01]  /*2fb0*/  BSSY B0, `(.L_x_566) ;  /* 0x0000047000007945 */ /* 0x000fe20003800000 */
[----:B------:R-:W-:Y:S02]  /*2fc0*/  ISETP.GE.AND P2, PT, R164, c[0x0][0x220], PT ;  /* 0x00008800a4007a0c */ /* 0x000fe40003f46270 */
[----:B------:R-:W-:Y:S01]  /*2fd0*/  ISETP.GE.AND P1, PT, R156, c[0x0][0x220], PT ;  /* 0x000088009c007a0c */ /* 0x000fe20003f26270 */
[----:B------:R-:W-:Y:S01]  /*2fe0*/  IMAD R7, R7, R16, RZ ;  /* 0x0000001007077224 */ /* 0x000fe200078e02ff */
[----:B------:R-:W-:Y:S01]  /*2ff0*/  SHF.R.S32.HI R14, RZ, 0x1f, R16 ;  /* 0x0000001fff0e7819 */ /* 0x000fe20000011410 */
[----:B------:R-:W-:-:S04]  /*3000*/  IMAD.WIDE.U32 R18, R16, R29, R162 ;  /* 0x0000001d10127225 */ /* 0x000fc800078e00a2 */
[----:B------:R-:W-:Y:S01]  /*3010*/  IMAD R7, R14, R29, R7 ;  /* 0x0000001d0e077224 */ /* 0x000fe200078e0207 */
[----:B------:R-:W-:-:S03]  /*3020*/  IADD3 R16, P0, R149, R18, RZ ;  /* 0x0000001295107210 */ /* 0x000fc60007f1e0ff */
[----:B------:R-:W-:Y:S01]  /*3030*/  IMAD.IADD R7, R19, 0x1, R7 ;  /* 0x0000000113077824 */ /* 0x000fe200078e0207 */
[C---:B------:R-:W-:Y:S01]  /*3040*/  @!P2 LEA R32, P5, R18.reuse, c[0x0][0x168], 0x1 ;  /* 0x00005a001220aa11 */ /* 0x040fe200078a08ff */
[----:B------:R1:W-:Y:S01]  /*3050*/  @P2 STS.128 [R155+0x4000], RZ ;  /* 0x004000ff9b002388 */ /* 0x0003e20000000c00 */
[C---:B------:R-:W-:Y:S02]  /*3060*/  @!P1 LEA R34, P4, R18.reuse, c[0x0][0x168], 0x1 ;  /* 0x00005a0012229a11 */ /* 0x040fe400078808ff */
[C-C-:B------:R-:W-:Y:S02]  /*3070*/  @!P2 LEA.HI.X R33, R18.reuse, c[0x0][0x16c], R7.reuse, 0x1, P5 ;  /* 0x00005b001221aa11 */ /* 0x140fe400028f0c07 */
[--C-:B------:R-:W-:Y:S01]  /*3080*/  @!P1 LEA.HI.X R35, R18, c[0x0][0x16c], R7.reuse, 0x1, P4 ;  /* 0x00005b0012239a11 */ /* 0x100fe200020f0c07 */
[----:B------:R-:W-:Y:S01]  /*3090*/  IMAD.X R7, R148, 0x1, R7, P0 ;  /* 0x0000000194077824 */ /* 0x000fe200000e0607 */
[----:B------:R-:W-:Y:S01]  /*30a0*/  @!P2 LEA R18, P5, R16, c[0x0][0x168], 0x1 ;  /* 0x00005a001012aa11 */ /* 0x000fe200078a08ff */
[----:B------:R-:W-:Y:S01]  /*30b0*/  @!PT LDS RZ, [RZ] ;  /* 0x00000000fffff984 */ /* 0x000fe20000000800 */
[----:B------:R-:W-:Y:S01]  /*30c0*/  @!PT LDS RZ, [RZ] ;  /* 0x00000000fffff984 */ /* 0x000fe20000000800 */
[----:B------:R-:W-:Y:S01]  /*30d0*/  @!PT LDS RZ, [RZ] ;  /* 0x00000000fffff984 */ /* 0x000fe20000000800 */
[----:B------:R2:W-:Y:S01]  /*30e0*/  @!P2 LDGSTS.E.BYPASS.LTC128B.128 [R155+0x4000], [R32.64] ;  /* 0x04000000209bafae */ /* 0x0005e2000b901d46 */
[----:B------:R-:W-:-:S02]  /*30f0*/  IADD3 R14, P4, R149, R16, RZ ;  /* 0x00000010950e7210 */ /* 0x000fc40007f9e0ff */
[C---:B------:R-:W-:Y:S01]  /*3100*/  @!P1 LEA R20, P0, R16.reuse, c[0x0][0x168], 0x1 ;  /* 0x00005a0010149a11 */ /* 0x040fe200078008ff */
[----:B------:R1:W-:Y:S01]  /*3110*/  @P1 STS.128 [R155+0x6000], RZ ;  /* 0x006000ff9b001388 */ /* 0x0003e20000000c00 */
[C-C-:B------:R-:W-:Y:S02]  /*3120*/  @!P2 LEA.HI.X R19, R16.reuse, c[0x0][0x16c], R7.reuse, 0x1, P5 ;  /* 0x00005b001013aa11 */ /* 0x140fe400028f0c07 */
[--C-:B------:R-:W-:Y:S01]  /*3130*/  @!P1 LEA.HI.X R21, R16, c[0x0][0x16c], R7.reuse, 0x1, P0 ;  /* 0x00005b0010159a11 */ /* 0x100fe200000f0c07 */
[----:B------:R-:W-:Y:S01]  /*3140*/  IMAD.X R7, R148, 0x1, R7, P4 ;  /* 0x0000000194077824 */ /* 0x000fe200020e0607 */
[C---:B------:R-:W-:Y:S01]  /*3150*/  @!P2 LEA R22, P6, R14.reuse, c[0x0][0x168], 0x1 ;  /* 0x00005a000e16aa11 */ /* 0x040fe200078c08ff */
[----:B------:R-:W-:Y:S01]  /*3160*/  @!PT LDS RZ, [RZ] ;  /* 0x00000000fffff984 */ /* 0x000fe20000000800 */
[----:B------:R-:W-:Y:S01]  /*3170*/  @!PT LDS RZ, [RZ] ;  /* 0x00000000fffff984 */ /* 0x000fe20000000800 */
[----:B------:R-:W-:Y:S01]  /*3180*/  @!PT LDS RZ, [RZ] ;  /* 0x00000000fffff984 */ /* 0x000fe20000000800 */
[----:B------:R1:W-:Y:S01]  /*3190*/  @!P1 LDGSTS.E.BYPASS.LTC128B.128 [R155+0x6000], [R34.64+0x80] ;  /* 0x06000080229b9fae */ /* 0x0003e2000b901d46 */
[----:B------:R-:W-:Y:S02]  /*31a0*/  IADD3 R3, P5, R149, R14, RZ ;  /* 0x0000000e95037210 */ /* 0x000fe40007fbe0ff */
[C---:B------:R-:W-:Y:S01]  /*31b0*/  @!P1 LEA R16, P0, R14.reuse, c[0x0][0x168], 0x1 ;  /* 0x00005a000e109a11 */ /* 0x040fe200078008ff */
[----:B------:R1:W-:Y:S01]  /*31c0*/  @P2 STS.128 [R155+0x4800], RZ ;  /* 0x004800ff9b002388 */ /* 0x0003e20000000c00 */
[----:B------:R-:W-:-:S02]  /*31d0*/  @!P2 LEA.HI.X R23, R14, c[0x0][0x16c], R7, 0x1, P6 ;  /* 0x00005b000e17aa11 */ /* 0x000fc400030f0c07 */
[--C-:B------:R-:W-:Y:S01]  /*31e0*/  @!P1 LEA.HI.X R17, R14, c[0x0][0x16c], R7.reuse, 0x1, P0 ;  /* 0x00005b000e119a11 */ /* 0x100fe200000f0c07 */
[----:B------:R-:W-:Y:S01]  /*31f0*/  IMAD.X R14, R148, 0x1, R7, P5 ;  /* 0x00000001940e7824 */ /* 0x000fe200028e0607 */
[----:B------:R-:W-:Y:S01]  /*3200*/  @!PT LDS RZ, [RZ] ;  /* 0x00000000fffff984 */ /* 0x000fe20000000800 */
[----:B------:R-:W-:Y:S01]  /*3210*/  @!PT LDS RZ, [RZ] ;  /* 0x00000000fffff984 */ /* 0x000fe20000000800 */
[----:B------:R-:W-:Y:S01]  /*3220*/  @!PT LDS RZ, [RZ] ;  /* 0x00000000fffff984 */ /* 0x000fe20000000800 */
[----:B------:R1:W-:Y:S04]  /*3230*/  @!P2 LDGSTS.E.BYPASS.LTC128B.128 [R155+0x4800], [R18.64] ;  /* 0x04800000129bafae */ /* 0x0003e8000b901d46 */
[----:B------:R1:W-:Y:S01]  /*3240*/  @P1 STS.128 [R155+0x6800], RZ ;  /* 0x006800ff9b001388 */ /* 0x0003e20000000c00 */
[----:B--2---:R-:W-:-:S03]  /*3250*/  @!P2 LEA R32, P4, R3, c[0x0][0x168], 0x1 ;  /* 0x00005a000320aa11 */ /* 0x004fc600078808ff */
[----:B------:R-:W-:Y:S01]  /*3260*/  @!PT LDS RZ, [RZ] ;  /* 0x00000000fffff984 */ /* 0x000fe20000000800 */
[----:B------:R-:W-:Y:S01]  /*3270*/  @!PT LDS RZ, [RZ] ;  /* 0x00000000fffff984 */ /* 0x000fe20000000800 */
[----:B------:R-:W-:Y:S01]  /*3280*/  @!PT LDS RZ, [RZ] ;  /* 0x00000000fffff984 */ /* 0x000fe20000000800 */
[----:B------:R1:W-:Y:S01]  /*3290*/  @!P1 LDGSTS.E.BYPASS.LTC128B.128 [R155+0x6800], [R20.64+0x80] ;  /* 0x06800080149b9fae */ /* 0x0003e2000b901d46 */
[----:B------:R-:W-:-:S03]  /*32a0*/  @!P2 LEA.HI.X R33, R3, c[0x0][0x16c], R14, 0x1, P4 ;  /* 0x00005b000321aa11 */ /* 0x000fc600020f0c0e */
        /* <DEDUP_REMOVED lines=23> */
.L_x_567:
[----:B------:R-:W-:Y:S05]  /*3420*/  BSYNC B0 ;  /* 0x0000000000007941 */ /* 0x000fea0003800000 */
.L_x_566:
[----:B------:R-:W0:Y:S02]  /*3430*/  LDGDEPBAR ;  /* 0x00000000000079af */ /* 0x000e240000000000 */
.L_x_565:
        /* <DEDUP_REMOVED lines=26> */
[----:B-1----:R-:W-:Y:S02]  /*35e0*/  FMNMX.FTZ R16, R122, R3, !PT ;  /* 0x000000037a107209 */ /* 0x002fe40007810000 */
[----:B------:R-:W-:Y:S02]  /*35f0*/  FMNMX.FTZ R15, R112, R15, !PT ;  /* 0x0000000f700f7209 */ /* 0x000fe40007810000 */
[----:B------:R-:W-:Y:S02]  /*3600*/  FMNMX.FTZ R16, R121, R16, !PT ;  /* 0x0000001079107209 */ /* 0x000fe40007810000 */
[----:B------:R-:W-:-:S02]  /*3610*/  FMNMX.FTZ R15, R110, R15, !PT ;  /* 0x0000000f6e0f7209 */ /* 0x000fc40007810000 */
[----:B------:R-:W-:Y:S01]  /*3620*/  SHF.L.U32 R140, R4, 0x1, RZ ;  /* 0x00000001048c7819 */ /* 0x000fe200000006ff */
[----:B------:R-:W1:Y:S03]  /*3630*/  SHFL.BFLY PT, R7, R16, 0x2, 0x1f ;  /* 0x0c401f0010077f89 */ /* 0x000e6600000e0000 */
[-C--:B------:R-:W-:Y:S01]  /*3640*/  LEA R138, R2, R140.reuse, 0x1 ;  /* 0x0000008c028a7211 */ /* 0x080fe200078e08ff */
[----:B------:R-:W2:Y:S01]  /*3650*/  SHFL.BFLY PT, R14, R15, 0x2, 0x1f ;  /* 0x0c401f000f0e7f89 */ /* 0x000ea200000e0000 */
[C---:B------:R-:W-:Y:S02]  /*3660*/  LEA R137, R0.reuse, R140, 0x1 ;  /* 0x0000008c00897211 */ /* 0x040fe400078e08ff */
[----:B------:R-:W-:Y:S01]  /*3670*/  LEA R136, R0, R138, 0x1 ;  /* 0x0000008a00887211 */ /* 0x000fe200078e08ff */
        /* <DEDUP_REMOVED lines=9> */
[----:B------:R-:W-:Y:S04]  /*3710*/  LDSM.16.MT88.4 R80, [R137+0xa000] ;  /* 0x00a000008950783b */ /* 0x000fe80000004200 */
[----:B------:R-:W-:Y:S04]  /*3720*/  LDSM.16.MT88.4 R16, [R140+0x8800] ;  /* 0x008800008c10783b */ /* 0x000fe80000004200 */
[----:B------:R-:W-:Y:S01]  /*3730*/  LDSM.16.MT88.4 R20, [R136+0x8800] ;  /* 0x008800008814783b */ /* 0x000fe20000004200 */
        /* <DEDUP_REMOVED lines=9> */
[----:B------:R-:W1:Y:S01]  /*37d0*/  LDSM.16.MT88.4 R44, [R138+0x8000] ;  /* 0x008000008a2c783b */ /* 0x000e620000004200 */
[--C-:B------:R-:W-:Y:S02]  /*37e0*/  FFMA.FTZ R107, R64, c[0x0][0x23c], -R124.reuse ;  /* 0x00008f00406b7a23 */ /* 0x100fe4000001087c */
[--C-:B------:R-:W-:Y:S01]  /*37f0*/  FFMA.FTZ R34, R65, c[0x0][0x23c], -R124.reuse ;  /* 0x00008f0041227a23 */ /* 0x100fe2000001087c */
[----:B------:R-:W-:Y:S01]  /*3800*/  MUFU.EX2 R30, R30 ;  /* 0x0000001e001e7308 */ /* 0x000fe20000000800 */
[----:B------:R-:W-:Y:S02]  /*3810*/  FFMA.FTZ R105, R31, c[0x0][0x23c], -R124 ;  /* 0x00008f001f697a23 */ /* 0x000fe4000001087c */
[--C-:B------:R-:W-:Y:S02]  /*3820*/  FFMA.FTZ R109, R66, c[0x0][0x23c], -R113.reuse ;  /* 0x00008f00426d7a23 */ /* 0x100fe40000010871 */
[----:B------:R-:W-:-:S02]  /*3830*/  FFMA.FTZ R106, R56, c[0x0][0x23c], -R113 ;  /* 0x00008f00386a7a23 */ /* 0x000fc40000010871 */
[--C-:B------:R-:W-:Y:S01]  /*3840*/  FFMA.FTZ R104, R6, c[0x0][0x23c], -R113.reuse ;  /* 0x00008f0006687a23 */ /* 0x100fe20000010871 */
[----:B------:R-:W-:Y:S01]  /*3850*/  MUFU.EX2 R107, R107 ;  /* 0x0000006b006b7308 */ /* 0x000fe20000000800 */
[--C-:B------:R-:W-:Y:S02]  /*3860*/  FFMA.FTZ R33, R58, c[0x0][0x23c], -R113.reuse ;  /* 0x00008f003a217a23 */ /* 0x100fe40000010871 */
[--C-:B------:R-:W-:Y:S02]  /*3870*/  FFMA.FTZ R2, R5, c[0x0][0x23c], -R124.reuse ;  /* 0x00008f0005027a23 */ /* 0x100fe4000001087c */
[----:B------:R-:W2:Y:S01]  /*3880*/  LDSM.16.MT88.4 R4, [R136+0xa000] ;  /* 0x00a000008804783b */ /* 0x000ea20000004200 */
[----:B------:R-:W-:Y:S02]  /*3890*/  FFMA.FTZ R35, R13, c[0x0][0x23c], -R124 ;  /* 0x00008f000d237a23 */ /* 0x000fe4000001087c */
[----:B------:R-:W3:Y:S01]  /*38a0*/  MUFU.EX2 R34, R34 ;  /* 0x0000002200227308 */ /* 0x000ee20000000800 */
[----:B------:R-:W-:-:S02]  /*38b0*/  FFMA.FTZ R32, R12, c[0x0][0x23c], -R113 ;  /* 0x00008f000c207a23 */ /* 0x000fc40000010871 */
[----:B------:R-:W4:Y:S01]  /*38c0*/  LDSM.16.MT88.4 R12, [R138+0x8800] ;  /* 0x008800008a0c783b */ /* 0x000f220000004200 */
[--C-:B------:R-:W-:Y:S02]  /*38d0*/  FFMA.FTZ R29, R11, c[0x0][0x23c], -R124.reuse ;  /* 0x00008f000b1d7a23 */ /* 0x100fe4000001087c */
[----:B------:R-:W-:Y:S02]  /*38e0*/  FFMA.FTZ R0, R9, c[0x0][0x23c], -R124 ;  /* 0x00008f0009007a23 */ /* 0x000fe4000001087c */
[----:B------:R-:W5:Y:S01]  /*38f0*/  MUFU.EX2 R105, R105 ;  /* 0x0000006900697308 */ /* 0x000f620000000800 */
[--C-:B------:R-:W-:Y:S02]  /*3900*/  FFMA.FTZ R108, R8, c[0x0][0x23c], -R113.reuse ;  /* 0x00008f00086c7a23 */ /* 0x100fe40000010871 */
[--C-:B------:R-:W-:Y:S02]  /*3910*/  FFMA.FTZ R31, R10, c[0x0][0x23c], -R113.reuse ;  /* 0x00008f000a1f7a23 */ /* 0x100fe40000010871 */
[----:B------:R-:W1:Y:S01]  /*3920*/  LDSM.16.MT88.4 R8, [R137+0x8800] ;  /* 0x008800008908783b */ /* 0x000e620000004200 */
[----:B------:R-:W-:-:S02]  /*3930*/  FFMA.FTZ R111, R72, c[0x0][0x23c], -R113 ;  /* 0x00008f00486f7a23 */ /* 0x000fc40000010871 */
[----:B------:R-:W-:Y:S01]  /*3940*/  MUFU.EX2 R109, R109 ;  /* 0x0000006d006d7308 */ /* 0x000fe20000000800 */
[----:B---3--:R-:W-:Y:S01]  /*3950*/  F2FP.BF16.PACK_AB R84, R34, R107 ;  /* 0x0000006b2254723e */ /* 0x008fe200000010ff */
[--C-:B------:R-:W-:Y:S02]  /*3960*/  FFMA.FTZ R114, R117, c[0x0][0x23c], -R124.reuse ;  /* 0x00008f0075727a23 */ /* 0x100fe4000001087c */
[--C-:B------:R-:W-:Y:S02]  /*3970*/  FFMA.FTZ R117, R115, c[0x0][0x23c], -R124.reuse ;  /* 0x00008f0073757a23 */ /* 0x100fe4000001087c */
[----:B------:R-:W-:Y:S02]  /*3980*/  FFMA.FTZ R115, R123, c[0x0][0x23c], -R124 ;  /* 0x00008f007b737a23 */ /* 0x000fe4000001087c */
[----:B------:R-:W3:Y:S01]  /*3990*/  MUFU.EX2 R106, R106 ;  /* 0x0000006a006a7308 */ /* 0x000ee20000000800 */
[----:B-----5:R-:W-:Y:S01]  /*39a0*/  F2FP.BF16.PACK_AB R86, R30, R105 ;  /* 0x000000691e56723e */ /* 0x020fe200000010ff */
[----:B------:R-:W-:-:S02]  /*39b0*/  FFMA.FTZ R132, R126, c[0x0][0x23c], -R113 ;  /* 0x00008f007e847a23 */ /* 0x000fc40000010871 */
[--C-:B------:R-:W-:Y:S02]  /*39c0*/  FFMA.FTZ R118, R25, c[0x0][0x23c], -R124.reuse ;  /* 0x00008f0019767a23 */ /* 0x100fe4000001087c */
[--C-:B------:R-:W-:Y:S02]  /*39d0*/  FFMA.FTZ R125, R134, c[0x0][0x23c], -R113.reuse ;  /* 0x00008f00867d7a23 */ /* 0x100fe40000010871 */
[----:B------:R-:W-:Y:S01]  /*39e0*/  MUFU.EX2 R104, R104 ;  /* 0x0000006800687308 */ /* 0x000fe20000000800 */
[--C-:B------:R-:W-:Y:S02]  /*39f0*/  FFMA.FTZ R126, R26, c[0x0][0x23c], -R113.reuse ;  /* 0x00008f001a7e7a23 */ /* 0x100fe40000010871 */
[----:B------:R-:W-:Y:S02]  /*3a00*/  FFMA.FTZ R123, R24, c[0x0][0x23c], -R113 ;  /* 0x00008f00187b7a23 */ /* 0x000fe40000010871 */
[----:B------:R-:W-:Y:S01]  /*3a10*/  LDSM.16.MT88.4 R24, [R138+0x9000] ;  /* 0x009000008a18783b */ /* 0x000fe20000004200 */
[----:B------:R-:W-:-:S02]  /*3a20*/  FFMA.FTZ R171, R121, c[0x0][0x23c], -R124 ;  /* 0x00008f0079ab7a23 */ /* 0x000fc4000001087c */
[----:B------:R-:W5:Y:S01]  /*3a30*/  MUFU.EX2 R33, R33 ;  /* 0x0000002100217308 */ /* 0x000f620000000800 */
[----:B---3--:R-:W-:Y:S01]  /*3a40*/  F2FP.BF16.PACK_AB R85, R106, R109 ;  /* 0x0000006d6a55723e */ /* 0x008fe200000010ff */
[--C-:B------:R-:W-:Y:S02]  /*3a50*/  FFMA.FTZ R116, R116, c[0x0][0x23c], -R113.reuse ;  /* 0x00008f0074747a23 */ /* 0x100fe40000010871 */
[--C-:B------:R-:W-:Y:S02]  /*3a60*/  FFMA.FTZ R112, R112, c[0x0][0x23c], -R113.reuse ;  /* 0x00008f0070707a23 */ /* 0x100fe40000010871 */
[----:B------:R-:W-:Y:S02]  /*3a70*/  FFMA.FTZ R169, R110, c[0x0][0x23c], -R113 ;  /* 0x00008f006ea97a23 */ /* 0x000fe40000010871 */
[----:B------:R-:W-:Y:S01]  /*3a80*/  MUFU.EX2 R35, R35 ;  /* 0x0000002300237308 */ /* 0x000fe20000000800 */
[----:B------:R-:W-:Y:S02]  /*3a90*/  FADD.FTZ R34, R107, R34 ;  /* 0x000000226b227221 */ /* 0x000fe40000010000 */
[----:B------:R-:W-:-:S02]  /*3aa0*/  FADD.FTZ R109, R109, R106 ;  /* 0x0000006a6d6d7221 */ /* 0x000fc40000010000 */
[----:B------:R-:W-:Y:S01]  /*3ab0*/  FADD.FTZ R105, R105, R34 ;  /* 0x0000002269697221 */ /* 0x000fe20000010000 */
[C---:B-----5:R-:W-:Y:S02]  /*3ac0*/  F2FP.BF16.PACK_AB R87, R33.reuse, R104 ;  /* 0x000000682157723e */ /* 0x060fe400000010ff */
[----:B------:R-:W3:Y:S01]  /*3ad0*/  MUFU.EX2 R2, R2 ;  /* 0x0000000200027308 */ /* 0x000ee20000000800 */
[----:B------:R-:W-:Y:S02]  /*3ae0*/  FADD.FTZ R104, R104, R109 ;  /* 0x0000006d68687221 */ /* 0x000fe40000010000 */
[----:B------:R-:W-:Y:S02]  /*3af0*/  FADD.FTZ R30, R30, R105 ;  /* 0x000000691e1e7221 */ /* 0x000fe40000010000 */
[----:B------:R-:W-:Y:S01]  /*3b00*/  FADD.FTZ R104, R33, R104 ;  /* 0x0000006821687221 */ /* 0x000fe20000010000 */
[C---:B-1----:R-:W-:Y:S02]  /*3b10*/  HMMA.16816.F32.BF16 R40, R84.reuse, R44, RZ ;  /* 0x0000002c5428723c */ /* 0x042fe400000418ff */
        /* <DEDUP_REMOVED lines=26> */
[----:B------:R-:W4:Y:S06]  /*3cc0*/  MUFU.EX2 R123, R123 ;  /* 0x0000007b007b7308 */ /* 0x000f2c0000000800 */
[C---:B--2---:R-:W-:Y:S02]  /*3cd0*/  HMMA.16816.F32.BF16 R88, R84.reuse, R4, RZ ;  /* 0x000000045458723c */ /* 0x044fe400000418ff */
[----:B------:R-:W-:Y:S05]  /*3ce0*/  MUFU.EX2 R171, R171 ;  /* 0x000000ab00ab7308 */ /* 0x000fea0000000800 */
[----:B---3--:R-:W-:Y:S01]  /*3cf0*/  F2FP.BF16.PACK_AB R4, R2, R35 ;  /* 0x000000230204723e */ /* 0x008fe200000010ff */
[----:B------:R-:W-:Y:S01]  /*3d00*/  HMMA.16816.F32.BF16 R84, R84, R6, RZ ;  /* 0x000000065454723c */ /* 0x000fe200000418ff */
[----:B-1----:R-:W-:Y:S01]  /*3d10*/  F2FP.BF16.PACK_AB R5, R32, R111 ;  /* 0x0000006f2005723e */ /* 0x002fe200000010ff */
[----:B------:R-:W-:Y:S01]  /*3d20*/  MUFU.EX2 R116, R116 ;  /* 0x0000007400747308 */ /* 0x000fe20000000800 */
[----:B------:R-:W-:-:S02]  /*3d30*/  FADD.FTZ R35, R35, R30 ;  /* 0x0000001e23237221 */ /* 0x000fc40000010000 */
[----:B------:R-:W-:Y:S02]  /*3d40*/  FADD.FTZ R111, R111, R104 ;  /* 0x000000686f6f7221 */ /* 0x000fe40000010000 */
[----:B------:R-:W-:Y:S01]  /*3d50*/  F2FP.BF16.PACK_AB R6, R0, R29 ;  /* 0x0000001d0006723e */ /* 0x000fe200000010ff */
[----:B------:R-:W-:Y:S01]  /*3d60*/  FADD.FTZ R2, R2, R35 ;  /* 0x0000002302027221 */ /* 0x000fe20000010000 */
[----:B-----5:R-:W-:Y:S01]  /*3d70*/  F2FP.BF16.PACK_AB R7, R31, R108 ;  /* 0x0000006c1f07723e */ /* 0x020fe200000010ff */
        /* <DEDUP_REMOVED lines=9> */
[----:B------:R-:W1:Y:S07]  /*3e10*/  LDSM.16.MT88.4 R12, [R138+0xa800] ;  /* 0x00a800008a0c783b */ /* 0x000e6e0000004200 */
[C---:B------:R-:W-:Y:S08]  /*3e20*/  HMMA.16816.F32.BF16 R48, R4.reuse, R8, R48 ;  /* 0x000000080430723c */ /* 0x040ff00000041830 */
[C---:B------:R-:W-:Y:S01]  /*3e30*/  HMMA.16816.F32.BF16 R52, R4.reuse, R10, R52 ;  /* 0x0000000a0434723c */ /* 0x040fe20000041834 */
[----:B------:R-:W2:Y:S07]  /*3e40*/  LDSM.16.MT88.4 R8, [R137+0xa800] ;  /* 0x00a800008908783b */ /* 0x000eae0000004200 */
[C---:B------:R-:W-:Y:S08]  /*3e50*/  HMMA.16816.F32.BF16 R96, R4.reuse, R16, R96 ;  /* 0x000000100460723c */ /* 0x040ff00000041860 */
[C---:B------:R-:W-:Y:S01]  /*3e60*/  HMMA.16816.F32.BF16 R36, R4.reuse, R18, R36 ;  /* 0x000000120424723c */ /* 0x040fe20000041824 */
[----:B------:R-:W3:Y:S07]  /*3e70*/  LDSM.16.MT88.4 R16, [R140+0xa800] ;  /* 0x00a800008c10783b */ /* 0x000eee0000004200 */
[C---:B------:R-:W-:Y:S08]  /*3e80*/  HMMA.16816.F32.BF16 R56, R4.reuse, R20, R56 ;  /* 0x000000140438723c */ /* 0x040ff00000041838 */
[C---:B-1----:R-:W-:Y:S08]  /*3e90*/  HMMA.16816.F32.BF16 R72, R4.reuse, R12, R72 ;  /* 0x0000000c0448723c */ /* 0x042ff00000041848 */
[C---:B------:R-:W-:Y:S01]  /*3ea0*/  HMMA.16816.F32.BF16 R92, R4.reuse, R14, R92 ;  /* 0x0000000e045c723c */ /* 0x040fe2000004185c */
[----:B------:R-:W1:Y:S07]  /*3eb0*/  LDSM.16.MT88.4 R12, [R136+0xa800] ;  /* 0x00a80000880c783b */ /* 0x000e6e0000004200 */
[C---:B--2---:R-:W-:Y:S08]  /*3ec0*/  HMMA.16816.F32.BF16 R76, R4.reuse, R8, R76 ;  /* 0x00000008044c723c */ /* 0x044ff0000004184c */
[C---:B------:R-:W-:Y:S01]  /*3ed0*/  HMMA.16816.F32.BF16 R80, R4.reuse, R10, R80 ;  /* 0x0000000a0450723c */ /* 0x040fe20000041850 */
[----:B------:R-:W2:Y:S07]  /*3ee0*/  LDSM.16.MT88.4 R8, [R140+0x9000] ;  /* 0x009000008c08783b */ /* 0x000eae0000004200 */
[C---:B------:R-:W-:Y:S01]  /*3ef0*/  HMMA.16816.F32.BF16 R60, R4.reuse, R22, R60 ;  /* 0x00000016043c723c */ /* 0x040fe2000004183c */
[----:B------:R-:W4:Y:S07]  /*3f00*/  LDSM.16.MT88.4 R20, [R137+0x9000] ;  /* 0x009000008914783b */ /* 0x000f2e0000004200 */
        /* <DEDUP_REMOVED lines=16> */
[----:B--2---:R-:W-:Y:S01]  /*4010*/  HMMA.16816.F32.BF16 R96, R4, R8, R96 ;  /* 0x000000080460723c */ /* 0x004fe20000041860 */
[----:B------:R-:W-:Y:S02]  /*4020*/  FADD.FTZ R115, R118, R115 ;  /* 0x0000007376737221 */ /* 0x000fe40000010000 */
[----:B------:R-:W-:-:S05]  /*4030*/  FADD.FTZ R126, R123, R126 ;  /* 0x0000007e7b7e7221 */ /* 0x000fca0000010000 */
[C---:B------:R-:W-:Y:S01]  /*4040*/  HMMA.16816.F32.BF16 R36, R4.reuse, R10, R36 ;  /* 0x0000000a0424723c */ /* 0x040fe20000041824 */
[----:B------:R-:W2:Y:S07]  /*4050*/  LDSM.16.MT88.4 R8, [R136+0x9000] ;  /* 0x009000008808783b */ /* 0x000eae0000004200 */
[C---:B----4-:R-:W-:Y:S08]  /*4060*/  HMMA.16816.F32.BF16 R48, R4.reuse, R20, R48 ;  /* 0x000000140430723c */ /* 0x050ff00000041830 */
[C---:B------:R-:W-:Y:S01]  /*4070*/  HMMA.16816.F32.BF16 R52, R4.reuse, R22, R52 ;  /* 0x000000160434723c */ /* 0x040fe20000041834 */
[----:B------:R-:W3:Y:S07]  /*4080*/  LDSM.16.MT88.4 R20, [R136+0xb000] ;  /* 0x00b000008814783b */ /* 0x000eee0000004200 */
[C---:B-1----:R-:W-:Y:S08]  /*4090*/  HMMA.16816.F32.BF16 R72, R4.reuse, R12, R72 ;  /* 0x0000000c0448723c */ /* 0x042ff00000041848 */
[C---:B------:R-:W-:Y:S01]  /*40a0*/  HMMA.16816.F32.BF16 R92, R4.reuse, R14, R92 ;  /* 0x0000000e045c723c */ /* 0x040fe2000004185c */
[----:B------:R-:W-:Y:S07]  /*40b0*/  LDSM.16.MT88.4 R12, [R140+0x9800] ;  /* 0x009800008c0c783b */ /* 0x000fee0000004200 */
[C---:B------:R-:W-:Y:S07]  /*40c0*/  HMMA.16816.F32.BF16 R40, R4.reuse, R24, R40 ;  /* 0x000000180428723c */ /* 0x040fee0000041828 */
[--C-:B------:R-:W-:Y:S01]  /*40d0*/  FFMA.FTZ R24, R127, c[0x0][0x23c], -R124.reuse ;  /* 0x00008f007f187a23 */ /* 0x100fe2000001087c */
[----:B--2---:R-:W-:Y:S01]  /*40e0*/  HMMA.16816.F32.BF16 R56, R4, R8, R56 ;  /* 0x000000080438723c */ /* 0x004fe20000041838 */
[----:B------:R-:W-:-:S04]  /*40f0*/  FFMA.FTZ R25, R119, c[0x0][0x23c], -R124 ;  /* 0x00008f0077197a23 */ /* 0x000fc8000001087c */
[----:B------:R-:W-:Y:S03]  /*4100*/  MUFU.EX2 R24, R24 ;  /* 0x0000001800187308 */ /* 0x000fe60000000800 */
[C---:B------:R-:W-:Y:S01]  /*4110*/  HMMA.16816.F32.BF16 R60, R4.reuse, R10, R60 ;  /* 0x0000000a043c723c */ /* 0x040fe2000004183c */
[----:B------:R-:W1:Y:S04]  /*4120*/  LDSM.16.MT88.4 R8, [R137+0xb000] ;  /* 0x00b000008908783b */ /* 0x000e680000004200 */
[----:B------:R-:W2:Y:S03]  /*4130*/  MUFU.EX2 R25, R25 ;  /* 0x0000001900197308 */ /* 0x000ea60000000800 */
[C---:B------:R-:W-:Y:S07]  /*4140*/  HMMA.16816.F32.BF16 R44, R4.reuse, R26, R44 ;  /* 0x0000001a042c723c */ /* 0x040fee000004182c */
[----:B------:R-:W-:Y:S01]  /*4150*/  FFMA.FTZ R26, R122, c[0x0][0x23c], -R124 ;  /* 0x00008f007a1a7a23 */ /* 0x000fe2000001087c */
[----:B------:R-:W-:Y:S01]  /*4160*/  HMMA.16816.F32.BF16 R64, R4, R16, R64 ;  /* 0x000000100440723c */ /* 0x000fe20000041840 */
[----:B------:R-:W-:-:S04]  /*4170*/  FFMA.FTZ R27, R120, c[0x0][0x23c], -R113 ;  /* 0x00008f00781b7a23 */ /* 0x000fc80000010871 */
[----:B------:R-:W-:Y:S03]  /*4180*/  MUFU.EX2 R26, R26 ;  /* 0x0000001a001a7308 */ /* 0x000fe60000000800 */
[C---:B------:R-:W-:Y:S01]  /*4190*/  HMMA.16816.F32.BF16 R68, R4.reuse, R18, R68 ;  /* 0x000000120444723c */ /* 0x040fe20000041844 */
[----:B------:R-:W4:Y:S04]  /*41a0*/  LDSM.16.MT88.4 R16, [R137+0x9800] ;  /* 0x009800008910783b */ /* 0x000f280000004200 */
[----:B------:R-:W5:Y:S03]  /*41b0*/  MUFU.EX2 R27, R27 ;  /* 0x0000001b001b7308 */ /* 0x000f660000000800 */
[C---:B---3--:R-:W-:Y:S08]  /*41c0*/  HMMA.16816.F32.BF16 R88, R4.reuse, R20, R88 ;  /* 0x000000140458723c */ /* 0x048ff00000041858 */
[C---:B------:R-:W-:Y:S08]  /*41d0*/  HMMA.16816.F32.BF16 R84, R4.reuse, R22, R84 ;  /* 0x000000160454723c */ /* 0x040ff00000041854 */
[C---:B-1----:R-:W-:Y:S08]  /*41e0*/  HMMA.16816.F32.BF16 R76, R4.reuse, R8, R76 ;  /* 0x00000008044c723c */ /* 0x042ff0000004184c */
[----:B------:R-:W-:Y:S01]  /*41f0*/  HMMA.16816.F32.BF16 R80, R4, R10, R80 ;  /* 0x0000000a0450723c */ /* 0x000fe20000041850 */
[----:B------:R-:W1:Y:S06]  /*4200*/  LDSM.16.MT88.4 R8, [R138+0x9800] ;  /* 0x009800008a08783b */ /* 0x000e6c0000004200 */
[----:B--2---:R-:W-:Y:S01]  /*4210*/  F2FP.BF16.PACK_AB R4, R25, R24 ;  /* 0x000000181904723e */ /* 0x004fe200000010ff */
[----:B------:R-:W-:Y:S01]  /*4220*/  FADD.FTZ R24, R24, R115 ;  /* 0x0000007318187221 */ /* 0x000fe20000010000 */
[C---:B-----5:R-:W-:Y:S01]  /*4230*/  F2FP.BF16.PACK_AB R5, R116.reuse, R27 ;  /* 0x0000001b7405723e */ /* 0x060fe200000010ff */
        /* <DEDUP_REMOVED lines=12> */
[C---:B----4-:R-:W-:Y:S08]  /*4300*/  HMMA.16816.F32.BF16 R48, R4.reuse, R16, R48 ;  /* 0x000000100430723c */ /* 0x050ff00000041830 */
        /* <DEDUP_REMOVED lines=20> */
[----:B------:R-:W-:-:S04]  /*4450*/  DEPBAR.LE SB0, 0x0 ;  /* 0x000080000000791a */ /* 0x000fc80000000000 */
[----:B------:R-:W-:Y:S01]  /*4460*/  BAR.SYNC.DEFER_BLOCKING 0x0 ;  /* 0x0000000000007b1d */ /* 0x000fe20000010000 */
[----:B------:R-:W-:Y:S01]  /*4470*/  ISETP.GE.AND P2, PT, R164, c[0x0][0x220], PT ;  /* 0x00008800a4007a0c */ /* 0x000fe20003f46270 */
[----:B------:R-:W-:Y:S01]  /*4480*/  IMAD R2, R150, R0, RZ ;  /* 0x0000000096027224 */ /* 0x000fe200078e02ff */
[----:B------:R-:W-:Y:S01]  /*4490*/  ISETP.GE.AND P1, PT, R156, c[0x0][0x220], PT ;  /* 0x000088009c007a0c */ /* 0x000fe20003f26270 */
[----:B------:R-:W-:Y:S01]  /*44a0*/  IMAD.MOV.U32 R4, RZ, RZ, R102 ;  /* 0x000000ffff047224 */ /* 0x000fe200078e0066 */
[----:B------:R-:W-:Y:S01]  /*44b0*/  SHF.R.S32.HI R7, RZ, 0x1f, R0 ;  /* 0x0000001fff077819 */ /* 0x000fe20000011400 */
[----:B------:R-:W-:-:S04]  /*44c0*/  IMAD.MOV.U32 R5, RZ, RZ, R129 ;  /* 0x000000ffff057224 */ /* 0x000fc800078e0081 */
[----:B------:R-:W-:-:S04]  /*44d0*/  IMAD.WIDE.U32 R4, R0, R151, R4 ;  /* 0x0000009700047225 */ /* 0x000fc800078e0004 */
[----:B------:R-:W-:Y:S01]  /*44e0*/  IMAD R7, R7, R151, R2 ;  /* 0x0000009707077224 */ /* 0x000fe200078e0202 */
[C---:B------:R-:W-:Y:S02]  /*44f0*/  @!P2 LEA R16, P4, R4.reuse, c[0x0][0x170], 0x1 ;  /* 0x00005c000410aa11 */ /* 0x040fe400078808ff */
[----:B------:R-:W-:Y:S01]  /*4500*/  @!P1 LEA R10, P3, R4, c[0x0][0x170], 0x1 ;  /* 0x00005c00040a9a11 */ /* 0x000fe200078608ff */
[----:B------:R-:W-:Y:S01]  /*4510*/  IMAD.IADD R7, R5, 0x1, R7 ;  /* 0x0000000105077824 */ /* 0x000fe200078e0207 */
[----:B------:R-:W-:-:S04]  /*4520*/  IADD3 R2, P0, R161, R4, RZ ;  /* 0x00000004a1027210 */ /* 0x000fc80007f1e0ff */
[C-C-:B------:R-:W-:Y:S01]  /*4530*/  @!P2 LEA.HI.X R17, R4.reuse, c[0x0][0x174], R7.reuse, 0x1, P4 ;  /* 0x00005d000411aa11 */ /* 0x140fe200020f0c07 */
[----:B------:R-:W-:Y:S01]  /*4540*/  @P2 STS.128 [R155+0x8000], RZ ;  /* 0x008000ff9b002388 */ /* 0x000fe20000000c00 */
[--C-:B------:R-:W-:Y:S01]  /*4550*/  @!P1 LEA.HI.X R11, R4, c[0x0][0x174], R7.reuse, 0x1, P3 ;  /* 0x00005d00040b9a11 */ /* 0x100fe200018f0c07 */
[----:B------:R-:W-:Y:S01]  /*4560*/  IMAD.X R7, R160, 0x1, R7, P0 ;  /* 0x00000001a0077824 */ /* 0x000fe200000e0607 */
[C---:B------:R-:W-:Y:S01]  /*4570*/  @!P2 LEA R12, P5, R2.reuse, c[0x0][0x170], 0x1 ;  /* 0x00005c00020caa11 */ /* 0x040fe200078a08ff */
[----:B------:R-:W-:Y:S01]  /*4580*/  @!PT LDS RZ, [RZ] ;  /* 0x00000000fffff984 */ /* 0x000fe20000000800 */
[----:B------:R-:W-:Y:S01]  /*4590*/  @!PT LDS RZ, [RZ] ;  /* 0x00000000fffff984 */ /* 0x000fe20000000800 */
[----:B------:R-:W-:Y:S01]  /*45a0*/  @!PT LDS RZ, [RZ] ;  /* 0x00000000fffff984 */ /* 0x000fe20000000800 */
[----:B------:R1:W-:Y:S01]  /*45b0*/  @!P2 LDGSTS.E.BYPASS.LTC128B.128 [R155+0x8000], [R16.64] ;  /* 0x08000000109bafae */ /* 0x0003e2000b901d46 */
[C---:B------:R-:W-:Y:S02]  /*45c0*/  @!P1 LEA R8, P3, R2.reuse, c[0x0][0x170], 0x1 ;  /* 0x00005c0002089a11 */ /* 0x040fe400078608ff */
[----:B------:R-:W-:Y:S01]  /*45d0*/  IADD3 R4, P4, R161, R2, RZ ;  /* 0x00000002a1047210 */ /* 0x000fe20007f9e0ff */
[----:B------:R-:W-:Y:S01]  /*45e0*/  @P1 STS.128 [R155+0xa000], RZ ;  /* 0x00a000ff9b001388 */ /* 0x000fe20000000c00 */
[----:B------:R-:W-:-:S02]  /*45f0*/  @!P2 LEA.HI.X R13, R2, c[0x0][0x174], R7, 0x1, P5 ;  /* 0x00005d00020daa11 */ /* 0x000fc400028f0c07 */
[----:B------:R-:W-:Y:S01]  /*4600*/  IADD3 R5, P0, R161, R4, RZ ;  /* 0x00000004a1057210 */ /* 0x000fe20007f1e0ff */
[----:B------:R-:W-:Y:S01]  /*4610*/  @!PT LDS RZ, [RZ] ;  /* 0x00000000fffff984 */ /* 0x000fe20000000800 */
[----:B------:R-:W-:Y:S01]  /*4620*/  @!PT LDS RZ, [RZ] ;  /* 0x00000000fffff984 */ /* 0x000fe20000000800 */
[----:B------:R-:W-:Y:S01]  /*4630*/  @!PT LDS RZ, [RZ] ;  /* 0x00000000fffff984 */ /* 0x000fe20000000800 */
[----:B------:R2:W-:Y:S01]  /*4640*/  @!P1 LDGSTS.E.BYPASS.LTC128B.128 [R155+0xa000], [R10.64+0x80] ;  /* 0x0a0000800a9b9fae */ /* 0x0005e2000b901d46 */
[--C-:B------:R-:W-:Y:S01]  /*4650*/  @!P1 LEA.HI.X R9, R2, c[0x0][0x174], R7.reuse, 0x1, P3 ;  /* 0x00005d0002099a11 */ /* 0x100fe200018f0c07 */
[----:B------:R-:W-:Y:S01]  /*4660*/  IMAD.X R7, R160, 0x1, R7, P4 ;  /* 0x00000001a0077824 */ /* 0x000fe200020e0607 */
[C---:B------:R-:W-:Y:S01]  /*4670*/  @!P2 LEA R22, P5, R4.reuse, c[0x0][0x170], 0x1 ;  /* 0x00005c000416aa11 */ /* 0x040fe200078a08ff */
[----:B------:R-:W-:Y:S01]  /*4680*/  @P2 STS.128 [R155+0x8800], RZ ;  /* 0x008800ff9b002388 */ /* 0x000fe20000000c00 */
[----:B------:R-:W-:Y:S01]  /*4690*/  @!P1 LEA R14, P3, R4, c[0x0][0x170], 0x1 ;  /* 0x00005c00040e9a11 */ /* 0x000fe200078608ff */
[--C-:B------:R-:W-:Y:S01]  /*46a0*/  IMAD.X R2, R160, 0x1, R7.reuse, P0 ;  /* 0x00000001a0027824 */ /* 0x100fe200000e0607 */
[----:B------:R-:W-:Y:S01]  /*46b0*/  @!P2 LEA R20, P4, R5, c[0x0][0x170], 0x1 ;  /* 0x00005c000514aa11 */ /* 0x000fe200078808ff */
[----:B------:R-:W-:Y:S01]  /*46c0*/  @!PT LDS RZ, [RZ] ;  /* 0x00000000fffff984 */ /* 0x000fe20000000800 */
[----:B------:R-:W-:Y:S01]  /*46d0*/  @!PT LDS RZ, [RZ] ;  /* 0x00000000fffff984 */ /* 0x000fe20000000800 */
[----:B------:R-:W-:Y:S01]  /*46e0*/  @!PT LDS RZ, [RZ] ;  /* 0x00000000fffff984 */ /* 0x000fe20000000800 */
[----:B------:R3:W-:Y:S01]  /*46f0*/  @!P2 LDGSTS.E.BYPASS.LTC128B.128 [R155+0x8800], [R12.64] ;  /* 0x088000000c9bafae */ /* 0x0007e2000b901d46 */
[----:B------:R-:W-:-:S02]  /*4700*/  @!P2 LEA.HI.X R23, R4, c[0x0][0x174], R7, 0x1, P5 ;  /* 0x00005d000417aa11 */ /* 0x000fc400028f0c07 */
[C---:B------:R-:W-:Y:S01]  /*4710*/  @!P1 LEA R6, P0, R5.reuse, c[0x0][0x170], 0x1 ;  /* 0x00005c0005069a11 */ /* 0x040fe200078008ff */
[----:B------:R-:W-:Y:S01]  /*4720*/  @P1 STS.128 [R155+0xa800], RZ ;  /* 0x00a800ff9b001388 */ /* 0x000fe20000000c00 */
[----:B------:R-:W-:Y:S02]  /*4730*/  @!P1 LEA.HI.X R15, R4, c[0x0][0x174], R7, 0x1, P3 ;  /* 0x00005d00040f9a11 */ /* 0x000fe400018f0c07 */
[C-C-:B------:R-:W-:Y:S01]  /*4740*/  @!P2 LEA.HI.X R21, R5.reuse, c[0x0][0x174], R2.reuse, 0x1, P4 ;  /* 0x00005d000515aa11 */ /* 0x140fe200020f0c02 */
        /* <DEDUP_REMOVED lines=26> */
[----:B------:R-:W3:Y:S04]  /*48f0*/  LDSM.16.M88.4 R24, [R146+0x4000] ;  /* 0x004000009218783b */ /* 0x000ee80000000200 */
[----:B-1----:R-:W4:Y:S04]  /*4900*/  LDSM.16.M88.4 R16, [R146+0x4800] ;  /* 0x004800009210783b */ /* 0x002f280000000200 */
[----:B--2---:R-:W1:Y:S04]  /*4910*/  LDSM.16.M88.4 R8, [R146+0x5000] ;  /* 0x005000009208783b */ /* 0x004e680000000200 */
[----:B------:R-:W5:Y:S04]  /*4920*/  LDSM.16.M88.4 R124, [R146+0x5800] ;  /* 0x00580000927c783b */ /* 0x000f680000000200 */
[----:B------:R-:W-:Y:S04]  /*4930*/  LDSM.16.M88.4 R116, [R145] ;  /* 0x000000009174783b */ /* 0x000fe80000000200 */
[----:B------:R-:W2:Y:S04]  /*4940*/  LDSM.16.M88.4 R112, [R144] ;  /* 0x000000009070783b */ /* 0x000ea80000000200 */
[----:B------:R-:W2:Y:S04]  /*4950*/  LDSM.16.M88.4 R108, [R144+0x800] ;  /* 0x00080000906c783b */ /* 0x000ea80000000200 */
[----:B------:R-:W2:Y:S04]  /*4960*/  LDSM.16.M88.4 R104, [R144+0x1000] ;  /* 0x001000009068783b */ /* 0x000ea80000000200 */
[----:B------:R-:W2:Y:S04]  /*4970*/  LDSM.16.M88.4 R32, [R144+0x1800] ;  /* 0x001800009020783b */ /* 0x000ea80000000200 */
[----:B------:R-:W5:Y:S01]  /*4980*/  S2R R2, SR_TID.X ;  /* 0x0000000000027919 */ /* 0x000f620000002100 */
[C---:B---3--:R-:W-:Y:S03]  /*4990*/  HMMA.16816.F32.BF16 R28, R120.reuse, R24, RZ ;  /* 0x00000018781c723c */ /* 0x048fe600000418ff */
[----:B------:R-:W0:Y:S05]  /*49a0*/  LDGDEPBAR ;  /* 0x00000000000079af */ /* 0x000e2a0000000000 */
[C---:B----4-:R-:W-:Y:S08]  /*49b0*/  HMMA.16816.F32.BF16 R20, R120.reuse, R16, RZ ;  /* 0x000000107814723c */ /* 0x050ff000000418ff */
[----:B-1----:R-:W-:Y:S01]  /*49c0*/  HMMA.16816.F32.BF16 R12, R120, R8, RZ ;  /* 0x00000008780c723c */ /* 0x002fe200000418ff */
[----:B-----5:R-:W-:-:S07]  /*49d0*/  IMAD.SHL.U32 R2, R2, 0x2, RZ ;  /* 0x0000000202027824 */ /* 0x020fce00078e00ff */
[C---:B------:R-:W-:Y:S08]  /*49e0*/  HMMA.16816.F32.BF16 R24, R120.reuse, R26, RZ ;  /* 0x0000001a7818723c */ /* 0x040ff000000418ff */
[C---:B------:R-:W-:Y:S08]  /*49f0*/  HMMA.16816.F32.BF16 R16, R120.reuse, R18, RZ ;  /* 0x000000127810723c */ /* 0x040ff000000418ff */
[C---:B------:R-:W-:Y:S08]  /*4a00*/  HMMA.16816.F32.BF16 R8, R120.reuse, R10, RZ ;  /* 0x0000000a7808723c */ /* 0x040ff000000418ff */
[C---:B------:R-:W-:Y:S08]  /*4a10*/  HMMA.16816.F32.BF16 R4, R120.reuse, R124, RZ ;  /* 0x0000007c7804723c */ /* 0x040ff000000418ff */
[----:B------:R-:W-:Y:S08]  /*4a20*/  HMMA.16816.F32.BF16 R120, R120, R126, RZ ;  /* 0x0000007e7878723c */ /* 0x000ff000000418ff */
[C---:B--2---:R-:W-:Y:S08]  /*4a30*/  HMMA.16816.F32.BF16 R28, R116.reuse, R112, R28 ;  /* 0x00000070741c723c */ /* 0x044ff0000004181c */
[C---:B------:R-:W-:Y:S01]  /*4a40*/  HMMA.16816.F32.BF16 R24, R116.reuse, R114, R24 ;  /* 0x000000727418723c */ /* 0x040fe20000041818 */
[----:B------:R-:W-:Y:S07]  /*4a50*/  LDSM.16.M88.4 R112, [R139+0x4000] ;  /* 0x004000008b70783b */ /* 0x000fee0000000200 */
[C---:B------:R-:W-:Y:S08]  /*4a60*/  HMMA.16816.F32.BF16 R20, R116.reuse, R108, R20 ;  /* 0x0000006c7414723c */ /* 0x040ff00000041814 */
[C---:B------:R-:W-:Y:S01]  /*4a70*/  HMMA.16816.F32.BF16 R16, R116.reuse, R110, R16 ;  /* 0x0000006e7410723c */ /* 0x040fe20000041810 */
[----:B------:R-:W-:Y:S07]  /*4a80*/  LDSM.16.M88.4 R108, [R139+0x4800] ;  /* 0x004800008b6c783b */ /* 0x000fee0000000200 */
[C---:B------:R-:W-:Y:S08]  /*4a90*/  HMMA.16816.F32.BF16 R12, R116.reuse, R104, R12 ;  /* 0x00000068740c723c */ /* 0x040ff0000004180c */
[C---:B------:R-:W-:Y:S01]  /*4aa0*/  HMMA.16816.F32.BF16 R8, R116.reuse, R106, R8 ;  /* 0x0000006a7408723c */ /* 0x040fe20000041808 */
[----:B------:R-:W-:Y:S07]  /*4ab0*/  LDSM.16.M88.4 R104, [R139+0x5000] ;  /* 0x005000008b68783b */ /* 0x000fee0000000200 */
[C---:B------:R-:W-:Y:S08]  /*4ac0*/  HMMA.16816.F32.BF16 R4, R116.reuse, R32, R4 ;  /* 0x000000207404723c */ /* 0x040ff00000041804 */
[----:B------:R-:W-:Y:S01]  /*4ad0*/  HMMA.16816.F32.BF16 R120, R116, R34, R120 ;  /* 0x000000227478723c */ /* 0x000fe20000041878 */
[----:B------:R-:W1:Y:S04]  /*4ae0*/  LDSM.16.M88.4 R116, [R143] ;  /* 0x000000008f74783b */ /* 0x000e680000000200 */
[----:B------:R-:W2:Y:S03]  /*4af0*/  LDSM.16.M88.4 R32, [R139+0x5800] ;  /* 0x005800008b20783b */ /* 0x000ea60000000200 */
[C---:B-1----:R-:W-:Y:S08]  /*4b00*/  HMMA.16816.F32.BF16 R28, R116.reuse, R112, R28 ;  /* 0x00000070741c723c */ /* 0x042ff0000004181c */
[C---:B------:R-:W-:Y:S01]  /*4b10*/  HMMA.16816.F32.BF16 R24, R116.reuse, R114, R24 ;  /* 0x000000727418723c */ /* 0x040fe20000041818 */
[----:B------:R-:W-:Y:S07]  /*4b20*/  LDSM.16.M88.4 R112, [R141] ;  /* 0x000000008d70783b */ /* 0x000fee0000000200 */
[C---:B------:R-:W-:Y:S08]  /*4b30*/  HMMA.16816.F32.BF16 R20, R116.reuse, R108, R20 ;  /* 0x0000006c7414723c */ /* 0x040ff00000041814 */
[C---:B------:R-:W-:Y:S01]  /*4b40*/  HMMA.16816.F32.BF16 R16, R116.reuse, R110, R16 ;  /* 0x0000006e7410723c */ /* 0x040fe20000041810 */
[----:B------:R-:W-:Y:S07]  /*4b50*/  LDSM.16.M88.4 R108, [R141+0x800] ;  /* 0x000800008d6c783b */ /* 0x000fee0000000200 */
[C---:B------:R-:W-:Y:S08]  /*4b60*/  HMMA.16816.F32.BF16 R12, R116.reuse, R104, R12 ;  /* 0x00000068740c723c */ /* 0x040ff0000004180c */
[C---:B------:R-:W-:Y:S01]  /*4b70*/  HMMA.16816.F32.BF16 R8, R116.reuse, R106, R8 ;  /* 0x0000006a7408723c */ /* 0x040fe20000041808 */
[----:B------:R-:W-:Y:S07]  /*4b80*/  LDSM.16.M88.4 R104, [R141+0x1000] ;  /* 0x001000008d68783b */ /* 0x000fee0000000200 */
[C---:B--2---:R-:W-:Y:S08]  /*4b90*/  HMMA.16816.F32.BF16 R4, R116.reuse, R32, R4 ;  /* 0x000000207404723c */ /* 0x044ff00000041804 */
[----:B------:R-:W-:Y:S01]  /*4ba0*/  HMMA.16816.F32.BF16 R120, R116, R34, R120 ;  /* 0x000000227478723c */ /* 0x000fe20000041878 */
[----:B------:R-:W1:Y:S04]  /*4bb0*/  LDSM.16.M88.4 R116, [R142] ;  /* 0x000000008e74783b */ /* 0x000e680000000200 */
[----:B------:R-:W2:Y:S03]  /*4bc0*/  LDSM.16.M88.4 R32, [R141+0x1800] ;  /* 0x001800008d20783b */ /* 0x000ea60000000200 */
[C---:B-1----:R-:W-:Y:S08]  /*4bd0*/  HMMA.16816.F32.BF16 R28, R116.reuse, R112, R28 ;  /* 0x00000070741c723c */ /* 0x042ff0000004181c */
        /* <DEDUP_REMOVED lines=10> */
[----:B------:R-:W1:Y:S04]  /*4c80*/  LDSM.16.M88.4 R116, [R147+0x2000] ;  /* 0x002000009374783b */ /* 0x000e680000000200 */
        /* <DEDUP_REMOVED lines=32> */
[----:B------:R-:W1:Y:S07]  /*4e90*/  LDSM.16.M88.4 R104, [R141+0x2800] ;  /* 0x002800008d68783b */ /* 0x000e6e0000000200 */
[C---:B------:R-:W-:Y:S08]  /*4ea0*/  HMMA.16816.F32.BF16 R20, R116.reuse, R108, R20 ;  /* 0x0000006c7414723c */ /* 0x040ff00000041814 */
[C---:B------:R-:W-:Y:S01]  /*4eb0*/  HMMA.16816.F32.BF16 R16, R116.reuse, R110, R16 ;  /* 0x0000006e7410723c */ /* 0x040fe20000041810 */
[----:B------:R-:W3:Y:S07]  /*4ec0*/  LDSM.16.M88.4 R108, [R141+0x2000] ;  /* 0x002000008d6c783b */ /* 0x000eee0000000200 */
[C---:B--2---:R-:W-:Y:S08]  /*4ed0*/  HMMA.16816.F32.BF16 R4, R116.reuse, R32, R4 ;  /* 0x000000207404723c */ /* 0x044ff00000041804 */
[----:B------:R-:W-:Y:S01]  /*4ee0*/  HMMA.16816.F32.BF16 R120, R116, R34, R120 ;  /* 0x000000227478723c */ /* 0x000fe20000041878 */
[----:B------:R-:W2:Y:S07]  /*4ef0*/  LDSM.16.M88.4 R32, [R141+0x3000] ;  /* 0x003000008d20783b */ /* 0x000eae0000000200 */
[C---:B-1----:R-:W-:Y:S07]  /*4f00*/  HMMA.16816.F32.BF16 R20, R112.reuse, R104, R20 ;  /* 0x000000687014723c */ /* 0x042fee0000041814 */
[----:B------:R-:W-:Y:S01]  /*4f10*/  LOP3.LUT R105, R2, 0x6, RZ, 0xc0, !PT ;  /* 0x0000000602697812 */ /* 0x000fe200078ec0ff */
[----:B------:R-:W-:Y:S04]  /*4f20*/  HMMA.16816.F32.BF16 R16, R112, R106, R16 ;  /* 0x0000006a7010723c */ /* 0x000fe80000041810 */
[----:B------:R-:W-:-:S04]  /*4f30*/  IMAD R2, R0, 0x40, R105 ;  /* 0x0000004000027824 */ /* 0x000fc800078e0269 */
[----:B---3--:R-:W-:Y:S01]  /*4f40*/  HMMA.16816.F32.BF16 R28, R112, R108, R28 ;  /* 0x0000006c701c723c */ /* 0x008fe2000004181c */
[----:B------:R-:W-:-:S04]  /*4f50*/  IADD3 R104, R2, 0x1, RZ ;  /* 0x0000000102687810 */ /* 0x000fc80007ffe0ff */
[C---:B------:R-:W-:Y:S02]  /*4f60*/  ISETP.GE.AND P6, PT, R104.reuse, R131, PT ;  /* 0x000000836800720c */ /* 0x040fe40003fc6270 */
[----:B------:R-:W-:Y:S01]  /*4f70*/  ISETP.GE.AND P3, PT, R104, R130, PT ;  /* 0x000000826800720c */ /* 0x000fe20003f66270 */
[----:B------:R-:W-:Y:S01]  /*4f80*/  HMMA.16816.F32.BF16 R24, R112, R110, R24 ;  /* 0x0000006e7018723c */ /* 0x000fe20000041818 */
[----:B------:R-:W1:Y:S01]  /*4f90*/  LDSM.16.M88.4 R104, [R141+0x3800] ;  /* 0x003800008d68783b */ /* 0x000e620000000200 */
[----:B------:R-:W-:Y:S01]  /*4fa0*/  IADD3 R108, R2, 0x10, RZ ;  /* 0x00000010026c7810 */ /* 0x000fe20007ffe0ff */
[----:B------:R-:W-:-:S05]  /*4fb0*/  DEPBAR.LE SB0, 0x0 ;  /* 0x000080000000791a */ /* 0x000fca0000000000 */
[C---:B--2---:R-:W-:Y:S07]  /*4fc0*/  HMMA.16816.F32.BF16 R12, R112.reuse, R32, R12 ;  /* 0x00000020700c723c */ /* 0x044fee000004180c */
[C---:B------:R-:W-:Y:S01]  /*4fd0*/  IADD3 R32, R2.reuse, 0x8, RZ ;  /* 0x0000000802207810 */ /* 0x040fe20007ffe0ff */
[----:B------:R-:W-:Y:S01]  /*4fe0*/  HMMA.16816.F32.BF16 R8, R112, R34, R8 ;  /* 0x000000227008723c */ /* 0x000fe20000041808 */
[----:B------:R-:W-:Y:S01]  /*4ff0*/  IADD3 R33, R2, 0x9, RZ ;  /* 0x0000000902217810 */ /* 0x000fe20007ffe0ff */
[----:B------:R-:W-:Y:S01]  /*5000*/  BAR.SYNC.DEFER_BLOCKING 0x0 ;  /* 0x0000000000007b1d */ /* 0x000fe20000010000 */
[----:B------:R-:W-:-:S02]  /*5010*/  ISETP.GE.AND P5, PT, R32, R131, PT ;  /* 0x000000832000720c */ /* 0x000fc40003fa6270 */
[-C--:B------:R-:W-:Y:S02]  /*5020*/  ISETP.GE.AND P0, PT, R32, R130.reuse, PT ;  /* 0x000000822000720c */ /* 0x080fe40003f06270 */
[----:B------:R-:W-:Y:S02]  /*5030*/  FSEL R32, R29, -INF , !P6 ;  /* 0xff8000001d207808 */ /* 0x000fe40007000000 */
[C---:B------:R-:W-:Y:S02]  /*5040*/  ISETP.GE.AND P4, PT, R33.reuse, R131, PT ;  /* 0x000000832100720c */ /* 0x040fe40003f86270 */
        /* <DEDUP_REMOVED lines=8> */
[----:B-1----:R-:W-:Y:S01]  /*50d0*/  HMMA.16816.F32.BF16 R4, R112, R104, R4 ;  /* 0x000000687004723c */ /* 0x002fe20000041804 */
[----:B------:R-:W-:-:S02]  /*50e0*/  ISETP.GE.AND P5, PT, R108, R130, PT ;  /* 0x000000826c00720c */ /* 0x000fc40003fa6270 */
[----:B------:R-:W-:Y:S02]  /*50f0*/  ISETP.GE.AND P4, PT, R33, R130, PT ;  /* 0x000000822100720c */ /* 0x000fe40003f86270 */
[----:B------:R-:W-:Y:S02]  /*5100*/  IADD3 R24, R2, 0x19, RZ ;  /* 0x0000001902187810 */ /* 0x000fe40007ffe0ff */
[----:B------:R-:W-:Y:S01]  /*5110*/  FSEL R109, R27, -INF , !P6 ;  /* 0xff8000001b6d7808 */ /* 0x000fe20007000000 */
[----:B------:R-:W-:Y:S01]  /*5120*/  HMMA.16816.F32.BF16 R120, R112, R106, R120 ;  /* 0x0000006a7078723c */ /* 0x000fe20000041878 */
[-C--:B------:R-:W-:Y:S02]  /*5130*/  ISETP.GE.AND P0, PT, R33, R131.reuse, PT ;  /* 0x000000832100720c */ /* 0x080fe40003f06270 */
[----:B------:R-:W-:Y:S02]  /*5140*/  ISETP.GE.AND P6, PT, R31, R131, PT ;  /* 0x000000831f00720c */ /* 0x000fe40003fc6270 */
[----:B------:R-:W-:-:S02]  /*5150*/  FSEL R110, R20, -INF , !P3 ;  /* 0xff800000146e7808 */ /* 0x000fc40005800000 */
[----:B------:R-:W-:Y:S02]  /*5160*/  ISETP.GE.AND P3, PT, R31, R130, PT ;  /* 0x000000821f00720c */ /* 0x000fe40003f66270 */
[----:B------:R-:W-:Y:S02]  /*5170*/  FSEL R133, R22, -INF , !P5 ;  /* 0xff80000016857808 */ /* 0x000fe40006800000 */
[----:B------:R-:W-:Y:S02]  /*5180*/  IADD3 R20, R2, 0x20, RZ ;  /* 0x0000002002147810 */ /* 0x000fe40007ffe0ff */
[----:B------:R-:W-:Y:S02]  /*5190*/  FSEL R135, R23, -INF , !P4 ;  /* 0xff80000017877808 */ /* 0x000fe40006000000 */
[----:B------:R-:W-:Y:S02]  /*51a0*/  ISETP.GE.AND P5, PT, R24, R131, PT ;  /* 0x000000831800720c */ /* 0x000fe40003fa6270 */
[----:B------:R-:W-:-:S02]  /*51b0*/  IADD3 R23, R2, 0x21, RZ ;  /* 0x0000002102177810 */ /* 0x000fc40007ffe0ff */
[----:B------:R-:W-:Y:S02]  /*51c0*/  FSEL R108, R21, -INF , !P0 ;  /* 0xff800000156c7808 */ /* 0x000fe40004000000 */
[----:B------:R-:W-:Y:S02]  /*51d0*/  FSEL R22, R16, -INF , !P6 ;  /* 0xff80000010167808 */ /* 0x000fe40007000000 */
[CC--:B------:R-:W-:Y:S02]  /*51e0*/  ISETP.GE.AND P4, PT, R20.reuse, R131.reuse, PT ;  /* 0x000000831400720c */ /* 0x0c0fe40003f86270 */
[----:B------:R-:W-:Y:S02]  /*51f0*/  ISETP.GE.AND P6, PT, R20, R130, PT ;  /* 0x000000821400720c */ /* 0x000fe40003fc6270 */
[----:B------:R-:W-:Y:S02]  /*5200*/  FSEL R21, R18, -INF , !P3 ;  /* 0xff80000012157808 */ /* 0x000fe40005800000 */
[----:B------:R-:W-:-:S02]  /*5210*/  ISETP.GE.AND P3, PT, R23, R131, PT ;  /* 0x000000831700720c */ /* 0x000fc40003f66270 */
[----:B------:R-:W-:Y:S02]  /*5220*/  FSEL R20, R17, -INF , !P5 ;  /* 0xff80000011147808 */ /* 0x000fe40006800000 */
[----:B------:R-:W-:Y:S02]  /*5230*/  IADD3 R17, R2, 0x29, RZ ;  /* 0x0000002902117810 */ /* 0x000fe40007ffe0ff */
[----:B------:R-:W-:Y:S02]  /*5240*/  FSEL R116, R13, -INF , !P3 ;  /* 0xff8000000d747808 */ /* 0x000fe40005800000 */
[-C--:B------:R-:W-:Y:S02]  /*5250*/  ISETP.GE.AND P3, PT, R17, R130.reuse, PT ;  /* 0x000000821100720c */ /* 0x080fe40003f66270 */
[-C--:B------:R-:W-:Y:S02]  /*5260*/  ISETP.GE.AND P0, PT, R24, R130.reuse, PT ;  /* 0x000000821800720c */ /* 0x080fe40003f06270 */
[----:B------:R-:W-:-:S02]  /*5270*/  ISETP.GE.AND P5, PT, R23, R130, PT ;  /* 0x000000821700720c */ /* 0x000fc40003fa6270 */
[----:B------:R-:W-:Y:S02]  /*5280*/  IADD3 R16, R2, 0x28, RZ ;  /* 0x0000002802107810 */ /* 0x000fe40007ffe0ff */
[----:B------:R-:W-:Y:S02]  /*5290*/  FSEL R118, R12, -INF , !P4 ;  /* 0xff8000000c767808 */ /* 0x000fe40006000000 */
[C---:B------:R-:W-:Y:S02]  /*52a0*/  IADD3 R12, R2.reuse, 0x30, RZ ;  /* 0x00000030020c7810 */ /* 0x040fe40007ffe0ff */
[----:B------:R-:W-:Y:S02]  /*52b0*/  FSEL R119, R11, -INF , !P3 ;  /* 0xff8000000b777808 */ /* 0x000fe40005800000 */
[----:B------:R-:W-:Y:S02]  /*52c0*/  FSEL R23, R19, -INF , !P0 ;  /* 0xff80000013177808 */ /* 0x000fe40004000000 */
[----:B------:R-:W-:-:S02]  /*52d0*/  ISETP.GE.AND P3, PT, R2, R131, PT ;  /* 0x000000830200720c */ /* 0x000fc40003f66270 */
[-C--:B------:R-:W-:Y:S02]  /*52e0*/  ISETP.GE.AND P0, PT, R16, R131.reuse, PT ;  /* 0x000000831000720c */ /* 0x080fe40003f06270 */
[----:B------:R-:W-:Y:S02]  /*52f0*/  FSEL R127, R15, -INF , !P5 ;  /* 0xff8000000f7f7808 */ /* 0x000fe40006800000 */
[----:B------:R-:W-:Y:S02]  /*5300*/  ISETP.GE.AND P5, PT, R12, R131, PT ;  /* 0x000000830c00720c */ /* 0x000fe40003fa6270 */
[----:B------:R-:W-:Y:S02]  /*5310*/  FSEL R28, R28, -INF , !P3 ;  /* 0xff8000001c1c7808 */ /* 0x000fe40005800000 */
[----:B------:R-:W-:Y:S02]  /*5320*/  FSEL R125, R14, -INF , !P6 ;  /* 0xff8000000e7d7808 */ /* 0x000fe40007000000 */
[----:B------:R-:W-:-:S02]  /*5330*/  FSEL R124, R8, -INF , !P0 ;  /* 0xff800000087c7808 */ /* 0x000fc40004000000 */
[----:B------:R-:W-:Y:S02]  /*5340*/  ISETP.GE.AND P3, PT, R101, 0x3, PT ;  /* 0x000000036500780c */ /* 0x000fe40003f66270 */
[-C--:B------:R-:W-:Y:S02]  /*5350*/  ISETP.GE.AND P4, PT, R16, R130.reuse, PT ;  /* 0x000000821000720c */ /* 0x080fe40003f86270 */
[----:B------:R-:W-:Y:S02]  /*5360*/  ISETP.GE.AND P6, PT, R17, R131, PT ;  /* 0x000000831100720c */ /* 0x000fe40003fc6270 */
[----:B------:R-:W-:Y:S02]  /*5370*/  ISETP.GE.AND P0, PT, R12, R130, PT ;  /* 0x000000820c00720c */ /* 0x000fe40003f06270 */
[----:B------:R-:W-:Y:S02]  /*5380*/  FSEL R105, R4, -INF , !P5 ;  /* 0xff80000004697808 */ /* 0x000fe40006800000 */
[----:B------:R-:W-:-:S02]  /*5390*/  IADD3 R13, R2, 0x31, RZ ;  /* 0x00000031020d7810 */ /* 0x000fc40007ffe0ff */
[----:B------:R-:W-:Y:S02]  /*53a0*/  IADD3 R4, R2, 0x38, RZ ;  /* 0x0000003802047810 */ /* 0x000fe40007ffe0ff */
[----:B------:R-:W-:Y:S02]  /*53b0*/  FSEL R117, R10, -INF , !P4 ;  /* 0xff8000000a757808 */ /* 0x000fe40006000000 */
[----:B------:R-:W-:Y:S02]  /*53c0*/  FSEL R114, R9, -INF , !P6 ;  /* 0xff80000009727808 */ /* 0x000fe40007000000 */
[----:B------:R-:W-:Y:S02]  /*53d0*/  FSEL R35, R6, -INF , !P0 ;  /* 0xff80000006237808 */ /* 0x000fe40004000000 */
[C---:B------:R-:W-:Y:S02]  /*53e0*/  ISETP.GE.AND P4, PT, R13.reuse, R131, PT ;  /* 0x000000830d00720c */ /* 0x040fe40003f86270 */
[----:B------:R-:W-:-:S02]  /*53f0*/  ISETP.GE.AND P6, PT, R13, R130, PT ;  /* 0x000000820d00720c */ /* 0x000fc40003fc6270 */
[----:B------:R-:W-:Y:S02]  /*5400*/  ISETP.GE.AND P5, PT, R2, R130, PT ;  /* 0x000000820200720c */ /* 0x000fe40003fa6270 */
[----:B------:R-:W-:Y:S02]  /*5410*/  ISETP.GE.AND P0, PT, R4, R131, PT ;  /* 0x000000830400720c */ /* 0x000fe40003f06270 */
[----:B------:R-:W-:Y:S02]  /*5420*/  IADD3 R2, R2, 0x39, RZ ;  /* 0x0000003902027810 */ /* 0x000fe40007ffe0ff */
[----:B------:R-:W-:Y:S02]  /*5430*/  FSEL R106, R5, -INF , !P4 ;  /* 0xff800000056a7808 */ /* 0x000fe40006000000 */
[----:B------:R-:W-:Y:S02]  /*5440*/  FSEL R33, R7, -INF , !P6 ;  /* 0xff80000007217808 */ /* 0x000fe40007000000 */
[----:B------:R-:W-:-:S02]  /*5450*/  FSEL R120, R120, -INF , !P0 ;  /* 0xff80000078787808 */ /* 0x000fc40004000000 */
[-C--:B------:R-:W-:Y:S02]  /*5460*/  ISETP.GE.AND P4, PT, R4, R130.reuse, PT ;  /* 0x000000820400720c */ /* 0x080fe40003f86270 */
[C---:B------:R-:W-:Y:S02]  /*5470*/  ISETP.GE.AND P6, PT, R2.reuse, R131, PT ;  /* 0x000000830200720c */ /* 0x040fe40003fc6270 */
[----:B------:R-:W-:Y:S02]  /*5480*/  ISETP.GE.AND P0, PT, R2, R130, PT ;  /* 0x000000820200720c */ /* 0x000fe40003f06270 */
[----:B------:R-:W-:Y:S02]  /*5490*/  FSEL R30, R30, -INF , !P5 ;  /* 0xff8000001e1e7808 */ /* 0x000fe40006800000 */
[----:B------:R-:W-:Y:S02]  /*54a0*/  FSEL R122, R122, -INF , !P4 ;  /* 0xff8000007a7a7808 */ /* 0x000fe40006000000 */
[----:B------:R-:W-:-:S02]  /*54b0*/  FSEL R121, R121, -INF , !P6 ;  /* 0xff80000079797808 */ /* 0x000fc40007000000 */
[----:B------:R-:W-:Y:S01]  /*54c0*/  FSEL R123, R123, -INF , !P0 ;  /* 0xff8000007b7b7808 */ /* 0x000fe20004000000 */
[----:B------:R-:W-:Y:S05]  /*54d0*/  @!P3 BRA `(.L_x_569) ;  /* 0x000004a00000b947 */ /* 0x000fea0003800000 */
[----:B------:R-:W-:Y:S01]  /*54e0*/  IADD3 R5, R101, -0x3, RZ ;  /* 0xfffffffd65057810 */ /* 0x000fe20007ffe0ff */
[----:B------:R1:W-:Y:S01]  /*54f0*/  @P2 STS.128 [R155+0x4000], RZ ;  /* 0x004000ff9b002388 */ /* 0x0003e20000000c00 */
[----:B------:R-:W-:Y:S02]  /*5500*/  BSSY B0, `(.L_x_570) ;  /* 0x0000046000007945 */ /* 0x000fe40003800000 */
[----:B------:R-:W-:Y:S01]  /*5510*/  SHF.R.S32.HI R4, RZ, 0x1f, R5 ;  /* 0x0000001fff047819 */ /* 0x000fe20000011405 */
[----:B------:R-:W-:-:S04]  /*5520*/  IMAD.WIDE.U32 R6, R5, c[0x0][0x198], RZ ;  /* 0x0000660005067a25 */ /* 0x000fc800078e00ff */
[----:B------:R-:W-:Y:S01]  /*5530*/  IMAD R4, R4, c[0x0][0x198], RZ ;  /* 0x0000660004047a24 */ /* 0x000fe200078e02ff */
[----:B------:R-:W-:-:S03]  /*5540*/  LEA R2, P0, R6, R158, 0x6 ;  /* 0x0000009e06027211 */ /* 0x000fc600078030ff */
[----:B------:R-:W-:Y:S01]  /*5550*/  IMAD R4, R5, c[0x0][0x19c], R4 ;  /* 0x0000670005047a24 */ /* 0x000fe200078e0204 */
[C---:B------:R-:W-:Y:S02]  /*5560*/  @!P2 LEA R14, P5, R2.reuse, c[0x0][0x168], 0x1 ;  /* 0x00005a00020eaa11 */ /* 0x040fe400078a08ff */
[----:B------:R-:W-:Y:S01]  /*5570*/  @!P1 LEA R16, P4, R2, c[0x0][0x168], 0x1 ;  /* 0x00005a0002109a11 */ /* 0x000fe200078808ff */
[----:B------:R-:W-:-:S05]  /*5580*/  IMAD.IADD R5, R7, 0x1, R4 ;  /* 0x0000000107057824 */ /* 0x000fca00078e0204 */
[----:B------:R-:W-:Y:S02]  /*5590*/  LEA.HI.X R5, R6, R163, R5, 0x6, P0 ;  /* 0x000000a306057211 */ /* 0x000fe400000f3405 */
[C---:B------:R-:W-:Y:S02]  /*55a0*/  IADD3 R6, P0, R149.reuse, R2, RZ ;  /* 0x0000000295067210 */ /* 0x040fe40007f1e0ff */
        /* <DEDUP_REMOVED lines=59> */
.L_x_571:
[----:B------:R-:W-:Y:S05]  /*5960*/  BSYNC B0 ;  /* 0x0000000000007941 */ /* 0x000fea0003800000 */
.L_x_570:
[----:B------:R-:W0:Y:S02]  /*5970*/  LDGDEPBAR ;  /* 0x00000000000079af */ /* 0x000e240000000000 */
.L_x_569:
[----:B--2---:R-:W-:Y:S01]  /*5980*/  FMNMX.FTZ R5, R100, R28, !PT ;  /* 0x0000001c64057209 */ /* 0x004fe20007810000 */
[----:B-1----:R-:W-:Y:S01]  /*5990*/  LDSM.16.MT88.4 R8, [R140+0x8000] ;  /* 0x008000008c08783b */ /* 0x002fe20000004200 */
[----:B------:R-:W-:Y:S02]  /*59a0*/  FMNMX.FTZ R2, R3, R30, !PT ;  /* 0x0000001e03027209 */ /* 0x000fe40007810000 */
[----:B------:R-:W-:Y:S01]  /*59b0*/  FMNMX.FTZ R5, R32, R5, !PT ;  /* 0x0000000520057209 */ /* 0x000fe20007810000 */
[----:B------:R-:W-:Y:S01]  /*59c0*/  LDSM.16.MT88.4 R12, [R138+0x8000] ;  /* 0x008000008a0c783b */ /* 0x000fe20000004200 */
[----:B------:R-:W-:Y:S02]  /*59d0*/  FMNMX.FTZ R2, R29, R2, !PT ;  /* 0x000000021d027209 */ /* 0x000fe40007810000 */
[----:B------:R-:W-:Y:S01]  /*59e0*/  FMNMX.FTZ R5, R126, R5, !PT ;  /* 0x000000057e057209 */ /* 0x000fe20007810000 */
[----:B------:R-:W-:Y:S01]  /*59f0*/  LDSM.16.MT88.4 R16, [R136+0xa000] ;  /* 0x00a000008810783b */ /* 0x000fe20000004200 */
        /* <DEDUP_REMOVED lines=22> */
[----:B------:R-:W-:Y:S02]  /*5b60*/  @P3 IADD3 R168, R101, -0x3, RZ ;  /* 0xfffffffd65a83810 */ /* 0x000fe40007ffe0ff */
[----:B------:R-:W-:Y:S02]  /*5b70*/  FMNMX.FTZ R6, R120, R5, !PT ;  /* 0x0000000578067209 */ /* 0x000fe40007810000 */
[----:B------:R-:W-:-:S02]  /*5b80*/  FMNMX.FTZ R5, R33, R2, !PT ;  /* 0x0000000221057209 */ /* 0x000fc40007810000 */
[----:B------:R-:W-:Y:S02]  /*5b90*/  FMNMX.FTZ R6, R121, R6, !PT ;  /* 0x0000000679067209 */ /* 0x000fe40007810000 */
[----:B------:R-:W-:-:S03]  /*5ba0*/  FMNMX.FTZ R4, R122, R5, !PT ;  /* 0x000000057a047209 */ /* 0x000fc60007810000 */
[----:B------:R-:W1:Y:S01]  /*5bb0*/  SHFL.BFLY PT, R7, R6, 0x2, 0x1f ;  /* 0x0c401f0006077f89 */ /* 0x000e6200000e0000 */
[----:B------:R-:W-:-:S05]  /*5bc0*/  FMNMX.FTZ R4, R123, R4, !PT ;  /* 0x000000047b047209 */ /* 0x000fca0007810000 */
[----:B------:R-:W2:Y:S01]  /*5bd0*/  SHFL.BFLY PT, R5, R4, 0x2, 0x1f ;  /* 0x0c401f0004057f89 */ /* 0x000ea200000e0000 */
[----:B-1----:R-:W-:-:S05]  /*5be0*/  FMNMX.FTZ R7, R6, R7, !PT ;  /* 0x0000000706077209 */ /* 0x002fca0007810000 */
[----:B------:R-:W1:Y:S01]  /*5bf0*/  SHFL.BFLY PT, R24, R7, 0x1, 0x1f ;  /* 0x0c201f0007187f89 */ /* 0x000e6200000e0000 */
[----:B--2---:R-:W-:-:S05]  /*5c00*/  FMNMX.FTZ R5, R4, R5, !PT ;  /* 0x0000000504057209 */ /* 0x004fca0007810000 */
[----:B------:R-:W2:Y:S01]  /*5c10*/  SHFL.BFLY PT, R2, R5, 0x1, 0x1f ;  /* 0x0c201f0005027f89 */ /* 0x000ea200000e0000 */
[----:B-1----:R-:W-:-:S04]  /*5c20*/  FMNMX.FTZ R24, R7, R24, !PT ;  /* 0x0000001807187209 */ /* 0x002fc80007810000 */
[C---:B------:R-:W-:Y:S01]  /*5c30*/  FSETP.NEU.FTZ.AND P1, PT, R24.reuse, -INF , PT ;  /* 0xff8000001800780b */ /* 0x040fe20003f3d000 */
[C---:B------:R-:W-:Y:S01]  /*5c40*/  FMUL.FTZ R107, R24.reuse, c[0x0][0x23c] ;  /* 0x00008f00186b7a20 */ /* 0x040fe20000410000 */
[----:B--2---:R-:W-:Y:S02]  /*5c50*/  FMNMX.FTZ R2, R5, R2, !PT ;  /* 0x0000000205027209 */ /* 0x004fe40007810000 */
[----:B------:R-:W-:Y:S02]  /*5c60*/  FSEL R5, R24, RZ, P1 ;  /* 0x000000ff18057208 */ /* 0x000fe40000800000 */
[C---:B------:R-:W-:Y:S01]  /*5c70*/  FSETP.NEU.FTZ.AND P0, PT, R2.reuse, -INF , PT ;  /* 0xff8000000200780b */ /* 0x040fe20003f1d000 */
[----:B------:R-:W-:Y:S01]  /*5c80*/  FMUL.FTZ R104, R2, c[0x0][0x23c] ;  /* 0x00008f0002687a20 */ /* 0x000fe20000410000 */
[----:B------:R-:W-:Y:S01]  /*5c90*/  FSEL R107, R107, RZ, P1 ;  /* 0x000000ff6b6b7208 */ /* 0x000fe20000800000 */
[----:B------:R-:W-:Y:S01]  /*5ca0*/  FADD.FTZ R34, R100, -R5 ;  /* 0x8000000564227221 */ /* 0x000fe20000010000 */
[----:B------:R-:W-:-:S02]  /*5cb0*/  FSEL R4, R2, RZ, P0 ;  /* 0x000000ff02047208 */ /* 0x000fc40000000000 */
[----:B------:R-:W-:Y:S01]  /*5cc0*/  FSEL R104, R104, RZ, P0 ;  /* 0x000000ff68687208 */ /* 0x000fe20000000000 */
[--C-:B------:R-:W-:Y:S02]  /*5cd0*/  FFMA.FTZ R31, R28, c[0x0][0x23c], -R107.reuse ;  /* 0x00008f001c1f7a23 */ /* 0x100fe4000001086b */
[----:B------:R-:W-:Y:S02]  /*5ce0*/  FADD.FTZ R3, R3, -R4 ;  /* 0x8000000403037221 */ /* 0x000fe40000010000 */
[--C-:B------:R-:W-:Y:S02]  /*5cf0*/  FFMA.FTZ R28, R32, c[0x0][0x23c], -R107.reuse ;  /* 0x00008f00201c7a23 */ /* 0x100fe4000001086b */
[--C-:B------:R-:W-:Y:S01]  /*5d00*/  FFMA.FTZ R32, R30, c[0x0][0x23c], -R104.reuse ;  /* 0x00008f001e207a23 */ /* 0x100fe20000010868 */
[----:B------:R-:W-:Y:S01]  /*5d10*/  MUFU.EX2 R31, R31 ;  /* 0x0000001f001f7308 */ /* 0x000fe20000000800 */
[----:B------:R-:W-:Y:S02]  /*5d20*/  FFMA.FTZ R25, R29, c[0x0][0x23c], -R104 ;  /* 0x00008f001d197a23 */ /* 0x000fe40000010868 */
[----:B------:R-:W-:-:S02]  /*5d30*/  FFMA.FTZ R27, R126, c[0x0][0x23c], -R107 ;  /* 0x00008f007e1b7a23 */ /* 0x000fc4000001086b */
[--C-:B------:R-:W-:Y:S02]  /*5d40*/  FFMA.FTZ R26, R26, c[0x0][0x23c], -R107.reuse ;  /* 0x00008f001a1a7a23 */ /* 0x100fe4000001086b */
[--C-:B------:R-:W-:Y:S01]  /*5d50*/  FFMA.FTZ R29, R111, c[0x0][0x23c], -R104.reuse ;  /* 0x00008f006f1d7a23 */ /* 0x100fe20000010868 */
[----:B------:R-:W1:Y:S01]  /*5d60*/  MUFU.EX2 R28, R28 ;  /* 0x0000001c001c7308 */ /* 0x000e620000000800 */
[----:B------:R-:W-:Y:S02]  /*5d70*/  FMUL.FTZ R34, R34, c[0x0][0x23c] ;  /* 0x00008f0022227a20 */ /* 0x000fe40000410000 */
[----:B------:R-:W-:Y:S02]  /*5d80*/  FMUL.FTZ R3, R3, c[0x0][0x23c] ;  /* 0x00008f0003037a20 */ /* 0x000fe40000410000 */
[----:B------:R-:W-:Y:S02]  /*5d90*/  FFMA.FTZ R30, R109, c[0x0][0x23c], -R104 ;  /* 0x00008f006d1e7a23 */ /* 0x000fe40000010868 */
[--C-:B------:R-:W-:Y:S01]  /*5da0*/  FFMA.FTZ R100, R110, c[0x0][0x23c], -R107.reuse ;  /* 0x00008f006e647a23 */ /* 0x100fe2000001086b */
[----:B------:R-:W-:Y:S01]  /*5db0*/  MUFU.EX2 R27, R27 ;  /* 0x0000001b001b7308 */ /* 0x000fe20000000800 */
[----:B------:R-:W-:-:S02]  /*5dc0*/  FFMA.FTZ R109, R108, c[0x0][0x23c], -R107 ;  /* 0x00008f006c6d7a23 */ /* 0x000fc4000001086b */
[--C-:B------:R-:W-:Y:S02]  /*5dd0*/  FFMA.FTZ R108, R22, c[0x0][0x23c], -R107.reuse ;  /* 0x00008f00166c7a23 */ /* 0x100fe4000001086b */
[----:B------:R-:W-:Y:S02]  /*5de0*/  FFMA.FTZ R111, R20, c[0x0][0x23c], -R107 ;  /* 0x00008f00146f7a23 */ /* 0x000fe4000001086b */
[--C-:B------:R-:W-:Y:S01]  /*5df0*/  FFMA.FTZ R110, R133, c[0x0][0x23c], -R104.reuse ;  /* 0x00008f00856e7a23 */ /* 0x100fe20000010868 */
[----:B------:R-:W2:Y:S01]  /*5e00*/  MUFU.EX2 R26, R26 ;  /* 0x0000001a001a7308 */ /* 0x000ea20000000800 */
[----:B-1----:R-:W-:Y:S01]  /*5e10*/  F2FP.BF16.PACK_AB R4, R28, R31 ;  /* 0x0000001f1c04723e */ /* 0x002fe200000010ff */
[--C-:B------:R-:W-:Y:S02]  /*5e20*/  FFMA.FTZ R115, R135, c[0x0][0x23c], -R104.reuse ;  /* 0x00008f0087737a23 */ /* 0x100fe40000010868 */
[--C-:B------:R-:W-:Y:S02]  /*5e30*/  FFMA.FTZ R113, R21, c[0x0][0x23c], -R104.reuse ;  /* 0x00008f0015717a23 */ /* 0x100fe40000010868 */
[----:B------:R-:W-:-:S02]  /*5e40*/  FFMA.FTZ R112, R23, c[0x0][0x23c], -R104 ;  /* 0x00008f0017707a23 */ /* 0x000fc40000010868 */
[----:B------:R-:W-:Y:S01]  /*5e50*/  MUFU.EX2 R32, R32 ;  /* 0x0000002000207308 */ /* 0x000fe20000000800 */
[----:B------:R-:W-:Y:S01]  /*5e60*/  LDSM.16.MT88.4 R20, [R137+0x8800] ;  /* 0x008800008914783b */ /* 0x000fe20000004200 */
[--C-:B------:R-:W-:Y:S02]  /*5e70*/  FFMA.FTZ R131, R116, c[0x0][0x23c], -R107.reuse ;  /* 0x00008f0074837a23 */ /* 0x100fe4000001086b */
[--C-:B------:R-:W-:Y:S02]  /*5e80*/  FFMA.FTZ R133, R114, c[0x0][0x23c], -R107.reuse ;  /* 0x00008f0072857a23 */ /* 0x100fe4000001086b */
[----:B------:R-:W-:Y:S02]  /*5e90*/  FFMA.FTZ R116, R124, c[0x0][0x23c], -R107 ;  /* 0x00008f007c747a23 */ /* 0x000fe4000001086b */
[----:B------:R-:W1:Y:S01]  /*5ea0*/  MUFU.EX2 R25, R25 ;  /* 0x0000001900197308 */ /* 0x000e620000000800 */
[----:B--2---:R-:W-:Y:S01]  /*5eb0*/  F2FP.BF16.PACK_AB R6, R26, R27 ;  /* 0x0000001b1a06723e */ /* 0x004fe200000010ff */
        /* <DEDUP_REMOVED lines=8> */
[----:B------:R-:W2:Y:S01]  /*5f40*/  MUFU.EX2 R34, R34 ;  /* 0x0000002200227308 */ /* 0x000ea20000000800 */
[----:B-1----:R-:W-:Y:S01]  /*5f50*/  F2FP.BF16.PACK_AB R5, R25, R32 ;  /* 0x000000201905723e */ /* 0x002fe200000010ff */
[----:B------:R-:W-:-:S02]  /*5f60*/  FFMA.FTZ R126, R33, c[0x0][0x23c], -R104 ;  /* 0x00008f00217e7a23 */ /* 0x000fc40000010868 */
[--C-:B------:R-:W-:Y:S02]  /*5f70*/  FFMA.FTZ R35, R35, c[0x0][0x23c], -R104.reuse ;  /* 0x00008f0023237a23 */ /* 0x100fe40000010868 */
[--C-:B------:R-:W-:Y:S02]  /*5f80*/  FFMA.FTZ R33, R122, c[0x0][0x23c], -R104.reuse ;  /* 0x00008f007a217a23 */ /* 0x100fe40000010868 */
[----:B------:R-:W1:Y:S01]  /*5f90*/  MUFU.EX2 R3, R3 ;  /* 0x0000000300037308 */ /* 0x000e620000000800 */
[----:B------:R-:W-:-:S07]  /*5fa0*/  FFMA.FTZ R104, R123, c[0x0][0x23c], -R104 ;  /* 0x00008f007b687a23 */ /* 0x000fce0000010868 */
[----:B------:R-:W3:Y:S01]  /*5fb0*/  MUFU.EX2 R30, R30 ;  /* 0x0000001e001e7308 */ /* 0x000ee20000000800 */
[-C--:B--2---:R-:W-:Y:S02]  /*5fc0*/  FMUL.FTZ R96, R96, R34.reuse ;  /* 0x0000002260607220 */ /* 0x084fe40000410000 */
[-C--:B------:R-:W-:Y:S02]  /*5fd0*/  FMUL.FTZ R97, R97, R34.reuse ;  /* 0x0000002261617220 */ /* 0x080fe40000410000 */
[-C--:B------:R-:W-:Y:S02]  /*5fe0*/  FMUL.FTZ R36, R36, R34.reuse ;  /* 0x0000002224247220 */ /* 0x080fe40000410000 */
[----:B------:R-:W-:Y:S01]  /*5ff0*/  FMUL.FTZ R37, R37, R34 ;  /* 0x0000002225257220 */ /* 0x000fe20000410000 */
[----:B------:R-:W-:Y:S01]  /*6000*/  MUFU.EX2 R100, R100 ;  /* 0x0000006400647308 */ /* 0x000fe20000000800 */
[-C--:B-1----:R-:W-:Y:S02]  /*6010*/  FMUL.FTZ R98, R98, R3.reuse ;  /* 0x0000000362627220 */ /* 0x082fe40000410000 */
[----:B------:R-:W-:-:S02]  /*6020*/  FMUL.FTZ R99, R99, R3 ;  /* 0x0000000363637220 */ /* 0x000fc40000410000 */
[-C--:B------:R-:W-:Y:S02]  /*6030*/  FMUL.FTZ R38, R38, R3.reuse ;  /* 0x0000000326267220 */ /* 0x080fe40000410000 */
[----:B------:R-:W-:Y:S01]  /*6040*/  FMUL.FTZ R39, R39, R3 ;  /* 0x0000000327277220 */ /* 0x000fe20000410000 */
[----:B---3--:R-:W-:Y:S01]  /*6050*/  F2FP.BF16.PACK_AB R7, R30, R29 ;  /* 0x0000001d1e07723e */ /* 0x008fe200000010ff */
[-C--:B------:R-:W-:Y:S01]  /*6060*/  FMUL.FTZ R40, R40, R34.reuse ;  /* 0x0000002228287220 */ /* 0x080fe20000410000 */
[----:B------:R-:W1:Y:S01]  /*6070*/  MUFU.EX2 R109, R109 ;  /* 0x0000006d006d7308 */ /* 0x000e620000000800 */
[----:B------:R-:W-:Y:S02]  /*6080*/  FMUL.FTZ R41, R41, R34 ;  /* 0x0000002229297220 */ /* 0x000fe40000410000 */
[-C--:B------:R-:W-:Y:S02]  /*6090*/  FMUL.FTZ R42, R42, R3.reuse ;  /* 0x000000032a2a7220 */ /* 0x080fe40000410000 */
[----:B------:R-:W-:Y:S01]  /*60a0*/  HMMA.16816.F32.BF16 R96, R4, R8, R96 ;  /* 0x000000080460723c */ /* 0x000fe20000041860 */
[----:B------:R-:W-:-:S02]  /*60b0*/  FMUL.FTZ R43, R43, R3 ;  /* 0x000000032b2b7220 */ /* 0x000fc40000410000 */
[-C--:B------:R-:W-:Y:S01]  /*60c0*/  FMUL.FTZ R44, R44, R34.reuse ;  /* 0x000000222c2c7220 */ /* 0x080fe20000410000 */
[----:B------:R-:W-:Y:S01]  /*60d0*/  MUFU.EX2 R108, R108 ;  /* 0x0000006c006c7308 */ /* 0x000fe20000000800 */
[-C--:B------:R-:W-:Y:S02]  /*60e0*/  FMUL.FTZ R45, R45, R34.reuse ;  /* 0x000000222d2d7220 */ /* 0x080fe40000410000 */
[-C--:B------:R-:W-:Y:S01]  /*60f0*/  FMUL.FTZ R46, R46, R3.reuse ;  /* 0x000000032e2e7220 */ /* 0x080fe20000410000 */
[----:B------:R-:W-:Y:S01]  /*6100*/  HMMA.16816.F32.BF16 R36, R4, R10, R36 ;  /* 0x0000000a0424723c */ /* 0x000fe20000041824 */
[----:B------:R-:W2:Y:S01]  /*6110*/  LDSM.16.MT88.4 R8, [R137+0x8000] ;  /* 0x008000008908783b */ /* 0x000ea20000004200 */
[----:B------:R-:W-:Y:S02]  /*6120*/  FMUL.FTZ R47, R47, R3 ;  /* 0x000000032f2f7220 */ /* 0x000fe40000410000 */
[-C--:B------:R-:W-:Y:S01]  /*6130*/  FMUL.FTZ R48, R48, R34.reuse ;  /* 0x0000002230307220 */ /* 0x080fe20000410000 */
[----:B------:R-:W-:Y:S01]  /*6140*/  MUFU.EX2 R111, R111 ;  /* 0x0000006f006f7308 */ /* 0x000fe20000000800 */
[----:B------:R-:W-:-:S02]  /*6150*/  FMUL.FTZ R49, R49, R34 ;  /* 0x0000002231317220 */ /* 0x000fc40000410000 */
[C---:B------:R-:W-:Y:S01]  /*6160*/  HMMA.16816.F32.BF16 R40, R4.reuse, R12, R40 ;  /* 0x0000000c0428723c */ /* 0x040fe20000041828 */
[-C--:B------:R-:W-:Y:S02]  /*6170*/  FMUL.FTZ R50, R50, R3.reuse ;  /* 0x0000000332327220 */ /* 0x080fe40000410000 */
[-C--:B------:R-:W-:Y:S02]  /*6180*/  FMUL.FTZ R51, R51, R3.reuse ;  /* 0x0000000333337220 */ /* 0x080fe40000410000 */
[-C--:B------:R-:W-:Y:S01]  /*6190*/  FMUL.FTZ R52, R52, R34.reuse ;  /* 0x0000002234347220 */ /* 0x080fe20000410000 */
[----:B------:R-:W-:Y:S01]  /*61a0*/  MUFU.EX2 R110, R110 ;  /* 0x0000006e006e7308 */ /* 0x000fe20000000800 */
[----:B------:R-:W-:Y:S01]  /*61b0*/  FMUL.FTZ R53, R53, R34 ;  /* 0x0000002235357220 */ /* 0x000fe20000410000 */
[----:B------:R-:W-:Y:S01]  /*61c0*/  HMMA.16816.F32.BF16 R44, R4, R14, R44 ;  /* 0x0000000e042c723c */ /* 0x000fe2000004182c */
[----:B------:R-:W3:Y:S01]  /*61d0*/  LDSM.16.MT88.4 R12, [R136+0x8000] ;  /* 0x00800000880c783b */ /* 0x000ee20000004200 */
[----:B------:R-:W-:-:S02]  /*61e0*/  FMUL.FTZ R54, R54, R3 ;  /* 0x0000000336367220 */ /* 0x000fc40000410000 */
[-C--:B------:R-:W-:Y:S02]  /*61f0*/  FMUL.FTZ R55, R55, R3.reuse ;  /* 0x0000000337377220 */ /* 0x080fe40000410000 */
[-C--:B------:R-:W-:Y:S01]  /*6200*/  FMUL.FTZ R56, R56, R34.reuse ;  /* 0x0000002238387220 */ /* 0x080fe20000410000 */
[----:B------:R-:W4:Y:S01]  /*6210*/  MUFU.EX2 R115, R115 ;  /* 0x0000007300737308 */ /* 0x000f220000000800 */
[-C--:B------:R-:W-:Y:S02]  /*6220*/  FMUL.FTZ R57, R57, R34.reuse ;  /* 0x0000002239397220 */ /* 0x080fe40000410000 */
[-C--:B------:R-:W-:Y:S02]  /*6230*/  FMUL.FTZ R58, R58, R3.reuse ;  /* 0x000000033a3a7220 */ /* 0x080fe40000410000 */
[----:B------:R-:W-:Y:S02]  /*6240*/  FMUL.FTZ R59, R59, R3 ;  /* 0x000000033b3b7220 */ /* 0x000fe40000410000 */
[-C--:B------:R-:W-:Y:S01]  /*6250*/  FMUL.FTZ R60, R60, R34.reuse ;  /* 0x000000223c3c7220 */ /* 0x080fe20000410000 */
[----:B------:R-:W-:Y:S01]  /*6260*/  MUFU.EX2 R113, R113 ;  /* 0x0000007100717308 */ /* 0x000fe20000000800 */
[----:B------:R-:W-:-:S02]  /*6270*/  FMUL.FTZ R61, R61, R34 ;  /* 0x000000223d3d7220 */ /* 0x000fc40000410000 */
[-C--:B------:R-:W-:Y:S02]  /*6280*/  FMUL.FTZ R62, R62, R3.reuse ;  /* 0x000000033e3e7220 */ /* 0x080fe40000410000 */
[-C--:B------:R-:W-:Y:S02]  /*6290*/  FMUL.FTZ R63, R63, R3.reuse ;  /* 0x000000033f3f7220 */ /* 0x080fe40000410000 */
[-C--:B------:R-:W-:Y:S01]  /*62a0*/  FMUL.FTZ R64, R64, R34.reuse ;  /* 0x0000002240407220 */ /* 0x080fe20000410000 */
[----:B------:R-:W5:Y:S01]  /*62b0*/  MUFU.EX2 R112, R112 ;  /* 0x0000007000707308 */ /* 0x000f620000000800 */
[----:B------:R-:W-:Y:S01]  /*62c0*/  FMUL.FTZ R65, R65, R34 ;  /* 0x0000002241417220 */ /* 0x000fe20000410000 */
[----:B--2---:R-:W-:Y:S01]  /*62d0*/  HMMA.16816.F32.BF16 R48, R4, R8, R48 ;  /* 0x000000080430723c */ /* 0x004fe20000041830 */
[-C--:B------:R-:W-:Y:S02]  /*62e0*/  FMUL.FTZ R66, R66, R3.reuse ;  /* 0x0000000342427220 */ /* 0x080fe40000410000 */
[----:B------:R-:W-:-:S02]  /*62f0*/  FMUL.FTZ R67, R67, R3 ;  /* 0x0000000343437220 */ /* 0x000fc40000410000 */
[-C--:B------:R-:W-:Y:S01]  /*6300*/  FMUL.FTZ R68, R68, R34.reuse ;  /* 0x0000002244447220 */ /* 0x080fe20000410000 */
[----:B------:R-:W-:Y:S01]  /*6310*/  MUFU.EX2 R118, R118 ;  /* 0x0000007600767308 */ /* 0x000fe20000000800 */
[-C--:B------:R-:W-:Y:S01]  /*6320*/  FMUL.FTZ R69, R69, R34.reuse ;  /* 0x0000002245457220 */ /* 0x080fe20000410000 */
[C---:B------:R-:W-:Y:S01]  /*6330*/  HMMA.16816.F32.BF16 R52, R4.reuse, R10, R52 ;  /* 0x0000000a0434723c */ /* 0x040fe20000041834 */
[----:B------:R-:W2:Y:S01]  /*6340*/  LDSM.16.MT88.4 R8, [R140+0xa000] ;  /* 0x00a000008c08783b */ /* 0x000ea20000004200 */
[-C--:B------:R-:W-:Y:S02]  /*6350*/  FMUL.FTZ R70, R70, R3.reuse ;  /* 0x0000000346467220 */ /* 0x080fe40000410000 */
[----:B------:R-:W-:Y:S02]  /*6360*/  FMUL.FTZ R71, R71, R3 ;  /* 0x0000000347477220 */ /* 0x000fe40000410000 */
[-C--:B------:R-:W-:Y:S01]  /*6370*/  FMUL.FTZ R72, R72, R34.reuse ;  /* 0x0000002248487220 */ /* 0x080fe20000410000 */
[----:B------:R-:W1:Y:S01]  /*6380*/  MUFU.EX2 R131, R131 ;  /* 0x0000008300837308 */ /* 0x000e620000000800 */
[----:B---3--:R-:W-:Y:S01]  /*6390*/  HMMA.16816.F32.BF16 R56, R4, R12, R56 ;  /* 0x0000000c0438723c */ /* 0x008fe20000041838 */
[----:B------:R-:W-:-:S02]  /*63a0*/  FMUL.FTZ R73, R73, R34 ;  /* 0x0000002249497220 */ /* 0x000fc40000410000 */
[-C--:B------:R-:W-:Y:S02]  /*63b0*/  FMUL.FTZ R74, R74, R3.reuse ;  /* 0x000000034a4a7220 */ /* 0x080fe40000410000 */
[-C--:B------:R-:W-:Y:S02]  /*63c0*/  FMUL.FTZ R75, R75, R3.reuse ;  /* 0x000000034b4b7220 */ /* 0x080fe40000410000 */
[-C--:B------:R-:W-:Y:S01]  /*63d0*/  FMUL.FTZ R92, R92, R34.reuse ;  /* 0x000000225c5c7220 */ /* 0x080fe20000410000 */
[----:B------:R-:W-:Y:S01]  /*63e0*/  HMMA.16816.F32.BF16 R60, R4, R14, R60 ;  /* 0x0000000e043c723c */ /* 0x000fe2000004183c */
[----:B------:R-:W3:Y:S01]  /*63f0*/  LDSM.16.MT88.4 R12, [R138+0xa000] ;  /* 0x00a000008a0c783b */ /* 0x000ee20000004200 */
[----:B------:R-:W-:Y:S01]  /*6400*/  FMUL.FTZ R93, R93, R34 ;  /* 0x000000225d5d7220 */ /* 0x000fe20000410000 */
[----:B------:R-:W-:Y:S01]  /*6410*/  MUFU.EX2 R116, R116 ;  /* 0x0000007400747308 */ /* 0x000fe20000000800 */
[-C--:B------:R-:W-:Y:S02]  /*6420*/  FMUL.FTZ R94, R94, R3.reuse ;  /* 0x000000035e5e7220 */ /* 0x080fe40000410000 */
[----:B------:R-:W-:-:S02]  /*6430*/  FMUL.FTZ R95, R95, R3 ;  /* 0x000000035f5f7220 */ /* 0x000fc40000410000 */
[-C--:B------:R-:W-:Y:S02]  /*6440*/  FMUL.FTZ R76, R76, R34.reuse ;  /* 0x000000224c4c7220 */ /* 0x080fe40000410000 */
[-C--:B------:R-:W-:Y:S01]  /*6450*/  FMUL.FTZ R77, R77, R34.reuse ;  /* 0x000000224d4d7220 */ /* 0x080fe20000410000 */
[----:B------:R-:W-:Y:S01]  /*6460*/  MUFU.EX2 R133, R133 ;  /* 0x0000008500857308 */ /* 0x000fe20000000800 */
[-C--:B------:R-:W-:Y:S02]  /*6470*/  FMUL.FTZ R78, R78, R3.reuse ;  /* 0x000000034e4e7220 */ /* 0x080fe40000410000 */
[-C--:B------:R-:W-:Y:S02]  /*6480*/  FMUL.FTZ R79, R79, R3.reuse ;  /* 0x000000034f4f7220 */ /* 0x080fe40000410000 */
[-C--:B------:R-:W-:Y:S02]  /*6490*/  FMUL.FTZ R80, R80, R34.reuse ;  /* 0x0000002250507220 */ /* 0x080fe40000410000 */
[----:B------:R-:W-:Y:S01]  /*64a0*/  FMUL.FTZ R81, R81, R34 ;  /* 0x0000002251517220 */ /* 0x000fe20000410000 */
[----:B------:R-:W-:Y:S01]  /*64b0*/  MUFU.EX2 R114, R114 ;  /* 0x0000007200727308 */ /* 0x000fe20000000800 */
[----:B------:R-:W-:-:S02]  /*64c0*/  FMUL.FTZ R82, R82, R3 ;  /* 0x0000000352527220 */ /* 0x000fc40000410000 */
[-C--:B------:R-:W-:Y:S02]  /*64d0*/  FMUL.FTZ R83, R83, R3.reuse ;  /* 0x0000000353537220 */ /* 0x080fe40000410000 */
[-C--:B------:R-:W-:Y:S01]  /*64e0*/  FMUL.FTZ R88, R88, R34.reuse ;  /* 0x0000002258587220 */ /* 0x080fe20000410000 */
[C---:B--2---:R-:W-:Y:S01]  /*64f0*/  HMMA.16816.F32.BF16 R64, R4.reuse, R8, R64 ;  /* 0x000000080440723c */ /* 0x044fe20000041840 */
[-C--:B------:R-:W-:Y:S01]  /*6500*/  FMUL.FTZ R89, R89, R34.reuse ;  /* 0x0000002259597220 */ /* 0x080fe20000410000 */
[----:B------:R-:W2:Y:S01]  /*6510*/  MUFU.EX2 R125, R125 ;  /* 0x0000007d007d7308 */ /* 0x000ea20000000800 */
[-C--:B------:R-:W-:Y:S02]  /*6520*/  FMUL.FTZ R90, R90, R3.reuse ;  /* 0x000000035a5a7220 */ /* 0x080fe40000410000 */
[-C--:B------:R-:W-:Y:S02]  /*6530*/  FMUL.FTZ R91, R91, R3.reuse ;  /* 0x000000035b5b7220 */ /* 0x080fe40000410000 */
[-C--:B------:R-:W-:Y:S01]  /*6540*/  FMUL.FTZ R84, R84, R34.reuse ;  /* 0x0000002254547220 */ /* 0x080fe20000410000 */
[----:B------:R-:W-:Y:S01]  /*6550*/  HMMA.16816.F32.BF16 R68, R4, R10, R68 ;  /* 0x0000000a0444723c */ /* 0x000fe20000041844 */
[----:B------:R-:W1:Y:S01]  /*6560*/  LDSM.16.MT88.4 R8, [R137+0xa000] ;  /* 0x00a000008908783b */ /* 0x000e620000004200 */
[----:B------:R-:W-:Y:S01]  /*6570*/  FMUL.FTZ R85, R85, R34 ;  /* 0x0000002255557220 */ /* 0x000fe20000410000 */
[----:B------:R-:W-:Y:S01]  /*6580*/  MUFU.EX2 R117, R117 ;  /* 0x0000007500757308 */ /* 0x000fe20000000800 */
[----:B------:R-:W-:-:S02]  /*6590*/  FMUL.FTZ R86, R86, R3 ;  /* 0x0000000356567220 */ /* 0x000fc40000410000 */
[-C--:B------:R-:W-:Y:S02]  /*65a0*/  FMUL.FTZ R87, R87, R3.reuse ;  /* 0x0000000357577220 */ /* 0x080fe40000410000 */
[C---:B---3--:R-:W-:Y:S01]  /*65b0*/  HMMA.16816.F32.BF16 R72, R4.reuse, R12, R72 ;  /* 0x0000000c0448723c */ /* 0x048fe20000041848 */
[----:B------:R-:W-:Y:S02]  /*65c0*/  FFMA.FTZ R31, R171, R34, R31 ;  /* 0x00000022ab1f7223 */ /* 0x000fe4000001001f */
[----:B------:R-:W3:Y:S01]  /*65d0*/  MUFU.EX2 R124, R124 ;  /* 0x0000007c007c7308 */ /* 0x000ee20000000800 */
[----:B------:R-:W-:Y:S02]  /*65e0*/  FFMA.FTZ R32, R169, R3, R32 ;  /* 0x00000003a9207223 */ /* 0x000fe40000010020 */
[----:B------:R-:W-:Y:S02]  /*65f0*/  FADD.FTZ R28, R28, R31 ;  /* 0x0000001f1c1c7221 */ /* 0x000fe40000010000 */
[----:B------:R-:W-:Y:S01]  /*6600*/  HMMA.16816.F32.BF16 R92, R4, R14, R92 ;  /* 0x0000000e045c723c */ /* 0x000fe2000004185c */
[----:B------:R-:W2:Y:S01]  /*6610*/  LDSM.16.MT88.4 R12, [R140+0x8800] ;  /* 0x008800008c0c783b */ /* 0x000ea20000004200 */
[----:B------:R-:W-:Y:S01]  /*6620*/  FADD.FTZ R32, R25, R32 ;  /* 0x0000002019207221 */ /* 0x000fe20000010000 */
[----:B------:R-:W-:Y:S01]  /*6630*/  MUFU.EX2 R105, R105 ;  /* 0x0000006900697308 */ /* 0x000fe20000000800 */
[----:B------:R-:W-:Y:S01]  /*6640*/  FADD.FTZ R3, R27, R28 ;  /* 0x0000001c1b037221 */ /* 0x000fe20000010000 */
[----:B------:R-:W-:-:S03]  /*6650*/  MOV R28, R0 ;  /* 0x00000000001c7202 */ /* 0x000fc60000000f00 */
[C---:B------:R-:W-:Y:S01]  /*6660*/  HMMA.16816.F32.BF16 R88, R4.reuse, R16, R88 ;  /* 0x000000100458723c */ /* 0x040fe20000041858 */
[----:B------:R-:W-:Y:S02]  /*6670*/  FADD.FTZ R3, R26, R3 ;  /* 0x000000031a037221 */ /* 0x000fe40000010000 */
[----:B------:R-:W2:Y:S05]  /*6680*/  MUFU.EX2 R106, R106 ;  /* 0x0000006a006a7308 */ /* 0x000eaa0000000800 */
[C---:B------:R-:W-:Y:S01]  /*6690*/  HMMA.16816.F32.BF16 R84, R4.reuse, R18, R84 ;  /* 0x000000120454723c */ /* 0x040fe20000041854 */
[----:B------:R-:W3:Y:S02]  /*66a0*/  LDSM.16.MT88.4 R16, [R136+0x8800] ;  /* 0x008800008810783b */ /* 0x000ee40000004200 */
[----:B------:R-:W-:Y:S05]  /*66b0*/  MUFU.EX2 R35, R35 ;  /* 0x0000002300237308 */ /* 0x000fea0000000800 */
[C---:B-1----:R-:W-:Y:S03]  /*66c0*/  HMMA.16816.F32.BF16 R76, R4.reuse, R8, R76 ;  /* 0x00000008044c723c */ /* 0x042fe6000004184c */
[----:B------:R-:W1:Y:S05]  /*66d0*/  MUFU.EX2 R126, R126 ;  /* 0x0000007e007e7308 */ /* 0x000e6a0000000800 */
[----:B------:R-:W-:Y:S01]  /*66e0*/  HMMA.16816.F32.BF16 R80, R4, R10, R80 ;  /* 0x0000000a0450723c */ /* 0x000fe20000041850 */
[----:B------:R-:W1:Y:S02]  /*66f0*/  LDSM.16.MT88.4 R8, [R138+0x8800] ;  /* 0x008800008a08783b */ /* 0x000e640000004200 */
[----:B------:R-:W-:Y:S04]  /*6700*/  MUFU.EX2 R33, R33 ;  /* 0x0000002100217308 */ /* 0x000fe80000000800 */
[----:B------:R-:W-:Y:S01]  /*6710*/  F2FP.BF16.PACK_AB R4, R109, R100 ;  /* 0x000000646d04723e */ /* 0x000fe200000010ff */
[----:B------:R-:W-:Y:S01]  /*6720*/  FADD.FTZ R100, R100, R3 ;  /* 0x0000000364647221 */ /* 0x000fe20000010000 */
[----:B----4-:R-:W-:-:S02]  /*6730*/  F2FP.BF16.PACK_AB R5, R115, R110 ;  /* 0x0000006e7305723e */ /* 0x010fc400000010ff */
[----:B------:R-:W-:Y:S01]  /*6740*/  F2FP.BF16.PACK_AB R6, R111, R108 ;  /* 0x0000006c6f06723e */ /* 0x000fe200000010ff */
[----:B------:R-:W-:Y:S01]  /*6750*/  FADD.FTZ R109, R109, R100 ;  /* 0x000000646d6d7221 */ /* 0x000fe20000010000 */
[----:B-----5:R-:W-:Y:S02]  /*6760*/  F2FP.BF16.PACK_AB R7, R112, R113 ;  /* 0x000000717007723e */ /* 0x020fe400000010ff */
[-C--:B------:R-:W-:Y:S01]  /*6770*/  MOV R100, R24.reuse ;  /* 0x0000001800647202 */ /* 0x080fe20000000f00 */
[----:B------:R-:W-:Y:S01]  /*6780*/  FADD.FTZ R108, R108, R109 ;  /* 0x0000006d6c6c7221 */ /* 0x000fe20000010000 */
[----:B------:R-:W-:-:S03]  /*6790*/  @P3 MOV R100, R24 ;  /* 0x0000001800643202 */ /* 0x000fc60000000f00 */
[----:B--2---:R-:W-:Y:S01]  /*67a0*/  HMMA.16816.F32.BF16 R96, R4, R12, R96 ;  /* 0x0000000c0460723c */ /* 0x004fe20000041860 */
[----:B------:R-:W-:-:S07]  /*67b0*/  FADD.FTZ R111, R111, R108 ;  /* 0x0000006c6f6f7221 */ /* 0x000fce0000010000 */
[C---:B------:R-:W-:Y:S01]  /*67c0*/  HMMA.16816.F32.BF16 R36, R4.reuse, R14, R36 ;  /* 0x0000000e0424723c */ /* 0x040fe20000041824 */
[----:B------:R-:W2:Y:S07]  /*67d0*/  LDSM.16.MT88.4 R12, [R140+0xa800] ;  /* 0x00a800008c0c783b */ /* 0x000eae0000004200 */
[C---:B---3--:R-:W-:Y:S08]  /*67e0*/  HMMA.16816.F32.BF16 R56, R4.reuse, R16, R56 ;  /* 0x000000100438723c */ /* 0x048ff00000041838 */
[C---:B-1----:R-:W-:Y:S08]  /*67f0*/  HMMA.16816.F32.BF16 R40, R4.reuse, R8, R40 ;  /* 0x000000080428723c */ /* 0x042ff00000041828 */
[C---:B------:R-:W-:Y:S01]  /*6800*/  HMMA.16816.F32.BF16 R44, R4.reuse, R10, R44 ;  /* 0x0000000a042c723c */ /* 0x040fe2000004182c */
[----:B------:R-:W1:Y:S07]  /*6810*/  LDSM.16.MT88.4 R8, [R138+0xa800] ;  /* 0x00a800008a08783b */ /* 0x000e6e0000004200 */
[C---:B------:R-:W-:Y:S01]  /*6820*/  HMMA.16816.F32.BF16 R60, R4.reuse, R18, R60 ;  /* 0x00000012043c723c */ /* 0x040fe2000004183c */
[----:B------:R-:W3:Y:S07]  /*6830*/  LDSM.16.MT88.4 R16, [R137+0xa800] ;  /* 0x00a800008910783b */ /* 0x000eee0000004200 */
[C---:B------:R-:W-:Y:S08]  /*6840*/  HMMA.16816.F32.BF16 R48, R4.reuse, R20, R48 ;  /* 0x000000140430723c */ /* 0x040ff00000041830 */
[C---:B--2---:R-:W-:Y:S08]  /*6850*/  HMMA.16816.F32.BF16 R64, R4.reuse, R12, R64 ;  /* 0x0000000c0440723c */ /* 0x044ff00000041840 */
[C---:B------:R-:W-:Y:S01]  /*6860*/  HMMA.16816.F32.BF16 R68, R4.reuse, R14, R68 ;  /* 0x0000000e0444723c */ /* 0x040fe20000041844 */
[----:B------:R-:W2:Y:S07]  /*6870*/  LDSM.16.MT88.4 R12, [R136+0xa800] ;  /* 0x00a80000880c783b */ /* 0x000eae0000004200 */
[C---:B------:R-:W-:Y:S01]  /*6880*/  HMMA.16816.F32.BF16 R52, R4.reuse, R22, R52 ;  /* 0x000000160434723c */ /* 0x040fe20000041834 */
[----:B------:R-:W-:Y:S07]  /*6890*/  LDSM.16.MT88.4 R20, [R136+0xb000] ;  /* 0x00b000008814783b */ /* 0x000fee0000004200 */
[C---:B-1----:R-:W-:Y:S08]  /*68a0*/  HMMA.16816.F32.BF16 R72, R4.reuse, R8, R72 ;  /* 0x000000080448723c */ /* 0x042ff00000041848 */
[C---:B------:R-:W-:Y:S01]  /*68b0*/  HMMA.16816.F32.BF16 R92, R4.reuse, R10, R92 ;  /* 0x0000000a045c723c */ /* 0x040fe2000004185c */
[----:B------:R-:W1:Y:S07]  /*68c0*/  LDSM.16.MT88.4 R8, [R137+0x9000] ;  /* 0x009000008908783b */ /* 0x000e6e0000004200 */
[C---:B---3--:R-:W-:Y:S08]  /*68d0*/  HMMA.16816.F32.BF16 R76, R4.reuse, R16, R76 ;  /* 0x00000010044c723c */ /* 0x048ff0000004184c */
[C---:B------:R-:W-:Y:S01]  /*68e0*/  HMMA.16816.F32.BF16 R80, R4.reuse, R18, R80 ;  /* 0x000000120450723c */ /* 0x040fe20000041850 */
[----:B------:R-:W3:Y:S07]  /*68f0*/  LDSM.16.MT88.4 R16, [R140+0x9000] ;  /* 0x009000008c10783b */ /* 0x000eee0000004200 */
[C---:B--2---:R-:W-:Y:S08]  /*6900*/  HMMA.16816.F32.BF16 R88, R4.reuse, R12, R88 ;  /* 0x0000000c0458723c */ /* 0x044ff00000041858 */
[----:B------:R-:W-:Y:S01]  /*6910*/  HMMA.16816.F32.BF16 R84, R4, R14, R84 ;  /* 0x0000000e0454723c */ /* 0x000fe20000041854 */
[----:B------:R-:W2:Y:S06]  /*6920*/  LDSM.16.MT88.4 R12, [R138+0x9000] ;  /* 0x009000008a0c783b */ /* 0x000eac0000004200 */
[----:B------:R-:W-:Y:S01]  /*6930*/  F2FP.BF16.PACK_AB R4, R131, R118 ;  /* 0x000000768304723e */ /* 0x000fe200000010ff */
[----:B------:R-:W-:Y:S01]  /*6940*/  FADD.FTZ R118, R118, R111 ;  /* 0x0000006f76767221 */ /* 0x000fe20000010000 */
[----:B------:R-:W-:-:S02]  /*6950*/  F2FP.BF16.PACK_AB R5, R125, R114 ;  /* 0x000000727d05723e */ /* 0x000fc400000010ff */
[----:B------:R-:W-:Y:S01]  /*6960*/  F2FP.BF16.PACK_AB R6, R133, R116 ;  /* 0x000000748506723e */ /* 0x000fe200000010ff */
[----:B------:R-:W-:Y:S01]  /*6970*/  FADD.FTZ R131, R131, R118 ;  /* 0x0000007683837221 */ /* 0x000fe20000010000 */
[----:B------:R-:W-:-:S03]  /*6980*/  F2FP.BF16.PACK_AB R7, R124, R117 ;  /* 0x000000757c07723e */ /* 0x000fc600000010ff */
[----:B------:R-:W-:-:S04]  /*6990*/  FADD.FTZ R116, R116, R131 ;  /* 0x0000008374747221 */ /* 0x000fc80000010000 */
[C---:B-1----:R-:W-:Y:S08]  /*69a0*/  HMMA.16816.F32.BF16 R48, R4.reuse, R8, R48 ;  /* 0x000000080430723c */ /* 0x042ff00000041830 */
[C---:B------:R-:W-:Y:S01]  /*69b0*/  HMMA.16816.F32.BF16 R52, R4.reuse, R10, R52 ;  /* 0x0000000a0434723c */ /* 0x040fe20000041834 */
[----:B------:R-:W1:Y:S07]  /*69c0*/  LDSM.16.MT88.4 R8, [R138+0xb000] ;  /* 0x00b000008a08783b */ /* 0x000e6e0000004200 */
[C---:B---3--:R-:W-:Y:S08]  /*69d0*/  HMMA.16816.F32.BF16 R96, R4.reuse, R16, R96 ;  /* 0x000000100460723c */ /* 0x048ff00000041860 */
[C---:B--2---:R-:W-:Y:S08]  /*69e0*/  HMMA.16816.F32.BF16 R40, R4.reuse, R12, R40 ;  /* 0x0000000c0428723c */ /* 0x044ff00000041828 */
[C---:B------:R-:W-:Y:S01]  /*69f0*/  HMMA.16816.F32.BF16 R44, R4.reuse, R14, R44 ;  /* 0x0000000e042c723c */ /* 0x040fe2000004182c */
[----:B------:R-:W2:Y:S07]  /*6a00*/  LDSM.16.MT88.4 R12, [R140+0xb000] ;  /* 0x00b000008c0c783b */ /* 0x000eae0000004200 */
[C---:B------:R-:W-:Y:S01]  /*6a10*/  HMMA.16816.F32.BF16 R36, R4.reuse, R18, R36 ;  /* 0x000000120424723c */ /* 0x040fe20000041824 */
[----:B------:R-:W3:Y:S07]  /*6a20*/  LDSM.16.MT88.4 R16, [R136+0x9000] ;  /* 0x009000008810783b */ /* 0x000eee0000004200 */
[C---:B------:R-:W-:Y:S01]  /*6a30*/  HMMA.16816.F32.BF16 R88, R4.reuse, R20, R88 ;  /* 0x000000140458723c */ /* 0x040fe20000041858 */
[----:B------:R-:W-:Y:S07]  /*6a40*/  MUFU.EX2 R20, R104 ;  /* 0x0000006800147308 */ /* 0x000fee0000000800 */
[C---:B-1----:R-:W-:Y:S07]  /*6a50*/  HMMA.16816.F32.BF16 R72, R4.reuse, R8, R72 ;  /* 0x000000080448723c */ /* 0x042fee0000041848 */
[--C-:B------:R-:W-:Y:S01]  /*6a60*/  FFMA.FTZ R8, R120, c[0x0][0x23c], -R107.reuse ;  /* 0x00008f0078087a23 */ /* 0x100fe2000001086b */
[----:B------:R-:W-:Y:S01]  /*6a70*/  HMMA.16816.F32.BF16 R92, R4, R10, R92 ;  /* 0x0000000a045c723c */ /* 0x000fe2000004185c */
[----:B------:R-:W-:-:S02]  /*6a80*/  FFMA.FTZ R120, R121, c[0x0][0x23c], -R107 ;  /* 0x00008f0079787a23 */ /* 0x000fc4000001086b */
[----:B------:R1:W-:Y:S05]  /*6a90*/  MUFU.EX2 R107, R8 ;  /* 0x00000008006b7308 */ /* 0x0003ea0000000800 */
[C---:B------:R-:W-:Y:S03]  /*6aa0*/  HMMA.16816.F32.BF16 R84, R4.reuse, R22, R84 ;  /* 0x000000160454723c */ /* 0x040fe60000041854 */
[----:B------:R-:W4:Y:S05]  /*6ab0*/  MUFU.EX2 R120, R120 ;  /* 0x0000007800787308 */ /* 0x000f2a0000000800 */
[C---:B--2---:R-:W-:Y:S01]  /*6ac0*/  HMMA.16816.F32.BF16 R64, R4.reuse, R12, R64 ;  /* 0x0000000c0440723c */ /* 0x044fe20000041840 */
[----:B-1----:R-:W-:Y:S07]  /*6ad0*/  LDSM.16.MT88.4 R8, [R137+0x9800] ;  /* 0x009800008908783b */ /* 0x002fee0000004200 */
[C---:B------:R-:W-:Y:S01]  /*6ae0*/  HMMA.16816.F32.BF16 R68, R4.reuse, R14, R68 ;  /* 0x0000000e0444723c */ /* 0x040fe20000041844 */
[----:B------:R-:W1:Y:S07]  /*6af0*/  LDSM.16.MT88.4 R12, [R137+0xb000] ;  /* 0x00b00000890c783b */ /* 0x000e6e0000004200 */
[C---:B---3--:R-:W-:Y:S08]  /*6b00*/  HMMA.16816.F32.BF16 R56, R4.reuse, R16, R56 ;  /* 0x000000100438723c */ /* 0x048ff00000041838 */
[C---:B------:R-:W-:Y:S01]  /*6b10*/  HMMA.16816.F32.BF16 R60, R4.reuse, R18, R60 ;  /* 0x00000012043c723c */ /* 0x040fe2000004183c */
[----:B------:R-:W2:Y:S07]  /*6b20*/  LDSM.16.MT88.4 R16, [R140+0x9800] ;  /* 0x009800008c10783b */ /* 0x000eae0000004200 */
[C---:B-1----:R-:W-:Y:S08]  /*6b30*/  HMMA.16816.F32.BF16 R76, R4.reuse, R12, R76 ;  /* 0x0000000c044c723c */ /* 0x042ff0000004184c */
[----:B------:R-:W-:Y:S01]  /*6b40*/  HMMA.16816.F32.BF16 R80, R4, R14, R80 ;  /* 0x0000000e0450723c */ /* 0x000fe20000041850 */
[----:B------:R-:W1:Y:S06]  /*6b50*/  LDSM.16.MT88.4 R12, [R138+0x9800] ;  /* 0x009800008a0c783b */ /* 0x000e6c0000004200 */
[----:B------:R-:W-:-:S02]  /*6b60*/  F2FP.BF16.PACK_AB R4, R106, R105 ;  /* 0x000000696a04723e */ /* 0x000fc400000010ff */
[----:B------:R-:W-:Y:S02]  /*6b70*/  F2FP.BF16.PACK_AB R5, R126, R35 ;  /* 0x000000237e05723e */ /* 0x000fe400000010ff */
[----:B----4-:R-:W-:Y:S02]  /*6b80*/  F2FP.BF16.PACK_AB R6, R120, R107 ;  /* 0x0000006b7806723e */ /* 0x010fe400000010ff */
[----:B------:R-:W-:-:S07]  /*6b90*/  F2FP.BF16.PACK_AB R7, R20, R33 ;  /* 0x000000211407723e */ /* 0x000fce00000010ff */
[C---:B------:R-:W-:Y:S08]  /*6ba0*/  HMMA.16816.F32.BF16 R48, R4.reuse, R8, R48 ;  /* 0x000000080430723c */ /* 0x040ff00000041830 */
        /* <DEDUP_REMOVED lines=8> */
[C---:B---3--:R-:W-:Y:S07]  /*6c30*/  HMMA.16816.F32.BF16 R72, R4.reuse, R8, R72 ;  /* 0x000000080448723c */ /* 0x048fee0000041848 */
[----:B------:R-:W-:Y:S01]  /*6c40*/  FADD.FTZ R9, R29, R32 ;  /* 0x000000201d097221 */ /* 0x000fe20000010000 */
[----:B------:R-:W-:Y:S03]  /*6c50*/  HMMA.16816.F32.BF16 R92, R4, R10, R92 ;  /* 0x0000000a045c723c */ /* 0x000fe6000004185c */
[----:B------:R-:W-:-:S04]  /*6c60*/  FADD.FTZ R9, R30, R9 ;  /* 0x000000091e097221 */ /* 0x000fc80000010000 */
[----:B------:R-:W-:Y:S01]  /*6c70*/  FADD.FTZ R8, R110, R9 ;  /* 0x000000096e087221 */ /* 0x000fe20000010000 */
[----:B--2---:R-:W-:Y:S03]  /*6c80*/  HMMA.16816.F32.BF16 R56, R4, R16, R56 ;  /* 0x000000100438723c */ /* 0x004fe60000041838 */
[----:B------:R-:W-:-:S04]  /*6c90*/  FADD.FTZ R8, R115, R8 ;  /* 0x0000000873087221 */ /* 0x000fc80000010000 */
[----:B------:R-:W-:Y:S01]  /*6ca0*/  FADD.FTZ R3, R113, R8 ;  /* 0x0000000871037221 */ /* 0x000fe20000010000 */
[----:B------:R-:W-:Y:S01]  /*6cb0*/  HMMA.16816.F32.BF16 R60, R4, R18, R60 ;  /* 0x00000012043c723c */ /* 0x000fe2000004183c */
[----:B------:R-:W2:Y:S02]  /*6cc0*/  LDSM.16.MT88.4 R16, [R137+0xb800] ;  /* 0x00b800008910783b */ /* 0x000ea40000004200 */
[----:B------:R-:W-:-:S04]  /*6cd0*/  FADD.FTZ R3, R112, R3 ;  /* 0x0000000370037221 */ /* 0x000fc80000010000 */
[----:B------:R-:W-:Y:S01]  /*6ce0*/  FADD.FTZ R8, R114, R3 ;  /* 0x0000000372087221 */ /* 0x000fe20000010000 */
[----:B-1----:R-:W-:Y:S01]  /*6cf0*/  HMMA.16816.F32.BF16 R64, R4, R12, R64 ;  /* 0x0000000c0440723c */ /* 0x002fe20000041840 */
[-C--:B------:R-:W-:Y:S02]  /*6d00*/  MOV R3, R2.reuse ;  /* 0x0000000200037202 */ /* 0x080fe40000000f00 */
[----:B------:R-:W-:Y:S01]  /*6d10*/  FADD.FTZ R8, R125, R8 ;  /* 0x000000087d087221 */ /* 0x000fe20000010000 */
[----:B------:R-:W-:-:S03]  /*6d20*/  @P3 MOV R3, R2 ;  /* 0x0000000200033202 */ /* 0x000fc60000000f00 */
[----:B------:R-:W-:Y:S01]  /*6d30*/  FADD.FTZ R117, R117, R8 ;  /* 0x0000000875757221 */ /* 0x000fe20000010000 */
[----:B------:R-:W-:Y:S01]  /*6d40*/  HMMA.16816.F32.BF16 R68, R4, R14, R68 ;  /* 0x0000000e0444723c */ /* 0x000fe20000041844 */
[----:B------:R-:W1:Y:S01]  /*6d50*/  LDSM.16.MT88.4 R12, [R136+0xb800] ;  /* 0x00b80000880c783b */ /* 0x000e620000004200 */
        /* <DEDUP_REMOVED lines=10> */
[C---:B--2---:R-:W-:Y:S08]  /*6e00*/  HMMA.16816.F32.BF16 R76, R4.reuse, R16, R76 ;  /* 0x00000010044c723c */ /* 0x044ff0000004184c */
[C---:B------:R-:W-:Y:S08]  /*6e10*/  HMMA.16816.F32.BF16 R80, R4.reuse, R18, R80 ;  /* 0x000000120450723c */ /* 0x040ff00000041850 */
[C---:B-1----:R-:W-:Y:S08]  /*6e20*/  HMMA.16816.F32.BF16 R88, R4.reuse, R12, R88 ;  /* 0x0000000c0458723c */ /* 0x042ff00000041858 */
[----:B------:R-:W-:Y:S01]  /*6e30*/  HMMA.16816.F32.BF16 R84, R4, R14, R84 ;  /* 0x0000000e0454723c */ /* 0x000fe20000041854 */
[----:B------:R-:W-:Y:S05]  /*6e40*/  @!UPT UIADD3 URZ, URZ, URZ, URZ ;  /* 0x0000003f3f3ff290 */ /* 0x000fea000fffe03f */
[----:B------:R-:W-:Y:S11]  /*6e50*/  @P3 BRA `(.L_x_572) ;  /* 0x0000001000003947 */ /* 0x000ff60003800000 */
.L_x_568:
[----:B------:R-:W-:-:S07]  /*6e60*/  IADD3 R168, R28, -0x1, RZ ;  /* 0xffffffff1ca87810 */ /* 0x000fce0007ffe0ff */
.L_x_572:
[----:B------:R-:W-:-:S13]  /*6e70*/  ISETP.GE.AND P0, PT, R168, RZ, PT ;  /* 0x000000ffa800720c */ /* 0x000fda0003f06270 */
[----:B------:R-:W-:Y:S05]  /*6e80*/  @!P0 BRA `(.L_x_573) ;  /* 0x0000249000008947 */ /* 0x000fea0003800000 */
[----:B------:R-:W-:Y:S01]  /*6e90*/  IMAD.MOV.U32 R0, RZ, RZ, R3 ;  /* 0x000000ffff007224 */ /* 0x000fe200078e0003 */
[----:B------:R-:W-:Y:S01]  /*6ea0*/  ISETP.GE.AND P3, PT, R164, c[0x0][0x220], PT ;  /* 0x00008800a4007a0c */ /* 0x000fe20003f66270 */
[----:B------:R-:W-:Y:S01]  /*6eb0*/  IMAD.MOV.U32 R101, RZ, RZ, R100 ;  /* 0x000000ffff657224 */ /* 0x000fe200078e0064 */
[----:B------:R-:W-:Y:S01]  /*6ec0*/  ISETP.GE.AND P2, PT, R156, c[0x0][0x220], PT ;  /* 0x000088009c007a0c */ /* 0x000fe20003f46270 */
[----:B------:R-:W-:Y:S01]  /*6ed0*/  IMAD.MOV.U32 R173, RZ, RZ, R129 ;  /* 0x000000ffffad7224 */ /* 0x000fe200078e0081 */
[----:B------:R-:W-:Y:S01]  /*6ee0*/  MOV R172, R102 ;  /* 0x0000006600ac7202 */ /* 0x000fe20000000f00 */
[----:B------:R-:W-:Y:S05]  /*6ef0*/  BRA `(.L_x_574) ;  /* 0x0000048000007947 */ /* 0x000fea0003800000 */
.L_x_576:
[----:B------:R1:W-:Y:S01]  /*6f00*/  @P3 STS.128 [R155+0x4000], RZ ;  /* 0x004000ff9b003388 */ /* 0x0003e20000000c00 */
[----:B------:R-:W-:Y:S04]  /*6f10*/  IADD3 R2, R168, -0x1, RZ ;  /* 0xffffffffa8027810 */ /* 0x000fe80007ffe0ff */
[----:B------:R-:W-:Y:S01]  /*6f20*/  SHF.R.S32.HI R103, RZ, 0x1f, R2 ;  /* 0x0000001fff677819 */ /* 0x000fe20000011402 */
[----:B------:R-:W-:Y:S04]  /*6f30*/  IMAD.WIDE.U32 R104, R2, c[0x0][0x198], RZ ;  /* 0x0000660002687a25 */ /* 0x000fe800078e00ff */
[----:B------:R-:W-:Y:S01]  /*6f40*/  IMAD R103, R103, c[0x0][0x198], RZ ;  /* 0x0000660067677a24 */ /* 0x000fe200078e02ff */
[----:B------:R-:W-:Y:S03]  /*6f50*/  LEA R102, P1, R104, R158, 0x6 ;  /* 0x0000009e68667211 */ /* 0x000fe600078230ff */
[----:B------:R-:W-:Y:S01]  /*6f60*/  IMAD R103, R2, c[0x0][0x19c], R103 ;  /* 0x0000670002677a24 */ /* 0x000fe200078e0267 */
[----:B------:R-:W-:Y:S02]  /*6f70*/  @!P3 LEA R116, P6, R102, c[0x0][0x168], 0x1 ;  /* 0x00005a006674ba11 */ /* 0x000fe400078c08ff */
[----:B------:R-:W-:Y:S01]  /*6f80*/  IADD3 R2, P0, R149, R102, RZ ;  /* 0x0000006695027210 */ /* 0x000fe20007f1e0ff */
[----:B------:R-:W-:Y:S03]  /*6f90*/  IMAD.IADD R103, R105, 0x1, R103 ;  /* 0x0000000169677824 */ /* 0x000fe600078e0267 */
[C---:B------:R-:W-:Y:S02]  /*6fa0*/  IADD3 R100, P5, R149.reuse, R2, RZ ;  /* 0x0000000295647210 */ /* 0x040fe40007fbe0ff */
[----:B------:R-:W-:Y:S02]  /*6fb0*/  LEA.HI.X R103, R104, R163, R103, 0x6, P1 ;  /* 0x000000a368677211 */ /* 0x000fe400008f3467 */
[C---:B------:R-:W-:Y:S02]  /*6fc0*/  @!P2 LEA R104, P1, R102.reuse, c[0x0][0x168], 0x1 ;  /* 0x00005a006668aa11 */ /* 0x040fe400078208ff */
[C-C-:B------:R-:W-:Y:S02]  /*6fd0*/  @!P3 LEA.HI.X R117, R102.reuse, c[0x0][0x16c], R103.reuse, 0x1, P6 ;  /* 0x00005b006675ba11 */ /* 0x140fe400030f0c67 */
        /* <DEDUP_REMOVED lines=8> */
[C-C-:B------:R-:W-:Y:S01]  /*7060*/  @!P3 LEA.HI.X R107, R2.reuse, c[0x0][0x16c], R103.reuse, 0x1, P6 ;  /* 0x00005b00026bba11 */ /* 0x140fe200030f0c67 */
[----:B------:R1:W-:Y:S01]  /*7070*/  @P2 STS.128 [R155+0x6000], RZ ;  /* 0x006000ff9b002388 */ /* 0x0003e20000000c00 */
[--C-:B------:R-:W-:Y:S01]  /*7080*/  @!P2 LEA.HI.X R109, R2, c[0x0][0x16c], R103.reuse, 0x1, P1 ;  /* 0x00005b00026daa11 */ /* 0x100fe200008f0c67 */
[----:B------:R-:W-:Y:S01]  /*7090*/  IMAD.X R103, R148, 0x1, R103, P5 ;  /* 0x0000000194677824 */ /* 0x000fe200028e0667 */
[C---:B------:R-:W-:Y:S01]  /*70a0*/  @!P3 LEA R114, P6, R100.reuse, c[0x0][0x168], 0x1 ;  /* 0x00005a006472ba11 */ /* 0x040fe200078c08ff */
[----:B------:R-:W-:Y:S01]  /*70b0*/  @!PT LDS RZ, [RZ] ;  /* 0x00000000fffff984 */ /* 0x000fe20000000800 */
[----:B------:R-:W-:Y:S01]  /*70c0*/  @!PT LDS RZ, [RZ] ;  /* 0x00000000fffff984 */ /* 0x000fe20000000800 */
[----:B------:R-:W-:Y:S01]  /*70d0*/  @!PT LDS RZ, [RZ] ;  /* 0x00000000fffff984 */ /* 0x000fe20000000800 */
[----:B------:R1:W-:Y:S01]  /*70e0*/  @!P2 LDGSTS.E.BYPASS.LTC128B.128 [R155+0x6000], [R104.64+0x80] ;  /* 0x06000080689bafae */ /* 0x0003e2000b901d46 */
[C---:B------:R-:W-:Y:S02]  /*70f0*/  @!P2 LEA R110, P1, R100.reuse, c[0x0][0x168], 0x1 ;  /* 0x00005a00646eaa11 */ /* 0x040fe400078208ff */
[C-C-:B------:R-:W-:Y:S01]  /*7100*/  @!P3 LEA.HI.X R115, R100.reuse, c[0x0][0x16c], R103.reuse, 0x1, P6 ;  /* 0x00005b006473ba11 */ /* 0x140fe200030f0c67 */
[----:B------:R1:W-:Y:S01]  /*7110*/  @P3 STS.128 [R155+0x4800], RZ ;  /* 0x004800ff9b003388 */ /* 0x0003e20000000c00 */
[--C-:B------:R-:W-:Y:S02]  /*7120*/  @!P2 LEA.HI.X R111, R100, c[0x0][0x16c], R103.reuse, 0x1, P1 ;  /* 0x00005b00646faa11 */ /* 0x100fe400008f0c67 */
[----:B------:R-:W-:Y:S01]  /*7130*/  IADD3 R3, P0, R149, R100, RZ ;  /* 0x0000006495037210 */ /* 0x000fe20007f1e0ff */
[----:B------:R-:W-:Y:S01]  /*7140*/  @!PT LDS RZ, [RZ] ;  /* 0x00000000fffff984 */ /* 0x000fe20000000800 */
[----:B------:R-:W-:Y:S01]  /*7150*/  @!PT LDS RZ, [RZ] ;  /* 0x00000000fffff984 */ /* 0x000fe20000000800 */
[----:B------:R-:W-:Y:S01]  /*7160*/  @!PT LDS RZ, [RZ] ;  /* 0x00000000fffff984 */ /* 0x000fe20000000800 */
[----:B------:R1:W-:Y:S03]  /*7170*/  @!P3 LDGSTS.E.BYPASS.LTC128B.128 [R155+0x4800], [R106.64] ;  /* 0x048000006a9bbfae */ /* 0x0003e6000b901d46 */
[C---:B------:R-:W-:Y:S01]  /*7180*/  @!P3 LEA R112, P5, R3.reuse, c[0x0][0x168], 0x1 ;  /* 0x00005a000370ba11 */ /* 0x040fe200078a08ff */
[----:B------:R1:W-:Y:S01]  /*7190*/  @P2 STS.128 [R155+0x6800], RZ ;  /* 0x006800ff9b002388 */ /* 0x0003e20000000c00 */
[----:B------:R-:W-:Y:S01]  /*71a0*/  IMAD.X R2, R148, 0x1, R103, P0 ;  /* 0x0000000194027824 */ /* 0x000fe200000e0667 */
[C---:B------:R-:W-:Y:S02]  /*71b0*/  @!P2 LEA R102, P0, R3.reuse, c[0x0][0x168], 0x1 ;  /* 0x00005a000366aa11 */ /* 0x040fe400078008ff */
[----:B------:R-:W-:Y:S01]  /*71c0*/  @!PT LDS RZ, [RZ] ;  /* 0x00000000fffff984 */ /* 0x000fe20000000800 */
[----:B------:R-:W-:Y:S01]  /*71d0*/  @!PT LDS RZ, [RZ] ;  /* 0x00000000fffff984 */ /* 0x000fe20000000800 */
[----:B------:R-:W-:Y:S01]  /*71e0*/  @!PT LDS RZ, [RZ] ;  /* 0x00000000fffff984 */ /* 0x000fe20000000800 */
[----:B------:R1:W-:Y:S02]  /*71f0*/  @!P2 LDGSTS.E.BYPASS.LTC128B.128 [R155+0x6800], [R108.64+0x80] ;  /* 0x068000806c9bafae */ /* 0x0003e4000b901d46 */
[C-C-:B------:R-:W-:Y:S02]  /*7200*/  @!P3 LEA.HI.X R113, R3.reuse, c[0x0][0x16c], R2.reuse, 0x1, P5 ;  /* 0x00005b000371ba11 */ /* 0x140fe400028f0c02 */
[----:B------:R1:W-:Y:S01]  /*7210*/  @P3 STS.128 [R155+0x5000], RZ ;  /* 0x005000ff9b003388 */ /* 0x0003e20000000c00 */
[----:B------:R-:W-:Y:S03]  /*7220*/  @!P2 LEA.HI.X R103, R3, c[0x0][0x16c], R2, 0x1, P0 ;  /* 0x00005b000367aa11 */ /* 0x000fe600000f0c02 */
        /* <DEDUP_REMOVED lines=21> */
.L_x_574:
[----:B------:R-:W-:Y:S04]  /*7380*/  DEPBAR.LE SB0, 0x0 ;  /* 0x000080000000791a */ /* 0x000fe80000000000 */
[----:B------:R-:W-:Y:S01]  /*7390*/  BAR.SYNC.DEFER_BLOCKING 0x0 ;  /* 0x0000000000007b1d */ /* 0x000fe20000010000 */
[----:B------:R-:W-:Y:S01]  /*73a0*/  SHF.R.S32.HI R2, RZ, 0x1f, R168 ;  /* 0x0000001fff027819 */ /* 0x000fe200000114a8 */
[----:B------:R-:W-:Y:S02]  /*73b0*/  IMAD R103, R150, R168, RZ ;  /* 0x000000a896677224 */ /* 0x000fe400078e02ff */
[-C--:B------:R-:W-:Y:S04]  /*73c0*/  IMAD.WIDE.U32 R174, R168, R151.reuse, R172 ;  /* 0x00000097a8ae7225 */ /* 0x080fe800078e00ac */
[----:B------:R-:W-:Y:S01]  /*73d0*/  IMAD R103, R2, R151, R103 ;  /* 0x0000009702677224 */ /* 0x000fe200078e0267 */
[C---:B------:R-:W-:Y:S02]  /*73e0*/  @!P3 LEA R186, P4, R174.reuse, c[0x0][0x170], 0x1 ;  /* 0x00005c00aebaba11 */ /* 0x040fe400078808ff */
[C---:B------:R-:W-:Y:S01]  /*73f0*/  @!P2 LEA R176, P1, R174.reuse, c[0x0][0x170], 0x1 ;  /* 0x00005c00aeb0aa11 */ /* 0x040fe200078208ff */
[----:B------:R-:W-:Y:S01]  /*7400*/  IMAD.IADD R103, R175, 0x1, R103 ;  /* 0x00000001af677824 */ /* 0x000fe200078e0267 */
[C---:B------:R-:W-:Y:S04]  /*7410*/  IADD3 R2, P0, R161.reuse, R174, RZ ;  /* 0x000000aea1027210 */ /* 0x040fe80007f1e0ff */
[C-C-:B------:R-:W-:Y:S02]  /*7420*/  @!P3 LEA.HI.X R187, R174.reuse, c[0x0][0x174], R103.reuse, 0x1, P4 ;  /* 0x00005d00aebbba11 */ /* 0x140fe400020f0c67 */
[--C-:B------:R-:W-:Y:S01]  /*7430*/  @!P2 LEA.HI.X R177, R174, c[0x0][0x174], R103.reuse, 0x1, P1 ;  /* 0x00005d00aeb1aa11 */ /* 0x100fe200008f0c67 */
[----:B------:R-:W-:Y:S01]  /*7440*/  IMAD.X R103, R160, 0x1, R103, P0 ;  /* 0x00000001a0677824 */ /* 0x000fe200000e0667 */
[C---:B------:R-:W-:Y:S02]  /*7450*/  @!P3 LEA R178, P5, R2.reuse, c[0x0][0x170], 0x1 ;  /* 0x00005c0002b2ba11 */ /* 0x040fe400078a08ff */
[C---:B------:R-:W-:Y:S01]  /*7460*/  @!P2 LEA R174, P1, R2.reuse, c[0x0][0x170], 0x1 ;  /* 0x00005c0002aeaa11 */ /* 0x040fe200078208ff */
[----:B------:R-:W-:Y:S01]  /*7470*/  @P3 STS.128 [R155+0x8000], RZ ;  /* 0x008000ff9b003388 */ /* 0x000fe20000000c00 */
[C-C-:B------:R-:W-:Y:S02]  /*7480*/  @!P3 LEA.HI.X R179, R2.reuse, c[0x0][0x174], R103.reuse, 0x1, P5 ;  /* 0x00005d0002b3ba11 */ /* 0x140fe400028f0c67 */
[C---:B------:R-:W-:Y:S01]  /*7490*/  IADD3 R100, P4, R161.reuse, R2, RZ ;  /* 0x00000002a1647210 */ /* 0x040fe20007f9e0ff */
[----:B------:R-:W-:Y:S01]  /*74a0*/  @!PT LDS RZ, [RZ] ;  /* 0x00000000fffff984 */ /* 0x000fe20000000800 */
[----:B------:R-:W-:Y:S01]  /*74b0*/  @!PT LDS RZ, [RZ] ;  /* 0x00000000fffff984 */ /* 0x000fe20000000800 */
[----:B------:R-:W-:Y:S01]  /*74c0*/  @!PT LDS RZ, [RZ] ;  /* 0x00000000fffff984 */ /* 0x000fe20000000800 */
[----:B------:R1:W-:Y:S01]  /*74d0*/  @!P3 LDGSTS.E.BYPASS.LTC128B.128 [R155+0x8000], [R186.64] ;  /* 0x08000000ba9bbfae */ /* 0x0003e2000b901d46 */
[--C-:B------:R-:W-:Y:S02]  /*74e0*/  @!P2 LEA.HI.X R175, R2, c[0x0][0x174], R103.reuse, 0x1, P1 ;  /* 0x00005d0002afaa11 */ /* 0x100fe400008f0c67 */
[----:B------:R-:W-:Y:S01]  /*74f0*/  @!P3 LEA R184, P5, R100, c[0x0][0x170], 0x1 ;  /* 0x00005c0064b8ba11 */ /* 0x000fe200078a08ff */
[----:B------:R-:W-:Y:S01]  /*7500*/  @P2 STS.128 [R155+0xa000], RZ ;  /* 0x00a000ff9b002388 */ /* 0x000fe20000000c00 */
[----:B------:R-:W-:Y:S01]  /*7510*/  IMAD.X R103, R160, 0x1, R103, P4 ;  /* 0x00000001a0677824 */ /* 0x000fe200020e0667 */
[C---:B------:R-:W-:Y:S02]  /*7520*/  @!P2 LEA R180, P1, R100.reuse, c[0x0][0x170], 0x1 ;  /* 0x00005c0064b4aa11 */ /* 0x040fe400078208ff */
[----:B------:R-:W-:Y:S01]  /*7530*/  @!PT LDS RZ, [RZ] ;  /* 0x00000000fffff984 */ /* 0x000fe20000000800 */
[----:B------:R-:W-:Y:S01]  /*7540*/  @!PT LDS RZ, [RZ] ;  /* 0x00000000fffff984 */ /* 0x000fe20000000800 */
[----:B------:R-:W-:Y:S01]  /*7550*/  @!PT LDS RZ, [RZ] ;  /* 0x00000000fffff984 */ /* 0x000fe20000000800 */
[----:B------:R1:W-:Y:S01]  /*7560*/  @!P2 LDGSTS.E.BYPASS.LTC128B.128 [R155+0xa000], [R176.64+0x80] ;  /* 0x0a000080b09bafae */ /* 0x0003e2000b901d46 */
[----:B------:R-:W-:Y:S02]  /*7570*/  IADD3 R3, P0, R161, R100, RZ ;  /* 0x00000064a1037210 */ /* 0x000fe40007f1e0ff */
        /* <DEDUP_REMOVED lines=11> */
[----:B------:R-:W-:Y:S01]  /*7630*/  @P2 STS.128 [R155+0xa800], RZ ;  /* 0x00a800ff9b002388 */ /* 0x000fe20000000c00 */
[----:B------:R-:W-:Y:S02]  /*7640*/  @!P2 LEA.HI.X R103, R3, c[0x0][0x174], R2, 0x1, P0 ;  /* 0x00005d000367aa11 */ /* 0x000fe400000f0c02 */
[----:B------:R-:W-:Y:S01]  /*7650*/  ISETP.GT.AND P4, PT, R168, RZ, PT ;  /* 0x000000ffa800720c */ /* 0x000fe20003f84270 */
        /* <DEDUP_REMOVED lines=25> */
[----:B------:R-:W2:Y:S04]  /*77f0*/  LDSM.16.M88.4 R108, [R146+0x4000] ;  /* 0x00400000926c783b */ /* 0x000ea80000000200 */
[----:B------:R-:W3:Y:S04]  /*7800*/  LDSM.16.M88.4 R112, [R146+0x4800] ;  /* 0x004800009270783b */ /* 0x000ee80000000200 */
[----:B------:R-:W4:Y:S04]  /*7810*/  LDSM.16.M88.4 R116, [R146+0x5000] ;  /* 0x005000009274783b */ /* 0x000f280000000200 */
[----:B------:R-:W0:Y:S04]  /*7820*/  LDGDEPBAR ;  /* 0x00000000000079af */ /* 0x000e280000000000 */
[----:B------:R-:W5:Y:S04]  /*7830*/  LDSM.16.M88.4 R120, [R146+0x5800] ;  /* 0x005800009278783b */ /* 0x000f680000000200 */
[----:B------:R-:W-:Y:S04]  /*7840*/  LDSM.16.M88.4 R124, [R145] ;  /* 0x00000000917c783b */ /* 0x000fe80000000200 */
[----:B------:R-:W1:Y:S04]  /*7850*/  LDSM.16.M88.4 R128, [R144] ;  /* 0x000000009080783b */ /* 0x000e680000000200 */
[----:B------:R-:W1:Y:S01]  /*7860*/  LDSM.16.M88.4 R132, [R144+0x800] ;  /* 0x000800009084783b */ /* 0x000e620000000200 */
[C---:B--2---:R-:W-:Y:S08]  /*7870*/  HMMA.16816.F32.BF16 R4, R104.reuse, R108, RZ ;  /* 0x0000006c6804723c */ /* 0x044ff000000418ff */
[C---:B------:R-:W-:Y:S01]  /*7880*/  HMMA.16816.F32.BF16 R8, R104.reuse, R110, RZ ;  /* 0x0000006e6808723c */ /* 0x040fe200000418ff */
[----:B------:R-:W2:Y:S07]  /*7890*/  LDSM.16.M88.4 R108, [R144+0x1000] ;  /* 0x00100000906c783b */ /* 0x000eae0000000200 */
[C---:B---3--:R-:W-:Y:S08]  /*78a0*/  HMMA.16816.F32.BF16 R12, R104.reuse, R112, RZ ;  /* 0x00000070680c723c */ /* 0x048ff000000418ff */
[C---:B------:R-:W-:Y:S01]  /*78b0*/  HMMA.16816.F32.BF16 R16, R104.reuse, R114, RZ ;  /* 0x000000726810723c */ /* 0x040fe200000418ff */
[----:B------:R-:W3:Y:S07]  /*78c0*/  LDSM.16.M88.4 R112, [R144+0x1800] ;  /* 0x001800009070783b */ /* 0x000eee0000000200 */
[C---:B----4-:R-:W-:Y:S08]  /*78d0*/  HMMA.16816.F32.BF16 R20, R104.reuse, R116, RZ ;  /* 0x000000746814723c */ /* 0x050ff000000418ff */
[C---:B------:R-:W-:Y:S01]  /*78e0*/  HMMA.16816.F32.BF16 R24, R104.reuse, R118, RZ ;  /* 0x000000766818723c */ /* 0x040fe200000418ff */
[----:B------:R-:W-:Y:S07]  /*78f0*/  LDSM.16.M88.4 R116, [R139+0x4000] ;  /* 0x004000008b74783b */ /* 0x000fee0000000200 */
[C---:B-----5:R-:W-:Y:S08]  /*7900*/  HMMA.16816.F32.BF16 R28, R104.reuse, R120, RZ ;  /* 0x00000078681c723c */ /* 0x060ff000000418ff */
[----:B------:R-:W-:Y:S01]  /*7910*/  HMMA.16816.F32.BF16 R32, R104, R122, RZ ;  /* 0x0000007a6820723c */ /* 0x000fe200000418ff */
[----:B------:R-:W4:Y:S04]  /*7920*/  LDSM.16.M88.4 R104, [R143] ;  /* 0x000000008f68783b */ /* 0x000f280000000200 */
[----:B------:R-:W5:Y:S03]  /*7930*/  LDSM.16.M88.4 R120, [R139+0x4800] ;  /* 0x004800008b78783b */ /* 0x000f660000000200 */
[C---:B-1----:R-:W-:Y:S08]  /*7940*/  HMMA.16816.F32.BF16 R4, R124.reuse, R128, R4 ;  /* 0x000000807c04723c */ /* 0x042ff00000041804 */
[C---:B------:R-:W-:Y:S01]  /*7950*/  HMMA.16816.F32.BF16 R8, R124.reuse, R130, R8 ;  /* 0x000000827c08723c */ /* 0x040fe20000041808 */
[----:B------:R-:W1:Y:S07]  /*7960*/  LDSM.16.M88.4 R128, [R139+0x5000] ;  /* 0x005000008b80783b */ /* 0x000e6e0000000200 */
[C---:B------:R-:W-:Y:S08]  /*7970*/  HMMA.16816.F32.BF16 R12, R124.reuse, R132, R12 ;  /* 0x000000847c0c723c */ /* 0x040ff0000004180c */
[C---:B------:R-:W-:Y:S08]  /*7980*/  HMMA.16816.F32.BF16 R16, R124.reuse, R134, R16 ;  /* 0x000000867c10723c */ /* 0x040ff00000041810 */
[C---:B--2---:R-:W-:Y:S08]  /*7990*/  HMMA.16816.F32.BF16 R20, R124.reuse, R108, R20 ;  /* 0x0000006c7c14723c */ /* 0x044ff00000041814 */
[C---:B------:R-:W-:Y:S01]  /*79a0*/  HMMA.16816.F32.BF16 R24, R124.reuse, R110, R24 ;  /* 0x0000006e7c18723c */ /* 0x040fe20000041818 */
[----:B------:R-:W2:Y:S07]  /*79b0*/  LDSM.16.M88.4 R108, [R139+0x5800] ;  /* 0x005800008b6c783b */ /* 0x000eae0000000200 */
[C---:B---3--:R-:W-:Y:S08]  /*79c0*/  HMMA.16816.F32.BF16 R28, R124.reuse, R112, R28 ;  /* 0x000000707c1c723c */ /* 0x048ff0000004181c */
[----:B------:R-:W-:Y:S01]  /*79d0*/  HMMA.16816.F32.BF16 R32, R124, R114, R32 ;  /* 0x000000727c20723c */ /* 0x000fe20000041820 */
[----:B------:R-:W-:Y:S04]  /*79e0*/  LDSM.16.M88.4 R112, [R142] ;  /* 0x000000008e70783b */ /* 0x000fe80000000200 */
[----:B------:R-:W-:Y:S03]  /*79f0*/  LDSM.16.M88.4 R124, [R141+0x800] ;  /* 0x000800008d7c783b */ /* 0x000fe60000000200 */
[C---:B----4-:R-:W-:Y:S08]  /*7a00*/  HMMA.16816.F32.BF16 R4, R104.reuse, R116, R4 ;  /* 0x000000746804723c */ /* 0x050ff00000041804 */
[C---:B------:R-:W-:Y:S01]  /*7a10*/  HMMA.16816.F32.BF16 R8, R104.reuse, R118, R8 ;  /* 0x000000766808723c */ /* 0x040fe20000041808 */
[----:B------:R-:W3:Y:S07]  /*7a20*/  LDSM.16.M88.4 R116, [R141] ;  /* 0x000000008d74783b */ /* 0x000eee0000000200 */
[C---:B-----5:R-:W-:Y:S08]  /*7a30*/  HMMA.16816.F32.BF16 R12, R104.reuse, R120, R12 ;  /* 0x00000078680c723c */ /* 0x060ff0000004180c */
[C---:B------:R-:W-:Y:S01]  /*7a40*/  HMMA.16816.F32.BF16 R16, R104.reuse, R122, R16 ;  /* 0x0000007a6810723c */ /* 0x040fe20000041810 */
[----:B------:R-:W4:Y:S07]  /*7a50*/  LDSM.16.M88.4 R120, [R141+0x1000] ;  /* 0x001000008d78783b */ /* 0x000f2e0000000200 */
[C---:B-1----:R-:W-:Y:S08]  /*7a60*/  HMMA.16816.F32.BF16 R20, R104.reuse, R128, R20 ;  /* 0x000000806814723c */ /* 0x042ff00000041814 */
[C---:B------:R-:W-:Y:S01]  /*7a70*/  HMMA.16816.F32.BF16 R24, R104.reuse, R130, R24 ;  /* 0x000000826818723c */ /* 0x040fe20000041818 */
[----:B------:R-:W1:Y:S07]  /*7a80*/  LDSM.16.M88.4 R128, [R141+0x1800] ;  /* 0x001800008d80783b */ /* 0x000e6e0000000200 */
[C---:B--2---:R-:W-:Y:S08]  /*7a90*/  HMMA.16816.F32.BF16 R28, R104.reuse, R108, R28 ;  /* 0x0000006c681c723c */ /* 0x044ff0000004181c */
[----:B------:R-:W-:Y:S01]  /*7aa0*/  HMMA.16816.F32.BF16 R32, R104, R110, R32 ;  /* 0x0000006e6820723c */ /* 0x000fe20000041820 */
[----:B------:R-:W-:Y:S04]  /*7ab0*/  LDSM.16.M88.4 R104, [R147+0x2000] ;  /* 0x002000009368783b */ /* 0x000fe80000000200 */
[----:B------:R-:W2:Y:S03]  /*7ac0*/  LDSM.16.M88.4 R108, [R146+0x6000] ;  /* 0x00600000926c783b */ /* 0x000ea60000000200 */
        /* <DEDUP_REMOVED lines=8> */
[----:B------:R-:W4:Y:S07]  /*7b50*/  LDSM.16.M88.4 R120, [R146+0x7800] ;  /* 0x007800009278783b */ /* 0x000f2e0000000200 */
[C---:B-1----:R-:W-:Y:S08]  /*7b60*/  HMMA.16816.F32.BF16 R28, R112.reuse, R128, R28 ;  /* 0x00000080701c723c */ /* 0x042ff0000004181c */
[----:B------:R-:W-:Y:S01]  /*7b70*/  HMMA.16816.F32.BF16 R32, R112, R130, R32 ;  /* 0x000000827020723c */ /* 0x000fe20000041820 */
[----:B------:R-:W-:Y:S04]  /*7b80*/  LDSM.16.M88.4 R112, [R144+0x2000] ;  /* 0x002000009070783b */ /* 0x000fe80000000200 */
[----:B------:R-:W-:Y:S03]  /*7b90*/  LDSM.16.M88.4 R128, [R144+0x3000] ;  /* 0x003000009080783b */ /* 0x000fe60000000200 */
[C---:B--2---:R-:W-:Y:S08]  /*7ba0*/  HMMA.16816.F32.BF16 R4, R104.reuse, R108, R4 ;  /* 0x0000006c6804723c */ /* 0x044ff00000041804 */
[C---:B------:R-:W-:Y:S01]  /*7bb0*/  HMMA.16816.F32.BF16 R8, R104.reuse, R110, R8 ;  /* 0x0000006e6808723c */ /* 0x040fe20000041808 */
[----:B------:R-:W1:Y:S07]  /*7bc0*/  LDSM.16.M88.4 R108, [R145+0x2000] ;  /* 0x00200000916c783b */ /* 0x000e6e0000000200 */
[C---:B---3--:R-:W-:Y:S08]  /*7bd0*/  HMMA.16816.F32.BF16 R12, R104.reuse, R116, R12 ;  /* 0x00000074680c723c */ /* 0x048ff0000004180c */
[C---:B------:R-:W-:Y:S01]  /*7be0*/  HMMA.16816.F32.BF16 R16, R104.reuse, R118, R16 ;  /* 0x000000766810723c */ /* 0x040fe20000041810 */
[----:B------:R-:W2:Y:S07]  /*7bf0*/  LDSM.16.M88.4 R116, [R144+0x2800] ;  /* 0x002800009074783b */ /* 0x000eae0000000200 */
[C---:B-----5:R-:W-:Y:S08]  /*7c00*/  HMMA.16816.F32.BF16 R20, R104.reuse, R124, R20 ;  /* 0x0000007c6814723c */ /* 0x060ff00000041814 */
[C---:B------:R-:W-:Y:S01]  /*7c10*/  HMMA.16816.F32.BF16 R24, R104.reuse, R126, R24 ;  /* 0x0000007e6818723c */ /* 0x040fe20000041818 */
[----:B------:R-:W3:Y:S07]  /*7c20*/  LDSM.16.M88.4 R124, [R144+0x3800] ;  /* 0x00380000907c783b */ /* 0x000eee0000000200 */
[C---:B----4-:R-:W-:Y:S08]  /*7c30*/  HMMA.16816.F32.BF16 R28, R104.reuse, R120, R28 ;  /* 0x00000078681c723c */ /* 0x050ff0000004181c */
[----:B------:R-:W-:Y:S01]  /*7c40*/  HMMA.16816.F32.BF16 R32, R104, R122, R32 ;  /* 0x0000007a6820723c */ /* 0x000fe20000041820 */
[----:B------:R-:W-:Y:S04]  /*7c50*/  LDSM.16.M88.4 R104, [R143+0x2000] ;  /* 0x002000008f68783b */ /* 0x000fe80000000200 */
[----:B------:R-:W-:Y:S03]  /*7c60*/  LDSM.16.M88.4 R120, [R139+0x7000] ;  /* 0x007000008b78783b */ /* 0x000fe60000000200 */
[C---:B-1----:R-:W-:Y:S08]  /*7c70*/  HMMA.16816.F32.BF16 R4, R108.reuse, R112, R4 ;  /* 0x000000706c04723c */ /* 0x042ff00000041804 */
[C---:B------:R-:W-:Y:S01]  /*7c80*/  HMMA.16816.F32.BF16 R8, R108.reuse, R114, R8 ;  /* 0x000000726c08723c */ /* 0x040fe20000041808 */
[----:B------:R-:W1:Y:S07]  /*7c90*/  LDSM.16.M88.4 R112, [R139+0x6000] ;  /* 0x006000008b70783b */ /* 0x000e6e0000000200 */
[C---:B--2---:R-:W-:Y:S08]  /*7ca0*/  HMMA.16816.F32.BF16 R12, R108.reuse, R116, R12 ;  /* 0x000000746c0c723c */ /* 0x044ff0000004180c */
[C---:B------:R-:W-:Y:S01]  /*7cb0*/  HMMA.16816.F32.BF16 R16, R108.reuse, R118, R16 ;  /* 0x000000766c10723c */ /* 0x040fe20000041810 */
[----:B------:R-:W2:Y:S07]  /*7cc0*/  LDSM.16.M88.4 R116, [R139+0x6800] ;  /* 0x006800008b74783b */ /* 0x000eae0000000200 */
[C---:B------:R-:W-:Y:S08]  /*7cd0*/  HMMA.16816.F32.BF16 R20, R108.reuse, R128, R20 ;  /* 0x000000806c14723c */ /* 0x040ff00000041814 */
[C---:B------:R-:W-:Y:S01]  /*7ce0*/  HMMA.16816.F32.BF16 R24, R108.reuse, R130, R24 ;  /* 0x000000826c18723c */ /* 0x040fe20000041818 */
[----:B------:R-:W4:Y:S07]  /*7cf0*/  LDSM.16.M88.4 R128, [R139+0x7800] ;  /* 0x007800008b80783b */ /* 0x000f2e0000000200 */
[C---:B---3--:R-:W-:Y:S08]  /*7d00*/  HMMA.16816.F32.BF16 R28, R108.reuse, R124, R28 ;  /* 0x0000007c6c1c723c */ /* 0x048ff0000004181c */
        /* <DEDUP_REMOVED lines=11> */
[----:B------:R-:W3:Y:S01]  /*7dc0*/  LDSM.16.M88.4 R120, [R141+0x3000] ;  /* 0x003000008d78783b */ /* 0x000ee20000000200 */
[----:B------:R-:W-:Y:S04]  /*7dd0*/  DEPBAR.LE SB0, 0x0 ;  /* 0x000080000000791a */ /* 0x000fe80000000000 */
[----:B------:R-:W-:Y:S02]  /*7de0*/  BAR.SYNC.DEFER_BLOCKING 0x0 ;  /* 0x0000000000007b1d */ /* 0x000fe40000010000 */
[C---:B----4-:R-:W-:Y:S08]  /*7df0*/  HMMA.16816.F32.BF16 R28, R104.reuse, R128, R28 ;  /* 0x00000080681c723c */ /* 0x050ff0000004181c */
[----:B------:R-:W-:Y:S08]  /*7e00*/  HMMA.16816.F32.BF16 R32, R104, R130, R32 ;  /* 0x000000826820723c */ /* 0x000ff00000041820 */
[C---:B-1----:R-:W-:Y:S08]  /*7e10*/  HMMA.16816.F32.BF16 R4, R108.reuse, R112, R4 ;  /* 0x000000706c04723c */ /* 0x042ff00000041804 */
[C---:B------:R-:W-:Y:S08]  /*7e20*/  HMMA.16816.F32.BF16 R8, R108.reuse, R114, R8 ;  /* 0x000000726c08723c */ /* 0x040ff00000041808 */
[C---:B--2---:R-:W-:Y:S08]  /*7e30*/  HMMA.16816.F32.BF16 R12, R108.reuse, R116, R12 ;  /* 0x000000746c0c723c */ /* 0x044ff0000004180c */
[C---:B------:R-:W-:Y:S08]  /*7e40*/  HMMA.16816.F32.BF16 R16, R108.reuse, R118, R16 ;  /* 0x000000766c10723c */ /* 0x040ff00000041810 */
[C---:B---3--:R-:W-:Y:S08]  /*7e50*/  HMMA.16816.F32.BF16 R20, R108.reuse, R120, R20 ;  /* 0x000000786c14723c */ /* 0x048ff00000041814 */
[C---:B------:R-:W-:Y:S08]  /*7e60*/  HMMA.16816.F32.BF16 R24, R108.reuse, R122, R24 ;  /* 0x0000007a6c18723c */ /* 0x040ff00000041818 */
[C---:B------:R-:W-:Y:S08]  /*7e70*/  HMMA.16816.F32.BF16 R28, R108.reuse, R124, R28 ;  /* 0x0000007c6c1c723c */ /* 0x040ff0000004181c */
[----:B------:R-:W-:Y:S01]  /*7e80*/  HMMA.16816.F32.BF16 R32, R108, R126, R32 ;  /* 0x0000007e6c20723c */ /* 0x000fe20000041820 */
[----:B------:R-:W-:-:S07]  /*7e90*/  @P4 BRA `(.L_x_576) ;  /* 0xfffff06000004947 */ /* 0x000fce000383ffff */
.L_x_575:
[----:B------:R-:W-:Y:S01]  /*7ea0*/  FMNMX.FTZ R2, R4, R101, !PT ;  /* 0x0000006504027209 */ /* 0x000fe20007810000 */
[----:B-1----:R-:W-:Y:S01]  /*7eb0*/  LDSM.16.MT88.4 R108, [R138+0x8000] ;  /* 0x008000008a6c783b */ /* 0x002fe20000004200 */
        /* <DEDUP_REMOVED lines=87> */
[--C-:B------:R-:W-:Y:S02]  /*8430*/  FFMA.FTZ R132, R27, c[0x0][0x23c], -R119.reuse ;  /* 0x00008f001b847a23 */ /* 0x100fe40000010877 */
        /* <DEDUP_REMOVED lines=32> */
[C---:B------:R-:W-:Y:S01]  /*8640*/  FMUL.FTZ R12, R2.reuse, R92 ;  /* 0x0000005c020c7220 */ /* 0x040fe20000410000 */
[----:B------:R-:W-:Y:S01]  /*8650*/  MUFU.EX2 R130, R130 ;  /* 0x0000008200827308 */ /* 0x000fe20000000800 */
[--C-:B------:R-:W-:Y:S02]  /*8660*/  FFMA.FTZ R121, R13, c[0x0][0x23c], -R122.reuse ;  /* 0x00008f000d797a23 */ /* 0x100fe4000001087a */
[----:B------:R-:W-:Y:S01]  /*8670*/  FMUL.FTZ R13, R2, R93 ;  /* 0x0000005d020d7220 */ /* 0x000fe20000410000 */
[----:B---3--:R-:W-:Y:S01]  /*8680*/  F2FP.BF16.PACK_AB R99, R118, R117 ;  /* 0x000000757663723e */ /* 0x008fe200000010ff */
[--C-:B------:R-:W-:Y:S02]  /*8690*/  FFMA.FTZ R123, R14, c[0x0][0x23c], -R119.reuse ;  /* 0x00008f000e7b7a23 */ /* 0x100fe40000010877 */
[C---:B------:R-:W-:Y:S02]  /*86a0*/  FMUL.FTZ R14, R0.reuse, R94 ;  /* 0x0000005e000e7220 */ /* 0x040fe40000410000 */
[--C-:B------:R-:W-:Y:S01]  /*86b0*/  FFMA.FTZ R124, R15, c[0x0][0x23c], -R119.reuse ;  /* 0x00008f000f7c7a23 */ /* 0x100fe20000010877 */
[----:B------:R-:W-:Y:S01]  /*86c0*/  MUFU.EX2 R120, R120 ;  /* 0x0000007800787308 */ /* 0x000fe20000000800 */
[C---:B-1----:R-:W-:Y:S05]  /*86d0*/  HMMA.16816.F32.BF16 R8, R96.reuse, R104, R8 ;  /* 0x000000686008723c */ /* 0x042fea0000041808 */
[----:B------:R-:W-:Y:S02]  /*86e0*/  FMUL.FTZ R15, R0, R95 ;  /* 0x0000005f000f7220 */ /* 0x000fe40000410000 */
[----:B------:R-:W-:Y:S01]  /*86f0*/  LDSM.16.MT88.4 R92, [R136+0xa000] ;  /* 0x00a00000885c783b */ /* 0x000fe20000004200 */
[C---:B------:R-:W-:Y:S01]  /*8700*/  HMMA.16816.F32.BF16 R36, R96.reuse, R106, R36 ;  /* 0x0000006a6024723c */ /* 0x040fe20000041824 */
[----:B------:R-:W1:Y:S03]  /*8710*/  MUFU.EX2 R121, R121 ;  /* 0x0000007900797308 */ /* 0x000e660000000800 */
[C---:B------:R-:W-:Y:S02]  /*8720*/  FMUL.FTZ R72, R2.reuse, R72 ;  /* 0x0000004802487220 */ /* 0x040fe40000410000 */
[----:B------:R-:W-:Y:S01]  /*8730*/  FMUL.FTZ R73, R2, R73 ;  /* 0x0000004902497220 */ /* 0x000fe20000410000 */
[----:B------:R-:W2:Y:S01]  /*8740*/  LDSM.16.MT88.4 R104, [R136+0x8000] ;  /* 0x008000008868783b */ /* 0x000ea20000004200 */
[C---:B------:R-:W-:Y:S03]  /*8750*/  HMMA.16816.F32.BF16 R40, R96.reuse, R108, R40 ;  /* 0x0000006c6028723c */ /* 0x040fe60000041828 */
[----:B------:R-:W-:Y:S01]  /*8760*/  MUFU.EX2 R123, R123 ;  /* 0x0000007b007b7308 */ /* 0x000fe20000000800 */
[C---:B------:R-:W-:Y:S02]  /*8770*/  FMUL.FTZ R74, R0.reuse, R74 ;  /* 0x0000004a004a7220 */ /* 0x040fe40000410000 */
[----:B------:R-:W-:Y:S02]  /*8780*/  FMUL.FTZ R75, R0, R75 ;  /* 0x0000004b004b7220 */ /* 0x000fe40000410000 */
[C---:B------:R-:W-:Y:S01]  /*8790*/  HMMA.16816.F32.BF16 R44, R96.reuse, R110, R44 ;  /* 0x0000006e602c723c */ /* 0x040fe2000004182c */
[----:B------:R-:W3:Y:S03]  /*87a0*/  LDSM.16.MT88.4 R108, [R140+0xa000] ;  /* 0x00a000008c6c783b */ /* 0x000ee60000004200 */
[C---:B------:R-:W-:Y:S01]  /*87b0*/  FMUL.FTZ R76, R2.reuse, R76 ;  /* 0x0000004c024c7220 */ /* 0x040fe20000410000 */
[----:B------:R-:W4:Y:S01]  /*87c0*/  MUFU.EX2 R124, R124 ;  /* 0x0000007c007c7308 */ /* 0x000f220000000800 */
[----:B------:R-:W-:Y:S02]  /*87d0*/  FMUL.FTZ R77, R2, R77 ;  /* 0x0000004d024d7220 */ /* 0x000fe40000410000 */
[C---:B------:R-:W-:Y:S04]  /*87e0*/  HMMA.16816.F32.BF16 R48, R96.reuse, R112, R48 ;  /* 0x000000706030723c */ /* 0x040fe80000041830 */
[C---:B------:R-:W-:Y:S02]  /*87f0*/  FMUL.FTZ R78, R0.reuse, R78 ;  /* 0x0000004e004e7220 */ /* 0x040fe40000410000 */
[----:B------:R-:W-:Y:S01]  /*8800*/  FMUL.FTZ R79, R0, R79 ;  /* 0x0000004f004f7220 */ /* 0x000fe20000410000 */
[----:B------:R-:W-:Y:S01]  /*8810*/  MUFU.EX2 R131, R131 ;  /* 0x0000008300837308 */ /* 0x000fe20000000800 */
[C---:B------:R-:W-:Y:S01]  /*8820*/  HMMA.16816.F32.BF16 R52, R96.reuse, R114, R52 ;  /* 0x000000726034723c */ /* 0x040fe20000041834 */
[----:B------:R-:W5:Y:S03]  /*8830*/  LDSM.16.MT88.4 R112, [R138+0xa000] ;  /* 0x00a000008a70783b */ /* 0x000f660000004200 */
[--C-:B------:R-:W-:Y:S02]  /*8840*/  FFMA.FTZ R125, R16, c[0x0][0x23c], -R122.reuse ;  /* 0x00008f00107d7a23 */ /* 0x100fe4000001087a */
[----:B------:R-:W-:Y:S02]  /*8850*/  FFMA.FTZ R126, R17, c[0x0][0x23c], -R122 ;  /* 0x00008f00117e7a23 */ /* 0x000fe4000001087a */
[--C-:B------:R-:W-:Y:S01]  /*8860*/  FFMA.FTZ R127, R18, c[0x0][0x23c], -R119.reuse ;  /* 0x00008f00127f7a23 */ /* 0x100fe20000010877 */
[----:B------:R-:W-:Y:S03]  /*8870*/  MUFU.EX2 R132, R132 ;  /* 0x0000008400847308 */ /* 0x000fe60000000800 */
[----:B------:R-:W-:Y:S02]  /*8880*/  FFMA.FTZ R128, R19, c[0x0][0x23c], -R119 ;  /* 0x00008f0013807a23 */ /* 0x000fe40000010877 */
[C---:B------:R-:W-:Y:S01]  /*8890*/  FMUL.FTZ R80, R2.reuse, R80 ;  /* 0x0000005002507220 */ /* 0x040fe20000410000 */
[C---:B--2---:R-:W-:Y:S03]  /*88a0*/  HMMA.16816.F32.BF16 R56, R96.reuse, R104, R56 ;  /* 0x000000686038723c */ /* 0x044fe60000041838 */
[----:B------:R-:W-:Y:S01]  /*88b0*/  FMUL.FTZ R81, R2, R81 ;  /* 0x0000005102517220 */ /* 0x000fe20000410000 */
[----:B------:R-:W-:Y:S01]  /*88c0*/  MUFU.EX2 R125, R125 ;  /* 0x0000007d007d7308 */ /* 0x000fe20000000800 */
[C---:B------:R-:W-:Y:S02]  /*88d0*/  FMUL.FTZ R82, R0.reuse, R82 ;  /* 0x0000005200527220 */ /* 0x040fe40000410000 */
[----:B------:R-:W-:Y:S01]  /*88e0*/  FMUL.FTZ R83, R0, R83 ;  /* 0x0000005300537220 */ /* 0x000fe20000410000 */
[C---:B------:R-:W-:Y:S01]  /*88f0*/  HMMA.16816.F32.BF16 R60, R96.reuse, R106, R60 ;  /* 0x0000006a603c723c */ /* 0x040fe2000004183c */
[----:B------:R-:W2:Y:S03]  /*8900*/  LDSM.16.MT88.4 R104, [R137+0xa000] ;  /* 0x00a000008968783b */ /* 0x000ea60000004200 */
[C---:B------:R-:W-:Y:S01]  /*8910*/  FMUL.FTZ R16, R2.reuse, R88 ;  /* 0x0000005802107220 */ /* 0x040fe20000410000 */
[----:B-1----:R-:W-:Y:S01]  /*8920*/  F2FP.BF16.PACK_AB R88, R121, R120 ;  /* 0x000000787958723e */ /* 0x002fe200000010ff */
[----:B------:R-:W1:Y:S01]  /*8930*/  MUFU.EX2 R126, R126 ;  /* 0x0000007e007e7308 */ /* 0x000e620000000800 */
[----:B------:R-:W-:Y:S01]  /*8940*/  FMUL.FTZ R17, R2, R89 ;  /* 0x0000005902117220 */ /* 0x000fe20000410000 */
[C---:B---3--:R-:W-:Y:S04]  /*8950*/  HMMA.16816.F32.BF16 R64, R96.reuse, R108, R64 ;  /* 0x0000006c6040723c */ /* 0x048fe80000041840 */
[----:B----4-:R-:W-:Y:S01]  /*8960*/  F2FP.BF16.PACK_AB R89, R124, R123 ;  /* 0x0000007b7c59723e */ /* 0x010fe200000010ff */
[C---:B------:R-:W-:Y:S02]  /*8970*/  FMUL.FTZ R18, R0.reuse, R90 ;  /* 0x0000005a00127220 */ /* 0x040fe40000410000 */
[----:B------:R-:W-:Y:S01]  /*8980*/  FMUL.FTZ R19, R0, R91 ;  /* 0x0000005b00137220 */ /* 0x000fe20000410000 */
[C---:B------:R-:W-:Y:S01]  /*8990*/  HMMA.16816.F32.BF16 R68, R96.reuse, R110, R68 ;  /* 0x0000006e6044723c */ /* 0x040fe20000041844 */
[----:B------:R-:W3:Y:S01]  /*89a0*/  LDSM.16.MT88.4 R108, [R140+0x8800] ;  /* 0x008800008c6c783b */ /* 0x000ee20000004200 */
[----:B------:R-:W-:Y:S02]  /*89b0*/  MUFU.EX2 R127, R127 ;  /* 0x0000007f007f7308 */ /* 0x000fe40000000800 */
[C---:B------:R-:W-:Y:S02]  /*89c0*/  FMUL.FTZ R84, R2.reuse, R84 ;  /* 0x0000005402547220 */ /* 0x040fe40000410000 */
[----:B------:R-:W-:Y:S02]  /*89d0*/  FMUL.FTZ R85, R2, R85 ;  /* 0x0000005502557220 */ /* 0x000fe40000410000 */
[C---:B-----5:R-:W-:Y:S04]  /*89e0*/  HMMA.16816.F32.BF16 R72, R96.reuse, R112, R72 ;  /* 0x000000706048723c */ /* 0x060fe80000041848 */
[----:B------:R-:W4:Y:S01]  /*89f0*/  MUFU.EX2 R128, R128 ;  /* 0x0000008000807308 */ /* 0x000f220000000800 */
[----:B------:R-:W-:Y:S01]  /*8a00*/  FMUL.FTZ R86, R0, R86 ;  /* 0x0000005600567220 */ /* 0x000fe20000410000 */
[----:B-1----:R-:W-:Y:S01]  /*8a10*/  F2FP.BF16.PACK_AB R90, R126, R125 ;  /* 0x0000007d7e5a723e */ /* 0x002fe200000010ff */
[----:B------:R-:W-:Y:S01]  /*8a20*/  FMUL.FTZ R87, R0, R87 ;  /* 0x0000005700577220 */ /* 0x000fe20000410000 */
[C---:B------:R-:W-:Y:S01]  /*8a30*/  HMMA.16816.F32.BF16 R12, R96.reuse, R114, R12 ;  /* 0x00000072600c723c */ /* 0x040fe2000004180c */
[----:B------:R-:W-:Y:S03]  /*8a40*/  LDSM.16.MT88.4 R112, [R137+0x8800] ;  /* 0x008800008970783b */ /* 0x000fe60000004200 */
[----:B------:R-:W-:Y:S02]  /*8a50*/  FFMA.FTZ R116, R2, R171, R116 ;  /* 0x000000ab02747223 */ /* 0x000fe40000010074 */
[----:B------:R-:W-:Y:S02]  /*8a60*/  FFMA.FTZ R6, R0, R169, R6 ;  /* 0x000000a900067223 */ /* 0x000fe40000010006 */
[----:B------:R-:W-:Y:S01]  /*8a70*/  FADD.FTZ R5, R5, R116 ;  /* 0x0000007405057221 */ /* 0x000fe20000010000 */
[C---:B--2---:R-:W-:Y:S03]  /*8a80*/  HMMA.16816.F32.BF16 R76, R96.reuse, R104, R76 ;  /* 0x00000068604c723c */ /* 0x044fe6000004184c */
[----:B------:R-:W-:Y:S02]  /*8a90*/  FADD.FTZ R6, R7, R6 ;  /* 0x0000000607067221 */ /* 0x000fe40000010000 */
[----:B------:R-:W-:Y:S02]  /*8aa0*/  FADD.FTZ R102, R102, R5 ;  /* 0x0000000566667221 */ /* 0x000fe40000010000 */
[----:B------:R-:W-:Y:S01]  /*8ab0*/  FADD.FTZ R117, R117, R6 ;  /* 0x0000000675757221 */ /* 0x000fe20000010000 */
[C---:B------:R-:W-:Y:S01]  /*8ac0*/  HMMA.16816.F32.BF16 R80, R96.reuse, R106, R80 ;  /* 0x0000006a6050723c */ /* 0x040fe20000041850 */
[----:B------:R-:W1:Y:S03]  /*8ad0*/  LDSM.16.MT88.4 R104, [R138+0x8800] ;  /* 0x008800008a68783b */ /* 0x000e660000004200 */
[----:B----4-:R-:W-:Y:S01]  /*8ae0*/  F2FP.BF16.PACK_AB R91, R128, R127 ;  /* 0x0000007f805b723e */ /* 0x010fe200000010ff */
[----:B------:R-:W-:Y:S02]  /*8af0*/  FADD.FTZ R103, R103, R102 ;  /* 0x0000006667677221 */ /* 0x000fe40000010000 */
[----:B------:R-:W-:Y:S01]  /*8b00*/  FADD.FTZ R118, R118, R117 ;  /* 0x0000007576767221 */ /* 0x000fe20000010000 */
[C---:B------:R-:W-:Y:S04]  /*8b10*/  HMMA.16816.F32.BF16 R16, R96.reuse, R92, R16 ;  /* 0x0000005c6010723c */ /* 0x040fe80000041810 */
[----:B------:R-:W-:Y:S02]  /*8b20*/  FADD.FTZ R120, R120, R103 ;  /* 0x0000006778787221 */ /* 0x000fe40000010000 */
[----:B------:R-:W-:Y:S02]  /*8b30*/  FADD.FTZ R123, R123, R118 ;  /* 0x000000767b7b7221 */ /* 0x000fe40000010000 */
[----:B------:R-:W-:Y:S01]  /*8b40*/  HMMA.16816.F32.BF16 R84, R96, R94, R84 ;  /* 0x0000005e6054723c */ /* 0x000fe20000041854 */
[----:B------:R-:W2:Y:S03]  /*8b50*/  LDSM.16.MT88.4 R92, [R136+0x8800] ;  /* 0x00880000885c783b */ /* 0x000ea60000004200 */
[----:B------:R-:W-:Y:S02]  /*8b60*/  FADD.FTZ R120, R121, R120 ;  /* 0x0000007879787221 */ /* 0x000fe40000010000 */
[----:B------:R-:W-:Y:S02]  /*8b70*/  FADD.FTZ R124, R124, R123 ;  /* 0x0000007b7c7c7221 */ /* 0x000fe40000010000 */
[C---:B---3--:R-:W-:Y:S01]  /*8b80*/  HMMA.16816.F32.BF16 R8, R88.reuse, R108, R8 ;  /* 0x0000006c5808723c */ /* 0x048fe20000041808 */
[----:B------:R-:W3:Y:S04]  /*8b90*/  LDSM.16.MT88.4 R96, [R140+0xa800] ;  /* 0x00a800008c60783b */ /* 0x000ee80000004200 */
[----:B------:R-:W-:Y:S02]  /*8ba0*/  FADD.FTZ R125, R125, R120 ;  /* 0x000000787d7d7221 */ /* 0x000fe40000010000 */
[----:B------:R-:W-:Y:S01]  /*8bb0*/  FADD.FTZ R5, R127, R124 ;  /* 0x0000007c7f057221 */ /* 0x000fe20000010000 */
[C---:B------:R-:W-:Y:S01]  /*8bc0*/  HMMA.16816.F32.BF16 R36, R88.reuse, R110, R36 ;  /* 0x0000006e5824723c */ /* 0x040fe20000041824 */
[----:B------:R-:W-:Y:S03]  /*8bd0*/  LDSM.16.MT88.4 R108, [R138+0x9000] ;  /* 0x009000008a6c783b */ /* 0x000fe60000004200 */
[----:B------:R-:W-:Y:S02]  /*8be0*/  FADD.FTZ R126, R126, R125 ;  /* 0x0000007d7e7e7221 */ /* 0x000fe40000010000 */
[----:B------:R-:W-:Y:S02]  /*8bf0*/  FADD.FTZ R5, R128, R5 ;  /* 0x0000000580057221 */ /* 0x000fe40000010000 */
[C---:B-1----:R-:W-:Y:S08]  /*8c00*/  HMMA.16816.F32.BF16 R40, R88.reuse, R104, R40 ;  /* 0x000000685828723c */ /* 0x042ff00000041828 */
[C---:B------:R-:W-:Y:S01]  /*8c10*/  HMMA.16816.F32.BF16 R44, R88.reuse, R106, R44 ;  /* 0x0000006a582c723c */ /* 0x040fe2000004182c */
[----:B------:R-:W1:Y:S07]  /*8c20*/  LDSM.16.MT88.4 R104, [R138+0xa800] ;  /* 0x00a800008a68783b */ /* 0x000e6e0000004200 */
[C---:B------:R-:W-:Y:S07]  /*8c30*/  HMMA.16816.F32.BF16 R48, R88.reuse, R112, R48 ;  /* 0x000000705830723c */ /* 0x040fee0000041830 */
[--C-:B------:R-:W-:Y:S01]  /*8c40*/  FFMA.FTZ R112, R22, c[0x0][0x23c], -R119.reuse ;  /* 0x00008f0016707a23 */ /* 0x100fe20000010877 */
[C---:B------:R-:W-:Y:S04]  /*8c50*/  HMMA.16816.F32.BF16 R52, R88.reuse, R114, R52 ;  /* 0x000000725834723c */ /* 0x040fe80000041834 */
[----:B------:R-:W-:Y:S01]  /*8c60*/  FFMA.FTZ R113, R23, c[0x0][0x23c], -R119 ;  /* 0x00008f0017717a23 */ /* 0x000fe20000010877 */
[----:B------:R-:W4:Y:S01]  /*8c70*/  MUFU.EX2 R112, R112 ;  /* 0x0000007000707308 */ /* 0x000f220000000800 */
[----:B------:R-:W5:Y:S01]  /*8c80*/  LDSM.16.MT88.4 R20, [R137+0xa800] ;  /* 0x00a800008914783b */ /* 0x000f620000004200 */
[--C-:B------:R-:W-:Y:S01]  /*8c90*/  FFMA.FTZ R114, R24, c[0x0][0x23c], -R122.reuse ;  /* 0x00008f0018727a23 */ /* 0x100fe2000001087a */
[C---:B--2---:R-:W-:Y:S04]  /*8ca0*/  HMMA.16816.F32.BF16 R56, R88.reuse, R92, R56 ;  /* 0x0000005c5838723c */ /* 0x044fe80000041838 */
[----:B------:R-:W-:Y:S02]  /*8cb0*/  FFMA.FTZ R115, R25, c[0x0][0x23c], -R122 ;  /* 0x00008f0019737a23 */ /* 0x000fe4000001087a */
[----:B------:R-:W-:Y:S01]  /*8cc0*/  LDSM.16.MT88.4 R24, [R137+0x9000] ;  /* 0x009000008918783b */ /* 0x000fe20000004200 */
[----:B------:R-:W2:Y:S01]  /*8cd0*/  MUFU.EX2 R113, R113 ;  /* 0x0000007100717308 */ /* 0x000ea20000000800 */
[C---:B------:R-:W-:Y:S06]  /*8ce0*/  HMMA.16816.F32.BF16 R60, R88.reuse, R94, R60 ;  /* 0x0000005e583c723c */ /* 0x040fec000004183c */
[----:B------:R-:W5:Y:S02]  /*8cf0*/  LDSM.16.MT88.4 R92, [R136+0xa800] ;  /* 0x00a80000885c783b */ /* 0x000f640000004200 */
[C---:B---3--:R-:W-:Y:S01]  /*8d00*/  HMMA.16816.F32.BF16 R64, R88.reuse, R96, R64 ;  /* 0x000000605840723c */ /* 0x048fe20000041840 */
[----:B------:R-:W-:Y:S03]  /*8d10*/  MUFU.EX2 R114, R114 ;  /* 0x0000007200727308 */ /* 0x000fe60000000800 */
[----:B----4-:R-:W-:Y:S04]  /*8d20*/  FADD.FTZ R0, R112, R5 ;  /* 0x0000000570007221 */ /* 0x010fe80000010000 */
[C---:B------:R-:W-:Y:S01]  /*8d30*/  HMMA.16816.F32.BF16 R68, R88.reuse, R98, R68 ;  /* 0x000000625844723c */ /* 0x040fe20000041844 */
[----:B------:R-:W3:Y:S02]  /*8d40*/  LDSM.16.MT88.4 R96, [R140+0x9000] ;  /* 0x009000008c60783b */ /* 0x000ee40000004200 */
[----:B------:R-:W4:Y:S01]  /*8d50*/  MUFU.EX2 R115, R115 ;  /* 0x0000007300737308 */ /* 0x000f220000000800 */
[----:B--2---:R-:W-:Y:S04]  /*8d60*/  FADD.FTZ R0, R113, R0 ;  /* 0x0000000071007221 */ /* 0x004fe80000010000 */
[C---:B-1----:R-:W-:Y:S04]  /*8d70*/  HMMA.16816.F32.BF16 R72, R88.reuse, R104, R72 ;  /* 0x000000685848723c */ /* 0x042fe80000041848 */
[----:B------:R-:W-:Y:S01]  /*8d80*/  FADD.FTZ R5, R131, R0 ;  /* 0x0000000083057221 */ /* 0x000fe20000010000 */
[----:B------:R-:W-:Y:S03]  /*8d90*/  MOV R0, R3 ;  /* 0x0000000300007202 */ /* 0x000fe60000000f00 */
[C---:B------:R-:W-:Y:S01]  /*8da0*/  HMMA.16816.F32.BF16 R12, R88.reuse, R106, R12 ;  /* 0x0000006a580c723c */ /* 0x040fe2000004180c */
[----:B------:R-:W1:Y:S03]  /*8db0*/  LDSM.16.MT88.4 R104, [R136+0x9000] ;  /* 0x009000008868783b */ /* 0x000e660000004200 */
[----:B------:R-:W-:Y:S04]  /*8dc0*/  FADD.FTZ R5, R132, R5 ;  /* 0x0000000584057221 */ /* 0x000fe80000010000 */
[C---:B-----5:R-:W-:Y:S07]  /*8dd0*/  HMMA.16816.F32.BF16 R76, R88.reuse, R20, R76 ;  /* 0x00000014584c723c */ /* 0x060fee000004184c */
[----:B------:R-:W-:Y:S01]  /*8de0*/  F2FP.BF16.PACK_AB R20, R130, R129 ;  /* 0x000000818214723e */ /* 0x000fe200000010ff */
[C---:B------:R-:W-:Y:S04]  /*8df0*/  HMMA.16816.F32.BF16 R80, R88.reuse, R22, R80 ;  /* 0x000000165850723c */ /* 0x040fe80000041850 */
[----:B------:R-:W-:Y:S01]  /*8e00*/  F2FP.BF16.PACK_AB R21, R113, R112 ;  /* 0x000000707115723e */ /* 0x000fe200000010ff */
[----:B------:R-:W-:Y:S02]  /*8e10*/  FADD.FTZ R129, R129, R126 ;  /* 0x0000007e81817221 */ /* 0x000fe40000010000 */
[C---:B----4-:R-:W-:Y:S01]  /*8e20*/  F2FP.BF16.PACK_AB R22, R115.reuse, R114 ;  /* 0x000000727316723e */ /* 0x050fe200000010ff */
[C---:B------:R-:W-:Y:S04]  /*8e30*/  HMMA.16816.F32.BF16 R16, R88.reuse, R92, R16 ;  /* 0x0000005c5810723c */ /* 0x040fe80000041810 */
[----:B------:R-:W-:Y:S01]  /*8e40*/  F2FP.BF16.PACK_AB R23, R132, R131 ;  /* 0x000000838417723e */ /* 0x000fe200000010ff */
[----:B------:R-:W-:Y:S03]  /*8e50*/  FADD.FTZ R129, R130, R129 ;  /* 0x0000008182817221 */ /* 0x000fe60000010000 */
[----:B------:R-:W-:Y:S01]  /*8e60*/  HMMA.16816.F32.BF16 R84, R88, R94, R84 ;  /* 0x0000005e5854723c */ /* 0x000fe20000041854 */
[----:B------:R-:W2:Y:S03]  /*8e70*/  LDSM.16.MT88.4 R88, [R140+0xb000] ;  /* 0x00b000008c58783b */ /* 0x000ea60000004200 */
[----:B------:R-:W-:Y:S04]  /*8e80*/  FADD.FTZ R114, R114, R129 ;  /* 0x0000008172727221 */ /* 0x000fe80000010000 */
[C---:B---3--:R-:W-:Y:S01]  /*8e90*/  HMMA.16816.F32.BF16 R8, R20.reuse, R96, R8 ;  /* 0x000000601408723c */ /* 0x048fe20000041808 */
[----:B------:R-:W3:Y:S04]  /*8ea0*/  LDSM.16.MT88.4 R92, [R138+0xb000] ;  /* 0x00b000008a5c783b */ /* 0x000ee80000004200 */
[----:B------:R-:W-:Y:S02]  /*8eb0*/  FADD.FTZ R115, R115, R114 ;  /* 0x0000007273737221 */ /* 0x000fe40000010000 */
[--C-:B------:R-:W-:Y:S01]  /*8ec0*/  FFMA.FTZ R96, R31, c[0x0][0x23c], -R119.reuse ;  /* 0x00008f001f607a23 */ /* 0x100fe20000010877 */
[C---:B------:R-:W-:Y:S08]  /*8ed0*/  HMMA.16816.F32.BF16 R36, R20.reuse, R98, R36 ;  /* 0x000000621424723c */ /* 0x040ff00000041824 */
[C---:B------:R-:W-:Y:S07]  /*8ee0*/  HMMA.16816.F32.BF16 R40, R20.reuse, R108, R40 ;  /* 0x0000006c1428723c */ /* 0x040fee0000041828 */
[--C-:B------:R-:W-:Y:S01]  /*8ef0*/  FFMA.FTZ R108, R28, c[0x0][0x23c], -R122.reuse ;  /* 0x00008f001c6c7a23 */ /* 0x100fe2000001087a */
[C---:B------:R-:W-:Y:S04]  /*8f00*/  HMMA.16816.F32.BF16 R44, R20.reuse, R110, R44 ;  /* 0x0000006e142c723c */ /* 0x040fe8000004182c */
[--C-:B------:R-:W-:Y:S01]  /*8f10*/  FFMA.FTZ R109, R29, c[0x0][0x23c], -R122.reuse ;  /* 0x00008f001d6d7a23 */ /* 0x100fe2000001087a */
[----:B------:R-:W-:Y:S02]  /*8f20*/  MUFU.EX2 R108, R108 ;  /* 0x0000006c006c7308 */ /* 0x000fe40000000800 */
[--C-:B------:R-:W-:Y:S01]  /*8f30*/  FFMA.FTZ R110, R30, c[0x0][0x23c], -R119.reuse ;  /* 0x00008f001e6e7a23 */ /* 0x100fe20000010877 */
[C---:B------:R-:W-:Y:S01]  /*8f40*/  HMMA.16816.F32.BF16 R48, R20.reuse, R24, R48 ;  /* 0x000000181430723c */ /* 0x040fe20000041830 */
[----:B------:R-:W-:Y:S06]  /*8f50*/  LDSM.16.MT88.4 R28, [R136+0xb000] ;  /* 0x00b00000881c783b */ /* 0x000fec0000004200 */
[----:B------:R-:W4:Y:S01]  /*8f60*/  MUFU.EX2 R109, R109 ;  /* 0x0000006d006d7308 */ /* 0x000f220000000800 */
[C---:B------:R-:W-:Y:S01]  /*8f70*/  HMMA.16816.F32.BF16 R52, R20.reuse, R26, R52 ;  /* 0x0000001a1434723c */ /* 0x040fe20000041834 */
[----:B------:R-:W5:Y:S07]  /*8f80*/  LDSM.16.MT88.4 R24, [R137+0xb000] ;  /* 0x00b000008918783b */ /* 0x000f6e0000004200 */
[C---:B-1----:R-:W-:Y:S01]  /*8f90*/  HMMA.16816.F32.BF16 R56, R20.reuse, R104, R56 ;  /* 0x000000681438723c */ /* 0x042fe20000041838 */
[----:B------:R-:W-:Y:S06]  /*8fa0*/  MUFU.EX2 R105, R96 ;  /* 0x0000006000697308 */ /* 0x000fec0000000800 */
[--C-:B------:R-:W-:Y:S01]  /*8fb0*/  FFMA.FTZ R104, R32, c[0x0][0x23c], -R122.reuse ;  /* 0x00008f0020687a23 */ /* 0x100fe2000001087a */
[C---:B------:R-:W-:Y:S03]  /*8fc0*/  HMMA.16816.F32.BF16 R60, R20.reuse, R106, R60 ;  /* 0x0000006a143c723c */ /* 0x040fe6000004183c */
[----:B------:R-:W1:Y:S01]  /*8fd0*/  MUFU.EX2 R110, R110 ;  /* 0x0000006e006e7308 */ /* 0x000e620000000800 */
[----:B------:R-:W-:Y:S03]  /*8fe0*/  FFMA.FTZ R122, R33, c[0x0][0x23c], -R122 ;  /* 0x00008f00217a7a23 */ /* 0x000fe6000001087a */
[--C-:B------:R-:W-:Y:S01]  /*8ff0*/  FFMA.FTZ R106, R34, c[0x0][0x23c], -R119.reuse ;  /* 0x00008f00226a7a23 */ /* 0x100fe20000010877 */
[C---:B--2---:R-:W-:Y:S04]  /*9000*/  HMMA.16816.F32.BF16 R64, R20.reuse, R88, R64 ;  /* 0x000000581440723c */ /* 0x044fe80000041840 */
[----:B------:R-:W-:Y:S01]  /*9010*/  FFMA.FTZ R119, R35, c[0x0][0x23c], -R119 ;  /* 0x00008f0023777a23 */ /* 0x000fe20000010877 */
[----:B------:R-:W-:Y:S01]  /*9020*/  MUFU.EX2 R104, R104 ;  /* 0x0000006800687308 */ /* 0x000fe20000000800 */
[----:B------:R-:W-:Y:S02]  /*9030*/  LDSM.16.MT88.4 R32, [R138+0x9800] ;  /* 0x009800008a20783b */ /* 0x000fe40000004200 */
[C---:B------:R-:W-:Y:S06]  /*9040*/  HMMA.16816.F32.BF16 R68, R20.reuse, R90, R68 ;  /* 0x0000005a1444723c */ /* 0x040fec0000041844 */
[----:B------:R-:W2:Y:S01]  /*9050*/  LDSM.16.MT88.4 R88, [R140+0x9800] ;  /* 0x009800008c58783b */ /* 0x000ea20000004200 */
[----:B------:R-:W1:Y:S01]  /*9060*/  MUFU.EX2 R107, R122 ;  /* 0x0000007a006b7308 */ /* 0x000e620000000800 */
[C---:B---3--:R-:W-:Y:S08]  /*9070*/  HMMA.16816.F32.BF16 R72, R20.reuse, R92, R72 ;  /* 0x0000005c1448723c */ /* 0x048ff00000041848 */
[C---:B------:R-:W-:Y:S01]  /*9080*/  HMMA.16816.F32.BF16 R12, R20.reuse, R94, R12 ;  /* 0x0000005e140c723c */ /* 0x040fe2000004180c */
[----:B------:R-:W-:Y:S01]  /*9090*/  LDSM.16.MT88.4 R92, [R140+0xb800] ;  /* 0x00b800008c5c783b */ /* 0x000fe20000004200 */
[----:B------:R-:W-:Y:S06]  /*90a0*/  MUFU.EX2 R106, R106 ;  /* 0x0000006a006a7308 */ /* 0x000fec0000000800 */
[C---:B-----5:R-:W-:Y:S04]  /*90b0*/  HMMA.16816.F32.BF16 R76, R20.reuse, R24, R76 ;  /* 0x00000018144c723c */ /* 0x060fe8000004184c */
[----:B------:R-:W3:Y:S04]  /*90c0*/  MUFU.EX2 R119, R119 ;  /* 0x0000007700777308 */ /* 0x000ee80000000800 */
[C---:B------:R-:W-:Y:S01]  /*90d0*/  HMMA.16816.F32.BF16 R80, R20.reuse, R26, R80 ;  /* 0x0000001a1450723c */ /* 0x040fe20000041850 */
[----:B------:R-:W5:Y:S07]  /*90e0*/  LDSM.16.MT88.4 R24, [R137+0x9800] ;  /* 0x009800008918783b */ /* 0x000f6e0000004200 */
[C---:B------:R-:W-:Y:S08]  /*90f0*/  HMMA.16816.F32.BF16 R16, R20.reuse, R28, R16 ;  /* 0x0000001c1410723c */ /* 0x040ff00000041810 */
[----:B------:R-:W-:Y:S01]  /*9100*/  HMMA.16816.F32.BF16 R84, R20, R30, R84 ;  /* 0x0000001e1454723c */ /* 0x000fe20000041854 */
[----:B------:R-:W5:Y:S06]  /*9110*/  LDSM.16.MT88.4 R28, [R136+0x9800] ;  /* 0x00980000881c783b */ /* 0x000f6c0000004200 */
[----:B----4-:R-:W-:Y:S01]  /*9120*/  F2FP.BF16.PACK_AB R20, R109, R108 ;  /* 0x0000006c6d14723e */ /* 0x010fe200000010ff */
[----:B------:R-:W-:Y:S01]  /*9130*/  FADD.FTZ R108, R108, R115 ;  /* 0x000000736c6c7221 */ /* 0x000fe20000010000 */
[----:B-1----:R-:W-:Y:S03]  /*9140*/  F2FP.BF16.PACK_AB R21, R105, R110 ;  /* 0x0000006e6915723e */ /* 0x002fe600000010ff */
[----:B------:R-:W-:Y:S01]  /*9150*/  F2FP.BF16.PACK_AB R22, R107, R104 ;  /* 0x000000686b16723e */ /* 0x000fe200000010ff */
[----:B------:R-:W-:Y:S01]  /*9160*/  FADD.FTZ R110, R110, R5 ;  /* 0x000000056e6e7221 */ /* 0x000fe20000010000 */
[----:B---3--:R-:W-:Y:S01]  /*9170*/  F2FP.BF16.PACK_AB R23, R119, R106 ;  /* 0x0000006a7717723e */ /* 0x008fe200000010ff */
[----:B------:R-:W-:Y:S02]  /*9180*/  FADD.FTZ R109, R109, R108 ;  /* 0x0000006c6d6d7221 */ /* 0x000fe40000010000 */
[----:B------:R-:W-:Y:S02]  /*9190*/  FADD.FTZ R105, R105, R110 ;  /* 0x0000006e69697221 */ /* 0x000fe40000010000 */
[----:B------:R-:W-:Y:S02]  /*91a0*/  FADD.FTZ R104, R104, R109 ;  /* 0x0000006d68687221 */ /* 0x000fe40000010000 */
[C---:B--2---:R-:W-:Y:S01]  /*91b0*/  HMMA.16816.F32.BF16 R96, R20.reuse, R88, R8 ;  /* 0x000000581460723c */ /* 0x044fe20000041808 */
[----:B------:R-:W1:Y:S02]  /*91c0*/  LDSM.16.MT88.4 R8, [R138+0xb800] ;  /* 0x00b800008a08783b */ /* 0x000e640000004200 */
[----:B------:R-:W-:Y:S02]  /*91d0*/  FADD.FTZ R106, R106, R105 ;  /* 0x000000696a6a7221 */ /* 0x000fe40000010000 */
[----:B------:R-:W-:Y:S02]  /*91e0*/  FADD.FTZ R171, R107, R104 ;  /* 0x000000686bab7221 */ /* 0x000fe40000010000 */
[----:B------:R-:W-:Y:S01]  /*91f0*/  FADD.FTZ R169, R119, R106 ;  /* 0x0000006a77a97221 */ /* 0x000fe20000010000 */
[C---:B------:R-:W-:Y:S08]  /*9200*/  HMMA.16816.F32.BF16 R36, R20.reuse, R90, R36 ;  /* 0x0000005a1424723c */ /* 0x040ff00000041824 */
[C---:B------:R-:W-:Y:S08]  /*9210*/  HMMA.16816.F32.BF16 R40, R20.reuse, R32, R40 ;  /* 0x000000201428723c */ /* 0x040ff00000041828 */
[C---:B------:R-:W-:Y:S01]  /*9220*/  HMMA.16816.F32.BF16 R44, R20.reuse, R34, R44 ;  /* 0x00000022142c723c */ /* 0x040fe2000004182c */
[----:B------:R-:W2:Y:S07]  /*9230*/  LDSM.16.MT88.4 R32, [R137+0xb800] ;  /* 0x00b800008920783b */ /* 0x000eae0000004200 */
[C---:B-----5:R-:W-:Y:S08]  /*9240*/  HMMA.16816.F32.BF16 R48, R20.reuse, R24, R48 ;  /* 0x000000181430723c */ /* 0x060ff00000041830 */
[C---:B------:R-:W-:Y:S01]  /*9250*/  HMMA.16816.F32.BF16 R52, R20.reuse, R26, R52 ;  /* 0x0000001a1434723c */ /* 0x040fe20000041834 */
[----:B------:R-:W3:Y:S07]  /*9260*/  LDSM.16.MT88.4 R24, [R136+0xb800] ;  /* 0x00b800008818783b */ /* 0x000eee0000004200 */
[C---:B------:R-:W-:Y:S08]  /*9270*/  HMMA.16816.F32.BF16 R56, R20.reuse, R28, R56 ;  /* 0x0000001c1438723c */ /* 0x040ff00000041838 */
[C---:B------:R-:W-:Y:S08]  /*9280*/  HMMA.16816.F32.BF16 R60, R20.reuse, R30, R60 ;  /* 0x0000001e143c723c */ /* 0x040ff0000004183c */
[C---:B------:R-:W-:Y:S08]  /*9290*/  HMMA.16816.F32.BF16 R64, R20.reuse, R92, R64 ;  /* 0x0000005c1440723c */ /* 0x040ff00000041840 */
[C---:B------:R-:W-:Y:S08]  /*92a0*/  HMMA.16816.F32.BF16 R68, R20.reuse, R94, R68 ;  /* 0x0000005e1444723c */ /* 0x040ff00000041844 */
[C---:B-1----:R-:W-:Y:S08]  /*92b0*/  HMMA.16816.F32.BF16 R72, R20.reuse, R8, R72 ;  /* 0x000000081448723c */ /* 0x042ff00000041848 */
[C---:B------:R-:W-:Y:S08]  /*92c0*/  HMMA.16816.F32.BF16 R92, R20.reuse, R10, R12 ;  /* 0x0000000a145c723c */ /* 0x040ff0000004180c */
[C---:B--2---:R-:W-:Y:S08]  /*92d0*/  HMMA.16816.F32.BF16 R76, R20.reuse, R32, R76 ;  /* 0x00000020144c723c */ /* 0x044ff0000004184c */
[C---:B------:R-:W-:Y:S08]  /*92e0*/  HMMA.16816.F32.BF16 R80, R20.reuse, R34, R80 ;  /* 0x000000221450723c */ /* 0x040ff00000041850 */
[C---:B---3--:R-:W-:Y:S08]  /*92f0*/  HMMA.16816.F32.BF16 R88, R20.reuse, R24, R16 ;  /* 0x000000181458723c */ /* 0x048ff00000041810 */
[----:B------:R-:W-:Y:S01]  /*9300*/  HMMA.16816.F32.BF16 R84, R20, R26, R84 ;  /* 0x0000001a1454723c */ /* 0x000fe20000041854 */
[----:B------:R-:W-:-:S07]  /*9310*/  @P4 BRA `(.L_x_574) ;  /* 0xffffe06000004947 */ /* 0x000fce000383ffff */
.L_x_573:
[----:B------:R-:W1:Y:S01]  /*9320*/  SHFL.BFLY PT, R2, R171, 0x2, 0x1f ;  /* 0x0c401f00ab027f89 */ /* 0x000e6200000e0000 */
[----:B------:R-:W-:Y:S01]  /*9330*/  MOV R8, 0x3f800000 ;  /* 0x3f80000000087802 */ /* 0x000fe20000000f00 */
[----:B------:R-:W-:Y:S01]  /*9340*/  IMAD.MOV.U32 R13, RZ, RZ, 0x3f800000 ;  /* 0x3f800000ff0d7424 */ /* 0x000fe200078e00ff */
[----:B------:R-:W-:Y:S01]  /*9350*/  ISETP.NE.AND P0, PT, R152, -0x1, PT ;  /* 0xffffffff9800780c */ /* 0x000fe20003f05270 */
[----:B------:R-:W2:Y:S01]  /*9360*/  SHFL.BFLY PT, R0, R169, 0x2, 0x1f ;  /* 0x0c401f00a9007f89 */ /* 0x000ea200000e0000 */
[----:B------:R-:W-:Y:S01]  /*9370*/  BSSY B0, `(.L_x_577) ;  /* 0x00000f9000007945 */ /* 0x000fe20003800000 */
[----:B------:R-:W-:-:S02]  /*9380*/  LEA R12, R153, R154, 0x4 ;  /* 0x0000009a990c7211 */ /* 0x000fc400078e20ff */
[----:B------:R-:W3:Y:S08]  /*9390*/  S2R R5, SR_TID.X ;  /* 0x0000000000057919 */ /* 0x000ef00000002100 */
[----:B------:R-:W-:-:S04]  /*93a0*/  @P0 IMAD.WIDE.U32 R16, R152, c[0x0][0x1e8], RZ ;  /* 0x00007a0098100a25 */ /* 0x000fc800078e00ff */
[----:B------:R-:W-:Y:S01]  /*93b0*/  @P0 IMAD R10, R152, c[0x0][0x1ec], R17 ;  /* 0x00007b00980a0a24 */ /* 0x000fe200078e0211 */
[----:B------:R-:W-:Y:S01]  /*93c0*/  @P0 MOV R11, R16 ;  /* 0x00000010000b0202 */ /* 0x000fe20000000f00 */
[----:B-1----:R-:W-:Y:S02]  /*93d0*/  FADD.FTZ R7, R2, R171 ;  /* 0x000000ab02077221 */ /* 0x002fe40000010000 */
[----:B--2---:R-:W-:-:S03]  /*93e0*/  FADD.FTZ R9, R0, R169 ;  /* 0x000000a900097221 */ /* 0x004fc60000010000 */
[----:B------:R-:W1:Y:S01]  /*93f0*/  SHFL.BFLY PT, R6, R7, 0x1, 0x1f ;  /* 0x0c201f0007067f89 */ /* 0x000e6200000e0000 */
[----:B---3--:R-:W-:-:S03]  /*9400*/  SHF.R.S32.HI R2, RZ, 0x1f, R5 ;  /* 0x0000001fff027819 */ /* 0x008fc60000011405 */
[----:B------:R-:W2:Y:S01]  /*9410*/  SHFL.BFLY PT, R4, R9, 0x1, 0x1f ;  /* 0x0c201f0009047f89 */ /* 0x000ea200000e0000 */
[CC--:B------:R-:W-:Y:S01]  /*9420*/  LEA.HI R0, R2.reuse, R5.reuse, RZ, 0x5 ;  /* 0x0000000502007211 */ /* 0x0c0fe200078f28ff */
[----:B-1----:R-:W-:Y:S01]  /*9430*/  FADD.FTZ R6, R7, R6 ;  /* 0x0000000607067221 */ /* 0x002fe20000010000 */
[----:B------:R-:W-:Y:S01]  /*9440*/  LEA.HI R7, R2, R5, RZ, 0x2 ;  /* 0x0000000502077211 */ /* 0x000fe200078f10ff */
[----:B--2---:R-:W-:-:S03]  /*9450*/  FADD.FTZ R4, R9, R4 ;  /* 0x0000000409047221 */ /* 0x004fc60000010000 */
[----:B------:R-:W-:Y:S02]  /*9460*/  FSETP.NE.FTZ.AND P4, PT, R6, RZ, PT ;  /* 0x000000ff0600720b */ /* 0x000fe40003f95000 */
[----:B------:R-:W-:Y:S02]  /*9470*/  LOP3.LUT R14, R7, 0x3ffffffc, RZ, 0xc0, !PT ;  /* 0x3ffffffc070e7812 */ /* 0x000fe400078ec0ff */
[----:B------:R-:W-:Y:S02]  /*9480*/  FSETP.NE.FTZ.AND P3, PT, R4, RZ, PT ;  /* 0x000000ff0400720b */ /* 0x000fe40003f75000 */
[----:B------:R-:W-:Y:S02]  /*9490*/  SHF.R.S32.HI R9, RZ, 0x5, R0 ;  /* 0x00000005ff097819 */ /* 0x000fe40000011400 */
[----:B------:R-:W-:Y:S02]  /*94a0*/  IADD3 R14, -R14, R5, RZ ;  /* 0x000000050e0e7210 */ /* 0x000fe40007ffe1ff */
[----:B------:R-:W-:-:S02]  /*94b0*/  LOP3.LUT R0, R0, 0xffffffe0, RZ, 0xc0, !PT ;  /* 0xffffffe000007812 */ /* 0x000fc400078ec0ff */
[----:B------:R-:W-:Y:S01]  /*94c0*/  LEA R9, R9, R14, 0x9 ;  /* 0x0000000e09097211 */ /* 0x000fe200078e48ff */
[----:B------:R-:W1:Y:S02]  /*94d0*/  @P4 MUFU.RCP R8, R6 ;  /* 0x0000000600084308 */ /* 0x000e640000001000 */
[----:B------:R-:W-:-:S06]  /*94e0*/  IMAD.IADD R0, R5, 0x1, -R0 ;  /* 0x0000000105007824 */ /* 0x000fcc00078e0a00 */
[----:B------:R-:W2:Y:S01]  /*94f0*/  @P3 MUFU.RCP R13, R4 ;  /* 0x00000004000d3308 */ /* 0x000ea20000001000 */
[----:B-1----:R-:W-:-:S07]  /*9500*/  FMUL.FTZ R96, R8, R96 ;  /* 0x0000006008607220 */ /* 0x002fce0000410000 */
[----:B------:R-:W1:Y:S01]  /*9510*/  @P4 MUFU.LG2 R6, R6 ;  /* 0x0000000600064308 */ /* 0x000e620000000c00 */
        /* <DEDUP_REMOVED lines=46> */
[--C-:B------:R-:W-:Y:S01]  /*9800*/  SHF.R.S32.HI R8, RZ, 0x2, R7.reuse ;  /* 0x00000002ff087819 */ /* 0x100fe20000011407 */
[C---:B--2---:R-:W-:Y:S01]  /*9810*/  FMUL.FTZ R99, R13.reuse, R99 ;  /* 0x000000630d637220 */ /* 0x044fe20000410000 */
[----:B------:R-:W-:Y:S01]  /*9820*/  SHF.R.S32.HI R7, RZ, 0x1f, R7 ;  /* 0x0000001fff077819 */ /* 0x000fe20000011407 */
[----:B------:R-:W-:Y:S01]  /*9830*/  FMUL.FTZ R98, R13, R98 ;  /* 0x000000620d627220 */ /* 0x000fe20000410000 */
[----:B------:R-:W-:Y:S01]  /*9840*/  F2FP.BF16.PACK_AB R88, R89, R88 ;  /* 0x000000585958723e */ /* 0x000fe200000010ff */
[----:B------:R-:W-:Y:S01]  /*9850*/  FMUL.FTZ R39, R13, R39 ;  /* 0x000000270d277220 */ /* 0x000fe20000410000 */
[----:B------:R-:W-:Y:S01]  /*9860*/  LEA.HI R7, R7, R8, RZ, 0x3 ;  /* 0x0000000807077211 */ /* 0x000fe200078f18ff */
[----:B------:R-:W-:Y:S01]  /*9870*/  FMUL.FTZ R38, R13, R38 ;  /* 0x000000260d267220 */ /* 0x000fe20000410000 */
[----:B------:R-:W-:Y:S01]  /*9880*/  F2FP.BF16.PACK_AB R98, R99, R98 ;  /* 0x000000626362723e */ /* 0x000fe200000010ff */
        /* <DEDUP_REMOVED lines=8> */
[----:B------:R-:W-:-:S02]  /*9910*/  FMUL.FTZ R46, R13, R46 ;  /* 0x0000002e0d2e7220 */ /* 0x000fc40000410000 */
[----:B------:R-:W-:Y:S01]  /*9920*/  FMUL.FTZ R51, R13, R51 ;  /* 0x000000330d337220 */ /* 0x000fe20000410000 */
[----:B------:R-:W-:Y:S01]  /*9930*/  SHF.L.U32 R8, R7, 0x6, RZ ;  /* 0x0000000607087819 */ /* 0x000fe200000006ff */
[----:B------:R-:W-:Y:S01]  /*9940*/  FMUL.FTZ R50, R13, R50 ;  /* 0x000000320d327220 */ /* 0x000fe20000410000 */
[----:B------:R-:W-:Y:S01]  /*9950*/  F2FP.BF16.PACK_AB R46, R47, R46 ;  /* 0x0000002e2f2e723e */ /* 0x000fe200000010ff */
[C---:B------:R-:W-:Y:S01]  /*9960*/  FMUL.FTZ R55, R13.reuse, R55 ;  /* 0x000000370d377220 */ /* 0x040fe20000410000 */
[----:B------:R-:W-:Y:S01]  /*9970*/  LOP3.LUT R8, R8, 0x1c0, RZ, 0xc0, !PT ;  /* 0x000001c008087812 */ /* 0x000fe200078ec0ff */
[----:B------:R-:W-:Y:S01]  /*9980*/  FMUL.FTZ R54, R13, R54 ;  /* 0x000000360d367220 */ /* 0x000fe20000410000 */
[----:B------:R-:W-:Y:S01]  /*9990*/  F2FP.BF16.PACK_AB R50, R51, R50 ;  /* 0x000000323332723e */ /* 0x000fe200000010ff */
[C---:B------:R-:W-:Y:S01]  /*99a0*/  FMUL.FTZ R59, R13.reuse, R59 ;  /* 0x0000003b0d3b7220 */ /* 0x040fe20000410000 */
[----:B------:R-:W-:Y:S01]  /*99b0*/  LEA.HI R8, R8, R8, RZ, 0x1d ;  /* 0x0000000808087211 */ /* 0x000fe200078fe8ff */
[----:B------:R-:W-:Y:S01]  /*99c0*/  FMUL.FTZ R58, R13, R58 ;  /* 0x0000003a0d3a7220 */ /* 0x000fe20000410000 */
[----:B------:R-:W-:Y:S01]  /*99d0*/  F2FP.BF16.PACK_AB R54, R55, R54 ;  /* 0x000000363736723e */ /* 0x000fe200000010ff */
[----:B------:R-:W-:Y:S01]  /*99e0*/  FMUL.FTZ R63, R13, R63 ;  /* 0x0000003f0d3f7220 */ /* 0x000fe20000410000 */
[----:B------:R-:W-:Y:S01]  /*99f0*/  LEA R8, R9, R8, 0x1 ;  /* 0x0000000809087211 */ /* 0x000fe200078e08ff */
[----:B------:R-:W-:Y:S01]  /*9a00*/  FMUL.FTZ R62, R13, R62 ;  /* 0x0000003e0d3e7220 */ /* 0x000fe20000410000 */
[----:B------:R-:W-:Y:S01]  /*9a10*/  F2FP.BF16.PACK_AB R58, R59, R58 ;  /* 0x0000003a3b3a723e */ /* 0x000fe200000010ff */
[C---:B------:R-:W-:Y:S01]  /*9a20*/  FMUL.FTZ R67, R13.reuse, R67 ;  /* 0x000000430d437220 */ /* 0x040fe20000410000 */
[----:B------:R-:W-:Y:S01]  /*9a30*/  SHF.L.U32 R9, R8, 0x1, RZ ;  /* 0x0000000108097819 */ /* 0x000fe200000006ff */
[C---:B------:R-:W-:Y:S01]  /*9a40*/  FMUL.FTZ R66, R13.reuse, R66 ;  /* 0x000000420d427220 */ /* 0x040fe20000410000 */
[----:B------:R-:W2:Y:S01]  /*9a50*/  LDC.U8 R8, c[0x0][0x329] ;  /* 0x0000ca40ff087b82 */ /* 0x000ea20000000000 */
[----:B------:R-:W-:Y:S01]  /*9a60*/  FMUL.FTZ R71, R13, R71 ;  /* 0x000000470d477220 */ /* 0x000fe20000410000 */
        /* <DEDUP_REMOVED lines=22> */
[----:B------:R-:W-:Y:S01]  /*9bd0*/  LOP3.LUT R13, R7, 0x1, RZ, 0xc0, !PT ;  /* 0x00000001070d7812 */ /* 0x000fe200078ec0ff */
[----:B-1----:R-:W-:Y:S01]  /*9be0*/  @P4 FMUL.FTZ R51, R6, 0.69314718246459960938 ;  /* 0x3f31721806334820 */ /* 0x002fe20000410000 */
[----:B------:R-:W-:Y:S01]  /*9bf0*/  F2FP.BF16.PACK_AB R90, R91, R90 ;  /* 0x0000005a5b5a723e */ /* 0x000fe200000010ff */
[----:B---3--:R-:W-:Y:S01]  /*9c00*/  @P3 FMUL.FTZ R4, R4, 0.69314718246459960938 ;  /* 0x3f31721804043820 */ /* 0x008fe20000410000 */
[----:B------:R-:W-:Y:S02]  /*9c10*/  ISETP.NE.U32.AND P5, PT, R13, 0x1, PT ;  /* 0x000000010d00780c */ /* 0x000fe40003fa5070 */
[----:B------:R-:W-:Y:S02]  /*9c20*/  IADD3 R13, R9, -0x10, RZ ;  /* 0xfffffff0090d7810 */ /* 0x000fe40007ffe0ff */
[----:B------:R-:W-:Y:S01]  /*9c30*/  R2P PR, R7, 0x6 ;  /* 0x0000000607007804 */ /* 0x000fe20000000000 */
[----:B------:R-:W-:Y:S01]  /*9c40*/  IMAD.MOV.U32 R7, RZ, RZ, 0x20 ;  /* 0x00000020ff077424 */ /* 0x000fe200078e00ff */
[----:B------:R-:W-:-:S04]  /*9c50*/  F2FP.BF16.PACK_AB R86, R87, R86 ;  /* 0x000000565756723e */ /* 0x000fc800000010ff */
[----:B------:R-:W-:Y:S02]  /*9c60*/  SEL R14, R7, 0xffffffe0, !P1 ;  /* 0xffffffe0070e7807 */ /* 0x000fe40004800000 */
[----:B------:R-:W-:Y:S02]  /*9c70*/  MOV R7, 0x40 ;  /* 0x0000004000077802 */ /* 0x000fe40000000f00 */
[----:B------:R-:W-:Y:S02]  /*9c80*/  @P5 IADD3 R13, R9, 0x10, RZ ;  /* 0x00000010090d5810 */ /* 0x000fe40007ffe0ff */
[----:B------:R-:W-:Y:S02]  /*9c90*/  SEL R16, R7, 0xffffffc0, !P2 ;  /* 0xffffffc007107807 */ /* 0x000fe40005000000 */
[C---:B------:R-:W-:Y:S01]  /*9ca0*/  IADD3 R15, R9.reuse, R14, RZ ;  /* 0x0000000e090f7210 */ /* 0x040fe20007ffe0ff */
[----:B------:R-:W-:Y:S01]  /*9cb0*/  STS [R13], R36 ;  /* 0x000000240d007388 */ /* 0x000fe20000000800 */
[-C--:B------:R-:W-:Y:S01]  /*9cc0*/  IADD3 R17, R14, R13.reuse, RZ ;  /* 0x0000000d0e117210 */ /* 0x080fe20007ffe0ff */
[----:B------:R-:W-:Y:S01]  /*9cd0*/  IMAD.IADD R19, R9, 0x1, R16 ;  /* 0x0000000109137824 */ /* 0x000fe200078e0210 */
[----:B------:R-:W-:Y:S01]  /*9ce0*/  IADD3 R23, R16, R13, RZ ;  /* 0x0000000d10177210 */ /* 0x000fe20007ffe0ff */
[----:B------:R-:W-:Y:S01]  /*9cf0*/  STS [R13+0x400], R38 ;  /* 0x000400260d007388 */ /* 0x000fe20000000800 */
[-C--:B------:R-:W-:Y:S01]  /*9d00*/  IADD3 R21, R15, R16.reuse, RZ ;  /* 0x000000100f157210 */ /* 0x080fe20007ffe0ff */
[----:B------:R-:W1:Y:S01]  /*9d10*/  LDC.U8 R14, c[0x0][0x328] ;  /* 0x0000ca00ff0e7b82 */ /* 0x000e620000000000 */
[----:B------:R-:W-:Y:S01]  /*9d20*/  IADD3 R25, R17, R16, RZ ;  /* 0x0000001011197210 */ /* 0x000fe20007ffe0ff */
[----:B------:R-:W-:Y:S01]  /*9d30*/  STS [R15], R40 ;  /* 0x000000280f007388 */ /* 0x000fe20000000800 */
[----:B--2---:R-:W-:-:S03]  /*9d40*/  ISETP.NE.AND P2, PT, R8, RZ, PT ;  /* 0x000000ff0800720c */ /* 0x004fc60003f45270 */
[----:B------:R-:W-:Y:S04]  /*9d50*/  STS [R15+0x400], R42 ;  /* 0x0004002a0f007388 */ /* 0x000fe80000000800 */
[----:B------:R-:W-:Y:S04]  /*9d60*/  STS [R17], R44 ;  /* 0x0000002c11007388 */ /* 0x000fe80000000800 */
[----:B------:R-:W-:Y:S02]  /*9d70*/  STS [R17+0x400], R46 ;  /* 0x0004002e11007388 */ /* 0x000fe40000000800 */
[----:B------:R-:W-:-:S02]  /*9d80*/  @P2 MOV R49, c[0x0][0x210] ;  /* 0x0000840000312a02 */ /* 0x000fc40000000f00 */
[----:B------:R2:W-:Y:S01]  /*9d90*/  STS [R19], R48 ;  /* 0x0000003013007388 */ /* 0x0005e20000000800 */
[----:B------:R-:W-:-:S03]  /*9da0*/  @!P2 MOV R49, 0x1 ;  /* 0x000000010031a802 */ /* 0x000fc60000000f00 */
[----:B------:R-:W-:Y:S01]  /*9db0*/  STS [R19+0x400], R50 ;  /* 0x0004003213007388 */ /* 0x000fe20000000800 */
[----:B-1----:R-:W-:Y:S01]  /*9dc0*/  ISETP.NE.AND P5, PT, R14, RZ, PT ;  /* 0x000000ff0e00720c */ /* 0x002fe20003fa5270 */
[----:B------:R-:W-:Y:S02]  /*9dd0*/  @P2 IMAD.MOV.U32 R14, RZ, RZ, c[0x0][0x210] ;  /* 0x00008400ff0e2624 */ /* 0x000fe400078e00ff */
[----:B------:R1:W-:Y:S01]  /*9de0*/  STS [R23], R52 ;  /* 0x0000003417007388 */ /* 0x0003e20000000800 */
[----:B------:R-:W-:Y:S01]  /*9df0*/  ISETP.NE.OR P1, PT, R8, RZ, !P5 ;  /* 0x000000ff0800720c */ /* 0x000fe20006f25670 */
[----:B------:R-:W-:Y:S02]  /*9e00*/  @P2 IMAD R14, R14, c[0x0][0x214], RZ ;  /* 0x000085000e0e2a24 */ /* 0x000fe400078e02ff */
[----:B------:R-:W-:Y:S01]  /*9e10*/  STS [R23+0x400], R54 ;  /* 0x0004003617007388 */ /* 0x000fe20000000800 */
[----:B------:R-:W-:-:S03]  /*9e20*/  @!P2 MOV R8, c[0x0][0x214] ;  /* 0x000085000008aa02 */ /* 0x000fc60000000f00 */
[----:B------:R-:W-:Y:S01]  /*9e30*/  STS [R21], R56 ;  /* 0x0000003815007388 */ /* 0x000fe20000000800 */
[----:B------:R-:W-:Y:S02]  /*9e40*/  @!P2 SEL R14, R8, c[0x0][0x234], !P5 ;  /* 0x00008d00080eaa07 */ /* 0x000fe40006800000 */
[----:B------:R-:W-:Y:S01]  /*9e50*/  LOP3.LUT P5, RZ, R0, 0x3, RZ, 0xc0, !PT ;  /* 0x0000000300ff7812 */ /* 0x000fe200078ac0ff */
[----:B------:R-:W-:Y:S04]  /*9e60*/  STS [R21+0x400], R58 ;  /* 0x0004003a15007388 */ /* 0x000fe80000000800 */
[----:B------:R-:W-:Y:S01]  /*9e70*/  STS [R25], R60 ;  /* 0x0000003c19007388 */ /* 0x000fe20000000800 */
[----:B--2---:R-:W-:Y:S01]  /*9e80*/  @P2 MOV R48, 0x1 ;  /* 0x0000000100302802 */ /* 0x004fe20000000f00 */
[----:B------:R-:W-:-:S02]  /*9e90*/  @!P2 IMAD R48, R14, c[0x0][0x1c0], RZ ;  /* 0x000070000e30aa24 */ /* 0x000fc400078e02ff */
[----:B------:R-:W-:Y:S04]  /*9ea0*/  STS [R25+0x400], R62 ;  /* 0x0004003e19007388 */ /* 0x000fe80000000800 */
[----:B------:R-:W-:Y:S01]  /*9eb0*/  STS [R9+0x2000], R64 ;  /* 0x0020004009007388 */ /* 0x000fe20000000800 */
[----:B-1----:R-:W-:-:S03]  /*9ec0*/  CS2R R52, SRZ ;  /* 0x0000000000347805 */ /* 0x002fc6000001ff00 */
[----:B------:R1:W-:Y:S04]  /*9ed0*/  STS [R9+0x2400], R66 ;  /* 0x0024004209007388 */ /* 0x0003e80000000800 */
[----:B------:R-:W-:Y:S04]  /*9ee0*/  STS [R13+0x2000], R68 ;  /* 0x002000440d007388 */ /* 0x000fe80000000800 */
[----:B------:R-:W-:Y:S04]  /*9ef0*/  STS [R13+0x2400], R70 ;  /* 0x002400460d007388 */ /* 0x000fe80000000800 */
[----:B------:R-:W-:Y:S04]  /*9f00*/  STS [R15+0x2000], R72 ;  /* 0x002000480f007388 */ /* 0x000fe80000000800 */
        /* <DEDUP_REMOVED lines=12> */
[----:B------:R-:W4:Y:S04]  /*9fd0*/  S2R R7, SR_CTAID.Y ;  /* 0x0000000000077919 */ /* 0x000f280000002600 */
[----:B------:R-:W5:Y:S04]  /*9fe0*/  S2R R8, SR_CTAID.X ;  /* 0x0000000000087919 */ /* 0x000f680000002500 */
[----:B-1----:R-:W1:Y:S04]  /*9ff0*/  S2R R9, SR_CTAID.Z ;  /* 0x0000000000097919 */ /* 0x002e680000002700 */
[----:B------:R3:W3:Y:S04]  /*a000*/  LDS.128 R40, [R155] ;  /* 0x000000009b287984 */ /* 0x0006e80000000c00 */
[----:B------:R3:W3:Y:S01]  /*a010*/  LDS.128 R36, [R155+0x800] ;  /* 0x000800009b247984 */ /* 0x0006e20000000c00 */
[----:B----4-:R-:W-:Y:S01]  /*a020*/  IMAD R48, R7, R48, RZ ;  /* 0x0000003007307224 */ /* 0x010fe200078e02ff */
[----:B--2---:R-:W-:-:S02]  /*a030*/  @!P0 SHF.R.S32.HI R15, RZ, 0x1f, R7 ;  /* 0x0000001fff0f8819 */ /* 0x004fc40000011407 */
[----:B------:R2:W4:Y:S01]  /*a040*/  LDS.128 R32, [R155+0x1000] ;  /* 0x001000009b207984 */ /* 0x0005220000000c00 */
[----:B------:R-:W-:Y:S01]  /*a050*/  @!P1 IMAD R13, R7, c[0x0][0x214], RZ ;  /* 0x00008500070d9a24 */ /* 0x000fe200078e02ff */
[----:B------:R-:W-:Y:S02]  /*a060*/  SEL R48, R48, RZ, P1 ;  /* 0x000000ff30307207 */ /* 0x000fe40000800000 */
[----:B------:R2:W2:Y:S01]  /*a070*/  LDS.128 R28, [R155+0x1800] ;  /* 0x001800009b1c7984 */ /* 0x0004a20000000c00 */
[----:B-----5:R-:W-:Y:S01]  /*a080*/  IMAD R0, R8, R49, RZ ;  /* 0x0000003108007224 */ /* 0x020fe200078e02ff */
[----:B------:R-:W-:Y:S01]  /*a090*/  @!P1 SEL R13, R13, R152, !P0 ;  /* 0x000000980d0d9207 */ /* 0x000fe20004000000 */
[----:B------:R-:W-:Y:S01]  /*a0a0*/  @!P0 IMAD R50, R15, c[0x0][0x1e0], RZ ;  /* 0x000078000f328a24 */ /* 0x000fe200078e02ff */
[----:B------:R2:W2:Y:S01]  /*a0b0*/  LDS.128 R24, [R155+0x2000] ;  /* 0x002000009b187984 */ /* 0x0004a20000000c00 */
[----:B-1----:R-:W-:Y:S01]  /*a0c0*/  IMAD R48, R9, R14, R48 ;  /* 0x0000000e09307224 */ /* 0x002fe200078e0230 */
[----:B------:R-:W-:Y:S01]  /*a0d0*/  @!P1 MOV R52, R13 ;  /* 0x0000000d00349202 */ /* 0x000fe20000000f00 */
[C---:B------:R-:W-:Y:S01]  /*a0e0*/  @!P0 IMAD R50, R7.reuse, c[0x0][0x1e4], R50 ;  /* 0x0000790007328a24 */ /* 0x040fe200078e0232 */
[----:B------:R1:W1:Y:S01]  /*a0f0*/  LDS.128 R20, [R155+0x2800] ;  /* 0x002800009b147984 */ /* 0x0002620000000c00 */
[----:B------:R-:W-:Y:S01]  /*a100*/  SHF.L.U32 R15, R0, 0x6, RZ ;  /* 0x00000006000f7819 */ /* 0x000fe200000006ff */
[----:B------:R-:W-:Y:S01]  /*a110*/  @!P0 IMAD.WIDE.U32 R54, R7, c[0x0][0x1e0], RZ ;  /* 0x0000780007368a25 */ /* 0x000fe200078e00ff */
[----:B------:R-:W-:Y:S01]  /*a120*/  @!P1 SHF.R.S32.HI R53, RZ, 0x1f, R13 ;  /* 0x0000001fff359819 */ /* 0x000fe2000001140d */
[----:B------:R1:W1:Y:S01]  /*a130*/  LDS.128 R16, [R155+0x3000] ;  /* 0x003000009b107984 */ /* 0x0002620000000c00 */
[--C-:B------:R-:W-:Y:S01]  /*a140*/  IADD3 R0, P2, P1, R15, R52, R48.reuse ;  /* 0x000000340f007210 */ /* 0x100fe2000795e030 */
[----:B------:R-:W-:Y:S01]  /*a150*/  IMAD.MOV.U32 R13, RZ, RZ, 0x7f800000 ;  /* 0x7f800000ff0d7424 */ /* 0x000fe200078e00ff */
[----:B------:R-:W-:Y:S01]  /*a160*/  SHF.R.S32.HI R15, RZ, 0x1f, R15 ;  /* 0x0000001fff0f7819 */ /* 0x000fe2000001140f */
[----:B------:R1:W1:Y:S01]  /*a170*/  LDS.128 R44, [R155+0x3800] ;  /* 0x003800009b2c7984 */ /* 0x0002620000000c00 */
[----:B------:R-:W-:Y:S01]  /*a180*/  SHF.R.S32.HI R48, RZ, 0x1f, R48 ;  /* 0x0000001fff307819 */ /* 0x000fe20000011430 */
[----:B------:R-:W-:Y:S01]  /*a190*/  @P3 FFMA.FTZ R13, R3, c[0x0][0x238], R4 ;  /* 0x00008e00030d3a23 */ /* 0x000fe20000010004 */
[----:B------:R-:W-:Y:S01]  /*a1a0*/  MOV R7, 0x7f800000 ;  /* 0x7f80000000077802 */ /* 0x000fe20000000f00 */
[----:B------:R-:W-:Y:S01]  /*a1b0*/  @P4 FFMA.FTZ R7, R100, c[0x0][0x238], R51 ;  /* 0x00008e0064074a23 */ /* 0x000fe20000010033 */
[----:B------:R-:W-:-:S02]  /*a1c0*/  @!P0 MOV R11, R54 ;  /* 0x00000036000b8202 */ /* 0x000fc40000000f00 */
[----:B------:R-:W-:Y:S02]  /*a1d0*/  @!P0 IADD3 R10, R55, R50, RZ ;  /* 0x00000032370a8210 */ /* 0x000fe40007ffe0ff */
[----:B------:R-:W-:Y:S01]  /*a1e0*/  IADD3.X R15, R15, R53, R48, P2, P1 ;  /* 0x000000350f0f7210 */ /* 0x000fe200017e2430 */
        /* <DEDUP_REMOVED lines=17> */
.L_x_578:
[----:B------:R-:W-:Y:S05]  /*a300*/  BSYNC B0 ;  /* 0x0000000000007941 */ /* 0x000fea0003800000 */
.L_x_577:
[----:B------:R-:W-:Y:S01]  /*a310*/  IADD3 R4, P0, R164, R11, RZ ;  /* 0x0000000ba4047210 */ /* 0x000fe20007f1e0ff */
[----:B------:R-:W-:Y:S01]  /*a320*/  IMAD R8, R8, -0x40, R157 ;  /* 0xffffffc008087824 */ /* 0x000fe200078e029d */
[----:B------:R-:W-:Y:S01]  /*a330*/  SHF.R.S32.HI R3, RZ, 0x1f, R164 ;  /* 0x0000001fff037819 */ /* 0x000fe200000114a4 */
[----:B------:R-:W-:Y:S01]  /*a340*/  BSSY B0, `(.L_x_579) ;  /* 0x0000016000007945 */ /* 0x000fe20003800000 */
[----:B------:R-:W-:Y:S02]  /*a350*/  LEA.HI R2, R2, R5, RZ, 0x3 ;  /* 0x0000000502027211 */ /* 0x000fe400078f18ff */
[----:B------:R-:W-:Y:S01]  /*a360*/  SHF.R.S32.HI R0, RZ, 0x1f, R9 ;  /* 0x0000001fff007819 */ /* 0x000fe20000011409 */
[----:B------:R-:W-:Y:S01]  /*a370*/  IMAD.X R5, R3, 0x1, R10, P0 ;  /* 0x0000000103057824 */ /* 0x000fe200000e060a */
[----:B------:R-:W-:-:S03]  /*a380*/  SHF.R.S32.HI R3, RZ, 0x3, R2 ;  /* 0x00000003ff037819 */ /* 0x000fc60000011402 */
[----:B------:R-:W-:Y:S01]  /*a390*/  IMAD R0, R0, c[0x0][0x1f0], RZ ;  /* 0x00007c0000007a24 */ /* 0x000fe200078e02ff */
[----:B------:R-:W-:Y:S01]  /*a3a0*/  ISETP.GE.AND P0, PT, R3, R8, PT ;  /* 0x000000080300720c */ /* 0x000fe20003f06270 */
[----:B------:R-:W-:-:S04]  /*a3b0*/  IMAD.WIDE.U32 R4, R9, c[0x0][0x1f0], R4 ;  /* 0x00007c0009047a25 */ /* 0x000fc800078e0004 */
[----:B------:R-:W-:-:S04]  /*a3c0*/  IMAD R0, R9, c[0x0][0x1f4], R0 ;  /* 0x00007d0009007a24 */ /* 0x000fc800078e0200 */
[----:B----4-:R-:W-:-:S04]  /*a3d0*/  IMAD.IADD R7, R5, 0x1, R0 ;  /* 0x0000000105077824 */ /* 0x010fc800078e0200 */
[----:B------:R-:W-:Y:S05]  /*a3e0*/  @P0 BRA `(.L_x_580) ;  /* 0x000000b000000947 */ /* 0x000fea0003800000 */
        /* <DEDUP_REMOVED lines=9> */
[----:B---3--:R3:W-:Y:S04]  /*a480*/  @!P2 STG.E.128 [R12.64], R40 ;  /* 0x000000280c00a986 */ /* 0x0087e8000c101d06 */
[----:B--2---:R3:W-:Y:S02]  /*a490*/  @!P1 STG.E.128 [R12.64+0x80], R24 ;  /* 0x000080180c009986 */ /* 0x0047e4000c101d06 */
.L_x_580:
[----:B------:R-:W-:Y:S05]  /*a4a0*/  BSYNC B0 ;  /* 0x0000000000007941 */ /* 0x000fea0003800000 */
.L_x_579:
[----:B------:R-:W-:Y:S01]  /*a4b0*/  LEA.HI.SX32 R3, R2, 0x10, 0x1d ;  /* 0x0000001002037811 */ /* 0x000fe200078feaff */
[----:B------:R-:W-:Y:S03]  /*a4c0*/  BSSY B0, `(.L_x_581) ;  /* 0x0000011000007945 */ /* 0x000fe60003800000 */
[----:B------:R-:W-:-:S13]  /*a4d0*/  ISETP.GE.AND P0, PT, R3, R8, PT ;  /* 0x000000080300720c */ /* 0x000fda0003f06270 */
[----:B------:R-:W-:Y:S05]  /*a4e0*/  @P0 BRA `(.L_x_582) ;  /* 0x000000e000000947 */ /* 0x000fea0003800000 */
[----:B------:R-:W-:Y:S01]  /*a4f0*/  IADD3 R3, P0, R166, 0x10, RZ ;  /* 0x00000010a6037810 */ /* 0x000fe20007f1e0ff */
[----:B------:R-:W-:Y:S01]  /*a500*/  IMAD.MOV.U32 R10, RZ, RZ, R4 ;  /* 0x000000ffff0a7224 */ /* 0x000fe200078e0004 */
[----:B------:R-:W-:Y:S02]  /*a510*/  MOV R11, R7 ;  /* 0x00000007000b7202 */ /* 0x000fe40000000f00 */
[----:B------:R-:W-:Y:S01]  /*a520*/  ISETP.GE.AND P1, PT, R164, c[0x0][0x220], PT ;  /* 0x00008800a4007a0c */ /* 0x000fe20003f26270 */
[----:B------:R-:W-:Y:S01]  /*a530*/  IMAD.X R0, RZ, RZ, R167, P0 ;  /* 0x000000ffff007224 */ /* 0x000fe200000e06a7 */
[----:B------:R-:W-:Y:S01]  /*a540*/  ISETP.GE.AND P0, PT, R156, c[0x0][0x220], PT ;  /* 0x000088009c007a0c */ /* 0x000fe20003f06270 */
[----:B------:R-:W-:-:S04]  /*a550*/  IMAD.WIDE.U32 R10, R3, c[0x0][0x1e8], R10 ;  /* 0x00007a00030a7a25 */ /* 0x000fc800078e000a */
[----:B------:R-:W-:Y:S01]  /*a560*/  IMAD R0, R0, c[0x0][0x1e8], RZ ;  /* 0x00007a0000007a24 */ /* 0x000fe200078e02ff */
[----:B---3--:R-:W-:-:S03]  /*a570*/  LEA R12, P2, R10, c[0x0][0x1d0], 0x1 ;  /* 0x000074000a0c7a11 */ /* 0x008fc600078408ff */
[----:B------:R-:W-:-:S04]  /*a580*/  IMAD R0, R3, c[0x0][0x1ec], R0 ;  /* 0x00007b0003007a24 */ /* 0x000fc800078e0200 */
[----:B------:R-:W-:-:S05]  /*a590*/  IMAD.IADD R0, R11, 0x1, R0 ;  /* 0x000000010b007824 */ /* 0x000fca00078e0200 */
[----:B------:R-:W-:-:S05]  /*a5a0*/  LEA.HI.X R13, R10, c[0x0][0x1d4], R0, 0x1, P2 ;  /* 0x000075000a0d7a11 */ /* 0x000fca00010f0c00 */
[----:B------:R3:W-:Y:S04]  /*a5b0*/  @!P1 STG.E.128 [R12.64], R36 ;  /* 0x000000240c009986 */ /* 0x0007e8000c101d06 */
[----:B-1----:R3:W-:Y:S02]  /*a5c0*/  @!P0 STG.E.128 [R12.64+0x80], R20 ;  /* 0x000080140c008986 */ /* 0x0027e4000c101d06 */
.L_x_582:
[----:B------:R-:W-:Y:S05]  /*a5d0*/  BSYNC B0 ;  /* 0x0000000000007941 */ /* 0x000fea0003800000 */
.L_x_581:
        /* <DEDUP_REMOVED lines=18> */
.L_x_584:
[----:B------:R-:W-:Y:S05]  /*a700*/  BSYNC B0 ;  /* 0x0000000000007941 */ /* 0x000fea0003800000 */
.L_x_583:
[----:B------:R-:W-:-:S04]  /*a710*/  LEA.HI.SX32 R3, R2, 0x30, 0x1d ;  /* 0x0000003002037811 */ /* 0x000fc800078feaff */
[----:B------:R-:W-:-:S13]  /*a720*/  ISETP.GE.AND P0, PT, R3, R8, PT ;  /* 0x000000080300720c */ /* 0x000fda0003f06270 */
[----:B------:R-:W-:Y:S05]  /*a730*/  @P0 EXIT ;  /* 0x000000000000094d */ /* 0x000fea0003800000 */
[----:B------:R-:W-:Y:S02]  /*a740*/  IADD3 R0, P0, R166, 0x30, RZ ;  /* 0x00000030a6007810 */ /* 0x000fe40007f1e0ff */
        /* <DEDUP_REMOVED lines=9> */
[----:B--2---:R2:W-:Y:S01]  /*a7e0*/  @!P0 STG.E.128 [R2.64], R28 ;  /* 0x0000001c02008986 */ /* 0x0045e2000c101d06 */
[----:B------:R-:W-:-:S13]  /*a7f0*/  ISETP.GE.AND P0, PT, R156, c[0x0][0x220], PT ;  /* 0x000088009c007a0c */ /* 0x000fda0003f06270 */
[----:B------:R-:W-:Y:S05]  /*a800*/  @P0 EXIT ;  /* 0x000000000000094d */ /* 0x000fea0003800000 */
[----:B-1----:R-:W-:Y:S01]  /*a810*/  STG.E.128 [R2.64+0x80], R44 ;  /* 0x0000802c02007986 */ /* 0x002fe2000c101d06 */
[----:B------:R-:W-:Y:S05]  /*a820*/  EXIT ;  /* 0x000000000000794d */ /* 0x000fea0003800000 */
.L_x_538:
[----:B-1----:R-:W1:Y:S01]  /*a830*/  LDC.U8 R2, c[0x0][0x329] ;  /* 0x0000ca40ff027b82 */ /* 0x002e620000000000 */
[----:B------:R-:W-:Y:S01]  /*a840*/  ISETP.NE.AND P4, PT, R152, -0x1, PT ;  /* 0xffffffff9800780c */ /* 0x000fe20003f85270 */
[----:B------:R-:W-:Y:S01]  /*a850*/  BSSY B0, `(.L_x_585) ;  /* 0x0000040000007945 */ /* 0x000fe20003800000 */
[----:B------:R-:W-:-:S05]  /*a860*/  IADD3 R157, -R18, R157, RZ ;  /* 0x0000009d129d7210 */ /* 0x000fca0007ffe1ff */
[----:B------:R-:W2:Y:S06]  /*a870*/  LDC.U8 R3, c[0x0][0x328] ;  /* 0x0000ca00ff037b82 */ /* 0x000eac0000000000 */
[----:B------:R-:W-:Y:S01]  /*a880*/  @!P4 SHF.R.S32.HI R13, RZ, 0x1f, R0 ;  /* 0x0000001fff0dc819 */ /* 0x000fe20000011400 */
[----:B------:R-:W-:-:S04]  /*a890*/  @P4 IMAD.WIDE.U32 R14, R152, c[0x0][0x1e8], RZ ;  /* 0x00007a00980e4a25 */ /* 0x000fc800078e00ff */
[----:B------:R-:W-:Y:S02]  /*a8a0*/  @!P4 IMAD R13, R13, c[0x0][0x1e0], RZ ;  /* 0x000078000d0dca24 */ /* 0x000fe400078e02ff */
[----:B------:R-:W-:Y:S02]  /*a8b0*/  @P4 IMAD R5, R152, c[0x0][0x1ec], R15 ;  /* 0x00007b0098054a24 */ /* 0x000fe400078e020f */
[----:B------:R-:W-:Y:S01]  /*a8c0*/  @!P4 IMAD.WIDE.U32 R8, R0, c[0x0][0x1e0], RZ ;  /* 0x000078000008ca25 */ /* 0x000fe200078e00ff */
[----:B-1----:R-:W-:-:S04]  /*a8d0*/  ISETP.NE.AND P1, PT, R2, RZ, PT ;  /* 0x000000ff0200720c */ /* 0x002fc80003f25270 */
[----:B------:R-:W-:Y:S02]  /*a8e0*/  @!P4 MOV R14, R8 ;  /* 0x00000008000ec202 */ /* 0x000fe40000000f00 */
[----:B--2---:R-:W-:Y:S02]  /*a8f0*/  ISETP.NE.AND P3, PT, R3, RZ, PT ;  /* 0x000000ff0300720c */ /* 0x004fe40003f65270 */
[----:B------:R-:W-:Y:S02]  /*a900*/  SHF.R.S32.HI R3, RZ, 0x1f, R92 ;  /* 0x0000001fff037819 */ /* 0x000fe4000001145c */
[----:B------:R-:W-:-:S03]  /*a910*/  ISETP.NE.OR P2, PT, R2, RZ, !P3 ;  /* 0x000000ff0200720c */ /* 0x000fc60005f45670 */
[----:B------:R-:W-:Y:S01]  /*a920*/  @P1 IMAD.MOV.U32 R11, RZ, RZ, c[0x0][0x210] ;  /* 0x00008400ff0b1624 */ /* 0x000fe200078e00ff */
[----:B------:R-:W-:Y:S01]  /*a930*/  LEA.HI R4, R3, R92, RZ, 0x3 ;  /* 0x0000005c03047211 */ /* 0x000fe200078f18ff */
[----:B------:R-:W-:Y:S01]  /*a940*/  @!P1 IMAD.MOV.U32 R2, RZ, RZ, c[0x0][0x214] ;  /* 0x00008500ff029624 */ /* 0x000fe200078e00ff */
[----:B------:R-:W-:Y:S01]  /*a950*/  ISETP.NE.OR P0, PT, R152, -0x1, P2 ;  /* 0xffffffff9800780c */ /* 0x000fe20001705670 */
[----:B------:R-:W-:Y:S01]  /*a960*/  @P1 IMAD R11, R11, c[0x0][0x214], RZ ;  /* 0x000085000b0b1a24 */ /* 0x000fe200078e02ff */
[----:B------:R-:W-:Y:S01]  /*a970*/  LOP3.LUT R3, R4, 0xfffffff8, RZ, 0xc0, !PT ;  /* 0xfffffff804037812 */ /* 0x000fe200078ec0ff */
[----:B------:R-:W-:Y:S01]  /*a980*/  @P1 IMAD.MOV.U32 R7, RZ, RZ, 0x1 ;  /* 0x00000001ff071424 */ /* 0x000fe200078e00ff */
[----:B------:R-:W-:Y:S01]  /*a990*/  @!P1 SEL R11, R2, c[0x0][0x234], !P3 ;  /* 0x00008d00020b9a07 */ /* 0x000fe20005800000 */
[----:B------:R-:W-:Y:S01]  /*a9a0*/  @!P4 IMAD R2, R0, c[0x0][0x1e4], R13 ;  /* 0x000079000002ca24 */ /* 0x000fe200078e020d */
[----:B------:R-:W-:Y:S01]  /*a9b0*/  SHF.R.S32.HI R4, RZ, 0x3, R4 ;  /* 0x00000003ff047819 */ /* 0x000fe20000011404 */
[----:B------:R-:W-:Y:S01]  /*a9c0*/  IMAD.IADD R92, R92, 0x1, -R3 ;  /* 0x000000015c5c7824 */ /* 0x000fe200078e0a03 */
[----:B------:R-:W-:Y:S01]  /*a9d0*/  @P1 MOV R3, c[0x0][0x210] ;  /* 0x0000840000031a02 */ /* 0x000fe20000000f00 */
[----:B------:R-:W-:Y:S01]  /*a9e0*/  @!P1 IMAD R7, R11, c[0x0][0x1c0], RZ ;  /* 0x000070000b079a24 */ /* 0x000fe200078e02ff */
[----:B------:R-:W-:Y:S01]  /*a9f0*/  SHF.R.S32.HI R13, RZ, 0x1f, R26 ;  /* 0x0000001fff0d7819 */ /* 0x000fe2000001141a */
[----:B------:R-:W-:-:S02]  /*aa00*/  @!P4 IMAD.IADD R5, R9, 0x1, R2 ;  /* 0x000000010905c824 */ /* 0x000fc400078e0202 */
[C---:B------:R-:W-:Y:S02]  /*aa10*/  @!P0 IMAD R152, R0.reuse, c[0x0][0x214], RZ ;  /* 0x0000850000988a24 */ /* 0x040fe400078e02ff */
[----:B------:R-:W-:Y:S02]  /*aa20*/  IMAD R0, R0, R7, RZ ;  /* 0x0000000700007224 */ /* 0x000fe400078e02ff */
[----:B------:R-:W-:Y:S01]  /*aa30*/  CS2R R6, SRZ ;  /* 0x0000000000067805 */ /* 0x000fe2000001ff00 */
[----:B------:R-:W-:Y:S01]  /*aa40*/  @!P1 IMAD.MOV.U32 R3, RZ, RZ, 0x1 ;  /* 0x00000001ff039424 */ /* 0x000fe200078e00ff */
[--C-:B------:R-:W-:Y:S01]  /*aa50*/  @!P2 SHF.R.S32.HI R7, RZ, 0x1f, R152.reuse ;  /* 0x0000001fff07a819 */ /* 0x100fe20000011498 */
[----:B------:R-:W-:Y:S01]  /*aa60*/  @!P2 IMAD.MOV.U32 R6, RZ, RZ, R152 ;  /* 0x000000ffff06a224 */ /* 0x000fe200078e0098 */
[----:B------:R-:W-:Y:S01]  /*aa70*/  SEL R2, R0, RZ, P2 ;  /* 0x000000ff00027207 */ /* 0x000fe20001000000 */
[----:B------:R-:W-:Y:S01]  /*aa80*/  IMAD.SHL.U32 R0, R92, 0x8, RZ ;  /* 0x000000085c007824 */ /* 0x000fe200078e00ff */
[----:B------:R-:W-:Y:S01]  /*aa90*/  ISETP.GE.AND P2, PT, R4, R157, PT ;  /* 0x0000009d0400720c */ /* 0x000fe20003f46270 */
[----:B------:R-:W-:-:S02]  /*aaa0*/  IMAD R13, R13, c[0x0][0x1f0], RZ ;  /* 0x00007c000d0d7a24 */ /* 0x000fc400078e02ff */
[----:B------:R-:W-:Y:S01]  /*aab0*/  IMAD R11, R26, R11, R2 ;  /* 0x0000000b1a0b7224 */ /* 0x000fe200078e0202 */
[----:B------:R-:W-:Y:S01]  /*aac0*/  IADD3 R14, P0, R0, R14, RZ ;  /* 0x0000000e000e7210 */ /* 0x000fe20007f1e0ff */
[----:B------:R-:W-:Y:S02]  /*aad0*/  IMAD R2, R18, R3, RZ ;  /* 0x0000000312027224 */ /* 0x000fe400078e02ff */
[----:B------:R-:W-:Y:S01]  /*aae0*/  IMAD R13, R26, c[0x0][0x1f4], R13 ;  /* 0x00007d001a0d7a24 */ /* 0x000fe200078e020d */
[----:B------:R-:W-:Y:S02]  /*aaf0*/  LEA.HI.X.SX32 R15, R0, R5, 0x1, P0 ;  /* 0x00000005000f7211 */ /* 0x000fe400000f0eff */
[----:B------:R-:W-:Y:S02]  /*ab00*/  SHF.R.S32.HI R9, RZ, 0x1f, R2 ;  /* 0x0000001fff097819 */ /* 0x000fe40000011402 */
[----:B------:R-:W-:Y:S01]  /*ab10*/  IADD3 R2, P1, P0, R2, R6, R11 ;  /* 0x0000000602027210 */ /* 0x000fe2000783e00b */
[----:B------:R-:W-:Y:S01]  /*ab20*/  IMAD.WIDE.U32 R26, R26, c[0x0][0x1f0], R14 ;  /* 0x00007c001a1a7a25 */ /* 0x000fe200078e000e */
[----:B------:R-:W-:-:S02]  /*ab30*/  SHF.R.S32.HI R5, RZ, 0x1f, R4 ;  /* 0x0000001fff057819 */ /* 0x000fc40000011404 */
[----:B------:R-:W-:Y:S01]  /*ab40*/  SHF.R.S32.HI R6, RZ, 0x1f, R11 ;  /* 0x0000001fff067819 */ /* 0x000fe2000001140b */
[----:B------:R-:W-:Y:S02]  /*ab50*/  IMAD.IADD R13, R13, 0x1, R27 ;  /* 0x000000010d0d7824 */ /* 0x000fe400078e021b */
[----:B------:R-:W-:Y:S01]  /*ab60*/  IMAD.WIDE R14, R167, 0x40, R4 ;  /* 0x00000040a70e7825 */ /* 0x000fe200078e0204 */
[----:B------:R-:W-:Y:S02]  /*ab70*/  IADD3.X R9, R9, R7, R6, P1, P0 ;  /* 0x0000000709097210 */ /* 0x000fe40000fe0406 */
[----:B------:R-:W-:Y:S01]  /*ab80*/  IADD3 R7, R0, 0x40, RZ ;  /* 0x0000004000077810 */ /* 0x000fe20007ffe0ff */
[----:B------:R-:W-:Y:S05]  /*ab90*/  @P2 BRA `(.L_x_586) ;  /* 0x000000b000002947 */ /* 0x000fea0003800000 */
[----:B------:R-:W-:Y:S01]  /*aba0*/  IMAD R11, R15, c[0x0][0x1e8], RZ ;  /* 0x00007a000f0b7a24 */ /* 0x000fe200078e02ff */
[----:B------:R-:W-:Y:S01]  /*abb0*/  ISETP.GE.AND P1, PT, R0, c[0x0][0x220], PT ;  /* 0x0000880000007a0c */ /* 0x000fe20003f26270 */
[----:B------:R-:W-:Y:S01]  /*abc0*/  IMAD.MOV.U32 R12, RZ, RZ, R26 ;  /* 0x000000ffff0c7224 */ /* 0x000fe200078e001a */
[----:B------:R-:W-:Y:S01]  /*abd0*/  ISETP.GE.AND P0, PT, R7, c[0x0][0x220], PT ;  /* 0x0000880007007a0c */ /* 0x000fe20003f06270 */
[----:B------:R-:W-:-:S02]  /*abe0*/  IMAD R6, R14, c[0x0][0x1ec], R11 ;  /* 0x00007b000e067a24 */ /* 0x000fc400078e020b */
[----:B------:R-:W-:-:S05]  /*abf0*/  IMAD.WIDE.U32 R16, R14, c[0x0][0x1e8], R12 ;  /* 0x00007a000e107a25 */ /* 0x000fca00078e000c */
[----:B------:R-:W-:Y:S02]  /*ac00*/  IADD3 R6, R17, R6, RZ ;  /* 0x0000000611067210 */ /* 0x000fe40007ffe0ff */
[----:B------:R-:W-:-:S04]  /*ac10*/  LEA R10, P2, R16, c[0x0][0x1d0], 0x1 ;  /* 0x00007400100a7a11 */ /* 0x000fc800078408ff */
[----:B------:R-:W-:-:S05]  /*ac20*/  LEA.HI.X R11, R16, c[0x0][0x1d4], R6, 0x1, P2 ;  /* 0x00007500100b7a11 */ /* 0x000fca00010f0c06 */
[----:B------:R1:W-:Y:S04]  /*ac30*/  @!P1 STG.E.128 [R10.64], RZ ;  /* 0x000000ff0a009986 */ /* 0x0003e8000c101d06 */
[----:B------:R1:W-:Y:S02]  /*ac40*/  @!P0 STG.E.128 [R10.64+0x80], RZ ;  /* 0x000080ff0a008986 */ /* 0x0003e4000c101d06 */
.L_x_586:
[----:B------:R-:W-:Y:S05]  /*ac50*/  BSYNC B0 ;  /* 0x0000000000007941 */ /* 0x000fea0003800000 */
.L_x_585:
[----:B-1----:R-:W-:Y:S01]  /*ac60*/  IADD3 R10, R4, 0x10, RZ ;  /* 0x00000010040a7810 */ /* 0x002fe20007ffe0ff */
        /* <DEDUP_REMOVED lines=17> */
.L_x_588:
[----:B------:R-:W-:Y:S05]  /*ad80*/  BSYNC B0 ;  /* 0x0000000000007941 */ /* 0x000fea0003800000 */
.L_x_587:
[----:B------:R-:W-:Y:S01]  /*ad90*/  IADD3 R8, R4, 0x20, RZ ;  /* 0x0000002004087810 */ /* 0x000fe20007ffe0ff */
        /* <DEDUP_REMOVED lines=11> */
[----:B-1----:R-:W-:-:S03]  /*ae50*/  LEA R18, P2, R16, c[0x0][0x1d0], 0x1 ;  /* 0x0000740010127a11 */ /* 0x002fc600078408ff */
[----:B------:R-:W-:-:S04]  /*ae60*/  IMAD R6, R11, c[0x0][0x1ec], R6 ;  /* 0x00007b000b067a24 */ /* 0x000fc800078e0206 */
[----:B------:R-:W-:-:S05]  /*ae70*/  IMAD.IADD R6, R17, 0x1, R6 ;  /* 0x0000000111067824 */ /* 0x000fca00078e0206 */
[----:B------:R-:W-:-:S05]  /*ae80*/  LEA.HI.X R19, R16, c[0x0][0x1d4], R6, 0x1, P2 ;  /* 0x0000750010137a11 */ /* 0x000fca00010f0c06 */
[----:B------:R1:W-:Y:S04]  /*ae90*/  @!P1 STG.E.128 [R18.64], RZ ;  /* 0x000000ff12009986 */ /* 0x0003e8000c101d06 */
[----:B------:R1:W-:Y:S02]  /*aea0*/  @!P0 STG.E.128 [R18.64+0x80], RZ ;  /* 0x000080ff12008986 */ /* 0x0003e4000c101d06 */
.L_x_590:
[----:B------:R-:W-:Y:S05]  /*aeb0*/  BSYNC B0 ;  /* 0x0000000000007941 */ /* 0x000fea0003800000 */
.L_x_589:
[----:B------:R-:W-:Y:S01]  /*aec0*/  IADD3 R6, R4, 0x30, RZ ;  /* 0x0000003004067810 */ /* 0x000fe20007ffe0ff */
[----:B------:R-:W-:Y:S03]  /*aed0*/  BSSY B0, `(.L_x_591) ;  /* 0x0000011000007945 */ /* 0x000fe60003800000 */
[----:B------:R-:W-:-:S13]  /*aee0*/  ISETP.GE.AND P0, PT, R6, R157, PT ;  /* 0x0000009d0600720c */ /* 0x000fda0003f06270 */
[----:B------:R-:W-:Y:S05]  /*aef0*/  @P0 BRA `(.L_x_592) ;  /* 0x000000e000000947 */ /* 0x000fea0003800000 */
[----:B------:R-:W-:Y:S01]  /*af00*/  IADD3 R12, P0, R14, 0x30, RZ ;  /* 0x000000300e0c7810 */ /* 0x000fe20007f1e0ff */
[----:B------:R-:W-:Y:S01]  /*af10*/  IMAD.MOV.U32 R14, RZ, RZ, R26 ;  /* 0x000000ffff0e7224 */ /* 0x000fe200078e001a */
[----:B------:R-:W-:-:S03]  /*af20*/  ISETP.GE.AND P1, PT, R0, c[0x0][0x220], PT ;  /* 0x0000880000007a0c */ /* 0x000fc60003f26270 */
[----:B------:R-:W-:Y:S01]  /*af30*/  IMAD.X R11, RZ, RZ, R15, P0 ;  /* 0x000000ffff0b7224 */ /* 0x000fe200000e060f */
[----:B------:R-:W-:Y:S02]  /*af40*/  MOV R15, R13 ;  /* 0x0000000d000f7202 */ /* 0x000fe40000000f00 */
[----:B------:R-:W-:Y:S01]  /*af50*/  ISETP.GE.AND P0, PT, R7, c[0x0][0x220], PT ;  /* 0x0000880007007a0c */ /* 0x000fe20003f06270 */
[----:B------:R-:W-:Y:S02]  /*af60*/  IMAD R11, R11, c[0x0][0x1e8], RZ ;  /* 0x00007a000b0b7a24 */ /* 0x000fe400078e02ff */
[----:B------:R-:W-:-:S04]  /*af70*/  IMAD.WIDE.U32 R14, R12, c[0x0][0x1e8], R14 ;  /* 0x00007a000c0e7a25 */ /* 0x000fc800078e000e */
[----:B------:R-:W-:Y:S01]  /*af80*/  IMAD R11, R12, c[0x0][0x1ec], R11 ;  /* 0x00007b000c0b7a24 */ /* 0x000fe200078e020b */
[----:B------:R-:W-:-:S03]  /*af90*/  LEA R12, P2, R14, c[0x0][0x1d0], 0x1 ;  /* 0x000074000e0c7a11 */ /* 0x000fc600078408ff */
[----:B------:R-:W-:-:S05]  /*afa0*/  IMAD.IADD R11, R15, 0x1, R11 ;  /* 0x000000010f0b7824 */ /* 0x000fca00078e020b */
[----:B------:R-:W-:-:S05]  /*afb0*/  LEA.HI.X R13, R14, c[0x0][0x1d4], R11, 0x1, P2 ;  /* 0x000075000e0d7a11 */ /* 0x000fca00010f0c0b */
[----:B------:R2:W-:Y:S04]  /*afc0*/  @!P1 STG.E.128 [R12.64], RZ ;  /* 0x000000ff0c009986 */ /* 0x0005e8000c101d06 */
[----:B------:R2:W-:Y:S02]  /*afd0*/  @!P0 STG.E.128 [R12.64+0x80], RZ ;  /* 0x000080ff0c008986 */ /* 0x0005e4000c101d06 */
.L_x_592:
[----:B------:R-:W-:Y:S05]  /*afe0*/  BSYNC B0 ;  /* 0x0000000000007941 */ /* 0x000fea0003800000 */
.L_x_591:
[----:B------:R-:W-:-:S04]  /*aff0*/  ISETP.NE.AND P6, PT, R92, RZ, PT ;  /* 0x000000ff5c00720c */ /* 0x000fc80003fc5270 */
[-C--:B------:R-:W-:Y:S02]  /*b000*/  ISETP.GE.OR P5, PT, R4, R157.reuse, P6 ;  /* 0x0000009d0400720c */ /* 0x080fe400037a6670 */
[-C--:B------:R-:W-:Y:S02]  /*b010*/  ISETP.GE.OR P4, PT, R10, R157.reuse, P6 ;  /* 0x0000009d0a00720c */ /* 0x080fe40003786670 */
[-C--:B------:R-:W-:Y:S02]  /*b020*/  ISETP.GE.OR P3, PT, R8, R157.reuse, P6 ;  /* 0x0000009d0800720c */ /* 0x080fe40003766670 */
[----:B------:R-:W-:-:S07]  /*b030*/  ISETP.GE.OR P6, PT, R6, R157, P6 ;  /* 0x0000009d0600720c */ /* 0x000fce00037c6670 */
[-C--:B------:R-:W-:Y:S02]  /*b040*/  @!P5 IMAD R11, R4, R3.reuse, RZ ;  /* 0x00000003040bd224 */ /* 0x080fe400078e02ff */
[-C--:B------:R-:W-:Y:S02]  /*b050*/  @!P4 IMAD R0, R10, R3.reuse, RZ ;  /* 0x000000030a00c224 */ /* 0x080fe400078e02ff */
[----:B------:R-:W-:Y:S01]  /*b060*/  @!P3 IMAD R4, R8, R3, RZ ;  /* 0x000000030804b224 */ /* 0x000fe200078e02ff */
[CC--:B------:R-:W-:Y:S02]  /*b070*/  @!P5 IADD3 R10, P0, R11.reuse, R2.reuse, RZ ;  /* 0x000000020b0ad210 */ /* 0x0c0fe40007f1e0ff */
[----:B------:R-:W-:Y:S02]  /*b080*/  @!P4 IADD3 R5, P1, R0, R2, RZ ;  /* 0x000000020005c210 */ /* 0x000fe40007f3e0ff */
[----:B------:R-:W-:Y:S02]  /*b090*/  @!P5 LEA.HI.X.SX32 R11, R11, R9, 0x1, P0 ;  /* 0x000000090b0bd211 */ /* 0x000fe400000f0eff */
[----:B------:R-:W-:-:S02]  /*b0a0*/  @!P5 LEA R14, P2, R10, c[0x0][0x200], 0x2 ;  /* 0x000080000a0eda11 */ /* 0x000fc400078410ff */
[----:B------:R-:W-:Y:S02]  /*b0b0*/  @!P3 IADD3 R7, P0, R4, R2, RZ ;  /* 0x000000020407b210 */ /* 0x000fe40007f1e0ff */
[-C--:B------:R-:W-:Y:S02]  /*b0c0*/  @!P4 LEA.HI.X.SX32 R0, R0, R9.reuse, 0x1, P1 ;  /* 0x000000090000c211 */ /* 0x080fe400008f0eff */
[----:B------:R-:W-:Y:S02]  /*b0d0*/  @!P5 LEA.HI.X R15, R10, c[0x0][0x204], R11, 0x2, P2 ;  /* 0x000081000a0fda11 */ /* 0x000fe400010f140b */
[----:B--2---:R-:W-:Y:S02]  /*b0e0*/  @!P4 LEA R12, P1, R5, c[0x0][0x200], 0x2 ;  /* 0x00008000050cca11 */ /* 0x004fe400078210ff */
[----:B------:R-:W-:Y:S02]  /*b0f0*/  @!P3 LEA.HI.X.SX32 R4, R4, R9, 0x1, P0 ;  /* 0x000000090404b211 */ /* 0x000fe400000f0eff */
[----:B------:R-:W-:-:S02]  /*b100*/  @!P3 LEA R10, P0, R7, c[0x0][0x200], 0x2 ;  /* 0x00008000070aba11 */ /* 0x000fc400078010ff */
[----:B------:R-:W-:Y:S01]  /*b110*/  @!P4 LEA.HI.X R13, R5, c[0x0][0x204], R0, 0x2, P1 ;  /* 0x00008100050dca11 */ /* 0x000fe200008f1400 */
[----:B------:R-:W-:Y:S01]  /*b120*/  @!P5 IMAD.MOV.U32 R0, RZ, RZ, 0x7f800000 ;  /* 0x7f800000ff00d424 */ /* 0x000fe200078e00ff */
[----:B------:R-:W-:Y:S01]  /*b130*/  @!P3 LEA.HI.X R11, R7, c[0x0][0x204], R4, 0x2, P0 ;  /* 0x00008100070bba11 */ /* 0x000fe200000f1404 */
[----:B------:R-:W-:Y:S02]  /*b140*/  @!P4 IMAD.MOV.U32 R7, RZ, RZ, 0x7f800000 ;  /* 0x7f800000ff07c424 */ /* 0x000fe400078e00ff */
[----:B------:R-:W-:Y:S01]  /*b150*/  @!P3 IMAD.MOV.U32 R5, RZ, RZ, 0x7f800000 ;  /* 0x7f800000ff05b424 */ /* 0x000fe200078e00ff */
[----:B------:R2:W-:Y:S04]  /*b160*/  @!P5 STG.E [R14.64], R0 ;  /* 0x000000000e00d986 */ /* 0x0005e8000c101906 */
[----:B------:R2:W-:Y:S04]  /*b170*/  @!P4 STG.E [R12.64], R7 ;  /* 0x000000070c00c986 */ /* 0x0005e8000c101906 */
[----:B------:R2:W-:Y:S01]  /*b180*/  @!P3 STG.E [R10.64], R5 ;  /* 0x000000050a00b986 */ /* 0x0005e2000c101906 */
[----:B------:R-:W-:Y:S05]  /*b190*/  @P6 EXIT ;  /* 0x000000000000694d */ /* 0x000fea0003800000 */
[----:B------:R-:W-:-:S05]  /*b1a0*/  IMAD R3, R6, R3, RZ ;  /* 0x0000000306037224 */ /* 0x000fca00078e02ff */
[----:B------:R-:W-:-:S04]  /*b1b0*/  IADD3 R2, P0, R3, R2, RZ ;  /* 0x0000000203027210 */ /* 0x000fc80007f1e0ff */
[----:B------:R-:W-:Y:S02]  /*b1c0*/  LEA.HI.X.SX32 R3, R3, R9, 0x1, P0 ;  /* 0x0000000903037211 */ /* 0x000fe400000f0eff */
[----:B------:R-:W-:-:S04]  /*b1d0*/  LEA R4, P0, R2, c[0x0][0x200], 0x2 ;  /* 0x0000800002047a11 */ /* 0x000fc800078010ff */
[----:B--2---:R-:W-:Y:S01]  /*b1e0*/  LEA.HI.X R5, R2, c[0x0][0x204], R3, 0x2, P0 ;  /* 0x0000810002057a11 */ /* 0x004fe200000f1403 */
[----:B------:R-:W-:-:S05]  /*b1f0*/  IMAD.MOV.U32 R3, RZ, RZ, 0x7f800000 ;  /* 0x7f800000ff037424 */ /* 0x000fca00078e00ff */
[----:B------:R-:W-:Y:S01]  /*b200*/  STG.E [R4.64], R3 ;  /* 0x0000000304007986 */ /* 0x000fe2000c101906 */
[----:B------:R-:W-:Y:S05]  /*b210*/  EXIT ;  /* 0x000000000000794d */ /* 0x000fea0003800000 */
.L_x_593:
        /* <DEDUP_REMOVED lines=14> */
.L_x_1404:


//--------------------- .text._ZN5flash16flash_fwd_kernelI23Flash_fwd_kernel_traitsILi128ELi64ELi64ELi4ELb0ELb0EN7cutlass10bfloat16_tE19Flash_kernel_traitsILi128ELi64ELi64ELi4ES3_EELb0ELb1ELb0ELb0ELb0ELb0ELb1ELb0EEEvNS_16Flash_fwd_paramsE --------------------------
	.section	.text._ZN5flash16flash_fwd_kernelI23Flash_fwd_kernel_traitsILi128ELi64ELi64ELi4ELb0ELb0EN7cutlass10bfloat16_tE19Flash_kernel_traitsILi128ELi64ELi64ELi4ES3_EELb0ELb1ELb0ELb0ELb0ELb0ELb1ELb0EEEvNS_16Flash_fwd_paramsE,"ax",@progbits
	.sectioninfo	@"SHI_REGISTERS=205"
	.align	128
        .global         _ZN5flash16flash_fwd_kernelI23Flash_fwd_kernel_traitsILi128ELi64ELi64ELi4ELb0ELb0EN7cutlass10bfloat16_tE19Flash_kernel_traitsILi128ELi64ELi64ELi4ES3_EELb0ELb1ELb0ELb0ELb0ELb0ELb1ELb0EEEvNS_16Flash_fwd_paramsE
        .type           _ZN5flash16flash_fwd_kernelI23Flash_fwd_kernel_traitsILi128ELi64ELi64ELi4ELb0ELb0EN7cutlass10bfloat16_tE19Flash_kernel_traitsILi128ELi64ELi64ELi4ES3_EELb0ELb1ELb0ELb0ELb0ELb0ELb1ELb0EEEvNS_16Flash_fwd_paramsE,@function
        .size           _ZN5flash16flash_fwd_kernelI23Flash_fwd_kernel_traitsILi128ELi64ELi64ELi4ELb0ELb0EN7cutlass10bfloat16_tE19Flash_kernel_traitsILi128ELi64ELi64ELi4ES3_EELb0ELb1ELb0ELb0ELb0ELb0ELb1ELb0EEEvNS_16Flash_fwd_paramsE,(.L_x_1405 - _ZN5flash16flash_fwd_kernelI23Flash_fwd_kernel_traitsILi128ELi64ELi64ELi4ELb0ELb0EN7cutlass10bfloat16_tE19Flash_kernel_traitsILi128ELi64ELi64ELi4ES3_EELb0ELb1ELb0ELb0ELb0ELb0ELb1ELb0EEEvNS_16Flash_fwd_paramsE)
        .other          _ZN5flash16flash_fwd_kernelI23Flash_fwd_kernel_traitsILi128ELi64ELi64ELi4ELb0ELb0EN7cutlass10bfloat16_tE19Flash_kernel_traitsILi128ELi64ELi64ELi4ES3_EELb0ELb1ELb0ELb0ELb0ELb0ELb1ELb0EEEvNS_16Flash_fwd_paramsE,@"STO_CUDA_ENTRY STV_DEFAULT"
_ZN5flash16flash_fwd_kernelI23Flash_fwd_kernel_traitsILi128ELi64ELi64ELi4ELb0ELb0EN7cutlass10bfloat16_tE19Flash_kernel_traitsILi128ELi64ELi64ELi4ES3_EELb0ELb1ELb0ELb0ELb0ELb0ELb1ELb0EEEvNS_16Flash_fwd_paramsE:
.text._ZN5flash16flash_fwd_kernelI23Flash_fwd_kernel_traitsILi128ELi64ELi64ELi4ELb0ELb0EN7cutlass10bfloat16_tE19Flash_kernel_traitsILi128ELi64ELi64ELi4ES3_EELb0ELb1ELb0ELb0ELb0ELb0ELb1ELb0EEEvNS_16Flash_fwd_paramsE:
        /* <DEDUP_REMOVED lines=33> */
.L_x_594:
[----:B-1-34-:R-:W-:Y:S02]  /*0210*/  MOV R2, c[0x0][0x218] ;  /* 0x0000860000027a02 */ /* 0x01afe40000000f00 */
.L_x_595:
        /* <DEDUP_REMOVED lines=49> */
.L_x_597:
        /* <DEDUP_REMOVED lines=40> */
.L_x_598:
        /* <DEDUP_REMOVED lines=86> */
.L_x_600:
[----:B------:R-:W-:Y:S05]  /*0d10*/  BSYNC B0 ;  /* 0x0000000000007941 */ /* 0x000fea0003800000 */
.L_x_599:
        /* <DEDUP_REMOVED lines=29> */
.L_x_602:
[----:B------:R-:W-:Y:S05]  /*0ef0*/  BSYNC B0 ;  /* 0x0000000000007941 */ /* 0x000fea0003800000 */
.L_x_601:
        /* <DEDUP_REMOVED lines=29> */
.L_x_604:
[----:B------:R-:W-:Y:S05]  /*10d0*/  BSYNC B0 ;  /* 0x0000000000007941 */ /* 0x000fea0003800000 */
.L_x_603:
        /* <DEDUP_REMOVED lines=32> */
.L_x_606:
[----:B------:R-:W-:Y:S05]  /*12e0*/  BSYNC B0 ;  /* 0x0000000000007941 */ /* 0x000fea0003800000 */
.L_x_605:
        /* <DEDUP_REMOVED lines=28> */
.L_x_608:
[----:B------:R-:W-:Y:S05]  /*14b0*/  BSYNC B0 ;  /* 0x0000000000007941 */ /* 0x000fea0003800000 */
.L_x_607:
        /* <DEDUP_REMOVED lines=24> */
.L_x_610:
[----:B------:R-:W-:Y:S05]  /*1640*/  BSYNC B0 ;  /* 0x0000000000007941 */ /* 0x000fea0003800000 */
.L_x_609:
        /* <DEDUP_REMOVED lines=23> */
.L_x_612:
[----:B------:R-:W-:Y:S05]  /*17c0*/  BSYNC B0 ;  /* 0x0000000000007941 */ /* 0x000fea0003800000 */
.L_x_611:
        /* <DEDUP_REMOVED lines=28> */
.L_x_614:
[----:B------:R-:W-:Y:S05]  /*1990*/  BSYNC B0 ;  /* 0x0000000000007941 */ /* 0x000fea0003800000 */
.L_x_613:
        /* <DEDUP_REMOVED lines=66> */
.L_x_616:
[----:B------:R-:W-:Y:S05]  /*1dc0*/  BSYNC B0 ;  /* 0x0000000000007941 */ /* 0x000fea0003800000 */
.L_x_615:
        /* <DEDUP_REMOVED lines=26> */
.L_x_618:
[----:B------:R-:W-:Y:S05]  /*1f70*/  BSYNC B0 ;  /* 0x0000000000007941 */ /* 0x000fea0003800000 */
.L_x_617:
        /* <DEDUP_REMOVED lines=25> */
.L_x_620:
[----:B------:R-:W-:Y:S05]  /*2110*/  BSYNC B0 ;  /* 0x0000000000007941 */ /* 0x000fea0003800000 */
.L_x_619:
        /* <DEDUP_REMOVED lines=30> */
.L_x_622:
[----:B------:R-:W-:Y:S05]  /*2300*/  BSYNC B0 ;  /* 0x0000000000007941 */ /* 0x000fea0003800000 */
.L_x_621:
        /* <DEDUP_REMOVED lines=15> */
[----:B-1----:R-:W1:Y:S04]  /*2400*/  LDSM.16.M88.4 R8, [R146+0x5800] ;  /* 0x005800009208783b */ /* 0x002e680000000200 */
[----:B---3--:R-:W-:Y:S04]  /*2410*/  LDSM.16.M88.4 R20, [R145] ;  /* 0x000000009114783b */ /* 0x008fe80000000200 */
[----:B------:R-:W3:Y:S04]  /*2420*/  LDSM.16.M88.4 R16, [R102+0x4000] ;  /* 0x004000006610783b */ /* 0x000ee80000000200 */
[----:B------:R-:W-:Y:S04]  /*2430*/  LDSM.16.M88.4 R44, [R139+0x4000] ;  /* 0x004000008b2c783b */ /* 0x000fe80000000200 */
[----:B------:R-:W4:Y:S04]  /*2440*/  LDSM.16.M88.4 R36, [R102+0x4800] ;  /* 0x004800006624783b */ /* 0x000f280000000200 */
[----:B------:R-:W1:Y:S04]  /*2450*/  LDSM.16.M88.4 R12, [R102+0x5000] ;  /* 0x00500000660c783b */ /* 0x000e680000000200 */
[----:B------:R-:W-:Y:S01]  /*2460*/  LDSM.16.M88.4 R80, [R142] ;  /* 0x000000008e50783b */ /* 0x000fe20000000200 */
[C---:B-----5:R-:W-:Y:S03]  /*2470*/  HMMA.16816.F32.BF16 R32, R84.reuse, R24, RZ ;  /* 0x000000185420723c */ /* 0x060fe600000418ff */
[----:B------:R-:W-:Y:S04]  /*2480*/  LDSM.16.M88.4 R48, [R102+0x5800] ;  /* 0x005800006630783b */ /* 0x000fe80000000200 */
[----:B------:R-:W-:Y:S01]  /*2490*/  LDSM.16.M88.4 R60, [R147+0x2000] ;  /* 0x00200000933c783b */ /* 0x000fe20000000200 */
[C---:B------:R-:W-:Y:S03]  /*24a0*/  HMMA.16816.F32.BF16 R40, R84.reuse, R52, RZ ;  /* 0x000000345428723c */ /* 0x040fe600000418ff */
[----:B------:R-:W-:Y:S04]  /*24b0*/  LDSM.16.M88.4 R96, [R141+0x800] ;  /* 0x000800008d60783b */ /* 0x000fe80000000200 */
[----:B------:R-:W-:Y:S01]  /*24c0*/  LDSM.16.M88.4 R56, [R102+0x6000] ;  /* 0x006000006638783b */ /* 0x000fe20000000200 */
[C---:B--2---:R-:W-:Y:S03]  /*24d0*/  HMMA.16816.F32.BF16 R72, R84.reuse, R68, RZ ;  /* 0x000000445448723c */ /* 0x044fe600000418ff */
[----:B------:R-:W-:Y:S04]  /*24e0*/  LDSM.16.M88.4 R76, [R141+0x1000] ;  /* 0x001000008d4c783b */ /* 0x000fe80000000200 */
[----:B------:R-:W-:Y:S01]  /*24f0*/  LDSM.16.M88.4 R88, [R146+0x6800] ;  /* 0x006800009258783b */ /* 0x000fe20000000200 */
[C---:B------:R-:W-:Y:S03]  /*2500*/  HMMA.16816.F32.BF16 R24, R84.reuse, R26, RZ ;  /* 0x0000001a5418723c */ /* 0x040fe600000418ff */
[----:B------:R-:W-:Y:S04]  /*2510*/  LDSM.16.M88.4 R92, [R139+0x5800] ;  /* 0x005800008b5c783b */ /* 0x000fe80000000200 */
[----:B------:R-:W0:Y:S01]  /*2520*/  LDGDEPBAR ;  /* 0x00000000000079af */ /* 0x000e220000000000 */
[C---:B------:R-:W-:Y:S08]  /*2530*/  HMMA.16816.F32.BF16 R52, R84.reuse, R54, RZ ;  /* 0x000000365434723c */ /* 0x040ff000000418ff */
[C---:B------:R-:W-:Y:S08]  /*2540*/  HMMA.16816.F32.BF16 R68, R84.reuse, R70, RZ ;  /* 0x000000465444723c */ /* 0x040ff000000418ff */
[C---:B-1----:R-:W-:Y:S08]  /*2550*/  HMMA.16816.F32.BF16 R64, R84.reuse, R8, RZ ;  /* 0x000000085440723c */ /* 0x042ff000000418ff */
[----:B------:R-:W-:Y:S01]  /*2560*/  HMMA.16816.F32.BF16 R84, R84, R10, RZ ;  /* 0x0000000a5454723c */ /* 0x000fe200000418ff */
[----:B------:R-:W1:Y:S07]  /*2570*/  LDSM.16.M88.4 R8, [R143] ;  /* 0x000000008f08783b */ /* 0x000e6e0000000200 */
[C---:B---3--:R-:W-:Y:S08]  /*2580*/  HMMA.16816.F32.BF16 R32, R20.reuse, R16, R32 ;  /* 0x000000101420723c */ /* 0x048ff00000041820 */
[C---:B------:R-:W-:Y:S01]  /*2590*/  HMMA.16816.F32.BF16 R24, R20.reuse, R18, R24 ;  /* 0x000000121418723c */ /* 0x040fe20000041818 */
[----:B------:R-:W2:Y:S07]  /*25a0*/  LDSM.16.M88.4 R16, [R141] ;  /* 0x000000008d10783b */ /* 0x000eae0000000200 */
[C---:B----4-:R-:W-:Y:S08]  /*25b0*/  HMMA.16816.F32.BF16 R40, R20.reuse, R36, R40 ;  /* 0x000000241428723c */ /* 0x050ff00000041828 */
[C---:B------:R-:W-:Y:S01]  /*25c0*/  HMMA.16816.F32.BF16 R52, R20.reuse, R38, R52 ;  /* 0x000000261434723c */ /* 0x040fe20000041834 */
[----:B------:R-:W3:Y:S07]  /*25d0*/  LDSM.16.M88.4 R36, [R139+0x4800] ;  /* 0x004800008b24783b */ /* 0x000eee0000000200 */
[----:B------:R-:W-:Y:S08]  /*25e0*/  HMMA.16816.F32.BF16 R72, R20, R12, R72 ;  /* 0x0000000c1448723c */ /* 0x000ff00000041848 */
[C---:B-1----:R-:W-:Y:S08]  /*25f0*/  HMMA.16816.F32.BF16 R32, R8.reuse, R44, R32 ;  /* 0x0000002c0820723c */ /* 0x042ff00000041820 */
[----:B------:R-:W-:Y:S01]  /*2600*/  HMMA.16816.F32.BF16 R24, R8, R46, R24 ;  /* 0x0000002e0818723c */ /* 0x000fe20000041818 */
[----:B------:R-:W-:Y:S07]  /*2610*/  LDSM.16.M88.4 R44, [R102+0x6800] ;  /* 0x00680000662c783b */ /* 0x000fee0000000200 */
[----:B------:R-:W-:Y:S01]  /*2620*/  HMMA.16816.F32.BF16 R68, R20, R14, R68 ;  /* 0x0000000e1444723c */ /* 0x000fe20000041844 */
[----:B------:R-:W1:Y:S07]  /*2630*/  LDSM.16.M88.4 R12, [R146+0x6000] ;  /* 0x00600000920c783b */ /* 0x000e6e0000000200 */
[----:B--2---:R-:W-:Y:S08]  /*2640*/  HMMA.16816.F32.BF16 R32, R80, R16, R32 ;  /* 0x000000105020723c */ /* 0x004ff00000041820 */
[C---:B------:R-:W-:Y:S08]  /*2650*/  HMMA.16816.F32.BF16 R64, R20.reuse, R48, R64 ;  /* 0x000000301440723c */ /* 0x040ff00000041840 */
[----:B------:R-:W-:Y:S01]  /*2660*/  HMMA.16816.F32.BF16 R84, R20, R50, R84 ;  /* 0x000000321454723c */ /* 0x000fe20000041854 */
[----:B------:R-:W2:Y:S04]  /*2670*/  LDSM.16.M88.4 R20, [R139+0x5000] ;  /* 0x005000008b14783b */ /* 0x000ea80000000200 */
[----:B------:R-:W4:Y:S03]  /*2680*/  LDSM.16.M88.4 R48, [R145+0x2000] ;  /* 0x002000009130783b */ /* 0x000f260000000200 */
[----:B------:R-:W-:Y:S01]  /*2690*/  HMMA.16816.F32.BF16 R24, R80, R18, R24 ;  /* 0x000000125018723c */ /* 0x000fe20000041818 */
[----:B------:R-:W-:Y:S07]  /*26a0*/  LDSM.16.M88.4 R16, [R143+0x2000] ;  /* 0x002000008f10783b */ /* 0x000fee0000000200 */
[C---:B---3--:R-:W-:Y:S08]  /*26b0*/  HMMA.16816.F32.BF16 R40, R8.reuse, R36, R40 ;  /* 0x000000240828723c */ /* 0x048ff00000041828 */
[----:B------:R-:W-:Y:S01]  /*26c0*/  HMMA.16816.F32.BF16 R52, R8, R38, R52 ;  /* 0x000000260834723c */ /* 0x000fe20000041834 */
[----:B------:R-:W3:Y:S07]  /*26d0*/  LDSM.16.M88.4 R36, [R139+0x6000] ;  /* 0x006000008b24783b */ /* 0x000eee0000000200 */
[C---:B-1----:R-:W-:Y:S08]  /*26e0*/  HMMA.16816.F32.BF16 R32, R60.reuse, R12, R32 ;  /* 0x0000000c3c20723c */ /* 0x042ff00000041820 */
[----:B------:R-:W-:Y:S01]  /*26f0*/  HMMA.16816.F32.BF16 R24, R60, R14, R24 ;  /* 0x0000000e3c18723c */ /* 0x000fe20000041818 */
[----:B------:R-:W-:Y:S07]  /*2700*/  LDSM.16.M88.4 R12, [R142+0x2000] ;  /* 0x002000008e0c783b */ /* 0x000fee0000000200 */
[----:B--2---:R-:W-:Y:S08]  /*2710*/  HMMA.16816.F32.BF16 R72, R8, R20, R72 ;  /* 0x000000140848723c */ /* 0x004ff00000041848 */
[----:B------:R-:W-:Y:S08]  /*2720*/  HMMA.16816.F32.BF16 R40, R80, R96, R40 ;  /* 0x000000605028723c */ /* 0x000ff00000041828 */
[----:B----4-:R-:W-:Y:S08]  /*2730*/  HMMA.16816.F32.BF16 R32, R48, R56, R32 ;  /* 0x000000383020723c */ /* 0x010ff00000041820 */
[----:B------:R-:W-:Y:S08]  /*2740*/  HMMA.16816.F32.BF16 R52, R80, R98, R52 ;  /* 0x000000625034723c */ /* 0x000ff00000041834 */
[----:B------:R-:W-:Y:S01]  /*2750*/  HMMA.16816.F32.BF16 R24, R48, R58, R24 ;  /* 0x0000003a3018723c */ /* 0x000fe20000041818 */
[----:B------:R-:W1:Y:S07]  /*2760*/  LDSM.16.M88.4 R56, [R146+0x7000] ;  /* 0x007000009238783b */ /* 0x000e6e0000000200 */
[----:B------:R-:W-:Y:S01]  /*2770*/  HMMA.16816.F32.BF16 R68, R8, R22, R68 ;  /* 0x000000160844723c */ /* 0x000fe20000041844 */
[----:B------:R-:W2:Y:S07]  /*2780*/  LDSM.16.M88.4 R20, [R141+0x2000] ;  /* 0x002000008d14783b */ /* 0x000eae0000000200 */
[----:B------:R-:W-:Y:S08]  /*2790*/  HMMA.16816.F32.BF16 R72, R80, R76, R72 ;  /* 0x0000004c5048723c */ /* 0x000ff00000041848 */
[----:B------:R-:W-:Y:S08]  /*27a0*/  HMMA.16816.F32.BF16 R40, R60, R88, R40 ;  /* 0x000000583c28723c */ /* 0x000ff00000041828 */
[----:B---3--:R-:W-:Y:S08]  /*27b0*/  HMMA.16816.F32.BF16 R32, R16, R36, R32 ;  /* 0x000000241020723c */ /* 0x008ff00000041820 */
[----:B------:R-:W-:Y:S01]  /*27c0*/  HMMA.16816.F32.BF16 R52, R60, R90, R52 ;  /* 0x0000005a3c34723c */ /* 0x000fe20000041834 */
[----:B------:R-:W3:Y:S07]  /*27d0*/  LDSM.16.M88.4 R88, [R141+0x1800] ;  /* 0x001800008d58783b */ /* 0x000eee0000000200 */
[----:B------:R-:W-:Y:S01]  /*27e0*/  HMMA.16816.F32.BF16 R24, R16, R38, R24 ;  /* 0x000000261018723c */ /* 0x000fe20000041818 */
[----:B------:R-:W4:Y:S07]  /*27f0*/  LDSM.16.M88.4 R36, [R102+0x7000] ;  /* 0x007000006624783b */ /* 0x000f2e0000000200 */
[----:B------:R-:W-:Y:S08]  /*2800*/  HMMA.16816.F32.BF16 R64, R8, R92, R64 ;  /* 0x0000005c0840723c */ /* 0x000ff00000041840 */
[----:B------:R-:W-:Y:S01]  /*2810*/  HMMA.16816.F32.BF16 R76, R80, R78, R68 ;  /* 0x0000004e504c723c */ /* 0x000fe20000041844 */
[----:B------:R-:W-:Y:S07]  /*2820*/  LDSM.16.M88.4 R68, [R141+0x2800] ;  /* 0x002800008d44783b */ /* 0x000fee0000000200 */
[----:B-1----:R-:W-:Y:S08]  /*2830*/  HMMA.16816.F32.BF16 R72, R60, R56, R72 ;  /* 0x000000383c48723c */ /* 0x002ff00000041848 */
[----:B------:R-:W-:Y:S08]  /*2840*/  HMMA.16816.F32.BF16 R40, R48, R44, R40 ;  /* 0x0000002c3028723c */ /* 0x000ff00000041828 */
[----:B--2---:R-:W-:Y:S08]  /*2850*/  HMMA.16816.F32.BF16 R32, R12, R20, R32 ;  /* 0x000000140c20723c */ /* 0x004ff00000041820 */
[----:B------:R-:W-:Y:S01]  /*2860*/  HMMA.16816.F32.BF16 R52, R48, R46, R52 ;  /* 0x0000002e3034723c */ /* 0x000fe20000041834 */
[----:B------:R-:W1:Y:S07]  /*2870*/  LDSM.16.M88.4 R44, [R146+0x7800] ;  /* 0x00780000922c783b */ /* 0x000e6e0000000200 */
[----:B------:R-:W-:Y:S01]  /*2880*/  HMMA.16816.F32.BF16 R84, R8, R94, R84 ;  /* 0x0000005e0854723c */ /* 0x000fe20000041854 */
[----:B------:R-:W2:Y:S07]  /*2890*/  LDSM.16.M88.4 R8, [R139+0x6800] ;  /* 0x006800008b08783b */ /* 0x000eae0000000200 */
[----:B---3--:R-:W-:Y:S01]  /*28a0*/  HMMA.16816.F32.BF16 R64, R80, R88, R64 ;  /* 0x000000585040723c */ /* 0x008fe20000041840 */
[----:B------:R-:W-:-:S02]  /*28b0*/  FMUL.FTZ R3, R32, c[0x0][0x2ec] ;  /* 0x0000bb0020037a20 */ /* 0x000fc40000410000 */
[----:B------:R-:W-:Y:S02]  /*28c0*/  FMUL.FTZ R6, R33, c[0x0][0x2ec] ;  /* 0x0000bb0021067a20 */ /* 0x000fe40000410000 */
[----:B------:R-:W-:Y:S02]  /*28d0*/  FMUL.FTZ R5, R34, c[0x0][0x2ec] ;  /* 0x0000bb0022057a20 */ /* 0x000fe40000410000 */
[----:B------:R-:W-:Y:S01]  /*28e0*/  MUFU.TANH R3, R3 ;  /* 0x0000000300037308 */ /* 0x000fe20000002400 */
[----:B------:R-:W-:Y:S01]  /*28f0*/  HMMA.16816.F32.BF16 R24, R12, R22, R24 ;  /* 0x000000160c18723c */ /* 0x000fe20000041818 */
[----:B------:R-:W-:Y:S06]  /*2900*/  LDSM.16.M88.4 R20, [R139+0x7000] ;  /* 0x007000008b14783b */ /* 0x000fec0000000200 */
[----:B------:R-:W3:Y:S01]  /*2910*/  MUFU.TANH R6, R6 ;  /* 0x0000000600067308 */ /* 0x000ee20000002400 */
[----:B------:R-:W-:Y:S07]  /*2920*/  HMMA.16816.F32.BF16 R76, R60, R58, R76 ;  /* 0x0000003a3c4c723c */ /* 0x000fee000004184c */
[----:B------:R-:W-:Y:S01]  /*2930*/  MUFU.TANH R5, R5 ;  /* 0x0000000500057308 */ /* 0x000fe20000002400 */
[----:B----4-:R-:W-:Y:S07]  /*2940*/  HMMA.16816.F32.BF16 R72, R48, R36, R72 ;  /* 0x000000243048723c */ /* 0x010fee0000041848 */
[----:B------:R-:W-:Y:S01]  /*2950*/  FMUL.FTZ R36, R35, c[0x0][0x2ec] ;  /* 0x0000bb0023247a20 */ /* 0x000fe20000410000 */
[----:B------:R-:W-:Y:S01]  /*2960*/  HMMA.16816.F32.BF16 R84, R80, R90, R84 ;  /* 0x0000005a5054723c */ /* 0x000fe20000041854 */
[----:B------:R-:W4:Y:S01]  /*2970*/  LDSM.16.M88.4 R32, [R102+0x7800] ;  /* 0x007800006620783b */ /* 0x000f220000000200 */
[----:B------:R-:W-:-:S02]  /*2980*/  FMUL.FTZ R24, R24, c[0x0][0x2ec] ;  /* 0x0000bb0018187a20 */ /* 0x000fc40000410000 */
[----:B------:R-:W-:Y:S01]  /*2990*/  FMUL.FTZ R25, R25, c[0x0][0x2ec] ;  /* 0x0000bb0019197a20 */ /* 0x000fe20000410000 */
[----:B------:R-:W5:Y:S01]  /*29a0*/  MUFU.TANH R36, R36 ;  /* 0x0000002400247308 */ /* 0x000f620000002400 */
[----:B------:R-:W-:Y:S02]  /*29b0*/  FMUL.FTZ R26, R26, c[0x0][0x2ec] ;  /* 0x0000bb001a1a7a20 */ /* 0x000fe40000410000 */
[----:B-1----:R-:W-:Y:S05]  /*29c0*/  HMMA.16816.F32.BF16 R64, R60, R44, R64 ;  /* 0x0000002c3c40723c */ /* 0x002fea0000041840 */
[----:B------:R-:W1:Y:S03]  /*29d0*/  MUFU.TANH R37, R24 ;  /* 0x0000001800257308 */ /* 0x000e660000002400 */
[----:B------:R-:W-:Y:S05]  /*29e0*/  HMMA.16816.F32.BF16 R76, R48, R38, R76 ;  /* 0x00000026304c723c */ /* 0x000fea000004184c */
[----:B------:R-:W-:Y:S02]  /*29f0*/  MUFU.TANH R56, R25 ;  /* 0x0000001900387308 */ /* 0x000fe40000002400 */
[----:B------:R-:W-:Y:S01]  /*2a00*/  FMUL.FTZ R39, R27, c[0x0][0x2ec] ;  /* 0x0000bb001b277a20 */ /* 0x000fe20000410000 */
[----:B------:R-:W-:Y:S05]  /*2a10*/  HMMA.16816.F32.BF16 R84, R60, R46, R84 ;  /* 0x0000002e3c54723c */ /* 0x000fea0000041854 */
[----:B------:R1:W1:Y:S03]  /*2a20*/  MUFU.TANH R38, R26 ;  /* 0x0000001a00267308 */ /* 0x0002660000002400 */
[C---:B--2---:R-:W-:Y:S05]  /*2a30*/  HMMA.16816.F32.BF16 R40, R16.reuse, R8, R40 ;  /* 0x000000081028723c */ /* 0x044fea0000041828 */
[----:B------:R-:W2:Y:S03]  /*2a40*/  MUFU.TANH R39, R39 ;  /* 0x0000002700277308 */ /* 0x000ea60000002400 */
[----:B------:R-:W-:Y:S01]  /*2a50*/  HMMA.16816.F32.BF16 R52, R16, R10, R52 ;  /* 0x0000000a1034723c */ /* 0x000fe20000041834 */
[----:B------:R-:W-:Y:S04]  /*2a60*/  LDSM.16.M88.4 R8, [R141+0x3000] ;  /* 0x003000008d08783b */ /* 0x000fe80000000200 */
[----:B-1----:R-:W1:Y:S03]  /*2a70*/  LDSM.16.M88.4 R24, [R139+0x7800] ;  /* 0x007800008b18783b */ /* 0x002e660000000200 */
[----:B----4-:R-:W-:Y:S08]  /*2a80*/  HMMA.16816.F32.BF16 R64, R48, R32, R64 ;  /* 0x000000203040723c */ /* 0x010ff00000041840 */
[C---:B------:R-:W-:Y:S08]  /*2a90*/  HMMA.16816.F32.BF16 R72, R16.reuse, R20, R72 ;  /* 0x000000141048723c */ /* 0x040ff00000041848 */
[----:B------:R-:W-:Y:S01]  /*2aa0*/  HMMA.16816.F32.BF16 R76, R16, R22, R76 ;  /* 0x00000016104c723c */ /* 0x000fe2000004184c */
[----:B------:R-:W4:Y:S01]  /*2ab0*/  LDSM.16.M88.4 R20, [R141+0x3800] ;  /* 0x003800008d14783b */ /* 0x000f220000000200 */
[----:B------:R-:W-:-:S06]  /*2ac0*/  DEPBAR.LE SB0, 0x0 ;  /* 0x000080000000791a */ /* 0x000fcc0000000000 */
[----:B------:R-:W-:Y:S08]  /*2ad0*/  HMMA.16816.F32.BF16 R84, R48, R34, R84 ;  /* 0x000000223054723c */ /* 0x000ff00000041854 */
[----:B------:R-:W-:Y:S08]  /*2ae0*/  HMMA.16816.F32.BF16 R40, R12, R68, R40 ;  /* 0x000000440c28723c */ /* 0x000ff00000041828 */
[----:B-1----:R-:W-:Y:S08]  /*2af0*/  HMMA.16816.F32.BF16 R64, R16, R24, R64 ;  /* 0x000000181040723c */ /* 0x002ff00000041840 */
[----:B------:R-:W-:Y:S08]  /*2b00*/  HMMA.16816.F32.BF16 R52, R12, R70, R52 ;  /* 0x000000460c34723c */ /* 0x000ff00000041834 */
[----:B------:R-:W-:Y:S01]  /*2b10*/  HMMA.16816.F32.BF16 R84, R16, R26, R84 ;  /* 0x0000001a1054723c */ /* 0x000fe20000041854 */
[----:B------:R-:W-:-:S02]  /*2b20*/  FMUL.FTZ R40, R40, c[0x0][0x2ec] ;  /* 0x0000bb0028287a20 */ /* 0x000fc40000410000 */
[----:B------:R-:W-:Y:S02]  /*2b30*/  FMUL.FTZ R41, R41, c[0x0][0x2ec] ;  /* 0x0000bb0029297a20 */ /* 0x000fe40000410000 */
[----:B------:R-:W-:Y:S02]  /*2b40*/  FMUL.FTZ R42, R42, c[0x0][0x2ec] ;  /* 0x0000bb002a2a7a20 */ /* 0x000fe40000410000 */
[----:B------:R-:W-:Y:S01]  /*2b50*/  FMUL.FTZ R43, R43, c[0x0][0x2ec] ;  /* 0x0000bb002b2b7a20 */ /* 0x000fe20000410000 */
[----:B------:R-:W-:Y:S01]  /*2b60*/  HMMA.16816.F32.BF16 R76, R12, R10, R76 ;  /* 0x0000000a0c4c723c */ /* 0x000fe2000004184c */
[----:B------:R-:W1:Y:S01]  /*2b70*/  MUFU.TANH R40, R40 ;  /* 0x0000002800287308 */ /* 0x000e620000002400 */
[----:B------:R-:W-:-:S05]  /*2b80*/  IADD3 R18, R100, 0x31, RZ ;  /* 0x0000003164127810 */ /* 0x000fca0007ffe0ff */
[----:B------:R-:W-:Y:S01]  /*2b90*/  IADD3 R11, R31, 0x8, RZ ;  /* 0x000000081f0b7810 */ /* 0x000fe20007ffe0ff */
[C---:B------:R-:W-:Y:S01]  /*2ba0*/  HMMA.16816.F32.BF16 R72, R12.reuse, R8, R72 ;  /* 0x000000080c48723c */ /* 0x040fe20000041848 */
[----:B------:R-:W-:Y:S01]  /*2bb0*/  IADD3 R10, R100, 0x1, RZ ;  /* 0x00000001640a7810 */ /* 0x000fe20007ffe0ff */
[----:B------:R-:W-:Y:S01]  /*2bc0*/  MUFU.TANH R41, R41 ;  /* 0x0000002900297308 */ /* 0x000fe20000002400 */
[----:B------:R-:W-:Y:S01]  /*2bd0*/  IMNMX R102, R11, R30, PT ;  /* 0x0000001e0b667217 */ /* 0x000fe20003800200 */
[----:B------:R-:W-:Y:S01]  /*2be0*/  FMUL.FTZ R32, R54, c[0x0][0x2ec] ;  /* 0x0000bb0036207a20 */ /* 0x000fe20000410000 */
[C---:B------:R-:W-:Y:S01]  /*2bf0*/  ISETP.GE.AND P6, PT, R10.reuse, R103, PT ;  /* 0x000000670a00720c */ /* 0x040fe20003fc6270 */
[----:B------:R-:W-:Y:S01]  /*2c00*/  FMUL.FTZ R33, R55, c[0x0][0x2ec] ;  /* 0x0000bb0037217a20 */ /* 0x000fe20000410000 */
[----:B------:R-:W-:Y:S01]  /*2c10*/  ISETP.GE.AND P2, PT, R10, R102, PT ;  /* 0x000000660a00720c */ /* 0x000fe20003f46270 */
[----:B----4-:R-:W-:Y:S01]  /*2c20*/  HMMA.16816.F32.BF16 R64, R12, R20, R64 ;  /* 0x000000140c40723c */ /* 0x010fe20000041840 */
[----:B------:R-:W-:Y:S01]  /*2c30*/  FMUL.FTZ R8, R52, c[0x0][0x2ec] ;  /* 0x0000bb0034087a20 */ /* 0x000fe20000410000 */
[----:B------:R-:W4:Y:S01]  /*2c40*/  MUFU.TANH R42, R42 ;  /* 0x0000002a002a7308 */ /* 0x000f220000002400 */
[----:B------:R-:W-:Y:S01]  /*2c50*/  IADD3 R10, R100, 0x8, RZ ;  /* 0x00000008640a7810 */ /* 0x000fe20007ffe0ff */
[----:B------:R-:W-:Y:S01]  /*2c60*/  FMUL.FTZ R9, R53, c[0x0][0x2ec] ;  /* 0x0000bb0035097a20 */ /* 0x000fe20000410000 */
[----:B---3--:R-:W-:-:S02]  /*2c70*/  FSEL R19, R6, -INF , !P6 ;  /* 0xff80000006137808 */ /* 0x008fc40007000000 */
[-C--:B------:R-:W-:Y:S01]  /*2c80*/  ISETP.GE.AND P4, PT, R10, R103.reuse, PT ;  /* 0x000000670a00720c */ /* 0x080fe20003f86270 */
[----:B------:R-:W-:Y:S01]  /*2c90*/  HMMA.16816.F32.BF16 R84, R12, R22, R84 ;  /* 0x000000160c54723c */ /* 0x000fe20000041854 */
[----:B------:R-:W-:Y:S01]  /*2ca0*/  FMUL.FTZ R24, R76, c[0x0][0x2ec] ;  /* 0x0000bb004c187a20 */ /* 0x000fe20000410000 */
[----:B------:R-:W3:Y:S01]  /*2cb0*/  MUFU.TANH R8, R8 ;  /* 0x0000000800087308 */ /* 0x000ee20000002400 */
[C---:B------:R-:W-:Y:S01]  /*2cc0*/  IADD3 R11, R100.reuse, 0x9, RZ ;  /* 0x00000009640b7810 */ /* 0x040fe20007ffe0ff */
[----:B------:R-:W-:Y:S01]  /*2cd0*/  FMUL.FTZ R25, R77, c[0x0][0x2ec] ;  /* 0x0000bb004d197a20 */ /* 0x000fe20000410000 */
[----:B------:R-:W-:Y:S01]  /*2ce0*/  IADD3 R6, R100, 0x11, RZ ;  /* 0x0000001164067810 */ /* 0x000fe20007ffe0ff */
[----:B------:R-:W-:Y:S01]  /*2cf0*/  FMUL.FTZ R26, R78, c[0x0][0x2ec] ;  /* 0x0000bb004e1a7a20 */ /* 0x000fe20000410000 */
[-C--:B------:R-:W-:Y:S01]  /*2d00*/  ISETP.GE.AND P0, PT, R10, R102.reuse, PT ;  /* 0x000000660a00720c */ /* 0x080fe20003f06270 */
[----:B------:R-:W-:Y:S01]  /*2d10*/  FMUL.FTZ R72, R72, c[0x0][0x2ec] ;  /* 0x0000bb0048487a20 */ /* 0x000fe20000410000 */
[----:B------:R-:W-:Y:S01]  /*2d20*/  IADD3 R10, R100, 0x10, RZ ;  /* 0x00000010640a7810 */ /* 0x000fe20007ffe0ff */
[----:B------:R-:W1:Y:S01]  /*2d30*/  MUFU.TANH R43, R43 ;  /* 0x0000002b002b7308 */ /* 0x000e620000002400 */
[----:B-----5:R-:W-:Y:S01]  /*2d40*/  FSEL R36, R36, -INF , !P2 ;  /* 0xff80000024247808 */ /* 0x020fe20005000000 */
[----:B------:R-:W-:Y:S01]  /*2d50*/  FMUL.FTZ R73, R73, c[0x0][0x2ec] ;  /* 0x0000bb0049497a20 */ /* 0x000fe20000410000 */
[----:B------:R-:W-:Y:S01]  /*2d60*/  FSEL R37, R37, -INF , !P4 ;  /* 0xff80000025257808 */ /* 0x000fe20006000000 */
[----:B------:R-:W-:Y:S01]  /*2d70*/  FMUL.FTZ R74, R74, c[0x0][0x2ec] ;  /* 0x0000bb004a4a7a20 */ /* 0x000fe20000410000 */
[-C--:B------:R-:W-:Y:S01]  /*2d80*/  ISETP.GE.AND P3, PT, R11, R103.reuse, PT ;  /* 0x000000670b00720c */ /* 0x080fe20003f66270 */
[----:B------:R-:W-:Y:S01]  /*2d90*/  FMUL.FTZ R67, R67, c[0x0][0x2ec] ;  /* 0x0000bb0043437a20 */ /* 0x000fe20000410000 */
[CC--:B------:R-:W-:Y:S01]  /*2da0*/  ISETP.GE.AND P2, PT, R6.reuse, R103.reuse, PT ;  /* 0x000000670600720c */ /* 0x0c0fe20003f46270 */
[----:B------:R-:W5:Y:S01]  /*2db0*/  MUFU.TANH R32, R32 ;  /* 0x0000002000207308 */ /* 0x000f620000002400 */
[-C--:B------:R-:W-:Y:S01]  /*2dc0*/  ISETP.GE.AND P4, PT, R6, R102.reuse, PT ;  /* 0x000000660600720c */ /* 0x080fe20003f86270 */
[----:B------:R-:W-:Y:S01]  /*2dd0*/  FMUL.FTZ R75, R75, c[0x0][0x2ec] ;  /* 0x0000bb004b4b7a20 */ /* 0x000fe20000410000 */
[----:B------:R-:W-:Y:S01]  /*2de0*/  IADD3 R6, R100, 0x18, RZ ;  /* 0x0000001864067810 */ /* 0x000fe20007ffe0ff */
[----:B------:R-:W-:Y:S01]  /*2df0*/  FMUL.FTZ R16, R79, c[0x0][0x2ec] ;  /* 0x0000bb004f107a20 */ /* 0x000fe20000410000 */
[-C--:B------:R-:W-:Y:S01]  /*2e00*/  ISETP.GE.AND P5, PT, R11, R102.reuse, PT ;  /* 0x000000660b00720c */ /* 0x080fe20003fa6270 */
[----:B------:R-:W-:Y:S01]  /*2e10*/  FMUL.FTZ R64, R64, c[0x0][0x2ec] ;  /* 0x0000bb0040407a20 */ /* 0x000fe20000410000 */
[CC--:B------:R-:W-:Y:S01]  /*2e20*/  ISETP.GE.AND P1, PT, R10.reuse, R103.reuse, PT ;  /* 0x000000670a00720c */ /* 0x0c0fe20003f26270 */
[----:B------:R-:W1:Y:S01]  /*2e30*/  MUFU.TANH R9, R9 ;  /* 0x0000000900097308 */ /* 0x000e620000002400 */
[-C--:B------:R-:W-:Y:S01]  /*2e40*/  ISETP.GE.AND P6, PT, R10, R102.reuse, PT ;  /* 0x000000660a00720c */ /* 0x080fe20003fc6270 */
[----:B------:R-:W-:Y:S01]  /*2e50*/  FMUL.FTZ R65, R65, c[0x0][0x2ec] ;  /* 0x0000bb0041417a20 */ /* 0x000fe20000410000 */
[----:B------:R-:W-:Y:S01]  /*2e60*/  IADD3 R10, R100, 0x19, RZ ;  /* 0x00000019640a7810 */ /* 0x000fe20007ffe0ff */
[----:B------:R-:W-:Y:S01]  /*2e70*/  FMUL.FTZ R66, R66, c[0x0][0x2ec] ;  /* 0x0000bb0042427a20 */ /* 0x000fe20000410000 */
[----:B------:R-:W-:Y:S01]  /*2e80*/  FSEL R38, R38, -INF , !P0 ;  /* 0xff80000026267808 */ /* 0x000fe20004000000 */
[----:B------:R-:W-:Y:S01]  /*2e90*/  FMUL.FTZ R84, R84, c[0x0][0x2ec] ;  /* 0x0000bb0054547a20 */ /* 0x000fe20000410000 */
[----:B------:R-:W-:Y:S01]  /*2ea0*/  FSEL R21, R56, -INF , !P3 ;  /* 0xff80000038157808 */ /* 0x000fe20005800000 */
[----:B------:R-:W3:Y:S01]  /*2eb0*/  MUFU.TANH R24, R24 ;  /* 0x0000001800187308 */ /* 0x000ee20000002400 */
[----:B------:R-:W-:Y:S01]  /*2ec0*/  IADD3 R11, R100, 0x20, RZ ;  /* 0x00000020640b7810 */ /* 0x000fe20007ffe0ff */
[----:B------:R-:W-:Y:S01]  /*2ed0*/  FMUL.FTZ R85, R85, c[0x0][0x2ec] ;  /* 0x0000bb0055557a20 */ /* 0x000fe20000410000 */
[----:B------:R-:W-:Y:S01]  /*2ee0*/  ISETP.GE.AND P0, PT, R6, R103, PT ;  /* 0x000000670600720c */ /* 0x000fe20003f06270 */
[----:B------:R-:W-:Y:S01]  /*2ef0*/  FMUL.FTZ R86, R86, c[0x0][0x2ec] ;  /* 0x0000bb0056567a20 */ /* 0x000fe20000410000 */
[----:B------:R-:W-:Y:S01]  /*2f00*/  ISETP.GE.AND P3, PT, R6, R102, PT ;  /* 0x000000660600720c */ /* 0x000fe20003f66270 */
[----:B------:R-:W-:Y:S01]  /*2f10*/  FMUL.FTZ R87, R87, c[0x0][0x2ec] ;  /* 0x0000bb0057577a20 */ /* 0x000fe20000410000 */
[----:B--2---:R-:W-:Y:S01]  /*2f20*/  FSEL R6, R39, -INF , !P5 ;  /* 0xff80000027067808 */ /* 0x004fe20006800000 */
[----:B------:R-:W2:Y:S01]  /*2f30*/  MUFU.TANH R33, R33 ;  /* 0x0000002100217308 */ /* 0x000ea20000002400 */
[----:B-1----:R-:W-:-:S02]  /*2f40*/  FSEL R17, R40, -INF , !P1 ;  /* 0xff80000028117808 */ /* 0x002fc40004800000 */
[CC--:B------:R-:W-:Y:S02]  /*2f50*/  ISETP.GE.AND P5, PT, R10.reuse, R103.reuse, PT ;  /* 0x000000670a00720c */ /* 0x0c0fe40003fa6270 */
[----:B------:R-:W-:Y:S02]  /*2f60*/  ISETP.GE.AND P1, PT, R10, R102, PT ;  /* 0x000000660a00720c */ /* 0x000fe40003f26270 */
[----:B----4-:R-:W-:Y:S01]  /*2f70*/  FSEL R14, R42, -INF , !P6 ;  /* 0xff8000002a0e7808 */ /* 0x010fe20007000000 */
[----:B------:R-:W1:Y:S01]  /*2f80*/  MUFU.TANH R117, R72 ;  /* 0x0000004800757308 */ /* 0x000e620000002400 */
[----:B------:R-:W-:Y:S02]  /*2f90*/  FSEL R13, R41, -INF , !P2 ;  /* 0xff800000290d7808 */ /* 0x000fe40005000000 */
[----:B------:R-:W-:Y:S02]  /*2fa0*/  IADD3 R10, R100, 0x21, RZ ;  /* 0x00000021640a7810 */ /* 0x000fe40007ffe0ff */
[----:B------:R-:W-:-:S02]  /*2fb0*/  ISETP.GE.AND P6, PT, R11, R103, PT ;  /* 0x000000670b00720c */ /* 0x000fc40003fc6270 */
[-C--:B------:R-:W-:Y:S01]  /*2fc0*/  ISETP.GE.AND P2, PT, R11, R102.reuse, PT ;  /* 0x000000660b00720c */ /* 0x080fe20003f46270 */
[----:B------:R-:W4:Y:S01]  /*2fd0*/  MUFU.TANH R116, R67 ;  /* 0x0000004300747308 */ /* 0x000f220000002400 */
[----:B---3--:R-:W-:Y:S02]  /*2fe0*/  FSEL R11, R8, -INF , !P0 ;  /* 0xff800000080b7808 */ /* 0x008fe40004000000 */
[----:B------:R-:W-:Y:S02]  /*2ff0*/  IADD3 R8, R100, 0x28, RZ ;  /* 0x0000002864087810 */ /* 0x000fe40007ffe0ff */
[----:B------:R-:W-:Y:S02]  /*3000*/  FSEL R12, R43, -INF , !P4 ;  /* 0xff8000002b0c7808 */ /* 0x000fe40006000000 */
[C---:B------:R-:W-:Y:S01]  /*3010*/  ISETP.GE.AND P4, PT, R10.reuse, R103, PT ;  /* 0x000000670a00720c */ /* 0x040fe20003f86270 */
[----:B------:R-:W-:Y:S01]  /*3020*/  MUFU.TANH R115, R73 ;  /* 0x0000004900737308 */ /* 0x000fe20000002400 */
[----:B------:R-:W-:-:S02]  /*3030*/  ISETP.GE.AND P0, PT, R10, R102, PT ;  /* 0x000000660a00720c */ /* 0x000fc40003f06270 */
[----:B-----5:R-:W-:Y:S02]  /*3040*/  FSEL R10, R32, -INF , !P3 ;  /* 0xff800000200a7808 */ /* 0x020fe40005800000 */
[----:B------:R-:W-:Y:S02]  /*3050*/  ISETP.GE.AND P3, PT, R8, R103, PT ;  /* 0x000000670800720c */ /* 0x000fe40003f66270 */
[----:B------:R-:W-:Y:S01]  /*3060*/  IADD3 R15, R100, 0x29, RZ ;  /* 0x00000029640f7810 */ /* 0x000fe20007ffe0ff */
[----:B------:R-:W3:Y:S01]  /*3070*/  MUFU.TANH R132, R74 ;  /* 0x0000004a00847308 */ /* 0x000ee20000002400 */
[----:B------:R-:W-:Y:S02]  /*3080*/  FSEL R9, R9, -INF , !P5 ;  /* 0xff80000009097808 */ /* 0x000fe40006800000 */
[----:B------:R-:W-:Y:S02]  /*3090*/  ISETP.GE.AND P5, PT, R8, R102, PT ;  /* 0x000000660800720c */ /* 0x000fe40003fa6270 */
[----:B------:R-:W-:-:S02]  /*30a0*/  FSEL R27, R24, -INF , !P3 ;  /* 0xff800000181b7808 */ /* 0x000fc40005800000 */
[----:B--2---:R-:W-:Y:S01]  /*30b0*/  FSEL R8, R33, -INF , !P1 ;  /* 0xff80000021087808 */ /* 0x004fe20004800000 */
[----:B------:R-:W2:Y:S01]  /*30c0*/  MUFU.TANH R126, R75 ;  /* 0x0000004b007e7308 */ /* 0x000ea20000002400 */
[----:B-1----:R-:W-:Y:S02]  /*30d0*/  FSEL R117, R117, -INF , !P6 ;  /* 0xff80000075757808 */ /* 0x002fe40007000000 */
[-C--:B------:R-:W-:Y:S02]  /*30e0*/  ISETP.GE.AND P3, PT, R18, R102.reuse, PT ;  /* 0x000000661200720c */ /* 0x080fe40003f66270 */
[C---:B------:R-:W-:Y:S02]  /*30f0*/  ISETP.GE.AND P1, PT, R15.reuse, R103, PT ;  /* 0x000000670f00720c */ /* 0x040fe40003f26270 */
[----:B------:R-:W-:Y:S01]  /*3100*/  ISETP.GE.AND P6, PT, R15, R102, PT ;  /* 0x000000660f00720c */ /* 0x000fe20003fc6270 */
[----:B------:R-:W1:Y:S01]  /*3110*/  MUFU.TANH R25, R25 ;  /* 0x0000001900197308 */ /* 0x000e620000002400 */
[----:B------:R-:W-:-:S02]  /*3120*/  IADD3 R15, R100, 0x30, RZ ;  /* 0x00000030640f7810 */ /* 0x000fc40007ffe0ff */
[----:B----4-:R-:W-:Y:S02]  /*3130*/  FSEL R116, R116, -INF , !P3 ;  /* 0xff80000074747808 */ /* 0x010fe40005800000 */
[----:B---3--:R-:W-:Y:S02]  /*3140*/  FSEL R132, R132, -INF , !P2 ;  /* 0xff80000084847808 */ /* 0x008fe40005000000 */
[----:B------:R-:W-:Y:S01]  /*3150*/  FSEL R115, R115, -INF , !P4 ;  /* 0xff80000073737808 */ /* 0x000fe20006000000 */
[----:B------:R-:W3:Y:S01]  /*3160*/  MUFU.TANH R26, R26 ;  /* 0x0000001a001a7308 */ /* 0x000ee20000002400 */
[----:B------:R-:W-:Y:S02]  /*3170*/  ISETP.GE.AND P3, PT, R101, 0x2, PT ;  /* 0x000000026500780c */ /* 0x000fe40003f66270 */
[C---:B------:R-:W-:Y:S02]  /*3180*/  ISETP.GE.AND P2, PT, R15.reuse, R103, PT ;  /* 0x000000670f00720c */ /* 0x040fe40003f46270 */
[----:B------:R-:W-:-:S02]  /*3190*/  ISETP.GE.AND P4, PT, R15, R102, PT ;  /* 0x000000660f00720c */ /* 0x000fc40003f86270 */
[----:B------:R-:W-:Y:S01]  /*31a0*/  IADD3 R15, R100, 0x38, RZ ;  /* 0x00000038640f7810 */ /* 0x000fe20007ffe0ff */
[----:B------:R-:W4:Y:S01]  /*31b0*/  MUFU.TANH R16, R16 ;  /* 0x0000001000107308 */ /* 0x000f220000002400 */
[----:B--2---:R-:W-:Y:S02]  /*31c0*/  FSEL R126, R126, -INF , !P0 ;  /* 0xff8000007e7e7808 */ /* 0x004fe40004000000 */
[----:B-1----:R-:W-:Y:S02]  /*31d0*/  FSEL R25, R25, -INF , !P1 ;  /* 0xff80000019197808 */ /* 0x002fe40004800000 */
[----:B------:R-:W-:Y:S02]  /*31e0*/  ISETP.GE.AND P0, PT, R18, R103, PT ;  /* 0x000000671200720c */ /* 0x000fe40003f06270 */
[----:B------:R-:W-:Y:S01]  /*31f0*/  ISETP.GE.AND P1, PT, R15, R102, PT ;  /* 0x000000660f00720c */ /* 0x000fe20003f26270 */
[----:B------:R-:W1:Y:S01]  /*3200*/  MUFU.TANH R127, R64 ;  /* 0x00000040007f7308 */ /* 0x000e620000002400 */
[----:B---3--:R-:W-:-:S02]  /*3210*/  FSEL R26, R26, -INF , !P5 ;  /* 0xff8000001a1a7808 */ /* 0x008fc40006800000 */
[----:B------:R-:W-:Y:S02]  /*3220*/  ISETP.GE.AND P5, PT, R15, R103, PT ;  /* 0x000000670f00720c */ /* 0x000fe40003fa6270 */
[----:B------:R-:W-:-:S03]  /*3230*/  IADD3 R15, R100, 0x39, RZ ;  /* 0x00000039640f7810 */ /* 0x000fc60007ffe0ff */
[----:B------:R-:W2:Y:S01]  /*3240*/  MUFU.TANH R122, R65 ;  /* 0x00000041007a7308 */ /* 0x000ea20000002400 */
[----:B----4-:R-:W-:Y:S02]  /*3250*/  FSEL R24, R16, -INF , !P6 ;  /* 0xff80000010187808 */ /* 0x010fe40007000000 */
[----:B------:R-:W-:-:S04]  /*3260*/  ISETP.GE.AND P6, PT, R100, R103, PT ;  /* 0x000000676400720c */ /* 0x000fc80003fc6270 */
[----:B------:R-:W-:Y:S01]  /*3270*/  FSEL R3, R3, -INF , !P6 ;  /* 0xff80000003037808 */ /* 0x000fe20007000000 */
[----:B------:R-:W3:Y:S01]  /*3280*/  MUFU.TANH R120, R66 ;  /* 0x0000004200787308 */ /* 0x000ee20000002400 */
[----:B-1----:R-:W-:Y:S01]  /*3290*/  FSEL R127, R127, -INF , !P2 ;  /* 0xff8000007f7f7808 */ /* 0x002fe20005000000 */
[----:B------:R-:W-:Y:S01]  /*32a0*/  BAR.SYNC.DEFER_BLOCKING 0x0 ;  /* 0x0000000000007b1d */ /* 0x000fe20000010000 */
[----:B------:R-:W-:-:S04]  /*32b0*/  ISETP.GE.AND P2, PT, R100, R102, PT ;  /* 0x000000666400720c */ /* 0x000fc80003f46270 */
[----:B------:R-:W-:Y:S01]  /*32c0*/  FSEL R5, R5, -INF , !P2 ;  /* 0xff80000005057808 */ /* 0x000fe20005000000 */
[----:B------:R-:W1:Y:S01]  /*32d0*/  MUFU.TANH R121, R84 ;  /* 0x0000005400797308 */ /* 0x000e620000002400 */
[----:B--2---:R-:W-:Y:S02]  /*32e0*/  FSEL R122, R122, -INF , !P0 ;  /* 0xff8000007a7a7808 */ /* 0x004fe40004000000 */
[----:B------:R-:W-:-:S05]  /*32f0*/  ISETP.GE.AND P0, PT, R15, R102, PT ;  /* 0x000000660f00720c */ /* 0x000fca0003f06270 */
[----:B------:R-:W2:Y:S01]  /*3300*/  MUFU.TANH R119, R85 ;  /* 0x0000005500777308 */ /* 0x000ea20000002400 */
[----:B---3--:R-:W-:Y:S02]  /*3310*/  FSEL R120, R120, -INF , !P4 ;  /* 0xff80000078787808 */ /* 0x008fe40006000000 */
[----:B------:R-:W-:-:S05]  /*3320*/  ISETP.GE.AND P4, PT, R15, R103, PT ;  /* 0x000000670f00720c */ /* 0x000fca0003f86270 */
        /* <DEDUP_REMOVED lines=40> */
[----:B------:R-:W-:Y:S01]  /*35b0*/  @!P2 LEA.HI.X R33, R16, c[0x0][0x16c], R15, 0x1, P6 ;  /* 0x00005b001021aa11 */ /* 0x000fe200030f0c0f */
[----:B------:R1:W-:Y:S01]  /*35c0*/  @P2 STS.128 [R155+0x4800], RZ ;  /* 0x004800ff9b002388 */ /* 0x0003e20000000c00 */
[----:B------:R-:W-:-:S03]  /*35d0*/  @!P2 LEA R40, P4, R7, c[0x0][0x168], 0x1 ;  /* 0x00005a000728aa11 */ /* 0x000fc600078808ff */
        /* <DEDUP_REMOVED lines=8> */
[----:B------:R1:W-:Y:S01]  /*3660*/  @!P1 LDGSTS.E.BYPASS.LTC128B.128 [R155+0x6800], [R30.64+0x80] ;  /* 0x068000801e9b9fae */ /* 0x0003e2000b901d46 */
[----:B--2---:R-:W-:-:S03]  /*3670*/  @!P1 LEA R34, P0, R16, c[0x0][0x168], 0x1 ;  /* 0x00005a0010229a11 */ /* 0x004fc600078008ff */
[----:B------:R1:W-:Y:S01]  /*3680*/  @P2 STS.128 [R155+0x5000], RZ ;  /* 0x005000ff9b002388 */ /* 0x0003e20000000c00 */
[--C-:B------:R-:W-:Y:S01]  /*3690*/  @!P1 LEA.HI.X R35, R16, c[0x0][0x16c], R15.reuse, 0x1, P0 ;  /* 0x00005b0010239a11 */ /* 0x100fe200000f0c0f */
[----:B------:R-:W-:Y:S02]  /*36a0*/  IMAD.X R16, R148, 0x1, R15, P5 ;  /* 0x0000000194107824 */ /* 0x000fe400028e060f */
        /* <DEDUP_REMOVED lines=23> */
.L_x_625:
[----:B------:R-:W-:Y:S05]  /*3820*/  BSYNC B0 ;  /* 0x0000000000007941 */ /* 0x000fea0003800000 */
.L_x_624:
[----:B------:R-:W0:Y:S02]  /*3830*/  LDGDEPBAR ;  /* 0x00000000000079af */ /* 0x000e240000000000 */
.L_x_623:
[----:B------:R-:W-:Y:S02]  /*3840*/  FMNMX.FTZ R16, R3, R19, !PT ;  /* 0x0000001303107209 */ /* 0x000fe40007810000 */
[----:B-1----:R-:W-:Y:S02]  /*3850*/  FMNMX.FTZ R23, R5, R36, !PT ;  /* 0x0000002405177209 */ /* 0x002fe40007810000 */
        /* <DEDUP_REMOVED lines=43> */
[----:B------:R-:W3:Y:S04]  /*3b10*/  LDSM.16.MT88.4 R48, [R138+0xa000] ;  /* 0x00a000008a30783b */ /* 0x000ee80000004200 */
[----:B------:R-:W4:Y:S01]  /*3b20*/  LDSM.16.MT88.4 R56, [R137+0xa000] ;  /* 0x00a000008938783b */ /* 0x000f220000004200 */
        /* <DEDUP_REMOVED lines=14> */
[--C-:B------:R-:W-:Y:S01]  /*3c10*/  FFMA.FTZ R29, R11, c[0x0][0x23c], -R124.reuse ;  /* 0x00008f000b1d7a23 */ /* 0x100fe2000001087c */
[----:B------:R-:W-:Y:S01]  /*3c20*/  LDSM.16.MT88.4 R20, [R136+0x8800] ;  /* 0x008800008814783b */ /* 0x000fe20000004200 */
[----:B------:R-:W-:Y:S01]  /*3c30*/  FFMA.FTZ R0, R9, c[0x0][0x23c], -R124 ;  /* 0x00008f0009007a23 */ /* 0x000fe2000001087c */
[----:B------:R-:W1:Y:S01]  /*3c40*/  MUFU.EX2 R34, R34 ;  /* 0x0000002200227308 */ /* 0x000e620000000800 */
[----:B------:R-:W-:-:S02]  /*3c50*/  FFMA.FTZ R109, R5, c[0x0][0x23c], -R113 ;  /* 0x00008f00056d7a23 */ /* 0x000fc40000010871 */
[--C-:B------:R-:W-:Y:S02]  /*3c60*/  FFMA.FTZ R106, R36, c[0x0][0x23c], -R113.reuse ;  /* 0x00008f00246a7a23 */ /* 0x100fe40000010871 */
[--C-:B------:R-:W-:Y:S02]  /*3c70*/  FFMA.FTZ R104, R38, c[0x0][0x23c], -R113.reuse ;  /* 0x00008f0026687a23 */ /* 0x100fe40000010871 */
[--C-:B------:R-:W-:Y:S01]  /*3c80*/  FFMA.FTZ R33, R6, c[0x0][0x23c], -R113.reuse ;  /* 0x00008f0006217a23 */ /* 0x100fe20000010871 */
[----:B------:R-:W-:Y:S01]  /*3c90*/  MUFU.EX2 R105, R105 ;  /* 0x0000006900697308 */ /* 0x000fe20000000800 */
[----:B------:R-:W2:Y:S01]  /*3ca0*/  LDSM.16.MT88.4 R4, [R136+0xa000] ;  /* 0x00a000008804783b */ /* 0x000ea20000004200 */
[--C-:B------:R-:W-:Y:S02]  /*3cb0*/  FFMA.FTZ R111, R14, c[0x0][0x23c], -R113.reuse ;  /* 0x00008f000e6f7a23 */ /* 0x100fe40000010871 */
[--C-:B------:R-:W-:Y:S02]  /*3cc0*/  FFMA.FTZ R32, R12, c[0x0][0x23c], -R113.reuse ;  /* 0x00008f000c207a23 */ /* 0x100fe40000010871 */
[----:B------:R-:W5:Y:S01]  /*3cd0*/  LDSM.16.MT88.4 R12, [R138+0x8800] ;  /* 0x008800008a0c783b */ /* 0x000f620000004200 */
[--C-:B------:R-:W-:Y:S01]  /*3ce0*/  FFMA.FTZ R108, R10, c[0x0][0x23c], -R113.reuse ;  /* 0x00008f000a6c7a23 */ /* 0x100fe20000010871 */
[----:B------:R-:W3:Y:S01]  /*3cf0*/  MUFU.EX2 R30, R30 ;  /* 0x0000001e001e7308 */ /* 0x000ee20000000800 */
[----:B------:R-:W-:Y:S01]  /*3d00*/  FFMA.FTZ R31, R8, c[0x0][0x23c], -R113 ;  /* 0x00008f00081f7a23 */ /* 0x000fe20000010871 */
[----:B-1----:R-:W-:Y:S01]  /*3d10*/  F2FP.BF16.PACK_AB R64, R34, R107 ;  /* 0x0000006b2240723e */ /* 0x002fe200000010ff */
[----:B------:R-:W1:Y:S01]  /*3d20*/  LDSM.16.MT88.4 R8, [R137+0x8800] ;  /* 0x008800008908783b */ /* 0x000e620000004200 */
[----:B------:R-:W-:-:S02]  /*3d30*/  FFMA.FTZ R35, R17, c[0x0][0x23c], -R124 ;  /* 0x00008f0011237a23 */ /* 0x000fc4000001087c */
[--C-:B------:R-:W-:Y:S01]  /*3d40*/  FFMA.FTZ R114, R117, c[0x0][0x23c], -R124.reuse ;  /* 0x00008f0075727a23 */ /* 0x100fe2000001087c */
[----:B------:R-:W1:Y:S01]  /*3d50*/  LDSM.16.MT88.4 R16, [R140+0x8800] ;  /* 0x008800008c10783b */ /* 0x000e620000004200 */
[----:B------:R-:W-:Y:S01]  /*3d60*/  MUFU.EX2 R109, R109 ;  /* 0x0000006d006d7308 */ /* 0x000fe20000000800 */
[--C-:B------:R-:W-:Y:S02]  /*3d70*/  FFMA.FTZ R117, R115, c[0x0][0x23c], -R124.reuse ;  /* 0x00008f0073757a23 */ /* 0x100fe4000001087c */
[--C-:B------:R-:W-:Y:S02]  /*3d80*/  FFMA.FTZ R125, R126, c[0x0][0x23c], -R113.reuse ;  /* 0x00008f007e7d7a23 */ /* 0x100fe40000010871 */
[--C-:B------:R-:W-:Y:S02]  /*3d90*/  FFMA.FTZ R115, R27, c[0x0][0x23c], -R124.reuse ;  /* 0x00008f001b737a23 */ /* 0x100fe4000001087c */
[----:B------:R-:W-:Y:S01]  /*3da0*/  FFMA.FTZ R118, R25, c[0x0][0x23c], -R124 ;  /* 0x00008f0019767a23 */ /* 0x000fe2000001087c */
[----:B------:R-:W2:Y:S01]  /*3db0*/  MUFU.EX2 R106, R106 ;  /* 0x0000006a006a7308 */ /* 0x000ea20000000800 */
[----:B---3--:R-:W-:Y:S01]  /*3dc0*/  F2FP.BF16.PACK_AB R66, R30, R105 ;  /* 0x000000691e42723e */ /* 0x008fe200000010ff */
[----:B------:R-:W-:-:S02]  /*3dd0*/  FFMA.FTZ R132, R132, c[0x0][0x23c], -R113 ;  /* 0x00008f0084847a23 */ /* 0x000fc40000010871 */
[--C-:B------:R-:W-:Y:S02]  /*3de0*/  FFMA.FTZ R126, R26, c[0x0][0x23c], -R113.reuse ;  /* 0x00008f001a7e7a23 */ /* 0x100fe40000010871 */
[--C-:B------:R-:W-:Y:S02]  /*3df0*/  FFMA.FTZ R123, R24, c[0x0][0x23c], -R113.reuse ;  /* 0x00008f00187b7a23 */ /* 0x100fe40000010871 */
[----:B------:R-:W-:Y:S01]  /*3e00*/  MUFU.EX2 R104, R104 ;  /* 0x0000006800687308 */ /* 0x000fe20000000800 */
[----:B------:R-:W-:Y:S01]  /*3e10*/  LDSM.16.MT88.4 R24, [R138+0x9000] ;  /* 0x009000008a18783b */ /* 0x000fe20000004200 */
[----:B------:R-:W-:Y:S02]  /*3e20*/  FFMA.FTZ R171, R119, c[0x0][0x23c], -R124 ;  /* 0x00008f0077ab7a23 */ /* 0x000fe4000001087c */
[--C-:B------:R-:W-:Y:S02]  /*3e30*/  FFMA.FTZ R116, R116, c[0x0][0x23c], -R113.reuse ;  /* 0x00008f0074747a23 */ /* 0x100fe40000010871 */
[----:B------:R-:W-:-:S02]  /*3e40*/  FFMA.FTZ R112, R112, c[0x0][0x23c], -R113 ;  /* 0x00008f0070707a23 */ /* 0x000fc40000010871 */
[----:B------:R-:W3:Y:S01]  /*3e50*/  MUFU.EX2 R33, R33 ;  /* 0x0000002100217308 */ /* 0x000ee20000000800 */
[----:B--2---:R-:W-:Y:S01]  /*3e60*/  F2FP.BF16.PACK_AB R65, R106, R109 ;  /* 0x0000006d6a41723e */ /* 0x004fe200000010ff */
[----:B------:R-:W-:Y:S02]  /*3e70*/  FFMA.FTZ R169, R110, c[0x0][0x23c], -R113 ;  /* 0x00008f006ea97a23 */ /* 0x000fe40000010871 */
[----:B------:R-:W-:Y:S02]  /*3e80*/  FADD.FTZ R34, R107, R34 ;  /* 0x000000226b227221 */ /* 0x000fe40000010000 */
[----:B------:R-:W-:Y:S02]  /*3e90*/  FADD.FTZ R109, R109, R106 ;  /* 0x0000006a6d6d7221 */ /* 0x000fe40000010000 */
[----:B------:R-:W-:Y:S01]  /*3ea0*/  MUFU.EX2 R35, R35 ;  /* 0x0000002300237308 */ /* 0x000fe20000000800 */
[----:B------:R-:W-:-:S04]  /*3eb0*/  FADD.FTZ R105, R105, R34 ;  /* 0x0000002269697221 */ /* 0x000fc80000010000 */
[----:B------:R-:W-:Y:S01]  /*3ec0*/  FADD.FTZ R30, R30, R105 ;  /* 0x000000691e1e7221 */ /* 0x000fe20000010000 */
[----:B---3--:R-:W-:Y:S02]  /*3ed0*/  F2FP.BF16.PACK_AB R67, R33, R104 ;  /* 0x000000682143723e */ /* 0x008fe400000010ff */
[----:B------:R-:W2:Y:S01]  /*3ee0*/  MUFU.EX2 R2, R2 ;  /* 0x0000000200027308 */ /* 0x000ea20000000800 */
        /* <DEDUP_REMOVED lines=18> */
[C---:B----4-:R-:W-:Y:S02]  /*4010*/  HMMA.16816.F32.BF16 R52, R64.reuse, R56, RZ ;  /* 0x000000384034723c */ /* 0x050fe400000418ff */
[----:B------:R-:W-:Y:S06]  /*4020*/  MUFU.EX2 R115, R115 ;  /* 0x0000007300737308 */ /* 0x000fec0000000800 */
[C---:B------:R-:W-:Y:S02]  /*4030*/  HMMA.16816.F32.BF16 R92, R64.reuse, R94, RZ ;  /* 0x0000005e405c723c */ /* 0x040fe400000418ff */
[----:B------:R-:W-:Y:S06]  /*4040*/  MUFU.EX2 R118, R118 ;  /* 0x0000007600767308 */ /* 0x000fec0000000800 */
[C---:B------:R-:W-:Y:S02]  /*4050*/  HMMA.16816.F32.BF16 R68, R64.reuse, R70, RZ ;  /* 0x000000464044723c */ /* 0x040fe400000418ff */
[----:B------:R-:W-:Y:S06]  /*4060*/  MUFU.EX2 R132, R132 ;  /* 0x0000008400847308 */ /* 0x000fec0000000800 */
[C---:B------:R-:W-:Y:S02]  /*4070*/  HMMA.16816.F32.BF16 R40, R64.reuse, R42, RZ ;  /* 0x0000002a4028723c */ /* 0x040fe400000418ff */
[----:B------:R-:W4:Y:S06]  /*4080*/  MUFU.EX2 R125, R125 ;  /* 0x0000007d007d7308 */ /* 0x000f2c0000000800 */
[C---:B------:R-:W-:Y:S02]  /*4090*/  HMMA.16816.F32.BF16 R48, R64.reuse, R50, RZ ;  /* 0x000000324030723c */ /* 0x040fe400000418ff */
[----:B------:R-:W-:Y:S06]  /*40a0*/  MUFU.EX2 R126, R126 ;  /* 0x0000007e007e7308 */ /* 0x000fec0000000800 */
[C---:B------:R-:W-:Y:S02]  /*40b0*/  HMMA.16816.F32.BF16 R56, R64.reuse, R58, RZ ;  /* 0x0000003a4038723c */ /* 0x040fe400000418ff */
[----:B------:R-:W1:Y:S06]  /*40c0*/  MUFU.EX2 R123, R123 ;  /* 0x0000007b007b7308 */ /* 0x000e6c0000000800 */
[C---:B------:R-:W-:Y:S02]  /*40d0*/  HMMA.16816.F32.BF16 R60, R64.reuse, R4, RZ ;  /* 0x00000004403c723c */ /* 0x040fe400000418ff */
[----:B------:R-:W-:Y:S05]  /*40e0*/  MUFU.EX2 R171, R171 ;  /* 0x000000ab00ab7308 */ /* 0x000fea0000000800 */
[----:B--2---:R-:W-:Y:S01]  /*40f0*/  F2FP.BF16.PACK_AB R4, R2, R35 ;  /* 0x000000230204723e */ /* 0x004fe200000010ff */
[----:B------:R-:W-:Y:S01]  /*4100*/  HMMA.16816.F32.BF16 R64, R64, R6, RZ ;  /* 0x000000064040723c */ /* 0x000fe200000418ff */
[----:B---3--:R-:W-:Y:S01]  /*4110*/  F2FP.BF16.PACK_AB R5, R32, R111 ;  /* 0x0000006f2005723e */ /* 0x008fe200000010ff */
[----:B------:R-:W-:Y:S01]  /*4120*/  MUFU.EX2 R116, R116 ;  /* 0x0000007400747308 */ /* 0x000fe20000000800 */
[----:B------:R-:W-:-:S02]  /*4130*/  FADD.FTZ R35, R35, R30 ;  /* 0x0000001e23237221 */ /* 0x000fc40000010000 */
[----:B------:R-:W-:Y:S02]  /*4140*/  FADD.FTZ R111, R111, R104 ;  /* 0x000000686f6f7221 */ /* 0x000fe40000010000 */
[----:B------:R-:W-:Y:S01]  /*4150*/  F2FP.BF16.PACK_AB R6, R0, R29 ;  /* 0x0000001d0006723e */ /* 0x000fe200000010ff */
[----:B------:R-:W-:Y:S01]  /*4160*/  FADD.FTZ R2, R2, R35 ;  /* 0x0000002302027221 */ /* 0x000fe20000010000 */
[----:B-1----:R-:W-:Y:S01]  /*4170*/  F2FP.BF16.PACK_AB R7, R31, R108 ;  /* 0x0000006c1f07723e */ /* 0x002fe200000010ff */
[----:B------:R-:W-:Y:S01]  /*4180*/  MUFU.EX2 R112, R112 ;  /* 0x0000007000707308 */ /* 0x000fe20000000800 */
[----:B------:R-:W-:Y:S02]  /*4190*/  FADD.FTZ R111, R32, R111 ;  /* 0x0000006f206f7221 */ /* 0x000fe40000010000 */
[----:B------:R-:W-:Y:S02]  /*41a0*/  FADD.FTZ R29, R29, R2 ;  /* 0x000000021d1d7221 */ /* 0x000fe40000010000 */
[----:B------:R-:W-:Y:S01]  /*41b0*/  FADD.FTZ R108, R108, R111 ;  /* 0x0000006f6c6c7221 */ /* 0x000fe20000010000 */
[----:B-----5:R-:W-:Y:S01]  /*41c0*/  HMMA.16816.F32.BF16 R88, R4, R12, R88 ;  /* 0x0000000c0458723c */ /* 0x020fe20000041858 */
        /* <DEDUP_REMOVED lines=19> */
[----:B------:R-:W5:Y:S07]  /*4300*/  LDSM.16.MT88.4 R20, [R137+0x9000] ;  /* 0x009000008914783b */ /* 0x000f6e0000004200 */
        /* <DEDUP_REMOVED lines=21> */
[C---:B-----5:R-:W-:Y:S08]  /*4460*/  HMMA.16816.F32.BF16 R80, R4.reuse, R20, R80 ;  /* 0x000000140450723c */ /* 0x060ff00000041850 */
        /* <DEDUP_REMOVED lines=136> */
[----:B--2---:R-:W3:Y:S04]  /*4cf0*/  LDSM.16.M88.4 R8, [R146+0x4000] ;  /* 0x004000009208783b */ /* 0x004ee80000000200 */
[----:B------:R-:W5:Y:S04]  /*4d00*/  LDSM.16.M88.4 R112, [R146+0x4800] ;  /* 0x004800009270783b */ /* 0x000f680000000200 */
[----:B------:R-:W2:Y:S04]  /*4d10*/  LDSM.16.M88.4 R104, [R146+0x5000] ;  /* 0x005000009268783b */ /* 0x000ea80000000200 */
[----:B------:R-:W2:Y:S04]  /*4d20*/  LDSM.16.M88.4 R124, [R146+0x5800] ;  /* 0x00580000927c783b */ /* 0x000ea80000000200 */
[----:B-1----:R-:W-:Y:S04]  /*4d30*/  LDSM.16.M88.4 R16, [R145] ;  /* 0x000000009110783b */ /* 0x002fe80000000200 */
[----:B------:R-:W1:Y:S04]  /*4d40*/  LDSM.16.M88.4 R120, [R144] ;  /* 0x000000009078783b */ /* 0x000e680000000200 */
[----:B------:R-:W1:Y:S04]  /*4d50*/  LDSM.16.M88.4 R116, [R144+0x800] ;  /* 0x000800009074783b */ /* 0x000e680000000200 */
[----:B------:R-:W1:Y:S04]  /*4d60*/  LDSM.16.M88.4 R24, [R144+0x1000] ;  /* 0x001000009018783b */ /* 0x000e680000000200 */
[----:B----4-:R-:W4:Y:S04]  /*4d70*/  LDSM.16.M88.4 R20, [R144+0x1800] ;  /* 0x001800009014783b */ /* 0x010f280000000200 */
[----:B------:R-:W0:Y:S01]  /*4d80*/  LDGDEPBAR ;  /* 0x00000000000079af */ /* 0x000e220000000000 */
[C---:B---3--:R-:W-:Y:S08]  /*4d90*/  HMMA.16816.F32.BF16 R12, R28.reuse, R8, RZ ;  /* 0x000000081c0c723c */ /* 0x048ff000000418ff */
[C---:B-----5:R-:W-:Y:S08]  /*4da0*/  HMMA.16816.F32.BF16 R4, R28.reuse, R112, RZ ;  /* 0x000000701c04723c */ /* 0x060ff000000418ff */
[C---:B--2---:R-:W-:Y:S08]  /*4db0*/  HMMA.16816.F32.BF16 R108, R28.reuse, R104, RZ ;  /* 0x000000681c6c723c */ /* 0x044ff000000418ff */
[C---:B------:R-:W-:Y:S08]  /*4dc0*/  HMMA.16816.F32.BF16 R8, R28.reuse, R10, RZ ;  /* 0x0000000a1c08723c */ /* 0x040ff000000418ff */
[C---:B------:R-:W-:Y:S08]  /*4dd0*/  HMMA.16816.F32.BF16 R112, R28.reuse, R114, RZ ;  /* 0x000000721c70723c */ /* 0x040ff000000418ff */
[C---:B------:R-:W-:Y:S08]  /*4de0*/  HMMA.16816.F32.BF16 R104, R28.reuse, R106, RZ ;  /* 0x0000006a1c68723c */ /* 0x040ff000000418ff */
[C---:B------:R-:W-:Y:S08]  /*4df0*/  HMMA.16816.F32.BF16 R32, R28.reuse, R124, RZ ;  /* 0x0000007c1c20723c */ /* 0x040ff000000418ff */
[----:B------:R-:W-:Y:S01]  /*4e00*/  HMMA.16816.F32.BF16 R28, R28, R126, RZ ;  /* 0x0000007e1c1c723c */ /* 0x000fe200000418ff */
[----:B------:R-:W-:Y:S07]  /*4e10*/  LDSM.16.M88.4 R124, [R146+0x7800] ;  /* 0x00780000927c783b */ /* 0x000fee0000000200 */
        /* <DEDUP_REMOVED lines=9> */
[C---:B----4-:R-:W-:Y:S08]  /*4eb0*/  HMMA.16816.F32.BF16 R32, R16.reuse, R20, R32 ;  /* 0x000000141020723c */ /* 0x050ff00000041820 */
        /* <DEDUP_REMOVED lines=18> */
[----:B------:R-:W1:Y:S07]  /*4fe0*/  LDSM.16.M88.4 R120, [R147+0x2000] ;  /* 0x002000009378783b */ /* 0x000e6e0000000200 */
[C---:B------:R-:W-:Y:S08]  /*4ff0*/  HMMA.16816.F32.BF16 R108, R16.reuse, R24, R108 ;  /* 0x00000018106c723c */ /* 0x040ff0000004186c */
[C---:B------:R-:W-:Y:S01]  /*5000*/  HMMA.16816.F32.BF16 R104, R16.reuse, R26, R104 ;  /* 0x0000001a1068723c */ /* 0x040fe20000041868 */
[----:B------:R-:W3:Y:S07]  /*5010*/  LDSM.16.M88.4 R24, [R146+0x6000] ;  /* 0x006000009218783b */ /* 0x000eee0000000200 */
[C---:B--2---:R-:W-:Y:S08]  /*5020*/  HMMA.16816.F32.BF16 R32, R16.reuse, R20, R32 ;  /* 0x000000141020723c */ /* 0x044ff00000041820 */
[C---:B------:R-:W-:Y:S01]  /*5030*/  HMMA.16816.F32.BF16 R28, R16.reuse, R22, R28 ;  /* 0x00000016101c723c */ /* 0x040fe2000004181c */
[----:B------:R-:W2:Y:S07]  /*5040*/  LDSM.16.M88.4 R20, [R146+0x6800] ;  /* 0x006800009214783b */ /* 0x000eae0000000200 */
[C---:B------:R-:W-:Y:S08]  /*5050*/  HMMA.16816.F32.BF16 R4, R16.reuse, R116, R4 ;  /* 0x000000741004723c */ /* 0x040ff00000041804 */
[----:B------:R-:W-:Y:S01]  /*5060*/  HMMA.16816.F32.BF16 R112, R16, R118, R112 ;  /* 0x000000761070723c */ /* 0x000fe20000041870 */
[----:B------:R-:W4:Y:S04]  /*5070*/  LDSM.16.M88.4 R16, [R146+0x7000] ;  /* 0x007000009210783b */ /* 0x000f280000000200 */
[----:B------:R-:W-:Y:S03]  /*5080*/  LDSM.16.M88.4 R116, [R144+0x3000] ;  /* 0x003000009074783b */ /* 0x000fe60000000200 */
[C---:B-1----:R-:W-:Y:S08]  /*5090*/  HMMA.16816.F32.BF16 R32, R120.reuse, R124, R32 ;  /* 0x0000007c7820723c */ /* 0x042ff00000041820 */
[C---:B---3--:R-:W-:Y:S08]  /*50a0*/  HMMA.16816.F32.BF16 R12, R120.reuse, R24, R12 ;  /* 0x00000018780c723c */ /* 0x048ff0000004180c */
[C---:B------:R-:W-:Y:S01]  /*50b0*/  HMMA.16816.F32.BF16 R8, R120.reuse, R26, R8 ;  /* 0x0000001a7808723c */ /* 0x040fe20000041808 */
[----:B------:R-:W-:Y:S07]  /*50c0*/  LDSM.16.M88.4 R24, [R144+0x2000] ;  /* 0x002000009018783b */ /* 0x000fee0000000200 */
[C---:B--2---:R-:W-:Y:S08]  /*50d0*/  HMMA.16816.F32.BF16 R4, R120.reuse, R20, R4 ;  /* 0x000000147804723c */ /* 0x044ff00000041804 */
[C---:B------:R-:W-:Y:S01]  /*50e0*/  HMMA.16816.F32.BF16 R112, R120.reuse, R22, R112 ;  /* 0x000000167870723c */ /* 0x040fe20000041870 */
[----:B------:R-:W1:Y:S07]  /*50f0*/  LDSM.16.M88.4 R20, [R145+0x2000] ;  /* 0x002000009114783b */ /* 0x000e6e0000000200 */
[C---:B----4-:R-:W-:Y:S08]  /*5100*/  HMMA.16816.F32.BF16 R108, R120.reuse, R16, R108 ;  /* 0x00000010786c723c */ /* 0x050ff0000004186c */
[C---:B------:R-:W-:Y:S01]  /*5110*/  HMMA.16816.F32.BF16 R104, R120.reuse, R18, R104 ;  /* 0x000000127868723c */ /* 0x040fe20000041868 */
[----:B------:R-:W2:Y:S07]  /*5120*/  LDSM.16.M88.4 R16, [R144+0x2800] ;  /* 0x002800009010783b */ /* 0x000eae0000000200 */
[----:B------:R-:W-:Y:S01]  /*5130*/  HMMA.16816.F32.BF16 R28, R120, R126, R28 ;  /* 0x0000007e781c723c */ /* 0x000fe2000004181c */
[----:B------:R-:W-:Y:S04]  /*5140*/  LDSM.16.M88.4 R120, [R143+0x2000] ;  /* 0x002000008f78783b */ /* 0x000fe80000000200 */
[----:B------:R-:W3:Y:S03]  /*5150*/  LDSM.16.M88.4 R124, [R139+0x6800] ;  /* 0x006800008b7c783b */ /* 0x000ee60000000200 */
[C---:B-1----:R-:W-:Y:S08]  /*5160*/  HMMA.16816.F32.BF16 R12, R20.reuse, R24, R12 ;  /* 0x00000018140c723c */ /* 0x042ff0000004180c */
[C---:B------:R-:W-:Y:S01]  /*5170*/  HMMA.16816.F32.BF16 R8, R20.reuse, R26, R8 ;  /* 0x0000001a1408723c */ /* 0x040fe20000041808 */
[----:B------:R-:W1:Y:S07]  /*5180*/  LDSM.16.M88.4 R24, [R144+0x3800] ;  /* 0x003800009018783b */ /* 0x000e6e0000000200 */
[C---:B--2---:R-:W-:Y:S08]  /*5190*/  HMMA.16816.F32.BF16 R4, R20.reuse, R16, R4 ;  /* 0x000000101404723c */ /* 0x044ff00000041804 */
[C---:B------:R-:W-:Y:S01]  /*51a0*/  HMMA.16816.F32.BF16 R112, R20.reuse, R18, R112 ;  /* 0x000000121470723c */ /* 0x040fe20000041870 */
[----:B------:R-:W2:Y:S07]  /*51b0*/  LDSM.16.M88.4 R16, [R139+0x6000] ;  /* 0x006000008b10783b */ /* 0x000eae0000000200 */
[C---:B------:R-:W-:Y:S08]  /*51c0*/  HMMA.16816.F32.BF16 R108, R20.reuse, R116, R108 ;  /* 0x00000074146c723c */ /* 0x040ff0000004186c */
[----:B------:R-:W-:Y:S01]  /*51d0*/  HMMA.16816.F32.BF16 R104, R20, R118, R104 ;  /* 0x000000761468723c */ /* 0x000fe20000041868 */
[----:B------:R-:W4:Y:S07]  /*51e0*/  LDSM.16.M88.4 R116, [R139+0x7000] ;  /* 0x007000008b74783b */ /* 0x000f2e0000000200 */
[----:B---3--:R-:W-:Y:S08]  /*51f0*/  HMMA.16816.F32.BF16 R4, R120, R124, R4 ;  /* 0x0000007c7804723c */ /* 0x008ff00000041804 */
[C---:B-1----:R-:W-:Y:S08]  /*5200*/  HMMA.16816.F32.BF16 R32, R20.reuse, R24, R32 ;  /* 0x000000181420723c */ /* 0x042ff00000041820 */
[----:B------:R-:W-:Y:S01]  /*5210*/  HMMA.16816.F32.BF16 R28, R20, R26, R28 ;  /* 0x0000001a141c723c */ /* 0x000fe2000004181c */
[----:B------:R-:W-:Y:S04]  /*5220*/  LDSM.16.M88.4 R24, [R142+0x2000] ;  /* 0x002000008e18783b */ /* 0x000fe80000000200 */
[----:B------:R-:W1:Y:S03]  /*5230*/  LDSM.16.M88.4 R20, [R141+0x2000] ;  /* 0x002000008d14783b */ /* 0x000e660000000200 */
[C---:B--2---:R-:W-:Y:S08]  /*5240*/  HMMA.16816.F32.BF16 R12, R120.reuse, R16, R12 ;  /* 0x00000010780c723c */ /* 0x044ff0000004180c */
[C---:B------:R-:W-:Y:S01]  /*5250*/  HMMA.16816.F32.BF16 R8, R120.reuse, R18, R8 ;  /* 0x000000127808723c */ /* 0x040fe20000041808 */
[----:B------:R-:W2:Y:S07]  /*5260*/  LDSM.16.M88.4 R16, [R141+0x2800] ;  /* 0x002800008d10783b */ /* 0x000eae0000000200 */
[C---:B------:R-:W-:Y:S08]  /*5270*/  HMMA.16816.F32.BF16 R112, R120.reuse, R126, R112 ;  /* 0x0000007e7870723c */ /* 0x040ff00000041870 */
[C---:B----4-:R-:W-:Y:S08]  /*5280*/  HMMA.16816.F32.BF16 R108, R120.reuse, R116, R108 ;  /* 0x00000074786c723c */ /* 0x050ff0000004186c */
[----:B------:R-:W-:Y:S08]  /*5290*/  HMMA.16816.F32.BF16 R104, R120, R118, R104 ;  /* 0x000000767868723c */ /* 0x000ff00000041868 */
[C---:B-1----:R-:W-:Y:S08]  /*52a0*/  HMMA.16816.F32.BF16 R12, R24.reuse, R20, R12 ;  /* 0x00000014180c723c */ /* 0x042ff0000004180c */
[C---:B------:R-:W-:Y:S01]  /*52b0*/  HMMA.16816.F32.BF16 R8, R24.reuse, R22, R8 ;  /* 0x000000161808723c */ /* 0x040fe20000041808 */
[----:B------:R-:W1:Y:S07]  /*52c0*/  LDSM.16.M88.4 R20, [R141+0x3000] ;  /* 0x003000008d14783b */ /* 0x000e6e0000000200 */
[C---:B--2---:R-:W-:Y:S08]  /*52d0*/  HMMA.16816.F32.BF16 R4, R24.reuse, R16, R4 ;  /* 0x000000101804723c */ /* 0x044ff00000041804 */
[----:B------:R-:W-:Y:S01]  /*52e0*/  HMMA.16816.F32.BF16 R112, R24, R18, R112 ;  /* 0x000000121870723c */ /* 0x000fe20000041870 */
[----:B------:R-:W-:-:S02]  /*52f0*/  FMUL.FTZ R2, R12, c[0x0][0x2ec] ;  /* 0x0000bb000c027a20 */ /* 0x000fc40000410000 */
[----:B------:R-:W-:Y:S02]  /*5300*/  FMUL.FTZ R16, R13, c[0x0][0x2ec] ;  /* 0x0000bb000d107a20 */ /* 0x000fe40000410000 */
[----:B------:R-:W-:Y:S02]  /*5310*/  FMUL.FTZ R17, R14, c[0x0][0x2ec] ;  /* 0x0000bb000e117a20 */ /* 0x000fe40000410000 */
[----:B------:R-:W-:Y:S01]  /*5320*/  FMUL.FTZ R18, R15, c[0x0][0x2ec] ;  /* 0x0000bb000f127a20 */ /* 0x000fe20000410000 */
[----:B------:R-:W-:Y:S01]  /*5330*/  MUFU.TANH R2, R2 ;  /* 0x0000000200027308 */ /* 0x000fe20000002400 */
[----:B------:R-:W2:Y:S01]  /*5340*/  LDSM.16.M88.4 R12, [R139+0x7800] ;  /* 0x007800008b0c783b */ /* 0x000ea20000000200 */
[----:B------:R-:W-:Y:S02]  /*5350*/  FMUL.FTZ R8, R8, c[0x0][0x2ec] ;  /* 0x0000bb0008087a20 */ /* 0x000fe40000410000 */
[----:B------:R-:W-:Y:S02]  /*5360*/  FMUL.FTZ R10, R10, c[0x0][0x2ec] ;  /* 0x0000bb000a0a7a20 */ /* 0x000fe40000410000 */
[----:B------:R-:W-:-:S02]  /*5370*/  FMUL.FTZ R9, R9, c[0x0][0x2ec] ;  /* 0x0000bb0009097a20 */ /* 0x000fc40000410000 */
[----:B------:R-:W-:Y:S01]  /*5380*/  FMUL.FTZ R4, R4, c[0x0][0x2ec] ;  /* 0x0000bb0004047a20 */ /* 0x000fe20000410000 */
[----:B------:R-:W3:Y:S01]  /*5390*/  MUFU.TANH R18, R18 ;  /* 0x0000001200127308 */ /* 0x000ee20000002400 */
[----:B------:R-:W-:Y:S02]  /*53a0*/  FMUL.FTZ R5, R5, c[0x0][0x2ec] ;  /* 0x0000bb0005057a20 */ /* 0x000fe40000410000 */
[----:B------:R-:W-:Y:S02]  /*53b0*/  FMUL.FTZ R6, R6, c[0x0][0x2ec] ;  /* 0x0000bb0006067a20 */ /* 0x000fe40000410000 */
[----:B------:R-:W-:Y:S01]  /*53c0*/  FMUL.FTZ R125, R7, c[0x0][0x2ec] ;  /* 0x0000bb00077d7a20 */ /* 0x000fe20000410000 */
[C---:B-1----:R-:W-:Y:S02]  /*53d0*/  HMMA.16816.F32.BF16 R108, R24.reuse, R20, R108 ;  /* 0x00000014186c723c */ /* 0x042fe4000004186c */
[----:B------:R-:W-:Y:S05]  /*53e0*/  MUFU.TANH R21, R4 ;  /* 0x0000000400157308 */ /* 0x000fea0000002400 */
[----:B------:R-:W-:Y:S01]  /*53f0*/  FMUL.FTZ R20, R11, c[0x0][0x2ec] ;  /* 0x0000bb000b147a20 */ /* 0x000fe20000410000 */
[----:B------:R-:W-:Y:S02]  /*5400*/  HMMA.16816.F32.BF16 R104, R24, R22, R104 ;  /* 0x000000161868723c */ /* 0x000fe40000041868 */
[----:B------:R-:W-:Y:S08]  /*5410*/  MUFU.TANH R11, R5 ;  /* 0x00000005000b7308 */ /* 0x000ff00000002400 */
[----:B------:R1:W-:Y:S01]  /*5420*/  MUFU.TANH R116, R6 ;  /* 0x0000000600747308 */ /* 0x0003e20000002400 */
[----:B--2---:R-:W-:Y:S07]  /*5430*/  HMMA.16816.F32.BF16 R32, R120, R12, R32 ;  /* 0x0000000c7820723c */ /* 0x004fee0000041820 */
[----:B------:R-:W2:Y:S01]  /*5440*/  MUFU.TANH R8, R8 ;  /* 0x0000000800087308 */ /* 0x000ea20000002400 */
[----:B------:R-:W-:-:S02]  /*5450*/  FMUL.FTZ R108, R108, c[0x0][0x2ec] ;  /* 0x0000bb006c6c7a20 */ /* 0x000fc40000410000 */
[----:B------:R-:W-:Y:S02]  /*5460*/  FMUL.FTZ R109, R109, c[0x0][0x2ec] ;  /* 0x0000bb006d6d7a20 */ /* 0x000fe40000410000 */
[----:B------:R-:W-:Y:S02]  /*5470*/  FMUL.FTZ R110, R110, c[0x0][0x2ec] ;  /* 0x0000bb006e6e7a20 */ /* 0x000fe40000410000 */
[----:B------:R-:W-:Y:S01]  /*5480*/  FMUL.FTZ R12, R113, c[0x0][0x2ec] ;  /* 0x0000bb00710c7a20 */ /* 0x000fe20000410000 */
[----:B-1----:R-:W1:Y:S01]  /*5490*/  LDSM.16.M88.4 R4, [R141+0x3800] ;  /* 0x003800008d04783b */ /* 0x002e620000000200 */
[----:B------:R-:W-:Y:S01]  /*54a0*/  HMMA.16816.F32.BF16 R28, R120, R14, R28 ;  /* 0x0000000e781c723c */ /* 0x000fe2000004181c */
[----:B------:R-:W4:Y:S01]  /*54b0*/  MUFU.TANH R16, R16 ;  /* 0x0000001000107308 */ /* 0x000f220000002400 */
[----:B------:R-:W-:Y:S01]  /*54c0*/  FMUL.FTZ R13, R114, c[0x0][0x2ec] ;  /* 0x0000bb00720d7a20 */ /* 0x000fe20000410000 */
[----:B------:R-:W5:Y:S01]  /*54d0*/  S2R R113, SR_TID.X ;  /* 0x0000000000717919 */ /* 0x000f620000002100 */
[----:B------:R-:W-:Y:S01]  /*54e0*/  FMUL.FTZ R105, R105, c[0x0][0x2ec] ;  /* 0x0000bb0069697a20 */ /* 0x000fe20000410000 */
[----:B------:R-:W-:-:S04]  /*54f0*/  DEPBAR.LE SB0, 0x0 ;  /* 0x000080000000791a */ /* 0x000fc80000000000 */
[----:B------:R-:W-:Y:S01]  /*5500*/  MUFU.TANH R10, R10 ;  /* 0x0000000a000a7308 */ /* 0x000fe20000002400 */
[----:B------:R-:W-:Y:S02]  /*5510*/  FMUL.FTZ R106, R106, c[0x0][0x2ec] ;  /* 0x0000bb006a6a7a20 */ /* 0x000fe40000410000 */
[----:B------:R-:W-:Y:S02]  /*5520*/  FMUL.FTZ R111, R111, c[0x0][0x2ec] ;  /* 0x0000bb006f6f7a20 */ /* 0x000fe40000410000 */
[----:B------:R-:W-:Y:S02]  /*5530*/  FMUL.FTZ R104, R104, c[0x0][0x2ec] ;  /* 0x0000bb0068687a20 */ /* 0x000fe40000410000 */
[----:B------:R-:W-:Y:S01]  /*5540*/  FMUL.FTZ R107, R107, c[0x0][0x2ec] ;  /* 0x0000bb006b6b7a20 */ /* 0x000fe20000410000 */
[----:B------:R2:W-:Y:S08]  /*5550*/  MUFU.TANH R19, R9 ;  /* 0x0000000900137308 */ /* 0x0005f00000002400 */
[----:B------:R-:W-:Y:S01]  /*5560*/  MUFU.TANH R20, R20 ;  /* 0x0000001400147308 */ /* 0x000fe20000002400 */
[----:B-----5:R-:W-:-:S05]  /*5570*/  IMAD.SHL.U32 R15, R113, 0x2, RZ ;  /* 0x00000002710f7824 */ /* 0x020fca00078e00ff */
[----:B------:R-:W-:Y:S01]  /*5580*/  LOP3.LUT R15, R15, 0x6, RZ, 0xc0, !PT ;  /* 0x000000060f0f7812 */ /* 0x000fe200078ec0ff */
[----:B--2---:R-:W-:Y:S01]  /*5590*/  FMUL.FTZ R9, R112, c[0x0][0x2ec] ;  /* 0x0000bb0070097a20 */ /* 0x004fe20000410000 */
[----:B------:R-:W-:Y:S01]  /*55a0*/  MUFU.TANH R125, R125 ;  /* 0x0000007d007d7308 */ /* 0x000fe20000002400 */
[----:B------:R-:W-:Y:S02]  /*55b0*/  FMUL.FTZ R112, R115, c[0x0][0x2ec] ;  /* 0x0000bb0073707a20 */ /* 0x000fe40000410000 */
[----:B------:R-:W-:Y:S01]  /*55c0*/  IMAD R14, R0, 0x40, R15 ;  /* 0x00000040000e7824 */ /* 0x000fe200078e020f */
[----:B-1----:R-:W-:Y:S04]  /*55d0*/  HMMA.16816.F32.BF16 R32, R24, R4, R32 ;  /* 0x000000041820723c */ /* 0x002fe80000041820 */
[C---:B------:R-:W-:Y:S01]  /*55e0*/  IADD3 R15, R14.reuse, 0x1, RZ ;  /* 0x000000010e0f7810 */ /* 0x040fe20007ffe0ff */
[----:B------:R-:W-:Y:S01]  /*55f0*/  MUFU.TANH R9, R9 ;  /* 0x0000000900097308 */ /* 0x000fe20000002400 */
[----:B------:R-:W-:-:S02]  /*5600*/  IADD3 R22, R14, 0x9, RZ ;  /* 0x000000090e167810 */ /* 0x000fc40007ffe0ff */
[CC--:B------:R-:W-:Y:S01]  /*5610*/  ISETP.GE.AND P5, PT, R15.reuse, R103.reuse, PT ;  /* 0x000000670f00720c */ /* 0x0c0fe20003fa6270 */
[----:B------:R-:W-:Y:S01]  /*5620*/  HMMA.16816.F32.BF16 R28, R24, R6, R28 ;  /* 0x00000006181c723c */ /* 0x000fe2000004181c */
[-C--:B------:R-:W-:Y:S02]  /*5630*/  ISETP.GE.AND P6, PT, R15, R102.reuse, PT ;  /* 0x000000660f00720c */ /* 0x080fe40003fc6270 */
[C---:B------:R-:W-:Y:S01]  /*5640*/  IADD3 R15, R14.reuse, 0x8, RZ ;  /* 0x000000080e0f7810 */ /* 0x040fe20007ffe0ff */
[----:B------:R-:W-:Y:S01]  /*5650*/  MUFU.TANH R12, R12 ;  /* 0x0000000c000c7308 */ /* 0x000fe20000002400 */
[----:B------:R-:W-:Y:S02]  /*5660*/  IADD3 R5, R14, 0x10, RZ ;  /* 0x000000100e057810 */ /* 0x000fe40007ffe0ff */
[C---:B------:R-:W-:Y:S02]  /*5670*/  ISETP.GE.AND P4, PT, R15.reuse, R103, PT ;  /* 0x000000670f00720c */ /* 0x040fe40003f86270 */
[----:B------:R-:W-:-:S02]  /*5680*/  ISETP.GE.AND P0, PT, R15, R102, PT ;  /* 0x000000660f00720c */ /* 0x000fc40003f06270 */
[-C--:B------:R-:W-:Y:S01]  /*5690*/  ISETP.GE.AND P3, PT, R22, R103.reuse, PT ;  /* 0x000000671600720c */ /* 0x080fe20003f66270 */
[----:B------:R-:W1:Y:S01]  /*56a0*/  MUFU.TANH R13, R13 ;  /* 0x0000000d000d7308 */ /* 0x000e620000002400 */
[----:B---3--:R-:W-:Y:S02]  /*56b0*/  FSEL R15, R18, -INF , !P6 ;  /* 0xff800000120f7808 */ /* 0x008fe40007000000 */
[----:B------:R-:W-:Y:S01]  /*56c0*/  FSEL R8, R8, -INF , !P4 ;  /* 0xff80000008087808 */ /* 0x000fe20006000000 */
[----:B------:R-:W-:Y:S01]  /*56d0*/  FMUL.FTZ R32, R32, c[0x0][0x2ec] ;  /* 0x0000bb0020207a20 */ /* 0x000fe20000410000 */
[C---:B------:R-:W-:Y:S01]  /*56e0*/  ISETP.GE.AND P6, PT, R5.reuse, R103, PT ;  /* 0x000000670500720c */ /* 0x040fe20003fc6270 */
[----:B------:R-:W-:Y:S01]  /*56f0*/  FMUL.FTZ R34, R34, c[0x0][0x2ec] ;  /* 0x0000bb0022227a20 */ /* 0x000fe20000410000 */
[----:B------:R-:W-:Y:S01]  /*5700*/  ISETP.GE.AND P4, PT, R5, R102, PT ;  /* 0x000000660500720c */ /* 0x000fe20003f86270 */
[----:B------:R-:W2:Y:S01]  /*5710*/  MUFU.TANH R112, R112 ;  /* 0x0000007000707308 */ /* 0x000ea20000002400 */
[----:B----4-:R-:W-:-:S02]  /*5720*/  FSEL R4, R16, -INF , !P5 ;  /* 0xff80000010047808 */ /* 0x010fc40006800000 */
[----:B------:R-:W-:Y:S01]  /*5730*/  IADD3 R5, R14, 0x11, RZ ;  /* 0x000000110e057810 */ /* 0x000fe20007ffe0ff */
[----:B------:R-:W-:Y:S01]  /*5740*/  FMUL.FTZ R29, R29, c[0x0][0x2ec] ;  /* 0x0000bb001d1d7a20 */ /* 0x000fe20000410000 */
[-C--:B------:R-:W-:Y:S01]  /*5750*/  ISETP.GE.AND P5, PT, R22, R102.reuse, PT ;  /* 0x000000661600720c */ /* 0x080fe20003fa6270 */
[----:B------:R-:W-:Y:S01]  /*5760*/  FMUL.FTZ R31, R31, c[0x0][0x2ec] ;  /* 0x0000bb001f1f7a20 */ /* 0x000fe20000410000 */
[----:B------:R-:W-:Y:S01]  /*5770*/  IADD3 R16, R14, 0x18, RZ ;  /* 0x000000180e107810 */ /* 0x000fe20007ffe0ff */
[----:B------:R3:W4:Y:S01]  /*5780*/  MUFU.TANH R124, R108 ;  /* 0x0000006c007c7308 */ /* 0x0007220000002400 */
[----:B------:R-:W-:Y:S02]  /*5790*/  FSEL R18, R21, -INF , !P6 ;  /* 0xff80000015127808 */ /* 0x000fe40007000000 */
[----:B------:R-:W-:Y:S02]  /*57a0*/  FSEL R23, R116, -INF , !P4 ;  /* 0xff80000074177808 */ /* 0x000fe40006000000 */
[----:B------:R-:W-:-:S02]  /*57b0*/  ISETP.GE.AND P6, PT, R16, R102, PT ;  /* 0x000000661000720c */ /* 0x000fc40003fc6270 */
[C---:B------:R-:W-:Y:S01]  /*57c0*/  IADD3 R7, R14.reuse, 0x20, RZ ;  /* 0x000000200e077810 */ /* 0x040fe20007ffe0ff */
[----:B------:R5:W-:Y:S01]  /*57d0*/  MUFU.TANH R120, R109 ;  /* 0x0000006d00787308 */ /* 0x000be20000002400 */
[----:B------:R-:W-:Y:S02]  /*57e0*/  IADD3 R6, R14, 0x21, RZ ;  /* 0x000000210e067810 */ /* 0x000fe40007ffe0ff */
[----:B-1----:R-:W-:Y:S02]  /*57f0*/  FSEL R115, R13, -INF , !P6 ;  /* 0xff8000000d737808 */ /* 0x002fe40007000000 */
[----:B------:R-:W-:-:S03]  /*5800*/  ISETP.GE.AND P6, PT, R6, R103, PT ;  /* 0x000000670600720c */ /* 0x000fc60003fc6270 */
[----:B------:R-:W1:Y:S01]  /*5810*/  MUFU.TANH R121, R110 ;  /* 0x0000006e00797308 */ /* 0x000e620000002400 */
[----:B---3--:R-:W-:Y:S02]  /*5820*/  FMUL.FTZ R108, R33, c[0x0][0x2ec] ;  /* 0x0000bb00216c7a20 */ /* 0x008fe40000410000 */
[----:B------:R-:W-:Y:S01]  /*5830*/  FMUL.FTZ R33, R35, c[0x0][0x2ec] ;  /* 0x0000bb0023217a20 */ /* 0x000fe20000410000 */
[----:B-----5:R-:W-:-:S04]  /*5840*/  FSEL R109, R10, -INF , !P0 ;  /* 0xff8000000a6d7808 */ /* 0x020fc80004000000 */
[----:B------:R-:W-:Y:S01]  /*5850*/  MUFU.TANH R118, R105 ;  /* 0x0000006900767308 */ /* 0x000fe20000002400 */
[----:B------:R-:W-:Y:S02]  /*5860*/  FSEL R10, R19, -INF , !P3 ;  /* 0xff800000130a7808 */ /* 0x000fe40005800000 */
[----:B------:R-:W-:Y:S02]  /*5870*/  IADD3 R19, R14, 0x19, RZ ;  /* 0x000000190e137810 */ /* 0x000fe40007ffe0ff */
[CC--:B------:R-:W-:Y:S02]  /*5880*/  ISETP.GE.AND P0, PT, R5.reuse, R103.reuse, PT ;  /* 0x000000670500720c */ /* 0x0c0fe40003f06270 */
[----:B------:R-:W-:Y:S01]  /*5890*/  ISETP.GE.AND P3, PT, R5, R102, PT ;  /* 0x000000660500720c */ /* 0x000fe20003f66270 */
[----:B------:R-:W3:Y:S01]  /*58a0*/  MUFU.TANH R117, R106 ;  /* 0x0000006a00757308 */ /* 0x000ee20000002400 */
[----:B------:R-:W-:Y:S02]  /*58b0*/  FSEL R5, R20, -INF , !P5 ;  /* 0xff80000014057808 */ /* 0x000fe40006800000 */
[----:B------:R-:W-:-:S02]  /*58c0*/  ISETP.GE.AND P5, PT, R16, R103, PT ;  /* 0x000000671000720c */ /* 0x000fc40003fa6270 */
[-C--:B------:R-:W-:Y:S02]  /*58d0*/  ISETP.GE.AND P4, PT, R19, R103.reuse, PT ;  /* 0x000000671300720c */ /* 0x080fe40003f86270 */
[----:B------:R-:W-:Y:S01]  /*58e0*/  FSEL R16, R11, -INF , !P0 ;  /* 0xff8000000b107808 */ /* 0x000fe20004000000 */
[----:B------:R-:W5:Y:S01]  /*58f0*/  MUFU.TANH R123, R111 ;  /* 0x0000006f007b7308 */ /* 0x000f620000002400 */
[----:B------:R-:W-:Y:S02]  /*5900*/  FSEL R125, R125, -INF , !P3 ;  /* 0xff8000007d7d7808 */ /* 0x000fe40005800000 */
[----:B------:R-:W-:Y:S02]  /*5910*/  FSEL R22, R9, -INF , !P5 ;  /* 0xff80000009167808 */ /* 0x000fe40006800000 */
[----:B------:R-:W-:Y:S02]  /*5920*/  FSEL R20, R12, -INF , !P4 ;  /* 0xff8000000c147808 */ /* 0x000fe40006000000 */
[----:B------:R-:W-:Y:S01]  /*5930*/  ISETP.GE.AND P0, PT, R19, R102, PT ;  /* 0x000000661300720c */ /* 0x000fe20003f06270 */
[----:B------:R-:W3:Y:S01]  /*5940*/  MUFU.TANH R122, R104 ;  /* 0x00000068007a7308 */ /* 0x000ee20000002400 */
[----:B------:R-:W-:-:S02]  /*5950*/  ISETP.GE.AND P3, PT, R7, R103, PT ;  /* 0x000000670700720c */ /* 0x000fc40003f66270 */
[-C--:B------:R-:W-:Y:S02]  /*5960*/  ISETP.GE.AND P5, PT, R7, R102.reuse, PT ;  /* 0x000000660700720c */ /* 0x080fe40003fa6270 */
[----:B------:R-:W-:Y:S02]  /*5970*/  ISETP.GE.AND P4, PT, R6, R102, PT ;  /* 0x000000660600720c */ /* 0x000fe40003f86270 */
[C---:B------:R-:W-:Y:S01]  /*5980*/  IADD3 R7, R14.reuse, 0x28, RZ ;  /* 0x000000280e077810 */ /* 0x040fe20007ffe0ff */
[----:B------:R-:W3:Y:S01]  /*5990*/  MUFU.TANH R119, R107 ;  /* 0x0000006b00777308 */ /* 0x000ee20000002400 */
[----:B------:R-:W-:Y:S02]  /*59a0*/  IADD3 R6, R14, 0x29, RZ ;  /* 0x000000290e067810 */ /* 0x000fe40007ffe0ff */
[----:B--2---:R-:W-:Y:S02]  /*59b0*/  FSEL R21, R112, -INF , !P0 ;  /* 0xff80000070157808 */ /* 0x004fe40004000000 */
[----:B----4-:R-:W-:-:S02]  /*59c0*/  FSEL R124, R124, -INF , !P3 ;  /* 0xff8000007c7c7808 */ /* 0x010fc40005800000 */
[----:B-1----:R-:W-:Y:S01]  /*59d0*/  FSEL R121, R121, -INF , !P5 ;  /* 0xff80000079797808 */ /* 0x002fe20006800000 */
[----:B------:R-:W1:Y:S01]  /*59e0*/  MUFU.TANH R110, R32 ;  /* 0x00000020006e7308 */ /* 0x000e620000002400 */
[CC--:B------:R-:W-:Y:S02]  /*59f0*/  ISETP.GE.AND P0, PT, R7.reuse, R103.reuse, PT ;  /* 0x000000670700720c */ /* 0x0c0fe40003f06270 */
[----:B------:R-:W-:Y:S02]  /*5a00*/  ISETP.GE.AND P3, PT, R7, R102, PT ;  /* 0x000000660700720c */ /* 0x000fe40003f66270 */
[----:B------:R-:W-:Y:S02]  /*5a10*/  ISETP.GE.AND P5, PT, R6, R103, PT ;  /* 0x000000670600720c */ /* 0x000fe40003fa6270 */
[----:B------:R-:W-:Y:S01]  /*5a20*/  IADD3 R7, R14, 0x31, RZ ;  /* 0x000000310e077810 */ /* 0x000fe20007ffe0ff */
[----:B------:R-:W2:Y:S01]  /*5a30*/  MUFU.TANH R105, R34 ;  /* 0x0000002200697308 */ /* 0x000ea20000002400 */
[----:B------:R-:W-:-:S02]  /*5a40*/  FSEL R120, R120, -INF , !P6 ;  /* 0xff80000078787808 */ /* 0x000fc40007000000 */
[-C--:B------:R-:W-:Y:S01]  /*5a50*/  ISETP.GE.AND P6, PT, R6, R102.reuse, PT ;  /* 0x000000660600720c */ /* 0x080fe20003fc6270 */
[----:B------:R-:W-:Y:S01]  /*5a60*/  FMUL.FTZ R6, R28, c[0x0][0x2ec] ;  /* 0x0000bb001c067a20 */ /* 0x000fe20000410000 */
[----:B---3--:R-:W-:Y:S02]  /*5a70*/  FSEL R117, R117, -INF , !P3 ;  /* 0xff80000075757808 */ /* 0x008fe40005800000 */
[----:B------:R-:W-:Y:S01]  /*5a80*/  FSEL R118, R118, -INF , !P5 ;  /* 0xff80000076767808 */ /* 0x000fe20006800000 */
[----:B------:R-:W3:Y:S01]  /*5a90*/  MUFU.TANH R108, R108 ;  /* 0x0000006c006c7308 */ /* 0x000ee20000002400 */
[C---:B------:R-:W-:Y:S02]  /*5aa0*/  ISETP.GE.AND P3, PT, R7.reuse, R103, PT ;  /* 0x000000670700720c */ /* 0x040fe40003f66270 */
[----:B------:R-:W-:Y:S01]  /*5ab0*/  ISETP.GE.AND P5, PT, R7, R102, PT ;  /* 0x000000660700720c */ /* 0x000fe20003fa6270 */
[----:B------:R-:W-:Y:S01]  /*5ac0*/  FMUL.FTZ R7, R30, c[0x0][0x2ec] ;  /* 0x0000bb001e077a20 */ /* 0x000fe20000410000 */
[----:B------:R-:W-:-:S02]  /*5ad0*/  IADD3 R9, R14, 0x30, RZ ;  /* 0x000000300e097810 */ /* 0x000fc40007ffe0ff */
[----:B-----5:R-:W-:Y:S01]  /*5ae0*/  FSEL R123, R123, -INF , !P4 ;  /* 0xff8000007b7b7808 */ /* 0x020fe20006000000 */
[----:B------:R-:W4:Y:S01]  /*5af0*/  MUFU.TANH R33, R33 ;  /* 0x0000002100217308 */ /* 0x000f220000002400 */
[C---:B------:R-:W-:Y:S02]  /*5b00*/  ISETP.GE.AND P4, PT, R9.reuse, R103, PT ;  /* 0x000000670900720c */ /* 0x040fe40003f86270 */
[----:B------:R-:W-:Y:S02]  /*5b10*/  FSEL R122, R122, -INF , !P0 ;  /* 0xff8000007a7a7808 */ /* 0x000fe40004000000 */
[----:B------:R-:W-:Y:S02]  /*5b20*/  ISETP.GE.AND P0, PT, R9, R102, PT ;  /* 0x000000660900720c */ /* 0x000fe40003f06270 */
[----:B------:R-:W-:Y:S01]  /*5b30*/  IADD3 R9, R14, 0x38, RZ ;  /* 0x000000380e097810 */ /* 0x000fe20007ffe0ff */
[----:B------:R-:W5:Y:S01]  /*5b40*/  MUFU.TANH R6, R6 ;  /* 0x0000000600067308 */ /* 0x000f620000002400 */
[----:B------:R-:W-:-:S02]  /*5b50*/  FSEL R119, R119, -INF , !P6 ;  /* 0xff80000077777808 */ /* 0x000fc40007000000 */
[----:B-1----:R-:W-:Y:S02]  /*5b60*/  FSEL R110, R110, -INF , !P4 ;  /* 0xff8000006e6e7808 */ /* 0x002fe40006000000 */
[CC--:B------:R-:W-:Y:S02]  /*5b70*/  ISETP.GE.AND P6, PT, R14.reuse, R103.reuse, PT ;  /* 0x000000670e00720c */ /* 0x0c0fe40003fc6270 */
[C---:B------:R-:W-:Y:S01]  /*5b80*/  ISETP.GE.AND P4, PT, R14.reuse, R102, PT ;  /* 0x000000660e00720c */ /* 0x040fe20003f86270 */
[----:B------:R-:W1:Y:S01]  /*5b90*/  MUFU.TANH R7, R7 ;  /* 0x0000000700077308 */ /* 0x000e620000002400 */
[----:B------:R-:W-:Y:S02]  /*5ba0*/  IADD3 R14, R14, 0x39, RZ ;  /* 0x000000390e0e7810 */ /* 0x000fe40007ffe0ff */
[----:B--2---:R-:W-:Y:S01]  /*5bb0*/  FSEL R105, R105, -INF , !P0 ;  /* 0xff80000069697808 */ /* 0x004fe20004000000 */
[----:B------:R-:W-:Y:S01]  /*5bc0*/  BAR.SYNC.DEFER_BLOCKING 0x0 ;  /* 0x0000000000007b1d */ /* 0x000fe20000010000 */
[----:B------:R-:W-:-:S02]  /*5bd0*/  ISETP.GE.AND P0, PT, R9, R103, PT ;  /* 0x000000670900720c */ /* 0x000fc40003f06270 */
[----:B---3--:R-:W-:Y:S02]  /*5be0*/  FSEL R108, R108, -INF , !P3 ;  /* 0xff8000006c6c7808 */ /* 0x008fe40005800000 */
[-C--:B------:R-:W-:Y:S01]  /*5bf0*/  ISETP.GE.AND P3, PT, R9, R102.reuse, PT ;  /* 0x000000660900720c */ /* 0x080fe20003f66270 */
[----:B------:R-:W2:Y:S01]  /*5c00*/  MUFU.TANH R17, R17 ;  /* 0x0000001100117308 */ /* 0x000ea20000002400 */
[----:B----4-:R-:W-:Y:S02]  /*5c10*/  FSEL R33, R33, -INF , !P5 ;  /* 0xff80000021217808 */ /* 0x010fe40006800000 */
[----:B------:R-:W-:Y:S02]  /*5c20*/  ISETP.GE.AND P5, PT, R14, R103, PT ;  /* 0x000000670e00720c */ /* 0x000fe40003fa6270 */
[----:B-----5:R-:W-:Y:S02]  /*5c30*/  FSEL R103, R6, -INF , !P0 ;  /* 0xff80000006677808 */ /* 0x020fe40004000000 */
[----:B------:R-:W-:Y:S01]  /*5c40*/  ISETP.GE.AND P0, PT, R14, R102, PT ;  /* 0x000000660e00720c */ /* 0x000fe20003f06270 */
[----:B------:R-:W3:Y:S01]  /*5c50*/  MUFU.TANH R106, R29 ;  /* 0x0000001d006a7308 */ /* 0x000ee20000002400 */
[----:B-1----:R-:W-:-:S02]  /*5c60*/  FSEL R102, R7, -INF , !P3 ;  /* 0xff80000007667808 */ /* 0x002fc40005800000 */
[----:B------:R-:W-:Y:S02]  /*5c70*/  ISETP.GE.AND P3, PT, R101, 0x3, PT ;  /* 0x000000036500780c */ /* 0x000fe40003f66270 */
[----:B------:R-:W-:-:S03]  /*5c80*/  FSEL R2, R2, -INF , !P6 ;  /* 0xff80000002027808 */ /* 0x000fc60007000000 */
[----:B------:R-:W1:Y:S01]  /*5c90*/  MUFU.TANH R35, R31 ;  /* 0x0000001f00237308 */ /* 0x000e620000002400 */
[----:B--2---:R-:W-:Y:S02]  /*5ca0*/  FSEL R17, R17, -INF , !P4 ;  /* 0xff80000011117808 */ /* 0x004fe40006000000 */
[----:B---3--:R-:W-:Y:S02]  /*5cb0*/  FSEL R106, R106, -INF , !P5 ;  /* 0xff8000006a6a7808 */ /* 0x008fe40006800000 */
[----:B-1----:R-:W-:-:S03]  /*5cc0*/  FSEL R35, R35, -INF , !P0 ;  /* 0xff80000023237808 */ /* 0x002fc60004000000 */
[----:B------:R-:W-:Y:S05]  /*5cd0*/  @!P3 BRA `(.L_x_627) ;  /* 0x000004a00000b947 */ /* 0x000fea0003800000 */
[----:B------:R-:W-:Y:S01]  /*5ce0*/  IADD3 R6, R101, -0x3, RZ ;  /* 0xfffffffd65067810 */ /* 0x000fe20007ffe0ff */
[----:B------:R1:W-:Y:S01]  /*5cf0*/  @P2 STS.128 [R155+0x4000], RZ ;  /* 0x004000ff9b002388 */ /* 0x0003e20000000c00 */
[----:B------:R-:W-:Y:S02]  /*5d00*/  BSSY B0, `(.L_x_628) ;  /* 0x0000046000007945 */ /* 0x000fe40003800000 */
[----:B------:R-:W-:Y:S01]  /*5d10*/  SHF.R.S32.HI R7, RZ, 0x1f, R6 ;  /* 0x0000001fff077819 */ /* 0x000fe20000011406 */
[----:B------:R-:W-:-:S04]  /*5d20*/  IMAD.WIDE.U32 R12, R6, c[0x0][0x198], RZ ;  /* 0x00006600060c7a25 */ /* 0x000fc800078e00ff */
[----:B------:R-:W-:-:S04]  /*5d30*/  IMAD R7, R7, c[0x0][0x198], RZ ;  /* 0x0000660007077a24 */ /* 0x000fc800078e02ff */
[----:B------:R-:W-:Y:S01]  /*5d40*/  IMAD R7, R6, c[0x0][0x19c], R7 ;  /* 0x0000670006077a24 */ /* 0x000fe200078e0207 */
[----:B------:R-:W-:-:S03]  /*5d50*/  LEA R6, P0, R12, R158, 0x6 ;  /* 0x0000009e0c067211 */ /* 0x000fc600078030ff */
[----:B------:R-:W-:Y:S01]  /*5d60*/  IMAD.IADD R7, R13, 0x1, R7 ;  /* 0x000000010d077824 */ /* 0x000fe200078e0207 */
[C---:B------:R-:W-:Y:S02]  /*5d70*/  @!P2 LEA R30, P5, R6.reuse, c[0x0][0x168], 0x1 ;  /* 0x00005a00061eaa11 */ /* 0x040fe400078a08ff */
[----:B------:R-:W-:Y:S02]  /*5d80*/  @!P1 LEA R126, P4, R6, c[0x0][0x168], 0x1 ;  /* 0x00005a00067e9a11 */ /* 0x000fe400078808ff */
        /* <DEDUP_REMOVED lines=61> */
.L_x_629:
[----:B------:R-:W-:Y:S05]  /*6160*/  BSYNC B0 ;  /* 0x0000000000007941 */ /* 0x000fea0003800000 */
.L_x_628:
[----:B------:R-:W0:Y:S02]  /*6170*/  LDGDEPBAR ;  /* 0x00000000000079af */ /* 0x000e240000000000 */
.L_x_627:
        /* <DEDUP_REMOVED lines=26> */
[----:B--2---:R-:W-:Y:S02]  /*6320*/  FMNMX.FTZ R12, R108, R7, !PT ;  /* 0x000000076c0c7209 */ /* 0x004fe40007810000 */
[----:B------:R-:W-:Y:S02]  /*6330*/  @P3 IADD3 R168, R101, -0x3, RZ ;  /* 0xfffffffd65a83810 */ /* 0x000fe40007ffe0ff */
[----:B------:R-:W-:-:S04]  /*6340*/  FMNMX.FTZ R7, R103, R12, !PT ;  /* 0x0000000c67077209 */ /* 0x000fc80007810000 */
[----:B------:R-:W-:Y:S02]  /*6350*/  FMNMX.FTZ R14, R106, R7, !PT ;  /* 0x000000076a0e7209 */ /* 0x000fe40007810000 */
[----:B------:R-:W-:-:S03]  /*6360*/  FMNMX.FTZ R7, R33, R6, !PT ;  /* 0x0000000621077209 */ /* 0x000fc60007810000 */
[----:B------:R-:W2:Y:S01]  /*6370*/  SHFL.BFLY PT, R9, R14, 0x2, 0x1f ;  /* 0x0c401f000e097f89 */ /* 0x000ea200000e0000 */
[----:B------:R-:W-:-:S04]  /*6380*/  FMNMX.FTZ R12, R102, R7, !PT ;  /* 0x00000007660c7209 */ /* 0x000fc80007810000 */
[----:B------:R-:W-:-:S05]  /*6390*/  FMNMX.FTZ R12, R35, R12, !PT ;  /* 0x0000000c230c7209 */ /* 0x000fca0007810000 */
[----:B------:R-:W3:Y:S01]  /*63a0*/  SHFL.BFLY PT, R7, R12, 0x2, 0x1f ;  /* 0x0c401f000c077f89 */ /* 0x000ee200000e0000 */
[----:B--2---:R-:W-:-:S05]  /*63b0*/  FMNMX.FTZ R9, R14, R9, !PT ;  /* 0x000000090e097209 */ /* 0x004fca0007810000 */
[----:B-1----:R-:W1:Y:S01]  /*63c0*/  SHFL.BFLY PT, R24, R9, 0x1, 0x1f ;  /* 0x0c201f0009187f89 */ /* 0x002e6200000e0000 */
[----:B---3--:R-:W-:-:S05]  /*63d0*/  FMNMX.FTZ R7, R12, R7, !PT ;  /* 0x000000070c077209 */ /* 0x008fca0007810000 */
[----:B------:R-:W2:Y:S01]  /*63e0*/  SHFL.BFLY PT, R6, R7, 0x1, 0x1f ;  /* 0x0c201f0007067f89 */ /* 0x000ea200000e0000 */
[----:B-1----:R-:W-:-:S04]  /*63f0*/  FMNMX.FTZ R24, R9, R24, !PT ;  /* 0x0000001809187209 */ /* 0x002fc80007810000 */
[C---:B------:R-:W-:Y:S01]  /*6400*/  FSETP.NEU.FTZ.AND P1, PT, R24.reuse, -INF , PT ;  /* 0xff8000001800780b */ /* 0x040fe20003f3d000 */
[----:B------:R-:W-:-:S05]  /*6410*/  FMUL.FTZ R107, R24, c[0x0][0x23c] ;  /* 0x00008f00186b7a20 */ /* 0x000fca0000410000 */
[----:B------:R-:W-:-:S05]  /*6420*/  FSEL R107, R107, RZ, P1 ;  /* 0x000000ff6b6b7208 */ /* 0x000fca0000800000 */
[--C-:B------:R-:W-:Y:S01]  /*6430*/  FFMA.FTZ R31, R2, c[0x0][0x23c], -R107.reuse ;  /* 0x00008f00021f7a23 */ /* 0x100fe2000001086b */
[----:B--2---:R-:W-:Y:S01]  /*6440*/  FMNMX.FTZ R2, R7, R6, !PT ;  /* 0x0000000607027209 */ /* 0x004fe20007810000 */
[--C-:B------:R-:W-:Y:S01]  /*6450*/  FFMA.FTZ R27, R8, c[0x0][0x23c], -R107.reuse ;  /* 0x00008f00081b7a23 */ /* 0x100fe2000001086b */
[----:B------:R-:W-:Y:S01]  /*6460*/  FSEL R7, R24, RZ, P1 ;  /* 0x000000ff18077208 */ /* 0x000fe20000800000 */
[--C-:B------:R-:W-:Y:S01]  /*6470*/  FFMA.FTZ R26, R10, c[0x0][0x23c], -R107.reuse ;  /* 0x00008f000a1a7a23 */ /* 0x100fe2000001086b */
[C---:B------:R-:W-:Y:S01]  /*6480*/  FSETP.NEU.FTZ.AND P0, PT, R2.reuse, -INF , PT ;  /* 0xff8000000200780b */ /* 0x040fe20003f1d000 */
[----:B------:R-:W-:Y:S01]  /*6490*/  FMUL.FTZ R104, R2, c[0x0][0x23c] ;  /* 0x00008f0002687a20 */ /* 0x000fe20000410000 */
[----:B------:R-:W1:Y:S01]  /*64a0*/  LDSM.16.MT88.4 R8, [R140+0x8000] ;  /* 0x008000008c08783b */ /* 0x000e620000004200 */
[----:B------:R-:W-:Y:S01]  /*64b0*/  FFMA.FTZ R28, R4, c[0x0][0x23c], -R107 ;  /* 0x00008f00041c7a23 */ /* 0x000fe2000001086b */
[----:B------:R-:W-:Y:S01]  /*64c0*/  FSEL R4, R2, RZ, P0 ;  /* 0x000000ff02047208 */ /* 0x000fe20000000000 */
[----:B------:R-:W-:Y:S01]  /*64d0*/  FADD.FTZ R34, R100, -R7 ;  /* 0x8000000764227221 */ /* 0x000fe20000010000 */
[----:B------:R-:W-:Y:S01]  /*64e0*/  FSEL R104, R104, RZ, P0 ;  /* 0x000000ff68687208 */ /* 0x000fe20000000000 */
[----:B------:R-:W-:Y:S01]  /*64f0*/  MUFU.EX2 R31, R31 ;  /* 0x0000001f001f7308 */ /* 0x000fe20000000800 */
[----:B------:R-:W-:-:S02]  /*6500*/  FFMA.FTZ R100, R18, c[0x0][0x23c], -R107 ;  /* 0x00008f0012647a23 */ /* 0x000fc4000001086b */
[----:B------:R-:W-:Y:S02]  /*6510*/  FADD.FTZ R3, R3, -R4 ;  /* 0x8000000403037221 */ /* 0x000fe40000010000 */
[--C-:B------:R-:W-:Y:S02]  /*6520*/  FFMA.FTZ R25, R15, c[0x0][0x23c], -R104.reuse ;  /* 0x00008f000f197a23 */ /* 0x100fe40000010868 */
[----:B------:R-:W2:Y:S01]  /*6530*/  LDSM.16.MT88.4 R12, [R138+0x8000] ;  /* 0x008000008a0c783b */ /* 0x000ea20000004200 */
[--C-:B------:R-:W-:Y:S01]  /*6540*/  FFMA.FTZ R32, R17, c[0x0][0x23c], -R104.reuse ;  /* 0x00008f0011207a23 */ /* 0x100fe20000010868 */
[----:B------:R-:W3:Y:S01]  /*6550*/  MUFU.EX2 R28, R28 ;  /* 0x0000001c001c7308 */ /* 0x000ee20000000800 */
[----:B------:R-:W-:Y:S02]  /*6560*/  FFMA.FTZ R29, R109, c[0x0][0x23c], -R104 ;  /* 0x00008f006d1d7a23 */ /* 0x000fe40000010868 */
[----:B------:R-:W-:Y:S02]  /*6570*/  FMUL.FTZ R34, R34, c[0x0][0x23c] ;  /* 0x00008f0022227a20 */ /* 0x000fe40000410000 */
[----:B------:R-:W-:-:S02]  /*6580*/  FMUL.FTZ R3, R3, c[0x0][0x23c] ;  /* 0x00008f0003037a20 */ /* 0x000fc40000410000 */
[--C-:B------:R-:W-:Y:S01]  /*6590*/  FFMA.FTZ R30, R5, c[0x0][0x23c], -R104.reuse ;  /* 0x00008f00051e7a23 */ /* 0x100fe20000010868 */
[----:B------:R-:W-:Y:S01]  /*65a0*/  MUFU.EX2 R27, R27 ;  /* 0x0000001b001b7308 */ /* 0x000fe20000000800 */
[--C-:B------:R-:W-:Y:S02]  /*65b0*/  FFMA.FTZ R109, R16, c[0x0][0x23c], -R107.reuse ;  /* 0x00008f00106d7a23 */ /* 0x100fe4000001086b */
[----:B------:R-:W-:Y:S01]  /*65c0*/  LDSM.16.MT88.4 R16, [R136+0xa000] ;  /* 0x00a000008810783b */ /* 0x000fe20000004200 */
[--C-:B------:R-:W-:Y:S02]  /*65d0*/  FFMA.FTZ R111, R22, c[0x0][0x23c], -R107.reuse ;  /* 0x00008f00166f7a23 */ /* 0x100fe4000001086b */
[----:B------:R-:W-:Y:S02]  /*65e0*/  FFMA.FTZ R112, R20, c[0x0][0x23c], -R107 ;  /* 0x00008f0014707a23 */ /* 0x000fe4000001086b */
[----:B------:R-:W4:Y:S01]  /*65f0*/  MUFU.EX2 R26, R26 ;  /* 0x0000001a001a7308 */ /* 0x000f220000000800 */
[----:B---3--:R-:W-:Y:S01]  /*6600*/  F2FP.BF16.PACK_AB R4, R28, R31 ;  /* 0x0000001f1c04723e */ /* 0x008fe200000010ff */
[----:B------:R-:W-:-:S02]  /*6610*/  FFMA.FTZ R113, R23, c[0x0][0x23c], -R104 ;  /* 0x00008f0017717a23 */ /* 0x000fc40000010868 */
[--C-:B------:R-:W-:Y:S02]  /*6620*/  FFMA.FTZ R116, R125, c[0x0][0x23c], -R104.reuse ;  /* 0x00008f007d747a23 */ /* 0x100fe40000010868 */
[--C-:B------:R-:W-:Y:S02]  /*6630*/  FFMA.FTZ R115, R115, c[0x0][0x23c], -R104.reuse ;  /* 0x00008f0073737a23 */ /* 0x100fe40000010868 */
[----:B------:R-:W-:Y:S01]  /*6640*/  MUFU.EX2 R32, R32 ;  /* 0x0000002000207308 */ /* 0x000fe20000000800 */
[----:B------:R-:W-:Y:S02]  /*6650*/  FFMA.FTZ R114, R21, c[0x0][0x23c], -R104 ;  /* 0x00008f0015727a23 */ /* 0x000fe40000010868 */
[----:B------:R-:W-:Y:S01]  /*6660*/  LDSM.16.MT88.4 R20, [R137+0x8800] ;  /* 0x008800008914783b */ /* 0x000fe20000004200 */
[--C-:B------:R-:W-:Y:S02]  /*6670*/  FFMA.FTZ R125, R120, c[0x0][0x23c], -R107.reuse ;  /* 0x00008f00787d7a23 */ /* 0x100fe4000001086b */
[----:B------:R-:W-:-:S02]  /*6680*/  FFMA.FTZ R127, R118, c[0x0][0x23c], -R107 ;  /* 0x00008f00767f7a23 */ /* 0x000fc4000001086b */
[----:B------:R-:W3:Y:S01]  /*6690*/  MUFU.EX2 R25, R25 ;  /* 0x0000001900197308 */ /* 0x000ee20000000800 */
[----:B----4-:R-:W-:Y:S01]  /*66a0*/  F2FP.BF16.PACK_AB R6, R26, R27 ;  /* 0x0000001b1a06723e */ /* 0x010fe200000010ff */
[--C-:B------:R-:W-:Y:S02]  /*66b0*/  FFMA.FTZ R120, R122, c[0x0][0x23c], -R107.reuse ;  /* 0x00008f007a787a23 */ /* 0x100fe4000001086b */
[--C-:B------:R-:W-:Y:S02]  /*66c0*/  FFMA.FTZ R118, R121, c[0x0][0x23c], -R104.reuse ;  /* 0x00008f0079767a23 */ /* 0x100fe40000010868 */
[----:B------:R-:W-:Y:S02]  /*66d0*/  FFMA.FTZ R124, R124, c[0x0][0x23c], -R107 ;  /* 0x00008f007c7c7a23 */ /* 0x000fe4000001086b */
[----:B------:R-:W-:Y:S01]  /*66e0*/  MUFU.EX2 R29, R29 ;  /* 0x0000001d001d7308 */ /* 0x000fe20000000800 */
[--C-:B------:R-:W-:Y:S02]  /*66f0*/  FFMA.FTZ R121, R123, c[0x0][0x23c], -R104.reuse ;  /* 0x00008f007b797a23 */ /* 0x100fe40000010868 */
[----:B------:R-:W-:-:S02]  /*6700*/  FFMA.FTZ R117, R117, c[0x0][0x23c], -R104 ;  /* 0x00008f0075757a23 */ /* 0x000fc40000010868 */
[--C-:B------:R-:W-:Y:S02]  /*6710*/  FFMA.FTZ R122, R119, c[0x0][0x23c], -R104.reuse ;  /* 0x00008f00777a7a23 */ /* 0x100fe40000010868 */
[--C-:B------:R-:W-:Y:S01]  /*6720*/  FFMA.FTZ R119, R108, c[0x0][0x23c], -R107.reuse ;  /* 0x00008f006c777a23 */ /* 0x100fe2000001086b */
[----:B------:R-:W4:Y:S01]  /*6730*/  MUFU.EX2 R34, R34 ;  /* 0x0000002200227308 */ /* 0x000f220000000800 */
[----:B---3--:R-:W-:Y:S01]  /*6740*/  F2FP.BF16.PACK_AB R5, R25, R32 ;  /* 0x000000201905723e */ /* 0x008fe200000010ff */
[----:B------:R-:W-:Y:S02]  /*6750*/  FFMA.FTZ R108, R33, c[0x0][0x23c], -R104 ;  /* 0x00008f00216c7a23 */ /* 0x000fe40000010868 */
[--C-:B------:R-:W-:Y:S02]  /*6760*/  FFMA.FTZ R110, R110, c[0x0][0x23c], -R107.reuse ;  /* 0x00008f006e6e7a23 */ /* 0x100fe4000001086b */
[--C-:B------:R-:W-:Y:S02]  /*6770*/  FFMA.FTZ R103, R103, c[0x0][0x23c], -R107.reuse ;  /* 0x00008f0067677a23 */ /* 0x100fe4000001086b */
[----:B------:R-:W3:Y:S01]  /*6780*/  MUFU.EX2 R3, R3 ;  /* 0x0000000300037308 */ /* 0x000ee20000000800 */
[----:B------:R-:W-:-:S02]  /*6790*/  FFMA.FTZ R106, R106, c[0x0][0x23c], -R107 ;  /* 0x00008f006a6a7a23 */ /* 0x000fc4000001086b */
[--C-:B------:R-:W-:Y:S02]  /*67a0*/  FFMA.FTZ R105, R105, c[0x0][0x23c], -R104.reuse ;  /* 0x00008f0069697a23 */ /* 0x100fe40000010868 */
[--C-:B------:R-:W-:Y:S02]  /*67b0*/  FFMA.FTZ R33, R102, c[0x0][0x23c], -R104.reuse ;  /* 0x00008f0066217a23 */ /* 0x100fe40000010868 */
[----:B------:R-:W-:Y:S01]  /*67c0*/  FFMA.FTZ R35, R35, c[0x0][0x23c], -R104 ;  /* 0x00008f0023237a23 */ /* 0x000fe20000010868 */
[----:B------:R-:W5:Y:S01]  /*67d0*/  MUFU.EX2 R30, R30 ;  /* 0x0000001e001e7308 */ /* 0x000f620000000800 */
[-C--:B----4-:R-:W-:Y:S02]  /*67e0*/  FMUL.FTZ R96, R96, R34.reuse ;  /* 0x0000002260607220 */ /* 0x090fe40000410000 */
[-C--:B------:R-:W-:Y:S02]  /*67f0*/  FMUL.FTZ R97, R97, R34.reuse ;  /* 0x0000002261617220 */ /* 0x080fe40000410000 */
[----:B------:R-:W-:-:S02]  /*6800*/  FMUL.FTZ R92, R92, R34 ;  /* 0x000000225c5c7220 */ /* 0x000fc40000410000 */
[-C--:B------:R-:W-:Y:S01]  /*6810*/  FMUL.FTZ R93, R93, R34.reuse ;  /* 0x000000225d5d7220 */ /* 0x080fe20000410000 */
[----:B------:R-:W-:Y:S01]  /*6820*/  MUFU.EX2 R100, R100 ;  /* 0x0000006400647308 */ /* 0x000fe20000000800 */
[-C--:B---3--:R-:W-:Y:S02]  /*6830*/  FMUL.FTZ R98, R98, R3.reuse ;  /* 0x0000000362627220 */ /* 0x088fe40000410000 */
[-C--:B------:R-:W-:Y:S02]  /*6840*/  FMUL.FTZ R99, R99, R3.reuse ;  /* 0x0000000363637220 */ /* 0x080fe40000410000 */
[-C--:B------:R-:W-:Y:S02]  /*6850*/  FMUL.FTZ R94, R94, R3.reuse ;  /* 0x000000035e5e7220 */ /* 0x080fe40000410000 */
[----:B------:R-:W-:Y:S01]  /*6860*/  FMUL.FTZ R95, R95, R3 ;  /* 0x000000035f5f7220 */ /* 0x000fe20000410000 */
[----:B-----5:R-:W-:Y:S01]  /*6870*/  F2FP.BF16.PACK_AB R7, R30, R29 ;  /* 0x0000001d1e07723e */ /* 0x020fe200000010ff */
[-C--:B------:R-:W-:Y:S01]  /*6880*/  FMUL.FTZ R88, R88, R34.reuse ;  /* 0x0000002258587220 */ /* 0x080fe20000410000 */
[----:B------:R-:W3:Y:S01]  /*6890*/  MUFU.EX2 R109, R109 ;  /* 0x0000006d006d7308 */ /* 0x000ee20000000800 */
[----:B------:R-:W-:-:S02]  /*68a0*/  FMUL.FTZ R89, R89, R34 ;  /* 0x0000002259597220 */ /* 0x000fc40000410000 */
[-C--:B------:R-:W-:Y:S02]  /*68b0*/  FMUL.FTZ R90, R90, R3.reuse ;  /* 0x000000035a5a7220 */ /* 0x080fe40000410000 */
[C---:B-1----:R-:W-:Y:S01]  /*68c0*/  HMMA.16816.F32.BF16 R96, R4.reuse, R8, R96 ;  /* 0x000000080460723c */ /* 0x042fe20000041860 */
[-C--:B------:R-:W-:Y:S02]  /*68d0*/  FMUL.FTZ R91, R91, R3.reuse ;  /* 0x000000035b5b7220 */ /* 0x080fe40000410000 */
[-C--:B------:R-:W-:Y:S01]  /*68e0*/  FMUL.FTZ R84, R84, R34.reuse ;  /* 0x0000002254547220 */ /* 0x080fe20000410000 */
[----:B------:R-:W-:Y:S01]  /*68f0*/  MUFU.EX2 R111, R111 ;  /* 0x0000006f006f7308 */ /* 0x000fe20000000800 */
[----:B------:R-:W-:Y:S02]  /*6900*/  FMUL.FTZ R85, R85, R34 ;  /* 0x0000002255557220 */ /* 0x000fe40000410000 */
[-C--:B------:R-:W-:Y:S01]  /*6910*/  FMUL.FTZ R86, R86, R3.reuse ;  /* 0x0000000356567220 */ /* 0x080fe20000410000 */
[----:B------:R-:W-:Y:S01]  /*6920*/  HMMA.16816.F32.BF16 R92, R4, R10, R92 ;  /* 0x0000000a045c723c */ /* 0x000fe2000004185c */
[----:B------:R-:W1:Y:S01]  /*6930*/  LDSM.16.MT88.4 R8, [R137+0x8000] ;  /* 0x008000008908783b */ /* 0x000e620000004200 */
[----:B------:R-:W-:-:S02]  /*6940*/  FMUL.FTZ R87, R87, R3 ;  /* 0x0000000357577220 */ /* 0x000fc40000410000 */
[-C--:B------:R-:W-:Y:S01]  /*6950*/  FMUL.FTZ R80, R80, R34.reuse ;  /* 0x0000002250507220 */ /* 0x080fe20000410000 */
[----:B------:R-:W-:Y:S01]  /*6960*/  MUFU.EX2 R112, R112 ;  /* 0x0000007000707308 */ /* 0x000fe20000000800 */
[-C--:B------:R-:W-:Y:S02]  /*6970*/  FMUL.FTZ R81, R81, R34.reuse ;  /* 0x0000002251517220 */ /* 0x080fe40000410000 */
[C---:B--2---:R-:W-:Y:S01]  /*6980*/  HMMA.16816.F32.BF16 R88, R4.reuse, R12, R88 ;  /* 0x0000000c0458723c */ /* 0x044fe20000041858 */
[-C--:B------:R-:W-:Y:S02]  /*6990*/  FMUL.FTZ R82, R82, R3.reuse ;  /* 0x0000000352527220 */ /* 0x080fe40000410000 */
[-C--:B------:R-:W-:Y:S02]  /*69a0*/  FMUL.FTZ R83, R83, R3.reuse ;  /* 0x0000000353537220 */ /* 0x080fe40000410000 */
[-C--:B------:R-:W-:Y:S01]  /*69b0*/  FMUL.FTZ R76, R76, R34.reuse ;  /* 0x000000224c4c7220 */ /* 0x080fe20000410000 */
[----:B------:R-:W-:Y:S01]  /*69c0*/  MUFU.EX2 R113, R113 ;  /* 0x0000007100717308 */ /* 0x000fe20000000800 */
[----:B------:R-:W-:Y:S01]  /*69d0*/  FMUL.FTZ R77, R77, R34 ;  /* 0x000000224d4d7220 */ /* 0x000fe20000410000 */
[----:B------:R-:W-:Y:S01]  /*69e0*/  HMMA.16816.F32.BF16 R84, R4, R14, R84 ;  /* 0x0000000e0454723c */ /* 0x000fe20000041854 */
[----:B------:R-:W2:Y:S01]  /*69f0*/  LDSM.16.MT88.4 R12, [R136+0x8000] ;  /* 0x00800000880c783b */ /* 0x000ea20000004200 */
        /* <DEDUP_REMOVED lines=15> */
[----:B-1----:R-:W-:Y:S01]  /*6af0*/  HMMA.16816.F32.BF16 R80, R4, R8, R80 ;  /* 0x000000080450723c */ /* 0x002fe20000041850 */
[-C--:B------:R-:W-:Y:S02]  /*6b00*/  FMUL.FTZ R38, R38, R3.reuse ;  /* 0x0000000326267220 */ /* 0x080fe40000410000 */
[----:B------:R-:W-:-:S02]  /*6b10*/  FMUL.FTZ R39, R39, R3 ;  /* 0x0000000327277220 */ /* 0x000fc40000410000 */
[-C--:B------:R-:W-:Y:S01]  /*6b20*/  FMUL.FTZ R40, R40, R34.reuse ;  /* 0x0000002228287220 */ /* 0x080fe20000410000 */
[----:B------:R-:W-:Y:S01]  /*6b30*/  MUFU.EX2 R124, R124 ;  /* 0x0000007c007c7308 */ /* 0x000fe20000000800 */
[-C--:B------:R-:W-:Y:S01]  /*6b40*/  FMUL.FTZ R41, R41, R34.reuse ;  /* 0x0000002229297220 */ /* 0x080fe20000410000 */
[C---:B------:R-:W-:Y:S01]  /*6b50*/  HMMA.16816.F32.BF16 R76, R4.reuse, R10, R76 ;  /* 0x0000000a044c723c */ /* 0x040fe2000004184c */
[----:B------:R-:W1:Y:S01]  /*6b60*/  LDSM.16.MT88.4 R8, [R140+0xa000] ;  /* 0x00a000008c08783b */ /* 0x000e620000004200 */
[-C--:B------:R-:W-:Y:S02]  /*6b70*/  FMUL.FTZ R42, R42, R3.reuse ;  /* 0x000000032a2a7220 */ /* 0x080fe40000410000 */
[----:B------:R-:W-:Y:S02]  /*6b80*/  FMUL.FTZ R43, R43, R3 ;  /* 0x000000032b2b7220 */ /* 0x000fe40000410000 */
[-C--:B------:R-:W-:Y:S01]  /*6b90*/  FMUL.FTZ R44, R44, R34.reuse ;  /* 0x000000222c2c7220 */ /* 0x080fe20000410000 */
[----:B------:R-:W1:Y:S01]  /*6ba0*/  MUFU.EX2 R125, R125 ;  /* 0x0000007d007d7308 */ /* 0x000e620000000800 */
[----:B--2---:R-:W-:Y:S01]  /*6bb0*/  HMMA.16816.F32.BF16 R72, R4, R12, R72 ;  /* 0x0000000c0448723c */ /* 0x004fe20000041848 */
[----:B------:R-:W-:-:S02]  /*6bc0*/  FMUL.FTZ R45, R45, R34 ;  /* 0x000000222d2d7220 */ /* 0x000fc40000410000 */
[-C--:B------:R-:W-:Y:S02]  /*6bd0*/  FMUL.FTZ R46, R46, R3.reuse ;  /* 0x000000032e2e7220 */ /* 0x080fe40000410000 */
[-C--:B------:R-:W-:Y:S02]  /*6be0*/  FMUL.FTZ R47, R47, R3.reuse ;  /* 0x000000032f2f7220 */ /* 0x080fe40000410000 */
[-C--:B------:R-:W-:Y:S01]  /*6bf0*/  FMUL.FTZ R48, R48, R34.reuse ;  /* 0x0000002230307220 */ /* 0x080fe20000410000 */
[----:B------:R-:W-:Y:S01]  /*6c00*/  HMMA.16816.F32.BF16 R68, R4, R14, R68 ;  /* 0x0000000e0444723c */ /* 0x000fe20000041844 */
[----:B------:R-:W2:Y:S01]  /*6c10*/  LDSM.16.MT88.4 R12, [R138+0xa000] ;  /* 0x00a000008a0c783b */ /* 0x000ea20000004200 */
        /* <DEDUP_REMOVED lines=15> */
[C---:B-1----:R-:W-:Y:S01]  /*6d10*/  HMMA.16816.F32.BF16 R36, R4.reuse, R8, R36 ;  /* 0x000000080424723c */ /* 0x042fe20000041824 */
[-C--:B------:R-:W-:Y:S01]  /*6d20*/  FMUL.FTZ R61, R61, R34.reuse ;  /* 0x000000223d3d7220 */ /* 0x080fe20000410000 */
[----:B------:R-:W1:Y:S01]  /*6d30*/  MUFU.EX2 R121, R121 ;  /* 0x0000007900797308 */ /* 0x000e620000000800 */
        /* <DEDUP_REMOVED lines=9> */
[C---:B--2---:R-:W-:Y:S01]  /*6dd0*/  HMMA.16816.F32.BF16 R44, R4.reuse, R12, R44 ;  /* 0x0000000c042c723c */ /* 0x044fe2000004182c */
[----:B------:R-:W-:Y:S02]  /*6de0*/  FFMA.FTZ R31, R171, R34, R31 ;  /* 0x00000022ab1f7223 */ /* 0x000fe4000001001f */
[----:B------:R-:W2:Y:S01]  /*6df0*/  MUFU.EX2 R122, R122 ;  /* 0x0000007a007a7308 */ /* 0x000ea20000000800 */
[----:B------:R-:W-:Y:S02]  /*6e00*/  FFMA.FTZ R32, R169, R3, R32 ;  /* 0x00000003a9207223 */ /* 0x000fe40000010020 */
[----:B------:R-:W-:Y:S02]  /*6e10*/  FADD.FTZ R28, R28, R31 ;  /* 0x0000001f1c1c7221 */ /* 0x000fe40000010000 */
[----:B------:R-:W-:Y:S01]  /*6e20*/  HMMA.16816.F32.BF16 R48, R4, R14, R48 ;  /* 0x0000000e0430723c */ /* 0x000fe20000041830 */
[----:B------:R-:W2:Y:S01]  /*6e30*/  LDSM.16.MT88.4 R12, [R140+0x8800] ;  /* 0x008800008c0c783b */ /* 0x000ea20000004200 */
[----:B------:R-:W-:Y:S01]  /*6e40*/  FADD.FTZ R32, R25, R32 ;  /* 0x0000002019207221 */ /* 0x000fe20000010000 */
[----:B------:R-:W-:Y:S01]  /*6e50*/  MUFU.EX2 R110, R110 ;  /* 0x0000006e006e7308 */ /* 0x000fe20000000800 */
[----:B------:R-:W-:Y:S01]  /*6e60*/  FADD.FTZ R3, R27, R28 ;  /* 0x0000001c1b037221 */ /* 0x000fe20000010000 */
[----:B------:R-:W-:Y:S01]  /*6e70*/  MOV R28, R0 ;  /* 0x00000000001c7202 */ /* 0x000fe20000000f00 */
[----:B------:R-:W-:-:S02]  /*6e80*/  FADD.FTZ R29, R29, R32 ;  /* 0x000000201d1d7221 */ /* 0x000fc40000010000 */
[----:B------:R-:W-:Y:S01]  /*6e90*/  HMMA.16816.F32.BF16 R60, R4, R16, R60 ;  /* 0x00000010043c723c */ /* 0x000fe2000004183c */
[----:B------:R-:W-:Y:S02]  /*6ea0*/  FADD.FTZ R3, R26, R3 ;  /* 0x000000031a037221 */ /* 0x000fe40000010000 */
[----:B------:R-:W2:Y:S01]  /*6eb0*/  MUFU.EX2 R119, R119 ;  /* 0x0000007700777308 */ /* 0x000ea20000000800 */
[----:B------:R-:W-:-:S04]  /*6ec0*/  FADD.FTZ R30, R30, R29 ;  /* 0x0000001d1e1e7221 */ /* 0x000fc80000010000 */
[C---:B------:R-:W-:Y:S01]  /*6ed0*/  HMMA.16816.F32.BF16 R64, R4.reuse, R18, R64 ;  /* 0x000000120440723c */ /* 0x040fe20000041840 */
[----:B------:R-:W2:Y:S02]  /*6ee0*/  LDSM.16.MT88.4 R16, [R136+0x8800] ;  /* 0x008800008810783b */ /* 0x000ea40000004200 */
[----:B------:R-:W-:Y:S05]  /*6ef0*/  MUFU.EX2 R103, R103 ;  /* 0x0000006700677308 */ /* 0x000fea0000000800 */
[C---:B-1----:R-:W-:Y:S03]  /*6f00*/  HMMA.16816.F32.BF16 R52, R4.reuse, R8, R52 ;  /* 0x000000080434723c */ /* 0x042fe60000041834 */
[----:B------:R-:W-:Y:S05]  /*6f10*/  MUFU.EX2 R106, R106 ;  /* 0x0000006a006a7308 */ /* 0x000fea0000000800 */
[----:B------:R-:W-:Y:S01]  /*6f20*/  HMMA.16816.F32.BF16 R56, R4, R10, R56 ;  /* 0x0000000a0438723c */ /* 0x000fe20000041838 */
[----:B------:R-:W1:Y:S02]  /*6f30*/  LDSM.16.MT88.4 R8, [R138+0x8800] ;  /* 0x008800008a08783b */ /* 0x000e640000004200 */
[----:B------:R-:W-:Y:S04]  /*6f40*/  MUFU.EX2 R105, R105 ;  /* 0x0000006900697308 */ /* 0x000fe80000000800 */
[----:B---3--:R-:W-:-:S02]  /*6f50*/  F2FP.BF16.PACK_AB R4, R109, R100 ;  /* 0x000000646d04723e */ /* 0x008fc400000010ff */
[----:B----4-:R-:W-:Y:S02]  /*6f60*/  F2FP.BF16.PACK_AB R5, R116, R113 ;  /* 0x000000717405723e */ /* 0x010fe400000010ff */
[----:B------:R-:W3:Y:S01]  /*6f70*/  MUFU.EX2 R108, R108 ;  /* 0x0000006c006c7308 */ /* 0x000ee20000000800 */
[----:B------:R-:W-:Y:S01]  /*6f80*/  F2FP.BF16.PACK_AB R6, R112, R111 ;  /* 0x0000006f7006723e */ /* 0x000fe200000010ff */
[----:B------:R-:W-:Y:S01]  /*6f90*/  FADD.FTZ R113, R113, R30 ;  /* 0x0000001e71717221 */ /* 0x000fe20000010000 */
[----:B-----5:R-:W-:-:S03]  /*6fa0*/  F2FP.BF16.PACK_AB R7, R114, R115 ;  /* 0x000000737207723e */ /* 0x020fc600000010ff */
[----:B------:R-:W-:Y:S02]  /*6fb0*/  FADD.FTZ R116, R116, R113 ;  /* 0x0000007174747221 */ /* 0x000fe40000010000 */
[----:B------:R-:W-:Y:S02]  /*6fc0*/  MUFU.EX2 R33, R33 ;  /* 0x0000002100217308 */ /* 0x000fe40000000800 */
[C---:B--2---:R-:W-:Y:S08]  /*6fd0*/  HMMA.16816.F32.BF16 R96, R4.reuse, R12, R96 ;  /* 0x0000000c0460723c */ /* 0x044ff00000041860 */
[C---:B------:R-:W-:Y:S01]  /*6fe0*/  HMMA.16816.F32.BF16 R92, R4.reuse, R14, R92 ;  /* 0x0000000e045c723c */ /* 0x040fe2000004185c */
[----:B------:R-:W2:Y:S07]  /*6ff0*/  LDSM.16.MT88.4 R12, [R140+0xa800] ;  /* 0x00a800008c0c783b */ /* 0x000eae0000004200 */
[C---:B------:R-:W-:Y:S08]  /*7000*/  HMMA.16816.F32.BF16 R72, R4.reuse, R16, R72 ;  /* 0x000000100448723c */ /* 0x040ff00000041848 */
[C---:B-1----:R-:W-:Y:S08]  /*7010*/  HMMA.16816.F32.BF16 R88, R4.reuse, R8, R88 ;  /* 0x000000080458723c */ /* 0x042ff00000041858 */
[C---:B------:R-:W-:Y:S01]  /*7020*/  HMMA.16816.F32.BF16 R84, R4.reuse, R10, R84 ;  /* 0x0000000a0454723c */ /* 0x040fe20000041854 */
[----:B------:R-:W1:Y:S07]  /*7030*/  LDSM.16.MT88.4 R8, [R138+0xa800] ;  /* 0x00a800008a08783b */ /* 0x000e6e0000004200 */
[C---:B------:R-:W-:Y:S01]  /*7040*/  HMMA.16816.F32.BF16 R68, R4.reuse, R18, R68 ;  /* 0x000000120444723c */ /* 0x040fe20000041844 */
[----:B------:R-:W4:Y:S07]  /*7050*/  LDSM.16.MT88.4 R16, [R137+0xa800] ;  /* 0x00a800008910783b */ /* 0x000f2e0000004200 */
        /* <DEDUP_REMOVED lines=15> */
[----:B------:R-:W-:-:S02]  /*7150*/  F2FP.BF16.PACK_AB R4, R125, R124 ;  /* 0x0000007c7d04723e */ /* 0x000fc400000010ff */
[----:B------:R-:W-:Y:S02]  /*7160*/  F2FP.BF16.PACK_AB R5, R121, R118 ;  /* 0x000000767905723e */ /* 0x000fe400000010ff */
[----:B------:R-:W-:Y:S02]  /*7170*/  F2FP.BF16.PACK_AB R6, R127, R120 ;  /* 0x000000787f06723e */ /* 0x000fe400000010ff */
[----:B------:R-:W-:-:S07]  /*7180*/  F2FP.BF16.PACK_AB R7, R122, R117 ;  /* 0x000000757a07723e */ /* 0x000fce00000010ff */
[C---:B-1----:R-:W-:Y:S08]  /*7190*/  HMMA.16816.F32.BF16 R80, R4.reuse, R8, R80 ;  /* 0x000000080450723c */ /* 0x042ff00000041850 */
[C---:B------:R-:W-:Y:S01]  /*71a0*/  HMMA.16816.F32.BF16 R76, R4.reuse, R10, R76 ;  /* 0x0000000a044c723c */ /* 0x040fe2000004184c */
[----:B------:R-:W1:Y:S07]  /*71b0*/  LDSM.16.MT88.4 R8, [R138+0xb000] ;  /* 0x00b000008a08783b */ /* 0x000e6e0000004200 */
[C---:B----4-:R-:W-:Y:S08]  /*71c0*/  HMMA.16816.F32.BF16 R96, R4.reuse, R16, R96 ;  /* 0x000000100460723c */ /* 0x050ff00000041860 */
[C---:B--2---:R-:W-:Y:S08]  /*71d0*/  HMMA.16816.F32.BF16 R88, R4.reuse, R12, R88 ;  /* 0x0000000c0458723c */ /* 0x044ff00000041858 */
[C---:B------:R-:W-:Y:S01]  /*71e0*/  HMMA.16816.F32.BF16 R84, R4.reuse, R14, R84 ;  /* 0x0000000e0454723c */ /* 0x040fe20000041854 */
[----:B------:R-:W2:Y:S07]  /*71f0*/  LDSM.16.MT88.4 R12, [R140+0xb000] ;  /* 0x00b000008c0c783b */ /* 0x000eae0000004200 */
[C---:B------:R-:W-:Y:S01]  /*7200*/  HMMA.16816.F32.BF16 R92, R4.reuse, R18, R92 ;  /* 0x00000012045c723c */ /* 0x040fe2000004185c */
[----:B------:R-:W4:Y:S07]  /*7210*/  LDSM.16.MT88.4 R16, [R136+0x9000] ;  /* 0x009000008810783b */ /* 0x000f2e0000004200 */
[C---:B------:R-:W-:Y:S01]  /*7220*/  HMMA.16816.F32.BF16 R60, R4.reuse, R20, R60 ;  /* 0x00000014043c723c */ /* 0x040fe2000004183c */
[----:B------:R-:W5:Y:S07]  /*7230*/  MUFU.EX2 R20, R35 ;  /* 0x0000002300147308 */ /* 0x000f6e0000000800 */
[C---:B-1----:R-:W-:Y:S08]  /*7240*/  HMMA.16816.F32.BF16 R44, R4.reuse, R8, R44 ;  /* 0x00000008042c723c */ /* 0x042ff0000004182c */
[C---:B------:R-:W-:Y:S01]  /*7250*/  HMMA.16816.F32.BF16 R48, R4.reuse, R10, R48 ;  /* 0x0000000a0430723c */ /* 0x040fe20000041830 */
[----:B------:R-:W-:Y:S07]  /*7260*/  LDSM.16.MT88.4 R8, [R137+0x9800] ;  /* 0x009800008908783b */ /* 0x000fee0000004200 */
[C---:B------:R-:W-:Y:S08]  /*7270*/  HMMA.16816.F32.BF16 R64, R4.reuse, R22, R64 ;  /* 0x000000160440723c */ /* 0x040ff00000041840 */
[C---:B--2---:R-:W-:Y:S08]  /*7280*/  HMMA.16816.F32.BF16 R36, R4.reuse, R12, R36 ;  /* 0x0000000c0424723c */ /* 0x044ff00000041824 */
[C---:B------:R-:W-:Y:S01]  /*7290*/  HMMA.16816.F32.BF16 R40, R4.reuse, R14, R40 ;  /* 0x0000000e0428723c */ /* 0x040fe20000041828 */
[----:B------:R-:W1:Y:S07]  /*72a0*/  LDSM.16.MT88.4 R12, [R137+0xb000] ;  /* 0x00b00000890c783b */ /* 0x000e6e0000004200 */
[C---:B----4-:R-:W-:Y:S08]  /*72b0*/  HMMA.16816.F32.BF16 R72, R4.reuse, R16, R72 ;  /* 0x000000100448723c */ /* 0x050ff00000041848 */
[C---:B------:R-:W-:Y:S01]  /*72c0*/  HMMA.16816.F32.BF16 R68, R4.reuse, R18, R68 ;  /* 0x000000120444723c */ /* 0x040fe20000041844 */
[----:B------:R-:W2:Y:S07]  /*72d0*/  LDSM.16.MT88.4 R16, [R140+0x9800] ;  /* 0x009800008c10783b */ /* 0x000eae0000004200 */
[C---:B-1----:R-:W-:Y:S08]  /*72e0*/  HMMA.16816.F32.BF16 R52, R4.reuse, R12, R52 ;  /* 0x0000000c0434723c */ /* 0x042ff00000041834 */
[----:B------:R-:W-:Y:S01]  /*72f0*/  HMMA.16816.F32.BF16 R56, R4, R14, R56 ;  /* 0x0000000e0438723c */ /* 0x000fe20000041838 */
[----:B------:R-:W1:Y:S06]  /*7300*/  LDSM.16.MT88.4 R12, [R138+0x9800] ;  /* 0x009800008a0c783b */ /* 0x000e6c0000004200 */
[----:B------:R-:W-:-:S02]  /*7310*/  F2FP.BF16.PACK_AB R4, R119, R110 ;  /* 0x0000006e7704723e */ /* 0x000fc400000010ff */
[----:B---3--:R-:W-:Y:S02]  /*7320*/  F2FP.BF16.PACK_AB R5, R108, R105 ;  /* 0x000000696c05723e */ /* 0x008fe400000010ff */
[----:B------:R-:W-:Y:S02]  /*7330*/  F2FP.BF16.PACK_AB R6, R106, R103 ;  /* 0x000000676a06723e */ /* 0x000fe400000010ff */
[----:B-----5:R-:W-:-:S07]  /*7340*/  F2FP.BF16.PACK_AB R7, R20, R33 ;  /* 0x000000211407723e */ /* 0x020fce00000010ff */
        /* <DEDUP_REMOVED lines=11> */
[----:B------:R-:W-:Y:S01]  /*7400*/  HMMA.16816.F32.BF16 R48, R4, R10, R48 ;  /* 0x0000000a0430723c */ /* 0x000fe20000041830 */
[----:B------:R-:W-:Y:S01]  /*7410*/  FADD.FTZ R9, R115, R116 ;  /* 0x0000007473097221 */ /* 0x000fe20000010000 */
[-C--:B------:R-:W-:Y:S01]  /*7420*/  MOV R100, R24.reuse ;  /* 0x0000001800647202 */ /* 0x080fe20000000f00 */
[----:B------:R-:W-:Y:S01]  /*7430*/  FADD.FTZ R8, R109, R8 ;  /* 0x000000086d087221 */ /* 0x000fe20000010000 */
[----:B------:R-:W-:Y:S01]  /*7440*/  @P3 MOV R100, R24 ;  /* 0x0000001800643202 */ /* 0x000fe20000000f00 */
[----:B------:R-:W-:-:S02]  /*7450*/  FADD.FTZ R9, R114, R9 ;  /* 0x0000000972097221 */ /* 0x000fc40000010000 */
[----:B------:R-:W-:Y:S01]  /*7460*/  FADD.FTZ R3, R111, R8 ;  /* 0x000000086f037221 */ /* 0x000fe20000010000 */
[C---:B--2---:R-:W-:Y:S01]  /*7470*/  HMMA.16816.F32.BF16 R72, R4.reuse, R16, R72 ;  /* 0x000000100448723c */ /* 0x044fe20000041848 */
[----:B------:R-:W-:Y:S02]  /*7480*/  FADD.FTZ R8, R118, R9 ;  /* 0x0000000976087221 */ /* 0x000fe40000010000 */
[----:B------:R-:W-:Y:S02]  /*7490*/  FADD.FTZ R3, R112, R3 ;  /* 0x0000000370037221 */ /* 0x000fe40000010000 */
[----:B------:R-:W-:Y:S02]  /*74a0*/  FADD.FTZ R8, R121, R8 ;  /* 0x0000000879087221 */ /* 0x000fe40000010000 */
[----:B------:R-:W-:Y:S01]  /*74b0*/  FADD.FTZ R124, R124, R3 ;  /* 0x000000037c7c7221 */ /* 0x000fe20000010000 */
[----:B------:R-:W-:Y:S01]  /*74c0*/  HMMA.16816.F32.BF16 R68, R4, R18, R68 ;  /* 0x000000120444723c */ /* 0x000fe20000041844 */
[----:B------:R-:W2:Y:S01]  /*74d0*/  LDSM.16.MT88.4 R16, [R137+0xb800] ;  /* 0x00b800008910783b */ /* 0x000ea20000004200 */
[----:B------:R-:W-:Y:S01]  /*74e0*/  FADD.FTZ R117, R117, R8 ;  /* 0x0000000875757221 */ /* 0x000fe20000010000 */
[-C--:B------:R-:W-:Y:S01]  /*74f0*/  MOV R3, R2.reuse ;  /* 0x0000000200037202 */ /* 0x080fe20000000f00 */
[----:B------:R-:W-:Y:S01]  /*7500*/  FADD.FTZ R125, R125, R124 ;  /* 0x0000007c7d7d7221 */ /* 0x000fe20000010000 */
[----:B------:R-:W-:Y:S01]  /*7510*/  @P3 MOV R3, R2 ;  /* 0x0000000200033202 */ /* 0x000fe20000000f00 */
[----:B------:R-:W-:-:S02]  /*7520*/  FADD.FTZ R122, R122, R117 ;  /* 0x000000757a7a7221 */ /* 0x000fc40000010000 */
[C---:B-1----:R-:W-:Y:S01]  /*7530*/  HMMA.16816.F32.BF16 R36, R4.reuse, R12, R36 ;  /* 0x0000000c0424723c */ /* 0x042fe20000041824 */
[----:B------:R-:W-:Y:S02]  /*7540*/  FADD.FTZ R120, R120, R125 ;  /* 0x0000007d78787221 */ /* 0x000fe40000010000 */
[----:B------:R-:W-:Y:S02]  /*7550*/  FADD.FTZ R105, R105, R122 ;  /* 0x0000007a69697221 */ /* 0x000fe40000010000 */
[----:B------:R-:W-:Y:S02]  /*7560*/  FADD.FTZ R127, R127, R120 ;  /* 0x000000787f7f7221 */ /* 0x000fe40000010000 */
[----:B------:R-:W-:Y:S01]  /*7570*/  FADD.FTZ R108, R108, R105 ;  /* 0x000000696c6c7221 */ /* 0x000fe20000010000 */
[----:B------:R-:W-:Y:S01]  /*7580*/  HMMA.16816.F32.BF16 R40, R4, R14, R40 ;  /* 0x0000000e0428723c */ /* 0x000fe20000041828 */
[----:B------:R-:W1:Y:S01]  /*7590*/  LDSM.16.MT88.4 R12, [R136+0xb800] ;  /* 0x00b80000880c783b */ /* 0x000e620000004200 */
[----:B------:R-:W-:-:S02]  /*75a0*/  FADD.FTZ R110, R110, R127 ;  /* 0x0000007f6e6e7221 */ /* 0x000fc40000010000 */
[----:B------:R-:W-:Y:S02]  /*75b0*/  FADD.FTZ R33, R33, R108 ;  /* 0x0000006c21217221 */ /* 0x000fe40000010000 */
[----:B------:R-:W-:Y:S02]  /*75c0*/  FADD.FTZ R110, R119, R110 ;  /* 0x0000006e776e7221 */ /* 0x000fe40000010000 */
[----:B------:R-:W-:Y:S02]  /*75d0*/  FADD.FTZ R169, R20, R33 ;  /* 0x0000002114a97221 */ /* 0x000fe40000010000 */
[----:B------:R-:W-:-:S04]  /*75e0*/  FADD.FTZ R103, R103, R110 ;  /* 0x0000006e67677221 */ /* 0x000fc80000010000 */
[----:B------:R-:W-:Y:S01]  /*75f0*/  FADD.FTZ R171, R106, R103 ;  /* 0x000000676aab7221 */ /* 0x000fe20000010000 */
[C---:B--2---:R-:W-:Y:S08]  /*7600*/  HMMA.16816.F32.BF16 R52, R4.reuse, R16, R52 ;  /* 0x000000100434723c */ /* 0x044ff00000041834 */
[C---:B------:R-:W-:Y:S08]  /*7610*/  HMMA.16816.F32.BF16 R56, R4.reuse, R18, R56 ;  /* 0x000000120438723c */ /* 0x040ff00000041838 */
[C---:B-1----:R-:W-:Y:S08]  /*7620*/  HMMA.16816.F32.BF16 R60, R4.reuse, R12, R60 ;  /* 0x0000000c043c723c */ /* 0x042ff0000004183c */
[----:B------:R-:W-:Y:S01]  /*7630*/  HMMA.16816.F32.BF16 R64, R4, R14, R64 ;  /* 0x0000000e0440723c */ /* 0x000fe20000041840 */
[----:B------:R-:W-:Y:S05]  /*7640*/  @!UPT UIADD3 URZ, URZ, URZ, URZ ;  /* 0x0000003f3f3ff290 */ /* 0x000fea000fffe03f */
[----:B------:R-:W-:Y:S11]  /*7650*/  @P3 BRA `(.L_x_630) ;  /* 0x0000001000003947 */ /* 0x000ff60003800000 */
.L_x_626:
[----:B------:R-:W-:-:S07]  /*7660*/  IADD3 R168, R28, -0x1, RZ ;  /* 0xffffffff1ca87810 */ /* 0x000fce0007ffe0ff */
.L_x_630:
        /* <DEDUP_REMOVED lines=9> */
.L_x_634:
        /* <DEDUP_REMOVED lines=72> */
.L_x_632:
[----:B------:R-:W-:Y:S04]  /*7b80*/  DEPBAR.LE SB0, 0x0 ;  /* 0x000080000000791a */ /* 0x000fe80000000000 */
[----:B------:R-:W-:Y:S01]  /*7b90*/  BAR.SYNC.DEFER_BLOCKING 0x0 ;  /* 0x0000000000007b1d */ /* 0x000fe20000010000 */
[----:B------:R-:W-:Y:S01]  /*7ba0*/  SHF.R.S32.HI R2, RZ, 0x1f, R168 ;  /* 0x0000001fff027819 */ /* 0x000fe200000114a8 */
[----:B------:R-:W-:Y:S02]  /*7bb0*/  IMAD R101, R150, R168, RZ ;  /* 0x000000a896657224 */ /* 0x000fe400078e02ff */
[-C--:B------:R-:W-:Y:S04]  /*7bc0*/  IMAD.WIDE.U32 R174, R168, R151.reuse, R172 ;  /* 0x00000097a8ae7225 */ /* 0x080fe800078e00ac */
[----:B------:R-:W-:Y:S01]  /*7bd0*/  IMAD R101, R2, R151, R101 ;  /* 0x0000009702657224 */ /* 0x000fe200078e0265 */
[C---:B------:R-:W-:Y:S02]  /*7be0*/  @!P3 LEA R188, P4, R174.reuse, c[0x0][0x170], 0x1 ;  /* 0x00005c00aebcba11 */ /* 0x040fe400078808ff */
[C---:B------:R-:W-:Y:S02]  /*7bf0*/  @!P2 LEA R176, P1, R174.reuse, c[0x0][0x170], 0x1 ;  /* 0x00005c00aeb0aa11 */ /* 0x040fe400078208ff */
[----:B------:R-:W-:Y:S02]  /*7c00*/  IADD3 R101, R175, R101, RZ ;  /* 0x00000065af657210 */ /* 0x000fe40007ffe0ff */
[C---:B------:R-:W-:Y:S02]  /*7c10*/  IADD3 R2, P0, R161.reuse, R174, RZ ;  /* 0x000000aea1027210 */ /* 0x040fe40007f1e0ff */
[C-C-:B------:R-:W-:Y:S02]  /*7c20*/  @!P3 LEA.HI.X R189, R174.reuse, c[0x0][0x174], R101.reuse, 0x1, P4 ;  /* 0x00005d00aebdba11 */ /* 0x140fe400020f0c65 */
[----:B------:R-:W-:Y:S02]  /*7c30*/  @!P2 LEA.HI.X R177, R174, c[0x0][0x174], R101, 0x1, P1 ;  /* 0x00005d00aeb1aa11 */ /* 0x000fe400008f0c65 */
[----:B------:R-:W-:Y:S02]  /*7c40*/  @!P3 LEA R178, P5, R2, c[0x0][0x170], 0x1 ;  /* 0x00005c0002b2ba11 */ /* 0x000fe400078a08ff */
[----:B------:R-:W-:Y:S01]  /*7c50*/  IADD3.X R101, R160, R101, RZ, P0, !PT ;  /* 0x00000065a0657210 */ /* 0x000fe200007fe4ff */
[----:B------:R-:W-:Y:S01]  /*7c60*/  @P3 STS.128 [R155+0x8000], RZ ;  /* 0x008000ff9b003388 */ /* 0x000fe20000000c00 */
[C---:B------:R-:W-:Y:S02]  /*7c70*/  @!P2 LEA R174, P1, R2.reuse, c[0x0][0x170], 0x1 ;  /* 0x00005c0002aeaa11 */ /* 0x040fe400078208ff */
[C-C-:B------:R-:W-:Y:S02]  /*7c80*/  @!P3 LEA.HI.X R179, R2.reuse, c[0x0][0x174], R101.reuse, 0x1, P5 ;  /* 0x00005d0002b3ba11 */ /* 0x140fe400028f0c65 */
[----:B------:R-:W-:Y:S01]  /*7c90*/  @!P2 LEA.HI.X R175, R2, c[0x0][0x174], R101, 0x1, P1 ;  /* 0x00005d0002afaa11 */ /* 0x000fe200008f0c65 */
[----:B------:R-:W-:Y:S01]  /*7ca0*/  @!PT LDS RZ, [RZ] ;  /* 0x00000000fffff984 */ /* 0x000fe20000000800 */
[----:B------:R-:W-:Y:S01]  /*7cb0*/  @!PT LDS RZ, [RZ] ;  /* 0x00000000fffff984 */ /* 0x000fe20000000800 */
[----:B------:R-:W-:Y:S01]  /*7cc0*/  @!PT LDS RZ, [RZ] ;  /* 0x00000000fffff984 */ /* 0x000fe20000000800 */
[----:B------:R1:W-:Y:S01]  /*7cd0*/  @!P3 LDGSTS.E.BYPASS.LTC128B.128 [R155+0x8000], [R188.64] ;  /* 0x08000000bc9bbfae */ /* 0x0003e2000b901d46 */
[C---:B------:R-:W-:Y:S04]  /*7ce0*/  IADD3 R100, P4, R161.reuse, R2, RZ ;  /* 0x00000002a1647210 */ /* 0x040fe80007f9e0ff */
[----:B------:R-:W-:Y:S01]  /*7cf0*/  @!P3 LEA R186, P5, R100, c[0x0][0x170], 0x1 ;  /* 0x00005c0064baba11 */ /* 0x000fe200078a08ff */
[----:B------:R-:W-:Y:S01]  /*7d00*/  @P2 STS.128 [R155+0xa000], RZ ;  /* 0x00a000ff9b002388 */ /* 0x000fe20000000c00 */
[----:B------:R-:W-:Y:S02]  /*7d10*/  IADD3.X R101, R160, R101, RZ, P4, !PT ;  /* 0x00000065a0657210 */ /* 0x000fe400027fe4ff */
[C---:B------:R-:W-:Y:S02]  /*7d20*/  @!P2 LEA R182, P1, R100.reuse, c[0x0][0x170], 0x1 ;  /* 0x00005c0064b6aa11 */ /* 0x040fe400078208ff */
[C-C-:B------:R-:W-:Y:S01]  /*7d30*/  @!P3 LEA.HI.X R187, R100.reuse, c[0x0][0x174], R101.reuse, 0x1, P5 ;  /* 0x00005d0064bbba11 */ /* 0x140fe200028f0c65 */
[----:B------:R-:W-:Y:S01]  /*7d40*/  @!PT LDS RZ, [RZ] ;  /* 0x00000000fffff984 */ /* 0x000fe20000000800 */
[----:B------:R-:W-:Y:S01]  /*7d50*/  @!PT LDS RZ, [RZ] ;  /* 0x00000000fffff984 */ /* 0x000fe20000000800 */
[----:B------:R-:W-:Y:S01]  /*7d60*/  @!PT LDS RZ, [RZ] ;  /* 0x00000000fffff984 */ /* 0x000fe20000000800 */
[----:B------:R2:W-:Y:S01]  /*7d70*/  @!P2 LDGSTS.E.BYPASS.LTC128B.128 [R155+0xa000], [R176.64+0x80] ;  /* 0x0a000080b09bafae */ /* 0x0005e2000b901d46 */
[----:B------:R-:W-:Y:S02]  /*7d80*/  @!P2 LEA.HI.X R183, R100, c[0x0][0x174], R101, 0x1, P1 ;  /* 0x00005d0064b7aa11 */ /* 0x000fe400008f0c65 */
[----:B------:R-:W-:Y:S03]  /*7d90*/  IADD3 R3, P0, R161, R100, RZ ;  /* 0x00000064a1037210 */ /* 0x000fe60007f1e0ff */
[----:B------:R-:W-:Y:S01]  /*7da0*/  @P3 STS.128 [R155+0x8800], RZ ;  /* 0x008800ff9b003388 */ /* 0x000fe20000000c00 */
[C---:B------:R-:W-:Y:S02]  /*7db0*/  @!P3 LEA R184, P4, R3.reuse, c[0x0][0x170], 0x1 ;  /* 0x00005c0003b8ba11 */ /* 0x040fe400078808ff */
[----:B------:R-:W-:Y:S02]  /*7dc0*/  IADD3.X R2, R160, R101, RZ, P0, !PT ;  /* 0x00000065a0027210 */ /* 0x000fe400007fe4ff */
[C---:B------:R-:W-:Y:S01]  /*7dd0*/  @!P2 LEA R180, P0, R3.reuse, c[0x0][0x170], 0x1 ;  /* 0x00005c0003b4aa11 */ /* 0x040fe200078008ff */
[----:B------:R-:W-:Y:S01]  /*7de0*/  @!PT LDS RZ, [RZ] ;  /* 0x00000000fffff984 */ /* 0x000fe20000000800 */
[----:B------:R-:W-:Y:S01]  /*7df0*/  @!PT LDS RZ, [RZ] ;  /* 0x00000000fffff984 */ /* 0x000fe20000000800 */
[----:B------:R-:W-:Y:S01]  /*7e00*/  @!PT LDS RZ, [RZ] ;  /* 0x00000000fffff984 */ /* 0x000fe20000000800 */
[----:B------:R3:W-:Y:S01]  /*7e10*/  @!P3 LDGSTS.E.BYPASS.LTC128B.128 [R155+0x8800], [R178.64] ;  /* 0x08800000b29bbfae */ /* 0x0007e2000b901d46 */
[C-C-:B------:R-:W-:Y:S02]  /*7e20*/  @!P3 LEA.HI.X R185, R3.reuse, c[0x0][0x174], R2.reuse, 0x1, P4 ;  /* 0x00005d0003b9ba11 */ /* 0x140fe400020f0c02 */
[----:B------:R-:W-:Y:S02]  /*7e30*/  @!P2 LEA.HI.X R181, R3, c[0x0][0x174], R2, 0x1, P0 ;  /* 0x00005d0003b5aa11 */ /* 0x000fe400000f0c02 */
[----:B------:R-:W-:Y:S01]  /*7e40*/  ISETP.GT.AND P4, PT, R168, RZ, PT ;  /* 0x000000ffa800720c */ /* 0x000fe20003f84270 */
        /* <DEDUP_REMOVED lines=26> */
[----:B------:R-:W1:Y:S06]  /*7ff0*/  LDSM.16.M88.4 R108, [R146+0x4000] ;  /* 0x00400000926c783b */ /* 0x000e6c0000000200 */
[----:B------:R-:W2:Y:S06]  /*8000*/  LDSM.16.M88.4 R112, [R146+0x4800] ;  /* 0x004800009270783b */ /* 0x000eac0000000200 */
[----:B------:R-:W2:Y:S06]  /*8010*/  LDSM.16.M88.4 R116, [R146+0x5000] ;  /* 0x005000009274783b */ /* 0x000eac0000000200 */
[----:B------:R-:W0:Y:S06]  /*8020*/  LDGDEPBAR ;  /* 0x00000000000079af */ /* 0x000e2c0000000000 */
[----:B------:R-:W3:Y:S06]  /*8030*/  LDSM.16.M88.4 R120, [R146+0x5800] ;  /* 0x005800009278783b */ /* 0x000eec0000000200 */
[----:B------:R-:W-:Y:S06]  /*8040*/  LDSM.16.M88.4 R124, [R145] ;  /* 0x00000000917c783b */ /* 0x000fec0000000200 */
[----:B------:R-:W3:Y:S01]  /*8050*/  LDSM.16.M88.4 R128, [R144] ;  /* 0x000000009080783b */ /* 0x000ee20000000200 */
[C---:B-1----:R-:W-:Y:S05]  /*8060*/  HMMA.16816.F32.BF16 R4, R104.reuse, R108, RZ ;  /* 0x0000006c6804723c */ /* 0x042fea00000418ff */
[----:B------:R-:W1:Y:S03]  /*8070*/  LDSM.16.M88.4 R132, [R144+0x800] ;  /* 0x000800009084783b */ /* 0x000e660000000200 */
[C---:B------:R-:W-:Y:S03]  /*8080*/  HMMA.16816.F32.BF16 R8, R104.reuse, R110, RZ ;  /* 0x0000006e6808723c */ /* 0x040fe600000418ff */
[----:B------:R-:W1:Y:S05]  /*8090*/  LDSM.16.M88.4 R108, [R144+0x1000] ;  /* 0x00100000906c783b */ /* 0x000e6a0000000200 */
[C---:B--2---:R-:W-:Y:S08]  /*80a0*/  HMMA.16816.F32.BF16 R12, R104.reuse, R112, RZ ;  /* 0x00000070680c723c */ /* 0x044ff000000418ff */
[C---:B------:R-:W-:Y:S01]  /*80b0*/  HMMA.16816.F32.BF16 R16, R104.reuse, R114, RZ ;  /* 0x000000726810723c */ /* 0x040fe200000418ff */
[----:B------:R-:W2:Y:S07]  /*80c0*/  LDSM.16.M88.4 R112, [R144+0x1800] ;  /* 0x001800009070783b */ /* 0x000eae0000000200 */
[C---:B------:R-:W-:Y:S08]  /*80d0*/  HMMA.16816.F32.BF16 R20, R104.reuse, R116, RZ ;  /* 0x000000746814723c */ /* 0x040ff000000418ff */
[C---:B------:R-:W-:Y:S01]  /*80e0*/  HMMA.16816.F32.BF16 R24, R104.reuse, R118, RZ ;  /* 0x000000766818723c */ /* 0x040fe200000418ff */
[----:B------:R-:W-:Y:S07]  /*80f0*/  LDSM.16.M88.4 R116, [R139+0x4000] ;  /* 0x004000008b74783b */ /* 0x000fee0000000200 */
[C---:B---3--:R-:W-:Y:S08]  /*8100*/  HMMA.16816.F32.BF16 R28, R104.reuse, R120, RZ ;  /* 0x00000078681c723c */ /* 0x048ff000000418ff */
[----:B------:R-:W-:Y:S01]  /*8110*/  HMMA.16816.F32.BF16 R32, R104, R122, RZ ;  /* 0x0000007a6820723c */ /* 0x000fe200000418ff */
[----:B------:R-:W3:Y:S06]  /*8120*/  LDSM.16.M88.4 R104, [R143] ;  /* 0x000000008f68783b */ /* 0x000eec0000000200 */
[----:B------:R-:W2:Y:S01]  /*8130*/  LDSM.16.M88.4 R120, [R139+0x4800] ;  /* 0x004800008b78783b */ /* 0x000ea20000000200 */
[C---:B------:R-:W-:Y:S08]  /*8140*/  HMMA.16816.F32.BF16 R4, R124.reuse, R128, R4 ;  /* 0x000000807c04723c */ /* 0x040ff00000041804 */
[C---:B------:R-:W-:Y:S01]  /*8150*/  HMMA.16816.F32.BF16 R8, R124.reuse, R130, R8 ;  /* 0x000000827c08723c */ /* 0x040fe20000041808 */
[----:B------:R-:W3:Y:S07]  /*8160*/  LDSM.16.M88.4 R128, [R139+0x5000] ;  /* 0x005000008b80783b */ /* 0x000eee0000000200 */
[C---:B-1----:R-:W-:Y:S08]  /*8170*/  HMMA.16816.F32.BF16 R12, R124.reuse, R132, R12 ;  /* 0x000000847c0c723c */ /* 0x042ff0000004180c */
[C---:B------:R-:W-:Y:S08]  /*8180*/  HMMA.16816.F32.BF16 R16, R124.reuse, R134, R16 ;  /* 0x000000867c10723c */ /* 0x040ff00000041810 */
[C---:B------:R-:W-:Y:S08]  /*8190*/  HMMA.16816.F32.BF16 R20, R124.reuse, R108, R20 ;  /* 0x0000006c7c14723c */ /* 0x040ff00000041814 */
[C---:B------:R-:W-:Y:S01]  /*81a0*/  HMMA.16816.F32.BF16 R24, R124.reuse, R110, R24 ;  /* 0x0000006e7c18723c */ /* 0x040fe20000041818 */
[----:B------:R-:W1:Y:S07]  /*81b0*/  LDSM.16.M88.4 R108, [R139+0x5800] ;  /* 0x005800008b6c783b */ /* 0x000e6e0000000200 */
[C---:B--2---:R-:W-:Y:S08]  /*81c0*/  HMMA.16816.F32.BF16 R28, R124.reuse, R112, R28 ;  /* 0x000000707c1c723c */ /* 0x044ff0000004181c */
[----:B------:R-:W-:Y:S01]  /*81d0*/  HMMA.16816.F32.BF16 R32, R124, R114, R32 ;  /* 0x000000727c20723c */ /* 0x000fe20000041820 */
[----:B------:R-:W-:Y:S06]  /*81e0*/  LDSM.16.M88.4 R112, [R142] ;  /* 0x000000008e70783b */ /* 0x000fec0000000200 */
[----:B------:R-:W-:Y:S01]  /*81f0*/  LDSM.16.M88.4 R124, [R141+0x1000] ;  /* 0x001000008d7c783b */ /* 0x000fe20000000200 */
[C---:B---3--:R-:W-:Y:S08]  /*8200*/  HMMA.16816.F32.BF16 R4, R104.reuse, R116, R4 ;  /* 0x000000746804723c */ /* 0x048ff00000041804 */
[C---:B------:R-:W-:Y:S01]  /*8210*/  HMMA.16816.F32.BF16 R8, R104.reuse, R118, R8 ;  /* 0x000000766808723c */ /* 0x040fe20000041808 */
[----:B------:R-:W2:Y:S07]  /*8220*/  LDSM.16.M88.4 R116, [R141] ;  /* 0x000000008d74783b */ /* 0x000eae0000000200 */
[C---:B------:R-:W-:Y:S08]  /*8230*/  HMMA.16816.F32.BF16 R12, R104.reuse, R120, R12 ;  /* 0x00000078680c723c */ /* 0x040ff0000004180c */
[C---:B------:R-:W-:Y:S01]  /*8240*/  HMMA.16816.F32.BF16 R16, R104.reuse, R122, R16 ;  /* 0x0000007a6810723c */ /* 0x040fe20000041810 */
[----:B------:R-:W3:Y:S07]  /*8250*/  LDSM.16.M88.4 R120, [R141+0x800] ;  /* 0x000800008d78783b */ /* 0x000eee0000000200 */
[C---:B------:R-:W-:Y:S08]  /*8260*/  HMMA.16816.F32.BF16 R20, R104.reuse, R128, R20 ;  /* 0x000000806814723c */ /* 0x040ff00000041814 */
[C---:B------:R-:W-:Y:S01]  /*8270*/  HMMA.16816.F32.BF16 R24, R104.reuse, R130, R24 ;  /* 0x000000826818723c */ /* 0x040fe20000041818 */
[----:B------:R-:W4:Y:S07]  /*8280*/  LDSM.16.M88.4 R128, [R141+0x1800] ;  /* 0x001800008d80783b */ /* 0x000f2e0000000200 */
[C---:B-1----:R-:W-:Y:S08]  /*8290*/  HMMA.16816.F32.BF16 R28, R104.reuse, R108, R28 ;  /* 0x0000006c681c723c */ /* 0x042ff0000004181c */
[----:B------:R-:W-:Y:S01]  /*82a0*/  HMMA.16816.F32.BF16 R32, R104, R110, R32 ;  /* 0x0000006e6820723c */ /* 0x000fe20000041820 */
[----:B------:R-:W-:Y:S06]  /*82b0*/  LDSM.16.M88.4 R104, [R147+0x2000] ;  /* 0x002000009368783b */ /* 0x000fec0000000200 */
[----:B------:R-:W1:Y:S01]  /*82c0*/  LDSM.16.M88.4 R108, [R146+0x6000] ;  /* 0x00600000926c783b */ /* 0x000e620000000200 */
[C---:B--2---:R-:W-:Y:S08]  /*82d0*/  HMMA.16816.F32.BF16 R4, R112.reuse, R116, R4 ;  /* 0x000000747004723c */ /* 0x044ff00000041804 */
[C---:B------:R-:W-:Y:S01]  /*82e0*/  HMMA.16816.F32.BF16 R8, R112.reuse, R118, R8 ;  /* 0x000000767008723c */ /* 0x040fe20000041808 */
[----:B------:R-:W2:Y:S07]  /*82f0*/  LDSM.16.M88.4 R116, [R146+0x6800] ;  /* 0x006800009274783b */ /* 0x000eae0000000200 */
[C---:B---3--:R-:W-:Y:S08]  /*8300*/  HMMA.16816.F32.BF16 R12, R112.reuse, R120, R12 ;  /* 0x00000078700c723c */ /* 0x048ff0000004180c */
[C---:B------:R-:W-:Y:S01]  /*8310*/  HMMA.16816.F32.BF16 R16, R112.reuse, R122, R16 ;  /* 0x0000007a7010723c */ /* 0x040fe20000041810 */
[----:B------:R-:W3:Y:S07]  /*8320*/  LDSM.16.M88.4 R120, [R146+0x7000] ;  /* 0x007000009278783b */ /* 0x000eee0000000200 */
[C---:B------:R-:W-:Y:S08]  /*8330*/  HMMA.16816.F32.BF16 R20, R112.reuse, R124, R20 ;  /* 0x0000007c7014723c */ /* 0x040ff00000041814 */
[C---:B------:R-:W-:Y:S01]  /*8340*/  HMMA.16816.F32.BF16 R24, R112.reuse, R126, R24 ;  /* 0x0000007e7018723c */ /* 0x040fe20000041818 */
[----:B------:R-:W3:Y:S07]  /*8350*/  LDSM.16.M88.4 R124, [R146+0x7800] ;  /* 0x00780000927c783b */ /* 0x000eee0000000200 */
[C---:B----4-:R-:W-:Y:S08]  /*8360*/  HMMA.16816.F32.BF16 R28, R112.reuse, R128, R28 ;  /* 0x00000080701c723c */ /* 0x050ff0000004181c */
[----:B------:R-:W-:Y:S01]  /*8370*/  HMMA.16816.F32.BF16 R32, R112, R130, R32 ;  /* 0x000000827020723c */ /* 0x000fe20000041820 */
[----:B------:R-:W-:Y:S06]  /*8380*/  LDSM.16.M88.4 R112, [R144+0x2000] ;  /* 0x002000009070783b */ /* 0x000fec0000000200 */
[----:B------:R-:W-:Y:S01]  /*8390*/  LDSM.16.M88.4 R128, [R144+0x3800] ;  /* 0x003800009080783b */ /* 0x000fe20000000200 */
[C---:B-1----:R-:W-:Y:S08]  /*83a0*/  HMMA.16816.F32.BF16 R4, R104.reuse, R108, R4 ;  /* 0x0000006c6804723c */ /* 0x042ff00000041804 */
[C---:B------:R-:W-:Y:S01]  /*83b0*/  HMMA.16816.F32.BF16 R8, R104.reuse, R110, R8 ;  /* 0x0000006e6808723c */ /* 0x040fe20000041808 */
[----:B------:R-:W1:Y:S07]  /*83c0*/  LDSM.16.M88.4 R108, [R145+0x2000] ;  /* 0x00200000916c783b */ /* 0x000e6e0000000200 */
[C---:B--2---:R-:W-:Y:S08]  /*83d0*/  HMMA.16816.F32.BF16 R12, R104.reuse, R116, R12 ;  /* 0x00000074680c723c */ /* 0x044ff0000004180c */
[C---:B------:R-:W-:Y:S01]  /*83e0*/  HMMA.16816.F32.BF16 R16, R104.reuse, R118, R16 ;  /* 0x000000766810723c */ /* 0x040fe20000041810 */
[----:B------:R-:W2:Y:S07]  /*83f0*/  LDSM.16.M88.4 R116, [R144+0x2800] ;  /* 0x002800009074783b */ /* 0x000eae0000000200 */
[C---:B---3--:R-:W-:Y:S08]  /*8400*/  HMMA.16816.F32.BF16 R20, R104.reuse, R120, R20 ;  /* 0x000000786814723c */ /* 0x048ff00000041814 */
[C---:B------:R-:W-:Y:S01]  /*8410*/  HMMA.16816.F32.BF16 R24, R104.reuse, R122, R24 ;  /* 0x0000007a6818723c */ /* 0x040fe20000041818 */
[----:B------:R-:W3:Y:S07]  /*8420*/  LDSM.16.M88.4 R120, [R144+0x3000] ;  /* 0x003000009078783b */ /* 0x000eee0000000200 */
[C---:B------:R-:W-:Y:S08]  /*8430*/  HMMA.16816.F32.BF16 R28, R104.reuse, R124, R28 ;  /* 0x0000007c681c723c */ /* 0x040ff0000004181c */
[----:B------:R-:W-:Y:S01]  /*8440*/  HMMA.16816.F32.BF16 R32, R104, R126, R32 ;  /* 0x0000007e6820723c */ /* 0x000fe20000041820 */
[----:B------:R-:W-:Y:S06]  /*8450*/  LDSM.16.M88.4 R104, [R143+0x2000] ;  /* 0x002000008f68783b */ /* 0x000fec0000000200 */
[----:B------:R-:W4:Y:S01]  /*8460*/  LDSM.16.M88.4 R124, [R139+0x6000] ;  /* 0x006000008b7c783b */ /* 0x000f220000000200 */
        /* <DEDUP_REMOVED lines=8> */
[----:B------:R-:W-:Y:S07]  /*84f0*/  LDSM.16.M88.4 R120, [R142+0x2000] ;  /* 0x002000008e78783b */ /* 0x000fee0000000200 */
[C---:B------:R-:W-:Y:S08]  /*8500*/  HMMA.16816.F32.BF16 R28, R108.reuse, R128, R28 ;  /* 0x000000806c1c723c */ /* 0x040ff0000004181c */
[----:B------:R-:W-:Y:S01]  /*8510*/  HMMA.16816.F32.BF16 R32, R108, R130, R32 ;  /* 0x000000826c20723c */ /* 0x000fe20000041820 */
[----:B------:R-:W3:Y:S06]  /*8520*/  LDSM.16.M88.4 R108, [R139+0x7800] ;  /* 0x007800008b6c783b */ /* 0x000eec0000000200 */
[----:B------:R-:W3:Y:S01]  /*8530*/  LDSM.16.M88.4 R128, [R141+0x2000] ;  /* 0x002000008d80783b */ /* 0x000ee20000000200 */
        /* <DEDUP_REMOVED lines=8> */
[----:B------:R-:W1:Y:S06]  /*85c0*/  LDSM.16.M88.4 R104, [R141+0x2800] ;  /* 0x002800008d68783b */ /* 0x000e6c0000000200 */
[----:B------:R-:W2:Y:S01]  /*85d0*/  LDSM.16.M88.4 R108, [R141+0x3000] ;  /* 0x003000008d6c783b */ /* 0x000ea20000000200 */
[C---:B------:R-:W-:Y:S08]  /*85e0*/  HMMA.16816.F32.BF16 R4, R120.reuse, R128, R4 ;  /* 0x000000807804723c */ /* 0x040ff00000041804 */
        /* <DEDUP_REMOVED lines=9> */
[----:B------:R-:W-:Y:S03]  /*8680*/  FMUL.FTZ R202, R9, c[0x0][0x2ec] ;  /* 0x0000bb0009ca7a20 */ /* 0x000fe60000410000 */
[----:B------:R-:W1:Y:S01]  /*8690*/  MUFU.TANH R198, R198 ;  /* 0x000000c600c67308 */ /* 0x000e620000002400 */
[C---:B------:R-:W-:Y:S01]  /*86a0*/  HMMA.16816.F32.BF16 R16, R120.reuse, R106, R16 ;  /* 0x0000006a7810723c */ /* 0x040fe20000041810 */
[----:B------:R-:W4:Y:S01]  /*86b0*/  LDSM.16.M88.4 R104, [R141+0x3800] ;  /* 0x003800008d68783b */ /* 0x000f220000000200 */
[----:B------:R-:W-:Y:S04]  /*86c0*/  DEPBAR.LE SB0, 0x0 ;  /* 0x000080000000791a */ /* 0x000fe80000000000 */
[----:B------:R-:W-:Y:S02]  /*86d0*/  FMUL.FTZ R201, R10, c[0x0][0x2ec] ;  /* 0x0000bb000ac97a20 */ /* 0x000fe40000410000 */
[C---:B--2---:R-:W-:Y:S01]  /*86e0*/  HMMA.16816.F32.BF16 R20, R120.reuse, R108, R20 ;  /* 0x0000006c7814723c */ /* 0x044fe20000041814 */
[----:B------:R-:W2:Y:S01]  /*86f0*/  MUFU.TANH R197, R197 ;  /* 0x000000c500c57308 */ /* 0x000ea20000002400 */
[----:B------:R-:W-:Y:S03]  /*8700*/  BAR.SYNC.DEFER_BLOCKING 0x0 ;  /* 0x0000000000007b1d */ /* 0x000fe60000010000 */
[----:B------:R-:W-:Y:S03]  /*8710*/  FMUL.FTZ R199, R11, c[0x0][0x2ec] ;  /* 0x0000bb000bc77a20 */ /* 0x000fe60000410000 */
        /* <DEDUP_REMOVED lines=10> */
[----:B-----5:R-:W-:Y:S02]  /*87c0*/  FMUL.FTZ R187, R19, c[0x0][0x2ec] ;  /* 0x0000bb0013bb7a20 */ /* 0x020fe40000410000 */
        /* <DEDUP_REMOVED lines=10> */
[----:B------:R-:W-:Y:S02]  /*8870*/  FMUL.FTZ R181, R26, c[0x0][0x2ec] ;  /* 0x0000bb001ab57a20 */ /* 0x000fe40000410000 */
[----:B------:R-:W-:Y:S02]  /*8880*/  FMUL.FTZ R179, R27, c[0x0][0x2ec] ;  /* 0x0000bb001bb37a20 */ /* 0x000fe40000410000 */
        /* <DEDUP_REMOVED lines=34> */
.L_x_633:
        /* <DEDUP_REMOVED lines=150> */
[----:B------:R-:W-:Y:S01]  /*9410*/  MUFU.EX2 R129, R129 ;  /* 0x0000008100817308 */ /* 0x000fe20000000800 */
[----:B------:R-:W2:Y:S01]  /*9420*/  LDSM.16.MT88.4 R80, [R140+0xa000] ;  /* 0x00a000008c50783b */ /* 0x000ea20000004200 */
        /* <DEDUP_REMOVED lines=9> */
[----:B------:R-:W-:Y:S01]  /*94c0*/  MUFU.EX2 R131, R131 ;  /* 0x0000008300837308 */ /* 0x000fe20000000800 */
[C---:B------:R-:W-:Y:S02]  /*94d0*/  FMUL.FTZ R30, R0.reuse, R74 ;  /* 0x0000004a001e7220 */ /* 0x040fe40000410000 */
[----:B------:R-:W-:Y:S02]  /*94e0*/  FMUL.FTZ R31, R0, R75 ;  /* 0x0000004b001f7220 */ /* 0x000fe40000410000 */
[----:B------:R-:W3:Y:S01]  /*94f0*/  LDSM.16.MT88.4 R72, [R138+0xa000] ;  /* 0x00a000008a48783b */ /* 0x000ee20000004200 */
        /* <DEDUP_REMOVED lines=9> */
[----:B------:R-:W-:Y:S01]  /*9590*/  MUFU.EX2 R133, R133 ;  /* 0x0000008500857308 */ /* 0x000fe20000000800 */
[--C-:B------:R-:W-:Y:S02]  /*95a0*/  FFMA.FTZ R123, R191, c[0x0][0x23c], -R104.reuse ;  /* 0x00008f00bf7b7a23 */ /* 0x100fe40000010868 */
[--C-:B------:R-:W-:Y:S02]  /*95b0*/  FFMA.FTZ R125, R190, c[0x0][0x23c], -R105.reuse ;  /* 0x00008f00be7d7a23 */ /* 0x100fe40000010869 */
[C---:B--2---:R-:W-:Y:S04]  /*95c0*/  HMMA.16816.F32.BF16 R36, R96.reuse, R80, R36 ;  /* 0x000000506024723c */ /* 0x044fe80000041824 */
[--C-:B------:R-:W-:Y:S01]  /*95d0*/  FFMA.FTZ R124, R188, c[0x0][0x23c], -R105.reuse ;  /* 0x00008f00bc7c7a23 */ /* 0x100fe20000010869 */
[----:B------:R-:W-:Y:S01]  /*95e0*/  MUFU.EX2 R134, R134 ;  /* 0x0000008600867308 */ /* 0x000fe20000000800 */
[--C-:B------:R-:W-:Y:S02]  /*95f0*/  FFMA.FTZ R126, R189, c[0x0][0x23c], -R104.reuse ;  /* 0x00008f00bd7e7a23 */ /* 0x100fe40000010868 */
[C---:B------:R-:W-:Y:S01]  /*9600*/  HMMA.16816.F32.BF16 R40, R96.reuse, R82, R40 ;  /* 0x000000526028723c */ /* 0x040fe20000041828 */
[----:B------:R-:W-:Y:S03]  /*9610*/  LDSM.16.MT88.4 R80, [R138+0x8800] ;  /* 0x008800008a50783b */ /* 0x000fe60000004200 */
[--C-:B------:R-:W-:Y:S02]  /*9620*/  FFMA.FTZ R127, R187, c[0x0][0x23c], -R104.reuse ;  /* 0x00008f00bb7f7a23 */ /* 0x100fe40000010868 */
[--C-:B------:R-:W-:Y:S01]  /*9630*/  FFMA.FTZ R176, R176, c[0x0][0x23c], -R105.reuse ;  /* 0x00008f00b0b07a23 */ /* 0x100fe20000010869 */
[----:B------:R-:W-:Y:S01]  /*9640*/  MUFU.EX2 R135, R135 ;  /* 0x0000008700877308 */ /* 0x000fe20000000800 */
[--C-:B------:R-:W-:Y:S01]  /*9650*/  FFMA.FTZ R179, R178, c[0x0][0x23c], -R105.reuse ;  /* 0x00008f00b2b37a23 */ /* 0x100fe20000010869 */
[C---:B---3--:R-:W-:Y:S03]  /*9660*/  HMMA.16816.F32.BF16 R44, R96.reuse, R72, R44 ;  /* 0x00000048602c723c */ /* 0x048fe6000004182c */
[--C-:B------:R-:W-:Y:S02]  /*9670*/  FFMA.FTZ R177, R177, c[0x0][0x23c], -R104.reuse ;  /* 0x00008f00b1b17a23 */ /* 0x100fe40000010868 */
[--C-:B------:R-:W-:Y:S03]  /*9680*/  FFMA.FTZ R178, R175, c[0x0][0x23c], -R104.reuse ;  /* 0x00008f00afb27a23 */ /* 0x100fe60000010868 */
[----:B------:R-:W-:Y:S01]  /*9690*/  MUFU.EX2 R120, R120 ;  /* 0x0000007800787308 */ /* 0x000fe20000000800 */
[--C-:B------:R-:W-:Y:S01]  /*96a0*/  FFMA.FTZ R174, R174, c[0x0][0x23c], -R105.reuse ;  /* 0x00008f00aeae7a23 */ /* 0x100fe20000010869 */
[C---:B------:R-:W-:Y:S01]  /*96b0*/  HMMA.16816.F32.BF16 R48, R96.reuse, R74, R48 ;  /* 0x0000004a6030723c */ /* 0x040fe20000041830 */
[----:B------:R-:W1:Y:S02]  /*96c0*/  LDSM.16.MT88.4 R72, [R140+0x8800] ;  /* 0x008800008c48783b */ /* 0x000e640000004200 */
[----:B------:R-:W-:Y:S02]  /*96d0*/  FFMA.FTZ R105, R170, c[0x0][0x23c], -R105 ;  /* 0x00008f00aa697a23 */ /* 0x000fe40000010869 */
[--C-:B------:R-:W-:Y:S03]  /*96e0*/  FFMA.FTZ R102, R102, c[0x0][0x23c], -R104.reuse ;  /* 0x00008f0066667a23 */ /* 0x100fe60000010868 */
[C---:B------:R-:W-:Y:S01]  /*96f0*/  HMMA.16816.F32.BF16 R52, R96.reuse, R68, R52 ;  /* 0x000000446034723c */ /* 0x040fe20000041834 */
[----:B------:R-:W2:Y:S03]  /*9700*/  MUFU.EX2 R121, R121 ;  /* 0x0000007900797308 */ /* 0x000ea60000000800 */
[----:B------:R-:W-:Y:S02]  /*9710*/  FFMA.FTZ R104, R101, c[0x0][0x23c], -R104 ;  /* 0x00008f0065687a23 */ /* 0x000fe40000010868 */
[----:B------:R-:W-:Y:S02]  /*9720*/  FFMA.FTZ R119, R2, R171, R119 ;  /* 0x000000ab02777223 */ /* 0x000fe40000010077 */
[C---:B------:R-:W-:Y:S03]  /*9730*/  HMMA.16816.F32.BF16 R56, R96.reuse, R70, R56 ;  /* 0x000000466038723c */ /* 0x040fe60000041838 */
[----:B------:R-:W-:Y:S01]  /*9740*/  MUFU.EX2 R122, R122 ;  /* 0x0000007a007a7308 */ /* 0x000fe20000000800 */
[----:B------:R-:W-:Y:S02]  /*9750*/  FFMA.FTZ R115, R0, R169, R115 ;  /* 0x000000a900737223 */ /* 0x000fe40000010073 */
[----:B------:R-:W-:Y:S02]  /*9760*/  FADD.FTZ R118, R118, R119 ;  /* 0x0000007776767221 */ /* 0x000fe40000010000 */
[C---:B------:R-:W-:Y:S04]  /*9770*/  HMMA.16816.F32.BF16 R60, R96.reuse, R76, R60 ;  /* 0x0000004c603c723c */ /* 0x040fe8000004183c */
[----:B------:R-:W-:Y:S01]  /*9780*/  FADD.FTZ R114, R114, R115 ;  /* 0x0000007372727221 */ /* 0x000fe20000010000 */
[----:B------:R-:W3:Y:S01]  /*9790*/  MUFU.EX2 R123, R123 ;  /* 0x0000007b007b7308 */ /* 0x000ee20000000800 */
[----:B------:R-:W-:Y:S02]  /*97a0*/  FADD.FTZ R117, R117, R118 ;  /* 0x0000007675757221 */ /* 0x000fe40000010000 */
[----:B------:R-:W-:Y:S01]  /*97b0*/  HMMA.16816.F32.BF16 R64, R96, R78, R64 ;  /* 0x0000004e6040723c */ /* 0x000fe20000041840 */
[----:B------:R-:W-:Y:S03]  /*97c0*/  LDSM.16.MT88.4 R76, [R138+0xa800] ;  /* 0x00a800008a4c783b */ /* 0x000fe60000004200 */
[C---:B--2---:R-:W-:Y:S01]  /*97d0*/  F2FP.BF16.PACK_AB R68, R121.reuse, R120 ;  /* 0x000000787944723e */ /* 0x044fe200000010ff */
[----:B------:R-:W-:Y:S02]  /*97e0*/  FADD.FTZ R117, R116, R117 ;  /* 0x0000007574757221 */ /* 0x000fe40000010000 */
[----:B------:R-:W-:Y:S02]  /*97f0*/  MUFU.EX2 R125, R125 ;  /* 0x0000007d007d7308 */ /* 0x000fe40000000800 */
[----:B------:R-:W-:Y:S04]  /*9800*/  FADD.FTZ R120, R120, R117 ;  /* 0x0000007578787221 */ /* 0x000fe80000010000 */
[----:B------:R-:W-:Y:S04]  /*9810*/  FADD.FTZ R120, R121, R120 ;  /* 0x0000007879787221 */ /* 0x000fe80000010000 */
[----:B------:R-:W2:Y:S01]  /*9820*/  MUFU.EX2 R124, R124 ;  /* 0x0000007c007c7308 */ /* 0x000ea20000000800 */
[----:B---3--:R-:W-:Y:S09]  /*9830*/  F2FP.BF16.PACK_AB R69, R123, R122 ;  /* 0x0000007a7b45723e */ /* 0x008ff200000010ff */
[----:B------:R-:W-:Y:S10]  /*9840*/  MUFU.EX2 R126, R126 ;  /* 0x0000007e007e7308 */ /* 0x000ff40000000800 */
[----:B------:R-:W3:Y:S01]  /*9850*/  MUFU.EX2 R127, R127 ;  /* 0x0000007f007f7308 */ /* 0x000ee20000000800 */
[C---:B--2---:R-:W-:Y:S01]  /*9860*/  F2FP.BF16.PACK_AB R70, R124.reuse, R125 ;  /* 0x0000007d7c46723e */ /* 0x044fe200000010ff */
[----:B------:R-:W-:Y:S04]  /*9870*/  FADD.FTZ R125, R125, R120 ;  /* 0x000000787d7d7221 */ /* 0x000fe80000010000 */
[----:B------:R-:W-:Y:S04]  /*9880*/  FADD.FTZ R125, R124, R125 ;  /* 0x0000007d7c7d7221 */ /* 0x000fe80000010000 */
[----:B------:R-:W-:Y:S10]  /*9890*/  MUFU.EX2 R176, R176 ;  /* 0x000000b000b07308 */ /* 0x000ff40000000800 */
[----:B------:R-:W-:Y:S01]  /*98a0*/  MUFU.EX2 R179, R179 ;  /* 0x000000b300b37308 */ /* 0x000fe20000000800 */
[----:B---3--:R-:W-:Y:S09]  /*98b0*/  F2FP.BF16.PACK_AB R71, R127, R126 ;  /* 0x0000007e7f47723e */ /* 0x008ff200000010ff */
[----:B------:R-:W-:Y:S01]  /*98c0*/  MUFU.EX2 R177, R177 ;  /* 0x000000b100b17308 */ /* 0x000fe20000000800 */
[C---:B-1----:R-:W-:Y:S08]  /*98d0*/  HMMA.16816.F32.BF16 R4, R68.reuse, R72, R4 ;  /* 0x000000484404723c */ /* 0x042ff00000041804 */
[C---:B------:R-:W-:Y:S01]  /*98e0*/  HMMA.16816.F32.BF16 R8, R68.reuse, R74, R8 ;  /* 0x0000004a4408723c */ /* 0x040fe20000041808 */
[----:B------:R-:W1:Y:S01]  /*98f0*/  LDSM.16.MT88.4 R72, [R140+0xa800] ;  /* 0x00a800008c48783b */ /* 0x000e620000004200 */
[----:B------:R-:W2:Y:S06]  /*9900*/  MUFU.EX2 R178, R178 ;  /* 0x000000b200b27308 */ /* 0x000eac0000000800 */
[C---:B------:R-:W-:Y:S04]  /*9910*/  HMMA.16816.F32.BF16 R12, R68.reuse, R80, R12 ;  /* 0x00000050440c723c */ /* 0x040fe8000004180c */
[----:B------:R-:W-:Y:S04]  /*9920*/  MUFU.EX2 R174, R174 ;  /* 0x000000ae00ae7308 */ /* 0x000fe80000000800 */
[C---:B------:R-:W-:Y:S01]  /*9930*/  HMMA.16816.F32.BF16 R16, R68.reuse, R82, R16 ;  /* 0x000000524410723c */ /* 0x040fe20000041810 */
[----:B------:R-:W3:Y:S05]  /*9940*/  LDSM.16.MT88.4 R80, [R137+0xa800] ;  /* 0x00a800008950783b */ /* 0x000eea0000004200 */
[----:B------:R2:W4:Y:S02]  /*9950*/  MUFU.EX2 R175, R105 ;  /* 0x0000006900af7308 */ /* 0x0005240000000800 */
[C---:B------:R-:W-:Y:S08]  /*9960*/  HMMA.16816.F32.BF16 R20, R68.reuse, R84, R20 ;  /* 0x000000544414723c */ /* 0x040ff00000041814 */
[C---:B------:R-:W-:Y:S01]  /*9970*/  HMMA.16816.F32.BF16 R24, R68.reuse, R86, R24 ;  /* 0x000000564418723c */ /* 0x040fe20000041818 */
[----:B------:R-:W5:Y:S01]  /*9980*/  LDSM.16.MT88.4 R84, [R136+0xa800] ;  /* 0x00a800008854783b */ /* 0x000f620000004200 */
[----:B------:R-:W-:Y:S06]  /*9990*/  MUFU.EX2 R102, R102 ;  /* 0x0000006600667308 */ /* 0x000fec0000000800 */
[C---:B------:R-:W-:Y:S04]  /*99a0*/  HMMA.16816.F32.BF16 R28, R68.reuse, R88, R28 ;  /* 0x00000058441c723c */ /* 0x040fe8000004181c */
[----:B------:R3:W3:Y:S01]  /*99b0*/  MUFU.EX2 R101, R104 ;  /* 0x0000006800657308 */ /* 0x0006e20000000800 */
[----:B--2---:R-:W-:Y:S03]  /*99c0*/  F2FP.BF16.PACK_AB R105, R178, R177 ;  /* 0x000000b1b269723e */ /* 0x004fe600000010ff */
[C---:B------:R-:W-:Y:S01]  /*99d0*/  HMMA.16816.F32.BF16 R32, R68.reuse, R90, R32 ;  /* 0x0000005a4420723c */ /* 0x040fe20000041820 */
[----:B------:R-:W-:Y:S03]  /*99e0*/  LDSM.16.MT88.4 R88, [R138+0x9000] ;  /* 0x009000008a58783b */ /* 0x000fe60000004200 */
[----:B----4-:R-:W-:Y:S04]  /*99f0*/  F2FP.BF16.PACK_AB R106, R175, R174 ;  /* 0x000000aeaf6a723e */ /* 0x010fe800000010ff */
[C---:B-1----:R-:W-:Y:S08]  /*9a00*/  HMMA.16816.F32.BF16 R36, R68.reuse, R72, R36 ;  /* 0x000000484424723c */ /* 0x042ff00000041824 */
[C---:B------:R-:W-:Y:S01]  /*9a10*/  HMMA.16816.F32.BF16 R40, R68.reuse, R74, R40 ;  /* 0x0000004a4428723c */ /* 0x040fe20000041828 */
[----:B------:R-:W1:Y:S03]  /*9a20*/  LDSM.16.MT88.4 R72, [R140+0x9000] ;  /* 0x009000008c48783b */ /* 0x000e660000004200 */
[----:B---3--:R-:W-:Y:S02]  /*9a30*/  F2FP.BF16.PACK_AB R104, R179, R176 ;  /* 0x000000b0b368723e */ /* 0x008fe400000010ff */
[----:B------:R-:W-:Y:S02]  /*9a40*/  F2FP.BF16.PACK_AB R107, R101, R102 ;  /* 0x00000066656b723e */ /* 0x000fe400000010ff */
[C---:B------:R-:W-:Y:S08]  /*9a50*/  HMMA.16816.F32.BF16 R44, R68.reuse, R76, R44 ;  /* 0x0000004c442c723c */ /* 0x040ff0000004182c */
[C---:B------:R-:W-:Y:S01]  /*9a60*/  HMMA.16816.F32.BF16 R48, R68.reuse, R78, R48 ;  /* 0x0000004e4430723c */ /* 0x040fe20000041830 */
[----:B------:R-:W2:Y:S07]  /*9a70*/  LDSM.16.MT88.4 R76, [R137+0x9000] ;  /* 0x00900000894c783b */ /* 0x000eae0000004200 */
[C---:B------:R-:W-:Y:S08]  /*9a80*/  HMMA.16816.F32.BF16 R52, R68.reuse, R80, R52 ;  /* 0x000000504434723c */ /* 0x040ff00000041834 */
[C---:B------:R-:W-:Y:S01]  /*9a90*/  HMMA.16816.F32.BF16 R56, R68.reuse, R82, R56 ;  /* 0x000000524438723c */ /* 0x040fe20000041838 */
[----:B------:R-:W3:Y:S07]  /*9aa0*/  LDSM.16.MT88.4 R80, [R136+0x9000] ;  /* 0x009000008850783b */ /* 0x000eee0000004200 */
[C---:B-----5:R-:W-:Y:S08]  /*9ab0*/  HMMA.16816.F32.BF16 R60, R68.reuse, R84, R60 ;  /* 0x00000054443c723c */ /* 0x060ff0000004183c */
[----:B------:R-:W-:Y:S01]  /*9ac0*/  HMMA.16816.F32.BF16 R64, R68, R86, R64 ;  /* 0x000000564440723c */ /* 0x000fe20000041840 */
[----:B------:R-:W-:Y:S06]  /*9ad0*/  LDSM.16.MT88.4 R84, [R138+0xb000] ;  /* 0x00b000008a54783b */ /* 0x000fec0000004200 */
[----:B------:R-:W-:Y:S01]  /*9ae0*/  F2FP.BF16.PACK_AB R68, R129, R128 ;  /* 0x000000808144723e */ /* 0x000fe200000010ff */
[----:B------:R-:W-:Y:S01]  /*9af0*/  FADD.FTZ R128, R128, R125 ;  /* 0x0000007d80807221 */ /* 0x000fe20000010000 */
[----:B------:R-:W-:Y:S03]  /*9b00*/  F2FP.BF16.PACK_AB R69, R131, R130 ;  /* 0x000000828345723e */ /* 0x000fe600000010ff */
[----:B------:R-:W-:Y:S01]  /*9b10*/  F2FP.BF16.PACK_AB R70, R133, R132 ;  /* 0x000000848546723e */ /* 0x000fe200000010ff */
[----:B------:R-:W-:Y:S01]  /*9b20*/  FADD.FTZ R129, R129, R128 ;  /* 0x0000008081817221 */ /* 0x000fe20000010000 */
[----:B------:R-:W-:Y:S03]  /*9b30*/  F2FP.BF16.PACK_AB R71, R135, R134 ;  /* 0x000000868747723e */ /* 0x000fe600000010ff */
[----:B------:R-:W-:Y:S04]  /*9b40*/  FADD.FTZ R132, R132, R129 ;  /* 0x0000008184847221 */ /* 0x000fe80000010000 */
        /* <DEDUP_REMOVED lines=8> */
[C---:B------:R-:W-:Y:S04]  /*9bd0*/  HMMA.16816.F32.BF16 R16, R68.reuse, R90, R16 ;  /* 0x0000005a4410723c */ /* 0x040fe80000041810 */
[----:B------:R-:W-:Y:S04]  /*9be0*/  FADD.FTZ R171, R175, R174 ;  /* 0x000000aeafab7221 */ /* 0x000fe80000010000 */
[C---:B--2---:R-:W-:Y:S08]  /*9bf0*/  HMMA.16816.F32.BF16 R20, R68.reuse, R76, R20 ;  /* 0x0000004c4414723c */ /* 0x044ff00000041814 */
[C---:B------:R-:W-:Y:S01]  /*9c00*/  HMMA.16816.F32.BF16 R24, R68.reuse, R78, R24 ;  /* 0x0000004e4418723c */ /* 0x040fe20000041818 */
[----:B------:R-:W2:Y:S07]  /*9c10*/  LDSM.16.MT88.4 R76, [R137+0xb000] ;  /* 0x00b00000894c783b */ /* 0x000eae0000004200 */
[C---:B---3--:R-:W-:Y:S08]  /*9c20*/  HMMA.16816.F32.BF16 R28, R68.reuse, R80, R28 ;  /* 0x00000050441c723c */ /* 0x048ff0000004181c */
[C---:B------:R-:W-:Y:S01]  /*9c30*/  HMMA.16816.F32.BF16 R32, R68.reuse, R82, R32 ;  /* 0x000000524420723c */ /* 0x040fe20000041820 */
[----:B------:R-:W3:Y:S07]  /*9c40*/  LDSM.16.MT88.4 R80, [R136+0xb000] ;  /* 0x00b000008850783b */ /* 0x000eee0000004200 */
[C---:B-1----:R-:W-:Y:S08]  /*9c50*/  HMMA.16816.F32.BF16 R36, R68.reuse, R72, R36 ;  /* 0x000000484424723c */ /* 0x042ff00000041824 */
[C---:B------:R-:W-:Y:S08]  /*9c60*/  HMMA.16816.F32.BF16 R40, R68.reuse, R74, R40 ;  /* 0x0000004a4428723c */ /* 0x040ff00000041828 */
[C---:B------:R-:W-:Y:S08]  /*9c70*/  HMMA.16816.F32.BF16 R44, R68.reuse, R84, R44 ;  /* 0x00000054442c723c */ /* 0x040ff0000004182c */
[C---:B------:R-:W-:Y:S01]  /*9c80*/  HMMA.16816.F32.BF16 R48, R68.reuse, R86, R48 ;  /* 0x000000564430723c */ /* 0x040fe20000041830 */
[----:B------:R-:W1:Y:S07]  /*9c90*/  LDSM.16.MT88.4 R84, [R138+0x9800] ;  /* 0x009800008a54783b */ /* 0x000e6e0000004200 */
[C---:B--2---:R-:W-:Y:S08]  /*9ca0*/  HMMA.16816.F32.BF16 R52, R68.reuse, R76, R52 ;  /* 0x0000004c4434723c */ /* 0x044ff00000041834 */
[C---:B------:R-:W-:Y:S01]  /*9cb0*/  HMMA.16816.F32.BF16 R56, R68.reuse, R78, R56 ;  /* 0x0000004e4438723c */ /* 0x040fe20000041838 */
[----:B------:R-:W2:Y:S07]  /*9cc0*/  LDSM.16.MT88.4 R76, [R137+0x9800] ;  /* 0x00980000894c783b */ /* 0x000eae0000004200 */
[C---:B---3--:R-:W-:Y:S08]  /*9cd0*/  HMMA.16816.F32.BF16 R60, R68.reuse, R80, R60 ;  /* 0x00000050443c723c */ /* 0x048ff0000004183c */
[----:B------:R-:W-:Y:S01]  /*9ce0*/  HMMA.16816.F32.BF16 R64, R68, R82, R64 ;  /* 0x000000524440723c */ /* 0x000fe20000041840 */
[----:B------:R-:W3:Y:S07]  /*9cf0*/  LDSM.16.MT88.4 R68, [R136+0x9800] ;  /* 0x009800008844783b */ /* 0x000eee0000004200 */
[C---:B------:R-:W-:Y:S01]  /*9d00*/  HMMA.16816.F32.BF16 R96, R104.reuse, R92, R4 ;  /* 0x0000005c6860723c */ /* 0x040fe20000041804 */
[----:B------:R-:W4:Y:S07]  /*9d10*/  LDSM.16.MT88.4 R4, [R138+0xb800] ;  /* 0x00b800008a04783b */ /* 0x000f2e0000004200 */
[C---:B------:R-:W-:Y:S01]  /*9d20*/  HMMA.16816.F32.BF16 R92, R104.reuse, R94, R8 ;  /* 0x0000005e685c723c */ /* 0x040fe20000041808 */
[----:B------:R-:W5:Y:S07]  /*9d30*/  LDSM.16.MT88.4 R8, [R137+0xb800] ;  /* 0x00b800008908783b */ /* 0x000f6e0000004200 */
[C---:B-1----:R-:W-:Y:S01]  /*9d40*/  HMMA.16816.F32.BF16 R88, R104.reuse, R84, R12 ;  /* 0x000000546858723c */ /* 0x042fe2000004180c */
[----:B------:R-:W1:Y:S07]  /*9d50*/  LDSM.16.MT88.4 R12, [R136+0xb800] ;  /* 0x00b80000880c783b */ /* 0x000e6e0000004200 */
[C---:B------:R-:W-:Y:S08]  /*9d60*/  HMMA.16816.F32.BF16 R84, R104.reuse, R86, R16 ;  /* 0x000000566854723c */ /* 0x040ff00000041810 */
[C---:B--2---:R-:W-:Y:S08]  /*9d70*/  HMMA.16816.F32.BF16 R80, R104.reuse, R76, R20 ;  /* 0x0000004c6850723c */ /* 0x044ff00000041814 */
[C---:B------:R-:W-:Y:S08]  /*9d80*/  HMMA.16816.F32.BF16 R76, R104.reuse, R78, R24 ;  /* 0x0000004e684c723c */ /* 0x040ff00000041818 */
[C---:B---3--:R-:W-:Y:S08]  /*9d90*/  HMMA.16816.F32.BF16 R72, R104.reuse, R68, R28 ;  /* 0x000000446848723c */ /* 0x048ff0000004181c */
[C---:B------:R-:W-:Y:S08]  /*9da0*/  HMMA.16816.F32.BF16 R68, R104.reuse, R70, R32 ;  /* 0x000000466844723c */ /* 0x040ff00000041820 */
[C---:B------:R-:W-:Y:S08]  /*9db0*/  HMMA.16816.F32.BF16 R36, R104.reuse, R108, R36 ;  /* 0x0000006c6824723c */ /* 0x040ff00000041824 */
[C---:B------:R-:W-:Y:S08]  /*9dc0*/  HMMA.16816.F32.BF16 R40, R104.reuse, R110, R40 ;  /* 0x0000006e6828723c */ /* 0x040ff00000041828 */
        /* <DEDUP_REMOVED lines=8> */
[----:B------:R-:W-:Y:S01]  /*9e50*/  FADD.FTZ R126, R126, R123 ;  /* 0x0000007b7e7e7221 */ /* 0x000fe20000010000 */
[C---:B-1----:R-:W-:Y:S03]  /*9e60*/  HMMA.16816.F32.BF16 R60, R104.reuse, R12, R60 ;  /* 0x0000000c683c723c */ /* 0x042fe6000004183c */
[----:B------:R-:W-:Y:S04]  /*9e70*/  FADD.FTZ R127, R127, R126 ;  /* 0x0000007e7f7f7221 */ /* 0x000fe80000010000 */
[----:B------:R-:W-:Y:S01]  /*9e80*/  FADD.FTZ R130, R130, R127 ;  /* 0x0000007f82827221 */ /* 0x000fe20000010000 */
[----:B------:R-:W-:Y:S04]  /*9e90*/  HMMA.16816.F32.BF16 R64, R104, R14, R64 ;  /* 0x0000000e6840723c */ /* 0x000fe80000041840 */
[----:B------:R-:W-:Y:S04]  /*9ea0*/  FADD.FTZ R131, R131, R130 ;  /* 0x0000008283837221 */ /* 0x000fe80000010000 */
[----:B------:R-:W-:Y:S04]  /*9eb0*/  FADD.FTZ R0, R134, R131 ;  /* 0x0000008386007221 */ /* 0x000fe80000010000 */
[----:B------:R-:W-:Y:S04]  /*9ec0*/  FADD.FTZ R0, R135, R0 ;  /* 0x0000000087007221 */ /* 0x000fe80000010000 */
[----:B------:R-:W-:Y:S01]  /*9ed0*/  FADD.FTZ R177, R177, R0 ;  /* 0x00000000b1b17221 */ /* 0x000fe20000010000 */
[----:B------:R-:W-:Y:S03]  /*9ee0*/  MOV R0, R3 ;  /* 0x0000000300007202 */ /* 0x000fe60000000f00 */
[----:B------:R-:W-:Y:S04]  /*9ef0*/  FADD.FTZ R177, R178, R177 ;  /* 0x000000b1b2b17221 */ /* 0x000fe80000010000 */
[----:B------:R-:W-:Y:S04]  /*9f00*/  FADD.FTZ R102, R102, R177 ;  /* 0x000000b166667221 */ /* 0x000fe80000010000 */
[----:B------:R-:W-:Y:S01]  /*9f10*/  FADD.FTZ R169, R101, R102 ;  /* 0x0000006665a97221 */ /* 0x000fe20000010000 */
[----:B------:R-:W-:-:S05]  /*9f20*/  @P4 BRA `(.L_x_632) ;  /* 0xffffdc5000004947 */ /* 0x000fca000383ffff */
.L_x_631:
        /* <DEDUP_REMOVED lines=167> */
[----:B------:R-:W-:Y:S01]  /*a9a0*/  STS [R19], R80 ;  /* 0x0000005013007388 */ /* 0x000fe20000000800 */
[----:B------:R-:W-:-:S03]  /*a9b0*/  @!P2 MOV R49, 0x1 ;  /* 0x000000010031a802 */ /* 0x000fc60000000f00 */
[----:B------:R-:W-:Y:S01]  /*a9c0*/  STS [R19+0x400], R82 ;  /* 0x0004005213007388 */ /* 0x000fe20000000800 */
[----:B-1----:R-:W-:Y:S01]  /*a9d0*/  ISETP.NE.AND P5, PT, R14, RZ, PT ;  /* 0x000000ff0e00720c */ /* 0x002fe20003fa5270 */
[----:B------:R-:W-:Y:S02]  /*a9e0*/  @P2 IMAD.MOV.U32 R14, RZ, RZ, c[0x0][0x210] ;  /* 0x00008400ff0e2624 */ /* 0x000fe400078e00ff */
[----:B------:R-:W-:Y:S01]  /*a9f0*/  STS [R23], R76 ;  /* 0x0000004c17007388 */ /* 0x000fe20000000800 */
        /* <DEDUP_REMOVED lines=19> */
[----:B------:R3:W-:Y:S04]  /*ab30*/  STS [R19+0x2400], R54 ;  /* 0x0024003613007388 */ /* 0x0007e80000000800 */
[----:B------:R4:W-:Y:S04]  /*ab40*/  STS [R23+0x2000], R56 ;  /* 0x0020003817007388 */ /* 0x0009e80000000800 */
[----:B------:R4:W-:Y:S04]  /*ab50*/  STS [R23+0x2400], R58 ;  /* 0x0024003a17007388 */ /* 0x0009e80000000800 */
[----:B------:R4:W-:Y:S01]  /*ab60*/  STS [R21+0x2000], R60 ;  /* 0x0020003c15007388 */ /* 0x0009e20000000800 */
[----:B-1----:R-:W-:Y:S01]  /*ab70*/  @P2 MOV R48, 0x1 ;  /* 0x0000000100302802 */ /* 0x002fe20000000f00 */
[----:B------:R-:W-:-:S02]  /*ab80*/  @!P2 IMAD R48, R14, c[0x0][0x1c0], RZ ;  /* 0x000070000e30aa24 */ /* 0x000fc400078e02ff */
[----:B------:R4:W-:Y:S04]  /*ab90*/  STS [R21+0x2400], R62 ;  /* 0x0024003e15007388 */ /* 0x0009e80000000800 */
[----:B------:R4:W-:Y:S01]  /*aba0*/  STS [R25+0x2000], R64 ;  /* 0x0020004019007388 */ /* 0x0009e20000000800 */
[----:B--2---:R-:W-:-:S03]  /*abb0*/  CS2R R52, SRZ ;  /* 0x0000000000347805 */ /* 0x004fc6000001ff00 */
[----:B------:R4:W-:Y:S04]  /*abc0*/  STS [R25+0x2400], R66 ;  /* 0x0024004219007388 */ /* 0x0009e80000000800 */
[----:B------:R-:W-:Y:S06]  /*abd0*/  BAR.SYNC.DEFER_BLOCKING 0x0 ;  /* 0x0000000000007b1d */ /* 0x000fec0000010000 */
[----:B------:R-:W1:Y:S04]  /*abe0*/  S2R R7, SR_CTAID.Y ;  /* 0x0000000000077919 */ /* 0x000e680000002600 */
[----:B------:R-:W2:Y:S04]  /*abf0*/  S2R R8, SR_CTAID.X ;  /* 0x0000000000087919 */ /* 0x000ea80000002500 */
[----:B------:R-:W5:Y:S04]  /*ac00*/  S2R R9, SR_CTAID.Z ;  /* 0x0000000000097919 */ /* 0x000f680000002700 */
[----:B------:R4:W4:Y:S04]  /*ac10*/  LDS.128 R40, [R155] ;  /* 0x000000009b287984 */ /* 0x0009280000000c00 */
[----:B------:R4:W4:Y:S01]  /*ac20*/  LDS.128 R36, [R155+0x800] ;  /* 0x000800009b247984 */ /* 0x0009220000000c00 */
[----:B-1----:R-:W-:Y:S01]  /*ac30*/  IMAD R48, R7, R48, RZ ;  /* 0x0000003007307224 */ /* 0x002fe200078e02ff */
[----:B------:R-:W-:-:S02]  /*ac40*/  @!P0 SHF.R.S32.HI R15, RZ, 0x1f, R7 ;  /* 0x0000001fff0f8819 */ /* 0x000fc40000011407 */
[----:B------:R1:W1:Y:S01]  /*ac50*/  LDS.128 R32, [R155+0x1000] ;  /* 0x001000009b207984 */ /* 0x0002620000000c00 */
[----:B------:R-:W-:Y:S01]  /*ac60*/  @!P1 IMAD R13, R7, c[0x0][0x214], RZ ;  /* 0x00008500070d9a24 */ /* 0x000fe200078e02ff */
[----:B------:R-:W-:Y:S02]  /*ac70*/  SEL R48, R48, RZ, P1 ;  /* 0x000000ff30307207 */ /* 0x000fe40000800000 */
[----:B------:R1:W1:Y:S01]  /*ac80*/  LDS.128 R28, [R155+0x1800] ;  /* 0x001800009b1c7984 */ /* 0x0002620000000c00 */
[----:B--2---:R-:W-:Y:S01]  /*ac90*/  IMAD R0, R8, R49, RZ ;  /* 0x0000003108007224 */ /* 0x004fe200078e02ff */
[----:B------:R-:W-:Y:S01]  /*aca0*/  @!P1 SEL R13, R13, R152, !P0 ;  /* 0x000000980d0d9207 */ /* 0x000fe20004000000 */
[----:B------:R-:W-:Y:S01]  /*acb0*/  @!P0 IMAD R50, R15, c[0x0][0x1e0], RZ ;  /* 0x000078000f328a24 */ /* 0x000fe200078e02ff */
[----:B------:R2:W1:Y:S01]  /*acc0*/  LDS.128 R24, [R155+0x2000] ;  /* 0x002000009b187984 */ /* 0x0004620000000c00 */
[----:B-----5:R-:W-:Y:S01]  /*acd0*/  IMAD R48, R9, R14, R48 ;  /* 0x0000000e09307224 */ /* 0x020fe200078e0230 */
[----:B------:R-:W-:Y:S01]  /*ace0*/  @!P1 MOV R52, R13 ;  /* 0x0000000d00349202 */ /* 0x000fe20000000f00 */
[C---:B------:R-:W-:Y:S01]  /*acf0*/  @!P0 IMAD R50, R7.reuse, c[0x0][0x1e4], R50 ;  /* 0x0000790007328a24 */ /* 0x040fe200078e0232 */
[----:B------:R2:W1:Y:S01]  /*ad00*/  LDS.128 R20, [R155+0x2800] ;  /* 0x002800009b147984 */ /* 0x0004620000000c00 */
[----:B------:R-:W-:Y:S01]  /*ad10*/  SHF.L.U32 R15, R0, 0x6, RZ ;  /* 0x00000006000f7819 */ /* 0x000fe200000006ff */
[----:B---3--:R-:W-:Y:S01]  /*ad20*/  @!P0 IMAD.WIDE.U32 R54, R7, c[0x0][0x1e0], RZ ;  /* 0x0000780007368a25 */ /* 0x008fe200078e00ff */
[----:B------:R-:W-:Y:S01]  /*ad30*/  @!P1 SHF.R.S32.HI R53, RZ, 0x1f, R13 ;  /* 0x0000001fff359819 */ /* 0x000fe2000001140d */
[----:B------:R2:W3:Y:S01]  /*ad40*/  LDS.128 R16, [R155+0x3000] ;  /* 0x003000009b107984 */ /* 0x0004e20000000c00 */
        /* <DEDUP_REMOVED lines=28> */
.L_x_636:
[----:B------:R-:W-:Y:S05]  /*af10*/  BSYNC B0 ;  /* 0x0000000000007941 */ /* 0x000fea0003800000 */
.L_x_635:
        /* <DEDUP_REMOVED lines=12> */
[----:B--2---:R-:W-:-:S04]  /*afe0*/  IMAD.IADD R7, R5, 0x1, R0 ;  /* 0x0000000105077824 */ /* 0x004fc800078e0200 */
        /* <DEDUP_REMOVED lines=10> */
[----:B----4-:R2:W-:Y:S04]  /*b090*/  @!P2 STG.E.128 [R12.64], R40 ;  /* 0x000000280c00a986 */ /* 0x0105e8000c101d06 */
[----:B-1----:R2:W-:Y:S02]  /*b0a0*/  @!P1 STG.E.128 [R12.64+0x80], R24 ;  /* 0x000080180c009986 */ /* 0x0025e4000c101d06 */
.L_x_638:
[----:B------:R-:W-:Y:S05]  /*b0b0*/  BSYNC B0 ;  /* 0x0000000000007941 */ /* 0x000fea0003800000 */
.L_x_637:
        /* <DEDUP_REMOVED lines=12> */
[----:B--2---:R-:W-:-:S03]  /*b180*/  LEA R12, P2, R10, c[0x0][0x1d0], 0x1 ;  /* 0x000074000a0c7a11 */ /* 0x004fc600078408ff */
[----:B------:R-:W-:-:S04]  /*b190*/  IMAD R0, R3, c[0x0][0x1ec], R0 ;  /* 0x00007b0003007a24 */ /* 0x000fc800078e0200 */
[----:B------:R-:W-:-:S05]  /*b1a0*/  IMAD.IADD R0, R11, 0x1, R0 ;  /* 0x000000010b007824 */ /* 0x000fca00078e0200 */
[----:B------:R-:W-:-:S05]  /*b1b0*/  LEA.HI.X R13, R10, c[0x0][0x1d4], R0, 0x1, P2 ;  /* 0x000075000a0d7a11 */ /* 0x000fca00010f0c00 */
[----:B----4-:R2:W-:Y:S04]  /*b1c0*/  @!P1 STG.E.128 [R12.64], R36 ;  /* 0x000000240c009986 */ /* 0x0105e8000c101d06 */
[----:B-1----:R2:W-:Y:S02]  /*b1d0*/  @!P0 STG.E.128 [R12.64+0x80], R20 ;  /* 0x000080140c008986 */ /* 0x0025e4000c101d06 */
.L_x_640:
[----:B------:R-:W-:Y:S05]  /*b1e0*/  BSYNC B0 ;  /* 0x0000000000007941 */ /* 0x000fea0003800000 */
.L_x_639:
        /* <DEDUP_REMOVED lines=16> */
[----:B-1----:R1:W-:Y:S04]  /*b2f0*/  @!P1 STG.E.128 [R12.64], R32 ;  /* 0x000000200c009986 */ /* 0x0023e8000c101d06 */
[----:B---3--:R1:W-:Y:S02]  /*b300*/  @!P0 STG.E.128 [R12.64+0x80], R16 ;  /* 0x000080100c008986 */ /* 0x0083e4000c101d06 */
.L_x_642:
[----:B------:R-:W-:Y:S05]  /*b310*/  BSYNC B0 ;  /* 0x0000000000007941 */ /* 0x000fea0003800000 */
.L_x_641:
        /* <DEDUP_REMOVED lines=13> */
[----:B-1----:R1:W-:Y:S01]  /*b3f0*/  @!P0 STG.E.128 [R2.64], R28 ;  /* 0x0000001c02008986 */ /* 0x0023e2000c101d06 */
[----:B------:R-:W-:-:S13]  /*b400*/  ISETP.GE.AND P0, PT, R156, c[0x0][0x220], PT ;  /* 0x000088009c007a0c */ /* 0x000fda0003f06270 */
[----:B------:R-:W-:Y:S05]  /*b410*/  @P0 EXIT ;  /* 0x000000000000094d */ /* 0x000fea0003800000 */
[----:B------:R-:W-:Y:S01]  /*b420*/  STG.E.128 [R2.64+0x80], R44 ;  /* 0x0000802c02007986 */ /* 0x000fe2000c101d06 */
[----:B------:R-:W-:Y:S05]  /*b430*/  EXIT ;  /* 0x000000000000794d */ /* 0x000fea0003800000 */
.L_x_596:
        /* <DEDUP_REMOVED lines=66> */
.L_x_644:
[----:B------:R-:W-:Y:S05]  /*b860*/  BSYNC B0 ;  /* 0x0000000000007941 */ /* 0x000fea0003800000 */
.L_x_643:
        /* <DEDUP_REMOVED lines=18> */
.L_x_646:
[----:B------:R-:W-:Y:S05]  /*b990*/  BSYNC B0 ;  /* 0x0000000000007941 */ /* 0x000fea0003800000 */
.L_x_645:
        /* <DEDUP_REMOVED lines=18> */
.L_x_648:
[----:B------:R-:W-:Y:S05]  /*bac0*/  BSYNC B0 ;  /* 0x0000000000007941 */ /* 0x000fea0003800000 */
.L_x_647:
        /* <DEDUP_REMOVED lines=18> */
.L_x_650:
[----:B------:R-:W-:Y:S05]  /*bbf0*/  BSYNC B0 ;  /* 0x0000000000007941 */ /* 0x000fea0003800000 */
.L_x_649:
        /* <DEDUP_REMOVED lines=35> */
.L_x_651:
        /* <DEDUP_REMOVED lines=13> */
.L_x_1405:


//--------------------- .text._ZN5flash16flash_fwd_kernelI23Flash_fwd_kernel_traitsILi128ELi64ELi64ELi4ELb0ELb0EN7cutlass10bfloat16_tE19Flash_kernel_traitsILi128ELi64ELi64ELi4ES3_EELb0ELb1ELb0ELb1ELb0ELb0ELb0ELb0EEEvNS_16Flash_fwd_paramsE --------------------------
	.section	.text._ZN5flash16flash_fwd_kernelI23Flash_fwd_kernel_traitsILi128ELi64ELi64ELi4ELb0ELb0EN7cutlass10bfloat16_tE19Flash_kernel_traitsILi128ELi64ELi64ELi4ES3_EELb0ELb1ELb0ELb1ELb0ELb0ELb0ELb0EEEvNS_16Flash_fwd_paramsE,"ax",@progbits
	.sectioninfo	@"SHI_REGISTERS=195"
	.align	128
        .global         _ZN5flash16flash_fwd_kernelI23Flash_fwd_kernel_traitsILi128ELi64ELi64ELi4ELb0ELb0EN7cutlass10bfloat16_tE19Flash_kernel_traitsILi128ELi64ELi64ELi4ES3_EELb0ELb1ELb0ELb1ELb0ELb0ELb0ELb0EEEvNS_16Flash_fwd_paramsE
        .type           _ZN5flash16flash_fwd_kernelI23Flash_fwd_kernel_traitsILi128ELi64ELi64ELi4ELb0ELb0EN7cutlass10bfloat16_tE19Flash_kernel_traitsILi128ELi64ELi64ELi4ES3_EELb0ELb1ELb0ELb1ELb0ELb0ELb0ELb0EEEvNS_16Flash_fwd_paramsE,@function
        .size           _ZN5flash16flash_fwd_kernelI23Flash_fwd_kernel_traitsILi128ELi64ELi64ELi4ELb0ELb0EN7cutlass10bfloat16_tE19Flash_kernel_traitsILi128ELi64ELi64ELi4ES3_EELb0ELb1ELb0ELb1ELb0ELb0ELb0ELb0EEEvNS_16Flash_fwd_paramsE,(.L_x_1406 - _ZN5flash16flash_fwd_kernelI23Flash_fwd_kernel_traitsILi128ELi64ELi64ELi4ELb0ELb0EN7cutlass10bfloat16_tE19Flash_kernel_traitsILi128ELi64ELi64ELi4ES3_EELb0ELb1ELb0ELb1ELb0ELb0ELb0ELb0EEEvNS_16Flash_fwd_paramsE)
        .other          _ZN5flash16flash_fwd_kernelI23Flash_fwd_kernel_traitsILi128ELi64ELi64ELi4ELb0ELb0EN7cutlass10bfloat16_tE19Flash_kernel_traitsILi128ELi64ELi64ELi4ES3_EELb0ELb1ELb0ELb1ELb0ELb0ELb0ELb0EEEvNS_16Flash_fwd_paramsE,@"STO_CUDA_ENTRY STV_DEFAULT"
_ZN5flash16flash_fwd_kernelI23Flash_fwd_kernel_traitsILi128ELi64ELi64ELi4ELb0ELb0EN7cutlass10bfloat16_tE19Flash_kernel_traitsILi128ELi64ELi64ELi4ES3_EELb0ELb1ELb0ELb1ELb0ELb0ELb0ELb0EEEvNS_16Flash_fwd_paramsE:
.text._ZN5flash16flash_fwd_kernelI23Flash_fwd_kernel_traitsILi128ELi64ELi64ELi4ELb0ELb0EN7cutlass10bfloat16_tE19Flash_kernel_traitsILi128ELi64ELi64ELi4ES3_EELb0ELb1ELb0ELb1ELb0ELb0ELb0ELb0EEEvNS_16Flash_fwd_paramsE:
        /* <DEDUP_REMOVED lines=33> */
.L_x_652:
[----:B-1-34-:R-:W-:Y:S02]  /*0210*/  MOV R2, c[0x0][0x218] ;  /* 0x0000860000027a02 */ /* 0x01afe40000000f00 */
.L_x_653:
        /* <DEDUP_REMOVED lines=26> */
[----:B------:R-:W-:Y:S02]  /*03c0*/  ISETP.NE.AND P0, PT, R5, -0x1, PT ;  /* 0xffffffff0500780c */ /* 0x000fe40003f05270 */
[----:B------:R-:W-:-:S09]  /*03d0*/  SHF.R.S32.HI R29, RZ, 0x1f, R28 ;  /* 0x0000001fff1d7819 */ /* 0x000fd2000001141c */
        /* <DEDUP_REMOVED lines=22> */
.L_x_655:
[----:B------:R-:W-:-:S04]  /*0540*/  IABS R4, c[0x0][0x1c8] ;  /* 0x0000720000047a13 */ /* 0x000fc80000000000 */
[----:B------:R-:W1:Y:S08]  /*0550*/  I2F.RP R6, R4 ;  /* 0x0000000400067306 */ /* 0x000e700000209400 */
[----:B-1----:R-:W1:Y:S02]  /*0560*/  MUFU.RCP R8, R6 ;  /* 0x0000000600087308 */ /* 0x002e640000001000 */
[----:B-1----:R-:W-:-:S06]  /*0570*/  IADD3 R8, R8, 0xffffffe, RZ ;  /* 0x0ffffffe08087810 */ /* 0x002fcc0007ffe0ff */
[----:B------:R-:W1:Y:S02]  /*0580*/  F2I.FTZ.U32.TRUNC.NTZ R9, R8 ;  /* 0x0000000800097305 */ /* 0x000e64000021f000 */
[----:B-1----:R-:W-:Y:S02]  /*0590*/  IMAD.MOV R2, RZ, RZ, -R9 ;  /* 0x000000ffff027224 */ /* 0x002fe400078e0a09 */
[----:B------:R-:W-:Y:S02]  /*05a0*/  IMAD.MOV.U32 R8, RZ, RZ, RZ ;  /* 0x000000ffff087224 */ /* 0x000fe400078e00ff */
[----:B------:R-:W-:Y:S01]  /*05b0*/  IMAD R3, R2, R4, RZ ;  /* 0x0000000402037224 */ /* 0x000fe200078e02ff */
[----:B------:R-:W-:-:S03]  /*05c0*/  IABS R2, R28 ;  /* 0x0000001c00027213 */ /* 0x000fc60000000000 */
[----:B------:R-:W-:-:S06]  /*05d0*/  IMAD.HI.U32 R3, R9, R3, R8 ;  /* 0x0000000309037227 */ /* 0x000fcc00078e0008 */
[----:B------:R-:W-:-:S04]  /*05e0*/  IMAD.HI.U32 R118, R3, R2, RZ ;  /* 0x0000000203767227 */ /* 0x000fc800078e00ff */
[----:B------:R-:W-:-:S04]  /*05f0*/  IMAD.MOV R3, RZ, RZ, -R118 ;  /* 0x000000ffff037224 */ /* 0x000fc800078e0a76 */
[----:B------:R-:W-:Y:S01]  /*0600*/  IMAD R3, R4, R3, R2 ;  /* 0x0000000304037224 */ /* 0x000fe200078e0202 */
[----:B------:R-:W-:-:S04]  /*0610*/  LOP3.LUT R2, R28, c[0x0][0x1c8], RZ, 0x3c, !PT ;  /* 0x000072001c027a12 */ /* 0x000fc800078e3cff */
[----:B------:R-:W-:Y:S02]  /*0620*/  ISETP.GT.U32.AND P2, PT, R4, R3, PT ;  /* 0x000000030400720c */ /* 0x000fe40003f44070 */
[----:B------:R-:W-:-:S11]  /*0630*/  ISETP.GE.AND P1, PT, R2, RZ, PT ;  /* 0x000000ff0200720c */ /* 0x000fd60003f26270 */
[-C--:B------:R-:W-:Y:S02]  /*0640*/  @!P2 IADD3 R3, R3, -R4.reuse, RZ ;  /* 0x800000040303a210 */ /* 0x080fe40007ffe0ff */
[----:B------:R-:W-:Y:S02]  /*0650*/  @!P2 IADD3 R118, R118, 0x1, RZ ;  /* 0x000000017676a810 */ /* 0x000fe40007ffe0ff */
[----:B------:R-:W-:Y:S01]  /*0660*/  ISETP.GE.U32.AND P3, PT, R3, R4, PT ;  /* 0x000000040300720c */ /* 0x000fe20003f66070 */
[----:B------:R-:W-:Y:S01]  /*0670*/  @P0 IMAD.IADD R3, R0, 0x1, R5 ;  /* 0x0000000100030824 */ /* 0x000fe200078e0205 */
[----:B------:R-:W-:-:S03]  /*0680*/  ISETP.NE.AND P2, PT, RZ, c[0x0][0x1c8], PT ;  /* 0x00007200ff007a0c */ /* 0x000fc60003f45270 */
[----:B------:R-:W-:-:S04]  /*0690*/  @P0 IMAD.WIDE.U32 R4, R3, c[0x0][0x1a0], RZ ;  /* 0x0000680003040a25 */ /* 0x000fc800078e00ff */
[----:B------:R-:W-:-:S04]  /*06a0*/  @P0 IMAD R3, R3, c[0x0][0x1a4], R5 ;  /* 0x0000690003030a24 */ /* 0x000fc800078e0205 */
[----:B------:R-:W-:-:S04]  /*06b0*/  @P3 IADD3 R118, R118, 0x1, RZ ;  /* 0x0000000176763810 */ /* 0x000fc80007ffe0ff */
[----:B------:R-:W-:Y:S02]  /*06c0*/  @!P1 IADD3 R118, -R118, RZ, RZ ;  /* 0x000000ff76769210 */ /* 0x000fe40007ffe1ff */
        /* <DEDUP_REMOVED lines=12> */
.L_x_656:
[----:B------:R-:W-:Y:S01]  /*0790*/  SHF.R.S32.HI R14, RZ, 0x1f, R153 ;  /* 0x0000001fff0e7819 */ /* 0x000fe20000011499 */
[----:B------:R-:W-:Y:S01]  /*07a0*/  IMAD R33, R29, c[0x0][0x1a8], RZ ;  /* 0x00006a001d217a24 */ /* 0x000fe200078e02ff */
[----:B------:R-:W-:Y:S01]  /*07b0*/  SHF.R.S32.HI R121, RZ, 0x1f, R118 ;  /* 0x0000001fff797819 */ /* 0x000fe20000011476 */
[----:B------:R-:W-:Y:S01]  /*07c0*/  BSSY B0, `(.L_x_657) ;  /* 0x0000053000007945 */ /* 0x000fe20003800000 */
[-C--:B------:R-:W-:Y:S01]  /*07d0*/  LEA.HI R8, R14, R153.reuse, RZ, 0x3 ;  /* 0x000000990e087211 */ /* 0x080fe200078f18ff */
[----:B------:R-:W-:Y:S01]  /*07e0*/  IMAD R33, R28, c[0x0][0x1ac], R33 ;  /* 0x00006b001c217a24 */ /* 0x000fe200078e0221 */
[----:B------:R-:W-:Y:S01]  /*07f0*/  LEA.HI R16, R14, R153, RZ, 0x4 ;  /* 0x000000990e107211 */ /* 0x000fe200078f20ff */
[C---:B------:R-:W-:Y:S01]  /*0800*/  IMAD R163, R121.reuse, c[0x0][0x1b0], RZ ;  /* 0x00006c0079a37a24 */ /* 0x040fe200078e02ff */
[----:B------:R-:W-:Y:S01]  /*0810*/  SHF.R.S32.HI R26, RZ, 0x3, R8 ;  /* 0x00000003ff1a7819 */ /* 0x000fe20000011408 */
[----:B------:R-:W-:Y:S01]  /*0820*/  IMAD R121, R121, c[0x0][0x1b8], RZ ;  /* 0x00006e0079797a24 */ /* 0x000fe200078e02ff */
[----:B------:R-:W-:Y:S01]  /*0830*/  LOP3.LUT R8, R8, 0xfffffff8, RZ, 0xc0, !PT ;  /* 0xfffffff808087812 */ /* 0x000fe200078ec0ff */
[----:B------:R-:W-:Y:S01]  /*0840*/  IMAD R163, R118, c[0x0][0x1b4], R163 ;  /* 0x00006d0076a37a24 */ /* 0x000fe200078e02a3 */
[----:B------:R-:W-:Y:S01]  /*0850*/  LOP3.LUT R0, R16, 0xfffffff0, RZ, 0xc0, !PT ;  /* 0xfffffff010007812 */ /* 0x000fe200078ec0ff */
[----:B------:R-:W-:Y:S01]  /*0860*/  IMAD.SHL.U32 R9, R26, 0x40, RZ ;  /* 0x000000401a097824 */ /* 0x000fe200078e00ff */
[----:B------:R-:W-:Y:S01]  /*0870*/  SHF.R.S32.HI R27, RZ, 0x1f, R26 ;  /* 0x0000001fff1b7819 */ /* 0x000fe2000001141a */
[----:B------:R-:W-:-:S02]  /*0880*/  IMAD.IADD R8, R153, 0x1, -R8 ;  /* 0x0000000199087824 */ /* 0x000fc400078e0a08 */
[----:B------:R-:W-:Y:S01]  /*0890*/  IMAD.IADD R21, R153, 0x1, -R0 ;  /* 0x0000000199157824 */ /* 0x000fe200078e0a00 */
[----:B------:R-:W-:Y:S01]  /*08a0*/  LOP3.LUT R9, R9, 0x1c0, RZ, 0xc0, !PT ;  /* 0x000001c009097812 */ /* 0x000fe200078ec0ff */
[----:B------:R-:W-:Y:S02]  /*08b0*/  IMAD.SHL.U32 R164, R8, 0x8, RZ ;  /* 0x0000000808a47824 */ /* 0x000fe400078e00ff */
[----:B------:R-:W-:Y:S01]  /*08c0*/  IMAD R121, R118, c[0x0][0x1bc], R121 ;  /* 0x00006f0076797a24 */ /* 0x000fe200078e0279 */
[----:B------:R-:W-:Y:S01]  /*08d0*/  SHF.R.U32.HI R154, RZ, 0x3, R9 ;  /* 0x00000003ff9a7819 */ /* 0x000fe20000011609 */
[----:B------:R-:W-:Y:S01]  /*08e0*/  IMAD.WIDE R166, R167, 0x40, R26 ;  /* 0x00000040a7a67825 */ /* 0x000fe200078e021a */
[--C-:B------:R-:W-:Y:S02]  /*08f0*/  LOP3.LUT R5, R9, 0x38, R164.reuse, 0xf8, !PT ;  /* 0x0000003809057812 */ /* 0x100fe400078ef8a4 */
[----:B------:R-:W-:Y:S01]  /*0900*/  SHF.R.S32.HI R165, RZ, 0x1f, R164 ;  /* 0x0000001fffa57819 */ /* 0x000fe200000114a4 */
[----:B------:R-:W-:Y:S01]  /*0910*/  IMAD R9, R27, c[0x0][0x198], RZ ;  /* 0x000066001b097a24 */ /* 0x000fe200078e02ff */
[----:B------:R-:W-:-:S02]  /*0920*/  LOP3.LUT R154, R5, R154, RZ, 0x3c, !PT ;  /* 0x0000009a059a7212 */ /* 0x000fc400078e3cff */
[-C--:B------:R-:W-:Y:S01]  /*0930*/  LEA.HI R5, R14, R153.reuse, RZ, 0x6 ;  /* 0x000000990e057211 */ /* 0x080fe200078f30ff */
[----:B------:R-:W-:Y:S01]  /*0940*/  IMAD.WIDE.U32 R24, R26, c[0x0][0x198], R164 ;  /* 0x000066001a187a25 */ /* 0x000fe200078e00a4 */
[----:B------:R-:W-:Y:S02]  /*0950*/  IADD3 R30, P0, R164, R30, RZ ;  /* 0x0000001ea41e7210 */ /* 0x000fe40007f1e0ff */
[----:B------:R-:W-:Y:S01]  /*0960*/  SHF.R.S32.HI R0, RZ, 0x1f, R21 ;  /* 0x0000001fff007819 */ /* 0x000fe20000011415 */
[----:B------:R-:W-:Y:S01]  /*0970*/  IMAD.SHL.U32 R5, R5, 0x8, RZ ;  /* 0x0000000805057824 */ /* 0x000fe200078e00ff */
[----:B------:R-:W-:Y:S01]  /*0980*/  LEA.HI R14, R14, R153, RZ, 0x5 ;  /* 0x000000990e0e7211 */ /* 0x000fe200078f28ff */
[----:B------:R-:W-:Y:S01]  /*0990*/  IMAD.X R31, R165, 0x1, R11, P0 ;  /* 0x00000001a51f7824 */ /* 0x000fe200000e060b */
[----:B------:R-:W-:Y:S01]  /*09a0*/  IADD3 R158, P0, R158, R24, RZ ;  /* 0x000000189e9e7210 */ /* 0x000fe20007f1e0ff */
[----:B------:R-:W-:Y:S01]  /*09b0*/  IMAD R2, R26, c[0x0][0x19c], R9 ;  /* 0x000067001a027a24 */ /* 0x000fe200078e0209 */
[----:B------:R-:W-:Y:S01]  /*09c0*/  LOP3.LUT R154, R154, 0xfffffe00, R5, 0xf8, !PT ;  /* 0xfffffe009a9a7812 */ /* 0x000fe200078ef805 */
[----:B------:R-:W-:Y:S01]  /*09d0*/  IMAD.WIDE.U32 R10, R26, c[0x0][0x1a0], R164 ;  /* 0x000068001a0a7a25 */ /* 0x000fe200078e00a4 */
[----:B------:R-:W-:-:S02]  /*09e0*/  LEA.HI R0, R0, R21, RZ, 0x3 ;  /* 0x0000001500007211 */ /* 0x000fc400078f18ff */
[----:B------:R-:W-:Y:S01]  /*09f0*/  IADD3.X R159, R7, R25, R2, P0, !PT ;  /* 0x00000019079f7210 */ /* 0x000fe200007fe402 */
[----:B------:R-:W-:Y:S01]  /*0a00*/  IMAD R5, R27, c[0x0][0x1a0], RZ ;  /* 0x000068001b057a24 */ /* 0x000fe200078e02ff */
[----:B------:R-:W-:Y:S01]  /*0a10*/  IADD3 R6, P0, R4, R10, RZ ;  /* 0x0000000a04067210 */ /* 0x000fe20007f1e0ff */
[----:B------:R-:W-:Y:S01]  /*0a20*/  IMAD.MOV.U32 R10, RZ, RZ, 0x20 ;  /* 0x00000020ff0a7424 */ /* 0x000fe200078e00ff */
[----:B------:R-:W-:Y:S01]  /*0a30*/  LOP3.LUT R4, R0, 0xfffffff8, RZ, 0xc0, !PT ;  /* 0xfffffff800047812 */ /* 0x000fe200078ec0ff */
[----:B------:R-:W-:Y:S01]  /*0a40*/  IMAD R2, R26, c[0x0][0x1a4], R5 ;  /* 0x000069001a027a24 */ /* 0x000fe200078e0205 */
[----:B------:R-:W-:Y:S01]  /*0a50*/  IADD3 R155, R164, 0x40, RZ ;  /* 0x00000040a49b7810 */ /* 0x000fe20007ffe0ff */
[----:B------:R-:W-:-:S03]  /*0a60*/  IMAD.WIDE.U32 R158, R118, c[0x0][0x1b0], R158 ;  /* 0x00006c00769e7a25 */ /* 0x000fc600078e009e */
[----:B------:R-:W-:Y:S01]  /*0a70*/  IADD3.X R7, R3, R11, R2, P0, !PT ;  /* 0x0000000b03077210 */ /* 0x000fe200007fe402 */
[----:B------:R-:W-:Y:S01]  /*0a80*/  IMAD.IADD R21, R21, 0x1, -R4 ;  /* 0x0000000115157824 */ /* 0x000fe200078e0a04 */
[----:B------:R-:W-:Y:S01]  /*0a90*/  LOP3.LUT R4, R14, 0xffffffe0, RZ, 0xc0, !PT ;  /* 0xffffffe00e047812 */ /* 0x000fe200078ec0ff */
[----:B------:R-:W-:Y:S01]  /*0aa0*/  IMAD.IADD R2, R156, 0x1, -R19 ;  /* 0x000000019c027824 */ /* 0x000fe200078e0a13 */
[----:B------:R-:W-:Y:S01]  /*0ab0*/  SHF.R.S32.HI R14, RZ, 0x5, R14 ;  /* 0x00000005ff0e7819 */ /* 0x000fe2000001140e */
[----:B------:R-:W-:Y:S01]  /*0ac0*/  IMAD.WIDE.U32 R118, R118, c[0x0][0x1b8], R6 ;  /* 0x00006e0076767a25 */ /* 0x000fe200078e0006 */
[----:B------:R-:W-:Y:S02]  /*0ad0*/  R2P PR, R21, 0x6 ;  /* 0x0000000615007804 */ /* 0x000fe40000000000 */
[----:B------:R-:W-:Y:S01]  /*0ae0*/  ISETP.GE.AND P0, PT, R26, R2, PT ;  /* 0x000000021a00720c */ /* 0x000fe20003f06270 */
[----:B------:R-:W-:Y:S02]  /*0af0*/  IMAD.MOV.U32 R7, RZ, RZ, 0x10 ;  /* 0x00000010ff077424 */ /* 0x000fe400078e00ff */
[----:B------:R-:W-:Y:S01]  /*0b00*/  IMAD.WIDE.U32 R30, R28, c[0x0][0x1a8], R30 ;  /* 0x00006a001c1e7a25 */ /* 0x000fe200078e001e */
[----:B------:R-:W-:-:S02]  /*0b10*/  SEL R5, R10, 0xffffffe0, !P2 ;  /* 0xffffffe00a057807 */ /* 0x000fc40005000000 */
[----:B------:R-:W-:Y:S01]  /*0b20*/  SEL R7, R7, 0xfffffff0, !P1 ;  /* 0xfffffff007077807 */ /* 0x000fe20004800000 */
[----:B------:R-:W-:Y:S02]  /*0b30*/  IMAD.IADD R25, R153, 0x1, -R4 ;  /* 0x0000000199197824 */ /* 0x000fe400078e0a04 */
[----:B------:R-:W-:Y:S02]  /*0b40*/  IMAD.SHL.U32 R154, R154, 0x2, RZ ;  /* 0x000000029a9a7824 */ /* 0x000fe400078e00ff */
[----:B------:R-:W-:Y:S02]  /*0b50*/  IMAD.IADD R33, R31, 0x1, R33 ;  /* 0x000000011f217824 */ /* 0x000fe400078e0221 */
[----:B------:R-:W-:Y:S02]  /*0b60*/  IMAD.IADD R163, R159, 0x1, R163 ;  /* 0x000000019fa37824 */ /* 0x000fe400078e02a3 */
[----:B------:R-:W-:Y:S01]  /*0b70*/  IMAD.IADD R121, R119, 0x1, R121 ;  /* 0x0000000177797824 */ /* 0x000fe200078e0279 */
        /* <DEDUP_REMOVED lines=23> */
.L_x_658:
[----:B------:R-:W-:Y:S05]  /*0cf0*/  BSYNC B0 ;  /* 0x0000000000007941 */ /* 0x000fea0003800000 */
.L_x_657:
        /* <DEDUP_REMOVED lines=29> */
.L_x_660:
[----:B------:R-:W-:Y:S05]  /*0ed0*/  BSYNC B0 ;  /* 0x0000000000007941 */ /* 0x000fea0003800000 */
.L_x_659:
        /* <DEDUP_REMOVED lines=29> */
.L_x_662:
[----:B------:R-:W-:Y:S05]  /*10b0*/  BSYNC B0 ;  /* 0x0000000000007941 */ /* 0x000fea0003800000 */
.L_x_661:
[----:B------:R-:W-:Y:S01]  /*10c0*/  IADD3 R11, R26, 0x30, RZ ;  /* 0x000000301a0b7810 */ /* 0x000fe20007ffe0ff */
[----:B------:R-:W-:Y:S01]  /*10d0*/  IMAD.MOV.U32 R17, RZ, RZ, c[0x0][0x198] ;  /* 0x00006600ff117624 */ /* 0x000fe200078e00ff */
[----:B------:R-:W-:Y:S01]  /*10e0*/  BSSY B0, `(.L_x_663) ;  /* 0x000001e000007945 */ /* 0x000fe20003800000 */
[----:B------:R-:W-:Y:S01]  /*10f0*/  IMAD.MOV.U32 R4, RZ, RZ, 0x6 ;  /* 0x00000006ff047424 */ /* 0x000fe200078e00ff */
[----:B------:R-:W-:Y:S01]  /*1100*/  ISETP.GE.AND P0, PT, R11, R2, PT ;  /* 0x000000020b00720c */ /* 0x000fe20003f06270 */
[----:B------:R-:W-:-:S03]  /*1110*/  IMAD.SHL.U32 R97, R17, 0x40, RZ ;  /* 0x0000004011617824 */ /* 0x000fc600078e00ff */
        /* <DEDUP_REMOVED lines=26> */
.L_x_664:
[----:B------:R-:W-:Y:S05]  /*12c0*/  BSYNC B0 ;  /* 0x0000000000007941 */ /* 0x000fea0003800000 */
.L_x_663:
[----:B------:R-:W-:Y:S01]  /*12d0*/  IADD3 R122, R116, -0x1, RZ ;  /* 0xffffffff747a7810 */ /* 0x000fe20007ffe0ff */
[----:B------:R-:W-:Y:S01]  /*12e0*/  BSSY B0, `(.L_x_665) ;  /* 0x000001b000007945 */ /* 0x000fe20003800000 */
[----:B------:R-:W-:Y:S02]  /*12f0*/  MOV R162, R158 ;  /* 0x0000009e00a27202 */ /* 0x000fe40000000f00 */
[----:B------:R-:W-:Y:S01]  /*1300*/  SHF.R.S32.HI R6, RZ, 0x1f, R122 ;  /* 0x0000001fff067819 */ /* 0x000fe2000001147a */
[C---:B------:R-:W-:Y:S02]  /*1310*/  IMAD R2, R122.reuse, -0x40, R99 ;  /* 0xffffffc07a027824 */ /* 0x040fe400078e0263 */
[----:B------:R-:W-:Y:S02]  /*1320*/  IMAD R9, R3, R122, RZ ;  /* 0x0000007a03097224 */ /* 0x000fe400078e02ff */
[----:B------:R-:W-:Y:S01]  /*1330*/  IMAD.WIDE.U32 R30, R122, R97, R162 ;  /* 0x000000617a1e7225 */ /* 0x000fe200078e00a2 */
[----:B------:R-:W-:-:S03]  /*1340*/  ISETP.GE.AND P0, PT, R26, R2, PT ;  /* 0x000000021a00720c */ /* 0x000fc60003f06270 */
[----:B------:R-:W-:-:S05]  /*1350*/  IMAD R9, R6, R97, R9 ;  /* 0x0000006106097224 */ /* 0x000fca00078e0209 */
[----:B--2---:R-:W-:-:S05]  /*1360*/  IADD3 R33, R31, R9, RZ ;  /* 0x000000091f217210 */ /* 0x004fca0007ffe0ff */
        /* <DEDUP_REMOVED lines=18> */
.L_x_666:
[----:B------:R-:W-:Y:S05]  /*1490*/  BSYNC B0 ;  /* 0x0000000000007941 */ /* 0x000fea0003800000 */
.L_x_665:
        /* <DEDUP_REMOVED lines=9> */
[C---:B--2---:R-:W-:Y:S01]  /*1530*/  @!P1 LEA R34, P2, R18.reuse, c[0x0][0x168], 0x1 ;  /* 0x00005a0012229a11 */ /* 0x044fe200078408ff */
        /* <DEDUP_REMOVED lines=14> */
.L_x_668:
[----:B------:R-:W-:Y:S05]  /*1620*/  BSYNC B0 ;  /* 0x0000000000007941 */ /* 0x000fea0003800000 */
.L_x_667:
        /* <DEDUP_REMOVED lines=23> */
.L_x_670:
[----:B------:R-:W-:Y:S05]  /*17a0*/  BSYNC B0 ;  /* 0x0000000000007941 */ /* 0x000fea0003800000 */
.L_x_669:
[----:B------:R-:W-:Y:S01]  /*17b0*/  ISETP.GE.AND P0, PT, R11, R2, PT ;  /* 0x000000020b00720c */ /* 0x000fe20003f06270 */
[----:B------:R-:W-:-:S12]  /*17c0*/  BSSY B0, `(.L_x_671) ;  /* 0x0000018000007945 */ /* 0x000fd80003800000 */
        /* <DEDUP_REMOVED lines=23> */
.L_x_672:
[----:B------:R-:W-:Y:S05]  /*1940*/  BSYNC B0 ;  /* 0x0000000000007941 */ /* 0x000fea0003800000 */
.L_x_671:
[----:B------:R-:W-:Y:S01]  /*1950*/  ISETP.NE.U32.AND P1, PT, RZ, c[0x0][0x318], PT ;  /* 0x0000c600ff007a0c */ /* 0x000fe20003f25070 */
[----:B------:R-:W0:Y:S03]  /*1960*/  LDGDEPBAR ;  /* 0x00000000000079af */ /* 0x000e260000000000 */
[----:B------:R-:W-:-:S13]  /*1970*/  ISETP.NE.AND.EX P1, PT, RZ, c[0x0][0x31c], PT, P1 ;  /* 0x0000c700ff007a0c */ /* 0x000fda0003f25310 */
[----:B------:R-:W-:Y:S01]  /*1980*/  @P1 SHF.R.S32.HI R9, RZ, 0x1f, R23 ;  /* 0x0000001fff091819 */ /* 0x000fe20000011417 */
[----:B------:R-:W-:-:S04]  /*1990*/  @P1 IMAD.WIDE.U32 R28, R23, c[0x0][0x320], R28 ;  /* 0x0000c800171c1a25 */ /* 0x000fc800078e001c */
[----:B------:R-:W-:Y:S01]  /*19a0*/  @P1 IMAD R18, R9, c[0x0][0x320], RZ ;  /* 0x0000c80009121a24 */ /* 0x000fe200078e02ff */
[----:B---3--:R-:W-:Y:S01]  /*19b0*/  @P1 LEA R30, P0, R28, c[0x0][0x318], 0x2 ;  /* 0x0000c6001c1e1a11 */ /* 0x008fe200078010ff */
[----:B------:R-:W-:-:S04]  /*19c0*/  DEPBAR.LE SB0, 0x0 ;  /* 0x000080000000791a */ /* 0x000fc80000000000 */
[----:B------:R-:W-:-:S04]  /*19d0*/  @P1 IMAD R18, R23, c[0x0][0x324], R18 ;  /* 0x0000c90017121a24 */ /* 0x000fc800078e0212 */
[----:B------:R-:W-:-:S05]  /*19e0*/  @P1 IMAD.IADD R18, R29, 0x1, R18 ;  /* 0x000000011d121824 */ /* 0x000fca00078e0212 */
[----:B------:R-:W-:-:S05]  /*19f0*/  @P1 LEA.HI.X R31, R28, c[0x0][0x31c], R18, 0x2, P0 ;  /* 0x0000c7001c1f1a11 */ /* 0x000fca00000f1412 */
[----:B------:R-:W3:Y:S01]  /*1a00*/  @P1 LDG.E R17, [R30.64] ;  /* 0x000000061e111981 */ /* 0x000ee2000c1e1900 */
[----:B------:R-:W-:Y:S01]  /*1a10*/  SHF.R.S32.HI R23, RZ, 0x4, R16 ;  /* 0x00000004ff177819 */ /* 0x000fe20000011410 */
[----:B------:R-:W-:Y:S01]  /*1a20*/  IMAD.SHL.U32 R18, R8, 0x40, RZ ;  /* 0x0000004008127824 */ /* 0x000fe200078e00ff */
[----:B------:R-:W-:Y:S01]  /*1a30*/  ISETP.GE.AND P0, PT, R26, R2, PT ;  /* 0x000000021a00720c */ /* 0x000fe20003f06270 */
[----:B------:R-:W-:Y:S01]  /*1a40*/  BAR.SYNC.DEFER_BLOCKING 0x0 ;  /* 0x0000000000007b1d */ /* 0x000fe20000010000 */
[----:B------:R-:W-:Y:S01]  /*1a50*/  LEA.HI R16, R16, R23, RZ, 0x1 ;  /* 0x0000001710107211 */ /* 0x000fe200078f08ff */
[----:B------:R-:W-:Y:S01]  /*1a60*/  IMAD.MOV.U32 R9, RZ, RZ, c[0x0][0x1a0] ;  /* 0x00006800ff097624 */ /* 0x000fe200078e00ff */
[----:B------:R-:W-:Y:S01]  /*1a70*/  LOP3.LUT R18, R18, 0x1c0, RZ, 0xc0, !PT ;  /* 0x000001c012127812 */ /* 0x000fe200078ec0ff */
[----:B------:R-:W-:Y:S01]  /*1a80*/  IMAD.SHL.U32 R145, R26, 0x8, RZ ;  /* 0x000000081a917824 */ /* 0x000fe200078e00ff */
[----:B------:R-:W-:Y:S01]  /*1a90*/  LOP3.LUT R16, R16, 0xfffffffe, RZ, 0xc0, !PT ;  /* 0xfffffffe10107812 */ /* 0x000fe200078ec0ff */
[----:B------:R-:W-:Y:S01]  /*1aa0*/  IMAD.SHL.U32 R21, R21, 0x40, RZ ;  /* 0x0000004015157824 */ /* 0x000fe200078e00ff */
[C---:B------:R-:W-:Y:S01]  /*1ab0*/  SHF.L.U64.HI R149, R9.reuse, R4, c[0x0][0x1a4] ;  /* 0x0000690009957619 */ /* 0x040fe20000010204 */
[----:B------:R-:W-:Y:S01]  /*1ac0*/  IMAD.SHL.U32 R150, R9, 0x40, RZ ;  /* 0x0000004009967824 */ /* 0x000fe200078e00ff */
[----:B------:R-:W-:Y:S01]  /*1ad0*/  LOP3.LUT R145, R18, 0x8, R145, 0xf8, !PT ;  /* 0x0000000812917812 */ /* 0x000fe200078ef891 */
[----:B------:R-:W-:Y:S01]  /*1ae0*/  IMAD.IADD R16, R23, 0x1, -R16 ;  /* 0x0000000117107824 */ /* 0x000fe200078e0a10 */
[----:B------:R-:W-:Y:S01]  /*1af0*/  LOP3.LUT R21, R21, 0x1c0, RZ, 0xc0, !PT ;  /* 0x000001c015157812 */ /* 0x000fe200078ec0ff */
[----:B------:R-:W-:Y:S01]  /*1b00*/  IMAD R23, R149, R122, RZ ;  /* 0x0000007a95177224 */ /* 0x000fe200078e02ff */
[----:B------:R-:W-:Y:S01]  /*1b10*/  SHF.R.U32.HI R18, RZ, 0x3, R18 ;  /* 0x00000003ff127819 */ /* 0x000fe20000011612 */
[----:B------:R-:W-:Y:S01]  /*1b20*/  IMAD.SHL.U32 R4, R16, 0x8, RZ ;  /* 0x0000000810047824 */ /* 0x000fe200078e00ff */
[----:B------:R-:W-:Y:S01]  /*1b30*/  SHF.R.S32.HI R152, RZ, 0x1f, R25 ;  /* 0x0000001fff987819 */ /* 0x000fe20000011419 */
[----:B------:R-:W-:Y:S01]  /*1b40*/  IMAD R19, R14, 0x10, R19 ;  /* 0x000000100e137824 */ /* 0x000fe200078e0213 */
[----:B------:R-:W-:Y:S01]  /*1b50*/  LOP3.LUT R145, R145, R18, RZ, 0x3c, !PT ;  /* 0x0000001291917212 */ /* 0x000fe200078e3cff */
[-C--:B------:R-:W-:Y:S01]  /*1b60*/  IMAD R6, R6, R150.reuse, R23 ;  /* 0x0000009606067224 */ /* 0x080fe200078e0217 */
[----:B------:R-:W-:Y:S01]  /*1b70*/  LOP3.LUT R4, R21, 0x8, R4, 0xf8, !PT ;  /* 0x0000000815047812 */ /* 0x000fe200078ef804 */
[----:B------:R-:W-:Y:S01]  /*1b80*/  IMAD.MOV.U32 R120, RZ, RZ, R118 ;  /* 0x000000ffff787224 */ /* 0x000fe200078e0076 */
[----:B------:R-:W-:Y:S01]  /*1b90*/  SHF.R.U32.HI R21, RZ, 0x3, R21 ;  /* 0x00000003ff157819 */ /* 0x000fe20000011615 */
[----:B------:R-:W-:Y:S01]  /*1ba0*/  IMAD R145, R16, 0x200, R145 ;  /* 0x0000020010917824 */ /* 0x000fe200078e0291 */
[----:B------:R-:W-:Y:S01]  /*1bb0*/  LEA.HI R152, R152, R25, RZ, 0x2 ;  /* 0x0000001998987211 */ /* 0x000fe200078f10ff */
[----:B------:R4:W-:Y:S01]  /*1bc0*/  @P0 STS.128 [R154+0x8000], RZ ;  /* 0x008000ff9a000388 */ /* 0x0009e20000000c00 */
[----:B------:R-:W-:Y:S01]  /*1bd0*/  LOP3.LUT R4, R4, R21, RZ, 0x3c, !PT ;  /* 0x0000001504047212 */ /* 0x000fe200078e3cff */
[----:B------:R-:W-:Y:S01]  /*1be0*/  IMAD.SHL.U32 R21, R0, 0x40, RZ ;  /* 0x0000004000157824 */ /* 0x000fe200078e00ff */
[----:B------:R-:W3:Y:S01]  /*1bf0*/  @P1 MUFU.RCP R16, c[0x0][0x238] ;  /* 0x00008e0000101b08 */ /* 0x000ee20000001000 */
[----:B------:R4:W-:Y:S01]  /*1c00*/  @P0 STS.128 [R154+0xa000], RZ ;  /* 0x00a000ff9a000388 */ /* 0x0009e20000000c00 */
[----:B------:R-:W-:Y:S01]  /*1c10*/  SHF.R.S32.HI R152, RZ, 0x2, R152 ;  /* 0x00000002ff987819 */ /* 0x000fe20000011498 */
[----:B------:R-:W-:Y:S01]  /*1c20*/  IMAD.SHL.U32 R153, R153, 0x2, RZ ;  /* 0x0000000299997824 */ /* 0x000fe200078e00ff */
[----:B------:R-:W-:Y:S01]  /*1c30*/  LOP3.LUT R21, R21, 0xfffffe00, RZ, 0xc0, !PT ;  /* 0xfffffe0015157812 */ /* 0x000fe200078ec0ff */
[----:B------:R-:W-:Y:S01]  /*1c40*/  IMAD.MOV.U32 R0, RZ, RZ, RZ ;  /* 0x000000ffff007224 */ /* 0x000fe200078e00ff */
[----:B------:R-:W-:Y:S02]  /*1c50*/  BSSY B0, `(.L_x_673) ;  /* 0x000001e000007945 */ /* 0x000fe40003800000 */
[----:B------:R-:W-:Y:S01]  /*1c60*/  LOP3.LUT R153, R153, 0x6, RZ, 0xc0, !PT ;  /* 0x0000000699997812 */ /* 0x000fe200078ec0ff */
[----:B------:R-:W-:Y:S01]  /*1c70*/  IMAD R23, R14, 0x400, R21 ;  /* 0x000004000e177824 */ /* 0x000fe200078e0215 */
[----:B------:R-:W-:Y:S01]  /*1c80*/  IADD3 R14, R19, 0x1, R152 ;  /* 0x00000001130e7810 */ /* 0x000fe20007ffe098 */
[----:B------:R-:W-:-:S03]  /*1c90*/  IMAD.WIDE.U32 R18, R122, R150, R120 ;  /* 0x000000967a127225 */ /* 0x000fc600078e0078 */
[----:B------:R-:W-:Y:S01]  /*1ca0*/  IADD3 R14, R99, R14, -R156 ;  /* 0x0000000e630e7210 */ /* 0x000fe20007ffe89c */
[C---:B------:R-:W-:Y:S01]  /*1cb0*/  IMAD.IADD R146, R4.reuse, 0x1, R23 ;  /* 0x0000000104927824 */ /* 0x040fe200078e0217 */
[----:B------:R-:W-:-:S03]  /*1cc0*/  LOP3.LUT R4, R4, R21, RZ, 0xfc, !PT ;  /* 0x0000001504047212 */ /* 0x000fc600078efcff */
[----:B------:R-:W-:Y:S02]  /*1cd0*/  IMAD.SHL.U32 R146, R146, 0x2, RZ ;  /* 0x0000000292927824 */ /* 0x000fe400078e00ff */
[----:B---3--:R-:W-:Y:S02]  /*1ce0*/  @P1 FMUL.FTZ R0, R17, R16 ;  /* 0x0000001011001220 */ /* 0x008fe40000410000 */
[----:B------:R-:W-:Y:S01]  /*1cf0*/  IMAD.IADD R17, R19, 0x1, R6 ;  /* 0x0000000113117824 */ /* 0x000fe200078e0206 */
[----:B------:R-:W-:Y:S01]  /*1d00*/  IADD3 R6, R14, c[0x0][0x2e8], RZ ;  /* 0x0000ba000e067a10 */ /* 0x000fe20007ffe0ff */
[----:B------:R-:W-:Y:S05]  /*1d10*/  @P0 BRA `(.L_x_674) ;  /* 0x0000011000000947 */ /* 0x000fea0003800000 */
[----:B----4-:R-:W-:Y:S02]  /*1d20*/  ISETP.GE.AND P1, PT, R164, c[0x0][0x220], PT ;  /* 0x00008800a4007a0c */ /* 0x010fe40003f26270 */
        /* <DEDUP_REMOVED lines=16> */
.L_x_674:
[----:B----4-:R-:W-:Y:S05]  /*1e30*/  BSYNC B0 ;  /* 0x0000000000007941 */ /* 0x010fea0003800000 */
.L_x_673:
        /* <DEDUP_REMOVED lines=26> */
.L_x_676:
[----:B------:R-:W-:Y:S05]  /*1fe0*/  BSYNC B0 ;  /* 0x0000000000007941 */ /* 0x000fea0003800000 */
.L_x_675:
        /* <DEDUP_REMOVED lines=25> */
.L_x_678:
[----:B------:R-:W-:Y:S05]  /*2180*/  BSYNC B0 ;  /* 0x0000000000007941 */ /* 0x000fea0003800000 */
.L_x_677:
[----:B------:R-:W-:Y:S01]  /*2190*/  ISETP.GE.AND P0, PT, R11, R2, PT ;  /* 0x000000020b00720c */ /* 0x000fe20003f06270 */
[----:B------:R-:W-:Y:S01]  /*21a0*/  BSSY B0, `(.L_x_679) ;  /* 0x000001c000007945 */ /* 0x000fe20003800000 */
[----:B------:R-:W-:-:S04]  /*21b0*/  LOP3.LUT P1, RZ, R8, 0x4, RZ, 0xc0, !PT ;  /* 0x0000000408ff7812 */ /* 0x000fc8000782c0ff */
[----:B------:R-:W-:-:S07]  /*21c0*/  SEL R2, R10, 0xffffffe0, !P1 ;  /* 0xffffffe00a027807 */ /* 0x000fce0004800000 */
        /* <DEDUP_REMOVED lines=25> */
.L_x_680:
[----:B------:R-:W-:Y:S05]  /*2360*/  BSYNC B0 ;  /* 0x0000000000007941 */ /* 0x000fea0003800000 */
.L_x_679:
[----:B------:R-:W-:Y:S01]  /*2370*/  IMAD.SHL.U32 R145, R145, 0x2, RZ ;  /* 0x0000000291917824 */ /* 0x000fe200078e00ff */
[----:B------:R-:W-:Y:S01]  /*2380*/  LDSM.16.M88.4 R76, [R146] ;  /* 0x00000000924c783b */ /* 0x000fe20000000200 */
[----:B------:R-:W-:Y:S01]  /*2390*/  LOP3.LUT P0, RZ, R8, 0x2, RZ, 0xc0, !PT ;  /* 0x0000000208ff7812 */ /* 0x000fe2000780c0ff */
[--C-:B------:R-:W-:Y:S01]  /*23a0*/  IMAD R144, R7, 0x2, R146.reuse ;  /* 0x0000000207907824 */ /* 0x100fe200078e0292 */
[----:B------:R-:W-:Y:S01]  /*23b0*/  IMNMX R123, R6, R99, PT ;  /* 0x00000063067b7217 */ /* 0x000fe20003800200 */
[----:B------:R-:W5:Y:S01]  /*23c0*/  LDSM.16.M88.4 R24, [R145+0x4000] ;  /* 0x004000009118783b */ /* 0x000f620000000200 */
[----:B------:R-:W-:Y:S01]  /*23d0*/  IADD3 R8, R145, 0x4000, RZ ;  /* 0x0000400091087810 */ /* 0x000fe20007ffe0ff */
[----:B------:R-:W-:Y:S01]  /*23e0*/  IMAD R142, R5, 0x2, R146 ;  /* 0x00000002058e7824 */ /* 0x000fe200078e0292 */
[----:B------:R-:W-:Y:S01]  /*23f0*/  IADD3 R143, R145, 0x4020, RZ ;  /* 0x00004020918f7810 */ /* 0x000fe20007ffe0ff */
[----:B------:R-:W1:Y:S01]  /*2400*/  LDSM.16.M88.4 R48, [R145+0x5000] ;  /* 0x005000009130783b */ /* 0x000e620000000200 */
[----:B------:R-:W-:-:S02]  /*2410*/  IMAD R139, R2, 0x2, R145 ;  /* 0x00000002028b7824 */ /* 0x000fc400078e0291 */
[----:B------:R-:W-:Y:S01]  /*2420*/  IMAD R141, R5, 0x2, R144 ;  /* 0x00000002058d7824 */ /* 0x000fe200078e0290 */
[----:B------:R-:W-:Y:S02]  /*2430*/  LDSM.16.M88.4 R64, [R144] ;  /* 0x000000009040783b */ /* 0x000fe40000000200 */
[----:B------:R-:W-:Y:S02]  /*2440*/  @P0 IADD3 R143, R8, -0x20, RZ ;  /* 0xffffffe0088f0810 */ /* 0x000fe40007ffe0ff */
[----:B------:R-:W-:Y:S02]  /*2450*/  LDSM.16.M88.4 R56, [R145+0x4800] ;  /* 0x004800009138783b */ /* 0x000fe40000000200 */
[C---:B------:R-:W-:Y:S01]  /*2460*/  IADD3 R135, R143.reuse, 0x800, RZ ;  /* 0x000008008f877810 */ /* 0x040fe20007ffe0ff */
[----:B------:R-:W-:Y:S01]  /*2470*/  IMAD R132, R2, 0x2, R143 ;  /* 0x0000000202847824 */ /* 0x000fe200078e028f */
[----:B-1----:R-:W1:Y:S01]  /*2480*/  LDSM.16.M88.4 R36, [R143] ;  /* 0x000000008f24783b */ /* 0x002e620000000200 */
[----:B------:R-:W-:Y:S01]  /*2490*/  IMAD R2, R122, 0x40, R153 ;  /* 0x000000407a027824 */ /* 0x000fe200078e0299 */
[----:B------:R-:W-:-:S02]  /*24a0*/  IADD3 R134, R143, 0x1000, RZ ;  /* 0x000010008f867810 */ /* 0x000fc40007ffe0ff */
[----:B------:R-:W2:Y:S01]  /*24b0*/  LDSM.16.M88.4 R12, [R143+0x1000] ;  /* 0x001000008f0c783b */ /* 0x000ea20000000200 */
[C---:B------:R-:W-:Y:S02]  /*24c0*/  IADD3 R133, R143.reuse, 0x1800, RZ ;  /* 0x000018008f857810 */ /* 0x040fe40007ffe0ff */
[C---:B------:R-:W-:Y:S01]  /*24d0*/  IADD3 R131, R143.reuse, 0x2000, RZ ;  /* 0x000020008f837810 */ /* 0x040fe20007ffe0ff */
[----:B------:R-:W-:Y:S01]  /*24e0*/  LDSM.16.M88.4 R80, [R142] ;  /* 0x000000008e50783b */ /* 0x000fe20000000200 */
[C---:B------:R-:W-:Y:S02]  /*24f0*/  IADD3 R130, R143.reuse, 0x2800, RZ ;  /* 0x000028008f827810 */ /* 0x040fe40007ffe0ff */
[C---:B------:R-:W-:Y:S01]  /*2500*/  IADD3 R129, R143.reuse, 0x3000, RZ ;  /* 0x000030008f817810 */ /* 0x040fe20007ffe0ff */
[----:B------:R-:W3:Y:S01]  /*2510*/  LDSM.16.M88.4 R88, [R139+0x4000] ;  /* 0x004000008b58783b */ /* 0x000ee20000000200 */
[----:B------:R-:W-:-:S03]  /*2520*/  IADD3 R128, R143, 0x3800, RZ ;  /* 0x000038008f807810 */ /* 0x000fc60007ffe0ff */
[----:B------:R-:W4:Y:S04]  /*2530*/  LDSM.16.M88.4 R40, [R145+0x5800] ;  /* 0x005800009128783b */ /* 0x000f280000000200 */
[----:B--2---:R-:W2:Y:S01]  /*2540*/  LDSM.16.M88.4 R32, [R143+0x800] ;  /* 0x000800008f20783b */ /* 0x004ea20000000200 */
[C---:B-----5:R-:W-:Y:S03]  /*2550*/  HMMA.16816.F32.BF16 R28, R76.reuse, R24, RZ ;  /* 0x000000184c1c723c */ /* 0x060fe600000418ff */
[----:B------:R-:W5:Y:S04]  /*2560*/  LDSM.16.M88.4 R8, [R139+0x5000] ;  /* 0x005000008b08783b */ /* 0x000f680000000200 */
[----:B---3--:R-:W-:Y:S01]  /*2570*/  LDSM.16.M88.4 R20, [R141] ;  /* 0x000000008d14783b */ /* 0x008fe20000000200 */
[C---:B------:R-:W-:Y:S03]  /*2580*/  HMMA.16816.F32.BF16 R24, R76.reuse, R26, RZ ;  /* 0x0000001a4c18723c */ /* 0x040fe600000418ff */
[----:B------:R-:W3:Y:S04]  /*2590*/  LDSM.16.M88.4 R68, [R132] ;  /* 0x000000008444783b */ /* 0x000ee80000000200 */
[----:B------:R-:W2:Y:S01]  /*25a0*/  LDSM.16.M88.4 R92, [R143+0x1800] ;  /* 0x001800008f5c783b */ /* 0x000ea20000000200 */
[C---:B------:R-:W-:Y:S03]  /*25b0*/  HMMA.16816.F32.BF16 R52, R76.reuse, R48, RZ ;  /* 0x000000304c34723c */ /* 0x040fe600000418ff */
[----:B------:R-:W2:Y:S04]  /*25c0*/  LDSM.16.M88.4 R16, [R139+0x4800] ;  /* 0x004800008b10783b */ /* 0x000ea80000000200 */
[----:B------:R-:W-:Y:S01]  /*25d0*/  LDSM.16.M88.4 R84, [R146+0x2000] ;  /* 0x002000009254783b */ /* 0x000fe20000000200 */
[----:B------:R-:W-:Y:S03]  /*25e0*/  HMMA.16816.F32.BF16 R48, R76, R50, RZ ;  /* 0x000000324c30723c */ /* 0x000fe600000418ff */
[----:B------:R-:W-:Y:S04]  /*25f0*/  LDSM.16.M88.4 R72, [R139+0x5800] ;  /* 0x005800008b48783b */ /* 0x000fe80000000200 */
[----:B------:R-:W0:Y:S01]  /*2600*/  LDGDEPBAR ;  /* 0x00000000000079af */ /* 0x000e220000000000 */
[----:B-1----:R-:W-:Y:S08]  /*2610*/  HMMA.16816.F32.BF16 R28, R64, R36, R28 ;  /* 0x00000024401c723c */ /* 0x002ff0000004181c */
[C---:B------:R-:W-:Y:S08]  /*2620*/  HMMA.16816.F32.BF16 R60, R76.reuse, R56, RZ ;  /* 0x000000384c3c723c */ /* 0x040ff000000418ff */
[----:B------:R-:W-:Y:S08]  /*2630*/  HMMA.16816.F32.BF16 R56, R76, R58, RZ ;  /* 0x0000003a4c38723c */ /* 0x000ff000000418ff */
[C---:B------:R-:W-:Y:S01]  /*2640*/  HMMA.16816.F32.BF16 R24, R64.reuse, R38, R24 ;  /* 0x000000264018723c */ /* 0x040fe20000041818 */
[----:B------:R-:W-:Y:S07]  /*2650*/  LDSM.16.M88.4 R36, [R132+0x1800] ;  /* 0x001800008424783b */ /* 0x000fee0000000200 */
[C---:B------:R-:W-:Y:S08]  /*2660*/  HMMA.16816.F32.BF16 R52, R64.reuse, R12, R52 ;  /* 0x0000000c4034723c */ /* 0x040ff00000041834 */
[----:B------:R-:W-:Y:S01]  /*2670*/  HMMA.16816.F32.BF16 R48, R64, R14, R48 ;  /* 0x0000000e4030723c */ /* 0x000fe20000041830 */
[----:B------:R-:W1:Y:S07]  /*2680*/  LDSM.16.M88.4 R12, [R132+0x1000] ;  /* 0x00100000840c783b */ /* 0x000e6e0000000200 */
[----:B------:R-:W-:Y:S08]  /*2690*/  HMMA.16816.F32.BF16 R28, R80, R88, R28 ;  /* 0x00000058501c723c */ /* 0x000ff0000004181c */
[C---:B----4-:R-:W-:Y:S08]  /*26a0*/  HMMA.16816.F32.BF16 R44, R76.reuse, R40, RZ ;  /* 0x000000284c2c723c */ /* 0x050ff000000418ff */
[----:B------:R-:W-:Y:S01]  /*26b0*/  HMMA.16816.F32.BF16 R76, R76, R42, RZ ;  /* 0x0000002a4c4c723c */ /* 0x000fe200000418ff */
[----:B------:R-:W-:Y:S07]  /*26c0*/  LDSM.16.M88.4 R40, [R132+0x800] ;  /* 0x000800008428783b */ /* 0x000fee0000000200 */
[----:B--2---:R-:W-:Y:S08]  /*26d0*/  HMMA.16816.F32.BF16 R56, R64, R34, R56 ;  /* 0x000000224038723c */ /* 0x004ff00000041838 */
[----:B------:R-:W-:Y:S01]  /*26e0*/  HMMA.16816.F32.BF16 R24, R80, R90, R24 ;  /* 0x0000005a5018723c */ /* 0x000fe20000041818 */
[----:B------:R-:W-:Y:S07]  /*26f0*/  LDSM.16.M88.4 R88, [R143+0x2000] ;  /* 0x002000008f58783b */ /* 0x000fee0000000200 */
[----:B------:R-:W-:Y:S01]  /*2700*/  HMMA.16816.F32.BF16 R60, R64, R32, R60 ;  /* 0x00000020403c723c */ /* 0x000fe2000004183c */
[----:B------:R-:W2:Y:S07]  /*2710*/  LDSM.16.M88.4 R32, [R145+0x6000] ;  /* 0x006000009120783b */ /* 0x000eae0000000200 */
[C---:B-----5:R-:W-:Y:S08]  /*2720*/  HMMA.16816.F32.BF16 R52, R80.reuse, R8, R52 ;  /* 0x000000085034723c */ /* 0x060ff00000041834 */
[----:B------:R-:W-:Y:S01]  /*2730*/  HMMA.16816.F32.BF16 R48, R80, R10, R48 ;  /* 0x0000000a5030723c */ /* 0x000fe20000041830 */
[----:B------:R-:W4:Y:S07]  /*2740*/  LDSM.16.M88.4 R8, [R145+0x7000] ;  /* 0x007000009108783b */ /* 0x000f2e0000000200 */
[----:B---3--:R-:W-:Y:S08]  /*2750*/  HMMA.16816.F32.BF16 R28, R20, R68, R28 ;  /* 0x00000044141c723c */ /* 0x008ff0000004181c */
[C---:B------:R-:W-:Y:S08]  /*2760*/  HMMA.16816.F32.BF16 R44, R64.reuse, R92, R44 ;  /* 0x0000005c402c723c */ /* 0x040ff0000004182c */
[----:B------:R-:W-:Y:S01]  /*2770*/  HMMA.16816.F32.BF16 R64, R64, R94, R76 ;  /* 0x0000005e4040723c */ /* 0x000fe2000004184c */
[----:B------:R-:W3:Y:S04]  /*2780*/  LDSM.16.M88.4 R76, [R144+0x2000] ;  /* 0x00200000904c783b */ /* 0x000ee80000000200 */
[----:B------:R-:W-:Y:S03]  /*2790*/  LDSM.16.M88.4 R92, [R145+0x7800] ;  /* 0x00780000915c783b */ /* 0x000fe60000000200 */
[----:B------:R-:W-:Y:S08]  /*27a0*/  HMMA.16816.F32.BF16 R56, R80, R18, R56 ;  /* 0x000000125038723c */ /* 0x000ff00000041838 */
[----:B------:R-:W-:Y:S01]  /*27b0*/  HMMA.16816.F32.BF16 R24, R20, R70, R24 ;  /* 0x000000461418723c */ /* 0x000fe20000041818 */
[----:B------:R-:W-:Y:S07]  /*27c0*/  LDSM.16.M88.4 R68, [R143+0x3000] ;  /* 0x003000008f44783b */ /* 0x000fee0000000200 */
[----:B------:R-:W-:Y:S01]  /*27d0*/  HMMA.16816.F32.BF16 R60, R80, R16, R60 ;  /* 0x00000010503c723c */ /* 0x000fe2000004183c */
[----:B------:R-:W5:Y:S07]  /*27e0*/  LDSM.16.M88.4 R16, [R145+0x6800] ;  /* 0x006800009110783b */ /* 0x000f6e0000000200 */
[C---:B-1----:R-:W-:Y:S08]  /*27f0*/  HMMA.16816.F32.BF16 R52, R20.reuse, R12, R52 ;  /* 0x0000000c1434723c */ /* 0x042ff00000041834 */
[----:B------:R-:W-:Y:S01]  /*2800*/  HMMA.16816.F32.BF16 R48, R20, R14, R48 ;  /* 0x0000000e1430723c */ /* 0x000fe20000041830 */
[----:B------:R-:W-:Y:S07]  /*2810*/  LDSM.16.M88.4 R12, [R142+0x2000] ;  /* 0x002000008e0c783b */ /* 0x000fee0000000200 */
[----:B--2---:R-:W-:Y:S08]  /*2820*/  HMMA.16816.F32.BF16 R28, R84, R32, R28 ;  /* 0x00000020541c723c */ /* 0x004ff0000004181c */
[C---:B------:R-:W-:Y:S08]  /*2830*/  HMMA.16816.F32.BF16 R44, R80.reuse, R72, R44 ;  /* 0x00000048502c723c */ /* 0x040ff0000004182c */
[----:B------:R-:W-:Y:S01]  /*2840*/  HMMA.16816.F32.BF16 R80, R80, R74, R64 ;  /* 0x0000004a5050723c */ /* 0x000fe20000041840 */
[----:B------:R-:W-:Y:S04]  /*2850*/  LDSM.16.M88.4 R72, [R143+0x2800] ;  /* 0x002800008f48783b */ /* 0x000fe80000000200 */
[----:B------:R-:W-:Y:S03]  /*2860*/  LDSM.16.M88.4 R64, [R143+0x3800] ;  /* 0x003800008f40783b */ /* 0x000fe60000000200 */
[----:B------:R-:W-:Y:S08]  /*2870*/  HMMA.16816.F32.BF16 R56, R20, R42, R56 ;  /* 0x0000002a1438723c */ /* 0x000ff00000041838 */
[----:B------:R-:W-:Y:S01]  /*2880*/  HMMA.16816.F32.BF16 R24, R84, R34, R24 ;  /* 0x000000225418723c */ /* 0x000fe20000041818 */
[----:B------:R-:W-:Y:S07]  /*2890*/  LDSM.16.M88.4 R32, [R139+0x7000] ;  /* 0x007000008b20783b */ /* 0x000fee0000000200 */
[----:B------:R-:W-:Y:S01]  /*28a0*/  HMMA.16816.F32.BF16 R60, R20, R40, R60 ;  /* 0x00000028143c723c */ /* 0x000fe2000004183c */
[----:B------:R-:W1:Y:S07]  /*28b0*/  LDSM.16.M88.4 R40, [R139+0x6000] ;  /* 0x006000008b28783b */ /* 0x000e6e0000000200 */
[C---:B----4-:R-:W-:Y:S08]  /*28c0*/  HMMA.16816.F32.BF16 R52, R84.reuse, R8, R52 ;  /* 0x000000085434723c */ /* 0x050ff00000041834 */
[----:B------:R-:W-:Y:S01]  /*28d0*/  HMMA.16816.F32.BF16 R48, R84, R10, R48 ;  /* 0x0000000a5430723c */ /* 0x000fe20000041830 */
[----:B------:R-:W-:Y:S07]  /*28e0*/  LDSM.16.M88.4 R8, [R141+0x2000] ;  /* 0x002000008d08783b */ /* 0x000fee0000000200 */
[----:B---3--:R-:W-:Y:S08]  /*28f0*/  HMMA.16816.F32.BF16 R28, R76, R88, R28 ;  /* 0x000000584c1c723c */ /* 0x008ff0000004181c */
[C---:B------:R-:W-:Y:S08]  /*2900*/  HMMA.16816.F32.BF16 R44, R20.reuse, R36, R44 ;  /* 0x00000024142c723c */ /* 0x040ff0000004182c */
[----:B------:R-:W-:Y:S01]  /*2910*/  HMMA.16816.F32.BF16 R80, R20, R38, R80 ;  /* 0x000000261450723c */ /* 0x000fe20000041850 */
[----:B------:R-:W2:Y:S04]  /*2920*/  LDSM.16.M88.4 R20, [R132+0x2000] ;  /* 0x002000008414783b */ /* 0x000ea80000000200 */
[----:B------:R-:W3:Y:S03]  /*2930*/  LDSM.16.M88.4 R36, [R139+0x6800] ;  /* 0x006800008b24783b */ /* 0x000ee60000000200 */
[----:B-----5:R-:W-:Y:S08]  /*2940*/  HMMA.16816.F32.BF16 R56, R84, R18, R56 ;  /* 0x000000125438723c */ /* 0x020ff00000041838 */
[C---:B------:R-:W-:Y:S08]  /*2950*/  HMMA.16816.F32.BF16 R24, R76.reuse, R90, R24 ;  /* 0x0000005a4c18723c */ /* 0x040ff00000041818 */
[C---:B------:R-:W-:Y:S08]  /*2960*/  HMMA.16816.F32.BF16 R52, R76.reuse, R68, R52 ;  /* 0x000000444c34723c */ /* 0x040ff00000041834 */
[----:B------:R-:W-:Y:S08]  /*2970*/  HMMA.16816.F32.BF16 R48, R76, R70, R48 ;  /* 0x000000464c30723c */ /* 0x000ff00000041830 */
[----:B-1----:R-:W-:Y:S01]  /*2980*/  HMMA.16816.F32.BF16 R68, R12, R40, R28 ;  /* 0x000000280c44723c */ /* 0x002fe2000004181c */
[----:B------:R-:W-:Y:S07]  /*2990*/  LDSM.16.M88.4 R28, [R132+0x2800] ;  /* 0x00280000841c783b */ /* 0x000fee0000000200 */
[C---:B------:R-:W-:Y:S01]  /*29a0*/  HMMA.16816.F32.BF16 R60, R84.reuse, R16, R60 ;  /* 0x00000010543c723c */ /* 0x040fe2000004183c */
[----:B------:R-:W1:Y:S07]  /*29b0*/  LDSM.16.M88.4 R16, [R139+0x7800] ;  /* 0x007800008b10783b */ /* 0x000e6e0000000200 */
[C---:B------:R-:W-:Y:S08]  /*29c0*/  HMMA.16816.F32.BF16 R44, R84.reuse, R92, R44 ;  /* 0x0000005c542c723c */ /* 0x040ff0000004182c */
[----:B------:R-:W-:Y:S08]  /*29d0*/  HMMA.16816.F32.BF16 R80, R84, R94, R80 ;  /* 0x0000005e5450723c */ /* 0x000ff00000041850 */
[----:B------:R-:W-:Y:S08]  /*29e0*/  HMMA.16816.F32.BF16 R56, R76, R74, R56 ;  /* 0x0000004a4c38723c */ /* 0x000ff00000041838 */
[----:B------:R-:W-:Y:S08]  /*29f0*/  HMMA.16816.F32.BF16 R24, R12, R42, R24 ;  /* 0x0000002a0c18723c */ /* 0x000ff00000041818 */
[----:B--2---:R-:W-:Y:S07]  /*2a00*/  HMMA.16816.F32.BF16 R68, R8, R20, R68 ;  /* 0x000000140844723c */ /* 0x004fee0000041844 */
[----:B------:R-:W-:Y:S01]  /*2a10*/  IADD3 R20, R6, 0x8, RZ ;  /* 0x0000000806147810 */ /* 0x000fe20007ffe0ff */
[----:B------:R-:W-:Y:S01]  /*2a20*/  HMMA.16816.F32.BF16 R60, R76, R72, R60 ;  /* 0x000000484c3c723c */ /* 0x000fe2000004183c */
[----:B------:R-:W-:-:S02]  /*2a30*/  IADD3 R6, R2, 0x9, RZ ;  /* 0x0000000902067810 */ /* 0x000fc40007ffe0ff */
[----:B------:R-:W-:Y:S02]  /*2a40*/  IMNMX R117, R20, R99, PT ;  /* 0x0000006314757217 */ /* 0x000fe40003800200 */
[C---:B------:R-:W-:Y:S02]  /*2a50*/  ISETP.GE.AND P3, PT, R6.reuse, R123, PT ;  /* 0x0000007b0600720c */ /* 0x040fe40003f66270 */
[----:B------:R-:W-:Y:S01]  /*2a60*/  ISETP.GE.AND P5, PT, R6, R117, PT ;  /* 0x000000750600720c */ /* 0x000fe20003fa6270 */
[C---:B------:R-:W-:Y:S01]  /*2a70*/  HMMA.16816.F32.BF16 R44, R76.reuse, R64, R44 ;  /* 0x000000404c2c723c */ /* 0x040fe2000004182c */
[----:B------:R-:W2:Y:S07]  /*2a80*/  I2F R6, R6 ;  /* 0x0000000600067306 */ /* 0x000eae0000201400 */
[----:B------:R-:W-:Y:S08]  /*2a90*/  HMMA.16816.F32.BF16 R80, R76, R66, R80 ;  /* 0x000000424c50723c */ /* 0x000ff00000041850 */
[----:B---3--:R-:W-:Y:S08]  /*2aa0*/  HMMA.16816.F32.BF16 R56, R12, R38, R56 ;  /* 0x000000260c38723c */ /* 0x008ff00000041838 */
[----:B------:R-:W-:Y:S01]  /*2ab0*/  HMMA.16816.F32.BF16 R24, R8, R22, R24 ;  /* 0x000000160818723c */ /* 0x000fe20000041818 */
[----:B------:R-:W3:Y:S07]  /*2ac0*/  LDSM.16.M88.4 R20, [R132+0x3000] ;  /* 0x003000008414783b */ /* 0x000eee0000000200 */
[C---:B------:R-:W-:Y:S01]  /*2ad0*/  HMMA.16816.F32.BF16 R52, R12.reuse, R32, R52 ;  /* 0x000000200c34723c */ /* 0x040fe20000041834 */
[----:B------:R-:W-:Y:S06]  /*2ae0*/  I2F R33, R2 ;  /* 0x0000000200217306 */ /* 0x000fec0000201400 */
[----:B------:R-:W-:Y:S01]  /*2af0*/  IADD3 R32, R2, 0x1, RZ ;  /* 0x0000000102207810 */ /* 0x000fe20007ffe0ff */
[----:B------:R-:W-:Y:S03]  /*2b00*/  HMMA.16816.F32.BF16 R48, R12, R34, R48 ;  /* 0x000000220c30723c */ /* 0x000fe60000041830 */
[----:B------:R-:W-:-:S02]  /*2b10*/  ISETP.GE.AND P6, PT, R32, R123, PT ;  /* 0x0000007b2000720c */ /* 0x000fc40003fc6270 */
[-C--:B------:R-:W-:Y:S02]  /*2b20*/  ISETP.GE.AND P2, PT, R32, R117.reuse, PT ;  /* 0x000000752000720c */ /* 0x080fe40003f46270 */
[----:B------:R-:W-:Y:S01]  /*2b30*/  IADD3 R34, R2, 0x8, RZ ;  /* 0x0000000802227810 */ /* 0x000fe20007ffe0ff */
[C---:B------:R-:W-:Y:S01]  /*2b40*/  HMMA.16816.F32.BF16 R60, R12.reuse, R36, R60 ;  /* 0x000000240c3c723c */ /* 0x040fe2000004183c */
[----:B--2---:R-:W-:Y:S02]  /*2b50*/  FFMA.FTZ R27, R6, R0, R27 ;  /* 0x00000000061b7223 */ /* 0x004fe4000001001b */
[C---:B------:R-:W-:Y:S02]  /*2b60*/  ISETP.GE.AND P0, PT, R34.reuse, R117, PT ;  /* 0x000000752200720c */ /* 0x040fe40003f06270 */
[----:B------:R-:W-:Y:S02]  /*2b70*/  ISETP.GE.AND P4, PT, R34, R123, PT ;  /* 0x0000007b2200720c */ /* 0x000fe40003f86270 */
[----:B------:R-:W-:Y:S01]  /*2b80*/  FSEL R27, R27, -INF , !P5 ;  /* 0xff8000001b1b7808 */ /* 0x000fe20006800000 */
[C---:B-1----:R-:W-:Y:S01]  /*2b90*/  HMMA.16816.F32.BF16 R44, R12.reuse, R16, R44 ;  /* 0x000000100c2c723c */ /* 0x042fe2000004182c */
[----:B------:R-:W1:Y:S07]  /*2ba0*/  I2F R17, R34 ;  /* 0x0000002200117306 */ /* 0x000e6e0000201400 */
[----:B------:R-:W-:Y:S01]  /*2bb0*/  HMMA.16816.F32.BF16 R80, R12, R18, R80 ;  /* 0x000000120c50723c */ /* 0x000fe20000041850 */
[----:B------:R-:W2:Y:S01]  /*2bc0*/  LDSM.16.M88.4 R12, [R132+0x3800] ;  /* 0x00380000840c783b */ /* 0x000ea20000000200 */
[----:B------:R-:W4:Y:S01]  /*2bd0*/  I2F R16, R32 ;  /* 0x0000002000107306 */ /* 0x000f220000201400 */
[----:B------:R-:W-:-:S04]  /*2be0*/  DEPBAR.LE SB0, 0x0 ;  /* 0x000080000000791a */ /* 0x000fc80000000000 */
[C---:B------:R-:W-:Y:S01]  /*2bf0*/  IADD3 R18, R2.reuse, 0x11, RZ ;  /* 0x0000001102127810 */ /* 0x040fe20007ffe0ff */
[C---:B------:R-:W-:Y:S01]  /*2c00*/  HMMA.16816.F32.BF16 R56, R8.reuse, R30, R56 ;  /* 0x0000001e0838723c */ /* 0x040fe20000041838 */
[CC--:B-1----:R-:W-:Y:S01]  /*2c10*/  FFMA.FTZ R26, R17.reuse, R0.reuse, R26 ;  /* 0x00000000111a7223 */ /* 0x0c2fe2000001001a */
[----:B------:R-:W-:Y:S01]  /*2c20*/  IADD3 R34, R2, 0x28, RZ ;  /* 0x0000002802227810 */ /* 0x000fe20007ffe0ff */
[-C--:B------:R-:W-:Y:S02]  /*2c30*/  FFMA.FTZ R24, R17, R0.reuse, R24 ;  /* 0x0000000011187223 */ /* 0x080fe40000010018 */
[----:B------:R-:W-:Y:S02]  /*2c40*/  I2F R17, R18 ;  /* 0x0000001200117306 */ /* 0x000fe40000201400 */
[-C--:B------:R-:W-:Y:S01]  /*2c50*/  FFMA.FTZ R30, R6, R0.reuse, R25 ;  /* 0x00000000061e7223 */ /* 0x080fe20000010019 */
[----:B---3--:R-:W-:Y:S01]  /*2c60*/  HMMA.16816.F32.BF16 R52, R8, R20, R52 ;  /* 0x000000140834723c */ /* 0x008fe20000041834 */
[----:B------:R-:W-:Y:S01]  /*2c70*/  FSEL R25, R26, -INF , !P0 ;  /* 0xff8000001a197808 */ /* 0x000fe20004000000 */
[----:B----4-:R-:W-:Y:S01]  /*2c80*/  FFMA.FTZ R69, R16, R0, R69 ;  /* 0x0000000010457223 */ /* 0x010fe20000010045 */
[----:B------:R-:W-:-:S02]  /*2c90*/  IADD3 R32, R2, 0x18, RZ ;  /* 0x0000001802207810 */ /* 0x000fc40007ffe0ff */
[----:B------:R-:W-:Y:S02]  /*2ca0*/  FSEL R26, R30, -INF , !P3 ;  /* 0xff8000001e1a7808 */ /* 0x000fe40005800000 */
[----:B------:R-:W1:Y:S01]  /*2cb0*/  I2F R31, R32 ;  /* 0x00000020001f7306 */ /* 0x000e620000201400 */
[C---:B------:R-:W-:Y:S01]  /*2cc0*/  HMMA.16816.F32.BF16 R48, R8.reuse, R22, R48 ;  /* 0x000000160830723c */ /* 0x040fe20000041830 */
[----:B------:R-:W-:Y:S02]  /*2cd0*/  IADD3 R30, R2, 0x21, RZ ;  /* 0x00000021021e7810 */ /* 0x000fe40007ffe0ff */
[C---:B------:R-:W-:Y:S02]  /*2ce0*/  ISETP.GE.AND P0, PT, R32.reuse, R123, PT ;  /* 0x0000007b2000720c */ /* 0x040fe40003f06270 */
[----:B------:R-:W-:Y:S02]  /*2cf0*/  ISETP.GE.AND P3, PT, R32, R117, PT ;  /* 0x000000752000720c */ /* 0x000fe40003f66270 */
[----:B------:R-:W3:Y:S01]  /*2d00*/  I2F R22, R30 ;  /* 0x0000001e00167306 */ /* 0x000ee20000201400 */
[----:B------:R-:W-:Y:S01]  /*2d10*/  HMMA.16816.F32.BF16 R60, R8, R28, R60 ;  /* 0x0000001c083c723c */ /* 0x000fe2000004183c */
[----:B------:R-:W-:-:S02]  /*2d20*/  FSEL R24, R24, -INF , !P4 ;  /* 0xff80000018187808 */ /* 0x000fc40006000000 */
[-C--:B------:R-:W-:Y:S02]  /*2d30*/  ISETP.GE.AND P4, PT, R18, R117.reuse, PT ;  /* 0x000000751200720c */ /* 0x080fe40003f86270 */
[C---:B------:R-:W-:Y:S01]  /*2d40*/  IADD3 R6, R2.reuse, 0x19, RZ ;  /* 0x0000001902067810 */ /* 0x040fe20007ffe0ff */
[CC--:B-1----:R-:W-:Y:S01]  /*2d50*/  FFMA.FTZ R20, R31.reuse, R0.reuse, R56 ;  /* 0x000000001f147223 */ /* 0x0c2fe20000010038 */
[----:B------:R-:W-:Y:S01]  /*2d60*/  IADD3 R28, R2, 0x10, RZ ;  /* 0x00000010021c7810 */ /* 0x000fe20007ffe0ff */
[-C--:B------:R-:W-:Y:S01]  /*2d70*/  FFMA.FTZ R21, R31, R0.reuse, R58 ;  /* 0x000000001f157223 */ /* 0x080fe2000001003a */
[C---:B--2---:R-:W-:Y:S01]  /*2d80*/  HMMA.16816.F32.BF16 R44, R8.reuse, R12, R44 ;  /* 0x0000000c082c723c */ /* 0x044fe2000004182c */
[----:B------:R-:W1:Y:S01]  /*2d90*/  I2F R31, R34 ;  /* 0x00000022001f7306 */ /* 0x000e620000201400 */
[-C--:B------:R-:W-:Y:S01]  /*2da0*/  FFMA.FTZ R29, R16, R0.reuse, R71 ;  /* 0x00000000101d7223 */ /* 0x080fe20000010047 */
[----:B------:R-:W-:Y:S02]  /*2db0*/  FSEL R20, R20, -INF , !P0 ;  /* 0xff80000014147808 */ /* 0x000fe40004000000 */
[----:B------:R-:W-:Y:S01]  /*2dc0*/  FSEL R21, R21, -INF , !P3 ;  /* 0xff80000015157808 */ /* 0x000fe20005800000 */
[-C--:B---3--:R-:W-:Y:S01]  /*2dd0*/  FFMA.FTZ R53, R22, R0.reuse, R53 ;  /* 0x0000000016357223 */ /* 0x088fe20000010035 */
[----:B------:R-:W-:Y:S01]  /*2de0*/  ISETP.GE.AND P0, PT, R30, R117, PT ;  /* 0x000000751e00720c */ /* 0x000fe20003f06270 */
[----:B------:R-:W-:Y:S01]  /*2df0*/  FFMA.FTZ R55, R22, R0, R55 ;  /* 0x0000000016377223 */ /* 0x000fe20000010037 */
[----:B------:R-:W2:Y:S01]  /*2e00*/  I2F R19, R28 ;  /* 0x0000001c00137306 */ /* 0x000ea20000201400 */
[----:B------:R-:W-:Y:S01]  /*2e10*/  ISETP.GE.AND P3, PT, R34, R123, PT ;  /* 0x0000007b2200720c */ /* 0x000fe20003f66270 */
[----:B------:R-:W-:Y:S01]  /*2e20*/  HMMA.16816.F32.BF16 R80, R8, R14, R80 ;  /* 0x0000000e0850723c */ /* 0x000fe20000041850 */
[----:B------:R-:W-:-:S02]  /*2e30*/  IADD3 R22, R2, 0x31, RZ ;  /* 0x0000003102167810 */ /* 0x000fc40007ffe0ff */
[----:B------:R-:W-:Y:S02]  /*2e40*/  FSEL R16, R69, -INF , !P6 ;  /* 0xff80000045107808 */ /* 0x000fe40007000000 */
[C---:B------:R-:W-:Y:S01]  /*2e50*/  ISETP.GE.AND P1, PT, R28.reuse, R123, PT ;  /* 0x0000007b1c00720c */ /* 0x040fe20003f26270 */
[CC--:B-1----:R-:W-:Y:S01]  /*2e60*/  FFMA.FTZ R48, R31.reuse, R0.reuse, R48 ;  /* 0x000000001f307223 */ /* 0x0c2fe20000010030 */
[----:B------:R-:W-:Y:S01]  /*2e70*/  ISETP.GE.AND P6, PT, R28, R117, PT ;  /* 0x000000751c00720c */ /* 0x000fe20003fc6270 */
[-C--:B------:R-:W-:Y:S01]  /*2e80*/  FFMA.FTZ R50, R31, R0.reuse, R50 ;  /* 0x000000001f327223 */ /* 0x080fe20000010032 */
[----:B------:R-:W-:Y:S02]  /*2e90*/  FSEL R29, R29, -INF , !P2 ;  /* 0xff8000001d1d7808 */ /* 0x000fe40005000000 */
[-C--:B------:R-:W-:Y:S01]  /*2ea0*/  ISETP.GE.AND P2, PT, R18, R123.reuse, PT ;  /* 0x0000007b1200720c */ /* 0x080fe20003f46270 */
[-C--:B------:R-:W-:Y:S01]  /*2eb0*/  FFMA.FTZ R18, R17, R0.reuse, R61 ;  /* 0x0000000011127223 */ /* 0x080fe2000001003d */
[----:B------:R-:W-:Y:S01]  /*2ec0*/  FSEL R169, R55, -INF , !P0 ;  /* 0xff80000037a97808 */ /* 0x000fe20004000000 */
[CC--:B--2---:R-:W-:Y:S01]  /*2ed0*/  FFMA.FTZ R28, R19.reuse, R0.reuse, R60 ;  /* 0x00000000131c7223 */ /* 0x0c4fe2000001003c */
[----:B------:R-:W-:Y:S01]  /*2ee0*/  FSEL R168, R48, -INF , !P3 ;  /* 0xff80000030a87808 */ /* 0x000fe20005800000 */
[-C--:B------:R-:W-:Y:S01]  /*2ef0*/  FFMA.FTZ R62, R19, R0.reuse, R62 ;  /* 0x00000000133e7223 */ /* 0x080fe2000001003e */
[C---:B------:R-:W-:Y:S01]  /*2f00*/  ISETP.GE.AND P0, PT, R22.reuse, R123, PT ;  /* 0x0000007b1600720c */ /* 0x040fe20003f06270 */
[----:B------:R-:W-:Y:S01]  /*2f10*/  FFMA.FTZ R19, R17, R0, R63 ;  /* 0x0000000011137223 */ /* 0x000fe2000001003f */
[----:B------:R-:W-:-:S02]  /*2f20*/  ISETP.GE.AND P3, PT, R22, R117, PT ;  /* 0x000000751600720c */ /* 0x000fc40003f66270 */
[----:B------:R-:W-:Y:S01]  /*2f30*/  IADD3 R32, R2, 0x20, RZ ;  /* 0x0000002002207810 */ /* 0x000fe20007ffe0ff */
[----:B------:R-:W1:Y:S01]  /*2f40*/  I2F R22, R22 ;  /* 0x0000001600167306 */ /* 0x000e620000201400 */
[----:B------:R-:W-:Y:S02]  /*2f50*/  FSEL R28, R28, -INF , !P1 ;  /* 0xff8000001c1c7808 */ /* 0x000fe40004800000 */
[C---:B------:R-:W-:Y:S02]  /*2f60*/  ISETP.GE.AND P5, PT, R6.reuse, R123, PT ;  /* 0x0000007b0600720c */ /* 0x040fe40003fa6270 */
[----:B------:R-:W-:Y:S02]  /*2f70*/  ISETP.GE.AND P1, PT, R6, R117, PT ;  /* 0x000000750600720c */ /* 0x000fe40003f26270 */
[----:B------:R-:W-:Y:S01]  /*2f80*/  FSEL R17, R62, -INF , !P6 ;  /* 0xff8000003e117808 */ /* 0x000fe20007000000 */
[----:B------:R-:W2:Y:S01]  /*2f90*/  I2F R6, R6 ;  /* 0x0000000600067306 */ /* 0x000ea20000201400 */
[----:B------:R-:W-:-:S02]  /*2fa0*/  FSEL R18, R18, -INF , !P2 ;  /* 0xff80000012127808 */ /* 0x000fc40005000000 */
[----:B------:R-:W-:Y:S02]  /*2fb0*/  FSEL R19, R19, -INF , !P4 ;  /* 0xff80000013137808 */ /* 0x000fe40006000000 */
[C---:B------:R-:W-:Y:S02]  /*2fc0*/  ISETP.GE.AND P6, PT, R32.reuse, R123, PT ;  /* 0x0000007b2000720c */ /* 0x040fe40003fc6270 */
[----:B------:R-:W-:Y:S01]  /*2fd0*/  ISETP.GE.AND P2, PT, R32, R117, PT ;  /* 0x000000752000720c */ /* 0x000fe20003f46270 */
[----:B------:R3:W4:Y:S01]  /*2fe0*/  I2F R35, R32 ;  /* 0x0000002000237306 */ /* 0x0007220000201400 */
[----:B------:R-:W-:Y:S01]  /*2ff0*/  ISETP.GE.AND P4, PT, R30, R123, PT ;  /* 0x0000007b1e00720c */ /* 0x000fe20003f86270 */
[-C--:B-1----:R-:W-:Y:S01]  /*3000*/  FFMA.FTZ R47, R22, R0.reuse, R47 ;  /* 0x00000000162f7223 */ /* 0x082fe2000001002f */
[----:B------:R-:W-:Y:S01]  /*3010*/  IADD3 R30, R2, 0x30, RZ ;  /* 0x00000030021e7810 */ /* 0x000fe20007ffe0ff */
[----:B------:R-:W-:Y:S01]  /*3020*/  FFMA.FTZ R45, R22, R0, R45 ;  /* 0x00000000162d7223 */ /* 0x000fe2000001002d */
[----:B------:R-:W-:-:S02]  /*3030*/  IADD3 R10, R2, 0x38, RZ ;  /* 0x00000038020a7810 */ /* 0x000fc40007ffe0ff */
[----:B------:R-:W-:Y:S01]  /*3040*/  IADD3 R8, R2, 0x39, RZ ;  /* 0x0000003902087810 */ /* 0x000fe20007ffe0ff */
[----:B------:R-:W1:Y:S01]  /*3050*/  I2F R13, R30 ;  /* 0x0000001e000d7306 */ /* 0x000e620000201400 */
[CC--:B--2---:R-:W-:Y:S01]  /*3060*/  FFMA.FTZ R57, R6.reuse, R0.reuse, R57 ;  /* 0x0000000006397223 */ /* 0x0c4fe20000010039 */
[----:B------:R-:W-:Y:S01]  /*3070*/  FSEL R107, R47, -INF , !P3 ;  /* 0xff8000002f6b7808 */ /* 0x000fe20005800000 */
[-C--:B------:R-:W-:Y:S01]  /*3080*/  FFMA.FTZ R23, R6, R0.reuse, R59 ;  /* 0x0000000006177223 */ /* 0x080fe2000001003b */
[----:B------:R-:W-:Y:S02]  /*3090*/  ISETP.GE.AND P3, PT, R116, 0x2, PT ;  /* 0x000000027400780c */ /* 0x000fe40003f66270 */
[----:B------:R-:W-:Y:S02]  /*30a0*/  FSEL R6, R57, -INF , !P5 ;  /* 0xff80000039067808 */ /* 0x000fe40006800000 */
[----:B---3--:R-:W-:Y:S01]  /*30b0*/  IADD3 R32, R2, 0x29, RZ ;  /* 0x0000002902207810 */ /* 0x008fe20007ffe0ff */
[----:B------:R-:W2:Y:S01]  /*30c0*/  I2F R11, R10 ;  /* 0x0000000a000b7306 */ /* 0x000ea20000201400 */
[-C--:B----4-:R-:W-:Y:S01]  /*30d0*/  FFMA.FTZ R52, R35, R0.reuse, R52 ;  /* 0x0000000023347223 */ /* 0x090fe20000010034 */
[----:B------:R-:W-:Y:S01]  /*30e0*/  FSEL R23, R23, -INF , !P1 ;  /* 0xff80000017177808 */ /* 0x000fe20004800000 */
[----:B------:R-:W-:Y:S01]  /*30f0*/  FFMA.FTZ R54, R35, R0, R54 ;  /* 0x0000000023367223 */ /* 0x000fe20000010036 */
[----:B------:R-:W-:-:S02]  /*3100*/  FSEL R126, R53, -INF , !P4 ;  /* 0xff800000357e7808 */ /* 0x000fc40006000000 */
[----:B------:R-:W-:Y:S01]  /*3110*/  ISETP.GE.AND P5, PT, R34, R117, PT ;  /* 0x000000752200720c */ /* 0x000fe20003fa6270 */
[CC--:B-1----:R-:W-:Y:S01]  /*3120*/  FFMA.FTZ R46, R13.reuse, R0.reuse, R46 ;  /* 0x000000000d2e7223 */ /* 0x0c2fe2000001002e */
[----:B------:R-:W1:Y:S01]  /*3130*/  I2F R12, R32 ;  /* 0x00000020000c7306 */ /* 0x000e620000201400 */
[----:B------:R-:W-:Y:S01]  /*3140*/  ISETP.GE.AND P1, PT, R32, R123, PT ;  /* 0x0000007b2000720c */ /* 0x000fe20003f26270 */
[-C--:B------:R-:W-:Y:S01]  /*3150*/  FFMA.FTZ R44, R13, R0.reuse, R44 ;  /* 0x000000000d2c7223 */ /* 0x080fe2000001002c */
[-C--:B------:R-:W-:Y:S02]  /*3160*/  ISETP.GE.AND P4, PT, R30, R117.reuse, PT ;  /* 0x000000751e00720c */ /* 0x080fe40003f86270 */
[----:B------:R-:W-:Y:S02]  /*3170*/  FSEL R114, R52, -INF , !P6 ;  /* 0xff80000034727808 */ /* 0x000fe40007000000 */
[----:B------:R-:W-:Y:S01]  /*3180*/  FSEL R125, R54, -INF , !P2 ;  /* 0xff800000367d7808 */ /* 0x000fe20005000000 */
[----:B------:R-:W3:Y:S01]  /*3190*/  I2F R9, R8 ;  /* 0x0000000800097306 */ /* 0x000ee20000201400 */
[----:B------:R-:W-:Y:S01]  /*31a0*/  ISETP.GE.AND P6, PT, R32, R117, PT ;  /* 0x000000752000720c */ /* 0x000fe20003fc6270 */
[CC--:B--2---:R-:W-:Y:S01]  /*31b0*/  FFMA.FTZ R80, R11.reuse, R0.reuse, R80 ;  /* 0x000000000b507223 */ /* 0x0c4fe20000010050 */
[----:B------:R-:W-:Y:S01]  /*31c0*/  ISETP.GE.AND P2, PT, R30, R123, PT ;  /* 0x0000007b1e00720c */ /* 0x000fe20003f46270 */
[----:B------:R-:W-:Y:S01]  /*31d0*/  FFMA.FTZ R82, R11, R0, R82 ;  /* 0x000000000b527223 */ /* 0x000fe20000010052 */
[----:B------:R-:W-:-:S02]  /*31e0*/  FSEL R161, R50, -INF , !P5 ;  /* 0xff80000032a17808 */ /* 0x000fc40006800000 */
[----:B------:R-:W-:Y:S01]  /*31f0*/  FSEL R104, R46, -INF , !P4 ;  /* 0xff8000002e687808 */ /* 0x000fe20006000000 */
[CC--:B-1----:R-:W-:Y:S01]  /*3200*/  FFMA.FTZ R49, R12.reuse, R0.reuse, R49 ;  /* 0x000000000c317223 */ /* 0x0c2fe20000010031 */
[----:B------:R-:W-:Y:S01]  /*3210*/  FSEL R108, R45, -INF , !P0 ;  /* 0xff8000002d6c7808 */ /* 0x000fe20004000000 */
[-C--:B------:R-:W-:Y:S01]  /*3220*/  FFMA.FTZ R51, R12, R0.reuse, R51 ;  /* 0x000000000c337223 */ /* 0x080fe20000010033 */
[C---:B------:R-:W-:Y:S02]  /*3230*/  ISETP.GE.AND P5, PT, R10.reuse, R123, PT ;  /* 0x0000007b0a00720c */ /* 0x040fe40003fa6270 */
[----:B------:R-:W-:Y:S02]  /*3240*/  FSEL R170, R49, -INF , !P1 ;  /* 0xff80000031aa7808 */ /* 0x000fe40004800000 */
[----:B------:R-:W-:Y:S01]  /*3250*/  ISETP.GE.AND P1, PT, R10, R117, PT ;  /* 0x000000750a00720c */ /* 0x000fe20003f26270 */
[-C--:B------:R-:W-:Y:S01]  /*3260*/  FFMA.FTZ R10, R33, R0.reuse, R68 ;  /* 0x00000000210a7223 */ /* 0x080fe20000010044 */
[C---:B------:R-:W-:Y:S01]  /*3270*/  ISETP.GE.AND P4, PT, R8.reuse, R123, PT ;  /* 0x0000007b0800720c */ /* 0x040fe20003f86270 */
[-C--:B---3--:R-:W-:Y:S01]  /*3280*/  FFMA.FTZ R81, R9, R0.reuse, R81 ;  /* 0x0000000009517223 */ /* 0x088fe20000010051 */
[----:B------:R-:W-:Y:S01]  /*3290*/  BAR.SYNC.DEFER_BLOCKING 0x0 ;  /* 0x0000000000007b1d */ /* 0x000fe20000010000 */
[----:B------:R-:W-:Y:S01]  /*32a0*/  ISETP.GE.AND P0, PT, R8, R117, PT ;  /* 0x000000750800720c */ /* 0x000fe20003f06270 */
[-C--:B------:R-:W-:Y:S01]  /*32b0*/  FFMA.FTZ R8, R33, R0.reuse, R70 ;  /* 0x0000000021087223 */ /* 0x080fe20000010046 */
[----:B------:R-:W-:Y:S01]  /*32c0*/  FSEL R127, R51, -INF , !P6 ;  /* 0xff800000337f7808 */ /* 0x000fe20007000000 */
[----:B------:R-:W-:Y:S01]  /*32d0*/  FFMA.FTZ R83, R9, R0, R83 ;  /* 0x0000000009537223 */ /* 0x000fe20000010053 */
[----:B------:R-:W-:-:S02]  /*32e0*/  FSEL R109, R44, -INF , !P2 ;  /* 0xff8000002c6d7808 */ /* 0x000fc40005000000 */
        /* <DEDUP_REMOVED lines=81> */
.L_x_683:
[----:B------:R-:W-:Y:S05]  /*3800*/  BSYNC B0 ;  /* 0x0000000000007941 */ /* 0x000fea0003800000 */
.L_x_682:
[----:B------:R-:W0:Y:S02]  /*3810*/  LDGDEPBAR ;  /* 0x00000000000079af */ /* 0x000e240000000000 */
.L_x_681:
        /* <DEDUP_REMOVED lines=21> */
[----:B------:R-:W-:Y:S02]  /*3970*/  SHF.L.U32 R140, R4, 0x1, RZ ;  /* 0x00000001048c7819 */ /* 0x000fe400000006ff */
[----:B------:R-:W-:Y:S02]  /*3980*/  FMNMX.FTZ R3, R109, R12, !PT ;  /* 0x0000000c6d037209 */ /* 0x000fe40007810000 */
[----:B------:R-:W-:Y:S01]  /*3990*/  LEA R138, R7, R140, 0x1 ;  /* 0x0000008c078a7211 */ /* 0x000fe200078e08ff */
[----:B------:R-:W-:Y:S01]  /*39a0*/  LDSM.16.MT88.4 R92, [R140+0x8000] ;  /* 0x008000008c5c783b */ /* 0x000fe20000004200 */
[----:B------:R-:W-:-:S02]  /*39b0*/  FMNMX.FTZ R3, R108, R3, !PT ;  /* 0x000000036c037209 */ /* 0x000fc40007810000 */
[----:B------:R-:W-:Y:S01]  /*39c0*/  LEA R137, R5, R140, 0x1 ;  /* 0x0000008c05897211 */ /* 0x000fe200078e08ff */
[----:B------:R-:W-:Y:S01]  /*39d0*/  LDSM.16.MT88.4 R40, [R138+0x8000] ;  /* 0x008000008a28783b */ /* 0x000fe20000004200 */
[----:B------:R-:W-:Y:S02]  /*39e0*/  FMNMX.FTZ R12, R112, R3, !PT ;  /* 0x00000003700c7209 */ /* 0x000fe40007810000 */
[----:B------:R-:W-:Y:S01]  /*39f0*/  FMNMX.FTZ R3, R127, R2, !PT ;  /* 0x000000027f037209 */ /* 0x000fe20007810000 */
[----:B------:R-:W-:Y:S01]  /*3a00*/  LDSM.16.MT88.4 R64, [R140+0xa000] ;  /* 0x00a000008c40783b */ /* 0x000fe20000004200 */
[----:B------:R-:W-:Y:S02]  /*3a10*/  FMNMX.FTZ R11, R111, R12, !PT ;  /* 0x0000000c6f0b7209 */ /* 0x000fe40007810000 */
[----:B------:R-:W-:Y:S01]  /*3a20*/  FMNMX.FTZ R2, R104, R3, !PT ;  /* 0x0000000368027209 */ /* 0x000fe20007810000 */
[----:B------:R-:W-:Y:S01]  /*3a30*/  LDSM.16.MT88.4 R48, [R137+0x8000] ;  /* 0x008000008930783b */ /* 0x000fe20000004200 */
[----:B------:R-:W-:-:S02]  /*3a40*/  LEA R136, R5, R138, 0x1 ;  /* 0x0000008a05887211 */ /* 0x000fc400078e08ff */
[----:B------:R-:W-:Y:S01]  /*3a50*/  FMNMX.FTZ R3, R107, R2, !PT ;  /* 0x000000026b037209 */ /* 0x000fe20007810000 */
[----:B------:R-:W2:Y:S03]  /*3a60*/  SHFL.BFLY PT, R12, R11, 0x2, 0x1f ;  /* 0x0c401f000b0c7f89 */ /* 0x000ea600000e0000 */
[----:B-1----:R-:W-:Y:S01]  /*3a70*/  FMNMX.FTZ R14, R106, R3, !PT ;  /* 0x000000036a0e7209 */ /* 0x002fe20007810000 */
[----:B------:R-:W-:Y:S03]  /*3a80*/  LDSM.16.MT88.4 R56, [R136+0x8000] ;  /* 0x008000008838783b */ /* 0x000fe60000004200 */
[----:B------:R-:W-:Y:S01]  /*3a90*/  FMNMX.FTZ R14, R105, R14, !PT ;  /* 0x0000000e690e7209 */ /* 0x000fe20007810000 */
[----:B------:R-:W-:Y:S04]  /*3aa0*/  LDSM.16.MT88.4 R72, [R138+0xa000] ;  /* 0x00a000008a48783b */ /* 0x000fe80000004200 */
[----:B------:R-:W1:Y:S04]  /*3ab0*/  SHFL.BFLY PT, R9, R14, 0x2, 0x1f ;  /* 0x0c401f000e097f89 */ /* 0x000e6800000e0000 */
[----:B------:R-:W-:Y:S01]  /*3ac0*/  LDSM.16.MT88.4 R80, [R137+0xa000] ;  /* 0x00a000008950783b */ /* 0x000fe20000004200 */
[----:B--2---:R-:W-:-:S05]  /*3ad0*/  FMNMX.FTZ R12, R11, R12, !PT ;  /* 0x0000000c0b0c7209 */ /* 0x004fca0007810000 */
[----:B------:R-:W2:Y:S01]  /*3ae0*/  SHFL.BFLY PT, R3, R12, 0x1, 0x1f ;  /* 0x0c201f000c037f89 */ /* 0x000ea200000e0000 */
[----:B-1----:R-:W-:-:S05]  /*3af0*/  FMNMX.FTZ R9, R14, R9, !PT ;  /* 0x000000090e097209 */ /* 0x002fca0007810000 */
[----:B------:R-:W1:Y:S01]  /*3b00*/  SHFL.BFLY PT, R2, R9, 0x1, 0x1f ;  /* 0x0c201f0009027f89 */ /* 0x000e6200000e0000 */
[----:B--2---:R-:W-:-:S03]  /*3b10*/  FMNMX.FTZ R3, R12, R3, !PT ;  /* 0x000000030c037209 */ /* 0x004fc60007810000 */
[----:B------:R-:W-:Y:S01]  /*3b20*/  LDSM.16.MT88.4 R12, [R140+0x8800] ;  /* 0x008800008c0c783b */ /* 0x000fe20000004200 */
[C---:B------:R-:W-:Y:S01]  /*3b30*/  FSETP.NEU.FTZ.AND P0, PT, R3.reuse, -INF , PT ;  /* 0xff8000000300780b */ /* 0x040fe20003f1d000 */
[----:B------:R-:W-:-:S05]  /*3b40*/  FMUL.FTZ R113, R3, c[0x0][0x23c] ;  /* 0x00008f0003717a20 */ /* 0x000fca0000410000 */
[----:B------:R-:W-:Y:S02]  /*3b50*/  FSEL R113, R113, RZ, P0 ;  /* 0x000000ff71717208 */ /* 0x000fe40000000000 */
[----:B-1----:R-:W-:-:S03]  /*3b60*/  FMNMX.FTZ R2, R9, R2, !PT ;  /* 0x0000000209027209 */ /* 0x002fc60007810000 */
[--C-:B------:R-:W-:Y:S01]  /*3b70*/  FFMA.FTZ R101, R10, c[0x0][0x23c], -R113.reuse ;  /* 0x00008f000a657a23 */ /* 0x100fe20000010871 */
[C---:B------:R-:W-:Y:S01]  /*3b80*/  FSETP.NEU.FTZ.AND P0, PT, R2.reuse, -INF , PT ;  /* 0xff8000000200780b */ /* 0x040fe20003f1d000 */
[----:B------:R-:W-:Y:S02]  /*3b90*/  FMUL.FTZ R110, R2, c[0x0][0x23c] ;  /* 0x00008f00026e7a20 */ /* 0x000fe40000410000 */
[--C-:B------:R-:W-:Y:S02]  /*3ba0*/  FFMA.FTZ R100, R16, c[0x0][0x23c], -R113.reuse ;  /* 0x00008f0010647a23 */ /* 0x100fe40000010871 */
[--C-:B------:R-:W-:Y:S01]  /*3bb0*/  FFMA.FTZ R35, R24, c[0x0][0x23c], -R113.reuse ;  /* 0x00008f0018237a23 */ /* 0x100fe20000010871 */
[----:B------:R-:W-:Y:S01]  /*3bc0*/  FSEL R110, R110, RZ, P0 ;  /* 0x000000ff6e6e7208 */ /* 0x000fe20000000000 */
[--C-:B------:R-:W-:Y:S01]  /*3bd0*/  FFMA.FTZ R30, R26, c[0x0][0x23c], -R113.reuse ;  /* 0x00008f001a1e7a23 */ /* 0x100fe20000010871 */
[----:B------:R-:W-:Y:S01]  /*3be0*/  MUFU.EX2 R101, R101 ;  /* 0x0000006500657308 */ /* 0x000fe20000000800 */
[----:B------:R-:W-:-:S02]  /*3bf0*/  FFMA.FTZ R31, R28, c[0x0][0x23c], -R113 ;  /* 0x00008f001c1f7a23 */ /* 0x000fc40000010871 */
[--C-:B------:R-:W-:Y:S02]  /*3c00*/  FFMA.FTZ R103, R8, c[0x0][0x23c], -R110.reuse ;  /* 0x00008f0008677a23 */ /* 0x100fe4000001086e */
[--C-:B------:R-:W-:Y:S01]  /*3c10*/  FFMA.FTZ R102, R29, c[0x0][0x23c], -R110.reuse ;  /* 0x00008f001d667a23 */ /* 0x100fe2000001086e */
[----:B------:R-:W1:Y:S01]  /*3c20*/  LDSM.16.MT88.4 R8, [R138+0x8800] ;  /* 0x008800008a08783b */ /* 0x000e620000004200 */
[--C-:B------:R-:W-:Y:S01]  /*3c30*/  FFMA.FTZ R34, R25, c[0x0][0x23c], -R110.reuse ;  /* 0x00008f0019227a23 */ /* 0x100fe2000001086e */
[----:B------:R-:W2:Y:S01]  /*3c40*/  MUFU.EX2 R100, R100 ;  /* 0x0000006400647308 */ /* 0x000ea20000000800 */
[----:B------:R-:W-:Y:S02]  /*3c50*/  FFMA.FTZ R33, R27, c[0x0][0x23c], -R110 ;  /* 0x00008f001b217a23 */ /* 0x000fe4000001086e */
[--C-:B------:R-:W-:Y:S02]  /*3c60*/  FFMA.FTZ R28, R18, c[0x0][0x23c], -R113.reuse ;  /* 0x00008f00121c7a23 */ /* 0x100fe40000010871 */
[----:B------:R-:W-:-:S02]  /*3c70*/  FFMA.FTZ R29, R20, c[0x0][0x23c], -R113 ;  /* 0x00008f00141d7a23 */ /* 0x000fc40000010871 */
[--C-:B------:R-:W-:Y:S01]  /*3c80*/  FFMA.FTZ R24, R6, c[0x0][0x23c], -R113.reuse ;  /* 0x00008f0006187a23 */ /* 0x100fe20000010871 */
[----:B------:R-:W-:Y:S01]  /*3c90*/  MUFU.EX2 R35, R35 ;  /* 0x0000002300237308 */ /* 0x000fe20000000800 */
[--C-:B------:R-:W-:Y:S02]  /*3ca0*/  FFMA.FTZ R32, R17, c[0x0][0x23c], -R110.reuse ;  /* 0x00008f0011207a23 */ /* 0x100fe4000001086e */
[--C-:B------:R-:W-:Y:S02]  /*3cb0*/  FFMA.FTZ R27, R19, c[0x0][0x23c], -R110.reuse ;  /* 0x00008f00131b7a23 */ /* 0x100fe4000001086e */
[--C-:B------:R-:W-:Y:S01]  /*3cc0*/  FFMA.FTZ R26, R21, c[0x0][0x23c], -R110.reuse ;  /* 0x00008f00151a7a23 */ /* 0x100fe2000001086e */
[----:B------:R-:W-:Y:S01]  /*3cd0*/  LDSM.16.MT88.4 R16, [R137+0x8800] ;  /* 0x008800008910783b */ /* 0x000fe20000004200 */
[----:B------:R-:W-:Y:S01]  /*3ce0*/  FFMA.FTZ R25, R23, c[0x0][0x23c], -R110 ;  /* 0x00008f0017197a23 */ /* 0x000fe2000001086e */
[----:B------:R-:W3:Y:S01]  /*3cf0*/  MUFU.EX2 R30, R30 ;  /* 0x0000001e001e7308 */ /* 0x000ee20000000800 */
[----:B--2---:R-:W-:Y:S01]  /*3d00*/  F2FP.BF16.PACK_AB R84, R100, R101 ;  /* 0x000000656454723e */ /* 0x004fe200000010ff */
[----:B------:R-:W-:Y:S01]  /*3d10*/  LDSM.16.MT88.4 R20, [R136+0x8800] ;  /* 0x008800008814783b */ /* 0x000fe20000004200 */
        /* <DEDUP_REMOVED lines=8> */
[----:B------:R-:W2:Y:S01]  /*3da0*/  MUFU.EX2 R102, R102 ;  /* 0x0000006600667308 */ /* 0x000ea20000000800 */
[----:B---3--:R-:W-:Y:S01]  /*3db0*/  F2FP.BF16.PACK_AB R86, R30, R35 ;  /* 0x000000231e56723e */ /* 0x008fe200000010ff */
[----:B------:R-:W-:-:S02]  /*3dc0*/  FFMA.FTZ R111, R111, c[0x0][0x23c], -R113 ;  /* 0x00008f006f6f7a23 */ /* 0x000fc40000010871 */
[--C-:B------:R-:W-:Y:S02]  /*3dd0*/  FFMA.FTZ R104, R104, c[0x0][0x23c], -R110.reuse ;  /* 0x00008f0068687a23 */ /* 0x100fe4000001086e */
[--C-:B------:R-:W-:Y:S02]  /*3de0*/  FFMA.FTZ R107, R107, c[0x0][0x23c], -R110.reuse ;  /* 0x00008f006b6b7a23 */ /* 0x100fe4000001086e */
[----:B------:R-:W-:Y:S01]  /*3df0*/  MUFU.EX2 R34, R34 ;  /* 0x0000002200227308 */ /* 0x000fe20000000800 */
[----:B------:R-:W-:Y:S02]  /*3e00*/  FFMA.FTZ R106, R106, c[0x0][0x23c], -R110 ;  /* 0x00008f006a6a7a23 */ /* 0x000fe4000001086e */
[----:B------:R-:W-:-:S04]  /*3e10*/  FADD.FTZ R100, R101, R100 ;  /* 0x0000006465647221 */ /* 0x000fc80000010000 */
[----:B------:R-:W-:Y:S01]  /*3e20*/  FADD.FTZ R35, R35, R100 ;  /* 0x0000006423237221 */ /* 0x000fe20000010000 */
[----:B------:R-:W3:Y:S01]  /*3e30*/  MUFU.EX2 R33, R33 ;  /* 0x0000002100217308 */ /* 0x000ee20000000800 */
[----:B--2---:R-:W-:Y:S01]  /*3e40*/  F2FP.BF16.PACK_AB R85, R102, R103 ;  /* 0x000000676655723e */ /* 0x004fe200000010ff */
[----:B------:R-:W-:Y:S02]  /*3e50*/  FADD.FTZ R103, R103, R102 ;  /* 0x0000006667677221 */ /* 0x000fe40000010000 */
[----:B------:R-:W-:-:S04]  /*3e60*/  FADD.FTZ R30, R30, R35 ;  /* 0x000000231e1e7221 */ /* 0x000fc80000010000 */
[----:B------:R-:W-:Y:S01]  /*3e70*/  MUFU.EX2 R31, R31 ;  /* 0x0000001f001f7308 */ /* 0x000fe20000000800 */
[----:B---3--:R-:W-:-:S07]  /*3e80*/  F2FP.BF16.PACK_AB R87, R33, R34 ;  /* 0x000000222157723e */ /* 0x008fce00000010ff */
[----:B------:R-:W2:Y:S01]  /*3e90*/  MUFU.EX2 R28, R28 ;  /* 0x0000001c001c7308 */ /* 0x000ea20000000800 */
[----:B------:R-:W-:-:S04]  /*3ea0*/  FADD.FTZ R34, R34, R103 ;  /* 0x0000006722227221 */ /* 0x000fc80000010000 */
[----:B------:R-:W-:Y:S01]  /*3eb0*/  FADD.FTZ R33, R33, R34 ;  /* 0x0000002221217221 */ /* 0x000fe20000010000 */
[C---:B------:R-:W-:Y:S02]  /*3ec0*/  HMMA.16816.F32.BF16 R36, R84.reuse, R40, RZ ;  /* 0x000000285424723c */ /* 0x040fe400000418ff */
[----:B------:R-:W-:Y:S06]  /*3ed0*/  MUFU.EX2 R29, R29 ;  /* 0x0000001d001d7308 */ /* 0x000fec0000000800 */
[----:B------:R-:W-:Y:S02]  /*3ee0*/  HMMA.16816.F32.BF16 R40, R84, R42, RZ ;  /* 0x0000002a5428723c */ /* 0x000fe400000418ff */
[----:B------:R-:W3:Y:S01]  /*3ef0*/  MUFU.EX2 R24, R24 ;  /* 0x0000001800187308 */ /* 0x000ee20000000800 */
[----:B--2---:R-:W-:Y:S01]  /*3f00*/  F2FP.BF16.PACK_AB R4, R28, R31 ;  /* 0x0000001f1c04723e */ /* 0x004fe200000010ff */
[----:B------:R-:W-:-:S04]  /*3f10*/  FADD.FTZ R31, R31, R30 ;  /* 0x0000001e1f1f7221 */ /* 0x000fc80000010000 */
[C---:B------:R-:W-:Y:S01]  /*3f20*/  HMMA.16816.F32.BF16 R96, R84.reuse, R92, RZ ;  /* 0x0000005c5460723c */ /* 0x040fe200000418ff */
[----:B------:R-:W-:Y:S01]  /*3f30*/  FADD.FTZ R28, R28, R31 ;  /* 0x0000001f1c1c7221 */ /* 0x000fe20000010000 */
[----:B------:R-:W-:Y:S06]  /*3f40*/  MUFU.EX2 R32, R32 ;  /* 0x0000002000207308 */ /* 0x000fec0000000800 */
[----:B------:R-:W-:Y:S02]  /*3f50*/  HMMA.16816.F32.BF16 R92, R84, R94, RZ ;  /* 0x0000005e545c723c */ /* 0x000fe400000418ff */
[----:B------:R-:W2:Y:S01]  /*3f60*/  MUFU.EX2 R27, R27 ;  /* 0x0000001b001b7308 */ /* 0x000ea20000000800 */
[----:B---3--:R-:W-:Y:S01]  /*3f70*/  F2FP.BF16.PACK_AB R6, R24, R29 ;  /* 0x0000001d1806723e */ /* 0x008fe200000010ff */
[----:B------:R-:W-:-:S04]  /*3f80*/  FADD.FTZ R29, R29, R28 ;  /* 0x0000001c1d1d7221 */ /* 0x000fc80000010000 */
[C---:B------:R-:W-:Y:S01]  /*3f90*/  HMMA.16816.F32.BF16 R60, R84.reuse, R64, RZ ;  /* 0x00000040543c723c */ /* 0x040fe200000418ff */
[----:B------:R-:W-:Y:S01]  /*3fa0*/  FADD.FTZ R29, R24, R29 ;  /* 0x0000001d181d7221 */ /* 0x000fe20000010000 */
        /* <DEDUP_REMOVED lines=8> */
[----:B------:R-:W-:Y:S01]  /*4030*/  HMMA.16816.F32.BF16 R48, R84, R50, RZ ;  /* 0x000000325430723c */ /* 0x000fe200000418ff */
[----:B---3--:R-:W-:Y:S01]  /*4040*/  F2FP.BF16.PACK_AB R7, R25, R26 ;  /* 0x0000001a1907723e */ /* 0x008fe200000010ff */
[----:B------:R-:W2:Y:S01]  /*4050*/  MUFU.EX2 R115, R115 ;  /* 0x0000007300737308 */ /* 0x000ea20000000800 */
[----:B------:R-:W-:-:S05]  /*4060*/  FADD.FTZ R26, R26, R27 ;  /* 0x0000001b1a1a7221 */ /* 0x000fca0000010000 */
[----:B------:R-:W-:Y:S01]  /*4070*/  HMMA.16816.F32.BF16 R52, R84, R56, RZ ;  /* 0x000000385434723c */ /* 0x000fe200000418ff */
[----:B------:R-:W-:Y:S01]  /*4080*/  FADD.FTZ R26, R25, R26 ;  /* 0x0000001a191a7221 */ /* 0x000fe20000010000 */
[----:B------:R-:W-:Y:S06]  /*4090*/  MUFU.EX2 R114, R114 ;  /* 0x0000007200727308 */ /* 0x000fec0000000800 */
[C---:B-1----:R-:W-:Y:S02]  /*40a0*/  HMMA.16816.F32.BF16 R36, R4.reuse, R8, R36 ;  /* 0x000000080424723c */ /* 0x042fe40000041824 */
[----:B------:R-:W-:Y:S06]  /*40b0*/  MUFU.EX2 R125, R125 ;  /* 0x0000007d007d7308 */ /* 0x000fec0000000800 */
[C---:B------:R-:W-:Y:S01]  /*40c0*/  HMMA.16816.F32.BF16 R40, R4.reuse, R10, R40 ;  /* 0x0000000a0428723c */ /* 0x040fe20000041828 */
[----:B------:R-:W1:Y:S01]  /*40d0*/  LDSM.16.MT88.4 R8, [R140+0xa800] ;  /* 0x00a800008c08783b */ /* 0x000e620000004200 */
[----:B------:R-:W-:Y:S06]  /*40e0*/  MUFU.EX2 R109, R109 ;  /* 0x0000006d006d7308 */ /* 0x000fec0000000800 */
[C---:B------:R-:W-:Y:S02]  /*40f0*/  HMMA.16816.F32.BF16 R96, R4.reuse, R12, R96 ;  /* 0x0000000c0460723c */ /* 0x040fe40000041860 */
[----:B------:R-:W-:Y:S06]  /*4100*/  MUFU.EX2 R108, R108 ;  /* 0x0000006c006c7308 */ /* 0x000fec0000000800 */
[----:B------:R-:W-:Y:S01]  /*4110*/  HMMA.16816.F32.BF16 R92, R4, R14, R92 ;  /* 0x0000000e045c723c */ /* 0x000fe2000004185c */
[----:B------:R-:W3:Y:S01]  /*4120*/  LDSM.16.MT88.4 R12, [R136+0xa000] ;  /* 0x00a00000880c783b */ /* 0x000ee20000004200 */
[----:B------:R-:W-:Y:S06]  /*4130*/  MUFU.EX2 R112, R112 ;  /* 0x0000007000707308 */ /* 0x000fec0000000800 */
[C---:B------:R-:W-:Y:S02]  /*4140*/  HMMA.16816.F32.BF16 R68, R84.reuse, R72, RZ ;  /* 0x000000485444723c */ /* 0x040fe400000418ff */
[----:B------:R-:W-:Y:S06]  /*4150*/  MUFU.EX2 R111, R111 ;  /* 0x0000006f006f7308 */ /* 0x000fec0000000800 */
[C---:B------:R-:W-:Y:S02]  /*4160*/  HMMA.16816.F32.BF16 R76, R84.reuse, R80, RZ ;  /* 0x00000050544c723c */ /* 0x040fe400000418ff */
[----:B------:R-:W-:Y:S06]  /*4170*/  MUFU.EX2 R104, R104 ;  /* 0x0000006800687308 */ /* 0x000fec0000000800 */
[----:B------:R-:W-:Y:S02]  /*4180*/  HMMA.16816.F32.BF16 R56, R84, R58, RZ ;  /* 0x0000003a5438723c */ /* 0x000fe400000418ff */
[----:B------:R-:W-:Y:S06]  /*4190*/  MUFU.EX2 R107, R107 ;  /* 0x0000006b006b7308 */ /* 0x000fec0000000800 */
[C---:B-1----:R-:W-:Y:S02]  /*41a0*/  HMMA.16816.F32.BF16 R60, R4.reuse, R8, R60 ;  /* 0x00000008043c723c */ /* 0x042fe4000004183c */
[----:B------:R-:W-:Y:S06]  /*41b0*/  MUFU.EX2 R106, R106 ;  /* 0x0000006a006a7308 */ /* 0x000fec0000000800 */
[----:B------:R-:W-:Y:S01]  /*41c0*/  HMMA.16816.F32.BF16 R64, R4, R10, R64 ;  /* 0x0000000a0440723c */ /* 0x000fe20000041840 */
[----:B------:R-:W1:Y:S07]  /*41d0*/  LDSM.16.MT88.4 R8, [R136+0xa800] ;  /* 0x00a800008808783b */ /* 0x000e6e0000004200 */
[C---:B------:R-:W-:Y:S08]  /*41e0*/  HMMA.16816.F32.BF16 R72, R84.reuse, R74, RZ ;  /* 0x0000004a5448723c */ /* 0x040ff000000418ff */
[C---:B------:R-:W-:Y:S08]  /*41f0*/  HMMA.16816.F32.BF16 R80, R84.reuse, R82, RZ ;  /* 0x000000525450723c */ /* 0x040ff000000418ff */
[C---:B---3--:R-:W-:Y:S08]  /*4200*/  HMMA.16816.F32.BF16 R88, R84.reuse, R12, RZ ;  /* 0x0000000c5458723c */ /* 0x048ff000000418ff */
[----:B------:R-:W-:Y:S01]  /*4210*/  HMMA.16816.F32.BF16 R84, R84, R14, RZ ;  /* 0x0000000e5454723c */ /* 0x000fe200000418ff */
[----:B------:R-:W3:Y:S07]  /*4220*/  LDSM.16.MT88.4 R12, [R137+0xa800] ;  /* 0x00a80000890c783b */ /* 0x000eee0000004200 */
[C---:B------:R-:W-:Y:S08]  /*4230*/  HMMA.16816.F32.BF16 R44, R4.reuse, R16, R44 ;  /* 0x00000010042c723c */ /* 0x040ff0000004182c */
[C---:B------:R-:W-:Y:S01]  /*4240*/  HMMA.16816.F32.BF16 R48, R4.reuse, R18, R48 ;  /* 0x000000120430723c */ /* 0x040fe20000041830 */
[----:B------:R-:W4:Y:S07]  /*4250*/  LDSM.16.MT88.4 R16, [R138+0xa800] ;  /* 0x00a800008a10783b */ /* 0x000f2e0000004200 */
[C---:B-1----:R-:W-:Y:S08]  /*4260*/  HMMA.16816.F32.BF16 R88, R4.reuse, R8, R88 ;  /* 0x000000080458723c */ /* 0x042ff00000041858 */
[C---:B------:R-:W-:Y:S01]  /*4270*/  HMMA.16816.F32.BF16 R84, R4.reuse, R10, R84 ;  /* 0x0000000a0454723c */ /* 0x040fe20000041854 */
[----:B------:R-:W1:Y:S07]  /*4280*/  LDSM.16.MT88.4 R8, [R140+0x9000] ;  /* 0x009000008c08783b */ /* 0x000e6e0000004200 */
[C---:B------:R-:W-:Y:S07]  /*4290*/  HMMA.16816.F32.BF16 R52, R4.reuse, R20, R52 ;  /* 0x000000140434723c */ /* 0x040fee0000041834 */
[----:B------:R-:W-:Y:S01]  /*42a0*/  FFMA.FTZ R21, R170, c[0x0][0x23c], -R113 ;  /* 0x00008f00aa157a23 */ /* 0x000fe20000010871 */
[----:B------:R-:W-:Y:S01]  /*42b0*/  HMMA.16816.F32.BF16 R56, R4, R22, R56 ;  /* 0x000000160438723c */ /* 0x000fe20000041838 */
[----:B------:R-:W-:-:S04]  /*42c0*/  FFMA.FTZ R20, R127, c[0x0][0x23c], -R110 ;  /* 0x00008f007f147a23 */ /* 0x000fc8000001086e */
[----:B------:R-:W-:Y:S02]  /*42d0*/  MUFU.EX2 R21, R21 ;  /* 0x0000001500157308 */ /* 0x000fe40000000800 */
[--C-:B------:R-:W-:Y:S01]  /*42e0*/  FFMA.FTZ R22, R169, c[0x0][0x23c], -R110.reuse ;  /* 0x00008f00a9167a23 */ /* 0x100fe2000001086e */
[C---:B---3--:R-:W-:Y:S01]  /*42f0*/  HMMA.16816.F32.BF16 R76, R4.reuse, R12, R76 ;  /* 0x0000000c044c723c */ /* 0x048fe2000004184c */
[--C-:B------:R-:W-:Y:S02]  /*4300*/  FFMA.FTZ R23, R161, c[0x0][0x23c], -R110.reuse ;  /* 0x00008f00a1177a23 */ /* 0x100fe4000001086e */
[----:B------:R-:W-:Y:S02]  /*4310*/  FFMA.FTZ R161, R105, c[0x0][0x23c], -R110 ;  /* 0x00008f0069a17a23 */ /* 0x000fe4000001086e */
[----:B------:R-:W3:Y:S03]  /*4320*/  MUFU.EX2 R22, R22 ;  /* 0x0000001600167308 */ /* 0x000ee60000000800 */
[C---:B----4-:R-:W-:Y:S05]  /*4330*/  HMMA.16816.F32.BF16 R68, R4.reuse, R16, R68 ;  /* 0x000000100444723c */ /* 0x050fea0000041844 */
[----:B------:R-:W-:Y:S03]  /*4340*/  MUFU.EX2 R23, R23 ;  /* 0x0000001700177308 */ /* 0x000fe60000000800 */
[C---:B------:R-:W-:Y:S01]  /*4350*/  HMMA.16816.F32.BF16 R72, R4.reuse, R18, R72 ;  /* 0x000000120448723c */ /* 0x040fe20000041848 */
[----:B------:R-:W4:Y:S04]  /*4360*/  LDSM.16.MT88.4 R16, [R136+0x9000] ;  /* 0x009000008810783b */ /* 0x000f280000004200 */
[----:B------:R-:W5:Y:S03]  /*4370*/  MUFU.EX2 R20, R20 ;  /* 0x0000001400147308 */ /* 0x000f660000000800 */
[----:B------:R-:W-:Y:S01]  /*4380*/  HMMA.16816.F32.BF16 R80, R4, R14, R80 ;  /* 0x0000000e0450723c */ /* 0x000fe20000041850 */
[----:B------:R-:W4:Y:S04]  /*4390*/  LDSM.16.MT88.4 R12, [R138+0x9000] ;  /* 0x009000008a0c783b */ /* 0x000f280000004200 */
[----:B------:R-:W4:Y:S02]  /*43a0*/  MUFU.EX2 R161, R161 ;  /* 0x000000a100a17308 */ /* 0x000f240000000800 */
[----:B--2---:R-:W-:Y:S01]  /*43b0*/  F2FP.BF16.PACK_AB R4, R115, R124 ;  /* 0x0000007c7304723e */ /* 0x004fe200000010ff */
[----:B------:R-:W-:Y:S01]  /*43c0*/  FADD.FTZ R124, R124, R29 ;  /* 0x0000001d7c7c7221 */ /* 0x000fe20000010000 */
[----:B---3--:R-:W-:Y:S01]  /*43d0*/  F2FP.BF16.PACK_AB R5, R22, R125 ;  /* 0x0000007d1605723e */ /* 0x008fe200000010ff */
[----:B------:R-:W-:Y:S01]  /*43e0*/  FADD.FTZ R125, R125, R26 ;  /* 0x0000001a7d7d7221 */ /* 0x000fe20000010000 */
[----:B------:R-:W-:Y:S01]  /*43f0*/  F2FP.BF16.PACK_AB R6, R21, R114 ;  /* 0x000000721506723e */ /* 0x000fe200000010ff */
[----:B------:R-:W-:Y:S01]  /*4400*/  FADD.FTZ R115, R115, R124 ;  /* 0x0000007c73737221 */ /* 0x000fe20000010000 */
[----:B-----5:R-:W-:Y:S01]  /*4410*/  F2FP.BF16.PACK_AB R7, R20, R23 ;  /* 0x000000171407723e */ /* 0x020fe200000010ff */
[----:B------:R-:W-:-:S02]  /*4420*/  FADD.FTZ R22, R22, R125 ;  /* 0x0000007d16167221 */ /* 0x000fc40000010000 */
[----:B------:R-:W-:Y:S02]  /*4430*/  FADD.FTZ R114, R114, R115 ;  /* 0x0000007372727221 */ /* 0x000fe40000010000 */
[----:B------:R-:W-:Y:S02]  /*4440*/  FADD.FTZ R23, R23, R22 ;  /* 0x0000001617177221 */ /* 0x000fe40000010000 */
[----:B-1----:R-:W-:Y:S01]  /*4450*/  HMMA.16816.F32.BF16 R96, R4, R8, R96 ;  /* 0x000000080460723c */ /* 0x002fe20000041860 */
[----:B------:R-:W-:Y:S02]  /*4460*/  FADD.FTZ R114, R21, R114 ;  /* 0x0000007215727221 */ /* 0x000fe40000010000 */
[----:B------:R-:W-:-:S05]  /*4470*/  FADD.FTZ R23, R20, R23 ;  /* 0x0000001714177221 */ /* 0x000fca0000010000 */
[C---:B------:R-:W-:Y:S01]  /*4480*/  HMMA.16816.F32.BF16 R92, R4.reuse, R10, R92 ;  /* 0x0000000a045c723c */ /* 0x040fe2000004185c */
[----:B------:R-:W1:Y:S07]  /*4490*/  LDSM.16.MT88.4 R8, [R137+0x9000] ;  /* 0x009000008908783b */ /* 0x000e6e0000004200 */
[C---:B----4-:R-:W-:Y:S08]  /*44a0*/  HMMA.16816.F32.BF16 R52, R4.reuse, R16, R52 ;  /* 0x000000100434723c */ /* 0x050ff00000041834 */
[C---:B------:R-:W-:Y:S08]  /*44b0*/  HMMA.16816.F32.BF16 R36, R4.reuse, R12, R36 ;  /* 0x0000000c0424723c */ /* 0x040ff00000041824 */
[C---:B------:R-:W-:Y:S01]  /*44c0*/  HMMA.16816.F32.BF16 R40, R4.reuse, R14, R40 ;  /* 0x0000000e0428723c */ /* 0x040fe20000041828 */
[----:B------:R-:W2:Y:S07]  /*44d0*/  LDSM.16.MT88.4 R12, [R140+0xb000] ;  /* 0x00b000008c0c783b */ /* 0x000eae0000004200 */
[C---:B------:R-:W-:Y:S01]  /*44e0*/  HMMA.16816.F32.BF16 R56, R4.reuse, R18, R56 ;  /* 0x000000120438723c */ /* 0x040fe20000041838 */
[----:B------:R-:W-:Y:S07]  /*44f0*/  LDSM.16.MT88.4 R16, [R137+0x9800] ;  /* 0x009800008910783b */ /* 0x000fee0000004200 */
        /* <DEDUP_REMOVED lines=10> */
[C---:B------:R-:W-:Y:S01]  /*45a0*/  HMMA.16816.F32.BF16 R80, R4.reuse, R14, R80 ;  /* 0x0000000e0450723c */ /* 0x040fe20000041850 */
[----:B------:R-:W2:Y:S07]  /*45b0*/  LDSM.16.MT88.4 R12, [R140+0x9800] ;  /* 0x009800008c0c783b */ /* 0x000eae0000004200 */
        /* <DEDUP_REMOVED lines=83> */
[----:B------:R-:W-:Y:S01]  /*4af0*/  @!P0 LEA R20, P2, R5, c[0x0][0x170], 0x1 ;  /* 0x00005c0005148a11 */ /* 0x000fe200078408ff */
        /* <DEDUP_REMOVED lines=28> */
[----:B-1----:R-:W-:Y:S04]  /*4cc0*/  LDSM.16.M88.4 R16, [R146] ;  /* 0x000000009210783b */ /* 0x002fe80000000200 */
[----:B--2---:R-:W3:Y:S04]  /*4cd0*/  LDSM.16.M88.4 R8, [R145+0x4000] ;  /* 0x004000009108783b */ /* 0x004ee80000000200 */
[----:B------:R-:W1:Y:S04]  /*4ce0*/  LDSM.16.M88.4 R32, [R145+0x4800] ;  /* 0x004800009120783b */ /* 0x000e680000000200 */
[----:B------:R-:W4:Y:S04]  /*4cf0*/  LDSM.16.M88.4 R24, [R145+0x5000] ;  /* 0x005000009118783b */ /* 0x000f280000000200 */
[----:B------:R-:W5:Y:S04]  /*4d00*/  LDSM.16.M88.4 R108, [R145+0x5800] ;  /* 0x00580000916c783b */ /* 0x000f680000000200 */
[----:B------:R-:W-:Y:S04]  /*4d10*/  LDSM.16.M88.4 R100, [R144] ;  /* 0x000000009064783b */ /* 0x000fe80000000200 */
[----:B------:R-:W2:Y:S04]  /*4d20*/  LDSM.16.M88.4 R104, [R143] ;  /* 0x000000008f68783b */ /* 0x000ea80000000200 */
[----:B------:R-:W2:Y:S04]  /*4d30*/  LDSM.16.M88.4 R112, [R135] ;  /* 0x000000008770783b */ /* 0x000ea80000000200 */
[----:B------:R-:W0:Y:S01]  /*4d40*/  LDGDEPBAR ;  /* 0x00000000000079af */ /* 0x000e220000000000 */
[C---:B---3--:R-:W-:Y:S08]  /*4d50*/  HMMA.16816.F32.BF16 R12, R16.reuse, R8, RZ ;  /* 0x00000008100c723c */ /* 0x048ff000000418ff */
[C---:B------:R-:W-:Y:S08]  /*4d60*/  HMMA.16816.F32.BF16 R8, R16.reuse, R10, RZ ;  /* 0x0000000a1008723c */ /* 0x040ff000000418ff */
[C---:B-1----:R-:W-:Y:S08]  /*4d70*/  HMMA.16816.F32.BF16 R4, R16.reuse, R32, RZ ;  /* 0x000000201004723c */ /* 0x042ff000000418ff */
[C---:B----4-:R-:W-:Y:S08]  /*4d80*/  HMMA.16816.F32.BF16 R28, R16.reuse, R24, RZ ;  /* 0x00000018101c723c */ /* 0x050ff000000418ff */
[C---:B------:R-:W-:Y:S08]  /*4d90*/  HMMA.16816.F32.BF16 R32, R16.reuse, R34, RZ ;  /* 0x000000221020723c */ /* 0x040ff000000418ff */
[C---:B------:R-:W-:Y:S08]  /*4da0*/  HMMA.16816.F32.BF16 R24, R16.reuse, R26, RZ ;  /* 0x0000001a1018723c */ /* 0x040ff000000418ff */
[C---:B-----5:R-:W-:Y:S08]  /*4db0*/  HMMA.16816.F32.BF16 R20, R16.reuse, R108, RZ ;  /* 0x0000006c1014723c */ /* 0x060ff000000418ff */
[----:B------:R-:W-:Y:S01]  /*4dc0*/  HMMA.16816.F32.BF16 R16, R16, R110, RZ ;  /* 0x0000006e1010723c */ /* 0x000fe200000418ff */
[----:B------:R-:W1:Y:S07]  /*4dd0*/  LDSM.16.M88.4 R108, [R134] ;  /* 0x00000000866c783b */ /* 0x000e6e0000000200 */
[C---:B--2---:R-:W-:Y:S08]  /*4de0*/  HMMA.16816.F32.BF16 R12, R100.reuse, R104, R12 ;  /* 0x00000068640c723c */ /* 0x044ff0000004180c */
        /* <DEDUP_REMOVED lines=78> */
[C---:B------:R-:W-:Y:S08]  /*52d0*/  HMMA.16816.F32.BF16 R32, R108.reuse, R114, R32 ;  /* 0x000000726c20723c */ /* 0x040ff00000041820 */
[C---:B-1----:R-:W-:Y:S08]  /*52e0*/  HMMA.16816.F32.BF16 R12, R108.reuse, R100, R12 ;  /* 0x000000646c0c723c */ /* 0x042ff0000004180c */
[----:B------:R-:W-:Y:S01]  /*52f0*/  HMMA.16816.F32.BF16 R8, R108, R102, R8 ;  /* 0x000000666c08723c */ /* 0x000fe20000041808 */
[----:B------:R-:W1:Y:S01]  /*5300*/  LDSM.16.M88.4 R100, [R132+0x3800] ;  /* 0x003800008464783b */ /* 0x000e620000000200 */
[----:B------:R-:W-:-:S06]  /*5310*/  DEPBAR.LE SB0, 0x0 ;  /* 0x000080000000791a */ /* 0x000fcc0000000000 */
[C---:B---3--:R-:W-:Y:S08]  /*5320*/  HMMA.16816.F32.BF16 R28, R108.reuse, R104, R28 ;  /* 0x000000686c1c723c */ /* 0x048ff0000004181c */
[C---:B------:R-:W-:Y:S08]  /*5330*/  HMMA.16816.F32.BF16 R24, R108.reuse, R106, R24 ;  /* 0x0000006a6c18723c */ /* 0x040ff00000041818 */
[C---:B-1----:R-:W-:Y:S08]  /*5340*/  HMMA.16816.F32.BF16 R20, R108.reuse, R100, R20 ;  /* 0x000000646c14723c */ /* 0x042ff00000041814 */
[----:B------:R-:W-:Y:S07]  /*5350*/  HMMA.16816.F32.BF16 R16, R108, R102, R16 ;  /* 0x000000666c10723c */ /* 0x000fee0000041810 */
[----:B------:R-:W-:-:S05]  /*5360*/  IMAD R108, R122, 0x40, R153 ;  /* 0x000000407a6c7824 */ /* 0x000fca00078e0299 */
[C---:B------:R-:W-:Y:S02]  /*5370*/  IADD3 R106, R108.reuse, 0x1, RZ ;  /* 0x000000016c6a7810 */ /* 0x040fe40007ffe0ff */
[C---:B------:R-:W-:Y:S02]  /*5380*/  IADD3 R102, R108.reuse, 0x8, RZ ;  /* 0x000000086c667810 */ /* 0x040fe40007ffe0ff */
[----:B------:R-:W1:Y:S01]  /*5390*/  I2F R100, R106 ;  /* 0x0000006a00647306 */ /* 0x000e620000201400 */
[----:B------:R-:W-:Y:S01]  /*53a0*/  IADD3 R104, R108, 0x9, RZ ;  /* 0x000000096c687810 */ /* 0x000fe20007ffe0ff */
[----:B------:R-:W-:Y:S01]  /*53b0*/  BAR.SYNC.DEFER_BLOCKING 0x0 ;  /* 0x0000000000007b1d */ /* 0x000fe20000010000 */
[-C--:B------:R-:W-:Y:S02]  /*53c0*/  ISETP.GE.AND P5, PT, R106, R123.reuse, PT ;  /* 0x0000007b6a00720c */ /* 0x080fe40003fa6270 */
[C---:B------:R-:W-:Y:S02]  /*53d0*/  ISETP.GE.AND P2, PT, R102.reuse, R123, PT ;  /* 0x0000007b6600720c */ /* 0x040fe40003f46270 */
[----:B------:R-:W-:Y:S01]  /*53e0*/  ISETP.GE.AND P6, PT, R102, R117, PT ;  /* 0x000000756600720c */ /* 0x000fe20003fc6270 */
[----:B------:R-:W2:Y:S01]  /*53f0*/  I2F R103, R102 ;  /* 0x0000006600677306 */ /* 0x000ea20000201400 */
[----:B------:R-:W-:-:S02]  /*5400*/  ISETP.GE.AND P4, PT, R104, R123, PT ;  /* 0x0000007b6800720c */ /* 0x000fc40003f86270 */
[-C--:B------:R-:W-:Y:S01]  /*5410*/  ISETP.GE.AND P3, PT, R106, R117.reuse, PT ;  /* 0x000000756a00720c */ /* 0x080fe20003f66270 */
[CC--:B-1----:R-:W-:Y:S02]  /*5420*/  FFMA.FTZ R101, R100.reuse, R0.reuse, R13 ;  /* 0x0000000064657223 */ /* 0x0c2fe4000001000d */
[-C--:B------:R-:W-:Y:S02]  /*5430*/  FFMA.FTZ R13, R100, R0.reuse, R15 ;  /* 0x00000000640d7223 */ /* 0x080fe4000001000f */
[----:B------:R1:W3:Y:S01]  /*5440*/  I2F R100, R104 ;  /* 0x0000006800647306 */ /* 0x0002e20000201400 */
[----:B------:R-:W-:Y:S02]  /*5450*/  FSEL R15, R101, -INF , !P5 ;  /* 0xff800000650f7808 */ /* 0x000fe40006800000 */
[----:B------:R-:W-:Y:S01]  /*5460*/  ISETP.GE.AND P5, PT, R104, R117, PT ;  /* 0x000000756800720c */ /* 0x000fe20003fa6270 */
[CC--:B--2---:R-:W-:Y:S01]  /*5470*/  FFMA.FTZ R176, R103.reuse, R0.reuse, R10 ;  /* 0x0000000067b07223 */ /* 0x0c4fe2000001000a */
[----:B------:R-:W-:Y:S01]  /*5480*/  IADD3 R102, R108, 0x10, RZ ;  /* 0x000000106c667810 */ /* 0x000fe20007ffe0ff */
[----:B------:R-:W-:Y:S01]  /*5490*/  FFMA.FTZ R105, R103, R0, R8 ;  /* 0x0000000067697223 */ /* 0x000fe20000010008 */
[----:B------:R-:W-:-:S02]  /*54a0*/  FSEL R8, R13, -INF , !P3 ;  /* 0xff8000000d087808 */ /* 0x000fc40005800000 */
[----:B------:R2:W4:Y:S01]  /*54b0*/  I2F R101, R102 ;  /* 0x0000006600657306 */ /* 0x0005220000201400 */
[C---:B------:R-:W-:Y:S02]  /*54c0*/  ISETP.GE.AND P3, PT, R102.reuse, R123, PT ;  /* 0x0000007b6600720c */ /* 0x040fe40003f66270 */
[----:B------:R-:W-:Y:S02]  /*54d0*/  FSEL R13, R105, -INF , !P2 ;  /* 0xff800000690d7808 */ /* 0x000fe40005000000 */
[----:B------:R-:W-:Y:S02]  /*54e0*/  ISETP.GE.AND P2, PT, R102, R117, PT ;  /* 0x000000756600720c */ /* 0x000fe40003f46270 */
[----:B-1----:R-:W-:Y:S01]  /*54f0*/  IADD3 R104, R108, 0x11, RZ ;  /* 0x000000116c687810 */ /* 0x002fe20007ffe0ff */
[-C--:B---3--:R-:W-:Y:S01]  /*5500*/  FFMA.FTZ R9, R100, R0.reuse, R9 ;  /* 0x0000000064097223 */ /* 0x088fe20000010009 */
[----:B------:R-:W-:Y:S01]  /*5510*/  FSEL R176, R176, -INF , !P6 ;  /* 0xff800000b0b07808 */ /* 0x000fe20007000000 */
[----:B------:R-:W-:Y:S01]  /*5520*/  FFMA.FTZ R100, R100, R0, R11 ;  /* 0x0000000064647223 */ /* 0x000fe2000001000b */
[----:B------:R-:W1:Y:S01]  /*5530*/  I2F R10, R104 ;  /* 0x00000068000a7306 */ /* 0x000e620000201400 */
[----:B------:R-:W-:-:S02]  /*5540*/  ISETP.GE.AND P6, PT, R104, R123, PT ;  /* 0x0000007b6800720c */ /* 0x000fc40003fc6270 */
[----:B------:R-:W-:Y:S02]  /*5550*/  FSEL R9, R9, -INF , !P4 ;  /* 0xff80000009097808 */ /* 0x000fe40006000000 */
[----:B--2---:R-:W-:Y:S01]  /*5560*/  IADD3 R102, R108, 0x18, RZ ;  /* 0x000000186c667810 */ /* 0x004fe20007ffe0ff */
[CC--:B----4-:R-:W-:Y:S01]  /*5570*/  FFMA.FTZ R171, R101.reuse, R0.reuse, R4 ;  /* 0x0000000065ab7223 */ /* 0x0d0fe20000010004 */
[----:B------:R-:W-:Y:S01]  /*5580*/  FSEL R4, R100, -INF , !P5 ;  /* 0xff80000064047808 */ /* 0x000fe20006800000 */
[-C--:B------:R-:W-:Y:S01]  /*5590*/  FFMA.FTZ R6, R101, R0.reuse, R6 ;  /* 0x0000000065067223 */ /* 0x080fe20000010006 */
[----:B------:R-:W2:Y:S01]  /*55a0*/  I2F R11, R102 ;  /* 0x00000066000b7306 */ /* 0x000ea20000201400 */
[----:B------:R-:W-:Y:S02]  /*55b0*/  IADD3 R100, R108, 0x19, RZ ;  /* 0x000000196c647810 */ /* 0x000fe40007ffe0ff */
[----:B------:R-:W-:Y:S02]  /*55c0*/  FSEL R171, R171, -INF , !P3 ;  /* 0xff800000abab7808 */ /* 0x000fe40005800000 */
[----:B------:R-:W-:Y:S01]  /*55d0*/  ISETP.GE.AND P5, PT, R102, R123, PT ;  /* 0x0000007b6600720c */ /* 0x000fe20003fa6270 */
[-C--:B-1----:R-:W-:Y:S01]  /*55e0*/  FFMA.FTZ R5, R10, R0.reuse, R5 ;  /* 0x000000000a057223 */ /* 0x082fe20000010005 */
[----:B------:R-:W-:Y:S01]  /*55f0*/  ISETP.GE.AND P3, PT, R102, R117, PT ;  /* 0x000000756600720c */ /* 0x000fe20003f66270 */
[----:B------:R-:W-:Y:S01]  /*5600*/  FFMA.FTZ R7, R10, R0, R7 ;  /* 0x000000000a077223 */ /* 0x000fe20000010007 */
[----:B------:R-:W-:-:S02]  /*5610*/  FSEL R174, R6, -INF , !P2 ;  /* 0xff80000006ae7808 */ /* 0x000fc40005000000 */
[----:B------:R-:W1:Y:S01]  /*5620*/  I2F R6, R100 ;  /* 0x0000006400067306 */ /* 0x000e620000201400 */
[----:B------:R-:W-:Y:S02]  /*5630*/  FSEL R169, R5, -INF , !P6 ;  /* 0xff80000005a97808 */ /* 0x000fe40007000000 */
[----:B------:R-:W-:Y:S01]  /*5640*/  ISETP.GE.AND P4, PT, R104, R117, PT ;  /* 0x000000756800720c */ /* 0x000fe20003f86270 */
[CC--:B--2---:R-:W-:Y:S01]  /*5650*/  FFMA.FTZ R32, R11.reuse, R0.reuse, R32 ;  /* 0x000000000b207223 */ /* 0x0c4fe20000010020 */
[C---:B------:R-:W-:Y:S01]  /*5660*/  IADD3 R102, R108.reuse, 0x20, RZ ;  /* 0x000000206c667810 */ /* 0x040fe20007ffe0ff */
[----:B------:R-:W-:Y:S01]  /*5670*/  FFMA.FTZ R190, R11, R0, R34 ;  /* 0x000000000bbe7223 */ /* 0x000fe20000010022 */
[----:B------:R-:W-:Y:S02]  /*5680*/  IADD3 R34, R108, 0x21, RZ ;  /* 0x000000216c227810 */ /* 0x000fe40007ffe0ff */
[----:B------:R-:W2:Y:S01]  /*5690*/  I2F R5, R102 ;  /* 0x0000006600057306 */ /* 0x000ea20000201400 */
[----:B------:R-:W-:-:S02]  /*56a0*/  FSEL R173, R32, -INF , !P5 ;  /* 0xff80000020ad7808 */ /* 0x000fc40006800000 */
[----:B------:R-:W-:Y:S02]  /*56b0*/  IADD3 R32, R108, 0x28, RZ ;  /* 0x000000286c207810 */ /* 0x000fe40007ffe0ff */
[----:B------:R-:W-:Y:S01]  /*56c0*/  FSEL R188, R7, -INF , !P4 ;  /* 0xff80000007bc7808 */ /* 0x000fe20006000000 */
[CC--:B-1----:R-:W-:Y:S02]  /*56d0*/  FFMA.FTZ R33, R6.reuse, R0.reuse, R33 ;  /* 0x0000000006217223 */ /* 0x0c2fe40000010021 */
[----:B------:R-:W1:Y:S01]  /*56e0*/  I2F R10, R34 ;  /* 0x00000022000a7306 */ /* 0x000e620000201400 */
[----:B------:R-:W-:Y:S01]  /*56f0*/  FFMA.FTZ R35, R6, R0, R35 ;  /* 0x0000000006237223 */ /* 0x000fe20000010023 */
[----:B------:R-:W-:Y:S02]  /*5700*/  IADD3 R6, R108, 0x29, RZ ;  /* 0x000000296c067810 */ /* 0x000fe40007ffe0ff */
[----:B------:R-:W-:Y:S02]  /*5710*/  ISETP.GE.AND P6, PT, R100, R117, PT ;  /* 0x000000756400720c */ /* 0x000fe40003fc6270 */
[----:B------:R-:W-:-:S02]  /*5720*/  FSEL R190, R190, -INF , !P3 ;  /* 0xff800000bebe7808 */ /* 0x000fc40005800000 */
[----:B------:R-:W3:Y:S01]  /*5730*/  I2F R7, R32 ;  /* 0x0000002000077306 */ /* 0x000ee20000201400 */
[CC--:B--2---:R-:W-:Y:S01]  /*5740*/  FFMA.FTZ R28, R5.reuse, R0.reuse, R28 ;  /* 0x00000000051c7223 */ /* 0x0c4fe2000001001c */
[----:B------:R-:W-:Y:S01]  /*5750*/  ISETP.GE.AND P5, PT, R102, R117, PT ;  /* 0x000000756600720c */ /* 0x000fe20003fa6270 */
[-C--:B------:R-:W-:Y:S01]  /*5760*/  FFMA.FTZ R30, R5, R0.reuse, R30 ;  /* 0x00000000051e7223 */ /* 0x080fe2000001001e */
[-C--:B------:R-:W-:Y:S02]  /*5770*/  ISETP.GE.AND P3, PT, R34, R123.reuse, PT ;  /* 0x0000007b2200720c */ /* 0x080fe40003f66270 */
[-C--:B------:R-:W-:Y:S02]  /*5780*/  ISETP.GE.AND P4, PT, R102, R123.reuse, PT ;  /* 0x0000007b6600720c */ /* 0x080fe40003f86270 */
[----:B------:R-:W2:Y:S01]  /*5790*/  I2F R5, R6 ;  /* 0x0000000600057306 */ /* 0x000ea20000201400 */
[CC--:B-1----:R-:W-:Y:S01]  /*57a0*/  FFMA.FTZ R29, R10.reuse, R0.reuse, R29 ;  /* 0x000000000a1d7223 */ /* 0x0c2fe2000001001d */
[----:B------:R-:W-:Y:S01]  /*57b0*/  FSEL R186, R35, -INF , !P6 ;  /* 0xff80000023ba7808 */ /* 0x000fe20007000000 */
[----:B------:R-:W-:Y:S01]  /*57c0*/  FFMA.FTZ R31, R10, R0, R31 ;  /* 0x000000000a1f7223 */ /* 0x000fe2000001001f */
[----:B------:R-:W-:-:S02]  /*57d0*/  ISETP.GE.AND P6, PT, R32, R123, PT ;  /* 0x0000007b2000720c */ /* 0x000fc40003fc6270 */
[----:B------:R-:W-:Y:S01]  /*57e0*/  FSEL R102, R30, -INF , !P5 ;  /* 0xff8000001e667808 */ /* 0x000fe20006800000 */
[-C--:B---3--:R-:W-:Y:S01]  /*57f0*/  FFMA.FTZ R24, R7, R0.reuse, R24 ;  /* 0x0000000007187223 */ /* 0x088fe20000010018 */
[----:B------:R-:W-:Y:S01]  /*5800*/  FSEL R103, R29, -INF , !P3 ;  /* 0xff8000001d677808 */ /* 0x000fe20005800000 */
[-C--:B------:R-:W-:Y:S01]  /*5810*/  FFMA.FTZ R26, R7, R0.reuse, R26 ;  /* 0x00000000071a7223 */ /* 0x080fe2000001001a */
[----:B------:R-:W-:Y:S02]  /*5820*/  IADD3 R10, R108, 0x30, RZ ;  /* 0x000000306c0a7810 */ /* 0x000fe40007ffe0ff */
[----:B------:R-:W-:Y:S02]  /*5830*/  FSEL R101, R28, -INF , !P4 ;  /* 0xff8000001c657808 */ /* 0x000fe40006000000 */
[C---:B------:R-:W-:Y:S01]  /*5840*/  ISETP.GE.AND P5, PT, R6.reuse, R123, PT ;  /* 0x0000007b0600720c */ /* 0x040fe20003fa6270 */
[CC--:B--2---:R-:W-:Y:S01]  /*5850*/  FFMA.FTZ R25, R5.reuse, R0.reuse, R25 ;  /* 0x0000000005197223 */ /* 0x0c4fe20000010019 */
[-C--:B------:R-:W-:Y:S01]  /*5860*/  ISETP.GE.AND P3, PT, R6, R117.reuse, PT ;  /* 0x000000750600720c */ /* 0x080fe20003f66270 */
[----:B------:R-:W1:Y:S01]  /*5870*/  I2F R7, R10 ;  /* 0x0000000a00077306 */ /* 0x000e620000201400 */
[----:B------:R-:W-:Y:S01]  /*5880*/  ISETP.GE.AND P4, PT, R32, R117, PT ;  /* 0x000000752000720c */ /* 0x000fe20003f86270 */
[----:B------:R-:W-:Y:S01]  /*5890*/  FFMA.FTZ R27, R5, R0, R27 ;  /* 0x00000000051b7223 */ /* 0x000fe2000001001b */
[----:B------:R-:W-:-:S02]  /*58a0*/  IADD3 R6, R108, 0x31, RZ ;  /* 0x000000316c067810 */ /* 0x000fc40007ffe0ff */
[----:B------:R-:W-:Y:S02]  /*58b0*/  FSEL R179, R24, -INF , !P6 ;  /* 0xff80000018b37808 */ /* 0x000fe40007000000 */
[----:B------:R-:W-:Y:S02]  /*58c0*/  IADD3 R24, R108, 0x38, RZ ;  /* 0x000000386c187810 */ /* 0x000fe40007ffe0ff */
[----:B------:R-:W-:Y:S02]  /*58d0*/  FSEL R184, R26, -INF , !P4 ;  /* 0xff8000001ab87808 */ /* 0x000fe40006000000 */
[----:B------:R-:W-:Y:S01]  /*58e0*/  FSEL R177, R25, -INF , !P5 ;  /* 0xff80000019b17808 */ /* 0x000fe20006800000 */
[----:B------:R-:W2:Y:S01]  /*58f0*/  I2F R5, R24 ;  /* 0x0000001800057306 */ /* 0x000ea20000201400 */
[C---:B------:R-:W-:Y:S02]  /*5900*/  ISETP.GE.AND P4, PT, R6.reuse, R123, PT ;  /* 0x0000007b0600720c */ /* 0x040fe40003f86270 */
[----:B------:R-:W-:Y:S01]  /*5910*/  ISETP.GE.AND P5, PT, R6, R117, PT ;  /* 0x000000750600720c */ /* 0x000fe20003fa6270 */
[CC--:B-1----:R-:W-:Y:S01]  /*5920*/  FFMA.FTZ R20, R7.reuse, R0.reuse, R20 ;  /* 0x0000000007147223 */ /* 0x0c2fe20000010014 */
[----:B------:R-:W-:Y:S01]  /*5930*/  ISETP.GE.AND P2, PT, R100, R123, PT ;  /* 0x0000007b6400720c */ /* 0x000fe20003f46270 */
[----:B------:R-:W-:Y:S01]  /*5940*/  FFMA.FTZ R22, R7, R0, R22 ;  /* 0x0000000007167223 */ /* 0x000fe20000010016 */
[----:B------:R-:W-:Y:S01]  /*5950*/  ISETP.GE.AND P6, PT, R10, R117, PT ;  /* 0x000000750a00720c */ /* 0x000fe20003fc6270 */
[----:B------:R-:W1:Y:S01]  /*5960*/  I2F R6, R6 ;  /* 0x0000000600067306 */ /* 0x000e620000201400 */
[----:B------:R-:W-:-:S02]  /*5970*/  FSEL R181, R33, -INF , !P2 ;  /* 0xff80000021b57808 */ /* 0x000fc40005000000 */
[----:B------:R-:W-:Y:S02]  /*5980*/  ISETP.GE.AND P2, PT, R34, R117, PT ;  /* 0x000000752200720c */ /* 0x000fe40003f46270 */
[----:B------:R-:W-:Y:S02]  /*5990*/  FSEL R100, R27, -INF , !P3 ;  /* 0xff8000001b647808 */ /* 0x000fe40005800000 */
[----:B------:R-:W-:Y:S01]  /*59a0*/  FSEL R182, R31, -INF , !P2 ;  /* 0xff8000001fb67808 */ /* 0x000fe20005000000 */
[----:B------:R-:W3:Y:S01]  /*59b0*/  I2F R7, R108 ;  /* 0x0000006c00077306 */ /* 0x000ee20000201400 */
[----:B------:R-:W-:Y:S01]  /*59c0*/  ISETP.GE.AND P2, PT, R10, R123, PT ;  /* 0x0000007b0a00720c */ /* 0x000fe20003f46270 */
[CC--:B--2---:R-:W-:Y:S01]  /*59d0*/  FFMA.FTZ R18, R5.reuse, R0.reuse, R18 ;  /* 0x0000000005127223 */ /* 0x0c4fe20000010012 */
[----:B------:R-:W-:Y:S01]  /*59e0*/  IADD3 R10, R108, 0x39, RZ ;  /* 0x000000396c0a7810 */ /* 0x000fe20007ffe0ff */
[----:B------:R-:W-:Y:S01]  /*59f0*/  FFMA.FTZ R16, R5, R0, R16 ;  /* 0x0000000005107223 */ /* 0x000fe20000010010 */
[----:B------:R-:W-:-:S02]  /*5a00*/  FSEL R104, R20, -INF , !P2 ;  /* 0xff80000014687808 */ /* 0x000fc40005000000 */
[----:B------:R-:W-:Y:S01]  /*5a10*/  ISETP.GE.AND P2, PT, R24, R117, PT ;  /* 0x000000751800720c */ /* 0x000fe20003f46270 */
[-C--:B-1----:R-:W-:Y:S01]  /*5a20*/  FFMA.FTZ R21, R6, R0.reuse, R21 ;  /* 0x0000000006157223 */ /* 0x082fe20000010015 */
[-C--:B------:R-:W-:Y:S01]  /*5a30*/  ISETP.GE.AND P3, PT, R24, R123.reuse, PT ;  /* 0x0000007b1800720c */ /* 0x080fe20003f66270 */
[-C--:B------:R-:W-:Y:S01]  /*5a40*/  FFMA.FTZ R23, R6, R0.reuse, R23 ;  /* 0x0000000006177223 */ /* 0x080fe20000010017 */
[----:B------:R-:W-:Y:S01]  /*5a50*/  FSEL R168, R18, -INF , !P2 ;  /* 0xff80000012a87808 */ /* 0x000fe20005000000 */
[----:B------:R-:W1:Y:S01]  /*5a60*/  I2F R6, R10 ;  /* 0x0000000a00067306 */ /* 0x000e620000201400 */
[----:B------:R-:W-:Y:S02]  /*5a70*/  ISETP.GE.AND P2, PT, R116, 0x3, PT ;  /* 0x000000037400780c */ /* 0x000fe40003f46270 */
[----:B------:R-:W-:Y:S01]  /*5a80*/  FSEL R106, R22, -INF , !P6 ;  /* 0xff800000166a7808 */ /* 0x000fe20007000000 */
[-C--:B---3--:R-:W-:Y:S01]  /*5a90*/  FFMA.FTZ R12, R7, R0.reuse, R12 ;  /* 0x00000000070c7223 */ /* 0x088fe2000001000c */
[----:B------:R-:W-:Y:S01]  /*5aa0*/  FSEL R124, R23, -INF , !P5 ;  /* 0xff800000177c7808 */ /* 0x000fe20006800000 */
[----:B------:R-:W-:Y:S01]  /*5ab0*/  FFMA.FTZ R5, R7, R0, R14 ;  /* 0x0000000007057223 */ /* 0x000fe2000001000e */
[----:B------:R-:W-:-:S02]  /*5ac0*/  ISETP.GE.AND P6, PT, R108, R123, PT ;  /* 0x0000007b6c00720c */ /* 0x000fc40003fc6270 */
[----:B------:R-:W-:Y:S02]  /*5ad0*/  ISETP.GE.AND P5, PT, R10, R123, PT ;  /* 0x0000007b0a00720c */ /* 0x000fe40003fa6270 */
[----:B------:R-:W-:Y:S02]  /*5ae0*/  FSEL R125, R21, -INF , !P4 ;  /* 0xff800000157d7808 */ /* 0x000fe40006000000 */
[----:B------:R-:W-:Y:S02]  /*5af0*/  FSEL R123, R16, -INF , !P3 ;  /* 0xff800000107b7808 */ /* 0x000fe40005800000 */
[-C--:B------:R-:W-:Y:S01]  /*5b00*/  ISETP.GE.AND P4, PT, R108, R117.reuse, PT ;  /* 0x000000756c00720c */ /* 0x080fe20003f86270 */
[-C--:B-1----:R-:W-:Y:S01]  /*5b10*/  FFMA.FTZ R17, R6, R0.reuse, R17 ;  /* 0x0000000006117223 */ /* 0x082fe20000010011 */
[----:B------:R-:W-:Y:S01]  /*5b20*/  ISETP.GE.AND P3, PT, R10, R117, PT ;  /* 0x000000750a00720c */ /* 0x000fe20003f66270 */
[----:B------:R-:W-:Y:S01]  /*5b30*/  FFMA.FTZ R19, R6, R0, R19 ;  /* 0x0000000006137223 */ /* 0x000fe20000010013 */
[----:B------:R-:W-:-:S02]  /*5b40*/  FSEL R6, R12, -INF , !P6 ;  /* 0xff8000000c067808 */ /* 0x000fc40007000000 */
[----:B------:R-:W-:Y:S02]  /*5b50*/  FSEL R5, R5, -INF , !P4 ;  /* 0xff80000005057808 */ /* 0x000fe40006000000 */
[----:B------:R-:W-:Y:S02]  /*5b60*/  FSEL R127, R17, -INF , !P5 ;  /* 0xff800000117f7808 */ /* 0x000fe40006800000 */
        /* <DEDUP_REMOVED lines=10> */
[----:B------:R-:W-:-:S03]  /*5c10*/  @!P1 LEA R20, P3, R11, c[0x0][0x168], 0x1 ;  /* 0x00005a000b149a11 */ /* 0x000fc600078608ff */
[----:B------:R-:W-:-:S05]  /*5c20*/  IMAD.IADD R7, R17, 0x1, R7 ;  /* 0x0000000111077824 */ /* 0x000fca00078e0207 */
[----:B------:R-:W-:Y:S02]  /*5c30*/  LEA.HI.X R12, R16, R163, R7, 0x6, P4 ;  /* 0x000000a3100c7211 */ /* 0x000fe400020f3407 */
[C---:B------:R-:W-:Y:S02]  /*5c40*/  @!P0 LEA R18, P4, R11.reuse, c[0x0][0x168], 0x1 ;  /* 0x00005a000b128a11 */ /* 0x040fe400078808ff */
[C-C-:B------:R-:W-:Y:S02]  /*5c50*/  @!P1 LEA.HI.X R21, R11.reuse, c[0x0][0x16c], R12.reuse, 0x1, P3 ;  /* 0x00005b000b159a11 */ /* 0x140fe400018f0c0c */
[C---:B------:R-:W-:Y:S02]  /*5c60*/  IADD3 R7, P3, R148.reuse, R11, RZ ;  /* 0x0000000b94077210 */ /* 0x040fe40007f7e0ff */
[--C-:B------:R-:W-:Y:S01]  /*5c70*/  @!P0 LEA.HI.X R19, R11, c[0x0][0x16c], R12.reuse, 0x1, P4 ;  /* 0x00005b000b138a11 */ /* 0x100fe200020f0c0c */
[----:B------:R-:W-:Y:S01]  /*5c80*/  @!PT LDS RZ, [RZ] ;  /* 0x00000000fffff984 */ /* 0x000fe20000000800 */
[----:B------:R-:W-:Y:S01]  /*5c90*/  @!PT LDS RZ, [RZ] ;  /* 0x00000000fffff984 */ /* 0x000fe20000000800 */
[----:B------:R-:W-:Y:S01]  /*5ca0*/  @!PT LDS RZ, [RZ] ;  /* 0x00000000fffff984 */ /* 0x000fe20000000800 */
[----:B------:R2:W-:Y:S01]  /*5cb0*/  @!P1 LDGSTS.E.BYPASS.LTC128B.128 [R154+0x4000], [R20.64] ;  /* 0x04000000149a9fae */ /* 0x0005e2000b901d46 */
[----:B------:R-:W-:Y:S01]  /*5cc0*/  @!P1 LEA R16, P5, R7, c[0x0][0x168], 0x1 ;  /* 0x00005a0007109a11 */ /* 0x000fe200078a08ff */
[----:B------:R-:W-:Y:S01]  /*5cd0*/  IMAD.X R12, R147, 0x1, R12, P3 ;  /* 0x00000001930c7824 */ /* 0x000fe200018e060c */
[----:B------:R-:W-:Y:S01]  /*5ce0*/  @!P0 LEA R22, P3, R7, c[0x0][0x168], 0x1 ;  /* 0x00005a0007168a11 */ /* 0x000fe200078608ff */
[----:B------:R1:W-:Y:S01]  /*5cf0*/  @P0 STS.128 [R154+0x6000], RZ ;  /* 0x006000ff9a000388 */ /* 0x0003e20000000c00 */
[----:B------:R-:W-:-:S02]  /*5d00*/  IADD3 R11, P4, R148, R7, RZ ;  /* 0x00000007940b7210 */ /* 0x000fc40007f9e0ff */
[C-C-:B------:R-:W-:Y:S01]  /*5d10*/  @!P1 LEA.HI.X R17, R7.reuse, c[0x0][0x16c], R12.reuse, 0x1, P5 ;  /* 0x00005b0007119a11 */ /* 0x140fe200028f0c0c */
[----:B------:R-:W-:Y:S01]  /*5d20*/  @!PT LDS RZ, [RZ] ;  /* 0x00000000fffff984 */ /* 0x000fe20000000800 */
[----:B------:R-:W-:Y:S01]  /*5d30*/  @!PT LDS RZ, [RZ] ;  /* 0x00000000fffff984 */ /* 0x000fe20000000800 */
[----:B------:R-:W-:Y:S01]  /*5d40*/  @!PT LDS RZ, [RZ] ;  /* 0x00000000fffff984 */ /* 0x000fe20000000800 */
[----:B------:R3:W-:Y:S01]  /*5d50*/  @!P0 LDGSTS.E.BYPASS.LTC128B.128 [R154+0x6000], [R18.64+0x80] ;  /* 0x06000080129a8fae */ /* 0x0007e2000b901d46 */
[--C-:B------:R-:W-:Y:S01]  /*5d60*/  @!P0 LEA.HI.X R23, R7, c[0x0][0x16c], R12.reuse, 0x1, P3 ;  /* 0x00005b0007178a11 */ /* 0x100fe200018f0c0c */
[----:B------:R-:W-:Y:S01]  /*5d70*/  IMAD.X R12, R147, 0x1, R12, P4 ;  /* 0x00000001930c7824 */ /* 0x000fe200020e060c */
[C---:B------:R-:W-:Y:S01]  /*5d80*/  @!P1 LEA R24, P3, R11.reuse, c[0x0][0x168], 0x1 ;  /* 0x00005a000b189a11 */ /* 0x040fe200078608ff */
[----:B------:R1:W-:Y:S01]  /*5d90*/  @P1 STS.128 [R154+0x4800], RZ ;  /* 0x004800ff9a001388 */ /* 0x0003e20000000c00 */
[----:B------:R-:W-:Y:S02]  /*5da0*/  IADD3 R10, P5, R148, R11, RZ ;  /* 0x0000000b940a7210 */ /* 0x000fe40007fbe0ff */
[--C-:B------:R-:W-:Y:S01]  /*5db0*/  @!P1 LEA.HI.X R25, R11, c[0x0][0x16c], R12.reuse, 0x1, P3 ;  /* 0x00005b000b199a11 */ /* 0x100fe200018f0c0c */
[----:B------:R-:W-:Y:S01]  /*5dc0*/  @!PT LDS RZ, [RZ] ;  /* 0x00000000fffff984 */ /* 0x000fe20000000800 */
[----:B------:R-:W-:Y:S01]  /*5dd0*/  @!PT LDS RZ, [RZ] ;  /* 0x00000000fffff984 */ /* 0x000fe20000000800 */
[----:B------:R-:W-:Y:S01]  /*5de0*/  @!PT LDS RZ, [RZ] ;  /* 0x00000000fffff984 */ /* 0x000fe20000000800 */
[----:B------:R1:W-:Y:S02]  /*5df0*/  @!P1 LDGSTS.E.BYPASS.LTC128B.128 [R154+0x4800], [R16.64] ;  /* 0x04800000109a9fae */ /* 0x0003e4000b901d46 */
[----:B------:R-:W-:-:S02]  /*5e00*/  IMAD.X R7, R147, 0x1, R12, P5 ;  /* 0x0000000193077824 */ /* 0x000fc400028e060c */
        /* <DEDUP_REMOVED lines=12> */
[----:B---3--:R-:W-:-:S03]  /*5ed0*/  @!P0 LEA R18, P3, R11, c[0x0][0x168], 0x1 ;  /* 0x00005a000b128a11 */ /* 0x008fc600078608ff */
[----:B------:R1:W-:Y:S01]  /*5ee0*/  @P0 STS.128 [R154+0x7000], RZ ;  /* 0x007000ff9a000388 */ /* 0x0003e20000000c00 */
        /* <DEDUP_REMOVED lines=18> */
.L_x_687:
[----:B------:R-:W-:Y:S05]  /*6010*/  BSYNC B0 ;  /* 0x0000000000007941 */ /* 0x000fea0003800000 */
.L_x_686:
[----:B------:R-:W0:Y:S02]  /*6020*/  LDGDEPBAR ;  /* 0x00000000000079af */ /* 0x000e240000000000 */
.L_x_685:
[----:B------:R-:W-:Y:S01]  /*6030*/  FMNMX.FTZ R10, R3, R6, !PT ;  /* 0x00000006030a7209 */ /* 0x000fe20007810000 */
        /* <DEDUP_REMOVED lines=51> */
[----:B------:R-:W-:Y:S02]  /*6370*/  FFMA.FTZ R111, R13, c[0x0][0x23c], -R170 ;  /* 0x00008f000d6f7a23 */ /* 0x000fe400000108aa */
[----:B------:R-:W-:Y:S01]  /*6380*/  FADD.FTZ R6, R3, -R6 ;  /* 0x8000000603067221 */ /* 0x000fe20000010000 */
[----:B------:R-:W-:Y:S01]  /*6390*/  FSEL R3, R108, RZ, P0 ;  /* 0x000000ff6c037208 */ /* 0x000fe20000000000 */
[----:B------:R-:W-:Y:S01]  /*63a0*/  FFMA.FTZ R110, R9, c[0x0][0x23c], -R170 ;  /* 0x00008f00096e7a23 */ /* 0x000fe200000108aa */
[----:B------:R-:W-:Y:S01]  /*63b0*/  MUFU.EX2 R115, R115 ;  /* 0x0000007300737308 */ /* 0x000fe20000000800 */
[----:B------:R-:W-:-:S02]  /*63c0*/  FMUL.FTZ R117, R6, c[0x0][0x23c] ;  /* 0x00008f0006757a20 */ /* 0x000fc40000410000 */
[----:B------:R-:W-:Y:S02]  /*63d0*/  FADD.FTZ R3, R2, -R3 ;  /* 0x8000000302037221 */ /* 0x000fe40000010000 */
[--C-:B------:R-:W-:Y:S02]  /*63e0*/  FFMA.FTZ R107, R5, c[0x0][0x23c], -R113.reuse ;  /* 0x00008f00056b7a23 */ /* 0x100fe40000010871 */
[----:B------:R-:W-:Y:S01]  /*63f0*/  FMUL.FTZ R126, R3, c[0x0][0x23c] ;  /* 0x00008f00037e7a20 */ /* 0x000fe20000410000 */
[----:B------:R-:W1:Y:S01]  /*6400*/  MUFU.EX2 R117, R117 ;  /* 0x0000007500757308 */ /* 0x000e620000000800 */
[--C-:B------:R-:W-:Y:S02]  /*6410*/  FFMA.FTZ R112, R8, c[0x0][0x23c], -R113.reuse ;  /* 0x00008f0008707a23 */ /* 0x100fe40000010871 */
[--C-:B------:R-:W-:Y:S01]  /*6420*/  FFMA.FTZ R3, R176, c[0x0][0x23c], -R113.reuse ;  /* 0x00008f00b0037a23 */ /* 0x100fe20000010871 */
[----:B------:R-:W2:Y:S01]  /*6430*/  LDSM.16.MT88.4 R8, [R140+0x8000] ;  /* 0x008000008c08783b */ /* 0x000ea20000004200 */
[----:B------:R-:W-:-:S02]  /*6440*/  FFMA.FTZ R2, R4, c[0x0][0x23c], -R113 ;  /* 0x00008f0004027a23 */ /* 0x000fc40000010871 */
[--C-:B------:R-:W-:Y:S01]  /*6450*/  FFMA.FTZ R180, R171, c[0x0][0x23c], -R170.reuse ;  /* 0x00008f00abb47a23 */ /* 0x100fe200000108aa */
[----:B------:R-:W3:Y:S01]  /*6460*/  MUFU.EX2 R126, R126 ;  /* 0x0000007e007e7308 */ /* 0x000ee20000000800 */
[--C-:B------:R-:W-:Y:S02]  /*6470*/  FFMA.FTZ R175, R169, c[0x0][0x23c], -R170.reuse ;  /* 0x00008f00a9af7a23 */ /* 0x100fe400000108aa */
[--C-:B------:R-:W-:Y:S02]  /*6480*/  FFMA.FTZ R176, R173, c[0x0][0x23c], -R170.reuse ;  /* 0x00008f00adb07a23 */ /* 0x100fe400000108aa */
[----:B------:R-:W-:Y:S02]  /*6490*/  FFMA.FTZ R178, R174, c[0x0][0x23c], -R113 ;  /* 0x00008f00aeb27a23 */ /* 0x000fe40000010871 */
[----:B------:R-:W-:Y:S01]  /*64a0*/  FFMA.FTZ R171, R181, c[0x0][0x23c], -R170 ;  /* 0x00008f00b5ab7a23 */ /* 0x000fe200000108aa */
[----:B------:R-:W4:Y:S01]  /*64b0*/  MUFU.EX2 R114, R114 ;  /* 0x0000007200727308 */ /* 0x000f220000000800 */
[----:B-1----:R-:W-:-:S02]  /*64c0*/  FMUL.FTZ R4, R96, R117 ;  /* 0x0000007560047220 */ /* 0x002fc40000410000 */
[-C--:B------:R-:W-:Y:S02]  /*64d0*/  FMUL.FTZ R5, R97, R117.reuse ;  /* 0x0000007561057220 */ /* 0x080fe40000410000 */
[-C--:B------:R-:W-:Y:S02]  /*64e0*/  FMUL.FTZ R20, R44, R117.reuse ;  /* 0x000000752c147220 */ /* 0x080fe40000410000 */
[----:B------:R-:W-:Y:S01]  /*64f0*/  FMUL.FTZ R21, R45, R117 ;  /* 0x000000752d157220 */ /* 0x000fe20000410000 */
[----:B------:R-:W-:Y:S01]  /*6500*/  MUFU.EX2 R111, R111 ;  /* 0x0000006f006f7308 */ /* 0x000fe20000000800 */
[-C--:B---3--:R-:W-:Y:S02]  /*6510*/  FMUL.FTZ R6, R98, R126.reuse ;  /* 0x0000007e62067220 */ /* 0x088fe40000410000 */
[-C--:B------:R-:W-:Y:S02]  /*6520*/  FMUL.FTZ R7, R99, R126.reuse ;  /* 0x0000007e63077220 */ /* 0x080fe40000410000 */
[----:B------:R-:W-:-:S02]  /*6530*/  FMUL.FTZ R22, R46, R126 ;  /* 0x0000007e2e167220 */ /* 0x000fc40000410000 */
[-C--:B------:R-:W-:Y:S01]  /*6540*/  FMUL.FTZ R23, R47, R126.reuse ;  /* 0x0000007e2f177220 */ /* 0x080fe20000410000 */
[----:B------:R-:W1:Y:S01]  /*6550*/  MUFU.EX2 R110, R110 ;  /* 0x0000006e006e7308 */ /* 0x000e620000000800 */
[----:B----4-:R-:W-:Y:S01]  /*6560*/  F2FP.BF16.PACK_AB R96, R114, R115 ;  /* 0x000000737260723e */ /* 0x010fe200000010ff */
[-C--:B------:R-:W-:Y:S02]  /*6570*/  FMUL.FTZ R48, R48, R117.reuse ;  /* 0x0000007530307220 */ /* 0x080fe40000410000 */
[----:B------:R-:W-:Y:S02]  /*6580*/  FMUL.FTZ R49, R49, R117 ;  /* 0x0000007531317220 */ /* 0x000fe40000410000 */
[-C--:B------:R-:W-:Y:S02]  /*6590*/  FMUL.FTZ R50, R50, R126.reuse ;  /* 0x0000007e32327220 */ /* 0x080fe40000410000 */
[----:B------:R-:W-:Y:S01]  /*65a0*/  MUFU.EX2 R107, R107 ;  /* 0x0000006b006b7308 */ /* 0x000fe20000000800 */
[----:B------:R-:W-:-:S02]  /*65b0*/  FMUL.FTZ R51, R51, R126 ;  /* 0x0000007e33337220 */ /* 0x000fc40000410000 */
[-C--:B------:R-:W-:Y:S02]  /*65c0*/  FMUL.FTZ R44, R68, R117.reuse ;  /* 0x00000075442c7220 */ /* 0x080fe40000410000 */
[----:B------:R-:W-:Y:S02]  /*65d0*/  FMUL.FTZ R45, R69, R117 ;  /* 0x00000075452d7220 */ /* 0x000fe40000410000 */
[-C--:B------:R-:W-:Y:S01]  /*65e0*/  FMUL.FTZ R46, R70, R126.reuse ;  /* 0x0000007e462e7220 */ /* 0x080fe20000410000 */
[----:B------:R-:W3:Y:S01]  /*65f0*/  MUFU.EX2 R112, R112 ;  /* 0x0000007000707308 */ /* 0x000ee20000000800 */
[----:B-1----:R-:W-:Y:S01]  /*6600*/  F2FP.BF16.PACK_AB R98, R110, R111 ;  /* 0x0000006f6e62723e */ /* 0x002fe200000010ff */
[----:B------:R-:W-:Y:S02]  /*6610*/  FMUL.FTZ R47, R71, R126 ;  /* 0x0000007e472f7220 */ /* 0x000fe40000410000 */
[-C--:B------:R-:W-:Y:S02]  /*6620*/  FMUL.FTZ R72, R72, R117.reuse ;  /* 0x0000007548487220 */ /* 0x080fe40000410000 */
[----:B------:R-:W-:-:S02]  /*6630*/  FMUL.FTZ R73, R73, R117 ;  /* 0x0000007549497220 */ /* 0x000fc40000410000 */
[----:B------:R-:W-:Y:S01]  /*6640*/  MUFU.EX2 R3, R3 ;  /* 0x0000000300037308 */ /* 0x000fe20000000800 */
[-C--:B------:R-:W-:Y:S02]  /*6650*/  FMUL.FTZ R74, R74, R126.reuse ;  /* 0x0000007e4a4a7220 */ /* 0x080fe40000410000 */
[-C--:B------:R-:W-:Y:S02]  /*6660*/  FMUL.FTZ R75, R75, R126.reuse ;  /* 0x0000007e4b4b7220 */ /* 0x080fe40000410000 */
[-C--:B------:R-:W-:Y:S02]  /*6670*/  FMUL.FTZ R28, R52, R117.reuse ;  /* 0x00000075341c7220 */ /* 0x080fe40000410000 */
[----:B------:R-:W-:Y:S01]  /*6680*/  FMUL.FTZ R29, R53, R117 ;  /* 0x00000075351d7220 */ /* 0x000fe20000410000 */
[----:B------:R-:W1:Y:S01]  /*6690*/  MUFU.EX2 R2, R2 ;  /* 0x0000000200027308 */ /* 0x000e620000000800 */
[----:B---3--:R-:W-:Y:S01]  /*66a0*/  F2FP.BF16.PACK_AB R97, R112, R107 ;  /* 0x0000006b7061723e */ /* 0x008fe200000010ff */
[----:B------:R-:W-:-:S02]  /*66b0*/  FMUL.FTZ R30, R54, R126 ;  /* 0x0000007e361e7220 */ /* 0x000fc40000410000 */
[-C--:B------:R-:W-:Y:S02]  /*66c0*/  FMUL.FTZ R31, R55, R126.reuse ;  /* 0x0000007e371f7220 */ /* 0x080fe40000410000 */
[-C--:B------:R-:W-:Y:S02]  /*66d0*/  FMUL.FTZ R52, R76, R117.reuse ;  /* 0x000000754c347220 */ /* 0x080fe40000410000 */
[-C--:B------:R-:W-:Y:S01]  /*66e0*/  FMUL.FTZ R53, R77, R117.reuse ;  /* 0x000000754d357220 */ /* 0x080fe20000410000 */
[----:B------:R-:W-:Y:S01]  /*66f0*/  MUFU.EX2 R180, R180 ;  /* 0x000000b400b47308 */ /* 0x000fe20000000800 */
[-C--:B------:R-:W-:Y:S02]  /*6700*/  FMUL.FTZ R54, R78, R126.reuse ;  /* 0x0000007e4e367220 */ /* 0x080fe40000410000 */
[-C--:B------:R-:W-:Y:S02]  /*6710*/  FMUL.FTZ R55, R79, R126.reuse ;  /* 0x0000007e4f377220 */ /* 0x080fe40000410000 */
[----:B------:R-:W-:Y:S01]  /*6720*/  LDSM.16.MT88.4 R76, [R140+0x8800] ;  /* 0x008800008c4c783b */ /* 0x000fe20000004200 */
[----:B------:R-:W-:Y:S01]  /*6730*/  FMUL.FTZ R12, R36, R117 ;  /* 0x00000075240c7220 */ /* 0x000fe20000410000 */
        /* <DEDUP_REMOVED lines=13> */
[-C--:B------:R-:W-:Y:S01]  /*6810*/  FMUL.FTZ R40, R40, R117.reuse ;  /* 0x0000007528287220 */ /* 0x080fe20000410000 */
[----:B-1----:R-:W-:Y:S01]  /*6820*/  F2FP.BF16.PACK_AB R68, R175, R180 ;  /* 0x000000b4af44723e */ /* 0x002fe200000010ff */
[----:B------:R-:W-:Y:S01]  /*6830*/  FMUL.FTZ R41, R41, R117 ;  /* 0x0000007529297220 */ /* 0x000fe20000410000 */
[----:B------:R-:W1:Y:S01]  /*6840*/  MUFU.EX2 R171, R171 ;  /* 0x000000ab00ab7308 */ /* 0x000e620000000800 */
[----:B------:R-:W-:-:S02]  /*6850*/  FMUL.FTZ R42, R42, R126 ;  /* 0x0000007e2a2a7220 */ /* 0x000fc40000410000 */
[----:B------:R-:W-:Y:S01]  /*6860*/  FMUL.FTZ R43, R43, R126 ;  /* 0x0000007e2b2b7220 */ /* 0x000fe20000410000 */
[C---:B--2---:R-:W-:Y:S01]  /*6870*/  HMMA.16816.F32.BF16 R4, R96.reuse, R8, R4 ;  /* 0x000000086004723c */ /* 0x044fe20000041804 */
[--C-:B------:R-:W-:Y:S02]  /*6880*/  FFMA.FTZ R173, R188, c[0x0][0x23c], -R113.reuse ;  /* 0x00008f00bcad7a23 */ /* 0x100fe40000010871 */
[--C-:B------:R-:W-:Y:S01]  /*6890*/  FFMA.FTZ R174, R190, c[0x0][0x23c], -R113.reuse ;  /* 0x00008f00beae7a23 */ /* 0x100fe20000010871 */
[----:B------:R-:W-:Y:S01]  /*68a0*/  MUFU.EX2 R178, R178 ;  /* 0x000000b200b27308 */ /* 0x000fe20000000800 */
[----:B------:R-:W-:Y:S02]  /*68b0*/  FFMA.FTZ R169, R186, c[0x0][0x23c], -R113 ;  /* 0x00008f00baa97a23 */ /* 0x000fe40000010871 */
[-C--:B------:R-:W-:Y:S01]  /*68c0*/  FMUL.FTZ R56, R56, R117.reuse ;  /* 0x0000007538387220 */ /* 0x080fe20000410000 */
[----:B------:R-:W-:Y:S01]  /*68d0*/  HMMA.16816.F32.BF16 R12, R96, R16, R12 ;  /* 0x00000010600c723c */ /* 0x000fe2000004180c */
[----:B------:R-:W-:-:S02]  /*68e0*/  FMUL.FTZ R57, R57, R117 ;  /* 0x0000007539397220 */ /* 0x000fc40000410000 */
[----:B------:R-:W-:Y:S01]  /*68f0*/  FMUL.FTZ R58, R58, R126 ;  /* 0x0000007e3a3a7220 */ /* 0x000fe20000410000 */
[----:B------:R-:W2:Y:S01]  /*6900*/  MUFU.EX2 R173, R173 ;  /* 0x000000ad00ad7308 */ /* 0x000ea20000000800 */
[----:B-1----:R-:W-:Y:S01]  /*6910*/  F2FP.BF16.PACK_AB R70, R171, R176 ;  /* 0x000000b0ab46723e */ /* 0x002fe200000010ff */
[-C--:B------:R-:W-:Y:S02]  /*6920*/  FMUL.FTZ R59, R59, R126.reuse ;  /* 0x0000007e3b3b7220 */ /* 0x080fe40000410000 */
[----:B------:R-:W-:Y:S01]  /*6930*/  HMMA.16816.F32.BF16 R8, R96, R10, R92 ;  /* 0x0000000a6008723c */ /* 0x000fe2000004185c */
[-C--:B------:R-:W-:Y:S01]  /*6940*/  FMUL.FTZ R36, R60, R117.reuse ;  /* 0x000000753c247220 */ /* 0x080fe20000410000 */
[----:B------:R-:W-:Y:S01]  /*6950*/  LDSM.16.MT88.4 R92, [R140+0x9000] ;  /* 0x009000008c5c783b */ /* 0x000fe20000004200 */
[----:B------:R-:W-:Y:S01]  /*6960*/  FMUL.FTZ R37, R61, R117 ;  /* 0x000000753d257220 */ /* 0x000fe20000410000 */
[----:B------:R-:W-:Y:S01]  /*6970*/  MUFU.EX2 R174, R174 ;  /* 0x000000ae00ae7308 */ /* 0x000fe20000000800 */
[----:B------:R-:W-:-:S02]  /*6980*/  FMUL.FTZ R38, R62, R126 ;  /* 0x0000007e3e267220 */ /* 0x000fc40000410000 */
[----:B------:R-:W-:Y:S01]  /*6990*/  FMUL.FTZ R39, R63, R126 ;  /* 0x0000007e3f277220 */ /* 0x000fe20000410000 */
[C---:B------:R-:W-:Y:S01]  /*69a0*/  HMMA.16816.F32.BF16 R16, R96.reuse, R18, R40 ;  /* 0x000000126010723c */ /* 0x040fe20000041828 */
[----:B------:R-:W1:Y:S01]  /*69b0*/  LDSM.16.MT88.4 R40, [R140+0xa000] ;  /* 0x00a000008c28783b */ /* 0x000e620000004200 */
[-C--:B------:R-:W-:Y:S02]  /*69c0*/  FMUL.FTZ R64, R64, R117.reuse ;  /* 0x0000007540407220 */ /* 0x080fe40000410000 */
[----:B------:R-:W4:Y:S01]  /*69d0*/  MUFU.EX2 R169, R169 ;  /* 0x000000a900a97308 */ /* 0x000f220000000800 */
[----:B--2---:R-:W-:Y:S01]  /*69e0*/  F2FP.BF16.PACK_AB R69, R173, R178 ;  /* 0x000000b2ad45723e */ /* 0x004fe200000010ff */
[----:B------:R-:W-:Y:S02]  /*69f0*/  FMUL.FTZ R65, R65, R117 ;  /* 0x0000007541417220 */ /* 0x000fe40000410000 */
[----:B---3--:R-:W-:Y:S01]  /*6a00*/  HMMA.16816.F32.BF16 R44, R96, R48, R44 ;  /* 0x00000030602c723c */ /* 0x008fe2000004182c */
[----:B------:R-:W-:-:S02]  /*6a10*/  FMUL.FTZ R66, R66, R126 ;  /* 0x0000007e42427220 */ /* 0x000fc40000410000 */
[-C--:B------:R-:W-:Y:S02]  /*6a20*/  FMUL.FTZ R67, R67, R126.reuse ;  /* 0x0000007e43437220 */ /* 0x080fe40000410000 */
[-C--:B------:R-:W-:Y:S02]  /*6a30*/  FMUL.FTZ R60, R88, R117.reuse ;  /* 0x00000075583c7220 */ /* 0x080fe40000410000 */
[-C--:B------:R-:W-:Y:S01]  /*6a40*/  FMUL.FTZ R61, R89, R117.reuse ;  /* 0x00000075593d7220 */ /* 0x080fe20000410000 */
[----:B------:R-:W-:Y:S01]  /*6a50*/  HMMA.16816.F32.BF16 R48, R96, R50, R72 ;  /* 0x000000326030723c */ /* 0x000fe20000041848 */
[----:B------:R-:W2:Y:S01]  /*6a60*/  LDSM.16.MT88.4 R72, [R138+0x8800] ;  /* 0x008800008a48783b */ /* 0x000ea20000004200 */
[----:B------:R-:W-:Y:S01]  /*6a70*/  FMUL.FTZ R62, R90, R126 ;  /* 0x0000007e5a3e7220 */ /* 0x000fe20000410000 */
[----:B----4-:R-:W-:Y:S01]  /*6a80*/  F2FP.BF16.PACK_AB R71, R169, R174 ;  /* 0x000000aea947723e */ /* 0x010fe200000010ff */
[----:B------:R-:W-:Y:S02]  /*6a90*/  FMUL.FTZ R63, R91, R126 ;  /* 0x0000007e5b3f7220 */ /* 0x000fe40000410000 */
[----:B------:R-:W-:-:S02]  /*6aa0*/  FMUL.FTZ R80, R80, R117 ;  /* 0x0000007550507220 */ /* 0x000fc40000410000 */
[----:B------:R-:W-:Y:S01]  /*6ab0*/  HMMA.16816.F32.BF16 R28, R96, R32, R28 ;  /* 0x00000020601c723c */ /* 0x000fe2000004181c */
[-C--:B------:R-:W-:Y:S02]  /*6ac0*/  FMUL.FTZ R81, R81, R117.reuse ;  /* 0x0000007551517220 */ /* 0x080fe40000410000 */
[-C--:B------:R-:W-:Y:S02]  /*6ad0*/  FMUL.FTZ R82, R82, R126.reuse ;  /* 0x0000007e52527220 */ /* 0x080fe40000410000 */
[-C--:B------:R-:W-:Y:S02]  /*6ae0*/  FMUL.FTZ R83, R83, R126.reuse ;  /* 0x0000007e53537220 */ /* 0x080fe40000410000 */
[-C--:B------:R-:W-:Y:S01]  /*6af0*/  FMUL.FTZ R84, R84, R117.reuse ;  /* 0x0000007554547220 */ /* 0x080fe20000410000 */
[----:B------:R-:W-:Y:S01]  /*6b00*/  HMMA.16816.F32.BF16 R4, R68, R76, R4 ;  /* 0x0000004c4404723c */ /* 0x000fe20000041804 */
[----:B------:R-:W-:Y:S02]  /*6b10*/  FMUL.FTZ R85, R85, R117 ;  /* 0x0000007555557220 */ /* 0x000fe40000410000 */
[----:B------:R-:W-:-:S02]  /*6b20*/  FMUL.FTZ R86, R86, R126 ;  /* 0x0000007e56567220 */ /* 0x000fc40000410000 */
[----:B------:R-:W-:Y:S02]  /*6b30*/  FMUL.FTZ R87, R87, R126 ;  /* 0x0000007e57577220 */ /* 0x000fe40000410000 */
[--C-:B------:R-:W-:Y:S01]  /*6b40*/  FFMA.FTZ R186, R177, c[0x0][0x23c], -R170.reuse ;  /* 0x00008f00b1ba7a23 */ /* 0x100fe200000108aa */
[----:B------:R-:W-:Y:S01]  /*6b50*/  HMMA.16816.F32.BF16 R8, R68, R78, R8 ;  /* 0x0000004e4408723c */ /* 0x000fe20000041808 */
[----:B------:R-:W3:Y:S01]  /*6b60*/  LDSM.16.MT88.4 R76, [R137+0x8800] ;  /* 0x00880000894c783b */ /* 0x000ee20000004200 */
[----:B------:R-:W-:Y:S02]  /*6b70*/  FFMA.FTZ R190, R182, c[0x0][0x23c], -R113 ;  /* 0x00008f00b6be7a23 */ /* 0x000fe40000010871 */
[--C-:B------:R-:W-:Y:S01]  /*6b80*/  FFMA.FTZ R181, R101, c[0x0][0x23c], -R170.reuse ;  /* 0x00008f0065b57a23 */ /* 0x100fe200000108aa */
[----:B------:R-:W-:Y:S01]  /*6b90*/  MUFU.EX2 R186, R186 ;  /* 0x000000ba00ba7308 */ /* 0x000fe20000000800 */
[--C-:B------:R-:W-:Y:S02]  /*6ba0*/  FFMA.FTZ R188, R103, c[0x0][0x23c], -R170.reuse ;  /* 0x00008f0067bc7a23 */ /* 0x100fe400000108aa */
[----:B------:R-:W-:Y:S01]  /*6bb0*/  HMMA.16816.F32.BF16 R32, R96, R34, R56 ;  /* 0x000000226020723c */ /* 0x000fe20000041838 */
[----:B------:R-:W4:Y:S01]  /*6bc0*/  LDSM.16.MT88.4 R56, [R137+0xa000] ;  /* 0x00a000008938783b */ /* 0x000f220000004200 */
[----:B------:R-:W-:-:S02]  /*6bd0*/  FFMA.FTZ R179, R179, c[0x0][0x23c], -R170 ;  /* 0x00008f00b3b37a23 */ /* 0x000fc400000108aa */
[--C-:B------:R-:W-:Y:S01]  /*6be0*/  FFMA.FTZ R183, R102, c[0x0][0x23c], -R113.reuse ;  /* 0x00008f0066b77a23 */ /* 0x100fe20000010871 */
[----:B------:R-:W-:Y:S01]  /*6bf0*/  MUFU.EX2 R181, R181 ;  /* 0x000000b500b57308 */ /* 0x000fe20000000800 */
[--C-:B------:R-:W-:Y:S02]  /*6c00*/  FFMA.FTZ R177, R184, c[0x0][0x23c], -R113.reuse ;  /* 0x00008f00b8b17a23 */ /* 0x100fe40000010871 */
[----:B-1----:R-:W-:Y:S01]  /*6c10*/  HMMA.16816.F32.BF16 R36, R96, R40, R36 ;  /* 0x000000286024723c */ /* 0x002fe20000041824 */
[----:B------:R-:W-:Y:S02]  /*6c20*/  FFMA.FTZ R182, R100, c[0x0][0x23c], -R113 ;  /* 0x00008f0064b67a23 */ /* 0x000fe40000010871 */
[--C-:B------:R-:W-:Y:S01]  /*6c30*/  FFMA.FTZ R184, R104, c[0x0][0x23c], -R170.reuse ;  /* 0x00008f0068b87a23 */ /* 0x100fe200000108aa */
[----:B------:R-:W-:Y:S01]  /*6c40*/  LDSM.16.MT88.4 R100, [R136+0xb000] ;  /* 0x00b000008864783b */ /* 0x000fe20000004200 */
[----:B------:R-:W-:Y:S01]  /*6c50*/  MUFU.EX2 R188, R188 ;  /* 0x000000bc00bc7308 */ /* 0x000fe20000000800 */
[----:B------:R-:W-:-:S02]  /*6c60*/  FFMA.FTZ R125, R125, c[0x0][0x23c], -R170 ;  /* 0x00008f007d7d7a23 */ /* 0x000fc400000108aa */
[C---:B--2---:R-:W-:Y:S01]  /*6c70*/  HMMA.16816.F32.BF16 R12, R68.reuse, R72, R12 ;  /* 0x00000048440c723c */ /* 0x044fe2000004180c */
[--C-:B------:R-:W-:Y:S02]  /*6c80*/  FFMA.FTZ R123, R123, c[0x0][0x23c], -R170.reuse ;  /* 0x00008f007b7b7a23 */ /* 0x100fe400000108aa */
[----:B------:R-:W-:Y:S02]  /*6c90*/  FFMA.FTZ R170, R127, c[0x0][0x23c], -R170 ;  /* 0x00008f007faa7a23 */ /* 0x000fe400000108aa */
[----:B------:R-:W-:Y:S01]  /*6ca0*/  MUFU.EX2 R179, R179 ;  /* 0x000000b300b37308 */ /* 0x000fe20000000800 */
[--C-:B------:R-:W-:Y:S02]  /*6cb0*/  FFMA.FTZ R192, R124, c[0x0][0x23c], -R113.reuse ;  /* 0x00008f007cc07a23 */ /* 0x100fe40000010871 */
[----:B------:R-:W-:Y:S01]  /*6cc0*/  HMMA.16816.F32.BF16 R16, R68, R74, R16 ;  /* 0x0000004a4410723c */ /* 0x000fe20000041810 */
[----:B------:R-:W1:Y:S01]  /*6cd0*/  LDSM.16.MT88.4 R72, [R136+0x8800] ;  /* 0x008800008848783b */ /* 0x000e620000004200 */
[----:B------:R-:W-:-:S02]  /*6ce0*/  FFMA.FTZ R127, R106, c[0x0][0x23c], -R113 ;  /* 0x00008f006a7f7a23 */ /* 0x000fc40000010871 */
[--C-:B------:R-:W-:Y:S01]  /*6cf0*/  FFMA.FTZ R124, R168, c[0x0][0x23c], -R113.reuse ;  /* 0x00008f00a87c7a23 */ /* 0x100fe20000010871 */
[----:B------:R-:W-:Y:S01]  /*6d00*/  MUFU.EX2 R183, R183 ;  /* 0x000000b700b77308 */ /* 0x000fe20000000800 */
[----:B------:R-:W-:Y:S01]  /*6d10*/  FFMA.FTZ R113, R105, c[0x0][0x23c], -R113 ;  /* 0x00008f0069717a23 */ /* 0x000fe20000010871 */
[----:B------:R-:W-:Y:S01]  /*6d20*/  @P2 IADD3 R168, R116, -0x3, RZ ;  /* 0xfffffffd74a82810 */ /* 0x000fe20007ffe0ff */
[----:B------:R-:W-:Y:S01]  /*6d30*/  HMMA.16816.F32.BF16 R40, R96, R42, R64 ;  /* 0x0000002a6028723c */ /* 0x000fe20000041840 */
[----:B------:R-:W2:Y:S01]  /*6d40*/  LDSM.16.MT88.4 R64, [R136+0xa000] ;  /* 0x00a000008840783b */ /* 0x000ea20000004200 */
[----:B------:R-:W-:Y:S02]  /*6d50*/  FFMA.FTZ R161, R161, R126, R107 ;  /* 0x0000007ea1a17223 */ /* 0x000fe4000001006b */
[----:B------:R-:W-:Y:S01]  /*6d60*/  FFMA.FTZ R115, R172, R117, R115 ;  /* 0x00000075ac737223 */ /* 0x000fe20000010073 */
[----:B------:R-:W-:Y:S01]  /*6d70*/  MUFU.EX2 R190, R190 ;  /* 0x000000be00be7308 */ /* 0x000fe20000000800 */
[----:B------:R-:W-:-:S02]  /*6d80*/  FADD.FTZ R112, R112, R161 ;  /* 0x000000a170707221 */ /* 0x000fc40000010000 */
[----:B---3--:R-:W-:Y:S01]  /*6d90*/  HMMA.16816.F32.BF16 R20, R68, R76, R20 ;  /* 0x0000004c4414723c */ /* 0x008fe20000041814 */
[----:B------:R-:W-:-:S04]  /*6da0*/  FADD.FTZ R114, R114, R115 ;  /* 0x0000007372727221 */ /* 0x000fc80000010000 */
[----:B------:R-:W-:Y:S01]  /*6db0*/  MUFU.EX2 R177, R177 ;  /* 0x000000b100b17308 */ /* 0x000fe20000000800 */
[----:B------:R-:W-:Y:S02]  /*6dc0*/  FADD.FTZ R111, R111, R114 ;  /* 0x000000726f6f7221 */ /* 0x000fe40000010000 */
[----:B------:R-:W-:Y:S01]  /*6dd0*/  HMMA.16816.F32.BF16 R24, R68, R78, R24 ;  /* 0x0000004e4418723c */ /* 0x000fe20000041818 */
[----:B------:R-:W3:Y:S04]  /*6de0*/  LDSM.16.MT88.4 R76, [R140+0xa800] ;  /* 0x00a800008c4c783b */ /* 0x000ee80000004200 */
[----:B------:R-:W-:Y:S03]  /*6df0*/  MUFU.EX2 R182, R182 ;  /* 0x000000b600b67308 */ /* 0x000fe60000000800 */
[C---:B----4-:R-:W-:Y:S05]  /*6e00*/  HMMA.16816.F32.BF16 R52, R96.reuse, R56, R52 ;  /* 0x000000386034723c */ /* 0x050fea0000041834 */
[----:B------:R-:W-:Y:S03]  /*6e10*/  MUFU.EX2 R184, R184 ;  /* 0x000000b800b87308 */ /* 0x000fe60000000800 */
[----:B------:R-:W-:Y:S01]  /*6e20*/  HMMA.16816.F32.BF16 R56, R96, R58, R80 ;  /* 0x0000003a6038723c */ /* 0x000fe20000041850 */
[----:B------:R-:W-:Y:S04]  /*6e30*/  LDSM.16.MT88.4 R80, [R137+0xb000] ;  /* 0x00b000008950783b */ /* 0x000fe80000004200 */
[----:B------:R-:W4:Y:S03]  /*6e40*/  MUFU.EX2 R125, R125 ;  /* 0x0000007d007d7308 */ /* 0x000f260000000800 */
[C---:B-1----:R-:W-:Y:S05]  /*6e50*/  HMMA.16816.F32.BF16 R28, R68.reuse, R72, R28 ;  /* 0x00000048441c723c */ /* 0x042fea000004181c */
[----:B------:R-:W-:Y:S03]  /*6e60*/  MUFU.EX2 R123, R123 ;  /* 0x0000007b007b7308 */ /* 0x000fe60000000800 */
[----:B------:R-:W-:Y:S01]  /*6e70*/  HMMA.16816.F32.BF16 R32, R68, R74, R32 ;  /* 0x0000004a4420723c */ /* 0x000fe20000041820 */
[----:B------:R-:W1:Y:S04]  /*6e80*/  LDSM.16.MT88.4 R72, [R138+0xa800] ;  /* 0x00a800008a48783b */ /* 0x000e680000004200 */
[----:B------:R-:W5:Y:S01]  /*6e90*/  MUFU.EX2 R170, R170 ;  /* 0x000000aa00aa7308 */ /* 0x000f620000000800 */
[----:B----4-:R-:W-:-:S02]  /*6ea0*/  F2FP.BF16.PACK_AB R104, R125, R184 ;  /* 0x000000b87d68723e */ /* 0x010fc400000010ff */
[----:B--2---:R-:W-:Y:S05]  /*6eb0*/  HMMA.16816.F32.BF16 R60, R96, R64, R60 ;  /* 0x00000040603c723c */ /* 0x004fea000004183c */
[----:B------:R-:W-:Y:S03]  /*6ec0*/  MUFU.EX2 R127, R127 ;  /* 0x0000007f007f7308 */ /* 0x000fe60000000800 */
[----:B---3--:R-:W-:Y:S05]  /*6ed0*/  HMMA.16816.F32.BF16 R36, R68, R76, R36 ;  /* 0x0000004c4424723c */ /* 0x008fea0000041824 */
[----:B------:R-:W2:Y:S01]  /*6ee0*/  MUFU.EX2 R192, R192 ;  /* 0x000000c000c07308 */ /* 0x000ea20000000800 */
[----:B-----5:R-:W-:-:S02]  /*6ef0*/  F2FP.BF16.PACK_AB R106, R170, R123 ;  /* 0x0000007baa6a723e */ /* 0x020fc400000010ff */
[----:B------:R-:W-:Y:S01]  /*6f00*/  HMMA.16816.F32.BF16 R40, R68, R78, R40 ;  /* 0x0000004e4428723c */ /* 0x000fe20000041828 */
[----:B------:R-:W3:Y:S04]  /*6f10*/  LDSM.16.MT88.4 R76, [R137+0xa800] ;  /* 0x00a80000894c783b */ /* 0x000ee80000004200 */
[----:B------:R-:W-:Y:S03]  /*6f20*/  MUFU.EX2 R124, R124 ;  /* 0x0000007c007c7308 */ /* 0x000fe60000000800 */
[----:B------:R-:W-:Y:S05]  /*6f30*/  HMMA.16816.F32.BF16 R64, R96, R66, R84 ;  /* 0x000000426040723c */ /* 0x000fea0000041854 */
[----:B------:R-:W4:Y:S01]  /*6f40*/  MUFU.EX2 R113, R113 ;  /* 0x0000007100717308 */ /* 0x000f220000000800 */
[----:B--2---:R-:W-:-:S02]  /*6f50*/  F2FP.BF16.PACK_AB R105, R192, R127 ;  /* 0x0000007fc069723e */ /* 0x004fc400000010ff */
[C---:B-1----:R-:W-:Y:S08]  /*6f60*/  HMMA.16816.F32.BF16 R44, R68.reuse, R72, R44 ;  /* 0x00000048442c723c */ /* 0x042ff0000004182c */
[----:B------:R-:W-:Y:S01]  /*6f70*/  HMMA.16816.F32.BF16 R48, R68, R74, R48 ;  /* 0x0000004a4430723c */ /* 0x000fe20000041830 */
[----:B------:R-:W1:Y:S01]  /*6f80*/  LDSM.16.MT88.4 R72, [R136+0xa800] ;  /* 0x00a800008848783b */ /* 0x000e620000004200 */
[----:B----4-:R-:W-:-:S06]  /*6f90*/  F2FP.BF16.PACK_AB R107, R113, R124 ;  /* 0x0000007c716b723e */ /* 0x010fcc00000010ff */
[C---:B---3--:R-:W-:Y:S08]  /*6fa0*/  HMMA.16816.F32.BF16 R52, R68.reuse, R76, R52 ;  /* 0x0000004c4434723c */ /* 0x048ff00000041834 */
[C---:B------:R-:W-:Y:S08]  /*6fb0*/  HMMA.16816.F32.BF16 R56, R68.reuse, R78, R56 ;  /* 0x0000004e4438723c */ /* 0x040ff00000041838 */
[C---:B-1----:R-:W-:Y:S08]  /*6fc0*/  HMMA.16816.F32.BF16 R60, R68.reuse, R72, R60 ;  /* 0x00000048443c723c */ /* 0x042ff0000004183c */
[----:B------:R-:W-:Y:S01]  /*6fd0*/  HMMA.16816.F32.BF16 R64, R68, R74, R64 ;  /* 0x0000004a4440723c */ /* 0x000fe20000041840 */
[----:B------:R-:W1:Y:S06]  /*6fe0*/  LDSM.16.MT88.4 R72, [R138+0x9000] ;  /* 0x009000008a48783b */ /* 0x000e6c0000004200 */
[----:B------:R-:W-:-:S02]  /*6ff0*/  F2FP.BF16.PACK_AB R68, R188, R181 ;  /* 0x000000b5bc44723e */ /* 0x000fc400000010ff */
[----:B------:R-:W-:Y:S02]  /*7000*/  F2FP.BF16.PACK_AB R69, R190, R183 ;  /* 0x000000b7be45723e */ /* 0x000fe400000010ff */
[----:B------:R-:W-:Y:S02]  /*7010*/  F2FP.BF16.PACK_AB R70, R186, R179 ;  /* 0x000000b3ba46723e */ /* 0x000fe400000010ff */
[----:B------:R-:W-:-:S07]  /*7020*/  F2FP.BF16.PACK_AB R71, R182, R177 ;  /* 0x000000b1b647723e */ /* 0x000fce00000010ff */
[C---:B------:R-:W-:Y:S01]  /*7030*/  HMMA.16816.F32.BF16 R96, R68.reuse, R92, R4 ;  /* 0x0000005c4460723c */ /* 0x040fe20000041804 */
[----:B------:R-:W2:Y:S07]  /*7040*/  LDSM.16.MT88.4 R4, [R136+0x9000] ;  /* 0x009000008804783b */ /* 0x000eae0000004200 */
[C---:B------:R-:W-:Y:S01]  /*7050*/  HMMA.16816.F32.BF16 R92, R68.reuse, R94, R8 ;  /* 0x0000005e445c723c */ /* 0x040fe20000041808 */
[----:B------:R-:W3:Y:S07]  /*7060*/  LDSM.16.MT88.4 R8, [R137+0x9000] ;  /* 0x009000008908783b */ /* 0x000eee0000004200 */
[C---:B------:R-:W-:Y:S08]  /*7070*/  HMMA.16816.F32.BF16 R88, R68.reuse, R100, R60 ;  /* 0x000000644458723c */ /* 0x040ff0000004183c */
[C---:B-1----:R-:W-:Y:S08]  /*7080*/  HMMA.16816.F32.BF16 R84, R68.reuse, R72, R12 ;  /* 0x000000484454723c */ /* 0x042ff0000004180c */
[C---:B------:R-:W-:Y:S01]  /*7090*/  HMMA.16816.F32.BF16 R16, R68.reuse, R74, R16 ;  /* 0x0000004a4410723c */ /* 0x040fe20000041810 */
[----:B------:R-:W1:Y:S07]  /*70a0*/  LDSM.16.MT88.4 R72, [R138+0xb000] ;  /* 0x00b000008a48783b */ /* 0x000e6e0000004200 */
[C---:B------:R-:W-:Y:S01]  /*70b0*/  HMMA.16816.F32.BF16 R100, R68.reuse, R102, R64 ;  /* 0x000000664464723c */ /* 0x040fe20000041840 */
[----:B------:R-:W-:Y:S07]  /*70c0*/  LDSM.16.MT88.4 R64, [R140+0xb800] ;  /* 0x00b800008c40783b */ /* 0x000fee0000004200 */
[C---:B--2---:R-:W-:Y:S08]  /*70d0*/  HMMA.16816.F32.BF16 R28, R68.reuse, R4, R28 ;  /* 0x00000004441c723c */ /* 0x044ff0000004181c */
[C---:B---3--:R-:W-:Y:S08]  /*70e0*/  HMMA.16816.F32.BF16 R20, R68.reuse, R8, R20 ;  /* 0x000000084414723c */ /* 0x048ff00000041814 */
[C---:B------:R-:W-:Y:S01]  /*70f0*/  HMMA.16816.F32.BF16 R24, R68.reuse, R10, R24 ;  /* 0x0000000a4418723c */ /* 0x040fe20000041818 */
[----:B------:R-:W2:Y:S07]  /*7100*/  LDSM.16.MT88.4 R8, [R140+0xb000] ;  /* 0x00b000008c08783b */ /* 0x000eae0000004200 */
[C---:B------:R-:W-:Y:S08]  /*7110*/  HMMA.16816.F32.BF16 R32, R68.reuse, R6, R32 ;  /* 0x000000064420723c */ /* 0x040ff00000041820 */
[C---:B-1----:R-:W-:Y:S08]  /*7120*/  HMMA.16816.F32.BF16 R4, R68.reuse, R72, R44 ;  /* 0x000000484404723c */ /* 0x042ff0000004182c */
[C---:B------:R-:W-:Y:S08]  /*7130*/  HMMA.16816.F32.BF16 R76, R68.reuse, R80, R52 ;  /* 0x00000050444c723c */ /* 0x040ff00000041834 */
[C---:B------:R-:W-:Y:S01]  /*7140*/  HMMA.16816.F32.BF16 R72, R68.reuse, R74, R48 ;  /* 0x0000004a4448723c */ /* 0x040fe20000041830 */
[----:B------:R-:W1:Y:S07]  /*7150*/  LDSM.16.MT88.4 R48, [R137+0x9800] ;  /* 0x009800008930783b */ /* 0x000e6e0000004200 */
[C---:B------:R-:W-:Y:S01]  /*7160*/  HMMA.16816.F32.BF16 R80, R68.reuse, R82, R56 ;  /* 0x000000524450723c */ /* 0x040fe20000041838 */
[----:B------:R-:W-:Y:S07]  /*7170*/  LDSM.16.MT88.4 R56, [R136+0x9800] ;  /* 0x009800008838783b */ /* 0x000fee0000004200 */
[C---:B--2---:R-:W-:Y:S01]  /*7180*/  HMMA.16816.F32.BF16 R12, R68.reuse, R8, R36 ;  /* 0x00000008440c723c */ /* 0x044fe20000041824 */
[----:B------:R-:W2:Y:S07]  /*7190*/  LDSM.16.MT88.4 R36, [R140+0x9800] ;  /* 0x009800008c24783b */ /* 0x000eae0000004200 */
[----:B------:R-:W-:Y:S01]  /*71a0*/  HMMA.16816.F32.BF16 R8, R68, R10, R40 ;  /* 0x0000000a4408723c */ /* 0x000fe20000041828 */
[----:B------:R-:W3:Y:S11]  /*71b0*/  LDSM.16.MT88.4 R40, [R138+0x9800] ;  /* 0x009800008a28783b */ /* 0x000ef60000004200 */
[----:B------:R-:W-:Y:S04]  /*71c0*/  @!UPT UIADD3 URZ, URZ, URZ, URZ ;  /* 0x0000003f3f3ff290 */ /* 0x000fe8000fffe03f */
[C---:B------:R-:W-:Y:S08]  /*71d0*/  HMMA.16816.F32.BF16 R60, R104.reuse, R64, R12 ;  /* 0x00000040683c723c */ /* 0x040ff0000004180c */
[C---:B------:R-:W-:Y:S01]  /*71e0*/  HMMA.16816.F32.BF16 R64, R104.reuse, R66, R8 ;  /* 0x000000426840723c */ /* 0x040fe20000041808 */
[----:B------:R-:W4:Y:S07]  /*71f0*/  LDSM.16.MT88.4 R8, [R137+0xb800] ;  /* 0x00b800008908783b */ /* 0x000f2e0000004200 */
[C---:B-1----:R-:W-:Y:S08]  /*7200*/  HMMA.16816.F32.BF16 R44, R104.reuse, R48, R20 ;  /* 0x00000030682c723c */ /* 0x042ff00000041814 */
[C---:B--2---:R-:W-:Y:S08]  /*7210*/  HMMA.16816.F32.BF16 R96, R104.reuse, R36, R96 ;  /* 0x000000246860723c */ /* 0x044ff00000041860 */
[C---:B------:R-:W-:Y:S08]  /*7220*/  HMMA.16816.F32.BF16 R92, R104.reuse, R38, R92 ;  /* 0x00000026685c723c */ /* 0x040ff0000004185c */
[C---:B---3--:R-:W-:Y:S01]  /*7230*/  HMMA.16816.F32.BF16 R36, R104.reuse, R40, R84 ;  /* 0x000000286824723c */ /* 0x048fe20000041854 */
[----:B------:R-:W1:Y:S07]  /*7240*/  LDSM.16.MT88.4 R84, [R136+0xb800] ;  /* 0x00b800008854783b */ /* 0x000e6e0000004200 */
[C---:B------:R-:W-:Y:S01]  /*7250*/  HMMA.16816.F32.BF16 R40, R104.reuse, R42, R16 ;  /* 0x0000002a6828723c */ /* 0x040fe20000041810 */
[----:B------:R-:W2:Y:S07]  /*7260*/  LDSM.16.MT88.4 R16, [R138+0xb800] ;  /* 0x00b800008a10783b */ /* 0x000eae0000004200 */
[C---:B------:R-:W-:Y:S08]  /*7270*/  HMMA.16816.F32.BF16 R52, R104.reuse, R56, R28 ;  /* 0x000000386834723c */ /* 0x040ff0000004181c */
[C---:B------:R-:W-:Y:S08]  /*7280*/  HMMA.16816.F32.BF16 R48, R104.reuse, R50, R24 ;  /* 0x000000326830723c */ /* 0x040ff00000041818 */
[C---:B------:R-:W-:Y:S08]  /*7290*/  HMMA.16816.F32.BF16 R56, R104.reuse, R58, R32 ;  /* 0x0000003a6838723c */ /* 0x040ff00000041820 */
[C---:B----4-:R-:W-:Y:S08]  /*72a0*/  HMMA.16816.F32.BF16 R76, R104.reuse, R8, R76 ;  /* 0x00000008684c723c */ /* 0x050ff0000004184c */
[C---:B-1----:R-:W-:Y:S08]  /*72b0*/  HMMA.16816.F32.BF16 R88, R104.reuse, R84, R88 ;  /* 0x000000546858723c */ /* 0x042ff00000041858 */
[C---:B--2---:R-:W-:Y:S07]  /*72c0*/  HMMA.16816.F32.BF16 R68, R104.reuse, R16, R4 ;  /* 0x000000106844723c */ /* 0x044fee0000041804 */
[----:B------:R-:W-:Y:S01]  /*72d0*/  FADD.FTZ R5, R3, R112 ;  /* 0x0000007003057221 */ /* 0x000fe20000010000 */
[----:B------:R-:W-:Y:S01]  /*72e0*/  HMMA.16816.F32.BF16 R72, R104, R18, R72 ;  /* 0x000000126848723c */ /* 0x000fe20000041848 */
[----:B------:R-:W-:-:S02]  /*72f0*/  FADD.FTZ R3, R110, R111 ;  /* 0x0000006f6e037221 */ /* 0x000fc40000010000 */
[----:B------:R-:W-:Y:S02]  /*7300*/  FADD.FTZ R5, R2, R5 ;  /* 0x0000000502057221 */ /* 0x000fe40000010000 */
[----:B------:R-:W-:Y:S02]  /*7310*/  FADD.FTZ R180, R180, R3 ;  /* 0x00000003b4b47221 */ /* 0x000fe40000010000 */
[----:B------:R-:W-:Y:S01]  /*7320*/  FADD.FTZ R178, R178, R5 ;  /* 0x00000005b2b27221 */ /* 0x000fe20000010000 */
[----:B------:R-:W-:Y:S01]  /*7330*/  HMMA.16816.F32.BF16 R80, R104, R10, R80 ;  /* 0x0000000a6850723c */ /* 0x000fe20000041850 */
[----:B------:R-:W-:Y:S02]  /*7340*/  FADD.FTZ R175, R175, R180 ;  /* 0x000000b4afaf7221 */ /* 0x000fe40000010000 */
[----:B------:R-:W-:Y:S02]  /*7350*/  FADD.FTZ R173, R173, R178 ;  /* 0x000000b2adad7221 */ /* 0x000fe40000010000 */
[----:B------:R-:W-:-:S02]  /*7360*/  FADD.FTZ R2, R176, R175 ;  /* 0x000000afb0027221 */ /* 0x000fc40000010000 */
[----:B------:R-:W-:Y:S01]  /*7370*/  FADD.FTZ R4, R174, R173 ;  /* 0x000000adae047221 */ /* 0x000fe20000010000 */
[----:B------:R-:W-:Y:S01]  /*7380*/  HMMA.16816.F32.BF16 R84, R104, R86, R100 ;  /* 0x000000566854723c */ /* 0x000fe20000041864 */
[----:B------:R-:W-:Y:S02]  /*7390*/  FADD.FTZ R2, R171, R2 ;  /* 0x00000002ab027221 */ /* 0x000fe40000010000 */
[----:B------:R-:W-:Y:S02]  /*73a0*/  FADD.FTZ R4, R169, R4 ;  /* 0x00000004a9047221 */ /* 0x000fe40000010000 */
[----:B------:R-:W-:Y:S01]  /*73b0*/  FADD.FTZ R181, R181, R2 ;  /* 0x00000002b5b57221 */ /* 0x000fe20000010000 */
[-C--:B------:R-:W-:Y:S01]  /*73c0*/  MOV R2, R108.reuse ;  /* 0x0000006c00027202 */ /* 0x080fe20000000f00 */
[----:B------:R-:W-:Y:S01]  /*73d0*/  FADD.FTZ R183, R183, R4 ;  /* 0x00000004b7b77221 */ /* 0x000fe20000010000 */
[----:B------:R-:W-:Y:S01]  /*73e0*/  @P2 MOV R2, R108 ;  /* 0x0000006c00022202 */ /* 0x000fe20000000f00 */
[----:B------:R-:W-:-:S02]  /*73f0*/  FADD.FTZ R188, R188, R181 ;  /* 0x000000b5bcbc7221 */ /* 0x000fc40000010000 */
[----:B------:R-:W-:Y:S02]  /*7400*/  FADD.FTZ R190, R190, R183 ;  /* 0x000000b7bebe7221 */ /* 0x000fe40000010000 */
[----:B------:R-:W-:Y:S02]  /*7410*/  FADD.FTZ R3, R179, R188 ;  /* 0x000000bcb3037221 */ /* 0x000fe40000010000 */
[----:B------:R-:W-:Y:S02]  /*7420*/  FADD.FTZ R177, R177, R190 ;  /* 0x000000beb1b17221 */ /* 0x000fe40000010000 */
        /* <DEDUP_REMOVED lines=11> */
[----:B------:R-:W-:Y:S01]  /*74e0*/  FADD.FTZ R161, R113, R124 ;  /* 0x0000007c71a17221 */ /* 0x000fe20000010000 */
[----:B------:R-:W-:Y:S05]  /*74f0*/  @P2 BRA `(.L_x_688) ;  /* 0x0000001000002947 */ /* 0x000fea0003800000 */
.L_x_684:
[----:B------:R-:W-:-:S07]  /*7500*/  IADD3 R168, R122, -0x1, RZ ;  /* 0xffffffff7aa87810 */ /* 0x000fce0007ffe0ff */
.L_x_688:
        /* <DEDUP_REMOVED lines=9> */
.L_x_692:
[----:B------:R1:W-:Y:S01]  /*75a0*/  @P3 STS.128 [R154+0x4000], RZ ;  /* 0x004000ff9a003388 */ /* 0x0003e20000000c00 */
[----:B------:R-:W-:Y:S04]  /*75b0*/  IADD3 R2, R168, -0x1, RZ ;  /* 0xffffffffa8027810 */ /* 0x000fe80007ffe0ff */
[----:B------:R-:W-:Y:S01]  /*75c0*/  SHF.R.S32.HI R105, RZ, 0x1f, R2 ;  /* 0x0000001fff697819 */ /* 0x000fe20000011402 */
[----:B------:R-:W-:Y:S04]  /*75d0*/  IMAD.WIDE.U32 R106, R2, c[0x0][0x198], RZ ;  /* 0x00006600026a7a25 */ /* 0x000fe800078e00ff */
[----:B------:R-:W-:Y:S01]  /*75e0*/  IMAD R105, R105, c[0x0][0x198], RZ ;  /* 0x0000660069697a24 */ /* 0x000fe200078e02ff */
[----:B------:R-:W-:Y:S03]  /*75f0*/  LEA R3, P1, R106, R158, 0x6 ;  /* 0x0000009e6a037211 */ /* 0x000fe600078230ff */
[----:B------:R-:W-:Y:S01]  /*7600*/  IMAD R105, R2, c[0x0][0x19c], R105 ;  /* 0x0000670002697a24 */ /* 0x000fe200078e0269 */
[----:B------:R-:W-:Y:S03]  /*7610*/  @!P3 LEA R118, P6, R3, c[0x0][0x168], 0x1 ;  /* 0x00005a000376ba11 */ /* 0x000fe600078c08ff */
[----:B------:R-:W-:Y:S01]  /*7620*/  IMAD.IADD R105, R107, 0x1, R105 ;  /* 0x000000016b697824 */ /* 0x000fe200078e0269 */
[----:B------:R-:W-:Y:S04]  /*7630*/  IADD3 R107, P0, R148, R3, RZ ;  /* 0x00000003946b7210 */ /* 0x000fe80007f1e0ff */
        /* <DEDUP_REMOVED lines=13> */
[C---:B------:R-:W-:Y:S02]  /*7710*/  IADD3 R105, P5, R148.reuse, R107, RZ ;  /* 0x0000006b94697210 */ /* 0x040fe40007fbe0ff */
[--C-:B------:R-:W-:Y:S01]  /*7720*/  @!P2 LEA.HI.X R107, R107, c[0x0][0x16c], R100.reuse, 0x1, P1 ;  /* 0x00005b006b6baa11 */ /* 0x100fe200008f0c64 */
[----:B------:R-:W-:Y:S01]  /*7730*/  @!PT LDS RZ, [RZ] ;  /* 0x00000000fffff984 */ /* 0x000fe20000000800 */
[----:B------:R-:W-:Y:S01]  /*7740*/  @!PT LDS RZ, [RZ] ;  /* 0x00000000fffff984 */ /* 0x000fe20000000800 */
[----:B------:R-:W-:Y:S01]  /*7750*/  @!PT LDS RZ, [RZ] ;  /* 0x00000000fffff984 */ /* 0x000fe20000000800 */
[----:B------:R1:W-:Y:S01]  /*7760*/  @!P2 LDGSTS.E.BYPASS.LTC128B.128 [R154+0x6000], [R108.64+0x80] ;  /* 0x060000806c9aafae */ /* 0x0003e2000b901d46 */
[----:B------:R-:W-:Y:S01]  /*7770*/  @!P3 LEA R116, P6, R105, c[0x0][0x168], 0x1 ;  /* 0x00005a006974ba11 */ /* 0x000fe200078c08ff */
[----:B------:R-:W-:Y:S01]  /*7780*/  IMAD.X R100, R147, 0x1, R100, P5 ;  /* 0x0000000193647824 */ /* 0x000fe200028e0664 */
[C---:B------:R-:W-:Y:S01]  /*7790*/  @!P2 LEA R112, P1, R105.reuse, c[0x0][0x168], 0x1 ;  /* 0x00005a006970aa11 */ /* 0x040fe200078208ff */
[----:B------:R1:W-:Y:S01]  /*77a0*/  @P3 STS.128 [R154+0x4800], RZ ;  /* 0x004800ff9a003388 */ /* 0x0003e20000000c00 */
[----:B------:R-:W-:Y:S02]  /*77b0*/  IADD3 R3, P0, R148, R105, RZ ;  /* 0x0000006994037210 */ /* 0x000fe40007f1e0ff */
[C-C-:B------:R-:W-:Y:S01]  /*77c0*/  @!P3 LEA.HI.X R117, R105.reuse, c[0x0][0x16c], R100.reuse, 0x1, P6 ;  /* 0x00005b006975ba11 */ /* 0x140fe200030f0c64 */
[----:B------:R-:W-:Y:S01]  /*77d0*/  @!PT LDS RZ, [RZ] ;  /* 0x00000000fffff984 */ /* 0x000fe20000000800 */
[----:B------:R-:W-:Y:S01]  /*77e0*/  @!PT LDS RZ, [RZ] ;  /* 0x00000000fffff984 */ /* 0x000fe20000000800 */
[----:B------:R-:W-:Y:S01]  /*77f0*/  @!PT LDS RZ, [RZ] ;  /* 0x00000000fffff984 */ /* 0x000fe20000000800 */
[----:B------:R1:W-:Y:S01]  /*7800*/  @!P3 LDGSTS.E.BYPASS.LTC128B.128 [R154+0x4800], [R110.64] ;  /* 0x048000006e9abfae */ /* 0x0003e2000b901d46 */
[--C-:B------:R-:W-:Y:S01]  /*7810*/  @!P2 LEA.HI.X R113, R105, c[0x0][0x16c], R100.reuse, 0x1, P1 ;  /* 0x00005b006971aa11 */ /* 0x100fe200008f0c64 */
[----:B------:R-:W-:Y:S01]  /*7820*/  IMAD.X R2, R147, 0x1, R100, P0 ;  /* 0x0000000193027824 */ /* 0x000fe200000e0664 */
[C---:B------:R-:W-:Y:S01]  /*7830*/  @!P3 LEA R114, P5, R3.reuse, c[0x0][0x168], 0x1 ;  /* 0x00005a000372ba11 */ /* 0x040fe200078a08ff */
[----:B------:R1:W-:Y:S01]  /*7840*/  @P2 STS.128 [R154+0x6800], RZ ;  /* 0x006800ff9a002388 */ /* 0x0003e20000000c00 */
[C---:B------:R-:W-:Y:S02]  /*7850*/  @!P2 LEA R104, P0, R3.reuse, c[0x0][0x168], 0x1 ;  /* 0x00005a000368aa11 */ /* 0x040fe400078008ff */
[C-C-:B------:R-:W-:Y:S01]  /*7860*/  @!P3 LEA.HI.X R115, R3.reuse, c[0x0][0x16c], R2.reuse, 0x1, P5 ;  /* 0x00005b000373ba11 */ /* 0x140fe200028f0c02 */
[----:B------:R-:W-:Y:S01]  /*7870*/  @!PT LDS RZ, [RZ] ;  /* 0x00000000fffff984 */ /* 0x000fe20000000800 */
[----:B------:R-:W-:Y:S01]  /*7880*/  @!PT LDS RZ, [RZ] ;  /* 0x00000000fffff984 */ /* 0x000fe20000000800 */
[----:B------:R-:W-:Y:S01]  /*7890*/  @!PT LDS RZ, [RZ] ;  /* 0x00000000fffff984 */ /* 0x000fe20000000800 */
[----:B------:R1:W-:Y:S01]  /*78a0*/  @!P2 LDGSTS.E.BYPASS.LTC128B.128 [R154+0x6800], [R106.64+0x80] ;  /* 0x068000806a9aafae */ /* 0x0003e2000b901d46 */
[----:B------:R-:W-:Y:S03]  /*78b0*/  @!P2 LEA.HI.X R105, R3, c[0x0][0x16c], R2, 0x1, P0 ;  /* 0x00005b000369aa11 */ /* 0x000fe600000f0c02 */
        /* <DEDUP_REMOVED lines=22> */
.L_x_690:
[----:B------:R-:W-:Y:S04]  /*7a20*/  DEPBAR.LE SB0, 0x0 ;  /* 0x000080000000791a */ /* 0x000fe80000000000 */
[----:B------:R-:W-:Y:S01]  /*7a30*/  BAR.SYNC.DEFER_BLOCKING 0x0 ;  /* 0x0000000000007b1d */ /* 0x000fe20000010000 */
[----:B------:R-:W-:Y:S01]  /*7a40*/  SHF.R.S32.HI R3, RZ, 0x1f, R168 ;  /* 0x0000001fff037819 */ /* 0x000fe200000114a8 */
[----:B------:R-:W-:Y:S02]  /*7a50*/  IMAD R100, R149, R168, RZ ;  /* 0x000000a895647224 */ /* 0x000fe400078e02ff */
[-C--:B------:R-:W-:Y:S04]  /*7a60*/  IMAD.WIDE.U32 R174, R168, R150.reuse, R170 ;  /* 0x00000096a8ae7225 */ /* 0x080fe800078e00aa */
[----:B------:R-:W-:Y:S01]  /*7a70*/  IMAD R100, R3, R150, R100 ;  /* 0x0000009603647224 */ /* 0x000fe200078e0264 */
[C---:B------:R-:W-:Y:S02]  /*7a80*/  @!P3 LEA R188, P4, R174.reuse, c[0x0][0x170], 0x1 ;  /* 0x00005c00aebcba11 */ /* 0x040fe400078808ff */
[----:B------:R-:W-:Y:S01]  /*7a90*/  @!P2 LEA R176, P1, R174, c[0x0][0x170], 0x1 ;  /* 0x00005c00aeb0aa11 */ /* 0x000fe200078208ff */
[----:B------:R-:W-:Y:S01]  /*7aa0*/  IMAD.IADD R100, R175, 0x1, R100 ;  /* 0x00000001af647824 */ /* 0x000fe200078e0264 */
[----:B------:R-:W-:Y:S04]  /*7ab0*/  IADD3 R173, P0, R160, R174, RZ ;  /* 0x000000aea0ad7210 */ /* 0x000fe80007f1e0ff */
        /* <DEDUP_REMOVED lines=168> */
.L_x_691:
[C---:B------:R-:W-:Y:S02]  /*8540*/  LEA R2, R168.reuse, R153, 0x6 ;  /* 0x00000099a8027211 */ /* 0x040fe400078e30ff */
[----:B------:R-:W-:Y:S02]  /*8550*/  IADD3 R168, R168, -0x1, RZ ;  /* 0xffffffffa8a87810 */ /* 0x000fe40007ffe0ff */
[C---:B-1----:R-:W-:Y:S01]  /*8560*/  IADD3 R108, R2.reuse, 0x1, RZ ;  /* 0x00000001026c7810 */ /* 0x042fe20007ffe0ff */
[----:B------:R-:W-:Y:S01]  /*8570*/  I2F R117, R2 ;  /* 0x0000000200757306 */ /* 0x000fe20000201400 */
[C---:B------:R-:W-:Y:S02]  /*8580*/  IADD3 R115, R2.reuse, 0x8, RZ ;  /* 0x0000000802737810 */ /* 0x040fe40007ffe0ff */
[C---:B------:R-:W-:Y:S02]  /*8590*/  IADD3 R102, R2.reuse, 0x9, RZ ;  /* 0x0000000902667810 */ /* 0x040fe40007ffe0ff */
[C---:B------:R-:W-:Y:S02]  /*85a0*/  IADD3 R113, R2.reuse, 0x10, RZ ;  /* 0x0000001002717810 */ /* 0x040fe40007ffe0ff */
[C---:B------:R-:W-:Y:S02]  /*85b0*/  IADD3 R106, R2.reuse, 0x11, RZ ;  /* 0x00000011026a7810 */ /* 0x040fe40007ffe0ff */
[C---:B------:R-:W-:Y:S01]  /*85c0*/  IADD3 R109, R2.reuse, 0x18, RZ ;  /* 0x00000018026d7810 */ /* 0x040fe20007ffe0ff */
        /* <DEDUP_REMOVED lines=8> */
[----:B------:R-:W-:Y:S07]  /*8650*/  IADD3 R112, R2, 0x38, RZ ;  /* 0x0000003802707810 */ /* 0x000fee0007ffe0ff */
[----:B------:R-:W-:Y:S10]  /*8660*/  I2F R102, R102 ;  /* 0x0000006600667306 */ /* 0x000ff40000201400 */
        /* <DEDUP_REMOVED lines=8> */
[----:B------:R-:W1:Y:S02]  /*86f0*/  I2F R105, R105 ;  /* 0x0000006900697306 */ /* 0x000e640000201400 */
[-C--:B-1----:R-:W-:Y:S02]  /*8700*/  FFMA.FTZ R30, R105, R0.reuse, R30 ;  /* 0x00000000691e7223 */ /* 0x082fe4000001001e */
[CC--:B------:R-:W-:Y:S02]  /*8710*/  FFMA.FTZ R6, R117.reuse, R0.reuse, R6 ;  /* 0x0000000075067223 */ /* 0x0c0fe40000010006 */
[-C--:B------:R-:W-:Y:S02]  /*8720*/  FFMA.FTZ R4, R117, R0.reuse, R4 ;  /* 0x0000000075047223 */ /* 0x080fe40000010004 */
[CC--:B------:R-:W-:Y:S02]  /*8730*/  FFMA.FTZ R7, R108.reuse, R0.reuse, R7 ;  /* 0x000000006c077223 */ /* 0x0c0fe40000010007 */
[-C--:B------:R-:W-:Y:S01]  /*8740*/  FFMA.FTZ R5, R108, R0.reuse, R5 ;  /* 0x000000006c057223 */ /* 0x080fe20000010005 */
[----:B------:R-:W-:Y:S01]  /*8750*/  FMNMX.FTZ R108, R6, R103, !PT ;  /* 0x00000067066c7209 */ /* 0x000fe20007810000 */
[CC--:B------:R-:W-:Y:S02]  /*8760*/  FFMA.FTZ R10, R115.reuse, R0.reuse, R10 ;  /* 0x00000000730a7223 */ /* 0x0c0fe4000001000a */
[----:B------:R-:W-:Y:S01]  /*8770*/  FFMA.FTZ R8, R115, R0, R8 ;  /* 0x0000000073087223 */ /* 0x000fe20000010008 */
[----:B------:R-:W-:Y:S01]  /*8780*/  FMNMX.FTZ R115, R7, R108, !PT ;  /* 0x0000006c07737209 */ /* 0x000fe20007810000 */
[-C--:B------:R-:W-:Y:S01]  /*8790*/  FFMA.FTZ R11, R102, R0.reuse, R11 ;  /* 0x00000000660b7223 */ /* 0x080fe2000001000b */
[----:B------:R-:W-:Y:S01]  /*87a0*/  FMNMX.FTZ R108, R4, R101, !PT ;  /* 0x00000065046c7209 */ /* 0x000fe20007810000 */
[-C--:B------:R-:W-:Y:S01]  /*87b0*/  FFMA.FTZ R9, R102, R0.reuse, R9 ;  /* 0x0000000066097223 */ /* 0x080fe20000010009 */
[----:B------:R-:W-:Y:S01]  /*87c0*/  FMNMX.FTZ R110, R10, R115, !PT ;  /* 0x000000730a6e7209 */ /* 0x000fe20007810000 */
[----:B------:R-:W-:Y:S01]  /*87d0*/  FFMA.FTZ R14, R113, R0, R14 ;  /* 0x00000000710e7223 */ /* 0x000fe2000001000e */
[----:B------:R-:W-:Y:S01]  /*87e0*/  FMNMX.FTZ R115, R5, R108, !PT ;  /* 0x0000006c05737209 */ /* 0x000fe20007810000 */
        /* <DEDUP_REMOVED lines=8> */
[-C--:B------:R-:W-:Y:S01]  /*8870*/  FFMA.FTZ R19, R104, R0.reuse, R19 ;  /* 0x0000000068137223 */ /* 0x080fe20000010013 */
[----:B------:R-:W-:Y:S01]  /*8880*/  IADD3 R102, R2, 0x31, RZ ;  /* 0x0000003102667810 */ /* 0x000fe20007ffe0ff */
[----:B------:R-:W-:Y:S01]  /*8890*/  FFMA.FTZ R17, R104, R0, R17 ;  /* 0x0000000068117223 */ /* 0x000fe20000010011 */
[----:B------:R-:W-:Y:S01]  /*88a0*/  FMNMX.FTZ R115, R15, R106, !PT ;  /* 0x0000006a0f737209 */ /* 0x000fe20007810000 */
[-C--:B------:R-:W-:Y:S01]  /*88b0*/  FFMA.FTZ R16, R109, R0.reuse, R16 ;  /* 0x000000006d107223 */ /* 0x080fe20000010010 */
[----:B------:R-:W-:Y:S01]  /*88c0*/  FMNMX.FTZ R104, R12, R113, !PT ;  /* 0x000000710c687209 */ /* 0x000fe20007810000 */
[----:B------:R-:W1:Y:S01]  /*88d0*/  I2F R109, R112 ;  /* 0x00000070006d7306 */ /* 0x000e620000201400 */
[----:B------:R-:W-:Y:S01]  /*88e0*/  FMNMX.FTZ R106, R18, R115, !PT ;  /* 0x00000073126a7209 */ /* 0x000fe20007810000 */
[----:B------:R-:W-:Y:S01]  /*88f0*/  FFMA.FTZ R22, R111, R0, R22 ;  /* 0x000000006f167223 */ /* 0x000fe20000010016 */
[----:B------:R-:W-:Y:S01]  /*8900*/  FMNMX.FTZ R113, R13, R104, !PT ;  /* 0x000000680d717209 */ /* 0x000fe20007810000 */
[-C--:B------:R-:W-:Y:S01]  /*8910*/  FFMA.FTZ R23, R100, R0.reuse, R23 ;  /* 0x0000000064177223 */ /* 0x080fe20000010017 */
[----:B------:R-:W-:Y:S01]  /*8920*/  IADD3 R2, R2, 0x39, RZ ;  /* 0x0000003902027810 */ /* 0x000fe20007ffe0ff */
[-C--:B------:R-:W-:Y:S01]  /*8930*/  FFMA.FTZ R20, R111, R0.reuse, R20 ;  /* 0x000000006f147223 */ /* 0x080fe20000010014 */
[----:B------:R-:W-:Y:S01]  /*8940*/  FMNMX.FTZ R104, R16, R113, !PT ;  /* 0x0000007110687209 */ /* 0x000fe20007810000 */
[----:B------:R-:W-:Y:S01]  /*8950*/  FFMA.FTZ R26, R107, R0, R26 ;  /* 0x000000006b1a7223 */ /* 0x000fe2000001001a */
[----:B------:R-:W-:Y:S01]  /*8960*/  FMNMX.FTZ R115, R19, R106, !PT ;  /* 0x0000006a13737209 */ /* 0x000fe20007810000 */
[----:B------:R-:W2:Y:S01]  /*8970*/  I2F R102, R102 ;  /* 0x0000006600667306 */ /* 0x000ea20000201400 */
        /* <DEDUP_REMOVED lines=9> */
[----:B------:R-:W3:Y:S01]  /*8a10*/  I2F R2, R2 ;  /* 0x0000000200027306 */ /* 0x000ee20000201400 */
[----:B------:R-:W-:Y:S01]  /*8a20*/  FMNMX.FTZ R104, R26, R113, !PT ;  /* 0x000000711a687209 */ /* 0x000fe20007810000 */
[-C--:B------:R-:W-:Y:S01]  /*8a30*/  FFMA.FTZ R28, R105, R0.reuse, R28 ;  /* 0x00000000691c7223 */ /* 0x080fe2000001001c */
[----:B------:R-:W-:Y:S01]  /*8a40*/  FMNMX.FTZ R100, R24, R107, !PT ;  /* 0x0000006b18647209 */ /* 0x000fe20007810000 */
[----:B-1----:R-:W-:Y:S01]  /*8a50*/  FFMA.FTZ R34, R109, R0, R34 ;  /* 0x000000006d227223 */ /* 0x002fe20000010022 */
[----:B------:R-:W-:Y:S01]  /*8a60*/  FMNMX.FTZ R111, R27, R104, !PT ;  /* 0x000000681b6f7209 */ /* 0x000fe20007810000 */
[----:B------:R-:W-:Y:S01]  /*8a70*/  FFMA.FTZ R32, R109, R0, R32 ;  /* 0x000000006d207223 */ /* 0x000fe20000010020 */
[----:B------:R-:W-:Y:S02]  /*8a80*/  FMNMX.FTZ R105, R25, R100, !PT ;  /* 0x0000006419697209 */ /* 0x000fe40007810000 */
[----:B------:R-:W-:Y:S02]  /*8a90*/  FMNMX.FTZ R104, R30, R111, !PT ;  /* 0x0000006f1e687209 */ /* 0x000fe40007810000 */
[----:B------:R-:W-:Y:S01]  /*8aa0*/  LDSM.16.MT88.4 R108, [R138+0x8000] ;  /* 0x008000008a6c783b */ /* 0x000fe20000004200 */
[CC--:B--2---:R-:W-:Y:S02]  /*8ab0*/  FFMA.FTZ R31, R102.reuse, R0.reuse, R31 ;  /* 0x00000000661f7223 */ /* 0x0c4fe4000001001f */
[----:B------:R-:W-:Y:S01]  /*8ac0*/  FFMA.FTZ R29, R102, R0, R29 ;  /* 0x00000000661d7223 */ /* 0x000fe2000001001d */
[----:B------:R-:W-:Y:S02]  /*8ad0*/  FMNMX.FTZ R102, R28, R105, !PT ;  /* 0x000000691c667209 */ /* 0x000fe40007810000 */
[----:B------:R-:W-:Y:S04]  /*8ae0*/  FMNMX.FTZ R3, R31, R104, !PT ;  /* 0x000000681f037209 */ /* 0x000fe80007810000 */
[----:B------:R-:W-:Y:S01]  /*8af0*/  FMNMX.FTZ R100, R34, R3, !PT ;  /* 0x0000000322647209 */ /* 0x000fe20007810000 */
[C---:B---3--:R-:W-:Y:S01]  /*8b00*/  FFMA.FTZ R35, R2.reuse, R0, R35 ;  /* 0x0000000002237223 */ /* 0x048fe20000010023 */
[----:B------:R-:W-:Y:S01]  /*8b10*/  FMNMX.FTZ R3, R29, R102, !PT ;  /* 0x000000661d037209 */ /* 0x000fe20007810000 */
[----:B------:R-:W-:Y:S03]  /*8b20*/  FFMA.FTZ R33, R2, R0, R33 ;  /* 0x0000000002217223 */ /* 0x000fe60000010021 */
[----:B------:R-:W-:Y:S02]  /*8b30*/  FMNMX.FTZ R107, R35, R100, !PT ;  /* 0x00000064236b7209 */ /* 0x000fe40007810000 */
[----:B------:R-:W-:Y:S03]  /*8b40*/  FMNMX.FTZ R100, R32, R3, !PT ;  /* 0x0000000320647209 */ /* 0x000fe60007810000 */
[----:B------:R-:W1:Y:S01]  /*8b50*/  SHFL.BFLY PT, R2, R107, 0x2, 0x1f ;  /* 0x0c401f006b027f89 */ /* 0x000e6200000e0000 */
[----:B------:R-:W-:Y:S07]  /*8b60*/  FMNMX.FTZ R106, R33, R100, !PT ;  /* 0x00000064216a7209 */ /* 0x000fee0007810000 */
[----:B------:R-:W2:Y:S01]  /*8b70*/  SHFL.BFLY PT, R3, R106, 0x2, 0x1f ;  /* 0x0c401f006a037f89 */ /* 0x000ea200000e0000 */
[----:B-1----:R-:W-:Y:S07]  /*8b80*/  FMNMX.FTZ R105, R107, R2, !PT ;  /* 0x000000026b697209 */ /* 0x002fee0007810000 */
[----:B------:R-:W1:Y:S01]  /*8b90*/  SHFL.BFLY PT, R2, R105, 0x1, 0x1f ;  /* 0x0c201f0069027f89 */ /* 0x000e6200000e0000 */
[----:B--2---:R-:W-:Y:S07]  /*8ba0*/  FMNMX.FTZ R104, R106, R3, !PT ;  /* 0x000000036a687209 */ /* 0x004fee0007810000 */
[----:B------:R-:W2:Y:S01]  /*8bb0*/  SHFL.BFLY PT, R3, R104, 0x1, 0x1f ;  /* 0x0c201f0068037f89 */ /* 0x000ea200000e0000 */
[----:B-1----:R-:W-:Y:S04]  /*8bc0*/  FMNMX.FTZ R2, R105, R2, !PT ;  /* 0x0000000269027209 */ /* 0x002fe80007810000 */
[C---:B------:R-:W-:Y:S01]  /*8bd0*/  FSETP.NEU.FTZ.AND P0, PT, R2.reuse, -INF , PT ;  /* 0xff8000000200780b */ /* 0x040fe20003f1d000 */
[C---:B------:R-:W-:Y:S02]  /*8be0*/  FMUL.FTZ R123, R2.reuse, c[0x0][0x23c] ;  /* 0x00008f00027b7a20 */ /* 0x040fe40000410000 */
[----:B------:R-:W-:Y:S01]  /*8bf0*/  FADD.FTZ R102, -R2, R103 ;  /* 0x0000006702667221 */ /* 0x000fe20000010100 */
[----:B--2---:R-:W-:Y:S02]  /*8c00*/  FMNMX.FTZ R3, R104, R3, !PT ;  /* 0x0000000368037209 */ /* 0x004fe40007810000 */
[----:B------:R-:W-:Y:S01]  /*8c10*/  FSEL R123, R123, RZ, P0 ;  /* 0x000000ff7b7b7208 */ /* 0x000fe20000000000 */
[----:B------:R-:W-:Y:S01]  /*8c20*/  FMUL.FTZ R100, R102, c[0x0][0x23c] ;  /* 0x00008f0066647a20 */ /* 0x000fe20000410000 */
[C---:B------:R-:W-:Y:S01]  /*8c30*/  FSETP.NEU.FTZ.AND P0, PT, R3.reuse, -INF , PT ;  /* 0xff8000000300780b */ /* 0x040fe20003f1d000 */
[C---:B------:R-:W-:Y:S01]  /*8c40*/  FMUL.FTZ R118, R3.reuse, c[0x0][0x23c] ;  /* 0x00008f0003767a20 */ /* 0x040fe20000410000 */
[----:B------:R-:W1:Y:S01]  /*8c50*/  LDSM.16.MT88.4 R104, [R140+0x8000] ;  /* 0x008000008c68783b */ /* 0x000e620000004200 */
[----:B------:R-:W-:Y:S02]  /*8c60*/  FADD.FTZ R102, -R3, R101 ;  /* 0x0000006503667221 */ /* 0x000fe40000010100 */
[--C-:B------:R-:W-:Y:S01]  /*8c70*/  FFMA.FTZ R103, R10, c[0x0][0x23c], -R123.reuse ;  /* 0x00008f000a677a23 */ /* 0x100fe2000001087b */
[----:B------:R-:W-:Y:S01]  /*8c80*/  FSEL R118, R118, RZ, P0 ;  /* 0x000000ff76767208 */ /* 0x000fe20000000000 */
[----:B------:R-:W-:Y:S01]  /*8c90*/  FMUL.FTZ R101, R102, c[0x0][0x23c] ;  /* 0x00008f0066657a20 */ /* 0x000fe20000410000 */
[----:B------:R-:W2:Y:S01]  /*8ca0*/  MUFU.EX2 R100, R100 ;  /* 0x0000006400647308 */ /* 0x000ea20000000800 */
[--C-:B------:R-:W-:Y:S02]  /*8cb0*/  FFMA.FTZ R102, R11, c[0x0][0x23c], -R123.reuse ;  /* 0x00008f000b667a23 */ /* 0x100fe4000001087b */
[--C-:B------:R-:W-:Y:S02]  /*8cc0*/  FFMA.FTZ R114, R8, c[0x0][0x23c], -R118.reuse ;  /* 0x00008f0008727a23 */ /* 0x100fe40000010876 */
[--C-:B------:R-:W-:Y:S02]  /*8cd0*/  FFMA.FTZ R113, R9, c[0x0][0x23c], -R118.reuse ;  /* 0x00008f0009717a23 */ /* 0x100fe40000010876 */
[--C-:B------:R-:W-:Y:S02]  /*8ce0*/  FFMA.FTZ R117, R6, c[0x0][0x23c], -R123.reuse ;  /* 0x00008f0006757a23 */ /* 0x100fe4000001087b */
[--C-:B------:R-:W-:Y:S01]  /*8cf0*/  FFMA.FTZ R112, R7, c[0x0][0x23c], -R123.reuse ;  /* 0x00008f0007707a23 */ /* 0x100fe2000001087b */
[----:B------:R-:W3:Y:S01]  /*8d00*/  MUFU.EX2 R101, R101 ;  /* 0x0000006500657308 */ /* 0x000ee20000000800 */
        /* <DEDUP_REMOVED lines=8> */
[C---:B--2---:R-:W-:Y:S02]  /*8d90*/  FMUL.FTZ R10, R100.reuse, R94 ;  /* 0x0000005e640a7220 */ /* 0x044fe40000410000 */
[C---:B------:R-:W-:Y:S02]  /*8da0*/  FMUL.FTZ R11, R100.reuse, R95 ;  /* 0x0000005f640b7220 */ /* 0x040fe40000410000 */
[C---:B------:R-:W-:Y:S01]  /*8db0*/  FMUL.FTZ R6, R100.reuse, R98 ;  /* 0x0000006264067220 */ /* 0x040fe20000410000 */
[----:B------:R-:W2:Y:S01]  /*8dc0*/  MUFU.EX2 R112, R112 ;  /* 0x0000007000707308 */ /* 0x000ea20000000800 */
[C---:B------:R-:W-:Y:S02]  /*8dd0*/  FMUL.FTZ R7, R100.reuse, R99 ;  /* 0x0000006364077220 */ /* 0x040fe40000410000 */
[C---:B------:R-:W-:Y:S02]  /*8de0*/  FMUL.FTZ R38, R100.reuse, R38 ;  /* 0x0000002664267220 */ /* 0x040fe40000410000 */
[C---:B---3--:R-:W-:Y:S02]  /*8df0*/  FMUL.FTZ R8, R101.reuse, R92 ;  /* 0x0000005c65087220 */ /* 0x048fe40000410000 */
[C---:B------:R-:W-:Y:S02]  /*8e00*/  FMUL.FTZ R9, R101.reuse, R93 ;  /* 0x0000005d65097220 */ /* 0x040fe40000410000 */
[----:B------:R-:W3:Y:S01]  /*8e10*/  LDSM.16.MT88.4 R92, [R137+0x8000] ;  /* 0x00800000895c783b */ /* 0x000ee20000004200 */
[----:B------:R-:W-:Y:S01]  /*8e20*/  MUFU.EX2 R103, R103 ;  /* 0x0000006700677308 */ /* 0x000fe20000000800 */
[C---:B------:R-:W-:Y:S02]  /*8e30*/  FMUL.FTZ R4, R101.reuse, R96 ;  /* 0x0000006065047220 */ /* 0x040fe40000410000 */
[C---:B------:R-:W-:Y:S02]  /*8e40*/  FMUL.FTZ R5, R101.reuse, R97 ;  /* 0x0000006165057220 */ /* 0x040fe40000410000 */
[C---:B------:R-:W-:Y:S02]  /*8e50*/  FMUL.FTZ R39, R100.reuse, R39 ;  /* 0x0000002764277220 */ /* 0x040fe40000410000 */
[C---:B------:R-:W-:Y:S02]  /*8e60*/  FMUL.FTZ R36, R101.reuse, R36 ;  /* 0x0000002465247220 */ /* 0x040fe40000410000 */
[C---:B------:R-:W-:Y:S01]  /*8e70*/  FMUL.FTZ R37, R101.reuse, R37 ;  /* 0x0000002565257220 */ /* 0x040fe20000410000 */
[----:B------:R-:W4:Y:S01]  /*8e80*/  MUFU.EX2 R102, R102 ;  /* 0x0000006600667308 */ /* 0x000f220000000800 */
        /* <DEDUP_REMOVED lines=15> */
[----:B----4-:R-:W-:Y:S01]  /*8f80*/  F2FP.BF16.PACK_AB R99, R102, R103 ;  /* 0x000000676663723e */ /* 0x010fe200000010ff */
        /* <DEDUP_REMOVED lines=9> */
[----:B------:R-:W4:Y:S01]  /*9020*/  MUFU.EX2 R113, R113 ;  /* 0x0000007100717308 */ /* 0x000f220000000800 */
[--C-:B------:R-:W-:Y:S02]  /*9030*/  FFMA.FTZ R176, R29, c[0x0][0x23c], -R118.reuse ;  /* 0x00008f001db07a23 */ /* 0x100fe40000010876 */
        /* <DEDUP_REMOVED lines=14> */
[----:B----4-:R-:W-:Y:S01]  /*9120*/  F2FP.BF16.PACK_AB R98, R113, R114 ;  /* 0x000000727162723e */ /* 0x010fe200000010ff */
[C---:B------:R-:W-:Y:S02]  /*9130*/  FMUL.FTZ R69, R101.reuse, R69 ;  /* 0x0000004565457220 */ /* 0x040fe40000410000 */
[C---:B------:R-:W-:Y:S02]  /*9140*/  FMUL.FTZ R74, R100.reuse, R74 ;  /* 0x0000004a644a7220 */ /* 0x040fe40000410000 */
[C---:B------:R-:W-:Y:S01]  /*9150*/  FMUL.FTZ R75, R100.reuse, R75 ;  /* 0x0000004b644b7220 */ /* 0x040fe20000410000 */
[----:B------:R-:W-:Y:S01]  /*9160*/  MUFU.EX2 R174, R174 ;  /* 0x000000ae00ae7308 */ /* 0x000fe20000000800 */
[C---:B-1----:R-:W-:Y:S05]  /*9170*/  HMMA.16816.F32.BF16 R4, R96.reuse, R104, R4 ;  /* 0x000000686004723c */ /* 0x042fea0000041804 */
[C---:B------:R-:W-:Y:S02]  /*9180*/  FMUL.FTZ R72, R101.reuse, R72 ;  /* 0x0000004865487220 */ /* 0x040fe40000410000 */
[C---:B------:R-:W-:Y:S01]  /*9190*/  FMUL.FTZ R73, R101.reuse, R73 ;  /* 0x0000004965497220 */ /* 0x040fe20000410000 */
[C---:B------:R-:W-:Y:S01]  /*91a0*/  HMMA.16816.F32.BF16 R8, R96.reuse, R106, R8 ;  /* 0x0000006a6008723c */ /* 0x040fe20000041808 */
[----:B------:R-:W1:Y:S01]  /*91b0*/  LDSM.16.MT88.4 R104, [R136+0x8000] ;  /* 0x008000008868783b */ /* 0x000e620000004200 */
[----:B------:R-:W-:Y:S02]  /*91c0*/  MUFU.EX2 R169, R169 ;  /* 0x000000a900a97308 */ /* 0x000fe40000000800 */
[C---:B------:R-:W-:Y:S02]  /*91d0*/  FMUL.FTZ R78, R100.reuse, R78 ;  /* 0x0000004e644e7220 */ /* 0x040fe40000410000 */
[C---:B------:R-:W-:Y:S02]  /*91e0*/  FMUL.FTZ R79, R100.reuse, R79 ;  /* 0x0000004f644f7220 */ /* 0x040fe40000410000 */
[C---:B------:R-:W-:Y:S04]  /*91f0*/  HMMA.16816.F32.BF16 R36, R96.reuse, R108, R36 ;  /* 0x0000006c6024723c */ /* 0x040fe80000041824 */
[C---:B------:R-:W-:Y:S01]  /*9200*/  FMUL.FTZ R76, R101.reuse, R76 ;  /* 0x0000004c654c7220 */ /* 0x040fe20000410000 */
[----:B------:R-:W-:Y:S01]  /*9210*/  MUFU.EX2 R176, R176 ;  /* 0x000000b000b07308 */ /* 0x000fe20000000800 */
[C---:B------:R-:W-:Y:S02]  /*9220*/  FMUL.FTZ R77, R101.reuse, R77 ;  /* 0x0000004d654d7220 */ /* 0x040fe40000410000 */
[C---:B------:R-:W-:Y:S01]  /*9230*/  HMMA.16816.F32.BF16 R40, R96.reuse, R110, R40 ;  /* 0x0000006e6028723c */ /* 0x040fe20000041828 */
[----:B------:R-:W2:Y:S03]  /*9240*/  LDSM.16.MT88.4 R108, [R140+0xa000] ;  /* 0x00a000008c6c783b */ /* 0x000ea60000004200 */
[C---:B------:R-:W-:Y:S02]  /*9250*/  FMUL.FTZ R82, R100.reuse, R82 ;  /* 0x0000005264527220 */ /* 0x040fe40000410000 */
[----:B------:R-:W-:Y:S02]  /*9260*/  FMUL.FTZ R83, R100, R83 ;  /* 0x0000005364537220 */ /* 0x000fe40000410000 */
[C---:B---3--:R-:W-:Y:S04]  /*9270*/  HMMA.16816.F32.BF16 R44, R96.reuse, R92, R44 ;  /* 0x0000005c602c723c */ /* 0x048fe8000004182c */
[C---:B------:R-:W-:Y:S02]  /*9280*/  FMUL.FTZ R80, R101.reuse, R80 ;  /* 0x0000005065507220 */ /* 0x040fe40000410000 */
[----:B------:R-:W-:Y:S02]  /*9290*/  FMUL.FTZ R81, R101, R81 ;  /* 0x0000005165517220 */ /* 0x000fe40000410000 */
[C---:B------:R-:W-:Y:S01]  /*92a0*/  HMMA.16816.F32.BF16 R48, R96.reuse, R94, R48 ;  /* 0x0000005e6030723c */ /* 0x040fe20000041830 */
[----:B------:R-:W3:Y:S03]  /*92b0*/  LDSM.16.MT88.4 R92, [R138+0xa000] ;  /* 0x00a000008a5c783b */ /* 0x000ee60000004200 */
[--C-:B------:R-:W-:Y:S02]  /*92c0*/  FFMA.FTZ R120, R14, c[0x0][0x23c], -R123.reuse ;  /* 0x00008f000e787a23 */ /* 0x100fe4000001087b */
[C---:B------:R-:W-:Y:S02]  /*92d0*/  FMUL.FTZ R14, R100.reuse, R90 ;  /* 0x0000005a640e7220 */ /* 0x040fe40000410000 */
[--C-:B------:R-:W-:Y:S01]  /*92e0*/  FFMA.FTZ R119, R15, c[0x0][0x23c], -R123.reuse ;  /* 0x00008f000f777a23 */ /* 0x100fe2000001087b */
[C---:B-1----:R-:W-:Y:S01]  /*92f0*/  HMMA.16816.F32.BF16 R52, R96.reuse, R104, R52 ;  /* 0x000000686034723c */ /* 0x042fe20000041834 */
[----:B------:R-:W-:Y:S02]  /*9300*/  MUFU.EX2 R120, R120 ;  /* 0x0000007800787308 */ /* 0x000fe40000000800 */
[----:B------:R-:W-:Y:S02]  /*9310*/  FMUL.FTZ R15, R100, R91 ;  /* 0x0000005b640f7220 */ /* 0x000fe40000410000 */
[--C-:B------:R-:W-:Y:S02]  /*9320*/  FFMA.FTZ R124, R20, c[0x0][0x23c], -R118.reuse ;  /* 0x00008f00147c7a23 */ /* 0x100fe40000010876 */
[--C-:B------:R-:W-:Y:S01]  /*9330*/  FFMA.FTZ R125, R21, c[0x0][0x23c], -R118.reuse ;  /* 0x00008f00157d7a23 */ /* 0x100fe20000010876 */
[C---:B------:R-:W-:Y:S01]  /*9340*/  HMMA.16816.F32.BF16 R56, R96.reuse, R106, R56 ;  /* 0x0000006a6038723c */ /* 0x040fe20000041838 */
[----:B------:R-:W1:Y:S02]  /*9350*/  LDSM.16.MT88.4 R104, [R137+0xa000] ;  /* 0x00a000008968783b */ /* 0x000e640000004200 */
[----:B------:R-:W-:Y:S01]  /*9360*/  MUFU.EX2 R119, R119 ;  /* 0x0000007700777308 */ /* 0x000fe20000000800 */
[--C-:B------:R-:W-:Y:S02]  /*9370*/  FFMA.FTZ R121, R18, c[0x0][0x23c], -R123.reuse ;  /* 0x00008f0012797a23 */ /* 0x100fe4000001087b */
[--C-:B------:R-:W-:Y:S02]  /*9380*/  FFMA.FTZ R18, R12, c[0x0][0x23c], -R118.reuse ;  /* 0x00008f000c127a23 */ /* 0x100fe40000010876 */
[C---:B--2---:R-:W-:Y:S04]  /*9390*/  HMMA.16816.F32.BF16 R60, R96.reuse, R108, R60 ;  /* 0x0000006c603c723c */ /* 0x044fe8000004183c */
[----:B------:R-:W-:Y:S01]  /*93a0*/  FMUL.FTZ R12, R101, R88 ;  /* 0x00000058650c7220 */ /* 0x000fe20000410000 */
[----:B------:R-:W-:Y:S01]  /*93b0*/  MUFU.EX2 R121, R121 ;  /* 0x0000007900797308 */ /* 0x000fe20000000800 */
[--C-:B------:R-:W-:Y:S02]  /*93c0*/  FFMA.FTZ R122, R19, c[0x0][0x23c], -R123.reuse ;  /* 0x00008f00137a7a23 */ /* 0x100fe4000001087b */
[C---:B------:R-:W-:Y:S01]  /*93d0*/  HMMA.16816.F32.BF16 R64, R96.reuse, R110, R64 ;  /* 0x0000006e6040723c */ /* 0x040fe20000041840 */
[----:B------:R-:W2:Y:S03]  /*93e0*/  LDSM.16.MT88.4 R108, [R136+0xa000] ;  /* 0x00a00000886c783b */ /* 0x000ea60000004200 */
[----:B------:R-:W-:Y:S02]  /*93f0*/  FMUL.FTZ R19, R100, R87 ;  /* 0x0000005764137220 */ /* 0x000fe40000410000 */
[----:B------:R-:W-:Y:S01]  /*9400*/  FFMA.FTZ R34, R34, c[0x0][0x23c], -R123 ;  /* 0x00008f0022227a23 */ /* 0x000fe2000001087b */
[----:B------:R-:W4:Y:S01]  /*9410*/  MUFU.EX2 R122, R122 ;  /* 0x0000007a007a7308 */ /* 0x000f220000000800 */
[C---:B---3--:R-:W-:Y:S04]  /*9420*/  HMMA.16816.F32.BF16 R68, R96.reuse, R92, R68 ;  /* 0x0000005c6044723c */ /* 0x048fe80000041844 */
[----:B------:R-:W-:Y:S02]  /*9430*/  FFMA.FTZ R32, R32, c[0x0][0x23c], -R118 ;  /* 0x00008f0020207a23 */ /* 0x000fe40000010876 */
[----:B------:R-:W-:Y:S02]  /*9440*/  FFMA.FTZ R117, R100, R161, R117 ;  /* 0x000000a164757223 */ /* 0x000fe40000010075 */
[C---:B------:R-:W-:Y:S01]  /*9450*/  HMMA.16816.F32.BF16 R72, R96.reuse, R94, R72 ;  /* 0x0000005e6048723c */ /* 0x040fe20000041848 */
[----:B------:R-:W-:Y:S01]  /*9460*/  LDSM.16.MT88.4 R92, [R138+0x8800] ;  /* 0x008800008a5c783b */ /* 0x000fe20000004200 */
[----:B------:R-:W-:Y:S02]  /*9470*/  MUFU.EX2 R124, R124 ;  /* 0x0000007c007c7308 */ /* 0x000fe40000000800 */
[----:B------:R-:W-:Y:S02]  /*9480*/  FFMA.FTZ R116, R101, R172, R116 ;  /* 0x000000ac65747223 */ /* 0x000fe40000010074 */
[----:B------:R-:W-:Y:S02]  /*9490*/  FADD.FTZ R112, R112, R117 ;  /* 0x0000007570707221 */ /* 0x000fe40000010000 */
[----:B------:R-:W-:Y:S01]  /*94a0*/  FADD.FTZ R115, R115, R116 ;  /* 0x0000007473737221 */ /* 0x000fe20000010000 */
[C---:B-1----:R-:W-:Y:S03]  /*94b0*/  HMMA.16816.F32.BF16 R76, R96.reuse, R104, R76 ;  /* 0x00000068604c723c */ /* 0x042fe6000004184c */
[----:B------:R1:W-:Y:S01]  /*94c0*/  MUFU.EX2 R104, R18 ;  /* 0x0000001200687308 */ /* 0x0003e20000000800 */
[----:B------:R-:W-:Y:S01]  /*94d0*/  FADD.FTZ R103, R103, R112 ;  /* 0x0000007067677221 */ /* 0x000fe20000010000 */
[----:B----4-:R-:W-:Y:S02]  /*94e0*/  F2FP.BF16.PACK_AB R87, R122, R121 ;  /* 0x000000797a57723e */ /* 0x010fe400000010ff */
[--C-:B------:R-:W-:Y:S01]  /*94f0*/  FFMA.FTZ R105, R13, c[0x0][0x23c], -R118.reuse ;  /* 0x00008f000d697a23 */ /* 0x100fe20000010876 */
[C---:B------:R-:W-:Y:S04]  /*9500*/  HMMA.16816.F32.BF16 R80, R96.reuse, R106, R80 ;  /* 0x0000006a6050723c */ /* 0x040fe80000041850 */
[----:B------:R-:W-:Y:S01]  /*9510*/  FMUL.FTZ R13, R101, R89 ;  /* 0x00000059650d7220 */ /* 0x000fe20000410000 */
[----:B------:R-:W3:Y:S01]  /*9520*/  MUFU.EX2 R105, R105 ;  /* 0x0000006900697308 */ /* 0x000ee20000000800 */
[----:B------:R-:W4:Y:S01]  /*9530*/  LDSM.16.MT88.4 R88, [R140+0x8800] ;  /* 0x008800008c58783b */ /* 0x000f220000004200 */
[--C-:B------:R-:W-:Y:S02]  /*9540*/  FFMA.FTZ R106, R16, c[0x0][0x23c], -R118.reuse ;  /* 0x00008f00106a7a23 */ /* 0x100fe40000010876 */
[--C-:B------:R-:W-:Y:S02]  /*9550*/  FFMA.FTZ R107, R17, c[0x0][0x23c], -R118.reuse ;  /* 0x00008f00116b7a23 */ /* 0x100fe40000010876 */
[C---:B--2---:R-:W-:Y:S03]  /*9560*/  HMMA.16816.F32.BF16 R12, R96.reuse, R108, R12 ;  /* 0x0000006c600c723c */ /* 0x044fe6000004180c */
[C---:B------:R-:W-:Y:S01]  /*9570*/  FMUL.FTZ R16, R101.reuse, R84 ;  /* 0x0000005465107220 */ /* 0x040fe20000410000 */
[----:B------:R-:W-:Y:S01]  /*9580*/  MUFU.EX2 R106, R106 ;  /* 0x0000006a006a7308 */ /* 0x000fe20000000800 */
[----:B------:R-:W-:Y:S01]  /*9590*/  FMUL.FTZ R17, R101, R85 ;  /* 0x0000005565117220 */ /* 0x000fe20000410000 */
[----:B------:R-:W-:Y:S01]  /*95a0*/  F2FP.BF16.PACK_AB R85, R119, R120 ;  /* 0x000000787755723e */ /* 0x000fe200000010ff */
[--C-:B------:R-:W-:Y:S01]  /*95b0*/  FFMA.FTZ R108, R27, c[0x0][0x23c], -R123.reuse ;  /* 0x00008f001b6c7a23 */ /* 0x100fe2000001087b */
[----:B------:R-:W-:Y:S01]  /*95c0*/  MOV R101, R3 ;  /* 0x0000000300657202 */ /* 0x000fe20000000f00 */
[----:B-1----:R-:W-:Y:S03]  /*95d0*/  FMUL.FTZ R18, R100, R86 ;  /* 0x0000005664127220 */ /* 0x002fe60000410000 */
[----:B------:R-:W-:Y:S02]  /*95e0*/  FFMA.FTZ R109, R23, c[0x0][0x23c], -R123 ;  /* 0x00008f00176d7a23 */ /* 0x000fe4000001087b */
[----:B------:R-:W1:Y:S01]  /*95f0*/  MUFU.EX2 R107, R107 ;  /* 0x0000006b006b7308 */ /* 0x000e620000000800 */
[----:B------:R-:W-:Y:S01]  /*9600*/  FFMA.FTZ R118, R33, c[0x0][0x23c], -R118 ;  /* 0x00008f0021767a23 */ /* 0x000fe20000010876 */
[----:B------:R-:W-:Y:S01]  /*9610*/  HMMA.16816.F32.BF16 R16, R96, R110, R16 ;  /* 0x0000006e6010723c */ /* 0x000fe20000041810 */
[----:B------:R-:W2:Y:S02]  /*9620*/  LDSM.16.MT88.4 R96, [R137+0x8800] ;  /* 0x008800008960783b */ /* 0x000ea40000004200 */
[----:B---3--:R-:W-:Y:S01]  /*9630*/  F2FP.BF16.PACK_AB R84, R105, R104 ;  /* 0x000000686954723e */ /* 0x008fe200000010ff */
[----:B------:R-:W-:Y:S02]  /*9640*/  FADD.FTZ R114, R114, R115 ;  /* 0x0000007372727221 */ /* 0x000fe40000010000 */
[----:B------:R-:W-:Y:S02]  /*9650*/  FADD.FTZ R103, R102, R103 ;  /* 0x0000006766677221 */ /* 0x000fe40000010000 */
[--C-:B------:R-:W-:Y:S01]  /*9660*/  FFMA.FTZ R111, R26, c[0x0][0x23c], -R123.reuse ;  /* 0x00008f001a6f7a23 */ /* 0x100fe2000001087b */
[----:B------:R-:W-:Y:S01]  /*9670*/  MUFU.EX2 R109, R109 ;  /* 0x0000006d006d7308 */ /* 0x000fe20000000800 */
[----:B------:R-:W-:Y:S02]  /*9680*/  LDSM.16.MT88.4 R24, [R137+0x9000] ;  /* 0x009000008918783b */ /* 0x000fe40000004200 */
[--C-:B------:R-:W-:Y:S01]  /*9690*/  FFMA.FTZ R110, R22, c[0x0][0x23c], -R123.reuse ;  /* 0x00008f00166e7a23 */ /* 0x100fe2000001087b */
[----:B------:R-:W-:Y:S01]  /*96a0*/  F2FP.BF16.PACK_AB R22, R127, R126 ;  /* 0x0000007e7f16723e */ /* 0x000fe200000010ff */
[----:B------:R-:W-:Y:S02]  /*96b0*/  FFMA.FTZ R123, R35, c[0x0][0x23c], -R123 ;  /* 0x00008f00237b7a23 */ /* 0x000fe4000001087b */
[----:B------:R-:W-:Y:S02]  /*96c0*/  FADD.FTZ R113, R113, R114 ;  /* 0x0000007271717221 */ /* 0x000fe40000010000 */
[----:B------:R-:W-:Y:S01]  /*96d0*/  FADD.FTZ R120, R120, R103 ;  /* 0x0000006778787221 */ /* 0x000fe20000010000 */
[----:B------:R3:W-:Y:S01]  /*96e0*/  MUFU.EX2 R35, R31 ;  /* 0x0000001f00237308 */ /* 0x0007e20000000800 */
[----:B------:R-:W-:Y:S01]  /*96f0*/  MOV R103, R2 ;  /* 0x0000000200677202 */ /* 0x000fe20000000f00 */
[----:B------:R-:W-:Y:S01]  /*9700*/  FADD.FTZ R104, R104, R113 ;  /* 0x0000007168687221 */ /* 0x000fe20000010000 */
[----:B-1----:R-:W-:Y:S01]  /*9710*/  F2FP.BF16.PACK_AB R86, R107, R106 ;  /* 0x0000006a6b56723e */ /* 0x002fe200000010ff */
[----:B------:R-:W-:Y:S02]  /*9720*/  FADD.FTZ R120, R119, R120 ;  /* 0x0000007877787221 */ /* 0x000fe40000010000 */
[----:B------:R-:W-:Y:S02]  /*9730*/  FADD.FTZ R105, R105, R104 ;  /* 0x0000006869697221 */ /* 0x000fe40000010000 */
[----:B------:R-:W-:Y:S02]  /*9740*/  FADD.FTZ R121, R121, R120 ;  /* 0x0000007879797221 */ /* 0x000fe40000010000 */
[C---:B----4-:R-:W-:Y:S01]  /*9750*/  HMMA.16816.F32.BF16 R4, R84.reuse, R88, R4 ;  /* 0x000000585404723c */ /* 0x050fe20000041804 */
[----:B------:R-:W1:Y:S04]  /*9760*/  MUFU.EX2 R110, R110 ;  /* 0x0000006e006e7308 */ /* 0x000e680000000800 */
[----:B------:R-:W-:Y:S02]  /*9770*/  FADD.FTZ R106, R106, R105 ;  /* 0x000000696a6a7221 */ /* 0x000fe40000010000 */
[----:B------:R-:W-:Y:S01]  /*9780*/  FADD.FTZ R121, R122, R121 ;  /* 0x000000797a797221 */ /* 0x000fe20000010000 */
[C---:B------:R-:W-:Y:S01]  /*9790*/  HMMA.16816.F32.BF16 R8, R84.reuse, R90, R8 ;  /* 0x0000005a5408723c */ /* 0x040fe20000041808 */
[----:B------:R-:W4:Y:S02]  /*97a0*/  LDSM.16.MT88.4 R88, [R136+0x8800] ;  /* 0x008800008858783b */ /* 0x000f240000004200 */
[----:B------:R-:W-:Y:S01]  /*97b0*/  MUFU.EX2 R111, R111 ;  /* 0x0000006f006f7308 */ /* 0x000fe20000000800 */
[----:B------:R-:W-:Y:S04]  /*97c0*/  FADD.FTZ R107, R107, R106 ;  /* 0x0000006a6b6b7221 */ /* 0x000fe80000010000 */
[C---:B------:R-:W-:Y:S01]  /*97d0*/  HMMA.16816.F32.BF16 R36, R84.reuse, R92, R36 ;  /* 0x0000005c5424723c */ /* 0x040fe20000041824 */
[----:B---3--:R-:W-:Y:S04]  /*97e0*/  LDSM.16.MT88.4 R28, [R137+0x9800] ;  /* 0x00980000891c783b */ /* 0x008fe80000004200 */
[----:B------:R-:W3:Y:S03]  /*97f0*/  MUFU.EX2 R108, R108 ;  /* 0x0000006c006c7308 */ /* 0x000ee60000000800 */
[C---:B------:R-:W-:Y:S01]  /*9800*/  HMMA.16816.F32.BF16 R40, R84.reuse, R94, R40 ;  /* 0x0000005e5428723c */ /* 0x040fe20000041828 */
[----:B------:R-:W5:Y:S03]  /*9810*/  LDSM.16.MT88.4 R92, [R140+0xa800] ;  /* 0x00a800008c5c783b */ /* 0x000f660000004200 */
[C---:B-1----:R-:W-:Y:S01]  /*9820*/  F2FP.BF16.PACK_AB R21, R109.reuse, R110 ;  /* 0x0000006e6d15723e */ /* 0x042fe200000010ff */
[----:B------:R-:W-:Y:S02]  /*9830*/  FADD.FTZ R110, R110, R121 ;  /* 0x000000796e6e7221 */ /* 0x000fe40000010000 */
[----:B------:R-:W1:Y:S01]  /*9840*/  MUFU.EX2 R125, R125 ;  /* 0x0000007d007d7308 */ /* 0x000e620000000800 */
[C---:B--2---:R-:W-:Y:S04]  /*9850*/  HMMA.16816.F32.BF16 R44, R84.reuse, R96, R44 ;  /* 0x00000060542c723c */ /* 0x044fe8000004182c */
[----:B------:R-:W-:Y:S04]  /*9860*/  FADD.FTZ R110, R109, R110 ;  /* 0x0000006e6d6e7221 */ /* 0x000fe80000010000 */
[C---:B------:R-:W-:Y:S01]  /*9870*/  HMMA.16816.F32.BF16 R48, R84.reuse, R98, R48 ;  /* 0x000000625430723c */ /* 0x040fe20000041830 */
[----:B------:R-:W2:Y:S01]  /*9880*/  LDSM.16.MT88.4 R96, [R138+0xa800] ;  /* 0x00a800008a60783b */ /* 0x000ea20000004200 */
[----:B------:R-:W-:Y:S02]  /*9890*/  MUFU.EX2 R34, R34 ;  /* 0x0000002200227308 */ /* 0x000fe40000000800 */
[C---:B---3--:R-:W-:Y:S01]  /*98a0*/  F2FP.BF16.PACK_AB R23, R108.reuse, R111 ;  /* 0x0000006f6c17723e */ /* 0x048fe200000010ff */
[----:B------:R-:W-:Y:S03]  /*98b0*/  FADD.FTZ R111, R111, R110 ;  /* 0x0000006e6f6f7221 */ /* 0x000fe60000010000 */
[C---:B----4-:R-:W-:Y:S04]  /*98c0*/  HMMA.16816.F32.BF16 R52, R84.reuse, R88, R52 ;  /* 0x000000585434723c */ /* 0x050fe80000041834 */
[----:B------:R-:W3:Y:S01]  /*98d0*/  MUFU.EX2 R123, R123 ;  /* 0x0000007b007b7308 */ /* 0x000ee20000000800 */
[----:B------:R-:W-:Y:S01]  /*98e0*/  FADD.FTZ R111, R108, R111 ;  /* 0x0000006f6c6f7221 */ /* 0x000fe20000010000 */
[C---:B-1----:R-:W-:Y:S01]  /*98f0*/  F2FP.BF16.PACK_AB R20, R125.reuse, R124 ;  /* 0x0000007c7d14723e */ /* 0x042fe200000010ff */
[----:B------:R-:W-:Y:S01]  /*9900*/  FADD.FTZ R124, R124, R107 ;  /* 0x0000006b7c7c7221 */ /* 0x000fe20000010000 */
[C---:B------:R-:W-:Y:S01]  /*9910*/  HMMA.16816.F32.BF16 R56, R84.reuse, R90, R56 ;  /* 0x0000005a5438723c */ /* 0x040fe20000041838 */
[----:B------:R-:W1:Y:S03]  /*9920*/  LDSM.16.MT88.4 R88, [R137+0xa800] ;  /* 0x00a800008958783b */ /* 0x000e660000004200 */
[----:B------:R-:W-:Y:S02]  /*9930*/  FADD.FTZ R125, R125, R124 ;  /* 0x0000007c7d7d7221 */ /* 0x000fe40000010000 */
[----:B------:R-:W-:Y:S02]  /*9940*/  MUFU.EX2 R32, R32 ;  /* 0x0000002000207308 */ /* 0x000fe40000000800 */
[C---:B-----5:R-:W-:Y:S08]  /*9950*/  HMMA.16816.F32.BF16 R60, R84.reuse, R92, R60 ;  /* 0x0000005c543c723c */ /* 0x060ff0000004183c */
[----:B------:R-:W4:Y:S01]  /*9960*/  MUFU.EX2 R33, R118 ;  /* 0x0000007600217308 */ /* 0x000f220000000800 */
[C---:B------:R-:W-:Y:S01]  /*9970*/  HMMA.16816.F32.BF16 R64, R84.reuse, R94, R64 ;  /* 0x0000005e5440723c */ /* 0x040fe20000041840 */
[----:B------:R-:W5:Y:S07]  /*9980*/  LDSM.16.MT88.4 R92, [R136+0xa800] ;  /* 0x00a80000885c783b */ /* 0x000f6e0000004200 */
[C---:B--2---:R-:W-:Y:S08]  /*9990*/  HMMA.16816.F32.BF16 R68, R84.reuse, R96, R68 ;  /* 0x000000605444723c */ /* 0x044ff00000041844 */
[C---:B------:R-:W-:Y:S01]  /*99a0*/  HMMA.16816.F32.BF16 R72, R84.reuse, R98, R72 ;  /* 0x000000625448723c */ /* 0x040fe20000041848 */
[----:B------:R-:W-:Y:S07]  /*99b0*/  LDSM.16.MT88.4 R96, [R138+0x9000] ;  /* 0x009000008a60783b */ /* 0x000fee0000004200 */
[C---:B-1----:R-:W-:Y:S08]  /*99c0*/  HMMA.16816.F32.BF16 R76, R84.reuse, R88, R76 ;  /* 0x00000058544c723c */ /* 0x042ff0000004184c */
[C---:B------:R-:W-:Y:S01]  /*99d0*/  HMMA.16816.F32.BF16 R80, R84.reuse, R90, R80 ;  /* 0x0000005a5450723c */ /* 0x040fe20000041850 */
[----:B------:R-:W1:Y:S07]  /*99e0*/  LDSM.16.MT88.4 R88, [R140+0x9000] ;  /* 0x009000008c58783b */ /* 0x000e6e0000004200 */
[C---:B-----5:R-:W-:Y:S08]  /*99f0*/  HMMA.16816.F32.BF16 R12, R84.reuse, R92, R12 ;  /* 0x0000005c540c723c */ /* 0x060ff0000004180c */
[----:B------:R-:W-:Y:S01]  /*9a00*/  HMMA.16816.F32.BF16 R16, R84, R94, R16 ;  /* 0x0000005e5410723c */ /* 0x000fe20000041810 */
[----:B------:R-:W2:Y:S08]  /*9a10*/  LDSM.16.MT88.4 R84, [R136+0x9000] ;  /* 0x009000008854783b */ /* 0x000eb00000004200 */
[----:B------:R-:W-:Y:S01]  /*9a20*/  LDSM.16.MT88.4 R92, [R140+0x9800] ;  /* 0x009800008c5c783b */ /* 0x000fe20000004200 */
[C---:B-1----:R-:W-:Y:S08]  /*9a30*/  HMMA.16816.F32.BF16 R4, R20.reuse, R88, R4 ;  /* 0x000000581404723c */ /* 0x042ff00000041804 */
[C---:B------:R-:W-:Y:S01]  /*9a40*/  HMMA.16816.F32.BF16 R8, R20.reuse, R90, R8 ;  /* 0x0000005a1408723c */ /* 0x040fe20000041808 */
[----:B------:R-:W1:Y:S07]  /*9a50*/  LDSM.16.MT88.4 R88, [R140+0xb000] ;  /* 0x00b000008c58783b */ /* 0x000e6e0000004200 */
[C---:B------:R-:W-:Y:S08]  /*9a60*/  HMMA.16816.F32.BF16 R36, R20.reuse, R96, R36 ;  /* 0x000000601424723c */ /* 0x040ff00000041824 */
[C---:B------:R-:W-:Y:S08]  /*9a70*/  HMMA.16816.F32.BF16 R40, R20.reuse, R98, R40 ;  /* 0x000000621428723c */ /* 0x040ff00000041828 */
[C---:B------:R-:W-:Y:S08]  /*9a80*/  HMMA.16816.F32.BF16 R44, R20.reuse, R24, R44 ;  /* 0x00000018142c723c */ /* 0x040ff0000004182c */
[C---:B------:R-:W-:Y:S01]  /*9a90*/  HMMA.16816.F32.BF16 R48, R20.reuse, R26, R48 ;  /* 0x0000001a1430723c */ /* 0x040fe20000041830 */
[----:B------:R-:W5:Y:S07]  /*9aa0*/  LDSM.16.MT88.4 R24, [R138+0xb000] ;  /* 0x00b000008a18783b */ /* 0x000f6e0000004200 */
[C---:B--2---:R-:W-:Y:S08]  /*9ab0*/  HMMA.16816.F32.BF16 R52, R20.reuse, R84, R52 ;  /* 0x000000541434723c */ /* 0x044ff00000041834 */
[C---:B------:R-:W-:Y:S01]  /*9ac0*/  HMMA.16816.F32.BF16 R56, R20.reuse, R86, R56 ;  /* 0x000000561438723c */ /* 0x040fe20000041838 */
[----:B------:R-:W2:Y:S07]  /*9ad0*/  LDSM.16.MT88.4 R84, [R137+0xb000] ;  /* 0x00b000008954783b */ /* 0x000eae0000004200 */
[C---:B-1----:R-:W-:Y:S08]  /*9ae0*/  HMMA.16816.F32.BF16 R60, R20.reuse, R88, R60 ;  /* 0x00000058143c723c */ /* 0x042ff0000004183c */
[C---:B------:R-:W-:Y:S01]  /*9af0*/  HMMA.16816.F32.BF16 R64, R20.reuse, R90, R64 ;  /* 0x0000005a1440723c */ /* 0x040fe20000041840 */
[----:B------:R-:W1:Y:S07]  /*9b00*/  LDSM.16.MT88.4 R88, [R136+0xb000] ;  /* 0x00b000008858783b */ /* 0x000e6e0000004200 */
[C---:B-----5:R-:W-:Y:S08]  /*9b10*/  HMMA.16816.F32.BF16 R68, R20.reuse, R24, R68 ;  /* 0x000000181444723c */ /* 0x060ff00000041844 */
[C---:B------:R-:W-:Y:S01]  /*9b20*/  HMMA.16816.F32.BF16 R72, R20.reuse, R26, R72 ;  /* 0x0000001a1448723c */ /* 0x040fe20000041848 */
[----:B------:R-:W5:Y:S07]  /*9b30*/  LDSM.16.MT88.4 R24, [R138+0x9800] ;  /* 0x009800008a18783b */ /* 0x000f6e0000004200 */
[C---:B--2---:R-:W-:Y:S07]  /*9b40*/  HMMA.16816.F32.BF16 R76, R20.reuse, R84, R76 ;  /* 0x00000054144c723c */ /* 0x044fee000004184c */
[----:B------:R-:W-:Y:S01]  /*9b50*/  F2FP.BF16.PACK_AB R85, R35, R174 ;  /* 0x000000ae2355723e */ /* 0x000fe200000010ff */
[C---:B------:R-:W-:Y:S04]  /*9b60*/  HMMA.16816.F32.BF16 R80, R20.reuse, R86, R80 ;  /* 0x000000561450723c */ /* 0x040fe80000041850 */
[----:B------:R-:W-:Y:S01]  /*9b70*/  F2FP.BF16.PACK_AB R84, R176, R169 ;  /* 0x000000a9b054723e */ /* 0x000fe200000010ff */
[----:B------:R-:W-:Y:S02]  /*9b80*/  FADD.FTZ R174, R174, R111 ;  /* 0x0000006faeae7221 */ /* 0x000fe40000010000 */
[----:B---3--:R-:W-:Y:S01]  /*9b90*/  F2FP.BF16.PACK_AB R87, R123, R34 ;  /* 0x000000227b57723e */ /* 0x008fe200000010ff */
[C---:B-1----:R-:W-:Y:S04]  /*9ba0*/  HMMA.16816.F32.BF16 R12, R20.reuse, R88, R12 ;  /* 0x00000058140c723c */ /* 0x042fe8000004180c */
[----:B----4-:R-:W-:Y:S01]  /*9bb0*/  F2FP.BF16.PACK_AB R86, R33, R32 ;  /* 0x000000202156723e */ /* 0x010fe200000010ff */
[----:B------:R-:W-:Y:S03]  /*9bc0*/  FADD.FTZ R35, R35, R174 ;  /* 0x000000ae23237221 */ /* 0x000fe60000010000 */
[----:B------:R-:W-:Y:S01]  /*9bd0*/  HMMA.16816.F32.BF16 R16, R20, R90, R16 ;  /* 0x0000005a1410723c */ /* 0x000fe20000041810 */
[----:B------:R-:W-:Y:S03]  /*9be0*/  LDSM.16.MT88.4 R20, [R138+0xb800] ;  /* 0x00b800008a14783b */ /* 0x000fe60000004200 */
[----:B------:R-:W-:Y:S04]  /*9bf0*/  FADD.FTZ R34, R34, R35 ;  /* 0x0000002322227221 */ /* 0x000fe80000010000 */
[C---:B------:R-:W-:Y:S01]  /*9c00*/  HMMA.16816.F32.BF16 R96, R84.reuse, R92, R4 ;  /* 0x0000005c5460723c */ /* 0x040fe20000041804 */
[----:B------:R-:W1:Y:S04]  /*9c10*/  LDSM.16.MT88.4 R4, [R136+0x9800] ;  /* 0x009800008804783b */ /* 0x000e680000004200 */
[----:B------:R-:W-:Y:S03]  /*9c20*/  FADD.FTZ R161, R123, R34 ;  /* 0x000000227ba17221 */ /* 0x000fe60000010000 */
[C---:B------:R-:W-:Y:S01]  /*9c30*/  HMMA.16816.F32.BF16 R92, R84.reuse, R94, R8 ;  /* 0x0000005e545c723c */ /* 0x040fe20000041808 */
[----:B------:R-:W2:Y:S07]  /*9c40*/  LDSM.16.MT88.4 R8, [R140+0xb800] ;  /* 0x00b800008c08783b */ /* 0x000eae0000004200 */
[C---:B-----5:R-:W-:Y:S08]  /*9c50*/  HMMA.16816.F32.BF16 R36, R84.reuse, R24, R36 ;  /* 0x000000185424723c */ /* 0x060ff00000041824 */
[C---:B------:R-:W-:Y:S01]  /*9c60*/  HMMA.16816.F32.BF16 R40, R84.reuse, R26, R40 ;  /* 0x0000001a5428723c */ /* 0x040fe20000041828 */
[----:B------:R-:W3:Y:S07]  /*9c70*/  LDSM.16.MT88.4 R24, [R137+0xb800] ;  /* 0x00b800008918783b */ /* 0x000eee0000004200 */
[C---:B------:R-:W-:Y:S08]  /*9c80*/  HMMA.16816.F32.BF16 R44, R84.reuse, R28, R44 ;  /* 0x0000001c542c723c */ /* 0x040ff0000004182c */
[C---:B------:R-:W-:Y:S08]  /*9c90*/  HMMA.16816.F32.BF16 R48, R84.reuse, R30, R48 ;  /* 0x0000001e5430723c */ /* 0x040ff00000041830 */
[C---:B-1----:R-:W-:Y:S08]  /*9ca0*/  HMMA.16816.F32.BF16 R52, R84.reuse, R4, R52 ;  /* 0x000000045434723c */ /* 0x042ff00000041834 */
[C---:B------:R-:W-:Y:S01]  /*9cb0*/  HMMA.16816.F32.BF16 R56, R84.reuse, R6, R56 ;  /* 0x000000065438723c */ /* 0x040fe20000041838 */
[----:B------:R-:W1:Y:S07]  /*9cc0*/  LDSM.16.MT88.4 R4, [R136+0xb800] ;  /* 0x00b800008804783b */ /* 0x000e6e0000004200 */
[C---:B--2---:R-:W-:Y:S08]  /*9cd0*/  HMMA.16816.F32.BF16 R60, R84.reuse, R8, R60 ;  /* 0x00000008543c723c */ /* 0x044ff0000004183c */
[C---:B------:R-:W-:Y:S08]  /*9ce0*/  HMMA.16816.F32.BF16 R64, R84.reuse, R10, R64 ;  /* 0x0000000a5440723c */ /* 0x040ff00000041840 */
[C---:B------:R-:W-:Y:S08]  /*9cf0*/  HMMA.16816.F32.BF16 R68, R84.reuse, R20, R68 ;  /* 0x000000145444723c */ /* 0x040ff00000041844 */
[C---:B------:R-:W-:Y:S08]  /*9d00*/  HMMA.16816.F32.BF16 R72, R84.reuse, R22, R72 ;  /* 0x000000165448723c */ /* 0x040ff00000041848 */
[C---:B---3--:R-:W-:Y:S08]  /*9d10*/  HMMA.16816.F32.BF16 R76, R84.reuse, R24, R76 ;  /* 0x00000018544c723c */ /* 0x048ff0000004184c */
[C---:B------:R-:W-:Y:S08]  /*9d20*/  HMMA.16816.F32.BF16 R80, R84.reuse, R26, R80 ;  /* 0x0000001a5450723c */ /* 0x040ff00000041850 */
[C---:B-1----:R-:W-:Y:S07]  /*9d30*/  HMMA.16816.F32.BF16 R88, R84.reuse, R4, R12 ;  /* 0x000000045458723c */ /* 0x042fee000004180c */
[----:B------:R-:W-:Y:S01]  /*9d40*/  FADD.FTZ R4, R126, R125 ;  /* 0x0000007d7e047221 */ /* 0x000fe20000010000 */
[----:B------:R-:W-:Y:S04]  /*9d50*/  HMMA.16816.F32.BF16 R84, R84, R6, R16 ;  /* 0x000000065454723c */ /* 0x000fe80000041810 */
[----:B------:R-:W-:Y:S04]  /*9d60*/  FADD.FTZ R4, R127, R4 ;  /* 0x000000047f047221 */ /* 0x000fe80000010000 */
[----:B------:R-:W-:Y:S04]  /*9d70*/  FADD.FTZ R169, R169, R4 ;  /* 0x00000004a9a97221 */ /* 0x000fe80000010000 */
[----:B------:R-:W-:Y:S04]  /*9d80*/  FADD.FTZ R169, R176, R169 ;  /* 0x000000a9b0a97221 */ /* 0x000fe80000010000 */
[----:B------:R-:W-:Y:S04]  /*9d90*/  FADD.FTZ R32, R32, R169 ;  /* 0x000000a920207221 */ /* 0x000fe80000010000 */
[----:B------:R-:W-:Y:S01]  /*9da0*/  FADD.FTZ R172, R33, R32 ;  /* 0x0000002021ac7221 */ /* 0x000fe20000010000 */
[----:B------:R-:W-:-:S05]  /*9db0*/  @P4 BRA `(.L_x_690) ;  /* 0xffffdc6000004947 */ /* 0x000fca000383ffff */
.L_x_689:
[----:B------:R-:W1:Y:S01]  /*9dc0*/  SHFL.BFLY PT, R5, R172, 0x2, 0x1f ;  /* 0x0c401f00ac057f89 */ /* 0x000e6200000e0000 */
[----:B------:R-:W-:Y:S01]  /*9dd0*/  MOV R8, 0x3f800000 ;  /* 0x3f80000000087802 */ /* 0x000fe20000000f00 */
[----:B------:R-:W2:Y:S01]  /*9de0*/  LDC.U8 R16, c[0x0][0x328] ;  /* 0x0000ca00ff107b82 */ /* 0x000ea20000000000 */
[C---:B------:R-:W-:Y:S01]  /*9df0*/  ISETP.NE.AND P0, PT, R151.reuse, -0x1, PT ;  /* 0xffffffff9700780c */ /* 0x040fe20003f05270 */
[----:B------:R-:W3:Y:S01]  /*9e00*/  SHFL.BFLY PT, R4, R161, 0x2, 0x1f ;  /* 0x0c401f00a1047f89 */ /* 0x000ee200000e0000 */
[----:B------:R-:W-:Y:S01]  /*9e10*/  MOV R9, 0x3f800000 ;  /* 0x3f80000000097802 */ /* 0x000fe20000000f00 */
[----:B------:R-:W-:Y:S10]  /*9e20*/  BSSY B0, `(.L_x_693) ;  /* 0x00000fc000007945 */ /* 0x000ff40003800000 */
[----:B------:R-:W-:-:S04]  /*9e30*/  @P0 IMAD.WIDE.U32 R10, R151, c[0x0][0x1e8], RZ ;  /* 0x00007a00970a0a25 */ /* 0x000fc800078e00ff */
[----:B------:R-:W-:Y:S02]  /*9e40*/  @P0 IMAD R6, R151, c[0x0][0x1ec], R11 ;  /* 0x00007b0097060a24 */ /* 0x000fe400078e020b */
[----:B-1----:R-:W-:Y:S02]  /*9e50*/  FADD.FTZ R0, R5, R172 ;  /* 0x000000ac05007221 */ /* 0x002fe40000010000 */
[----:B---3--:R-:W-:-:S03]  /*9e60*/  FADD.FTZ R7, R4, R161 ;  /* 0x000000a104077221 */ /* 0x008fc60000010000 */
[----:B------:R-:W1:Y:S04]  /*9e70*/  SHFL.BFLY PT, R5, R0, 0x1, 0x1f ;  /* 0x0c201f0000057f89 */ /* 0x000e6800000e0000 */
[----:B------:R-:W3:Y:S01]  /*9e80*/  SHFL.BFLY PT, R4, R7, 0x1, 0x1f ;  /* 0x0c201f0007047f89 */ /* 0x000ee200000e0000 */
[----:B-1----:R-:W-:-:S03]  /*9e90*/  FADD.FTZ R5, R0, R5 ;  /* 0x0000000500057221 */ /* 0x002fc60000010000 */
[----:B------:R-:W1:Y:S01]  /*9ea0*/  S2R R0, SR_TID.X ;  /* 0x0000000000007919 */ /* 0x000e620000002100 */
[----:B---3--:R-:W-:Y:S01]  /*9eb0*/  FADD.FTZ R4, R7, R4 ;  /* 0x0000000407047221 */ /* 0x008fe20000010000 */
[----:B------:R-:W-:Y:S01]  /*9ec0*/  FSETP.NE.FTZ.AND P5, PT, R5, RZ, PT ;  /* 0x000000ff0500720b */ /* 0x000fe20003fb5000 */
[----:B------:R-:W-:-:S03]  /*9ed0*/  @P0 IMAD.MOV.U32 R7, RZ, RZ, R10 ;  /* 0x000000ffff070224 */ /* 0x000fc600078e000a */
[----:B------:R-:W-:-:S09]  /*9ee0*/  FSETP.NE.FTZ.AND P4, PT, R4, RZ, PT ;  /* 0x000000ff0400720b */ /* 0x000fd20003f95000 */
[----:B------:R-:W3:Y:S01]  /*9ef0*/  @P5 MUFU.RCP R8, R5 ;  /* 0x0000000500085308 */ /* 0x000ee20000001000 */
[----:B-1----:R-:W-:-:S07]  /*9f00*/  SHF.R.S32.HI R11, RZ, 0x1f, R0 ;  /* 0x0000001fff0b7819 */ /* 0x002fce0000011400 */
[----:B------:R-:W1:Y:S01]  /*9f10*/  @P4 MUFU.RCP R9, R4 ;  /* 0x0000000400094308 */ /* 0x000e620000001000 */
[----:B---3--:R-:W-:-:S07]  /*9f20*/  FMUL.FTZ R96, R8, R96 ;  /* 0x0000006008607220 */ /* 0x008fce0000410000 */
[----:B------:R-:W3:Y:S01]  /*9f30*/  @P5 MUFU.LG2 R5, R5 ;  /* 0x0000000500055308 */ /* 0x000ee20000000c00 */
[C---:B------:R-:W-:Y:S02]  /*9f40*/  FMUL.FTZ R97, R8.reuse, R97 ;  /* 0x0000006108617220 */ /* 0x040fe40000410000 */
[C---:B------:R-:W-:Y:S02]  /*9f50*/  FMUL.FTZ R92, R8.reuse, R92 ;  /* 0x0000005c085c7220 */ /* 0x040fe40000410000 */
[C---:B------:R-:W-:Y:S01]  /*9f60*/  FMUL.FTZ R93, R8.reuse, R93 ;  /* 0x0000005d085d7220 */ /* 0x040fe20000410000 */
[----:B------:R-:W-:Y:S01]  /*9f70*/  F2FP.BF16.PACK_AB R96, R97, R96 ;  /* 0x000000606160723e */ /* 0x000fe200000010ff */
[C---:B------:R-:W-:Y:S01]  /*9f80*/  FMUL.FTZ R36, R8.reuse, R36 ;  /* 0x0000002408247220 */ /* 0x040fe20000410000 */
[----:B------:R-:W4:Y:S01]  /*9f90*/  @P4 MUFU.LG2 R4, R4 ;  /* 0x0000000400044308 */ /* 0x000f220000000c00 */
        /* <DEDUP_REMOVED lines=12> */
[----:B------:R-:W5:Y:S01]  /*a060*/  S2R R45, SR_CTAID.X ;  /* 0x00000000002d7919 */ /* 0x000f620000002500 */
        /* <DEDUP_REMOVED lines=28> */
[----:B------:R-:W-:Y:S01]  /*a230*/  LEA.HI R8, R11, R0, RZ, 0x2 ;  /* 0x000000000b087211 */ /* 0x000fe200078f10ff */
[----:B-1----:R-:W-:Y:S01]  /*a240*/  FMUL.FTZ R99, R9, R99 ;  /* 0x0000006309637220 */ /* 0x002fe20000410000 */
[----:B------:R-:W-:Y:S01]  /*a250*/  F2FP.BF16.PACK_AB R88, R89, R88 ;  /* 0x000000585958723e */ /* 0x000fe200000010ff */
[C---:B------:R-:W-:Y:S01]  /*a260*/  FMUL.FTZ R98, R9.reuse, R98 ;  /* 0x0000006209627220 */ /* 0x040fe20000410000 */
[--C-:B------:R-:W-:Y:S01]  /*a270*/  SHF.R.S32.HI R13, RZ, 0x2, R8.reuse ;  /* 0x00000002ff0d7819 */ /* 0x100fe20000011408 */
[C---:B------:R-:W-:Y:S01]  /*a280*/  FMUL.FTZ R95, R9.reuse, R95 ;  /* 0x0000005f095f7220 */ /* 0x040fe20000410000 */
[----:B------:R-:W-:Y:S01]  /*a290*/  SHF.R.S32.HI R10, RZ, 0x1f, R8 ;  /* 0x0000001fff0a7819 */ /* 0x000fe20000011408 */
[----:B------:R-:W-:Y:S01]  /*a2a0*/  FMUL.FTZ R94, R9, R94 ;  /* 0x0000005e095e7220 */ /* 0x000fe20000410000 */
[----:B------:R-:W-:Y:S01]  /*a2b0*/  F2FP.BF16.PACK_AB R98, R99, R98 ;  /* 0x000000626362723e */ /* 0x000fe200000010ff */
[C---:B------:R-:W-:Y:S01]  /*a2c0*/  FMUL.FTZ R39, R9.reuse, R39 ;  /* 0x0000002709277220 */ /* 0x040fe20000410000 */
[----:B------:R-:W-:Y:S01]  /*a2d0*/  LEA.HI R10, R10, R13, RZ, 0x3 ;  /* 0x0000000d0a0a7211 */ /* 0x000fe200078f18ff */
[----:B------:R-:W-:Y:S01]  /*a2e0*/  FMUL.FTZ R38, R9, R38 ;  /* 0x0000002609267220 */ /* 0x000fe20000410000 */
[----:B------:R-:W-:Y:S01]  /*a2f0*/  F2FP.BF16.PACK_AB R94, R95, R94 ;  /* 0x0000005e5f5e723e */ /* 0x000fe200000010ff */
[C---:B------:R-:W-:Y:S01]  /*a300*/  FMUL.FTZ R43, R9.reuse, R43 ;  /* 0x0000002b092b7220 */ /* 0x040fe20000410000 */
[----:B------:R-:W-:Y:S01]  /*a310*/  LOP3.LUT R10, R10, 0xfffffff8, RZ, 0xc0, !PT ;  /* 0xfffffff80a0a7812 */ /* 0x000fe200078ec0ff */
[----:B------:R-:W-:Y:S01]  /*a320*/  FMUL.FTZ R42, R9, R42 ;  /* 0x0000002a092a7220 */ /* 0x000fe20000410000 */
[----:B------:R-:W-:Y:S01]  /*a330*/  F2FP.BF16.PACK_AB R38, R39, R38 ;  /* 0x000000262726723e */ /* 0x000fe200000010ff */
[----:B------:R-:W-:Y:S01]  /*a340*/  FMUL.FTZ R47, R9, R47 ;  /* 0x0000002f092f7220 */ /* 0x000fe20000410000 */
[----:B------:R-:W-:Y:S01]  /*a350*/  IADD3 R10, R13, -R10, RZ ;  /* 0x8000000a0d0a7210 */ /* 0x000fe20007ffe0ff */
[C---:B------:R-:W-:Y:S01]  /*a360*/  FMUL.FTZ R46, R9.reuse, R46 ;  /* 0x0000002e092e7220 */ /* 0x040fe20000410000 */
[----:B------:R-:W-:Y:S01]  /*a370*/  LOP3.LUT R13, R8, 0x3ffffffc, RZ, 0xc0, !PT ;  /* 0x3ffffffc080d7812 */ /* 0x000fe200078ec0ff */
[C---:B------:R-:W-:Y:S01]  /*a380*/  FMUL.FTZ R51, R9.reuse, R51 ;  /* 0x0000003309337220 */ /* 0x040fe20000410000 */
[C---:B------:R-:W-:Y:S01]  /*a390*/  SHF.L.U32 R12, R10.reuse, 0x6, RZ ;  /* 0x000000060a0c7819 */ /* 0x040fe200000006ff */
[C---:B------:R-:W-:Y:S01]  /*a3a0*/  FMUL.FTZ R50, R9.reuse, R50 ;  /* 0x0000003209327220 */ /* 0x040fe20000410000 */
[----:B------:R-:W-:Y:S01]  /*a3b0*/  LOP3.LUT R14, R10, 0x1, RZ, 0xc0, !PT ;  /* 0x000000010a0e7812 */ /* 0x000fe200078ec0ff */
[C---:B------:R-:W-:Y:S01]  /*a3c0*/  FMUL.FTZ R55, R9.reuse, R55 ;  /* 0x0000003709377220 */ /* 0x040fe20000410000 */
[----:B------:R-:W-:Y:S01]  /*a3d0*/  LOP3.LUT R12, R12, 0x1c0, RZ, 0xc0, !PT ;  /* 0x000001c00c0c7812 */ /* 0x000fe200078ec0ff */
[C---:B------:R-:W-:Y:S01]  /*a3e0*/  FMUL.FTZ R54, R9.reuse, R54 ;  /* 0x0000003609367220 */ /* 0x040fe20000410000 */
[----:B------:R-:W-:Y:S01]  /*a3f0*/  ISETP.NE.U32.AND P3, PT, R14, 0x1, PT ;  /* 0x000000010e00780c */ /* 0x000fe20003f65070 */
[C---:B------:R-:W-:Y:S01]  /*a400*/  FMUL.FTZ R59, R9.reuse, R59 ;  /* 0x0000003b093b7220 */ /* 0x040fe20000410000 */
[----:B------:R-:W-:Y:S01]  /*a410*/  LEA.HI R12, R12, R12, RZ, 0x1d ;  /* 0x0000000c0c0c7211 */ /* 0x000fe200078fe8ff */
[C---:B------:R-:W-:Y:S01]  /*a420*/  FMUL.FTZ R58, R9.reuse, R58 ;  /* 0x0000003a093a7220 */ /* 0x040fe20000410000 */
[----:B------:R-:W-:Y:S01]  /*a430*/  R2P PR, R10, 0x6 ;  /* 0x000000060a007804 */ /* 0x000fe20000000000 */
[C---:B------:R-:W-:Y:S01]  /*a440*/  FMUL.FTZ R63, R9.reuse, R63 ;  /* 0x0000003f093f7220 */ /* 0x040fe20000410000 */
[----:B------:R-:W-:Y:S01]  /*a450*/  MOV R10, 0x20 ;  /* 0x00000020000a7802 */ /* 0x000fe20000000f00 */
[C---:B------:R-:W-:Y:S01]  /*a460*/  FMUL.FTZ R62, R9.reuse, R62 ;  /* 0x0000003e093e7220 */ /* 0x040fe20000410000 */
[----:B------:R-:W-:Y:S01]  /*a470*/  MOV R14, 0x40 ;  /* 0x00000040000e7802 */ /* 0x000fe20000000f00 */
[C---:B------:R-:W-:Y:S01]  /*a480*/  FMUL.FTZ R67, R9.reuse, R67 ;  /* 0x0000004309437220 */ /* 0x040fe20000410000 */
[----:B------:R-:W-:Y:S01]  /*a490*/  SEL R10, R10, 0xffffffe0, !P1 ;  /* 0xffffffe00a0a7807 */ /* 0x000fe20004800000 */
        /* <DEDUP_REMOVED lines=25> */
[----:B------:R-:W-:Y:S01]  /*a630*/  LEA.HI R9, R11, R0, RZ, 0x5 ;  /* 0x000000000b097211 */ /* 0x000fe200078f28ff */
[----:B------:R-:W-:Y:S01]  /*a640*/  IMAD.IADD R13, R0, 0x1, -R13 ;  /* 0x00000001000d7824 */ /* 0x000fe200078e0a0d */
[----:B------:R-:W-:-:S02]  /*a650*/  F2FP.BF16.PACK_AB R90, R91, R90 ;  /* 0x0000005a5b5a723e */ /* 0x000fc400000010ff */
[----:B------:R-:W-:Y:S02]  /*a660*/  SHF.R.S32.HI R8, RZ, 0x5, R9 ;  /* 0x00000005ff087819 */ /* 0x000fe40000011409 */
[----:B------:R-:W-:Y:S02]  /*a670*/  F2FP.BF16.PACK_AB R84, R85, R84 ;  /* 0x000000545554723e */ /* 0x000fe400000010ff */
[----:B------:R-:W-:Y:S02]  /*a680*/  LEA R13, R8, R13, 0x9 ;  /* 0x0000000d080d7211 */ /* 0x000fe400078e48ff */
[----:B------:R-:W-:Y:S02]  /*a690*/  F2FP.BF16.PACK_AB R86, R87, R86 ;  /* 0x000000565756723e */ /* 0x000fe400000010ff */
[----:B------:R-:W-:Y:S02]  /*a6a0*/  LEA R12, R13, R12, 0x1 ;  /* 0x0000000c0d0c7211 */ /* 0x000fe400078e08ff */
[----:B--2---:R-:W-:-:S02]  /*a6b0*/  ISETP.NE.AND P2, PT, R16, RZ, PT ;  /* 0x000000ff1000720c */ /* 0x004fc40003f45270 */
[----:B------:R-:W-:Y:S01]  /*a6c0*/  LOP3.LUT R9, R9, 0xffffffe0, RZ, 0xc0, !PT ;  /* 0xffffffe009097812 */ /* 0x000fe200078ec0ff */
[----:B------:R-:W-:Y:S02]  /*a6d0*/  IMAD.SHL.U32 R13, R12, 0x2, RZ ;  /* 0x000000020c0d7824 */ /* 0x000fe400078e00ff */
[----:B------:R-:W1:Y:S01]  /*a6e0*/  LDC.U8 R12, c[0x0][0x329] ;  /* 0x0000ca40ff0c7b82 */ /* 0x000e620000000000 */
[----:B------:R-:W-:Y:S01]  /*a6f0*/  IADD3 R9, -R9, R0, RZ ;  /* 0x0000000009097210 */ /* 0x000fe20007ffe1ff */
[C---:B------:R-:W-:Y:S01]  /*a700*/  IMAD.IADD R17, R13.reuse, 0x1, R10 ;  /* 0x000000010d117824 */ /* 0x040fe200078e020a */
[C---:B------:R-:W-:Y:S01]  /*a710*/  IADD3 R15, R13.reuse, -0x10, RZ ;  /* 0xfffffff00d0f7810 */ /* 0x040fe20007ffe0ff */
[----:B------:R-:W-:Y:S01]  /*a720*/  STS [R13], R96 ;  /* 0x000000600d007388 */ /* 0x000fe20000000800 */
[C---:B------:R-:W-:Y:S02]  /*a730*/  @P3 IADD3 R15, R13.reuse, 0x10, RZ ;  /* 0x000000100d0f3810 */ /* 0x040fe40007ffe0ff */
[-C--:B------:R-:W-:Y:S01]  /*a740*/  IADD3 R21, R13, R14.reuse, RZ ;  /* 0x0000000e0d157210 */ /* 0x080fe20007ffe0ff */
[----:B------:R-:W-:Y:S01]  /*a750*/  STS [R13+0x400], R98 ;  /* 0x000400620d007388 */ /* 0x000fe20000000800 */
[----:B------:R-:W-:Y:S01]  /*a760*/  IADD3 R19, R10, R15, RZ ;  /* 0x0000000f0a137210 */ /* 0x000fe20007ffe0ff */
[----:B------:R-:W-:Y:S01]  /*a770*/  IMAD.IADD R23, R14, 0x1, R15 ;  /* 0x000000010e177824 */ /* 0x000fe200078e020f */
[-C--:B------:R-:W-:Y:S01]  /*a780*/  IADD3 R25, R17, R14.reuse, RZ ;  /* 0x0000000e11197210 */ /* 0x080fe20007ffe0ff */
[----:B------:R-:W-:Y:S01]  /*a790*/  STS [R15], R92 ;  /* 0x0000005c0f007388 */ /* 0x000fe20000000800 */
[----:B------:R-:W-:-:S03]  /*a7a0*/  IADD3 R27, R19, R14, RZ ;  /* 0x0000000e131b7210 */ /* 0x000fc60007ffe0ff */
[----:B------:R-:W-:Y:S04]  /*a7b0*/  STS [R15+0x400], R94 ;  /* 0x0004005e0f007388 */ /* 0x000fe80000000800 */
[----:B------:R-:W-:Y:S04]  /*a7c0*/  STS [R17], R36 ;  /* 0x0000002411007388 */ /* 0x000fe80000000800 */
[----:B------:R-:W-:Y:S01]  /*a7d0*/  STS [R17+0x400], R38 ;  /* 0x0004002611007388 */ /* 0x000fe20000000800 */
[C---:B-1----:R-:W-:Y:S02]  /*a7e0*/  ISETP.NE.AND P1, PT, R12.reuse, RZ, PT ;  /* 0x000000ff0c00720c */ /* 0x042fe40003f25270 */
[----:B------:R-:W-:Y:S01]  /*a7f0*/  ISETP.NE.OR P3, PT, R12, RZ, !P2 ;  /* 0x000000ff0c00720c */ /* 0x000fe20005765670 */
[----:B------:R-:W-:Y:S04]  /*a800*/  STS [R19], R40 ;  /* 0x0000002813007388 */ /* 0x000fe80000000800 */
[----:B------:R-:W-:Y:S04]  /*a810*/  STS [R19+0x400], R42 ;  /* 0x0004002a13007388 */ /* 0x000fe80000000800 */
[----:B------:R-:W-:Y:S02]  /*a820*/  STS [R21], R44 ;  /* 0x0000002c15007388 */ /* 0x000fe40000000800 */
[----:B------:R-:W-:Y:S01]  /*a830*/  @P1 IMAD.MOV.U32 R47, RZ, RZ, c[0x0][0x210] ;  /* 0x00008400ff2f1624 */ /* 0x000fe200078e00ff */
[----:B------:R-:W-:Y:S01]  /*a840*/  @P1 MOV R49, 0x1 ;  /* 0x0000000100311802 */ /* 0x000fe20000000f00 */
[----:B------:R-:W-:Y:S02]  /*a850*/  STS [R21+0x400], R46 ;  /* 0x0004002e15007388 */ /* 0x000fe40000000800 */
[----:B------:R-:W-:-:S02]  /*a860*/  @P1 IMAD R47, R47, c[0x0][0x214], RZ ;  /* 0x000085002f2f1a24 */ /* 0x000fc400078e02ff */
[----:B------:R-:W-:Y:S04]  /*a870*/  STS [R23], R48 ;  /* 0x0000003017007388 */ /* 0x000fe80000000800 */
[----:B------:R1:W-:Y:S04]  /*a880*/  STS [R23+0x400], R50 ;  /* 0x0004003217007388 */ /* 0x0003e80000000800 */
[----:B------:R-:W2:Y:S04]  /*a890*/  S2R R10, SR_CTAID.Y ;  /* 0x00000000000a7919 */ /* 0x000ea80000002600 */
[----:B------:R-:W-:Y:S04]  /*a8a0*/  STS [R25], R52 ;  /* 0x0000003419007388 */ /* 0x000fe80000000800 */
[----:B------:R-:W-:Y:S04]  /*a8b0*/  STS [R25+0x400], R54 ;  /* 0x0004003619007388 */ /* 0x000fe80000000800 */
[----:B------:R-:W-:Y:S04]  /*a8c0*/  STS [R27], R56 ;  /* 0x000000381b007388 */ /* 0x000fe80000000800 */
[----:B------:R-:W-:Y:S04]  /*a8d0*/  STS [R27+0x400], R58 ;  /* 0x0004003a1b007388 */ /* 0x000fe80000000800 */
[----:B------:R-:W-:Y:S04]  /*a8e0*/  STS [R13+0x2000], R60 ;  /* 0x0020003c0d007388 */ /* 0x000fe80000000800 */
[----:B------:R3:W-:Y:S01]  /*a8f0*/  STS [R13+0x2400], R62 ;  /* 0x0024003e0d007388 */ /* 0x0007e20000000800 */
[----:B--2---:R-:W-:Y:S01]  /*a900*/  @!P0 SHF.R.S32.HI R12, RZ, 0x1f, R10 ;  /* 0x0000001fff0c8819 */ /* 0x004fe2000001140a */
[----:B-1----:R-:W-:-:S02]  /*a910*/  @!P0 IMAD.WIDE.U32 R50, R10, c[0x0][0x1e0], RZ ;  /* 0x000078000a328a25 */ /* 0x002fc400078e00ff */
[----:B------:R1:W-:Y:S02]  /*a920*/  STS [R15+0x2000], R64 ;  /* 0x002000400f007388 */ /* 0x0003e40000000800 */
[----:B------:R-:W-:Y:S02]  /*a930*/  @!P3 IMAD R48, R10, c[0x0][0x214], RZ ;  /* 0x000085000a30ba24 */ /* 0x000fe400078e02ff */
[----:B------:R1:W-:Y:S01]  /*a940*/  STS [R15+0x2400], R66 ;  /* 0x002400420f007388 */ /* 0x0003e20000000800 */
[----:B------:R-:W-:Y:S02]  /*a950*/  @!P0 IMAD.MOV.U32 R7, RZ, RZ, R50 ;  /* 0x000000ffff078224 */ /* 0x000fe400078e0032 */
[----:B------:R-:W-:Y:S01]  /*a960*/  @!P3 SEL R48, R48, R151, !P0 ;  /* 0x000000973030b207 */ /* 0x000fe20004000000 */
[----:B------:R1:W-:Y:S04]  /*a970*/  STS [R17+0x2000], R68 ;  /* 0x0020004411007388 */ /* 0x0003e80000000800 */
[----:B------:R1:W-:Y:S04]  /*a980*/  STS [R17+0x2400], R70 ;  /* 0x0024004611007388 */ /* 0x0003e80000000800 */
[----:B------:R1:W-:Y:S04]  /*a990*/  STS [R19+0x2000], R72 ;  /* 0x0020004813007388 */ /* 0x0003e80000000800 */
[----:B------:R1:W-:Y:S01]  /*a9a0*/  STS [R19+0x2400], R74 ;  /* 0x0024004a13007388 */ /* 0x0003e20000000800 */
[----:B---3--:R-:W-:-:S03]  /*a9b0*/  @!P1 MOV R13, c[0x0][0x214] ;  /* 0x00008500000d9a02 */ /* 0x008fc60000000f00 */
[----:B------:R1:W-:Y:S01]  /*a9c0*/  STS [R21+0x2000], R76 ;  /* 0x0020004c15007388 */ /* 0x0003e20000000800 */
[----:B------:R-:W-:Y:S01]  /*a9d0*/  @!P1 SEL R47, R13, c[0x0][0x234], !P2 ;  /* 0x00008d000d2f9a07 */ /* 0x000fe20005000000 */
[----:B------:R-:W-:Y:S02]  /*a9e0*/  @!P0 IMAD R13, R12, c[0x0][0x1e0], RZ ;  /* 0x000078000c0d8a24 */ /* 0x000fe400078e02ff */
[----:B------:R1:W-:Y:S02]  /*a9f0*/  STS [R21+0x2400], R78 ;  /* 0x0024004e15007388 */ /* 0x0003e40000000800 */
[----:B------:R-:W-:Y:S02]  /*aa00*/  @!P0 IMAD R46, R10, c[0x0][0x1e4], R13 ;  /* 0x000079000a2e8a24 */ /* 0x000fe400078e020d */
[----:B------:R1:W-:Y:S01]  /*aa10*/  STS [R23+0x2000], R80 ;  /* 0x0020005017007388 */ /* 0x0003e20000000800 */
[----:B------:R-:W-:Y:S02]  /*aa20*/  @!P1 IMAD R49, R47, c[0x0][0x1c0], RZ ;  /* 0x000070002f319a24 */ /* 0x000fe400078e02ff */
[----:B------:R-:W-:Y:S01]  /*aa30*/  @!P0 IADD3 R6, R51, R46, RZ ;  /* 0x0000002e33068210 */ /* 0x000fe20007ffe0ff */
[----:B------:R1:W-:Y:S01]  /*aa40*/  STS [R23+0x2400], R82 ;  /* 0x0024005217007388 */ /* 0x0003e20000000800 */
[----:B------:R-:W-:Y:S01]  /*aa50*/  IMAD R10, R10, R49, RZ ;  /* 0x000000310a0a7224 */ /* 0x000fe200078e02ff */
[----:B------:R-:W-:Y:S01]  /*aa60*/  @P1 MOV R46, c[0x0][0x210] ;  /* 0x00008400002e1a02 */ /* 0x000fe20000000f00 */
[----:B------:R-:W-:Y:S01]  /*aa70*/  @!P1 IMAD.MOV.U32 R46, RZ, RZ, 0x1 ;  /* 0x00000001ff2e9424 */ /* 0x000fe200078e00ff */
[----:B------:R1:W-:Y:S01]  /*aa80*/  STS [R25+0x2000], R88 ;  /* 0x0020005819007388 */ /* 0x0003e20000000800 */
[----:B------:R-:W-:Y:S01]  /*aa90*/  SHF.R.S32.HI R49, RZ, 0x1f, R8 ;  /* 0x0000001fff317819 */ /* 0x000fe20000011408 */
[----:B------:R-:W-:Y:S01]  /*aaa0*/  CS2R R50, SRZ ;  /* 0x0000000000327805 */ /* 0x000fe2000001ff00 */
[----:B------:R-:W-:Y:S01]  /*aab0*/  SEL R10, R10, RZ, P3 ;  /* 0x000000ff0a0a7207 */ /* 0x000fe20001800000 */
[----:B------:R1:W-:Y:S01]  /*aac0*/  STS [R25+0x2400], R90 ;  /* 0x0024005a19007388 */ /* 0x0003e20000000800 */
[----:B------:R-:W-:Y:S01]  /*aad0*/  LOP3.LUT P0, RZ, R9, 0x3, RZ, 0xc0, !PT ;  /* 0x0000000309ff7812 */ /* 0x000fe2000780c0ff */
[----:B-----5:R-:W-:Y:S01]  /*aae0*/  IMAD R9, R45, R46, RZ ;  /* 0x0000002e2d097224 */ /* 0x020fe200078e02ff */
[----:B------:R-:W-:Y:S01]  /*aaf0*/  LEA.HI R49, R49, R8, RZ, 0x2 ;  /* 0x0000000831317211 */ /* 0x000fe200078f10ff */
[----:B------:R1:W-:Y:S01]  /*ab00*/  STS [R27+0x2000], R84 ;  /* 0x002000541b007388 */ /* 0x0003e20000000800 */
[----:B------:R-:W-:-:S02]  /*ab10*/  @!P3 MOV R50, R48 ;  /* 0x000000300032b202 */ /* 0x000fc40000000f00 */
[----:B------:R-:W-:Y:S01]  /*ab20*/  SHF.L.U32 R9, R9, 0x6, RZ ;  /* 0x0000000609097819 */ /* 0x000fe200000006ff */
[----:B------:R1:W-:Y:S01]  /*ab30*/  STS [R27+0x2400], R86 ;  /* 0x002400561b007388 */ /* 0x0003e20000000800 */
[----:B------:R-:W-:Y:S01]  /*ab40*/  @!P3 SHF.R.S32.HI R51, RZ, 0x1f, R48 ;  /* 0x0000001fff33b819 */ /* 0x000fe20000011430 */
[----:B------:R-:W-:Y:S01]  /*ab50*/  @P5 FMUL.FTZ R48, R5, 0.69314718246459960938 ;  /* 0x3f31721805305820 */ /* 0x000fe20000410000 */
[----:B------:R-:W-:Y:S01]  /*ab60*/  LOP3.LUT R49, R49, 0xffffffc, RZ, 0xc0, !PT ;  /* 0x0ffffffc31317812 */ /* 0x000fe200078ec0ff */
[----:B------:R-:W-:Y:S01]  /*ab70*/  BAR.SYNC.DEFER_BLOCKING 0x0 ;  /* 0x0000000000007b1d */ /* 0x000fe20000010000 */
[----:B----4-:R-:W-:Y:S02]  /*ab80*/  @P4 FMUL.FTZ R5, R4, 0.69314718246459960938 ;  /* 0x3f31721804054820 */ /* 0x010fe40000410000 */
[----:B------:R-:W-:Y:S01]  /*ab90*/  IADD3 R49, R8, -R49, RZ ;  /* 0x8000003108317210 */ /* 0x000fe20007ffe0ff */
[----:B------:R-:W-:Y:S02]  /*aba0*/  IMAD.MOV.U32 R8, RZ, RZ, 0x7f800000 ;  /* 0x7f800000ff087424 */ /* 0x000fe400078e00ff */
[----:B------:R-:W2:Y:S01]  /*abb0*/  S2R R44, SR_CTAID.Z ;  /* 0x00000000002c7919 */ /* 0x000ea20000002700 */
[----:B------:R-:W-:Y:S01]  /*abc0*/  @P5 FFMA.FTZ R8, R3, c[0x0][0x238], R48 ;  /* 0x00008e0003085a23 */ /* 0x000fe20000010030 */
[----:B------:R-:W-:-:S02]  /*abd0*/  LEA R49, R49, R152, 0x4 ;  /* 0x0000009831317211 */ /* 0x000fc400078e20ff */
[----:B------:R1:W3:Y:S04]  /*abe0*/  LDS.128 R36, [R154] ;  /* 0x000000009a247984 */ /* 0x0002e80000000c00 */
[----:B------:R1:W4:Y:S01]  /*abf0*/  LDS.128 R32, [R154+0x800] ;  /* 0x000800009a207984 */ /* 0x0003220000000c00 */
[----:B--2---:R-:W-:Y:S01]  /*ac00*/  IMAD R10, R44, R47, R10 ;  /* 0x0000002f2c0a7224 */ /* 0x004fe200078e020a */
[----:B------:R-:W-:Y:S02]  /*ac10*/  MOV R47, 0x7f800000 ;  /* 0x7f800000002f7802 */ /* 0x000fe40000000f00 */
[----:B------:R1:W2:Y:S01]  /*ac20*/  LDS.128 R28, [R154+0x1000] ;  /* 0x001000009a1c7984 */ /* 0x0002a20000000c00 */
[----:B------:R-:W-:Y:S01]  /*ac30*/  @P4 FFMA.FTZ R47, R2, c[0x0][0x238], R5 ;  /* 0x00008e00022f4a23 */ /* 0x000fe20000010005 */
[----:B------:R-:W-:-:S02]  /*ac40*/  IADD3 R4, P2, P1, R9, R50, R10 ;  /* 0x0000003209047210 */ /* 0x000fc4000795e00a */
[----:B------:R1:W1:Y:S01]  /*ac50*/  LDS.128 R24, [R154+0x1800] ;  /* 0x001800009a187984 */ /* 0x0002620000000c00 */
[----:B------:R-:W-:Y:S02]  /*ac60*/  SHF.R.S32.HI R9, RZ, 0x1f, R9 ;  /* 0x0000001fff097819 */ /* 0x000fe40000011409 */
[----:B------:R-:W-:Y:S01]  /*ac70*/  SHF.R.S32.HI R10, RZ, 0x1f, R10 ;  /* 0x0000001fff0a7819 */ /* 0x000fe2000001140a */
[----:B------:R1:W1:Y:S03]  /*ac80*/  LDS.128 R20, [R154+0x2000] ;  /* 0x002000009a147984 */ /* 0x0002660000000c00 */
[----:B------:R-:W-:Y:S01]  /*ac90*/  IADD3.X R9, R9, R51, R10, P2, P1 ;  /* 0x0000003309097210 */ /* 0x000fe200017e240a */
[----:B------:R1:W1:Y:S04]  /*aca0*/  LDS.128 R16, [R154+0x2800] ;  /* 0x002800009a107984 */ /* 0x0002680000000c00 */
        /* <DEDUP_REMOVED lines=19> */
.L_x_694:
[----:B------:R-:W-:Y:S05]  /*ade0*/  BSYNC B0 ;  /* 0x0000000000007941 */ /* 0x000fea0003800000 */
.L_x_693:
[----:B------:R-:W-:Y:S01]  /*adf0*/  LEA.HI R11, R11, R0, RZ, 0x3 ;  /* 0x000000000b0b7211 */ /* 0x000fe200078f18ff */
[----:B------:R-:W-:Y:S01]  /*ae00*/  IMAD R45, R45, -0x40, R156 ;  /* 0xffffffc02d2d7824 */ /* 0x000fe200078e029c */
[----:B------:R-:W-:Y:S01]  /*ae10*/  IADD3 R4, P0, R164, R7, RZ ;  /* 0x00000007a4047210 */ /* 0x000fe20007f1e0ff */
[----:B------:R-:W-:Y:S01]  /*ae20*/  BSSY B0, `(.L_x_695) ;  /* 0x0000016000007945 */ /* 0x000fe20003800000 */
[----:B------:R-:W-:Y:S02]  /*ae30*/  SHF.R.S32.HI R3, RZ, 0x1f, R164 ;  /* 0x0000001fff037819 */ /* 0x000fe400000114a4 */
[----:B------:R-:W-:-:S02]  /*ae40*/  SHF.R.S32.HI R2, RZ, 0x3, R11 ;  /* 0x00000003ff027819 */ /* 0x000fc4000001140b */
[----:B------:R-:W-:Y:S01]  /*ae50*/  SHF.R.S32.HI R0, RZ, 0x1f, R44 ;  /* 0x0000001fff007819 */ /* 0x000fe2000001142c */
[----:B------:R-:W-:Y:S01]  /*ae60*/  IMAD.X R5, R3, 0x1, R6, P0 ;  /* 0x0000000103057824 */ /* 0x000fe200000e0606 */
[----:B------:R-:W-:-:S03]  /*ae70*/  ISETP.GE.AND P0, PT, R2, R45, PT ;  /* 0x0000002d0200720c */ /* 0x000fc60003f06270 */
[----:B------:R-:W-:Y:S02]  /*ae80*/  IMAD R3, R0, c[0x0][0x1f0], RZ ;  /* 0x00007c0000037a24 */ /* 0x000fe400078e02ff */
[----:B------:R-:W-:-:S04]  /*ae90*/  IMAD.WIDE.U32 R4, R44, c[0x0][0x1f0], R4 ;  /* 0x00007c002c047a25 */ /* 0x000fc800078e0004 */
[----:B------:R-:W-:-:S04]  /*aea0*/  IMAD R3, R44, c[0x0][0x1f4], R3 ;  /* 0x00007d002c037a24 */ /* 0x000fc800078e0203 */
[----:B------:R-:W-:Y:S01]  /*aeb0*/  IMAD.IADD R7, R5, 0x1, R3 ;  /* 0x0000000105077824 */ /* 0x000fe200078e0203 */
[----:B------:R-:W-:Y:S05]  /*aec0*/  @P0 BRA `(.L_x_696) ;  /* 0x000000b000000947 */ /* 0x000fea0003800000 */
[----:B------:R-:W-:Y:S01]  /*aed0*/  IMAD R3, R167, c[0x0][0x1e8], RZ ;  /* 0x00007a00a7037a24 */ /* 0x000fe200078e02ff */
[----:B------:R-:W-:Y:S01]  /*aee0*/  ISETP.GE.AND P2, PT, R164, c[0x0][0x220], PT ;  /* 0x00008800a4007a0c */ /* 0x000fe20003f46270 */
[----:B------:R-:W-:Y:S01]  /*aef0*/  IMAD.MOV.U32 R6, RZ, RZ, R4 ;  /* 0x000000ffff067224 */ /* 0x000fe200078e0004 */
[----:B------:R-:W-:Y:S01]  /*af00*/  ISETP.GE.AND P1, PT, R155, c[0x0][0x220], PT ;  /* 0x000088009b007a0c */ /* 0x000fe20003f26270 */
[C---:B------:R-:W-:Y:S02]  /*af10*/  IMAD R0, R166.reuse, c[0x0][0x1ec], R3 ;  /* 0x00007b00a6007a24 */ /* 0x040fe400078e0203 */
[----:B----4-:R-:W-:-:S05]  /*af20*/  IMAD.WIDE.U32 R8, R166, c[0x0][0x1e8], R6 ;  /* 0x00007a00a6087a25 */ /* 0x010fca00078e0006 */
[----:B------:R-:W-:Y:S02]  /*af30*/  IADD3 R0, R9, R0, RZ ;  /* 0x0000000009007210 */ /* 0x000fe40007ffe0ff */
[----:B------:R-:W-:-:S04]  /*af40*/  LEA R2, P0, R8, c[0x0][0x1d0], 0x1 ;  /* 0x0000740008027a11 */ /* 0x000fc800078008ff */
[----:B------:R-:W-:-:S05]  /*af50*/  LEA.HI.X R3, R8, c[0x0][0x1d4], R0, 0x1, P0 ;  /* 0x0000750008037a11 */ /* 0x000fca00000f0c00 */
[----:B---3--:R3:W-:Y:S04]  /*af60*/  @!P2 STG.E.128 [R2.64], R36 ;  /* 0x000000240200a986 */ /* 0x0087e8000c101d06 */
[----:B-1----:R3:W-:Y:S02]  /*af70*/  @!P1 STG.E.128 [R2.64+0x80], R20 ;  /* 0x0000801402009986 */ /* 0x0027e4000c101d06 */
.L_x_696:
[----:B------:R-:W-:Y:S05]  /*af80*/  BSYNC B0 ;  /* 0x0000000000007941 */ /* 0x000fea0003800000 */
.L_x_695:
[----:B------:R-:W-:Y:S01]  /*af90*/  LEA.HI.SX32 R0, R11, 0x10, 0x1d ;  /* 0x000000100b007811 */ /* 0x000fe200078feaff */
[----:B------:R-:W-:Y:S03]  /*afa0*/  BSSY B0, `(.L_x_697) ;  /* 0x0000011000007945 */ /* 0x000fe60003800000 */
[----:B------:R-:W-:-:S13]  /*afb0*/  ISETP.GE.AND P0, PT, R0, R45, PT ;  /* 0x0000002d0000720c */ /* 0x000fda0003f06270 */
[----:B------:R-:W-:Y:S05]  /*afc0*/  @P0 BRA `(.L_x_698) ;  /* 0x000000e000000947 */ /* 0x000fea0003800000 */
[----:B---3--:R-:W-:Y:S01]  /*afd0*/  IADD3 R2, P0, R166, 0x10, RZ ;  /* 0x00000010a6027810 */ /* 0x008fe20007f1e0ff */
[----:B----4-:R-:W-:Y:S01]  /*afe0*/  IMAD.MOV.U32 R8, RZ, RZ, R4 ;  /* 0x000000ffff087224 */ /* 0x010fe200078e0004 */
[----:B------:R-:W-:Y:S02]  /*aff0*/  MOV R9, R7 ;  /* 0x0000000700097202 */ /* 0x000fe40000000f00 */
[----:B------:R-:W-:Y:S01]  /*b000*/  ISETP.GE.AND P1, PT, R164, c[0x0][0x220], PT ;  /* 0x00008800a4007a0c */ /* 0x000fe20003f26270 */
[----:B------:R-:W-:Y:S01]  /*b010*/  IMAD.X R0, RZ, RZ, R167, P0 ;  /* 0x000000ffff007224 */ /* 0x000fe200000e06a7 */
[----:B------:R-:W-:Y:S01]  /*b020*/  ISETP.GE.AND P0, PT, R155, c[0x0][0x220], PT ;  /* 0x000088009b007a0c */ /* 0x000fe20003f06270 */
[----:B------:R-:W-:-:S04]  /*b030*/  IMAD.WIDE.U32 R8, R2, c[0x0][0x1e8], R8 ;  /* 0x00007a0002087a25 */ /* 0x000fc800078e0008 */
[----:B------:R-:W-:-:S04]  /*b040*/  IMAD R3, R0, c[0x0][0x1e8], RZ ;  /* 0x00007a0000037a24 */ /* 0x000fc800078e02ff */
[----:B------:R-:W-:Y:S01]  /*b050*/  IMAD R3, R2, c[0x0][0x1ec], R3 ;  /* 0x00007b0002037a24 */ /* 0x000fe200078e0203 */
[----:B------:R-:W-:-:S03]  /*b060*/  LEA R2, P2, R8, c[0x0][0x1d0], 0x1 ;  /* 0x0000740008027a11 */ /* 0x000fc600078408ff */
[----:B------:R-:W-:-:S05]  /*b070*/  IMAD.IADD R3, R9, 0x1, R3 ;  /* 0x0000000109037824 */ /* 0x000fca00078e0203 */
[----:B------:R-:W-:-:S05]  /*b080*/  LEA.HI.X R3, R8, c[0x0][0x1d4], R3, 0x1, P2 ;  /* 0x0000750008037a11 */ /* 0x000fca00010f0c03 */
[----:B------:R3:W-:Y:S04]  /*b090*/  @!P1 STG.E.128 [R2.64], R32 ;  /* 0x0000002002009986 */ /* 0x0007e8000c101d06 */
[----:B-1----:R3:W-:Y:S02]  /*b0a0*/  @!P0 STG.E.128 [R2.64+0x80], R16 ;  /* 0x0000801002008986 */ /* 0x0027e4000c101d06 */
.L_x_698:
[----:B------:R-:W-:Y:S05]  /*b0b0*/  BSYNC B0 ;  /* 0x0000000000007941 */ /* 0x000fea0003800000 */
.L_x_697:
        /* <DEDUP_REMOVED lines=16> */
[----:B--2---:R2:W-:Y:S04]  /*b1c0*/  @!P1 STG.E.128 [R2.64], R28 ;  /* 0x0000001c02009986 */ /* 0x0045e8000c101d06 */
[----:B-1----:R2:W-:Y:S02]  /*b1d0*/  @!P0 STG.E.128 [R2.64+0x80], R12 ;  /* 0x0000800c02008986 */ /* 0x0025e4000c101d06 */
.L_x_700:
[----:B------:R-:W-:Y:S05]  /*b1e0*/  BSYNC B0 ;  /* 0x0000000000007941 */ /* 0x000fea0003800000 */
.L_x_699:
        /* <DEDUP_REMOVED lines=8> */
[----:B--23--:R-:W-:Y:S01]  /*b270*/  IMAD R3, R166, c[0x0][0x1e8], RZ ;  /* 0x00007a00a6037a24 */ /* 0x00cfe200078e02ff */
        /* <DEDUP_REMOVED lines=9> */
.L_x_654:
        /* <DEDUP_REMOVED lines=8> */
[----:B------:R-:W-:Y:S01]  /*b390*/  @!P4 IMAD.WIDE.U32 R8, R23, c[0x0][0x1e0], RZ ;  /* 0x000078001708ca25 */ /* 0x000fe200078e00ff */
[----:B-1----:R-:W-:-:S03]  /*b3a0*/  ISETP.NE.AND P1, PT, R0, RZ, PT ;  /* 0x000000ff0000720c */ /* 0x002fc60003f25270 */
[----:B------:R-:W-:Y:S01]  /*b3b0*/  @!P4 IMAD R3, R23, c[0x0][0x1e4], R12 ;  /* 0x000079001703ca24 */ /* 0x000fe200078e020c */
[----:B------:R-:W-:Y:S02]  /*b3c0*/  @!P4 MOV R4, R8 ;  /* 0x000000080004c202 */ /* 0x000fe40000000f00 */
[----:B--2---:R-:W-:Y:S01]  /*b3d0*/  ISETP.NE.AND P3, PT, R2, RZ, PT ;  /* 0x000000ff0200720c */ /* 0x004fe20003f65270 */
[----:B------:R-:W-:Y:S02]  /*b3e0*/  @P4 IMAD R2, R151, c[0x0][0x1ec], R5 ;  /* 0x00007b0097024a24 */ /* 0x000fe400078e0205 */
[----:B------:R-:W-:Y:S01]  /*b3f0*/  @!P4 IMAD.IADD R2, R9, 0x1, R3 ;  /* 0x000000010902c824 */ /* 0x000fe200078e0203 */
[----:B------:R-:W-:-:S03]  /*b400*/  ISETP.NE.OR P2, PT, R0, RZ, !P3 ;  /* 0x000000ff0000720c */ /* 0x000fc60005f45670 */
[----:B------:R-:W-:Y:S01]  /*b410*/  @P1 IMAD.MOV.U32 R7, RZ, RZ, c[0x0][0x210] ;  /* 0x00008400ff071624 */ /* 0x000fe200078e00ff */
[----:B------:R-:W-:Y:S01]  /*b420*/  @P1 MOV R8, c[0x0][0x210] ;  /* 0x0000840000081a02 */ /* 0x000fe20000000f00 */
[----:B------:R-:W-:Y:S01]  /*b430*/  @!P1 IMAD.MOV.U32 R0, RZ, RZ, c[0x0][0x214] ;  /* 0x00008500ff009624 */ /* 0x000fe200078e00ff */
[----:B------:R-:W-:Y:S01]  /*b440*/  ISETP.NE.OR P0, PT, R151, -0x1, P2 ;  /* 0xffffffff9700780c */ /* 0x000fe20001705670 */
[----:B------:R-:W-:Y:S01]  /*b450*/  @P1 IMAD R7, R7, c[0x0][0x214], RZ ;  /* 0x0000850007071a24 */ /* 0x000fe200078e02ff */
[----:B------:R-:W-:Y:S01]  /*b460*/  SHF.R.S32.HI R3, RZ, 0x1f, R28 ;  /* 0x0000001fff037819 */ /* 0x000fe2000001141c */
[----:B------:R-:W-:Y:S01]  /*b470*/  @P1 IMAD.MOV.U32 R10, RZ, RZ, 0x1 ;  /* 0x00000001ff0a1424 */ /* 0x000fe200078e00ff */
[----:B------:R-:W-:Y:S01]  /*b480*/  @!P1 SEL R7, R0, c[0x0][0x234], !P3 ;  /* 0x00008d0000079a07 */ /* 0x000fe20005800000 */
[----:B------:R-:W-:Y:S01]  /*b490*/  @!P1 IMAD.MOV.U32 R8, RZ, RZ, 0x1 ;  /* 0x00000001ff089424 */ /* 0x000fe200078e00ff */
[----:B------:R-:W-:Y:S01]  /*b4a0*/  SHF.R.S32.HI R0, RZ, 0x1f, R153 ;  /* 0x0000001fff007819 */ /* 0x000fe20000011499 */
[----:B------:R-:W-:-:S02]  /*b4b0*/  IMAD R3, R3, c[0x0][0x1f0], RZ ;  /* 0x00007c0003037a24 */ /* 0x000fc400078e02ff */
[----:B------:R-:W-:Y:S01]  /*b4c0*/  @!P1 IMAD R10, R7, c[0x0][0x1c0], RZ ;  /* 0x00007000070a9a24 */ /* 0x000fe200078e02ff */
[----:B------:R-:W-:Y:S01]  /*b4d0*/  LEA.HI R0, R0, R153, RZ, 0x3 ;  /* 0x0000009900007211 */ /* 0x000fe200078f18ff */
[----:B------:R-:W-:Y:S02]  /*b4e0*/  IMAD R19, R19, R8, RZ ;  /* 0x0000000813137224 */ /* 0x000fe400078e02ff */
[C---:B------:R-:W-:Y:S01]  /*b4f0*/  @!P0 IMAD R151, R23.reuse, c[0x0][0x214], RZ ;  /* 0x0000850017978a24 */ /* 0x040fe200078e02ff */
[----:B------:R-:W-:Y:S01]  /*b500*/  LOP3.LUT R6, R0, 0xfffffff8, RZ, 0xc0, !PT ;  /* 0xfffffff800067812 */ /* 0x000fe200078ec0ff */
[----:B------:R-:W-:Y:S01]  /*b510*/  IMAD R23, R23, R10, RZ ;  /* 0x0000000a17177224 */ /* 0x000fe200078e02ff */
[----:B------:R-:W-:Y:S01]  /*b520*/  SHF.R.S32.HI R14, RZ, 0x3, R0 ;  /* 0x00000003ff0e7819 */ /* 0x000fe20000011400 */
[----:B------:R-:W-:Y:S01]  /*b530*/  CS2R R10, SRZ ;  /* 0x00000000000a7805 */ /* 0x000fe2000001ff00 */
[----:B------:R-:W-:Y:S01]  /*b540*/  IMAD R3, R28, c[0x0][0x1f4], R3 ;  /* 0x00007d001c037a24 */ /* 0x000fe200078e0203 */
[--C-:B------:R-:W-:Y:S01]  /*b550*/  @!P2 SHF.R.S32.HI R11, RZ, 0x1f, R151.reuse ;  /* 0x0000001fff0ba819 */ /* 0x100fe20000011497 */
[----:B------:R-:W-:Y:S01]  /*b560*/  IMAD.IADD R153, R153, 0x1, -R6 ;  /* 0x0000000199997824 */ /* 0x000fe200078e0a06 */
[----:B------:R-:W-:Y:S01]  /*b570*/  SEL R6, R23, RZ, P2 ;  /* 0x000000ff17067207 */ /* 0x000fe20001000000 */
[----:B------:R-:W-:Y:S01]  /*b580*/  @!P2 IMAD.MOV.U32 R10, RZ, RZ, R151 ;  /* 0x000000ffff0aa224 */ /* 0x000fe200078e0097 */
[----:B------:R-:W-:Y:S01]  /*b590*/  ISETP.GE.AND P2, PT, R14, R156, PT ;  /* 0x0000009c0e00720c */ /* 0x000fe20003f46270 */
[----:B------:R-:W-:Y:S01]  /*b5a0*/  IMAD.SHL.U32 R5, R153, 0x8, RZ ;  /* 0x0000000899057824 */ /* 0x000fe200078e00ff */
[----:B------:R-:W-:Y:S01]  /*b5b0*/  SHF.R.S32.HI R15, RZ, 0x1f, R14 ;  /* 0x0000001fff0f7819 */ /* 0x000fe2000001140e */
[----:B------:R-:W-:Y:S01]  /*b5c0*/  IMAD R6, R28, R7, R6 ;  /* 0x000000071c067224 */ /* 0x000fe200078e0206 */
[----:B------:R-:W-:-:S02]  /*b5d0*/  SHF.R.S32.HI R7, RZ, 0x1f, R19 ;  /* 0x0000001fff077819 */ /* 0x000fc40000011413 */
[----:B------:R-:W-:Y:S01]  /*b5e0*/  IADD3 R12, P0, R5, R4, RZ ;  /* 0x00000004050c7210 */ /* 0x000fe20007f1e0ff */
[----:B------:R-:W-:Y:S01]  /*b5f0*/  IMAD.WIDE R16, R167, 0x40, R14 ;  /* 0x00000040a7107825 */ /* 0x000fe200078e020e */
[C---:B------:R-:W-:Y:S02]  /*b600*/  IADD3 R0, R5.reuse, 0x40, RZ ;  /* 0x0000004005007810 */ /* 0x040fe40007ffe0ff */
[----:B------:R-:W-:Y:S02]  /*b610*/  LEA.HI.X.SX32 R13, R5, R2, 0x1, P0 ;  /* 0x00000002050d7211 */ /* 0x000fe400000f0eff */
[--C-:B------:R-:W-:Y:S02]  /*b620*/  IADD3 R19, P1, P0, R19, R10, R6.reuse ;  /* 0x0000000a13137210 */ /* 0x100fe4000783e006 */
[----:B------:R-:W-:Y:S01]  /*b630*/  SHF.R.S32.HI R10, RZ, 0x1f, R6 ;  /* 0x0000001fff0a7819 */ /* 0x000fe20000011406 */
[----:B------:R-:W-:-:S03]  /*b640*/  IMAD.WIDE.U32 R12, R28, c[0x0][0x1f0], R12 ;  /* 0x00007c001c0c7a25 */ /* 0x000fc600078e000c */
[----:B------:R-:W-:Y:S01]  /*b650*/  IADD3.X R10, R7, R11, R10, P1, P0 ;  /* 0x0000000b070a7210 */ /* 0x000fe20000fe040a */
[----:B------:R-:W-:Y:S01]  /*b660*/  IMAD.IADD R21, R3, 0x1, R13 ;  /* 0x0000000103157824 */ /* 0x000fe200078e020d */
        /* <DEDUP_REMOVED lines=12> */
.L_x_702:
[----:B------:R-:W-:Y:S05]  /*b730*/  BSYNC B0 ;  /* 0x0000000000007941 */ /* 0x000fea0003800000 */
.L_x_701:
[----:B------:R-:W-:Y:S01]  /*b740*/  IADD3 R7, R14, 0x10, RZ ;  /* 0x000000100e077810 */ /* 0x000fe20007ffe0ff */
[----:B------:R-:W-:Y:S03]  /*b750*/  BSSY B0, `(.L_x_703) ;  /* 0x0000011000007945 */ /* 0x000fe60003800000 */
[----:B------:R-:W-:-:S13]  /*b760*/  ISETP.GE.AND P0, PT, R7, R156, PT ;  /* 0x0000009c0700720c */ /* 0x000fda0003f06270 */
        /* <DEDUP_REMOVED lines=15> */
.L_x_704:
[----:B------:R-:W-:Y:S05]  /*b860*/  BSYNC B0 ;  /* 0x0000000000007941 */ /* 0x000fea0003800000 */
.L_x_703:
        /* <DEDUP_REMOVED lines=18> */
.L_x_706:
[----:B------:R-:W-:Y:S05]  /*b990*/  BSYNC B0 ;  /* 0x0000000000007941 */ /* 0x000fea0003800000 */
.L_x_705:
[----:B------:R-:W-:Y:S01]  /*b9a0*/  IADD3 R9, R14, 0x30, RZ ;  /* 0x000000300e097810 */ /* 0x000fe20007ffe0ff */
[----:B------:R-:W-:Y:S03]  /*b9b0*/  BSSY B0, `(.L_x_707) ;  /* 0x0000010000007945 */ /* 0x000fe60003800000 */
[----:B------:R-:W-:-:S13]  /*b9c0*/  ISETP.GE.AND P0, PT, R9, R156, PT ;  /* 0x0000009c0900720c */ /* 0x000fda0003f06270 */
[----:B------:R-:W-:Y:S05]  /*b9d0*/  @P0 BRA `(.L_x_708) ;  /* 0x000000d000000947 */ /* 0x000fea0003800000 */
[----:B------:R-:W-:Y:S02]  /*b9e0*/  IADD3 R2, P0, R16, 0x30, RZ ;  /* 0x0000003010027810 */ /* 0x000fe40007f1e0ff */
        /* <DEDUP_REMOVED lines=12> */
.L_x_708:
[----:B------:R-:W-:Y:S05]  /*bab0*/  BSYNC B0 ;  /* 0x0000000000007941 */ /* 0x000fea0003800000 */
.L_x_707:
        /* <DEDUP_REMOVED lines=8> */
[-C--:B--2---:R-:W-:Y:S01]  /*bb40*/  @!P5 IADD3 R4, P0, R14, R19.reuse, RZ ;  /* 0x000000130e04d210 */ /* 0x084fe20007f1e0ff */
        /* <DEDUP_REMOVED lines=26> */
.L_x_709:
        /* <DEDUP_REMOVED lines=9> */
.L_x_1406:


//--------------------- .text._ZN5flash16flash_fwd_kernelI23Flash_fwd_kernel_traitsILi128ELi64ELi64ELi4ELb0ELb0EN7cutlass10bfloat16_tE19Flash_kernel_traitsILi128ELi64ELi64ELi4ES3_EELb0ELb1ELb0ELb1ELb0ELb0ELb1ELb0EEEvNS_16Flash_fwd_paramsE --------------------------
	.section	.text._ZN5flash16flash_fwd_kernelI23Flash_fwd_kernel_traitsILi128ELi64ELi64ELi4ELb0ELb0EN7cutlass10bfloat16_tE19Flash_kernel_traitsILi128ELi64ELi64ELi4ES3_EELb0ELb1ELb0ELb1ELb0ELb0ELb1ELb0EEEvNS_16Flash_fwd_paramsE,"ax",@progbits
	.sectioninfo	@"SHI_REGISTERS=194"
	.align	128
        .global         _ZN5flash16flash_fwd_kernelI23Flash_fwd_kernel_traitsILi128ELi64ELi64ELi4ELb0ELb0EN7cutlass10bfloat16_tE19Flash_kernel_traitsILi128ELi64ELi64ELi4ES3_EELb0ELb1ELb0ELb1ELb0ELb0ELb1ELb0EEEvNS_16Flash_fwd_paramsE
        .type           _ZN5flash16flash_fwd_kernelI23Flash_fwd_kernel_traitsILi128ELi64ELi64ELi4ELb0ELb0EN7cutlass10bfloat16_tE19Flash_kernel_traitsILi128ELi64ELi64ELi4ES3_EELb0ELb1ELb0ELb1ELb0ELb0ELb1ELb0EEEvNS_16Flash_fwd_paramsE,@function
        .size           _ZN5flash16flash_fwd_kernelI23Flash_fwd_kernel_traitsILi128ELi64ELi64ELi4ELb0ELb0EN7cutlass10bfloat16_tE19Flash_kernel_traitsILi128ELi64ELi64ELi4ES3_EELb0ELb1ELb0ELb1ELb0ELb0ELb1ELb0EEEvNS_16Flash_fwd_paramsE,(.L_x_1407 - _ZN5flash16flash_fwd_kernelI23Flash_fwd_kernel_traitsILi128ELi64ELi64ELi4ELb0ELb0EN7cutlass10bfloat16_tE19Flash_kernel_traitsILi128ELi64ELi64ELi4ES3_EELb0ELb1ELb0ELb1ELb0ELb0ELb1ELb0EEEvNS_16Flash_fwd_paramsE)
        .other          _ZN5flash16flash_fwd_kernelI23Flash_fwd_kernel_traitsILi128ELi64ELi64ELi4ELb0ELb0EN7cutlass10bfloat16_tE19Flash_kernel_traitsILi128ELi64ELi64ELi4ES3_EELb0ELb1ELb0ELb1ELb0ELb0ELb1ELb0EEEvNS_16Flash_fwd_paramsE,@"STO_CUDA_ENTRY STV_DEFAULT"
_ZN5flash16flash_fwd_kernelI23Flash_fwd_kernel_traitsILi128ELi64ELi64ELi4ELb0ELb0EN7cutlass10bfloat16_tE19Flash_kernel_traitsILi128ELi64ELi64ELi4ES3_EELb0ELb1ELb0ELb1ELb0ELb0ELb1ELb0EEEvNS_16Flash_fwd_paramsE:
.text._ZN5flash16flash_fwd_kernelI23Flash_fwd_kernel_traitsILi128ELi64ELi64ELi4ELb0ELb0EN7cutlass10bfloat16_tE19Flash_kernel_traitsILi128ELi64ELi64ELi4ES3_EELb0ELb1ELb0ELb1ELb0ELb0ELb1ELb0EEEvNS_16Flash_fwd_paramsE:
        /* <DEDUP_REMOVED lines=33> */
.L_x_710:
[----:B-1-34-:R-:W-:Y:S02]  /*0210*/  MOV R2, c[0x0][0x218] ;  /* 0x0000860000027a02 */ /* 0x01afe40000000f00 */
.L_x_711:
        /* <DEDUP_REMOVED lines=50> */
.L_x_713:
        /* <DEDUP_REMOVED lines=37> */
.L_x_714:
        /* <DEDUP_REMOVED lines=86> */
.L_x_716:
[----:B------:R-:W-:Y:S05]  /*0cf0*/  BSYNC B0 ;  /* 0x0000000000007941 */ /* 0x000fea0003800000 */
.L_x_715:
        /* <DEDUP_REMOVED lines=29> */
.L_x_718:
[----:B------:R-:W-:Y:S05]  /*0ed0*/  BSYNC B0 ;  /* 0x0000000000007941 */ /* 0x000fea0003800000 */
.L_x_717:
        /* <DEDUP_REMOVED lines=29> */
.L_x_720:
[----:B------:R-:W-:Y:S05]  /*10b0*/  BSYNC B0 ;  /* 0x0000000000007941 */ /* 0x000fea0003800000 */
.L_x_719:
        /* <DEDUP_REMOVED lines=32> */
.L_x_722:
[----:B------:R-:W-:Y:S05]  /*12c0*/  BSYNC B0 ;  /* 0x0000000000007941 */ /* 0x000fea0003800000 */
.L_x_721:
        /* <DEDUP_REMOVED lines=28> */
.L_x_724:
[----:B------:R-:W-:Y:S05]  /*1490*/  BSYNC B0 ;  /* 0x0000000000007941 */ /* 0x000fea0003800000 */
.L_x_723:
        /* <DEDUP_REMOVED lines=24> */
.L_x_726:
[----:B------:R-:W-:Y:S05]  /*1620*/  BSYNC B0 ;  /* 0x0000000000007941 */ /* 0x000fea0003800000 */
.L_x_725:
        /* <DEDUP_REMOVED lines=23> */
.L_x_728:
[----:B------:R-:W-:Y:S05]  /*17a0*/  BSYNC B0 ;  /* 0x0000000000007941 */ /* 0x000fea0003800000 */
.L_x_727:
        /* <DEDUP_REMOVED lines=25> */
.L_x_730:
[----:B------:R-:W-:Y:S05]  /*1940*/  BSYNC B0 ;  /* 0x0000000000007941 */ /* 0x000fea0003800000 */
.L_x_729:
        /* <DEDUP_REMOVED lines=78> */
.L_x_732:
[----:B----4-:R-:W-:Y:S05]  /*1e30*/  BSYNC B0 ;  /* 0x0000000000007941 */ /* 0x010fea0003800000 */
.L_x_731:
        /* <DEDUP_REMOVED lines=26> */
.L_x_734:
[----:B------:R-:W-:Y:S05]  /*1fe0*/  BSYNC B0 ;  /* 0x0000000000007941 */ /* 0x000fea0003800000 */
.L_x_733:
        /* <DEDUP_REMOVED lines=25> */
.L_x_736:
[----:B------:R-:W-:Y:S05]  /*2180*/  BSYNC B0 ;  /* 0x0000000000007941 */ /* 0x000fea0003800000 */
.L_x_735:
        /* <DEDUP_REMOVED lines=29> */
.L_x_738:
[----:B------:R-:W-:Y:S05]  /*2360*/  BSYNC B0 ;  /* 0x0000000000007941 */ /* 0x000fea0003800000 */
.L_x_737:
        /* <DEDUP_REMOVED lines=9> */
[----:B------:R-:W-:Y:S01]  /*2400*/  LDSM.16.M88.4 R60, [R148] ;  /* 0x00000000943c783b */ /* 0x000fe20000000200 */
[----:B------:R-:W-:-:S02]  /*2410*/  IMAD R143, R2, 0x2, R149 ;  /* 0x00000002028f7824 */ /* 0x000fc400078e0295 */
[----:B------:R-:W-:Y:S01]  /*2420*/  IMAD R145, R5, 0x2, R148 ;  /* 0x0000000205917824 */ /* 0x000fe200078e0294 */
[----:B-1----:R-:W1:Y:S02]  /*2430*/  LDSM.16.M88.4 R36, [R149+0x4800] ;  /* 0x004800009524783b */ /* 0x002e640000000200 */
[----:B------:R-:W-:Y:S02]  /*2440*/  @P0 IADD3 R147, R8, -0x20, RZ ;  /* 0xffffffe008930810 */ /* 0x000fe40007ffe0ff */
[----:B------:R-:W-:Y:S02]  /*2450*/  LDSM.16.M88.4 R28, [R149+0x5000] ;  /* 0x00500000951c783b */ /* 0x000fe40000000200 */
[C---:B------:R-:W-:Y:S01]  /*2460*/  IADD3 R139, R147.reuse, 0x800, RZ ;  /* 0x00000800938b7810 */ /* 0x040fe20007ffe0ff */
[----:B------:R-:W-:Y:S01]  /*2470*/  IMAD R136, R2, 0x2, R147 ;  /* 0x0000000202887824 */ /* 0x000fe200078e0293 */
[----:B------:R-:W2:Y:S01]  /*2480*/  LDSM.16.M88.4 R84, [R147] ;  /* 0x000000009354783b */ /* 0x000ea20000000200 */
[----:B------:R-:W-:Y:S01]  /*2490*/  IMAD R2, R122, 0x40, R157 ;  /* 0x000000407a027824 */ /* 0x000fe200078e029d */
[----:B------:R-:W-:-:S02]  /*24a0*/  IADD3 R138, R147, 0x1000, RZ ;  /* 0x00001000938a7810 */ /* 0x000fc40007ffe0ff */
[----:B------:R-:W3:Y:S01]  /*24b0*/  LDSM.16.M88.4 R64, [R149+0x5800] ;  /* 0x005800009540783b */ /* 0x000ee20000000200 */
[----:B------:R-:W-:Y:S01]  /*24c0*/  I2F R93, R2 ;  /* 0x00000002005d7306 */ /* 0x000fe20000201400 */
[C---:B------:R-:W-:Y:S02]  /*24d0*/  IADD3 R90, R2.reuse, 0x8, RZ ;  /* 0x00000008025a7810 */ /* 0x040fe40007ffe0ff */
[----:B---3--:R-:W-:Y:S01]  /*24e0*/  LDSM.16.M88.4 R20, [R146] ;  /* 0x000000009214783b */ /* 0x008fe20000000200 */
[C---:B------:R-:W-:Y:S02]  /*24f0*/  IADD3 R96, R2.reuse, 0x11, RZ ;  /* 0x0000001102607810 */ /* 0x040fe40007ffe0ff */
[C---:B------:R-:W-:Y:S01]  /*2500*/  IADD3 R102, R2.reuse, 0x20, RZ ;  /* 0x0000002002667810 */ /* 0x040fe20007ffe0ff */
[----:B------:R-:W3:Y:S01]  /*2510*/  LDSM.16.M88.4 R16, [R143+0x4000] ;  /* 0x004000008f10783b */ /* 0x000ee20000000200 */
[----:B------:R-:W-:Y:S01]  /*2520*/  I2F R97, R90 ;  /* 0x0000005a00617306 */ /* 0x000fe20000201400 */
[----:B------:R-:W-:-:S02]  /*2530*/  IADD3 R92, R2, 0x9, RZ ;  /* 0x00000009025c7810 */ /* 0x000fc40007ffe0ff */
[----:B------:R-:W4:Y:S01]  /*2540*/  LDSM.16.M88.4 R56, [R147+0x800] ;  /* 0x000800009338783b */ /* 0x000f220000000200 */
[C---:B------:R-:W-:Y:S02]  /*2550*/  IADD3 R104, R2.reuse, 0x21, RZ ;  /* 0x0000002102687810 */ /* 0x040fe40007ffe0ff */
[C---:B------:R-:W-:Y:S01]  /*2560*/  IADD3 R98, R2.reuse, 0x18, RZ ;  /* 0x0000001802627810 */ /* 0x040fe20007ffe0ff */
[----:B------:R-:W3:Y:S01]  /*2570*/  LDSM.16.M88.4 R48, [R147+0x1800] ;  /* 0x001800009330783b */ /* 0x000ee20000000200 */
[----:B------:R-:W-:Y:S01]  /*2580*/  I2F R103, R96 ;  /* 0x0000006000677306 */ /* 0x000fe20000201400 */
[C---:B------:R-:W-:Y:S01]  /*2590*/  IADD3 R88, R2.reuse, 0x1, RZ ;  /* 0x0000000102587810 */ /* 0x040fe20007ffe0ff */
[C---:B-----5:R-:W-:Y:S01]  /*25a0*/  HMMA.16816.F32.BF16 R8, R80.reuse, R44, RZ ;  /* 0x0000002c5008723c */ /* 0x060fe200000418ff */
[----:B------:R-:W5:Y:S01]  /*25b0*/  LDSM.16.M88.4 R52, [R147+0x1000] ;  /* 0x001000009334783b */ /* 0x000f620000000200 */
[C---:B------:R-:W-:Y:S02]  /*25c0*/  IADD3 R100, R2.reuse, 0x19, RZ ;  /* 0x0000001902647810 */ /* 0x040fe40007ffe0ff */
[C---:B------:R-:W-:Y:S01]  /*25d0*/  IADD3 R106, R2.reuse, 0x28, RZ ;  /* 0x00000028026a7810 */ /* 0x040fe20007ffe0ff */
[----:B------:R-:W-:Y:S01]  /*25e0*/  LDSM.16.M88.4 R68, [R145] ;  /* 0x000000009144783b */ /* 0x000fe20000000200 */
[----:B------:R-:W-:Y:S01]  /*25f0*/  I2F R109, R102 ;  /* 0x00000066006d7306 */ /* 0x000fe20000201400 */
[----:B------:R-:W-:Y:S01]  /*2600*/  IADD3 R94, R2, 0x10, RZ ;  /* 0x00000010025e7810 */ /* 0x000fe20007ffe0ff */
[----:B------:R-:W-:Y:S01]  /*2610*/  HMMA.16816.F32.BF16 R44, R80, R46, RZ ;  /* 0x0000002e502c723c */ /* 0x000fe200000418ff */
[----:B------:R-:W-:Y:S01]  /*2620*/  LDSM.16.M88.4 R12, [R143+0x4800] ;  /* 0x004800008f0c783b */ /* 0x000fe20000000200 */
[----:B------:R-:W-:-:S02]  /*2630*/  ISETP.GE.AND P4, PT, R90, R123, PT ;  /* 0x0000007b5a00720c */ /* 0x000fc40003f86270 */
[-C--:B------:R-:W-:Y:S01]  /*2640*/  ISETP.GE.AND P3, PT, R92, R123.reuse, PT ;  /* 0x0000007b5c00720c */ /* 0x080fe20003f66270 */
[----:B------:R-:W-:Y:S01]  /*2650*/  LDSM.16.M88.4 R76, [R143+0x5000] ;  /* 0x005000008f4c783b */ /* 0x000fe20000000200 */
[----:B------:R-:W-:Y:S01]  /*2660*/  I2F R99, R92 ;  /* 0x0000005c00637306 */ /* 0x000fe20000201400 */
[C---:B------:R-:W-:Y:S01]  /*2670*/  IADD3 R108, R2.reuse, 0x29, RZ ;  /* 0x00000029026c7810 */ /* 0x040fe20007ffe0ff */
[----:B-1----:R-:W-:Y:S01]  /*2680*/  HMMA.16816.F32.BF16 R40, R80, R36, RZ ;  /* 0x000000245028723c */ /* 0x002fe200000418ff */
[----:B------:R-:W-:Y:S01]  /*2690*/  LDSM.16.M88.4 R72, [R143+0x5800] ;  /* 0x005800008f48783b */ /* 0x000fe20000000200 */
[C---:B------:R-:W-:Y:S02]  /*26a0*/  IADD3 R110, R2.reuse, 0x30, RZ ;  /* 0x00000030026e7810 */ /* 0x040fe40007ffe0ff */
[----:B------:R-:W-:Y:S01]  /*26b0*/  IADD3 R112, R2, 0x38, RZ ;  /* 0x0000003802707810 */ /* 0x000fe20007ffe0ff */
[----:B------:R-:W0:Y:S01]  /*26c0*/  LDGDEPBAR ;  /* 0x00000000000079af */ /* 0x000e220000000000 */
[----:B------:R-:W-:Y:S01]  /*26d0*/  I2F R111, R104 ;  /* 0x00000068006f7306 */ /* 0x000fe20000201400 */
[----:B------:R-:W-:Y:S01]  /*26e0*/  ISETP.GE.AND P6, PT, R88, R123, PT ;  /* 0x0000007b5800720c */ /* 0x000fe20003fc6270 */
[----:B--2---:R-:W-:Y:S01]  /*26f0*/  HMMA.16816.F32.BF16 R8, R60, R84, R8 ;  /* 0x000000543c08723c */ /* 0x004fe20000041808 */
[----:B------:R-:W-:-:S02]  /*2700*/  IADD3 R130, R2, 0x39, RZ ;  /* 0x0000003902827810 */ /* 0x000fc40007ffe0ff */
[----:B------:R-:W-:Y:S02]  /*2710*/  ISETP.GE.AND P1, PT, R94, R123, PT ;  /* 0x0000007b5e00720c */ /* 0x000fe40003f26270 */
[C---:B------:R-:W-:Y:S01]  /*2720*/  IADD3 R137, R147.reuse, 0x1800, RZ ;  /* 0x0000180093897810 */ /* 0x040fe20007ffe0ff */
[----:B------:R-:W-:Y:S01]  /*2730*/  I2F R105, R98 ;  /* 0x0000006200697306 */ /* 0x000fe20000201400 */
[----:B------:R-:W-:Y:S01]  /*2740*/  IADD3 R134, R147, 0x2800, RZ ;  /* 0x0000280093867810 */ /* 0x000fe20007ffe0ff */
[C---:B------:R-:W-:Y:S06]  /*2750*/  HMMA.16816.F32.BF16 R32, R80.reuse, R28, RZ ;  /* 0x0000001c5020723c */ /* 0x040fec00000418ff */
[----:B------:R-:W-:Y:S02]  /*2760*/  I2F R95, R88 ;  /* 0x00000058005f7306 */ /* 0x000fe40000201400 */
[C---:B------:R-:W-:Y:S06]  /*2770*/  HMMA.16816.F32.BF16 R36, R80.reuse, R38, RZ ;  /* 0x000000265024723c */ /* 0x040fec00000418ff */
[----:B------:R-:W-:Y:S02]  /*2780*/  I2F R107, R100 ;  /* 0x00000064006b7306 */ /* 0x000fe40000201400 */
[C---:B------:R-:W-:Y:S06]  /*2790*/  HMMA.16816.F32.BF16 R28, R80.reuse, R30, RZ ;  /* 0x0000001e501c723c */ /* 0x040fec00000418ff */
[----:B------:R-:W-:Y:S02]  /*27a0*/  I2F R113, R106 ;  /* 0x0000006a00717306 */ /* 0x000fe40000201400 */
[----:B------:R-:W-:Y:S06]  /*27b0*/  HMMA.16816.F32.BF16 R24, R80, R64, RZ ;  /* 0x000000405018723c */ /* 0x000fec00000418ff */
[----:B------:R-:W-:Y:S02]  /*27c0*/  I2F R101, R94 ;  /* 0x0000005e00657306 */ /* 0x000fe40000201400 */
[----:B------:R-:W-:Y:S01]  /*27d0*/  HMMA.16816.F32.BF16 R44, R60, R86, R44 ;  /* 0x000000563c2c723c */ /* 0x000fe2000004182c */
[----:B------:R-:W-:Y:S05]  /*27e0*/  LDSM.16.M88.4 R84, [R149+0x7000] ;  /* 0x007000009554783b */ /* 0x000fea0000000200 */
[----:B------:R-:W-:Y:S02]  /*27f0*/  I2F R115, R108 ;  /* 0x0000006c00737306 */ /* 0x000fe40000201400 */
[----:B------:R-:W-:Y:S01]  /*2800*/  HMMA.16816.F32.BF16 R80, R80, R66, RZ ;  /* 0x000000425050723c */ /* 0x000fe200000418ff */
[----:B------:R-:W1:Y:S05]  /*2810*/  LDSM.16.M88.4 R64, [R136] ;  /* 0x000000008840783b */ /* 0x000e6a0000000200 */
[----:B------:R-:W-:Y:S02]  /*2820*/  I2F R127, R110 ;  /* 0x0000006e007f7306 */ /* 0x000fe40000201400 */
[C---:B---3--:R-:W-:Y:S06]  /*2830*/  HMMA.16816.F32.BF16 R8, R20.reuse, R16, R8 ;  /* 0x000000101408723c */ /* 0x048fec0000041808 */
[----:B------:R-:W-:Y:S02]  /*2840*/  I2F R133, R112 ;  /* 0x0000007000857306 */ /* 0x000fe40000201400 */
[----:B------:R-:W-:Y:S01]  /*2850*/  HMMA.16816.F32.BF16 R44, R20, R18, R44 ;  /* 0x00000012142c723c */ /* 0x000fe2000004182c */
[----:B------:R-:W-:Y:S05]  /*2860*/  LDSM.16.M88.4 R16, [R147+0x2000] ;  /* 0x002000009310783b */ /* 0x000fea0000000200 */
[----:B------:R-:W-:Y:S02]  /*2870*/  I2F R135, R130 ;  /* 0x0000008200877306 */ /* 0x000fe40000201400 */
[C---:B----4-:R-:W-:Y:S08]  /*2880*/  HMMA.16816.F32.BF16 R40, R60.reuse, R56, R40 ;  /* 0x000000383c28723c */ /* 0x050ff00000041828 */
[C---:B------:R-:W-:Y:S01]  /*2890*/  HMMA.16816.F32.BF16 R36, R60.reuse, R58, R36 ;  /* 0x0000003a3c24723c */ /* 0x040fe20000041824 */
[----:B------:R-:W-:Y:S07]  /*28a0*/  LDSM.16.M88.4 R56, [R150+0x2000] ;  /* 0x002000009638783b */ /* 0x000fee0000000200 */
[C---:B------:R-:W-:Y:S08]  /*28b0*/  HMMA.16816.F32.BF16 R24, R60.reuse, R48, R24 ;  /* 0x000000303c18723c */ /* 0x040ff00000041818 */
[C---:B------:R-:W-:Y:S01]  /*28c0*/  HMMA.16816.F32.BF16 R80, R60.reuse, R50, R80 ;  /* 0x000000323c50723c */ /* 0x040fe20000041850 */
[----:B------:R-:W2:Y:S07]  /*28d0*/  LDSM.16.M88.4 R48, [R149+0x6000] ;  /* 0x006000009530783b */ /* 0x000eae0000000200 */
[C---:B-----5:R-:W-:Y:S08]  /*28e0*/  HMMA.16816.F32.BF16 R32, R60.reuse, R52, R32 ;  /* 0x000000343c20723c */ /* 0x060ff00000041820 */
[----:B------:R-:W-:Y:S01]  /*28f0*/  HMMA.16816.F32.BF16 R28, R60, R54, R28 ;  /* 0x000000363c1c723c */ /* 0x000fe2000004181c */
[----:B------:R-:W3:Y:S04]  /*2900*/  LDSM.16.M88.4 R52, [R136+0x800] ;  /* 0x000800008834783b */ /* 0x000ee80000000200 */
[----:B------:R-:W-:Y:S03]  /*2910*/  LDSM.16.M88.4 R60, [R149+0x6800] ;  /* 0x00680000953c783b */ /* 0x000fe60000000200 */
[C---:B-1----:R-:W-:Y:S08]  /*2920*/  HMMA.16816.F32.BF16 R8, R68.reuse, R64, R8 ;  /* 0x000000404408723c */ /* 0x042ff00000041808 */
[----:B------:R-:W-:Y:S08]  /*2930*/  HMMA.16816.F32.BF16 R44, R68, R66, R44 ;  /* 0x00000042442c723c */ /* 0x000ff0000004182c */
[C---:B------:R-:W-:Y:S08]  /*2940*/  HMMA.16816.F32.BF16 R40, R20.reuse, R12, R40 ;  /* 0x0000000c1428723c */ /* 0x040ff00000041828 */
[C---:B------:R-:W-:Y:S01]  /*2950*/  HMMA.16816.F32.BF16 R36, R20.reuse, R14, R36 ;  /* 0x0000000e1424723c */ /* 0x040fe20000041824 */
[----:B------:R-:W1:Y:S07]  /*2960*/  LDSM.16.M88.4 R12, [R148+0x2000] ;  /* 0x00200000940c783b */ /* 0x000e6e0000000200 */
[C---:B------:R-:W-:Y:S08]  /*2970*/  HMMA.16816.F32.BF16 R32, R20.reuse, R76, R32 ;  /* 0x0000004c1420723c */ /* 0x040ff00000041820 */
[C---:B------:R-:W-:Y:S08]  /*2980*/  HMMA.16816.F32.BF16 R28, R20.reuse, R78, R28 ;  /* 0x0000004e141c723c */ /* 0x040ff0000004181c */
[C---:B------:R-:W-:Y:S08]  /*2990*/  HMMA.16816.F32.BF16 R24, R20.reuse, R72, R24 ;  /* 0x000000481418723c */ /* 0x040ff00000041818 */
[----:B------:R-:W-:Y:S01]  /*29a0*/  HMMA.16816.F32.BF16 R80, R20, R74, R80 ;  /* 0x0000004a1450723c */ /* 0x000fe20000041850 */
[----:B------:R-:W4:Y:S04]  /*29b0*/  LDSM.16.M88.4 R20, [R136+0x1000] ;  /* 0x001000008814783b */ /* 0x000f280000000200 */
[----:B------:R-:W-:Y:S03]  /*29c0*/  LDSM.16.M88.4 R72, [R136+0x2000] ;  /* 0x002000008848783b */ /* 0x000fe60000000200 */
[C---:B--2---:R-:W-:Y:S08]  /*29d0*/  HMMA.16816.F32.BF16 R8, R56.reuse, R48, R8 ;  /* 0x000000303808723c */ /* 0x044ff00000041808 */
[----:B------:R-:W-:Y:S01]  /*29e0*/  HMMA.16816.F32.BF16 R44, R56, R50, R44 ;  /* 0x00000032382c723c */ /* 0x000fe2000004182c */
[----:B------:R-:W-:Y:S07]  /*29f0*/  LDSM.16.M88.4 R48, [R147+0x2800] ;  /* 0x002800009330783b */ /* 0x000fee0000000200 */
[C---:B---3--:R-:W-:Y:S08]  /*2a00*/  HMMA.16816.F32.BF16 R40, R68.reuse, R52, R40 ;  /* 0x000000344428723c */ /* 0x048ff00000041828 */
[----:B------:R-:W-:Y:S01]  /*2a10*/  HMMA.16816.F32.BF16 R64, R68, R54, R36 ;  /* 0x000000364440723c */ /* 0x000fe20000041824 */
[----:B------:R-:W-:Y:S04]  /*2a20*/  LDSM.16.M88.4 R36, [R146+0x2000] ;  /* 0x002000009224783b */ /* 0x000fe80000000200 */
[----:B------:R-:W2:Y:S03]  /*2a30*/  LDSM.16.M88.4 R52, [R143+0x6000] ;  /* 0x006000008f34783b */ /* 0x000ea60000000200 */
[C---:B-1----:R-:W-:Y:S08]  /*2a40*/  HMMA.16816.F32.BF16 R8, R12.reuse, R16, R8 ;  /* 0x000000100c08723c */ /* 0x042ff00000041808 */
[----:B------:R-:W-:Y:S01]  /*2a50*/  HMMA.16816.F32.BF16 R44, R12, R18, R44 ;  /* 0x000000120c2c723c */ /* 0x000fe2000004182c */
[----:B------:R-:W-:Y:S07]  /*2a60*/  LDSM.16.M88.4 R16, [R143+0x6800] ;  /* 0x006800008f10783b */ /* 0x000fee0000000200 */
[----:B----4-:R-:W-:Y:S01]  /*2a70*/  HMMA.16816.F32.BF16 R76, R68, R20, R32 ;  /* 0x00000014444c723c */ /* 0x010fe20000041820 */
[----:B------:R-:W1:Y:S07]  /*2a80*/  LDSM.16.M88.4 R32, [R145+0x2000] ;  /* 0x002000009120783b */ /* 0x000e6e0000000200 */
[C---:B------:R-:W-:Y:S08]  /*2a90*/  HMMA.16816.F32.BF16 R40, R56.reuse, R60, R40 ;  /* 0x0000003c3828723c */ /* 0x040ff00000041828 */
[----:B------:R-:W-:Y:S01]  /*2aa0*/  HMMA.16816.F32.BF16 R64, R56, R62, R64 ;  /* 0x0000003e3840723c */ /* 0x000fe20000041840 */
[----:B------:R-:W-:Y:S07]  /*2ab0*/  LDSM.16.M88.4 R60, [R136+0x2800] ;  /* 0x00280000883c783b */ /* 0x000fee0000000200 */
[C---:B--2---:R-:W-:Y:S08]  /*2ac0*/  HMMA.16816.F32.BF16 R8, R36.reuse, R52, R8 ;  /* 0x000000342408723c */ /* 0x044ff00000041808 */
[----:B------:R-:W-:Y:S01]  /*2ad0*/  HMMA.16816.F32.BF16 R44, R36, R54, R44 ;  /* 0x00000036242c723c */ /* 0x000fe2000004182c */
[----:B------:R-:W2:Y:S07]  /*2ae0*/  LDSM.16.M88.4 R52, [R147+0x3000] ;  /* 0x003000009334783b */ /* 0x000eae0000000200 */
[----:B------:R-:W-:Y:S07]  /*2af0*/  HMMA.16816.F32.BF16 R76, R56, R84, R76 ;  /* 0x00000054384c723c */ /* 0x000fee000004184c */
[----:B------:R-:W-:Y:S01]  /*2b00*/  IADD3 R84, R2, 0x31, RZ ;  /* 0x0000003102547810 */ /* 0x000fe20007ffe0ff */
[----:B------:R-:W-:Y:S03]  /*2b10*/  HMMA.16816.F32.BF16 R40, R12, R48, R40 ;  /* 0x000000300c28723c */ /* 0x000fe60000041828 */
[----:B------:R-:W-:Y:S05]  /*2b20*/  I2F R85, R84 ;  /* 0x0000005400557306 */ /* 0x000fea0000201400 */
[----:B-1----:R-:W-:Y:S08]  /*2b30*/  HMMA.16816.F32.BF16 R8, R32, R72, R8 ;  /* 0x000000482008723c */ /* 0x002ff00000041808 */
[----:B------:R-:W-:Y:S01]  /*2b40*/  HMMA.16816.F32.BF16 R64, R12, R50, R64 ;  /* 0x000000320c40723c */ /* 0x000fe20000041840 */
[----:B------:R-:W1:Y:S07]  /*2b50*/  LDSM.16.M88.4 R48, [R136+0x1800] ;  /* 0x001800008830783b */ /* 0x000e6e0000000200 */
[----:B------:R-:W-:Y:S08]  /*2b60*/  HMMA.16816.F32.BF16 R40, R36, R16, R40 ;  /* 0x000000102428723c */ /* 0x000ff00000041828 */
[----:B--2---:R-:W-:Y:S01]  /*2b70*/  HMMA.16816.F32.BF16 R76, R12, R52, R76 ;  /* 0x000000340c4c723c */ /* 0x004fe2000004184c */
[----:B------:R-:W-:-:S02]  /*2b80*/  FMUL.FTZ R132, R8, c[0x0][0x2ec] ;  /* 0x0000bb0008847a20 */ /* 0x000fc40000410000 */
[----:B------:R-:W-:-:S04]  /*2b90*/  FMUL.FTZ R114, R9, c[0x0][0x2ec] ;  /* 0x0000bb0009727a20 */ /* 0x000fc80000410000 */
[----:B------:R-:W-:Y:S01]  /*2ba0*/  FMUL.FTZ R52, R10, c[0x0][0x2ec] ;  /* 0x0000bb000a347a20 */ /* 0x000fe20000410000 */
[----:B------:R-:W-:Y:S01]  /*2bb0*/  HMMA.16816.F32.BF16 R28, R68, R22, R28 ;  /* 0x00000016441c723c */ /* 0x000fe2000004181c */
[----:B------:R-:W-:Y:S01]  /*2bc0*/  FMUL.FTZ R53, R11, c[0x0][0x2ec] ;  /* 0x0000bb000b357a20 */ /* 0x000fe20000410000 */
[----:B------:R-:W-:Y:S01]  /*2bd0*/  LDSM.16.M88.4 R20, [R147+0x3800] ;  /* 0x003800009314783b */ /* 0x000fe20000000200 */
[----:B------:R-:W-:Y:S03]  /*2be0*/  MUFU.TANH R114, R114 ;  /* 0x0000007200727308 */ /* 0x000fe60000002400 */
[----:B------:R-:W2:Y:S02]  /*2bf0*/  LDSM.16.M88.4 R8, [R149+0x7800] ;  /* 0x007800009508783b */ /* 0x000ea40000000200 */
[C---:B------:R-:W-:Y:S02]  /*2c00*/  HMMA.16816.F32.BF16 R44, R32.reuse, R74, R44 ;  /* 0x0000004a202c723c */ /* 0x040fe4000004182c */
[----:B------:R-:W3:Y:S01]  /*2c10*/  LDSM.16.M88.4 R72, [R143+0x7000] ;  /* 0x007000008f48783b */ /* 0x000ee20000000200 */
[----:B------:R-:W4:Y:S05]  /*2c20*/  MUFU.TANH R53, R53 ;  /* 0x0000003500357308 */ /* 0x000f2a0000002400 */
[----:B------:R-:W-:Y:S03]  /*2c30*/  HMMA.16816.F32.BF16 R40, R32, R60, R40 ;  /* 0x0000003c2028723c */ /* 0x000fe60000041828 */
[----:B------:R-:W-:Y:S05]  /*2c40*/  MUFU.TANH R132, R132 ;  /* 0x0000008400847308 */ /* 0x000fea0000002400 */
[----:B-1----:R-:W-:Y:S01]  /*2c50*/  HMMA.16816.F32.BF16 R24, R68, R48, R24 ;  /* 0x000000304418723c */ /* 0x002fe20000041818 */
[----:B----4-:R-:W-:-:S02]  /*2c60*/  FFMA.FTZ R53, R95, R0, R53 ;  /* 0x000000005f357223 */ /* 0x010fc40000010035 */
[----:B------:R-:W1:Y:S05]  /*2c70*/  MUFU.TANH R52, R52 ;  /* 0x0000003400347308 */ /* 0x000e6a0000002400 */
[----:B------:R-:W-:Y:S01]  /*2c80*/  HMMA.16816.F32.BF16 R80, R68, R50, R80 ;  /* 0x000000324450723c */ /* 0x000fe20000041850 */
[----:B------:R-:W-:Y:S02]  /*2c90*/  FMUL.FTZ R60, R44, c[0x0][0x2ec] ;  /* 0x0000bb002c3c7a20 */ /* 0x000fe40000410000 */
[----:B------:R-:W-:Y:S02]  /*2ca0*/  FMUL.FTZ R44, R45, c[0x0][0x2ec] ;  /* 0x0000bb002d2c7a20 */ /* 0x000fe40000410000 */
[----:B------:R-:W-:-:S02]  /*2cb0*/  FMUL.FTZ R45, R46, c[0x0][0x2ec] ;  /* 0x0000bb002e2d7a20 */ /* 0x000fc40000410000 */
[----:B------:R-:W-:Y:S01]  /*2cc0*/  FMUL.FTZ R46, R47, c[0x0][0x2ec] ;  /* 0x0000bb002f2e7a20 */ /* 0x000fe20000410000 */
[C---:B------:R-:W-:Y:S01]  /*2cd0*/  HMMA.16816.F32.BF16 R28, R56.reuse, R86, R28 ;  /* 0x00000056381c723c */ /* 0x040fe2000004181c */
[----:B------:R-:W-:Y:S01]  /*2ce0*/  FMUL.FTZ R47, R40, c[0x0][0x2ec] ;  /* 0x0000bb00282f7a20 */ /* 0x000fe20000410000 */
[----:B------:R-:W4:Y:S01]  /*2cf0*/  MUFU.TANH R60, R60 ;  /* 0x0000003c003c7308 */ /* 0x000f220000002400 */
[----:B------:R-:W-:Y:S02]  /*2d00*/  FMUL.FTZ R48, R41, c[0x0][0x2ec] ;  /* 0x0000bb0029307a20 */ /* 0x000fe40000410000 */
[----:B------:R-:W-:Y:S02]  /*2d10*/  FMUL.FTZ R49, R42, c[0x0][0x2ec] ;  /* 0x0000bb002a317a20 */ /* 0x000fe40000410000 */
[----:B------:R-:W-:Y:S01]  /*2d20*/  FMUL.FTZ R50, R43, c[0x0][0x2ec] ;  /* 0x0000bb002b327a20 */ /* 0x000fe20000410000 */
[----:B--2---:R-:W-:Y:S01]  /*2d30*/  HMMA.16816.F32.BF16 R24, R56, R8, R24 ;  /* 0x000000083818723c */ /* 0x004fe20000041818 */
[----:B------:R-:W2:Y:S01]  /*2d40*/  LDSM.16.M88.4 R40, [R143+0x7800] ;  /* 0x007800008f28783b */ /* 0x000ea20000000200 */
[----:B------:R-:W-:Y:S01]  /*2d50*/  MUFU.TANH R44, R44 ;  /* 0x0000002c002c7308 */ /* 0x000fe20000002400 */
[----:B-1----:R-:W-:-:S05]  /*2d60*/  FFMA.FTZ R52, R93, R0, R52 ;  /* 0x000000005d347223 */ /* 0x002fca0000010034 */
[----:B------:R-:W-:Y:S01]  /*2d70*/  HMMA.16816.F32.BF16 R64, R36, R18, R64 ;  /* 0x000000122440723c */ /* 0x000fe20000041840 */
[----:B------:R-:W1:Y:S01]  /*2d80*/  LDSM.16.M88.4 R16, [R136+0x3000] ;  /* 0x003000008810783b */ /* 0x000e620000000200 */
[----:B------:R-:W5:Y:S01]  /*2d90*/  MUFU.TANH R50, R50 ;  /* 0x0000003200327308 */ /* 0x000f620000002400 */
[----:B----4-:R-:W-:-:S05]  /*2da0*/  FFMA.FTZ R60, R97, R0, R60 ;  /* 0x00000000613c7223 */ /* 0x010fca000001003c */
[----:B------:R-:W-:Y:S01]  /*2db0*/  HMMA.16816.F32.BF16 R80, R56, R10, R80 ;  /* 0x0000000a3850723c */ /* 0x000fe20000041850 */
[----:B------:R-:W4:Y:S01]  /*2dc0*/  LDSM.16.M88.4 R8, [R136+0x3800] ;  /* 0x003800008808783b */ /* 0x000f220000000200 */
[----:B------:R-:W-:Y:S01]  /*2dd0*/  MUFU.TANH R45, R45 ;  /* 0x0000002d002d7308 */ /* 0x000fe20000002400 */
[----:B------:R-:W-:-:S05]  /*2de0*/  DEPBAR.LE SB0, 0x0 ;  /* 0x000080000000791a */ /* 0x000fca0000000000 */
[----:B------:R-:W-:Y:S02]  /*2df0*/  HMMA.16816.F32.BF16 R28, R12, R54, R28 ;  /* 0x000000360c1c723c */ /* 0x000fe4000004181c */
[----:B------:R-:W2:Y:S01]  /*2e00*/  MUFU.TANH R46, R46 ;  /* 0x0000002e002e7308 */ /* 0x000ea20000002400 */
[----:B-----5:R-:W-:-:S05]  /*2e10*/  FFMA.FTZ R50, R103, R0, R50 ;  /* 0x0000000067327223 */ /* 0x020fca0000010032 */
[----:B------:R-:W-:Y:S02]  /*2e20*/  HMMA.16816.F32.BF16 R24, R12, R20, R24 ;  /* 0x000000140c18723c */ /* 0x000fe40000041818 */
[----:B------:R-:W-:Y:S06]  /*2e30*/  MUFU.TANH R47, R47 ;  /* 0x0000002f002f7308 */ /* 0x000fec0000002400 */
[----:B---3--:R-:W-:Y:S02]  /*2e40*/  HMMA.16816.F32.BF16 R76, R36, R72, R76 ;  /* 0x00000048244c723c */ /* 0x008fe4000004184c */
[----:B------:R-:W3:Y:S01]  /*2e50*/  MUFU.TANH R48, R48 ;  /* 0x0000003000307308 */ /* 0x000ee20000002400 */
[----:B--2---:R-:W-:-:S05]  /*2e60*/  FFMA.FTZ R46, R99, R0, R46 ;  /* 0x00000000632e7223 */ /* 0x004fca000001002e */
[----:B------:R-:W-:Y:S02]  /*2e70*/  HMMA.16816.F32.BF16 R80, R12, R22, R80 ;  /* 0x000000160c50723c */ /* 0x000fe40000041850 */
[----:B------:R-:W2:Y:S05]  /*2e80*/  MUFU.TANH R49, R49 ;  /* 0x0000003100317308 */ /* 0x000eaa0000002400 */
[-C--:B------:R-:W-:Y:S01]  /*2e90*/  FFMA.FTZ R22, R99, R0.reuse, R44 ;  /* 0x0000000063167223 */ /* 0x080fe2000001002c */
[----:B------:R-:W-:Y:S01]  /*2ea0*/  HMMA.16816.F32.BF16 R28, R36, R74, R28 ;  /* 0x0000004a241c723c */ /* 0x000fe2000004181c */
[-C--:B------:R-:W-:Y:S02]  /*2eb0*/  FFMA.FTZ R15, R97, R0.reuse, R45 ;  /* 0x00000000610f7223 */ /* 0x080fe4000001002d */
[----:B---3--:R-:W-:Y:S01]  /*2ec0*/  FFMA.FTZ R12, R103, R0, R48 ;  /* 0x00000000670c7223 */ /* 0x008fe20000010030 */
[----:B------:R-:W-:-:S04]  /*2ed0*/  FSEL R22, R22, -INF , !P3 ;  /* 0xff80000016167808 */ /* 0x000fc80005800000 */
[----:B------:R-:W-:Y:S01]  /*2ee0*/  HMMA.16816.F32.BF16 R24, R36, R40, R24 ;  /* 0x000000282418723c */ /* 0x000fe20000041818 */
[----:B--2---:R-:W-:-:S06]  /*2ef0*/  FFMA.FTZ R13, R101, R0, R49 ;  /* 0x00000000650d7223 */ /* 0x004fcc0000010031 */
[----:B------:R-:W-:Y:S01]  /*2f00*/  IADD3 R40, R6, 0x8, RZ ;  /* 0x0000000806287810 */ /* 0x000fe20007ffe0ff */
[----:B-1----:R-:W-:Y:S01]  /*2f10*/  HMMA.16816.F32.BF16 R76, R32, R16, R76 ;  /* 0x00000010204c723c */ /* 0x002fe2000004184c */
[----:B------:R-:W-:Y:S02]  /*2f20*/  FFMA.FTZ R6, R95, R0, R114 ;  /* 0x000000005f067223 */ /* 0x000fe40000010072 */
[----:B------:R-:W-:-:S03]  /*2f30*/  IMNMX R117, R40, R91, PT ;  /* 0x0000005b28757217 */ /* 0x000fc60003800200 */
[----:B------:R-:W-:Y:S02]  /*2f40*/  FSEL R6, R6, -INF , !P6 ;  /* 0xff80000006067808 */ /* 0x000fe40007000000 */
[----:B------:R-:W-:Y:S01]  /*2f50*/  HMMA.16816.F32.BF16 R64, R32, R62, R64 ;  /* 0x0000003e2040723c */ /* 0x000fe20000041840 */
[-C--:B------:R-:W-:Y:S02]  /*2f60*/  ISETP.GE.AND P0, PT, R90, R117.reuse, PT ;  /* 0x000000755a00720c */ /* 0x080fe40003f06270 */
[-C--:B------:R-:W-:Y:S02]  /*2f70*/  ISETP.GE.AND P3, PT, R98, R117.reuse, PT ;  /* 0x000000756200720c */ /* 0x080fe40003f66270 */
[----:B------:R-:W-:Y:S02]  /*2f80*/  FSEL R15, R15, -INF , !P0 ;  /* 0xff8000000f0f7808 */ /* 0x000fe40004000000 */
[----:B------:R-:W-:Y:S01]  /*2f90*/  ISETP.GE.AND P5, PT, R92, R117, PT ;  /* 0x000000755c00720c */ /* 0x000fe20003fa6270 */
[----:B------:R-:W-:Y:S01]  /*2fa0*/  HMMA.16816.F32.BF16 R80, R36, R42, R80 ;  /* 0x0000002a2450723c */ /* 0x000fe20000041850 */
[----:B------:R-:W-:-:S02]  /*2fb0*/  ISETP.GE.AND P0, PT, R98, R123, PT ;  /* 0x0000007b6200720c */ /* 0x000fc40003f06270 */
[-C--:B------:R-:W-:Y:S02]  /*2fc0*/  ISETP.GE.AND P2, PT, R88, R117.reuse, PT ;  /* 0x000000755800720c */ /* 0x080fe40003f46270 */
[-C--:B------:R-:W-:Y:S02]  /*2fd0*/  ISETP.GE.AND P6, PT, R94, R117.reuse, PT ;  /* 0x000000755e00720c */ /* 0x080fe40003fc6270 */
[----:B------:R-:W-:Y:S01]  /*2fe0*/  FFMA.FTZ R36, R101, R0, R47 ;  /* 0x0000000065247223 */ /* 0x000fe2000001002f */
[C---:B------:R-:W-:Y:S01]  /*2ff0*/  HMMA.16816.F32.BF16 R28, R32.reuse, R18, R28 ;  /* 0x00000012201c723c */ /* 0x040fe2000004181c */
[----:B------:R-:W-:Y:S01]  /*3000*/  FMUL.FTZ R14, R79, c[0x0][0x2ec] ;  /* 0x0000bb004f0e7a20 */ /* 0x000fe20000410000 */
[----:B------:R-:W-:Y:S01]  /*3010*/  FSEL R13, R13, -INF , !P6 ;  /* 0xff8000000d0d7808 */ /* 0x000fe20007000000 */
[----:B------:R-:W-:Y:S01]  /*3020*/  FMUL.FTZ R51, R76, c[0x0][0x2ec] ;  /* 0x0000bb004c337a20 */ /* 0x000fe20000410000 */
[----:B------:R-:W-:Y:S02]  /*3030*/  FSEL R36, R36, -INF , !P1 ;  /* 0xff80000024247808 */ /* 0x000fe40004800000 */
[----:B------:R-:W-:Y:S01]  /*3040*/  ISETP.GE.AND P1, PT, R100, R117, PT ;  /* 0x000000756400720c */ /* 0x000fe20003f26270 */
[----:B------:R-:W-:Y:S01]  /*3050*/  FMUL.FTZ R19, R78, c[0x0][0x2ec] ;  /* 0x0000bb004e137a20 */ /* 0x000fe20000410000 */
[----:B----4-:R-:W-:Y:S01]  /*3060*/  HMMA.16816.F32.BF16 R24, R32, R8, R24 ;  /* 0x000000082018723c */ /* 0x010fe20000041818 */
[----:B------:R-:W-:Y:S01]  /*3070*/  FMUL.FTZ R18, R77, c[0x0][0x2ec] ;  /* 0x0000bb004d127a20 */ /* 0x000fe20000410000 */
[----:B------:R-:W-:Y:S01]  /*3080*/  MUFU.TANH R14, R14 ;  /* 0x0000000e000e7308 */ /* 0x000fe20000002400 */
[----:B------:R-:W-:Y:S01]  /*3090*/  FMUL.FTZ R20, R66, c[0x0][0x2ec] ;  /* 0x0000bb0042147a20 */ /* 0x000fe20000410000 */
[----:B------:R-:W-:Y:S01]  /*30a0*/  ISETP.GE.AND P6, PT, R102, R123, PT ;  /* 0x0000007b6600720c */ /* 0x000fe20003fc6270 */
[----:B------:R-:W-:-:S02]  /*30b0*/  FMUL.FTZ R16, R64, c[0x0][0x2ec] ;  /* 0x0000bb0040107a20 */ /* 0x000fc40000410000 */
[----:B------:R-:W-:Y:S01]  /*30c0*/  FMUL.FTZ R17, R65, c[0x0][0x2ec] ;  /* 0x0000bb0041117a20 */ /* 0x000fe20000410000 */
[----:B------:R-:W-:Y:S01]  /*30d0*/  HMMA.16816.F32.BF16 R80, R32, R10, R80 ;  /* 0x0000000a2050723c */ /* 0x000fe20000041850 */
[----:B------:R-:W-:Y:S01]  /*30e0*/  FMUL.FTZ R21, R67, c[0x0][0x2ec] ;  /* 0x0000bb0043157a20 */ /* 0x000fe20000410000 */
[----:B------:R-:W1:Y:S01]  /*30f0*/  MUFU.TANH R19, R19 ;  /* 0x0000001300137308 */ /* 0x000e620000002400 */
[----:B------:R-:W-:Y:S02]  /*3100*/  FSEL R8, R60, -INF , !P4 ;  /* 0xff8000003c087808 */ /* 0x000fe40006000000 */
[----:B------:R-:W-:Y:S02]  /*3110*/  ISETP.GE.AND P4, PT, R96, R117, PT ;  /* 0x000000756000720c */ /* 0x000fe40003f86270 */
[----:B------:R-:W-:Y:S01]  /*3120*/  FSEL R9, R53, -INF , !P2 ;  /* 0xff80000035097808 */ /* 0x000fe20005000000 */
[----:B------:R-:W-:Y:S01]  /*3130*/  FMUL.FTZ R28, R28, c[0x0][0x2ec] ;  /* 0x0000bb001c1c7a20 */ /* 0x000fe20000410000 */
[----:B------:R-:W-:Y:S01]  /*3140*/  FSEL R11, R50, -INF , !P4 ;  /* 0xff800000320b7808 */ /* 0x000fe20006000000 */
[----:B------:R-:W2:Y:S01]  /*3150*/  MUFU.TANH R18, R18 ;  /* 0x0000001200127308 */ /* 0x000ea20000002400 */
[----:B------:R-:W-:Y:S01]  /*3160*/  FMUL.FTZ R30, R30, c[0x0][0x2ec] ;  /* 0x0000bb001e1e7a20 */ /* 0x000fe20000410000 */
[-C--:B------:R-:W-:Y:S01]  /*3170*/  ISETP.GE.AND P4, PT, R104, R123.reuse, PT ;  /* 0x0000007b6800720c */ /* 0x080fe20003f86270 */
[----:B------:R-:W-:Y:S01]  /*3180*/  FMUL.FTZ R29, R29, c[0x0][0x2ec] ;  /* 0x0000bb001d1d7a20 */ /* 0x000fe20000410000 */
[----:B------:R-:W-:Y:S01]  /*3190*/  ISETP.GE.AND P2, PT, R96, R123, PT ;  /* 0x0000007b6000720c */ /* 0x000fe20003f46270 */
[----:B------:R-:W-:-:S02]  /*31a0*/  FMUL.FTZ R31, R31, c[0x0][0x2ec] ;  /* 0x0000bb001f1f7a20 */ /* 0x000fc40000410000 */
[----:B------:R-:W-:Y:S01]  /*31b0*/  FMUL.FTZ R27, R27, c[0x0][0x2ec] ;  /* 0x0000bb001b1b7a20 */ /* 0x000fe20000410000 */
[----:B------:R-:W3:Y:S01]  /*31c0*/  MUFU.TANH R20, R20 ;  /* 0x0000001400147308 */ /* 0x000ee20000002400 */
[-C--:B-1----:R-:W-:Y:S01]  /*31d0*/  FFMA.FTZ R125, R109, R0.reuse, R19 ;  /* 0x000000006d7d7223 */ /* 0x082fe20000010013 */
[----:B------:R-:W-:Y:S01]  /*31e0*/  FSEL R12, R12, -INF , !P2 ;  /* 0xff8000000c0c7808 */ /* 0x000fe20005000000 */
[----:B------:R-:W-:Y:S01]  /*31f0*/  FMUL.FTZ R24, R24, c[0x0][0x2ec] ;  /* 0x0000bb0018187a20 */ /* 0x000fe20000410000 */
[----:B------:R-:W-:Y:S01]  /*3200*/  ISETP.GE.AND P2, PT, R102, R117, PT ;  /* 0x000000756600720c */ /* 0x000fe20003f46270 */
[----:B------:R-:W-:Y:S02]  /*3210*/  FMUL.FTZ R25, R25, c[0x0][0x2ec] ;  /* 0x0000bb0019197a20 */ /* 0x000fe40000410000 */
[----:B------:R-:W-:Y:S01]  /*3220*/  FMUL.FTZ R26, R26, c[0x0][0x2ec] ;  /* 0x0000bb001a1a7a20 */ /* 0x000fe20000410000 */
[----:B------:R-:W1:Y:S01]  /*3230*/  MUFU.TANH R16, R16 ;  /* 0x0000001000107308 */ /* 0x000e620000002400 */
[-C--:B--2---:R-:W-:Y:S01]  /*3240*/  FFMA.FTZ R18, R111, R0.reuse, R18 ;  /* 0x000000006f127223 */ /* 0x084fe20000010012 */
[----:B------:R-:W-:Y:S01]  /*3250*/  FSEL R125, R125, -INF , !P2 ;  /* 0xff8000007d7d7808 */ /* 0x000fe20005000000 */
[-C--:B------:R-:W-:Y:S01]  /*3260*/  FFMA.FTZ R131, R111, R0.reuse, R14 ;  /* 0x000000006f837223 */ /* 0x080fe2000001000e */
[----:B------:R-:W-:Y:S01]  /*3270*/  ISETP.GE.AND P2, PT, R110, R123, PT ;  /* 0x0000007b6e00720c */ /* 0x000fe20003f46270 */
[----:B------:R-:W-:Y:S01]  /*3280*/  FMUL.FTZ R14, R80, c[0x0][0x2ec] ;  /* 0x0000bb00500e7a20 */ /* 0x000fe20000410000 */
[----:B------:R-:W-:Y:S01]  /*3290*/  FSEL R128, R18, -INF , !P4 ;  /* 0xff80000012807808 */ /* 0x000fe20006000000 */
[----:B------:R-:W-:Y:S01]  /*32a0*/  FMUL.FTZ R18, R82, c[0x0][0x2ec] ;  /* 0x0000bb0052127a20 */ /* 0x000fe20000410000 */
[----:B------:R-:W2:Y:S01]  /*32b0*/  MUFU.TANH R17, R17 ;  /* 0x0000001100117308 */ /* 0x000ea20000002400 */
[----:B---3--:R-:W-:Y:S01]  /*32c0*/  FFMA.FTZ R23, R105, R0, R20 ;  /* 0x0000000069177223 */ /* 0x008fe20000010014 */
[----:B------:R-:W-:Y:S01]  /*32d0*/  ISETP.GE.AND P4, PT, R110, R117, PT ;  /* 0x000000756e00720c */ /* 0x000fe20003f86270 */
[----:B------:R-:W-:-:S03]  /*32e0*/  FMUL.FTZ R83, R83, c[0x0][0x2ec] ;  /* 0x0000bb0053537a20 */ /* 0x000fc60000410000 */
[----:B------:R-:W-:Y:S02]  /*32f0*/  FSEL R23, R23, -INF , !P3 ;  /* 0xff80000017177808 */ /* 0x000fe40005800000 */
[----:B------:R-:W3:Y:S01]  /*3300*/  MUFU.TANH R28, R28 ;  /* 0x0000001c001c7308 */ /* 0x000ee20000002400 */
[----:B-1----:R-:W-:Y:S01]  /*3310*/  FFMA.FTZ R16, R105, R0, R16 ;  /* 0x0000000069107223 */ /* 0x002fe20000010010 */
[----:B------:R-:W-:-:S04]  /*3320*/  ISETP.GE.AND P3, PT, R106, R123, PT ;  /* 0x0000007b6a00720c */ /* 0x000fc80003f66270 */
[----:B------:R-:W-:Y:S02]  /*3330*/  FSEL R16, R16, -INF , !P0 ;  /* 0xff80000010107808 */ /* 0x000fe40004000000 */
[----:B------:R-:W1:Y:S01]  /*3340*/  MUFU.TANH R19, R27 ;  /* 0x0000001b00137308 */ /* 0x000e620000002400 */
[----:B--2---:R-:W-:Y:S01]  /*3350*/  FFMA.FTZ R10, R107, R0, R17 ;  /* 0x000000006b0a7223 */ /* 0x004fe20000010011 */
[----:B------:R-:W-:-:S04]  /*3360*/  ISETP.GE.AND P0, PT, R104, R117, PT ;  /* 0x000000756800720c */ /* 0x000fc80003f06270 */
[----:B------:R-:W-:Y:S02]  /*3370*/  FSEL R131, R131, -INF , !P0 ;  /* 0xff80000083837808 */ /* 0x000fe40004000000 */
[----:B------:R-:W2:Y:S01]  /*3380*/  MUFU.TANH R21, R21 ;  /* 0x0000001500157308 */ /* 0x000ea20000002400 */
[----:B---3--:R-:W-:Y:S01]  /*3390*/  FFMA.FTZ R28, R113, R0, R28 ;  /* 0x00000000711c7223 */ /* 0x008fe2000001001c */
[----:B------:R-:W-:-:S04]  /*33a0*/  ISETP.GE.AND P0, PT, R84, R123, PT ;  /* 0x0000007b5400720c */ /* 0x000fc80003f06270 */
[----:B------:R-:W-:Y:S02]  /*33b0*/  FSEL R114, R28, -INF , !P3 ;  /* 0xff8000001c727808 */ /* 0x000fe40005800000 */
[----:B------:R-:W3:Y:S01]  /*33c0*/  MUFU.TANH R51, R51 ;  /* 0x0000003300337308 */ /* 0x000ee20000002400 */
[----:B-1----:R-:W-:Y:S01]  /*33d0*/  FFMA.FTZ R19, R85, R0, R19 ;  /* 0x0000000055137223 */ /* 0x002fe20000010013 */
[----:B------:R-:W-:-:S06]  /*33e0*/  ISETP.GE.AND P3, PT, R84, R117, PT ;  /* 0x000000755400720c */ /* 0x000fcc0003f66270 */
[----:B------:R1:W4:Y:S01]  /*33f0*/  MUFU.TANH R40, R29 ;  /* 0x0000001d00287308 */ /* 0x0003220000002400 */
[----:B--2---:R-:W-:-:S05]  /*3400*/  FFMA.FTZ R21, R107, R0, R21 ;  /* 0x000000006b157223 */ /* 0x004fca0000010015 */
[----:B------:R-:W-:Y:S02]  /*3410*/  FSEL R21, R21, -INF , !P1 ;  /* 0xff80000015157808 */ /* 0x000fe40004800000 */
[----:B------:R-:W2:Y:S01]  /*3420*/  MUFU.TANH R30, R30 ;  /* 0x0000001e001e7308 */ /* 0x000ea20000002400 */
[----:B---3--:R-:W-:Y:S01]  /*3430*/  FFMA.FTZ R51, R109, R0, R51 ;  /* 0x000000006d337223 */ /* 0x008fe20000010033 */
[----:B------:R-:W-:-:S04]  /*3440*/  ISETP.GE.AND P1, PT, R108, R123, PT ;  /* 0x0000007b6c00720c */ /* 0x000fc80003f26270 */
[----:B------:R-:W-:Y:S02]  /*3450*/  FSEL R124, R51, -INF , !P6 ;  /* 0xff800000337c7808 */ /* 0x000fe40007000000 */
[----:B------:R-:W3:Y:S01]  /*3460*/  MUFU.TANH R31, R31 ;  /* 0x0000001f001f7308 */ /* 0x000ee20000002400 */
[----:B-1----:R-:W-:Y:S01]  /*3470*/  FSEL R29, R46, -INF , !P5 ;  /* 0xff8000002e1d7808 */ /* 0x002fe20006800000 */
[-C--:B----4-:R-:W-:Y:S01]  /*3480*/  FFMA.FTZ R40, R115, R0.reuse, R40 ;  /* 0x0000000073287223 */ /* 0x090fe20000010028 */
[----:B------:R-:W-:Y:S02]  /*3490*/  ISETP.GE.AND P5, PT, R100, R123, PT ;  /* 0x0000007b6400720c */ /* 0x000fe40003fa6270 */
[-C--:B------:R-:W-:Y:S02]  /*34a0*/  ISETP.GE.AND P6, PT, R108, R117.reuse, PT ;  /* 0x000000756c00720c */ /* 0x080fe40003fc6270 */
[----:B------:R-:W-:Y:S01]  /*34b0*/  FSEL R10, R10, -INF , !P5 ;  /* 0xff8000000a0a7808 */ /* 0x000fe20006800000 */
[----:B------:R-:W1:Y:S01]  /*34c0*/  MUFU.TANH R24, R24 ;  /* 0x0000001800187308 */ /* 0x000e620000002400 */
[----:B------:R-:W-:Y:S01]  /*34d0*/  ISETP.GE.AND P5, PT, R106, R117, PT ;  /* 0x000000756a00720c */ /* 0x000fe20003fa6270 */
[----:B--2---:R-:W-:Y:S01]  /*34e0*/  FFMA.FTZ R30, R113, R0, R30 ;  /* 0x00000000711e7223 */ /* 0x004fe2000001001e */
[----:B------:R-:W-:-:S02]  /*34f0*/  FSEL R106, R19, -INF , !P3 ;  /* 0xff800000136a7808 */ /* 0x000fc40005800000 */
[----:B------:R-:W-:Y:S02]  /*3500*/  ISETP.GE.AND P3, PT, R116, 0x2, PT ;  /* 0x000000027400780c */ /* 0x000fe40003f66270 */
[----:B------:R-:W-:Y:S01]  /*3510*/  FSEL R129, R30, -INF , !P5 ;  /* 0xff8000001e817808 */ /* 0x000fe20006800000 */
[----:B------:R2:W4:Y:S01]  /*3520*/  MUFU.TANH R20, R25 ;  /* 0x0000001900147308 */ /* 0x0005220000002400 */
[-C--:B---3--:R-:W-:Y:S01]  /*3530*/  FFMA.FTZ R31, R115, R0.reuse, R31 ;  /* 0x00000000731f7223 */ /* 0x088fe2000001001f */
[----:B------:R-:W-:Y:S02]  /*3540*/  FSEL R126, R40, -INF , !P1 ;  /* 0xff800000287e7808 */ /* 0x000fe40004800000 */
[C---:B------:R-:W-:Y:S02]  /*3550*/  ISETP.GE.AND P5, PT, R112.reuse, R123, PT ;  /* 0x0000007b7000720c */ /* 0x040fe40003fa6270 */
[----:B------:R-:W-:Y:S02]  /*3560*/  ISETP.GE.AND P1, PT, R112, R117, PT ;  /* 0x000000757000720c */ /* 0x000fe40003f26270 */
[----:B------:R-:W3:Y:S01]  /*3570*/  MUFU.TANH R17, R26 ;  /* 0x0000001a00117308 */ /* 0x000ee20000002400 */
[----:B-1----:R-:W-:-:S05]  /*3580*/  FFMA.FTZ R24, R127, R0, R24 ;  /* 0x000000007f187223 */ /* 0x002fca0000010018 */
[----:B------:R-:W-:Y:S01]  /*3590*/  FSEL R112, R24, -INF , !P2 ;  /* 0xff80000018707808 */ /* 0x000fe20005000000 */
[----:B--2---:R-:W-:Y:S01]  /*35a0*/  FMUL.FTZ R25, R81, c[0x0][0x2ec] ;  /* 0x0000bb0051197a20 */ /* 0x004fe20000410000 */
[----:B------:R-:W1:Y:S01]  /*35b0*/  MUFU.TANH R14, R14 ;  /* 0x0000000e000e7308 */ /* 0x000e620000002400 */
[----:B----4-:R-:W-:Y:S01]  /*35c0*/  FFMA.FTZ R20, R85, R0, R20 ;  /* 0x0000000055147223 */ /* 0x010fe20000010014 */
[----:B------:R-:W-:Y:S01]  /*35d0*/  BAR.SYNC.DEFER_BLOCKING 0x0 ;  /* 0x0000000000007b1d */ /* 0x000fe20000010000 */
[----:B------:R-:W-:-:S03]  /*35e0*/  ISETP.GE.AND P2, PT, R2, R117, PT ;  /* 0x000000750200720c */ /* 0x000fc60003f46270 */
[----:B------:R-:W-:Y:S01]  /*35f0*/  FSEL R111, R20, -INF , !P0 ;  /* 0xff800000146f7808 */ /* 0x000fe20004000000 */
[-C--:B---3--:R-:W-:Y:S01]  /*3600*/  FFMA.FTZ R17, R127, R0.reuse, R17 ;  /* 0x000000007f117223 */ /* 0x088fe20000010011 */
[----:B------:R-:W2:Y:S01]  /*3610*/  MUFU.TANH R18, R18 ;  /* 0x0000001200127308 */ /* 0x000ea20000002400 */
[----:B------:R-:W-:Y:S02]  /*3620*/  FSEL R127, R31, -INF , !P6 ;  /* 0xff8000001f7f7808 */ /* 0x000fe40007000000 */
[-C--:B------:R-:W-:Y:S01]  /*3630*/  ISETP.GE.AND P6, PT, R2, R123.reuse, PT ;  /* 0x0000007b0200720c */ /* 0x080fe20003fc6270 */
[-C--:B------:R-:W-:Y:S01]  /*3640*/  FFMA.FTZ R2, R93, R0.reuse, R132 ;  /* 0x000000005d027223 */ /* 0x080fe20000010084 */
[----:B------:R-:W-:Y:S02]  /*3650*/  FSEL R107, R17, -INF , !P4 ;  /* 0xff800000116b7808 */ /* 0x000fe40006000000 */
[C---:B------:R-:W-:Y:S01]  /*3660*/  ISETP.GE.AND P4, PT, R130.reuse, R123, PT ;  /* 0x0000007b8200720c */ /* 0x040fe20003f86270 */
[----:B------:R-:W3:Y:S01]  /*3670*/  MUFU.TANH R25, R25 ;  /* 0x0000001900197308 */ /* 0x000ee20000002400 */
[----:B-1----:R-:W-:Y:S01]  /*3680*/  FFMA.FTZ R14, R133, R0, R14 ;  /* 0x00000000850e7223 */ /* 0x002fe2000001000e */
[----:B------:R-:W-:-:S02]  /*3690*/  ISETP.GE.AND P0, PT, R130, R117, PT ;  /* 0x000000758200720c */ /* 0x000fc40003f06270 */
[----:B------:R-:W-:Y:S02]  /*36a0*/  IADD3 R132, R147, 0x3800, RZ ;  /* 0x0000380093847810 */ /* 0x000fe40007ffe0ff */
[----:B------:R-:W-:Y:S02]  /*36b0*/  FSEL R110, R14, -INF , !P5 ;  /* 0xff8000000e6e7808 */ /* 0x000fe40006800000 */
[----:B------:R-:W1:Y:S01]  /*36c0*/  MUFU.TANH R104, R83 ;  /* 0x0000005300687308 */ /* 0x000e620000002400 */
[-C--:B--2---:R-:W-:Y:S01]  /*36d0*/  FFMA.FTZ R18, R133, R0.reuse, R18 ;  /* 0x0000000085127223 */ /* 0x084fe20000010012 */
[----:B------:R-:W-:Y:S02]  /*36e0*/  IADD3 R133, R147, 0x3000, RZ ;  /* 0x0000300093857810 */ /* 0x000fe40007ffe0ff */
[----:B------:R-:W-:Y:S02]  /*36f0*/  FSEL R14, R52, -INF , !P2 ;  /* 0xff800000340e7808 */ /* 0x000fe40005000000 */
[----:B------:R-:W-:Y:S01]  /*3700*/  FSEL R105, R18, -INF , !P1 ;  /* 0xff80000012697808 */ /* 0x000fe20004800000 */
[----:B---3--:R-:W-:Y:S01]  /*3710*/  FFMA.FTZ R25, R135, R0, R25 ;  /* 0x0000000087197223 */ /* 0x008fe20000010019 */
[----:B------:R-:W-:-:S04]  /*3720*/  FSEL R18, R2, -INF , !P6 ;  /* 0xff80000002127808 */ /* 0x000fc80007000000 */
[----:B------:R-:W-:Y:S01]  /*3730*/  FSEL R109, R25, -INF , !P4 ;  /* 0xff800000196d7808 */ /* 0x000fe20006000000 */
[----:B-1----:R-:W-:Y:S01]  /*3740*/  FFMA.FTZ R104, R135, R0, R104 ;  /* 0x0000000087687223 */ /* 0x002fe20000010068 */
[----:B------:R-:W-:-:S04]  /*3750*/  IADD3 R135, R147, 0x2000, RZ ;  /* 0x0000200093877810 */ /* 0x000fc80007ffe0ff */
        /* <DEDUP_REMOVED lines=74> */
.L_x_741:
[----:B------:R-:W-:Y:S05]  /*3c00*/  BSYNC B0 ;  /* 0x0000000000007941 */ /* 0x000fea0003800000 */
.L_x_740:
[----:B------:R-:W0:Y:S02]  /*3c10*/  LDGDEPBAR ;  /* 0x00000000000079af */ /* 0x000e240000000000 */
.L_x_739:
        /* <DEDUP_REMOVED lines=35> */
[----:B------:R-:W2:Y:S01]  /*3e50*/  SHFL.BFLY PT, R20, R19, 0x2, 0x1f ;  /* 0x0c401f0013147f89 */ /* 0x000ea200000e0000 */
[----:B------:R-:W-:Y:S02]  /*3e60*/  LEA R140, R5, R142, 0x1 ;  /* 0x0000008e058c7211 */ /* 0x000fe400078e08ff */
[----:B-1----:R-:W-:Y:S01]  /*3e70*/  FMNMX.FTZ R24, R104, R3, !PT ;  /* 0x0000000368187209 */ /* 0x002fe20007810000 */
[----:B------:R-:W-:Y:S04]  /*3e80*/  LDSM.16.MT88.4 R76, [R141+0x8000] ;  /* 0x008000008d4c783b */ /* 0x000fe80000004200 */
[----:B------:R-:W1:Y:S04]  /*3e90*/  SHFL.BFLY PT, R17, R24, 0x2, 0x1f ;  /* 0x0c401f0018117f89 */ /* 0x000e6800000e0000 */
[----:B------:R-:W-:Y:S04]  /*3ea0*/  LDSM.16.MT88.4 R68, [R140+0x8000] ;  /* 0x008000008c44783b */ /* 0x000fe80000004200 */
[----:B------:R-:W-:Y:S04]  /*3eb0*/  LDSM.16.MT88.4 R48, [R142+0xa000] ;  /* 0x00a000008e30783b */ /* 0x000fe80000004200 */
[----:B------:R-:W-:Y:S01]  /*3ec0*/  LDSM.16.MT88.4 R56, [R141+0xa000] ;  /* 0x00a000008d38783b */ /* 0x000fe20000004200 */
[----:B--2---:R-:W-:-:S05]  /*3ed0*/  FMNMX.FTZ R20, R19, R20, !PT ;  /* 0x0000001413147209 */ /* 0x004fca0007810000 */
[----:B------:R-:W2:Y:S01]  /*3ee0*/  SHFL.BFLY PT, R3, R20, 0x1, 0x1f ;  /* 0x0c201f0014037f89 */ /* 0x000ea200000e0000 */
[----:B-1----:R-:W-:-:S05]  /*3ef0*/  FMNMX.FTZ R17, R24, R17, !PT ;  /* 0x0000001118117209 */ /* 0x002fca0007810000 */
[----:B------:R-:W1:Y:S01]  /*3f00*/  SHFL.BFLY PT, R2, R17, 0x1, 0x1f ;  /* 0x0c201f0011027f89 */ /* 0x000e6200000e0000 */
[----:B--2---:R-:W-:-:S04]  /*3f10*/  FMNMX.FTZ R3, R20, R3, !PT ;  /* 0x0000000314037209 */ /* 0x004fc80007810000 */
[C---:B------:R-:W-:Y:S01]  /*3f20*/  FSETP.NEU.FTZ.AND P0, PT, R3.reuse, -INF , PT ;  /* 0xff8000000300780b */ /* 0x040fe20003f1d000 */
[----:B------:R-:W-:Y:S01]  /*3f30*/  FMUL.FTZ R113, R3, c[0x0][0x23c] ;  /* 0x00008f0003717a20 */ /* 0x000fe20000410000 */
[----:B-1----:R-:W-:-:S04]  /*3f40*/  FMNMX.FTZ R2, R17, R2, !PT ;  /* 0x0000000211027209 */ /* 0x002fc80007810000 */
        /* <DEDUP_REMOVED lines=13> */
[----:B------:R-:W1:Y:S01]  /*4020*/  MUFU.EX2 R100, R100 ;  /* 0x0000006400647308 */ /* 0x000e620000000800 */
[--C-:B------:R-:W-:Y:S02]  /*4030*/  FFMA.FTZ R24, R10, c[0x0][0x23c], -R113.reuse ;  /* 0x00008f000a187a23 */ /* 0x100fe40000010871 */
[----:B------:R-:W-:Y:S02]  /*4040*/  FFMA.FTZ R27, R11, c[0x0][0x23c], -R108 ;  /* 0x00008f000b1b7a23 */ /* 0x000fe4000001086c */
[----:B------:R-:W2:Y:S01]  /*4050*/  LDSM.16.MT88.4 R8, [R142+0x8800] ;  /* 0x008800008e08783b */ /* 0x000ea20000004200 */
[----:B------:R-:W-:-:S02]  /*4060*/  FFMA.FTZ R31, R36, c[0x0][0x23c], -R113 ;  /* 0x00008f00241f7a23 */ /* 0x000fc40000010871 */
[----:B------:R-:W-:Y:S01]  /*4070*/  MUFU.EX2 R35, R35 ;  /* 0x0000002300237308 */ /* 0x000fe20000000800 */
[--C-:B------:R-:W-:Y:S02]  /*4080*/  FFMA.FTZ R28, R12, c[0x0][0x23c], -R113.reuse ;  /* 0x00008f000c1c7a23 */ /* 0x100fe40000010871 */
[--C-:B------:R-:W-:Y:S02]  /*4090*/  FFMA.FTZ R29, R16, c[0x0][0x23c], -R113.reuse ;  /* 0x00008f00101d7a23 */ /* 0x100fe40000010871 */
[--C-:B------:R-:W-:Y:S01]  /*40a0*/  FFMA.FTZ R32, R13, c[0x0][0x23c], -R108.reuse ;  /* 0x00008f000d207a23 */ /* 0x100fe2000001086c */
[----:B------:R-:W-:Y:S01]  /*40b0*/  LDSM.16.MT88.4 R16, [R141+0x8800] ;  /* 0x008800008d10783b */ /* 0x000fe20000004200 */
[--C-:B------:R-:W-:Y:S01]  /*40c0*/  FFMA.FTZ R26, R23, c[0x0][0x23c], -R108.reuse ;  /* 0x00008f00171a7a23 */ /* 0x100fe2000001086c */
[----:B------:R-:W3:Y:S01]  /*40d0*/  MUFU.EX2 R30, R30 ;  /* 0x0000001e001e7308 */ /* 0x000ee20000000800 */
[----:B-1----:R-:W-:Y:S01]  /*40e0*/  F2FP.BF16.PACK_AB R64, R100, R101 ;  /* 0x000000656440723e */ /* 0x002fe200000010ff */
[----:B------:R-:W-:Y:S01]  /*40f0*/  FFMA.FTZ R25, R21, c[0x0][0x23c], -R108 ;  /* 0x00008f0015197a23 */ /* 0x000fe2000001086c */
[----:B------:R-:W1:Y:S01]  /*4100*/  LDSM.16.MT88.4 R12, [R144+0x8800] ;  /* 0x00880000900c783b */ /* 0x000e620000004200 */
[----:B------:R-:W-:-:S02]  /*4110*/  FFMA.FTZ R124, R124, c[0x0][0x23c], -R113 ;  /* 0x00008f007c7c7a23 */ /* 0x000fc40000010871 */
[--C-:B------:R-:W-:Y:S01]  /*4120*/  FFMA.FTZ R115, R128, c[0x0][0x23c], -R113.reuse ;  /* 0x00008f0080737a23 */ /* 0x100fe20000010871 */
[----:B------:R-:W-:Y:S01]  /*4130*/  LDSM.16.MT88.4 R20, [R140+0x8800] ;  /* 0x008800008c14783b */ /* 0x000fe20000004200 */
[----:B------:R-:W-:Y:S01]  /*4140*/  MUFU.EX2 R103, R103 ;  /* 0x0000006700677308 */ /* 0x000fe20000000800 */
[--C-:B------:R-:W-:Y:S02]  /*4150*/  FFMA.FTZ R114, R114, c[0x0][0x23c], -R113.reuse ;  /* 0x00008f0072727a23 */ /* 0x100fe40000010871 */
[----:B------:R-:W-:Y:S02]  /*4160*/  FFMA.FTZ R125, R125, c[0x0][0x23c], -R108 ;  /* 0x00008f007d7d7a23 */ /* 0x000fe4000001086c */
[--C-:B------:R-:W-:Y:S02]  /*4170*/  FFMA.FTZ R112, R112, c[0x0][0x23c], -R113.reuse ;  /* 0x00008f0070707a23 */ /* 0x100fe40000010871 */
[--C-:B------:R-:W-:Y:S01]  /*4180*/  FFMA.FTZ R111, R111, c[0x0][0x23c], -R113.reuse ;  /* 0x00008f006f6f7a23 */ /* 0x100fe20000010871 */
[----:B------:R-:W4:Y:S01]  /*4190*/  MUFU.EX2 R102, R102 ;  /* 0x0000006600667308 */ /* 0x000f220000000800 */
[----:B---3--:R-:W-:Y:S01]  /*41a0*/  F2FP.BF16.PACK_AB R66, R30, R35 ;  /* 0x000000231e42723e */ /* 0x008fe200000010ff */
[----:B------:R-:W-:-:S02]  /*41b0*/  FFMA.FTZ R110, R110, c[0x0][0x23c], -R113 ;  /* 0x00008f006e6e7a23 */ /* 0x000fc40000010871 */
[----:B------:R-:W-:Y:S02]  /*41c0*/  FFMA.FTZ R109, R109, c[0x0][0x23c], -R113 ;  /* 0x00008f006d6d7a23 */ /* 0x000fe40000010871 */
[--C-:B------:R-:W-:Y:S02]  /*41d0*/  FFMA.FTZ R107, R107, c[0x0][0x23c], -R108.reuse ;  /* 0x00008f006b6b7a23 */ /* 0x100fe4000001086c */
[----:B------:R-:W-:Y:S01]  /*41e0*/  MUFU.EX2 R34, R34 ;  /* 0x0000002200227308 */ /* 0x000fe20000000800 */
[--C-:B------:R-:W-:Y:S02]  /*41f0*/  FFMA.FTZ R106, R106, c[0x0][0x23c], -R108.reuse ;  /* 0x00008f006a6a7a23 */ /* 0x100fe4000001086c */
[--C-:B------:R-:W-:Y:S02]  /*4200*/  FFMA.FTZ R165, R104, c[0x0][0x23c], -R108.reuse ;  /* 0x00008f0068a57a23 */ /* 0x100fe4000001086c */
[----:B------:R-:W-:Y:S02]  /*4210*/  FFMA.FTZ R105, R105, c[0x0][0x23c], -R108 ;  /* 0x00008f0069697a23 */ /* 0x000fe4000001086c */
[----:B------:R-:W-:Y:S01]  /*4220*/  FADD.FTZ R100, R101, R100 ;  /* 0x0000006465647221 */ /* 0x000fe20000010000 */
[----:B------:R-:W3:Y:S01]  /*4230*/  MUFU.EX2 R33, R33 ;  /* 0x0000002100217308 */ /* 0x000ee20000000800 */
[----:B----4-:R-:W-:Y:S01]  /*4240*/  F2FP.BF16.PACK_AB R65, R102, R103 ;  /* 0x000000676641723e */ /* 0x010fe200000010ff */
[----:B------:R-:W-:-:S02]  /*4250*/  FADD.FTZ R103, R103, R102 ;  /* 0x0000006667677221 */ /* 0x000fc40000010000 */
[----:B------:R-:W-:-:S04]  /*4260*/  FADD.FTZ R35, R35, R100 ;  /* 0x0000006423237221 */ /* 0x000fc80000010000 */
[----:B------:R-:W-:Y:S01]  /*4270*/  MUFU.EX2 R31, R31 ;  /* 0x0000001f001f7308 */ /* 0x000fe20000000800 */
[----:B------:R-:W-:Y:S01]  /*4280*/  FADD.FTZ R30, R30, R35 ;  /* 0x000000231e1e7221 */ /* 0x000fe20000010000 */
[----:B---3--:R-:W-:-:S06]  /*4290*/  F2FP.BF16.PACK_AB R67, R33, R34 ;  /* 0x000000222143723e */ /* 0x008fcc00000010ff */
        /* <DEDUP_REMOVED lines=28> */
[----:B------:R-:W3:Y:S01]  /*4460*/  MUFU.EX2 R115, R115 ;  /* 0x0000007300737308 */ /* 0x000ee20000000800 */
[----:B------:R-:W-:-:S05]  /*4470*/  FADD.FTZ R26, R26, R27 ;  /* 0x0000001b1a1a7221 */ /* 0x000fca0000010000 */
[----:B------:R-:W-:Y:S01]  /*4480*/  HMMA.16816.F32.BF16 R72, R64, R68, RZ ;  /* 0x000000444048723c */ /* 0x000fe200000418ff */
[----:B------:R-:W-:Y:S01]  /*4490*/  FADD.FTZ R26, R25, R26 ;  /* 0x0000001a191a7221 */ /* 0x000fe20000010000 */
[----:B------:R-:W-:Y:S06]  /*44a0*/  MUFU.EX2 R114, R114 ;  /* 0x0000007200727308 */ /* 0x000fec0000000800 */
[C---:B--2---:R-:W-:Y:S02]  /*44b0*/  HMMA.16816.F32.BF16 R88, R4.reuse, R8, R88 ;  /* 0x000000080458723c */ /* 0x044fe40000041858 */
[----:B------:R-:W-:Y:S06]  /*44c0*/  MUFU.EX2 R125, R125 ;  /* 0x0000007d007d7308 */ /* 0x000fec0000000800 */
[C---:B------:R-:W-:Y:S01]  /*44d0*/  HMMA.16816.F32.BF16 R84, R4.reuse, R10, R84 ;  /* 0x0000000a0454723c */ /* 0x040fe20000041854 */
[----:B------:R-:W2:Y:S01]  /*44e0*/  LDSM.16.MT88.4 R8, [R144+0xa800] ;  /* 0x00a800009008783b */ /* 0x000ea20000004200 */
[----:B------:R-:W-:Y:S06]  /*44f0*/  MUFU.EX2 R112, R112 ;  /* 0x0000007000707308 */ /* 0x000fec0000000800 */
[C---:B-1----:R-:W-:Y:S02]  /*4500*/  HMMA.16816.F32.BF16 R96, R4.reuse, R12, R96 ;  /* 0x0000000c0460723c */ /* 0x042fe40000041860 */
[----:B------:R-:W-:Y:S06]  /*4510*/  MUFU.EX2 R111, R111 ;  /* 0x0000006f006f7308 */ /* 0x000fec0000000800 */
[----:B------:R-:W-:Y:S01]  /*4520*/  HMMA.16816.F32.BF16 R92, R4, R14, R92 ;  /* 0x0000000e045c723c */ /* 0x000fe2000004185c */
[----:B------:R-:W1:Y:S01]  /*4530*/  LDSM.16.MT88.4 R12, [R140+0xa000] ;  /* 0x00a000008c0c783b */ /* 0x000e620000004200 */
[----:B------:R-:W-:Y:S06]  /*4540*/  MUFU.EX2 R110, R110 ;  /* 0x0000006e006e7308 */ /* 0x000fec0000000800 */
[C---:B------:R-:W-:Y:S02]  /*4550*/  HMMA.16816.F32.BF16 R44, R64.reuse, R48, RZ ;  /* 0x00000030402c723c */ /* 0x040fe400000418ff */
[----:B------:R-:W-:Y:S06]  /*4560*/  MUFU.EX2 R109, R109 ;  /* 0x0000006d006d7308 */ /* 0x000fec0000000800 */
[C---:B------:R-:W-:Y:S02]  /*4570*/  HMMA.16816.F32.BF16 R52, R64.reuse, R56, RZ ;  /* 0x000000384034723c */ /* 0x040fe400000418ff */
[----:B------:R-:W-:Y:S06]  /*4580*/  MUFU.EX2 R107, R107 ;  /* 0x0000006b006b7308 */ /* 0x000fec0000000800 */
[----:B------:R-:W-:Y:S02]  /*4590*/  HMMA.16816.F32.BF16 R68, R64, R70, RZ ;  /* 0x000000464044723c */ /* 0x000fe400000418ff */
[----:B------:R-:W-:Y:S06]  /*45a0*/  MUFU.EX2 R106, R106 ;  /* 0x0000006a006a7308 */ /* 0x000fec0000000800 */
[C---:B--2---:R-:W-:Y:S02]  /*45b0*/  HMMA.16816.F32.BF16 R36, R4.reuse, R8, R36 ;  /* 0x000000080424723c */ /* 0x044fe40000041824 */
[----:B------:R-:W-:Y:S06]  /*45c0*/  MUFU.EX2 R104, R105 ;  /* 0x0000006900687308 */ /* 0x000fec0000000800 */
[----:B------:R-:W-:Y:S01]  /*45d0*/  HMMA.16816.F32.BF16 R40, R4, R10, R40 ;  /* 0x0000000a0428723c */ /* 0x000fe20000041828 */
[----:B------:R-:W2:Y:S01]  /*45e0*/  LDSM.16.MT88.4 R8, [R140+0xa800] ;  /* 0x00a800008c08783b */ /* 0x000ea20000004200 */
[----:B------:R-:W-:Y:S06]  /*45f0*/  MUFU.EX2 R165, R165 ;  /* 0x000000a500a57308 */ /* 0x000fec0000000800 */
        /* <DEDUP_REMOVED lines=14> */
[----:B------:R-:W-:-:S04]  /*46e0*/  FFMA.FTZ R20, R127, c[0x0][0x23c], -R108 ;  /* 0x00008f007f147a23 */ /* 0x000fc8000001086c */
[----:B------:R-:W-:Y:S02]  /*46f0*/  MUFU.EX2 R21, R21 ;  /* 0x0000001500157308 */ /* 0x000fe40000000800 */
[--C-:B------:R-:W-:Y:S01]  /*4700*/  FFMA.FTZ R22, R131, c[0x0][0x23c], -R108.reuse ;  /* 0x00008f0083167a23 */ /* 0x100fe2000001086c */
[----:B-1----:R-:W-:Y:S01]  /*4710*/  HMMA.16816.F32.BF16 R52, R4, R12, R52 ;  /* 0x0000000c0434723c */ /* 0x002fe20000041834 */
[----:B------:R-:W-:-:S04]  /*4720*/  FFMA.FTZ R23, R129, c[0x0][0x23c], -R108 ;  /* 0x00008f0081177a23 */ /* 0x000fc8000001086c */
[----:B------:R-:W1:Y:S03]  /*4730*/  MUFU.EX2 R22, R22 ;  /* 0x0000001600167308 */ /* 0x000e660000000800 */
[C---:B----4-:R-:W-:Y:S05]  /*4740*/  HMMA.16816.F32.BF16 R44, R4.reuse, R16, R44 ;  /* 0x00000010042c723c */ /* 0x050fea000004182c */
[----:B------:R-:W-:Y:S03]  /*4750*/  MUFU.EX2 R23, R23 ;  /* 0x0000001700177308 */ /* 0x000fe60000000800 */
[C---:B------:R-:W-:Y:S01]  /*4760*/  HMMA.16816.F32.BF16 R48, R4.reuse, R18, R48 ;  /* 0x000000120430723c */ /* 0x040fe20000041830 */
[----:B------:R-:W4:Y:S04]  /*4770*/  LDSM.16.MT88.4 R16, [R140+0x9000] ;  /* 0x009000008c10783b */ /* 0x000f280000004200 */
[----:B------:R-:W5:Y:S03]  /*4780*/  MUFU.EX2 R20, R20 ;  /* 0x0000001400147308 */ /* 0x000f660000000800 */
[----:B------:R-:W-:Y:S01]  /*4790*/  HMMA.16816.F32.BF16 R56, R4, R14, R56 ;  /* 0x0000000e0438723c */ /* 0x000fe20000041838 */
[----:B------:R-:W4:Y:S06]  /*47a0*/  LDSM.16.MT88.4 R12, [R142+0x9000] ;  /* 0x009000008e0c783b */ /* 0x000f2c0000004200 */
[----:B---3--:R-:W-:Y:S01]  /*47b0*/  F2FP.BF16.PACK_AB R4, R115, R124 ;  /* 0x0000007c7304723e */ /* 0x008fe200000010ff */
[----:B------:R-:W-:Y:S01]  /*47c0*/  FADD.FTZ R124, R124, R29 ;  /* 0x0000001d7c7c7221 */ /* 0x000fe20000010000 */
[----:B-1----:R-:W-:Y:S01]  /*47d0*/  F2FP.BF16.PACK_AB R5, R22, R125 ;  /* 0x0000007d1605723e */ /* 0x002fe200000010ff */
[----:B------:R-:W-:Y:S01]  /*47e0*/  FADD.FTZ R125, R125, R26 ;  /* 0x0000001a7d7d7221 */ /* 0x000fe20000010000 */
[----:B------:R-:W-:Y:S01]  /*47f0*/  F2FP.BF16.PACK_AB R6, R21, R114 ;  /* 0x000000721506723e */ /* 0x000fe200000010ff */
[----:B------:R-:W-:Y:S01]  /*4800*/  FADD.FTZ R115, R115, R124 ;  /* 0x0000007c73737221 */ /* 0x000fe20000010000 */
[----:B-----5:R-:W-:Y:S01]  /*4810*/  F2FP.BF16.PACK_AB R7, R20, R23 ;  /* 0x000000171407723e */ /* 0x020fe200000010ff */
[----:B------:R-:W-:-:S02]  /*4820*/  FADD.FTZ R22, R22, R125 ;  /* 0x0000007d16167221 */ /* 0x000fc40000010000 */
[----:B------:R-:W-:Y:S02]  /*4830*/  FADD.FTZ R114, R114, R115 ;  /* 0x0000007372727221 */ /* 0x000fe40000010000 */
[----:B------:R-:W-:Y:S02]  /*4840*/  FADD.FTZ R23, R23, R22 ;  /* 0x0000001617177221 */ /* 0x000fe40000010000 */
[----:B--2---:R-:W-:Y:S01]  /*4850*/  HMMA.16816.F32.BF16 R96, R4, R8, R96 ;  /* 0x000000080460723c */ /* 0x004fe20000041860 */
        /* <DEDUP_REMOVED lines=27> */
[C---:B------:R-:W-:Y:S01]  /*4a10*/  F2FP.BF16.PACK_AB R5, R106.reuse, R107 ;  /* 0x0000006b6a05723e */ /* 0x040fe200000010ff */
        /* <DEDUP_REMOVED lines=208> */
[----:B------:R1:W-:Y:S01]  /*5720*/  MUFU.TANH R177, R6 ;  /* 0x0000000600b17308 */ /* 0x0003e20000002400 */
[----:B------:R-:W-:Y:S02]  /*5730*/  FMUL.FTZ R4, R4, c[0x0][0x2ec] ;  /* 0x0000bb0004047a20 */ /* 0x000fe40000410000 */
[----:B------:R-:W-:Y:S02]  /*5740*/  FMUL.FTZ R7, R7, c[0x0][0x2ec] ;  /* 0x0000bb0007077a20 */ /* 0x000fe40000410000 */
[----:B------:R-:W-:Y:S01]  /*5750*/  HMMA.16816.F32.BF16 R8, R108, R102, R8 ;  /* 0x000000666c08723c */ /* 0x000fe20000041808 */
[----:B------:R-:W2:Y:S01]  /*5760*/  LDSM.16.M88.4 R100, [R136+0x3800] ;  /* 0x003800008864783b */ /* 0x000ea20000000200 */
        /* <DEDUP_REMOVED lines=8> */
[----:B------:R-:W-:Y:S02]  /*57f0*/  HMMA.16816.F32.BF16 R24, R108, R106, R24 ;  /* 0x0000006a6c18723c */ /* 0x000fe40000041818 */
        /* <DEDUP_REMOVED lines=11> */
[----:B--2---:R-:W-:Y:S01]  /*58b0*/  HMMA.16816.F32.BF16 R20, R108, R100, R20 ;  /* 0x000000646c14723c */ /* 0x004fe20000041814 */
[----:B------:R-:W-:Y:S01]  /*58c0*/  FMUL.FTZ R24, R24, c[0x0][0x2ec] ;  /* 0x0000bb0018187a20 */ /* 0x000fe20000410000 */
[----:B------:R-:W-:Y:S01]  /*58d0*/  MUFU.TANH R129, R8 ;  /* 0x0000000800817308 */ /* 0x000fe20000002400 */
[----:B------:R-:W-:-:S02]  /*58e0*/  FMUL.FTZ R26, R26, c[0x0][0x2ec] ;  /* 0x0000bb001a1a7a20 */ /* 0x000fc40000410000 */
[----:B------:R-:W-:Y:S02]  /*58f0*/  FMUL.FTZ R25, R25, c[0x0][0x2ec] ;  /* 0x0000bb0019197a20 */ /* 0x000fe40000410000 */
[----:B------:R-:W-:Y:S01]  /*5900*/  IMAD R100, R122, 0x40, R157 ;  /* 0x000000407a647824 */ /* 0x000fe200078e029d */
[----:B------:R-:W-:Y:S01]  /*5910*/  HMMA.16816.F32.BF16 R16, R108, R102, R16 ;  /* 0x000000666c10723c */ /* 0x000fe20000041810 */
[----:B------:R-:W-:Y:S01]  /*5920*/  FMUL.FTZ R101, R12, c[0x0][0x2ec] ;  /* 0x0000bb000c657a20 */ /* 0x000fe20000410000 */
[----:B------:R-:W-:Y:S01]  /*5930*/  MUFU.TANH R109, R5 ;  /* 0x00000005006d7308 */ /* 0x000fe20000002400 */
[----:B------:R-:W-:Y:S01]  /*5940*/  FMUL.FTZ R12, R13, c[0x0][0x2ec] ;  /* 0x0000bb000d0c7a20 */ /* 0x000fe20000410000 */
[----:B-1----:R-:W-:Y:S01]  /*5950*/  IADD3 R6, R100, 0x8, RZ ;  /* 0x0000000864067810 */ /* 0x002fe20007ffe0ff */
[----:B------:R-:W-:Y:S01]  /*5960*/  FMUL.FTZ R13, R14, c[0x0][0x2ec] ;  /* 0x0000bb000e0d7a20 */ /* 0x000fe20000410000 */
[C---:B---3--:R-:W-:Y:S01]  /*5970*/  IADD3 R10, R100.reuse, 0x9, RZ ;  /* 0x00000009640a7810 */ /* 0x048fe20007ffe0ff */
[----:B------:R-:W-:Y:S01]  /*5980*/  FMUL.FTZ R14, R15, c[0x0][0x2ec] ;  /* 0x0000bb000f0e7a20 */ /* 0x000fe20000410000 */
[----:B------:R-:W-:Y:S01]  /*5990*/  IADD3 R102, R100, 0x1, RZ ;  /* 0x0000000164667810 */ /* 0x000fe20007ffe0ff */
[----:B------:R-:W-:Y:S01]  /*59a0*/  FMUL.FTZ R15, R27, c[0x0][0x2ec] ;  /* 0x0000bb001b0f7a20 */ /* 0x000fe20000410000 */
[----:B------:R1:W2:Y:S01]  /*59b0*/  I2F R5, R6 ;  /* 0x0000000600057306 */ /* 0x0002a20000201400 */
[----:B------:R-:W-:-:S02]  /*59c0*/  ISETP.GE.AND P2, PT, R6, R123, PT ;  /* 0x0000007b0600720c */ /* 0x000fc40003f46270 */
[-C--:B------:R-:W-:Y:S02]  /*59d0*/  ISETP.GE.AND P6, PT, R6, R117.reuse, PT ;  /* 0x000000750600720c */ /* 0x080fe40003fc6270 */
[----:B------:R-:W-:Y:S01]  /*59e0*/  ISETP.GE.AND P3, PT, R102, R117, PT ;  /* 0x000000756600720c */ /* 0x000fe20003f66270 */
[----:B------:R-:W-:Y:S01]  /*59f0*/  FMUL.FTZ R20, R20, c[0x0][0x2ec] ;  /* 0x0000bb0014147a20 */ /* 0x000fe20000410000 */
[-C--:B------:R-:W-:Y:S01]  /*5a00*/  ISETP.GE.AND P4, PT, R10, R123.reuse, PT ;  /* 0x0000007b0a00720c */ /* 0x080fe20003f86270 */
[----:B------:R-:W-:Y:S01]  /*5a10*/  I2F R103, R102 ;  /* 0x0000006600677306 */ /* 0x000fe20000201400 */
[----:B------:R-:W-:Y:S01]  /*5a20*/  ISETP.GE.AND P5, PT, R102, R123, PT ;  /* 0x0000007b6600720c */ /* 0x000fe20003fa6270 */
[----:B------:R-:W-:-:S04]  /*5a30*/  FMUL.FTZ R23, R23, c[0x0][0x2ec] ;  /* 0x0000bb0017177a20 */ /* 0x000fc80000410000 */
[----:B------:R-:W-:Y:S02]  /*5a40*/  FMUL.FTZ R16, R16, c[0x0][0x2ec] ;  /* 0x0000bb0010107a20 */ /* 0x000fe40000410000 */
[----:B------:R-:W3:Y:S01]  /*5a50*/  MUFU.TANH R14, R14 ;  /* 0x0000000e000e7308 */ /* 0x000ee20000002400 */
[----:B-1----:R-:W-:Y:S01]  /*5a60*/  IADD3 R6, R100, 0x10, RZ ;  /* 0x0000001064067810 */ /* 0x002fe20007ffe0ff */
[CC--:B--2---:R-:W-:Y:S02]  /*5a70*/  FFMA.FTZ R7, R5.reuse, R0.reuse, R129 ;  /* 0x0000000005077223 */ /* 0x0c4fe40000010081 */
[----:B------:R-:W-:Y:S02]  /*5a80*/  FFMA.FTZ R179, R5, R0, R179 ;  /* 0x0000000005b37223 */ /* 0x000fe400000100b3 */
[----:B------:R-:W-:Y:S01]  /*5a90*/  FMUL.FTZ R18, R18, c[0x0][0x2ec] ;  /* 0x0000bb0012127a20 */ /* 0x000fe20000410000 */
[----:B------:R-:W-:Y:S01]  /*5aa0*/  FSEL R7, R7, -INF , !P2 ;  /* 0xff80000007077808 */ /* 0x000fe20005000000 */
[----:B------:R-:W1:Y:S01]  /*5ab0*/  MUFU.TANH R12, R12 ;  /* 0x0000000c000c7308 */ /* 0x000e620000002400 */
[----:B------:R-:W-:Y:S01]  /*5ac0*/  ISETP.GE.AND P2, PT, R6, R117, PT ;  /* 0x000000750600720c */ /* 0x000fe20003f46270 */
[----:B------:R-:W-:-:S06]  /*5ad0*/  FMUL.FTZ R17, R17, c[0x0][0x2ec] ;  /* 0x0000bb0011117a20 */ /* 0x000fcc0000410000 */
[----:B------:R1:W-:Y:S01]  /*5ae0*/  MUFU.TANH R113, R9 ;  /* 0x0000000900717308 */ /* 0x0003e20000002400 */
[----:B---3--:R-:W-:-:S05]  /*5af0*/  FFMA.FTZ R8, R103, R0, R14 ;  /* 0x0000000067087223 */ /* 0x008fca000001000e */
[----:B------:R-:W-:Y:S02]  /*5b00*/  FSEL R8, R8, -INF , !P3 ;  /* 0xff80000008087808 */ /* 0x000fe40005800000 */
[----:B------:R-:W2:Y:S01]  /*5b10*/  I2F R4, R10 ;  /* 0x0000000a00047306 */ /* 0x000ea20000201400 */
[----:B------:R-:W-:-:S07]  /*5b20*/  ISETP.GE.AND P3, PT, R6, R123, PT ;  /* 0x0000007b0600720c */ /* 0x000fce0003f66270 */
[----:B------:R3:W4:Y:S01]  /*5b30*/  MUFU.TANH R111, R11 ;  /* 0x0000000b006f7308 */ /* 0x0007220000002400 */
[----:B-1----:R-:W-:-:S05]  /*5b40*/  FFMA.FTZ R9, R103, R0, R12 ;  /* 0x0000000067097223 */ /* 0x002fca000001000c */
[----:B------:R-:W-:Y:S02]  /*5b50*/  FSEL R9, R9, -INF , !P5 ;  /* 0xff80000009097808 */ /* 0x000fe40006800000 */
[----:B------:R-:W1:Y:S01]  /*5b60*/  I2F R14, R6 ;  /* 0x00000006000e7306 */ /* 0x000e620000201400 */
[----:B--2---:R-:W-:Y:S01]  /*5b70*/  FFMA.FTZ R5, R4, R0, R113 ;  /* 0x0000000004057223 */ /* 0x004fe20000010071 */
[----:B------:R-:W-:-:S04]  /*5b80*/  ISETP.GE.AND P5, PT, R10, R117, PT ;  /* 0x000000750a00720c */ /* 0x000fc80003fa6270 */
[----:B------:R-:W-:Y:S01]  /*5b90*/  FSEL R5, R5, -INF , !P4 ;  /* 0xff80000005057808 */ /* 0x000fe20006000000 */
[----:B---3--:R-:W-:Y:S01]  /*5ba0*/  FMUL.FTZ R11, R21, c[0x0][0x2ec] ;  /* 0x0000bb00150b7a20 */ /* 0x008fe20000410000 */
[----:B------:R2:W-:Y:S01]  /*5bb0*/  MUFU.TANH R27, R20 ;  /* 0x00000014001b7308 */ /* 0x0005e20000002400 */
[----:B------:R-:W-:Y:S01]  /*5bc0*/  FMUL.FTZ R21, R22, c[0x0][0x2ec] ;  /* 0x0000bb0016157a20 */ /* 0x000fe20000410000 */
[----:B------:R-:W-:Y:S01]  /*5bd0*/  IADD3 R22, R100, 0x11, RZ ;  /* 0x0000001164167810 */ /* 0x000fe20007ffe0ff */
[----:B----4-:R-:W-:-:S03]  /*5be0*/  FFMA.FTZ R4, R4, R0, R111 ;  /* 0x0000000004047223 */ /* 0x010fc6000001006f */
[----:B------:R-:W-:Y:S01]  /*5bf0*/  ISETP.GE.AND P4, PT, R22, R117, PT ;  /* 0x000000751600720c */ /* 0x000fe20003f86270 */
[CC--:B-1----:R-:W-:Y:S01]  /*5c00*/  FFMA.FTZ R127, R14.reuse, R0.reuse, R127 ;  /* 0x000000000e7f7223 */ /* 0x0c2fe2000001007f */
[----:B------:R1:W3:Y:S01]  /*5c10*/  I2F R12, R22 ;  /* 0x00000016000c7306 */ /* 0x0002e20000201400 */
[----:B------:R-:W-:Y:S01]  /*5c20*/  FSEL R6, R179, -INF , !P6 ;  /* 0xff800000b3067808 */ /* 0x000fe20007000000 */
[----:B------:R-:W-:Y:S01]  /*5c30*/  FFMA.FTZ R174, R14, R0, R177 ;  /* 0x000000000eae7223 */ /* 0x000fe200000100b1 */
[----:B------:R-:W-:Y:S02]  /*5c40*/  ISETP.GE.AND P6, PT, R22, R123, PT ;  /* 0x0000007b1600720c */ /* 0x000fe40003fc6270 */
[----:B------:R-:W-:Y:S02]  /*5c50*/  FSEL R4, R4, -INF , !P5 ;  /* 0xff80000004047808 */ /* 0x000fe40006800000 */
[----:B------:R-:W-:Y:S01]  /*5c60*/  FSEL R179, R127, -INF , !P3 ;  /* 0xff8000007fb37808 */ /* 0x000fe20005800000 */
[----:B------:R-:W-:Y:S01]  /*5c70*/  MUFU.TANH R173, R34 ;  /* 0x0000002200ad7308 */ /* 0x000fe20000002400 */
[----:B--2---:R-:W-:-:S02]  /*5c80*/  IADD3 R20, R100, 0x18, RZ ;  /* 0x0000001864147810 */ /* 0x004fc40007ffe0ff */
[----:B------:R-:W-:Y:S02]  /*5c90*/  FSEL R174, R174, -INF , !P2 ;  /* 0xff800000aeae7808 */ /* 0x000fe40005000000 */
[C---:B------:R-:W-:Y:S02]  /*5ca0*/  ISETP.GE.AND P5, PT, R20.reuse, R123, PT ;  /* 0x0000007b1400720c */ /* 0x040fe40003fa6270 */
[----:B------:R-:W-:Y:S01]  /*5cb0*/  ISETP.GE.AND P3, PT, R20, R117, PT ;  /* 0x000000751400720c */ /* 0x000fe20003f66270 */
[----:B------:R-:W-:Y:S01]  /*5cc0*/  MUFU.TANH R35, R35 ;  /* 0x0000002300237308 */ /* 0x000fe20000002400 */
[----:B-1----:R-:W-:Y:S01]  /*5cd0*/  IADD3 R22, R100, 0x19, RZ ;  /* 0x0000001964167810 */ /* 0x002fe20007ffe0ff */
[CC--:B---3--:R-:W-:Y:S02]  /*5ce0*/  FFMA.FTZ R109, R12.reuse, R0.reuse, R109 ;  /* 0x000000000c6d7223 */ /* 0x0c8fe4000001006d */
[----:B------:R-:W-:Y:S01]  /*5cf0*/  FFMA.FTZ R107, R12, R0, R107 ;  /* 0x000000000c6b7223 */ /* 0x000fe2000001006b */
[----:B------:R-:W-:-:S02]  /*5d00*/  ISETP.GE.AND P2, PT, R22, R123, PT ;  /* 0x0000007b1600720c */ /* 0x000fc40003f46270 */
[----:B------:R-:W-:Y:S01]  /*5d10*/  FSEL R129, R109, -INF , !P6 ;  /* 0xff8000006d817808 */ /* 0x000fe20007000000 */
[----:B------:R1:W2:Y:S01]  /*5d20*/  I2F R10, R20 ;  /* 0x00000014000a7306 */ /* 0x0002a20000201400 */
[----:B------:R-:W-:Y:S02]  /*5d30*/  ISETP.GE.AND P6, PT, R22, R117, PT ;  /* 0x000000751600720c */ /* 0x000fe40003fc6270 */
[----:B------:R-:W-:-:S05]  /*5d40*/  FSEL R190, R107, -INF , !P4 ;  /* 0xff8000006bbe7808 */ /* 0x000fca0006000000 */
[----:B------:R-:W3:Y:S01]  /*5d50*/  I2F R14, R22 ;  /* 0x00000016000e7306 */ /* 0x000ee20000201400 */
[----:B-1----:R-:W-:-:S07]  /*5d60*/  IADD3 R20, R100, 0x20, RZ ;  /* 0x0000002064147810 */ /* 0x002fce0007ffe0ff */
[----:B------:R-:W-:Y:S01]  /*5d70*/  MUFU.TANH R115, R28 ;  /* 0x0000001c00737308 */ /* 0x000fe20000002400 */
[CC--:B--2---:R-:W-:Y:S02]  /*5d80*/  FFMA.FTZ R125, R10.reuse, R0.reuse, R125 ;  /* 0x000000000a7d7223 */ /* 0x0c4fe4000001007d */
[-C--:B------:R-:W-:Y:S01]  /*5d90*/  FFMA.FTZ R130, R10, R0.reuse, R173 ;  /* 0x000000000a827223 */ /* 0x080fe200000100ad */
[----:B------:R-:W-:Y:S02]  /*5da0*/  ISETP.GE.AND P4, PT, R20, R123, PT ;  /* 0x0000007b1400720c */ /* 0x000fe40003f86270 */
[----:B------:R-:W-:Y:S01]  /*5db0*/  FSEL R127, R125, -INF , !P5 ;  /* 0xff8000007d7f7808 */ /* 0x000fe20006800000 */
[-C--:B---3--:R-:W-:Y:S01]  /*5dc0*/  FFMA.FTZ R105, R14, R0.reuse, R105 ;  /* 0x000000000e697223 */ /* 0x088fe20000010069 */
[----:B------:R-:W-:Y:S01]  /*5dd0*/  MUFU.TANH R131, R30 ;  /* 0x0000001e00837308 */ /* 0x000fe20000002400 */
[----:B------:R-:W-:Y:S01]  /*5de0*/  IADD3 R22, R100, 0x21, RZ ;  /* 0x0000002164167810 */ /* 0x000fe20007ffe0ff */
[----:B------:R-:W-:Y:S01]  /*5df0*/  FFMA.FTZ R35, R14, R0, R35 ;  /* 0x000000000e237223 */ /* 0x000fe20000010023 */
[----:B------:R-:W-:-:S02]  /*5e00*/  ISETP.GE.AND P5, PT, R20, R117, PT ;  /* 0x000000751400720c */ /* 0x000fc40003fa6270 */
[----:B------:R-:W-:Y:S02]  /*5e10*/  FSEL R125, R105, -INF , !P2 ;  /* 0xff800000697d7808 */ /* 0x000fe40005000000 */
[----:B------:R-:W-:Y:S01]  /*5e20*/  FSEL R188, R35, -INF , !P6 ;  /* 0xff80000023bc7808 */ /* 0x000fe20007000000 */
[----:B------:R1:W2:Y:S01]  /*5e30*/  I2F R12, R20 ;  /* 0x00000014000c7306 */ /* 0x0002a20000201400 */
[----:B------:R-:W-:Y:S02]  /*5e40*/  ISETP.GE.AND P2, PT, R22, R117, PT ;  /* 0x000000751600720c */ /* 0x000fe40003f46270 */
[----:B------:R-:W-:Y:S02]  /*5e50*/  FSEL R130, R130, -INF , !P3 ;  /* 0xff80000082827808 */ /* 0x000fe40005800000 */
[----:B------:R-:W-:-:S03]  /*5e60*/  ISETP.GE.AND P3, PT, R22, R123, PT ;  /* 0x0000007b1600720c */ /* 0x000fc60003f66270 */
[----:B------:R3:W-:Y:S08]  /*5e70*/  MUFU.TANH R103, R16 ;  /* 0x0000001000677308 */ /* 0x0007f00000002400 */
[----:B------:R-:W-:Y:S01]  /*5e80*/  MUFU.TANH R29, R29 ;  /* 0x0000001d001d7308 */ /* 0x000fe20000002400 */
[----:B-1----:R-:W-:Y:S01]  /*5e90*/  IADD3 R20, R100, 0x29, RZ ;  /* 0x0000002964147810 */ /* 0x002fe20007ffe0ff */
[----:B--2---:R-:W-:-:S02]  /*5ea0*/  FFMA.FTZ R115, R12, R0, R115 ;  /* 0x000000000c737223 */ /* 0x004fc40000010073 */
[----:B------:R-:W-:-:S03]  /*5eb0*/  FFMA.FTZ R131, R12, R0, R131 ;  /* 0x000000000c837223 */ /* 0x000fc60000010083 */
[----:B------:R-:W-:Y:S01]  /*5ec0*/  FSEL R173, R115, -INF , !P4 ;  /* 0xff80000073ad7808 */ /* 0x000fe20006000000 */
[----:B------:R-:W-:Y:S01]  /*5ed0*/  MUFU.TANH R31, R24 ;  /* 0x00000018001f7308 */ /* 0x000fe20000002400 */
[----:B---3--:R-:W-:Y:S02]  /*5ee0*/  IADD3 R16, R100, 0x28, RZ ;  /* 0x0000002864107810 */ /* 0x008fe40007ffe0ff */
[----:B------:R-:W-:Y:S02]  /*5ef0*/  FSEL R182, R131, -INF , !P5 ;  /* 0xff80000083b67808 */ /* 0x000fe40006800000 */
[C---:B------:R-:W-:Y:S02]  /*5f00*/  ISETP.GE.AND P6, PT, R16.reuse, R123, PT ;  /* 0x0000007b1000720c */ /* 0x040fe40003fc6270 */
[----:B------:R-:W-:Y:S01]  /*5f10*/  ISETP.GE.AND P4, PT, R16, R117, PT ;  /* 0x000000751000720c */ /* 0x000fe20003f86270 */
[----:B------:R-:W1:Y:S01]  /*5f20*/  I2F R10, R22 ;  /* 0x00000016000a7306 */ /* 0x000e620000201400 */
[----:B------:R-:W-:-:S07]  /*5f30*/  ISETP.GE.AND P5, PT, R20, R123, PT ;  /* 0x0000007b1400720c */ /* 0x000fce0003fa6270 */
[----:B------:R-:W2:Y:S08]  /*5f40*/  I2F R14, R16 ;  /* 0x00000010000e7306 */ /* 0x000eb00000201400 */
[----:B------:R-:W3:Y:S01]  /*5f50*/  MUFU.TANH R175, R26 ;  /* 0x0000001a00af7308 */ /* 0x000ee20000002400 */
[----:B-1----:R-:W-:-:S05]  /*5f60*/  FFMA.FTZ R186, R10, R0, R29 ;  /* 0x000000000aba7223 */ /* 0x002fca000001001d */
[----:B------:R-:W-:Y:S02]  /*5f70*/  FSEL R186, R186, -INF , !P2 ;  /* 0xff800000baba7808 */ /* 0x000fe40005000000 */
[----:B------:R-:W1:Y:S01]  /*5f80*/  MUFU.TANH R33, R33 ;  /* 0x0000002100217308 */ /* 0x000e620000002400 */
[----:B--2---:R-:W-:Y:S01]  /*5f90*/  FFMA.FTZ R31, R14, R0, R31 ;  /* 0x000000000e1f7223 */ /* 0x004fe2000001001f */
[----:B------:R-:W-:-:S04]  /*5fa0*/  IADD3 R16, R100, 0x30, RZ ;  /* 0x0000003064107810 */ /* 0x000fc80007ffe0ff */
[----:B------:R-:W-:Y:S02]  /*5fb0*/  FSEL R177, R31, -INF , !P6 ;  /* 0xff8000001fb17808 */ /* 0x000fe40007000000 */
[----:B------:R-:W-:Y:S01]  /*5fc0*/  MUFU.TANH R25, R25 ;  /* 0x0000001900197308 */ /* 0x000fe20000002400 */
[-C--:B---3--:R-:W-:Y:S01]  /*5fd0*/  FFMA.FTZ R175, R14, R0.reuse, R175 ;  /* 0x000000000eaf7223 */ /* 0x088fe200000100af */
[----:B------:R-:W-:Y:S02]  /*5fe0*/  IADD3 R14, R100, 0x31, RZ ;  /* 0x00000031640e7810 */ /* 0x000fe40007ffe0ff */
[C---:B------:R-:W-:Y:S02]  /*5ff0*/  ISETP.GE.AND P2, PT, R16.reuse, R123, PT ;  /* 0x0000007b1000720c */ /* 0x040fe40003f46270 */
[----:B------:R-:W-:Y:S02]  /*6000*/  ISETP.GE.AND P6, PT, R16, R117, PT ;  /* 0x000000751000720c */ /* 0x000fe40003fc6270 */
[----:B------:R-:W-:Y:S01]  /*6010*/  MUFU.TANH R15, R15 ;  /* 0x0000000f000f7308 */ /* 0x000fe20000002400 */
[----:B-1----:R-:W-:Y:S01]  /*6020*/  FFMA.FTZ R33, R10, R0, R33 ;  /* 0x000000000a217223 */ /* 0x002fe20000010021 */
[----:B------:R-:W-:-:S02]  /*6030*/  FSEL R184, R175, -INF , !P4 ;  /* 0xff800000afb87808 */ /* 0x000fc40006000000 */
[----:B------:R-:W-:Y:S02]  /*6040*/  ISETP.GE.AND P4, PT, R14, R123, PT ;  /* 0x0000007b0e00720c */ /* 0x000fe40003f86270 */
[----:B------:R-:W-:Y:S02]  /*6050*/  FSEL R131, R33, -INF , !P3 ;  /* 0xff80000021837808 */ /* 0x000fe40005800000 */
[----:B------:R-:W1:Y:S01]  /*6060*/  I2F R12, R20 ;  /* 0x00000014000c7306 */ /* 0x000e620000201400 */
[----:B------:R-:W-:-:S07]  /*6070*/  ISETP.GE.AND P3, PT, R20, R117, PT ;  /* 0x000000751400720c */ /* 0x000fce0003f66270 */
[----:B------:R-:W2:Y:S08]  /*6080*/  I2F R10, R16 ;  /* 0x00000010000a7306 */ /* 0x000eb00000201400 */
[----:B------:R-:W-:Y:S01]  /*6090*/  MUFU.TANH R11, R11 ;  /* 0x0000000b000b7308 */ /* 0x000fe20000002400 */
[CC--:B-1----:R-:W-:Y:S02]  /*60a0*/  FFMA.FTZ R25, R12.reuse, R0.reuse, R25 ;  /* 0x000000000c197223 */ /* 0x0c2fe40000010019 */
[----:B------:R-:W-:-:S03]  /*60b0*/  FFMA.FTZ R15, R12, R0, R15 ;  /* 0x000000000c0f7223 */ /* 0x000fc6000001000f */
[----:B------:R-:W-:Y:S02]  /*60c0*/  FSEL R175, R25, -INF , !P5 ;  /* 0xff80000019af7808 */ /* 0x000fe40006800000 */
[----:B------:R-:W-:Y:S01]  /*60d0*/  MUFU.TANH R23, R23 ;  /* 0x0000001700177308 */ /* 0x000fe20000002400 */
[----:B------:R-:W-:Y:S01]  /*60e0*/  FSEL R180, R15, -INF , !P3 ;  /* 0xff8000000fb47808 */ /* 0x000fe20005800000 */
[----:B------:R-:W-:Y:S01]  /*60f0*/  FMUL.FTZ R15, R19, c[0x0][0x2ec] ;  /* 0x0000bb00130f7a20 */ /* 0x000fe20000410000 */
[----:B------:R-:W-:Y:S01]  /*6100*/  ISETP.GE.AND P5, PT, R14, R117, PT ;  /* 0x000000750e00720c */ /* 0x000fe20003fa6270 */
[----:B--2---:R-:W-:-:S04]  /*6110*/  FFMA.FTZ R27, R10, R0, R27 ;  /* 0x000000000a1b7223 */ /* 0x004fc8000001001b */
[----:B------:R1:W-:Y:S01]  /*6120*/  MUFU.TANH R29, R18 ;  /* 0x00000012001d7308 */ /* 0x0003e20000002400 */
[----:B------:R-:W-:-:S07]  /*6130*/  FSEL R112, R27, -INF , !P2 ;  /* 0xff8000001b707808 */ /* 0x000fce0005000000 */
[----:B------:R-:W2:Y:S01]  /*6140*/  I2F R16, R14 ;  /* 0x0000000e00107306 */ /* 0x000ea20000201400 */
[----:B-1----:R-:W-:-:S07]  /*6150*/  IADD3 R18, R100, 0x38, RZ ;  /* 0x0000003864127810 */ /* 0x002fce0007ffe0ff */
[----:B------:R-:W1:Y:S01]  /*6160*/  MUFU.TANH R21, R21 ;  /* 0x0000001500157308 */ /* 0x000e620000002400 */
[C---:B------:R-:W-:Y:S02]  /*6170*/  ISETP.GE.AND P2, PT, R18.reuse, R117, PT ;  /* 0x000000751200720c */ /* 0x040fe40003f46270 */
[----:B------:R-:W-:Y:S01]  /*6180*/  ISETP.GE.AND P3, PT, R18, R123, PT ;  /* 0x0000007b1200720c */ /* 0x000fe20003f66270 */
[----:B--2---:R-:W-:-:S04]  /*6190*/  FFMA.FTZ R11, R16, R0, R11 ;  /* 0x00000000100b7223 */ /* 0x004fc8000001000b */
[----:B------:R-:W2:Y:S01]  /*61a0*/  I2F R12, R18 ;  /* 0x00000012000c7306 */ /* 0x000ea20000201400 */
[-C--:B------:R-:W-:Y:S01]  /*61b0*/  FFMA.FTZ R23, R16, R0.reuse, R23 ;  /* 0x0000000010177223 */ /* 0x080fe20000010017 */
[----:B------:R-:W-:Y:S02]  /*61c0*/  IADD3 R16, R100, 0x39, RZ ;  /* 0x0000003964107810 */ /* 0x000fe40007ffe0ff */
[----:B------:R-:W-:Y:S02]  /*61d0*/  FSEL R113, R11, -INF , !P4 ;  /* 0xff8000000b717808 */ /* 0x000fe40006000000 */
[----:B------:R-:W-:Y:S01]  /*61e0*/  FSEL R114, R23, -INF , !P5 ;  /* 0xff80000017727808 */ /* 0x000fe20006800000 */
[----:B-1----:R-:W-:Y:S01]  /*61f0*/  FFMA.FTZ R21, R10, R0, R21 ;  /* 0x000000000a157223 */ /* 0x002fe20000010015 */
[----:B------:R-:W-:Y:S01]  /*6200*/  MUFU.TANH R101, R101 ;  /* 0x0000006500657308 */ /* 0x000fe20000002400 */
[----:B------:R-:W-:Y:S02]  /*6210*/  ISETP.GE.AND P4, PT, R100, R117, PT ;  /* 0x000000756400720c */ /* 0x000fe40003f86270 */
[----:B------:R-:W-:-:S02]  /*6220*/  ISETP.GE.AND P5, PT, R16, R123, PT ;  /* 0x0000007b1000720c */ /* 0x000fc40003fa6270 */
[----:B------:R-:W-:Y:S01]  /*6230*/  FSEL R124, R21, -INF , !P6 ;  /* 0xff800000157c7808 */ /* 0x000fe20007000000 */
[CC--:B--2---:R-:W-:Y:S02]  /*6240*/  FFMA.FTZ R29, R12.reuse, R0.reuse, R29 ;  /* 0x000000000c1d7223 */ /* 0x0c4fe4000001001d */
[----:B------:R-:W-:Y:S01]  /*6250*/  MUFU.TANH R13, R13 ;  /* 0x0000000d000d7308 */ /* 0x000fe20000002400 */
[----:B------:R-:W-:Y:S01]  /*6260*/  FFMA.FTZ R103, R12, R0, R103 ;  /* 0x000000000c677223 */ /* 0x000fe20000010067 */
[----:B------:R-:W-:Y:S01]  /*6270*/  BAR.SYNC.DEFER_BLOCKING 0x0 ;  /* 0x0000000000007b1d */ /* 0x000fe20000010000 */
[----:B------:R-:W-:Y:S02]  /*6280*/  ISETP.GE.AND P6, PT, R100, R123, PT ;  /* 0x0000007b6400720c */ /* 0x000fe40003fc6270 */
[----:B------:R-:W-:Y:S02]  /*6290*/  FSEL R126, R29, -INF , !P2 ;  /* 0xff8000001d7e7808 */ /* 0x000fe40005000000 */
[----:B------:R-:W-:Y:S01]  /*62a0*/  ISETP.GE.AND P2, PT, R116, 0x3, PT ;  /* 0x000000037400780c */ /* 0x000fe20003f46270 */
[----:B------:R-:W-:Y:S01]  /*62b0*/  MUFU.TANH R17, R17 ;  /* 0x0000001100117308 */ /* 0x000fe20000002400 */
[----:B------:R-:W-:-:S02]  /*62c0*/  FSEL R115, R103, -INF , !P3 ;  /* 0xff80000067737808 */ /* 0x000fc40005800000 */
[----:B------:R-:W-:-:S05]  /*62d0*/  ISETP.GE.AND P3, PT, R16, R117, PT ;  /* 0x000000751000720c */ /* 0x000fca0003f66270 */
[----:B------:R-:W1:Y:S08]  /*62e0*/  I2F R14, R100 ;  /* 0x00000064000e7306 */ /* 0x000e700000201400 */
[----:B------:R-:W-:Y:S08]  /*62f0*/  MUFU.TANH R15, R15 ;  /* 0x0000000f000f7308 */ /* 0x000ff00000002400 */
[----:B------:R-:W2:Y:S01]  /*6300*/  I2F R10, R16 ;  /* 0x00000010000a7306 */ /* 0x000ea20000201400 */
[----:B-1----:R-:W-:-:S02]  /*6310*/  FFMA.FTZ R12, R14, R0, R101 ;  /* 0x000000000e0c7223 */ /* 0x002fc40000010065 */
[----:B------:R-:W-:-:S03]  /*6320*/  FFMA.FTZ R13, R14, R0, R13 ;  /* 0x000000000e0d7223 */ /* 0x000fc6000001000d */
[----:B------:R-:W-:Y:S01]  /*6330*/  FSEL R12, R12, -INF , !P6 ;  /* 0xff8000000c0c7808 */ /* 0x000fe20007000000 */
[CC--:B--2---:R-:W-:Y:S02]  /*6340*/  FFMA.FTZ R17, R10.reuse, R0.reuse, R17 ;  /* 0x000000000a117223 */ /* 0x0c4fe40000010011 */
[----:B------:R-:W-:Y:S01]  /*6350*/  FFMA.FTZ R15, R10, R0, R15 ;  /* 0x000000000a0f7223 */ /* 0x000fe2000001000f */
        /* <DEDUP_REMOVED lines=36> */
[----:B------:R1:W-:Y:S03]  /*65a0*/  @P1 STS.128 [R158+0x4800], RZ ;  /* 0x004800ff9e001388 */ /* 0x0003e60000000c00 */
[C---:B------:R-:W-:Y:S01]  /*65b0*/  @!P1 LEA.HI.X R25, R13.reuse, c[0x0][0x16c], R16, 0x1, P3 ;  /* 0x00005b000d199a11 */ /* 0x040fe200018f0c10 */
        /* <DEDUP_REMOVED lines=16> */
[----:B---3--:R-:W-:-:S03]  /*66c0*/  IADD3 R14, P5, R152, R13, RZ ;  /* 0x0000000d980e7210 */ /* 0x008fc60007fbe0ff */
[----:B------:R1:W-:Y:S01]  /*66d0*/  @P0 STS.128 [R158+0x7000], RZ ;  /* 0x007000ff9e000388 */ /* 0x0003e20000000c00 */
[C---:B------:R-:W-:Y:S01]  /*66e0*/  @!P1 LEA R26, P4, R14.reuse, c[0x0][0x168], 0x1 ;  /* 0x00005a000e1a9a11 */ /* 0x040fe200078808ff */
[----:B------:R-:W-:Y:S02]  /*66f0*/  IMAD.X R11, R151, 0x1, R16, P5 ;  /* 0x00000001970b7824 */ /* 0x000fe400028e0610 */
[----:B------:R-:W-:Y:S01]  /*6700*/  @!PT LDS RZ, [RZ] ;  /* 0x00000000fffff984 */ /* 0x000fe20000000800 */
[----:B------:R-:W-:Y:S01]  /*6710*/  @!PT LDS RZ, [RZ] ;  /* 0x00000000fffff984 */ /* 0x000fe20000000800 */
[----:B------:R-:W-:Y:S01]  /*6720*/  @!PT LDS RZ, [RZ] ;  /* 0x00000000fffff984 */ /* 0x000fe20000000800 */
[----:B------:R1:W-:Y:S03]  /*6730*/  @!P0 LDGSTS.E.BYPASS.LTC128B.128 [R158+0x7000], [R20.64+0x80] ;  /* 0x07000080149e8fae */ /* 0x0003e6000b901d46 */
[----:B------:R-:W-:Y:S01]  /*6740*/  @!P1 LEA.HI.X R27, R14, c[0x0][0x16c], R11, 0x1, P4 ;  /* 0x00005b000e1b9a11 */ /* 0x000fe200020f0c0b */
        /* <DEDUP_REMOVED lines=13> */
.L_x_745:
[----:B------:R-:W-:Y:S05]  /*6820*/  BSYNC B0 ;  /* 0x0000000000007941 */ /* 0x000fea0003800000 */
.L_x_744:
[----:B------:R-:W0:Y:S02]  /*6830*/  LDGDEPBAR ;  /* 0x00000000000079af */ /* 0x000e240000000000 */
.L_x_743:
[----:B------:R-:W-:Y:S01]  /*6840*/  FMNMX.FTZ R14, R3, R12, !PT ;  /* 0x0000000c030e7209 */ /* 0x000fe20007810000 */
[----:B------:R-:W-:Y:S01]  /*6850*/  LDSM.16.MT88.4 R32, [R140+0x8000] ;  /* 0x008000008c20783b */ /* 0x000fe20000004200 */
[----:B------:R-:W-:Y:S02]  /*6860*/  FMNMX.FTZ R11, R2, R10, !PT ;  /* 0x0000000a020b7209 */ /* 0x000fe40007810000 */
[----:B------:R-:W-:Y:S01]  /*6870*/  FMNMX.FTZ R14, R9, R14, !PT ;  /* 0x0000000e090e7209 */ /* 0x000fe20007810000 */
[----:B-1----:R-:W-:Y:S01]  /*6880*/  LDSM.16.MT88.4 R24, [R141+0x8000] ;  /* 0x008000008d18783b */ /* 0x002fe20000004200 */
        /* <DEDUP_REMOVED lines=28> */
[----:B--2---:R-:W-:-:S03]  /*6a50*/  FMNMX.FTZ R16, R100, R11, !PT ;  /* 0x0000000b64107209 */ /* 0x004fc60007810000 */
[----:B------:R-:W1:Y:S04]  /*6a60*/  SHFL.BFLY PT, R14, R13, 0x2, 0x1f ;  /* 0x0c401f000d0e7f89 */ /* 0x000e6800000e0000 */
[----:B------:R-:W2:Y:S01]  /*6a70*/  SHFL.BFLY PT, R11, R16, 0x2, 0x1f ;  /* 0x0c401f00100b7f89 */ /* 0x000ea200000e0000 */
[----:B-1----:R-:W-:Y:S02]  /*6a80*/  FMNMX.FTZ R14, R13, R14, !PT ;  /* 0x0000000e0d0e7209 */ /* 0x002fe40007810000 */
[----:B--2---:R-:W-:-:S03]  /*6a90*/  FMNMX.FTZ R11, R16, R11, !PT ;  /* 0x0000000b100b7209 */ /* 0x004fc60007810000 */
[----:B------:R-:W1:Y:S04]  /*6aa0*/  SHFL.BFLY PT, R105, R14, 0x1, 0x1f ;  /* 0x0c201f000e697f89 */ /* 0x000e6800000e0000 */
[----:B------:R-:W2:Y:S04]  /*6ab0*/  SHFL.BFLY PT, R104, R11, 0x1, 0x1f ;  /* 0x0c201f000b687f89 */ /* 0x000ea800000e0000 */
        /* <DEDUP_REMOVED lines=24> */
[----:B------:R-:W-:Y:S01]  /*6c40*/  LDSM.16.MT88.4 R8, [R144+0x8000] ;  /* 0x008000009008783b */ /* 0x000fe20000004200 */
[----:B------:R-:W-:-:S02]  /*6c50*/  FFMA.FTZ R2, R4, c[0x0][0x23c], -R103 ;  /* 0x00008f0004027a23 */ /* 0x000fc40000010867 */
[--C-:B------:R-:W-:Y:S01]  /*6c60*/  FFMA.FTZ R172, R127, c[0x0][0x23c], -R128.reuse ;  /* 0x00008f007fac7a23 */ /* 0x100fe20000010880 */
[----:B------:R-:W2:Y:S01]  /*6c70*/  MUFU.EX2 R110, R110 ;  /* 0x0000006e006e7308 */ /* 0x000ea20000000800 */
[--C-:B------:R-:W-:Y:S02]  /*6c80*/  FFMA.FTZ R178, R179, c[0x0][0x23c], -R128.reuse ;  /* 0x00008f00b3b27a23 */ /* 0x100fe40000010880 */
[--C-:B------:R-:W-:Y:S02]  /*6c90*/  FFMA.FTZ R129, R129, c[0x0][0x23c], -R128.reuse ;  /* 0x00008f0081817a23 */ /* 0x100fe40000010880 */
[----:B------:R-:W-:Y:S02]  /*6ca0*/  FFMA.FTZ R125, R125, c[0x0][0x23c], -R128 ;  /* 0x00008f007d7d7a23 */ /* 0x000fe40000010880 */
[----:B------:R-:W-:Y:S01]  /*6cb0*/  FFMA.FTZ R174, R174, c[0x0][0x23c], -R103 ;  /* 0x00008f00aeae7a23 */ /* 0x000fe20000010867 */
[----:B------:R-:W3:Y:S01]  /*6cc0*/  MUFU.EX2 R102, R102 ;  /* 0x0000006600667308 */ /* 0x000ee20000000800 */
[----:B-1----:R-:W-:-:S02]  /*6cd0*/  FMUL.FTZ R28, R72, R111 ;  /* 0x0000006f481c7220 */ /* 0x002fc40000410000 */
[-C--:B------:R-:W-:Y:S02]  /*6ce0*/  FMUL.FTZ R29, R73, R111.reuse ;  /* 0x0000006f491d7220 */ /* 0x080fe40000410000 */
[-C--:B------:R-:W-:Y:S02]  /*6cf0*/  FMUL.FTZ R4, R96, R111.reuse ;  /* 0x0000006f60047220 */ /* 0x080fe40000410000 */
[----:B------:R-:W-:Y:S01]  /*6d00*/  FMUL.FTZ R5, R97, R111 ;  /* 0x0000006f61057220 */ /* 0x000fe20000410000 */
[----:B------:R-:W-:Y:S01]  /*6d10*/  MUFU.EX2 R107, R107 ;  /* 0x0000006b006b7308 */ /* 0x000fe20000000800 */
[-C--:B--2---:R-:W-:Y:S02]  /*6d20*/  FMUL.FTZ R30, R74, R110.reuse ;  /* 0x0000006e4a1e7220 */ /* 0x084fe40000410000 */
[-C--:B------:R-:W-:Y:S02]  /*6d30*/  FMUL.FTZ R31, R75, R110.reuse ;  /* 0x0000006e4b1f7220 */ /* 0x080fe40000410000 */
[----:B------:R-:W1:Y:S01]  /*6d40*/  LDSM.16.MT88.4 R72, [R144+0xa000] ;  /* 0x00a000009048783b */ /* 0x000e620000004200 */
[----:B------:R-:W-:-:S02]  /*6d50*/  FMUL.FTZ R6, R98, R110 ;  /* 0x0000006e62067220 */ /* 0x000fc40000410000 */
[----:B------:R-:W2:Y:S01]  /*6d60*/  MUFU.EX2 R106, R106 ;  /* 0x0000006a006a7308 */ /* 0x000ea20000000800 */
[-C--:B------:R-:W-:Y:S01]  /*6d70*/  FMUL.FTZ R7, R99, R110.reuse ;  /* 0x0000006e63077220 */ /* 0x080fe20000410000 */
[----:B---3--:R-:W-:Y:S01]  /*6d80*/  F2FP.BF16.PACK_AB R96, R102, R109 ;  /* 0x0000006d6660723e */ /* 0x008fe200000010ff */
[-C--:B------:R-:W-:Y:S02]  /*6d90*/  FMUL.FTZ R68, R68, R111.reuse ;  /* 0x0000006f44447220 */ /* 0x080fe40000410000 */
[-C--:B------:R-:W-:Y:S02]  /*6da0*/  FMUL.FTZ R69, R69, R111.reuse ;  /* 0x0000006f45457220 */ /* 0x080fe40000410000 */
[-C--:B------:R-:W-:Y:S01]  /*6db0*/  FMUL.FTZ R70, R70, R110.reuse ;  /* 0x0000006e46467220 */ /* 0x080fe20000410000 */
[----:B------:R-:W-:Y:S01]  /*6dc0*/  MUFU.EX2 R101, R101 ;  /* 0x0000006500657308 */ /* 0x000fe20000000800 */
[----:B------:R-:W-:Y:S02]  /*6dd0*/  FMUL.FTZ R71, R71, R110 ;  /* 0x0000006e47477220 */ /* 0x000fe40000410000 */
[----:B------:R-:W-:-:S02]  /*6de0*/  FMUL.FTZ R36, R36, R111 ;  /* 0x0000006f24247220 */ /* 0x000fc40000410000 */
[----:B------:R-:W-:Y:S02]  /*6df0*/  FMUL.FTZ R37, R37, R111 ;  /* 0x0000006f25257220 */ /* 0x000fe40000410000 */
[-C--:B------:R-:W-:Y:S01]  /*6e00*/  FMUL.FTZ R38, R38, R110.reuse ;  /* 0x0000006e26267220 */ /* 0x080fe20000410000 */
[----:B------:R-:W3:Y:S01]  /*6e10*/  MUFU.EX2 R108, R108 ;  /* 0x0000006c006c7308 */ /* 0x000ee20000000800 */
[----:B--2---:R-:W-:Y:S01]  /*6e20*/  F2FP.BF16.PACK_AB R98, R106, R107 ;  /* 0x0000006b6a62723e */ /* 0x004fe200000010ff */
[-C--:B------:R-:W-:Y:S02]  /*6e30*/  FMUL.FTZ R39, R39, R110.reuse ;  /* 0x0000006e27277220 */ /* 0x080fe40000410000 */
[-C--:B------:R-:W-:Y:S02]  /*6e40*/  FMUL.FTZ R40, R40, R111.reuse ;  /* 0x0000006f28287220 */ /* 0x080fe40000410000 */
[----:B------:R-:W-:Y:S02]  /*6e50*/  FMUL.FTZ R41, R41, R111 ;  /* 0x0000006f29297220 */ /* 0x000fe40000410000 */
[----:B------:R-:W-:Y:S01]  /*6e60*/  MUFU.EX2 R3, R3 ;  /* 0x0000000300037308 */ /* 0x000fe20000000800 */
[----:B------:R-:W-:-:S02]  /*6e70*/  FMUL.FTZ R42, R42, R110 ;  /* 0x0000006e2a2a7220 */ /* 0x000fc40000410000 */
[-C--:B------:R-:W-:Y:S02]  /*6e80*/  FMUL.FTZ R43, R43, R110.reuse ;  /* 0x0000006e2b2b7220 */ /* 0x080fe40000410000 */
[-C--:B------:R-:W-:Y:S02]  /*6e90*/  FMUL.FTZ R44, R44, R111.reuse ;  /* 0x0000006f2c2c7220 */ /* 0x080fe40000410000 */
[----:B------:R-:W-:Y:S01]  /*6ea0*/  FMUL.FTZ R45, R45, R111 ;  /* 0x0000006f2d2d7220 */ /* 0x000fe20000410000 */
[----:B------:R-:W2:Y:S01]  /*6eb0*/  MUFU.EX2 R2, R2 ;  /* 0x0000000200027308 */ /* 0x000ea20000000800 */
[----:B---3--:R-:W-:Y:S01]  /*6ec0*/  F2FP.BF16.PACK_AB R97, R108, R101 ;  /* 0x000000656c61723e */ /* 0x008fe200000010ff */
[-C--:B------:R-:W-:Y:S02]  /*6ed0*/  FMUL.FTZ R46, R46, R110.reuse ;  /* 0x0000006e2e2e7220 */ /* 0x080fe40000410000 */
[----:B------:R-:W-:Y:S02]  /*6ee0*/  FMUL.FTZ R47, R47, R110 ;  /* 0x0000006e2f2f7220 */ /* 0x000fe40000410000 */
[----:B------:R-:W-:-:S02]  /*6ef0*/  FMUL.FTZ R48, R48, R111 ;  /* 0x0000006f30307220 */ /* 0x000fc40000410000 */
[-C--:B------:R-:W-:Y:S01]  /*6f00*/  FMUL.FTZ R49, R49, R111.reuse ;  /* 0x0000006f31317220 */ /* 0x080fe20000410000 */
[----:B------:R-:W-:Y:S01]  /*6f10*/  MUFU.EX2 R178, R178 ;  /* 0x000000b200b27308 */ /* 0x000fe20000000800 */
[-C--:B------:R-:W-:Y:S02]  /*6f20*/  FMUL.FTZ R50, R50, R110.reuse ;  /* 0x0000006e32327220 */ /* 0x080fe40000410000 */
[-C--:B------:R-:W-:Y:S02]  /*6f30*/  FMUL.FTZ R51, R51, R110.reuse ;  /* 0x0000006e33337220 */ /* 0x080fe40000410000 */
[----:B------:R-:W-:Y:S01]  /*6f40*/  FMUL.FTZ R20, R80, R111 ;  /* 0x0000006f50147220 */ /* 0x000fe20000410000 */
[----:B--2---:R-:W-:Y:S01]  /*6f50*/  F2FP.BF16.PACK_AB R99, R2, R3 ;  /* 0x000000030263723e */ /* 0x004fe200000010ff */
[----:B------:R-:W-:Y:S01]  /*6f60*/  FMUL.FTZ R21, R81, R111 ;  /* 0x0000006f51157220 */ /* 0x000fe20000410000 */
[----:B------:R-:W2:Y:S01]  /*6f70*/  MUFU.EX2 R129, R129 ;  /* 0x0000008100817308 */ /* 0x000ea20000000800 */
        /* <DEDUP_REMOVED lines=14> */
[C---:B-1----:R-:W-:Y:S01]  /*7060*/  HMMA.16816.F32.BF16 R36, R96.reuse, R72, R36 ;  /* 0x000000486024723c */ /* 0x042fe20000041824 */
[-C--:B------:R-:W-:Y:S02]  /*7070*/  FMUL.FTZ R55, R55, R110.reuse ;  /* 0x0000006e37377220 */ /* 0x080fe40000410000 */
[-C--:B------:R-:W-:Y:S02]  /*7080*/  FMUL.FTZ R56, R56, R111.reuse ;  /* 0x0000006f38387220 */ /* 0x080fe40000410000 */
[----:B------:R-:W-:Y:S01]  /*7090*/  FMUL.FTZ R57, R57, R111 ;  /* 0x0000006f39397220 */ /* 0x000fe20000410000 */
[----:B------:R-:W-:Y:S01]  /*70a0*/  MUFU.EX2 R174, R174 ;  /* 0x000000ae00ae7308 */ /* 0x000fe20000000800 */
[-C--:B------:R-:W-:Y:S01]  /*70b0*/  FMUL.FTZ R58, R58, R110.reuse ;  /* 0x0000006e3a3a7220 */ /* 0x080fe20000410000 */
[----:B------:R-:W-:Y:S01]  /*70c0*/  HMMA.16816.F32.BF16 R40, R96, R74, R40 ;  /* 0x0000004a6028723c */ /* 0x000fe20000041828 */
[----:B------:R-:W1:Y:S01]  /*70d0*/  LDSM.16.MT88.4 R72, [R141+0xa000] ;  /* 0x00a000008d48783b */ /* 0x000e620000004200 */
[----:B------:R-:W-:-:S02]  /*70e0*/  FMUL.FTZ R59, R59, R110 ;  /* 0x0000006e3b3b7220 */ /* 0x000fc40000410000 */
[-C--:B------:R-:W-:Y:S02]  /*70f0*/  FMUL.FTZ R12, R88, R111.reuse ;  /* 0x0000006f580c7220 */ /* 0x080fe40000410000 */
[-C--:B------:R-:W-:Y:S02]  /*7100*/  FMUL.FTZ R13, R89, R111.reuse ;  /* 0x0000006f590d7220 */ /* 0x080fe40000410000 */
[C---:B------:R-:W-:Y:S01]  /*7110*/  HMMA.16816.F32.BF16 R20, R96.reuse, R24, R20 ;  /* 0x000000186014723c */ /* 0x040fe20000041814 */
[-C--:B------:R-:W-:Y:S02]  /*7120*/  FMUL.FTZ R14, R90, R110.reuse ;  /* 0x0000006e5a0e7220 */ /* 0x080fe40000410000 */
[-C--:B------:R-:W-:Y:S02]  /*7130*/  FMUL.FTZ R15, R91, R110.reuse ;  /* 0x0000006e5b0f7220 */ /* 0x080fe40000410000 */
[-C--:B------:R-:W-:Y:S02]  /*7140*/  FMUL.FTZ R92, R92, R111.reuse ;  /* 0x0000006f5c5c7220 */ /* 0x080fe40000410000 */
[----:B------:R-:W-:Y:S01]  /*7150*/  FMUL.FTZ R93, R93, R111 ;  /* 0x0000006f5d5d7220 */ /* 0x000fe20000410000 */
[----:B------:R-:W-:Y:S01]  /*7160*/  HMMA.16816.F32.BF16 R24, R96, R26, R76 ;  /* 0x0000001a6018723c */ /* 0x000fe2000004184c */
[----:B------:R-:W-:Y:S01]  /*7170*/  LDSM.16.MT88.4 R76, [R144+0x8800] ;  /* 0x00880000904c783b */ /* 0x000fe20000004200 */
[----:B------:R-:W-:-:S02]  /*7180*/  FMUL.FTZ R94, R94, R110 ;  /* 0x0000006e5e5e7220 */ /* 0x000fc40000410000 */
[-C--:B------:R-:W-:Y:S02]  /*7190*/  FMUL.FTZ R95, R95, R110.reuse ;  /* 0x0000006e5f5f7220 */ /* 0x080fe40000410000 */
[-C--:B------:R-:W-:Y:S02]  /*71a0*/  FMUL.FTZ R84, R84, R111.reuse ;  /* 0x0000006f54547220 */ /* 0x080fe40000410000 */
[----:B------:R-:W-:Y:S01]  /*71b0*/  FMUL.FTZ R85, R85, R111 ;  /* 0x0000006f55557220 */ /* 0x000fe20000410000 */
[----:B---3--:R-:W-:Y:S01]  /*71c0*/  HMMA.16816.F32.BF16 R44, R96, R68, R44 ;  /* 0x00000044602c723c */ /* 0x008fe2000004182c */
[-C--:B------:R-:W-:Y:S02]  /*71d0*/  FMUL.FTZ R86, R86, R110.reuse ;  /* 0x0000006e56567220 */ /* 0x080fe40000410000 */
[----:B------:R-:W-:Y:S02]  /*71e0*/  FMUL.FTZ R87, R87, R110 ;  /* 0x0000006e57577220 */ /* 0x000fe40000410000 */
[----:B------:R-:W-:-:S02]  /*71f0*/  FFMA.FTZ R127, R190, c[0x0][0x23c], -R103 ;  /* 0x00008f00be7f7a23 */ /* 0x000fc40000010867 */
[--C-:B------:R-:W-:Y:S01]  /*7200*/  FFMA.FTZ R130, R130, c[0x0][0x23c], -R103.reuse ;  /* 0x00008f0082827a23 */ /* 0x100fe20000010867 */
[C---:B------:R-:W-:Y:S01]  /*7210*/  HMMA.16816.F32.BF16 R48, R96.reuse, R70, R48 ;  /* 0x000000466030723c */ /* 0x040fe20000041830 */
[----:B------:R-:W3:Y:S01]  /*7220*/  LDSM.16.MT88.4 R68, [R140+0xa000] ;  /* 0x00a000008c44783b */ /* 0x000ee20000004200 */
[----:B------:R-:W-:Y:S01]  /*7230*/  FFMA.FTZ R123, R188, c[0x0][0x23c], -R103 ;  /* 0x00008f00bc7b7a23 */ /* 0x000fe20000010867 */
[----:B------:R-:W4:Y:S01]  /*7240*/  MUFU.EX2 R127, R127 ;  /* 0x0000007f007f7308 */ /* 0x000f220000000800 */
[-C--:B------:R-:W-:Y:S02]  /*7250*/  FMUL.FTZ R60, R60, R111.reuse ;  /* 0x0000006f3c3c7220 */ /* 0x080fe40000410000 */
[----:B------:R-:W-:Y:S02]  /*7260*/  FMUL.FTZ R61, R61, R111 ;  /* 0x0000006f3d3d7220 */ /* 0x000fe40000410000 */
[----:B-1----:R-:W-:Y:S01]  /*7270*/  HMMA.16816.F32.BF16 R52, R96, R72, R52 ;  /* 0x000000486034723c */ /* 0x002fe20000041834 */
[----:B------:R-:W-:-:S02]  /*7280*/  FMUL.FTZ R62, R62, R110 ;  /* 0x0000006e3e3e7220 */ /* 0x000fc40000410000 */
[----:B------:R-:W-:Y:S01]  /*7290*/  MUFU.EX2 R130, R130 ;  /* 0x0000008200827308 */ /* 0x000fe20000000800 */
[-C--:B------:R-:W-:Y:S02]  /*72a0*/  FMUL.FTZ R63, R63, R110.reuse ;  /* 0x0000006e3f3f7220 */ /* 0x080fe40000410000 */
[-C--:B------:R-:W-:Y:S02]  /*72b0*/  FMUL.FTZ R64, R64, R111.reuse ;  /* 0x0000006f40407220 */ /* 0x080fe40000410000 */
[----:B------:R-:W-:Y:S01]  /*72c0*/  HMMA.16816.F32.BF16 R56, R96, R74, R56 ;  /* 0x0000004a6038723c */ /* 0x000fe20000041838 */
[----:B------:R-:W1:Y:S01]  /*72d0*/  LDSM.16.MT88.4 R72, [R142+0x8800] ;  /* 0x008800008e48783b */ /* 0x000e620000004200 */
[----:B------:R-:W-:Y:S01]  /*72e0*/  FMUL.FTZ R65, R65, R111 ;  /* 0x0000006f41417220 */ /* 0x000fe20000410000 */
[----:B------:R-:W5:Y:S01]  /*72f0*/  MUFU.EX2 R123, R123 ;  /* 0x0000007b007b7308 */ /* 0x000f620000000800 */
[-C--:B------:R-:W-:Y:S02]  /*7300*/  FMUL.FTZ R66, R66, R110.reuse ;  /* 0x0000006e42427220 */ /* 0x080fe40000410000 */
[----:B------:R-:W-:-:S02]  /*7310*/  FMUL.FTZ R67, R67, R110 ;  /* 0x0000006e43437220 */ /* 0x000fc40000410000 */
        /* <DEDUP_REMOVED lines=18> */
[--C-:B------:R-:W-:Y:S01]  /*7440*/  FFMA.FTZ R115, R124, c[0x0][0x23c], -R103.reuse ;  /* 0x00008f007c737a23 */ /* 0x100fe20000010867 */
[----:B------:R-:W-:Y:S01]  /*7450*/  MUFU.EX2 R131, R131 ;  /* 0x0000008300837308 */ /* 0x000fe20000000800 */
[----:B------:R-:W-:Y:S01]  /*7460*/  FFMA.FTZ R113, R117, c[0x0][0x23c], -R128 ;  /* 0x00008f0075717a23 */ /* 0x000fe20000010880 */
        /* <DEDUP_REMOVED lines=8> */
[----:B--2---:R-:W-:Y:S01]  /*74f0*/  F2FP.BF16.PACK_AB R68, R129, R178 ;  /* 0x000000b28144723e */ /* 0x004fe200000010ff */
        /* <DEDUP_REMOVED lines=8> */
[----:B------:R-:W-:Y:S06]  /*7580*/  MUFU.EX2 R182, R182 ;  /* 0x000000b600b67308 */ /* 0x000fec0000000800 */
[C---:B------:R-:W-:Y:S02]  /*7590*/  HMMA.16816.F32.BF16 R4, R68.reuse, R76, R4 ;  /* 0x0000004c4404723c */ /* 0x040fe40000041804 */
[----:B------:R-:W-:Y:S06]  /*75a0*/  MUFU.EX2 R175, R175 ;  /* 0x000000af00af7308 */ /* 0x000fec0000000800 */
[C---:B------:R-:W-:Y:S01]  /*75b0*/  HMMA.16816.F32.BF16 R8, R68.reuse, R78, R8 ;  /* 0x0000004e4408723c */ /* 0x040fe20000041808 */
[----:B------:R-:W2:Y:S01]  /*75c0*/  LDSM.16.MT88.4 R76, [R141+0x8800] ;  /* 0x008800008d4c783b */ /* 0x000ea20000004200 */
[----:B------:R-:W-:Y:S06]  /*75d0*/  MUFU.EX2 R180, R180 ;  /* 0x000000b400b47308 */ /* 0x000fec0000000800 */
[C---:B-1----:R-:W-:Y:S02]  /*75e0*/  HMMA.16816.F32.BF16 R12, R68.reuse, R72, R12 ;  /* 0x00000048440c723c */ /* 0x042fe4000004180c */
[----:B------:R-:W-:Y:S06]  /*75f0*/  MUFU.EX2 R179, R179 ;  /* 0x000000b300b37308 */ /* 0x000fec0000000800 */
[C---:B------:R-:W-:Y:S01]  /*7600*/  HMMA.16816.F32.BF16 R16, R68.reuse, R74, R16 ;  /* 0x0000004a4410723c */ /* 0x040fe20000041810 */
[----:B------:R-:W1:Y:S01]  /*7610*/  LDSM.16.MT88.4 R72, [R140+0x8800] ;  /* 0x008800008c48783b */ /* 0x000e620000004200 */
[----:B------:R-:W3:Y:S08]  /*7620*/  MUFU.EX2 R184, R184 ;  /* 0x000000b800b87308 */ /* 0x000ef00000000800 */
[----:B------:R-:W-:Y:S08]  /*7630*/  MUFU.EX2 R112, R112 ;  /* 0x0000007000707308 */ /* 0x000ff00000000800 */
[----:B------:R-:W4:Y:S01]  /*7640*/  MUFU.EX2 R113, R113 ;  /* 0x0000007100717308 */ /* 0x000f220000000800 */
[----:B---3--:R-:W-:Y:S01]  /*7650*/  F2FP.BF16.PACK_AB R100, R184, R179 ;  /* 0x000000b3b864723e */ /* 0x008fe200000010ff */
[C---:B--2---:R-:W-:Y:S06]  /*7660*/  HMMA.16816.F32.BF16 R20, R68.reuse, R76, R20 ;  /* 0x0000004c4414723c */ /* 0x044fec0000041814 */
[----:B------:R-:W-:Y:S02]  /*7670*/  MUFU.EX2 R115, R115 ;  /* 0x0000007300737308 */ /* 0x000fe40000000800 */
[C---:B------:R-:W-:Y:S01]  /*7680*/  HMMA.16816.F32.BF16 R24, R68.reuse, R78, R24 ;  /* 0x0000004e4418723c */ /* 0x040fe20000041818 */
[----:B------:R-:W2:Y:S05]  /*7690*/  LDSM.16.MT88.4 R76, [R144+0xa800] ;  /* 0x00a80000904c783b */ /* 0x000eaa0000004200 */
[----:B------:R-:W3:Y:S01]  /*76a0*/  MUFU.EX2 R124, R124 ;  /* 0x0000007c007c7308 */ /* 0x000ee20000000800 */
[----:B----4-:R-:W-:Y:S01]  /*76b0*/  F2FP.BF16.PACK_AB R102, R113, R112 ;  /* 0x000000707166723e */ /* 0x010fe200000010ff */
[C---:B-1----:R-:W-:Y:S06]  /*76c0*/  HMMA.16816.F32.BF16 R28, R68.reuse, R72, R28 ;  /* 0x00000048441c723c */ /* 0x042fec000004181c */
[----:B------:R-:W-:Y:S02]  /*76d0*/  MUFU.EX2 R114, R114 ;  /* 0x0000007200727308 */ /* 0x000fe40000000800 */
[----:B------:R-:W-:Y:S01]  /*76e0*/  HMMA.16816.F32.BF16 R32, R68, R74, R32 ;  /* 0x0000004a4420723c */ /* 0x000fe20000041820 */
[----:B------:R-:W1:Y:S05]  /*76f0*/  LDSM.16.MT88.4 R72, [R142+0xa800] ;  /* 0x00a800008e48783b */ /* 0x000e6a0000004200 */
[----:B------:R-:W4:Y:S01]  /*7700*/  MUFU.EX2 R117, R117 ;  /* 0x0000007500757308 */ /* 0x000f220000000800 */
[----:B---3--:R-:W-:-:S02]  /*7710*/  F2FP.BF16.PACK_AB R101, R124, R115 ;  /* 0x000000737c65723e */ /* 0x008fc400000010ff */
[----:B----4-:R-:W-:Y:S01]  /*7720*/  F2FP.BF16.PACK_AB R103, R117, R114 ;  /* 0x000000727567723e */ /* 0x010fe200000010ff */
        /* <DEDUP_REMOVED lines=12> */
[----:B------:R-:W-:-:S02]  /*77f0*/  F2FP.BF16.PACK_AB R68, R190, R173 ;  /* 0x000000adbe44723e */ /* 0x000fc400000010ff */
[----:B------:R-:W-:Y:S02]  /*7800*/  F2FP.BF16.PACK_AB R69, R182, R177 ;  /* 0x000000b1b645723e */ /* 0x000fe400000010ff */
[----:B------:R-:W-:Y:S02]  /*7810*/  F2FP.BF16.PACK_AB R70, R188, R131 ;  /* 0x00000083bc46723e */ /* 0x000fe400000010ff */
[----:B------:R-:W-:-:S07]  /*7820*/  F2FP.BF16.PACK_AB R71, R180, R175 ;  /* 0x000000afb447723e */ /* 0x000fce00000010ff */
[C---:B--2---:R-:W-:Y:S08]  /*7830*/  HMMA.16816.F32.BF16 R4, R68.reuse, R76, R4 ;  /* 0x0000004c4404723c */ /* 0x044ff00000041804 */
[C---:B------:R-:W-:Y:S01]  /*7840*/  HMMA.16816.F32.BF16 R8, R68.reuse, R78, R8 ;  /* 0x0000004e4408723c */ /* 0x040fe20000041808 */
[----:B------:R-:W2:Y:S07]  /*7850*/  LDSM.16.MT88.4 R76, [R141+0x9000] ;  /* 0x009000008d4c783b */ /* 0x000eae0000004200 */
[C---:B-1----:R-:W-:Y:S08]  /*7860*/  HMMA.16816.F32.BF16 R12, R68.reuse, R72, R12 ;  /* 0x00000048440c723c */ /* 0x042ff0000004180c */
[----:B------:R-:W-:Y:S01]  /*7870*/  HMMA.16816.F32.BF16 R16, R68, R74, R16 ;  /* 0x0000004a4410723c */ /* 0x000fe20000041810 */
[----:B------:R-:W1:Y:S07]  /*7880*/  LDSM.16.MT88.4 R72, [R140+0x9000] ;  /* 0x009000008c48783b */ /* 0x000e6e0000004200 */
[C---:B------:R-:W-:Y:S01]  /*7890*/  HMMA.16816.F32.BF16 R96, R100.reuse, R92, R4 ;  /* 0x0000005c6460723c */ /* 0x040fe20000041804 */
[----:B------:R-:W-:Y:S07]  /*78a0*/  LDSM.16.MT88.4 R4, [R142+0xb800] ;  /* 0x00b800008e04783b */ /* 0x000fee0000004200 */
[C---:B------:R-:W-:Y:S01]  /*78b0*/  HMMA.16816.F32.BF16 R92, R100.reuse, R94, R8 ;  /* 0x0000005e645c723c */ /* 0x040fe20000041808 */
[----:B------:R-:W-:Y:S07]  /*78c0*/  LDSM.16.MT88.4 R8, [R144+0xb800] ;  /* 0x00b800009008783b */ /* 0x000fee0000004200 */
[----:B------:R-:W-:Y:S01]  /*78d0*/  HMMA.16816.F32.BF16 R88, R100, R84, R12 ;  /* 0x000000546458723c */ /* 0x000fe2000004180c */
[----:B------:R-:W-:Y:S07]  /*78e0*/  LDSM.16.MT88.4 R12, [R141+0xb800] ;  /* 0x00b800008d0c783b */ /* 0x000fee0000004200 */
[C---:B--2---:R-:W-:Y:S08]  /*78f0*/  HMMA.16816.F32.BF16 R20, R68.reuse, R76, R20 ;  /* 0x0000004c4414723c */ /* 0x044ff00000041814 */
[C---:B------:R-:W-:Y:S01]  /*7900*/  HMMA.16816.F32.BF16 R24, R68.reuse, R78, R24 ;  /* 0x0000004e4418723c */ /* 0x040fe20000041818 */
[----:B------:R-:W2:Y:S07]  /*7910*/  LDSM.16.MT88.4 R76, [R144+0xb000] ;  /* 0x00b00000904c783b */ /* 0x000eae0000004200 */
[C---:B-1----:R-:W-:Y:S08]  /*7920*/  HMMA.16816.F32.BF16 R28, R68.reuse, R72, R28 ;  /* 0x00000048441c723c */ /* 0x042ff0000004181c */
[----:B------:R-:W-:Y:S01]  /*7930*/  HMMA.16816.F32.BF16 R32, R68, R74, R32 ;  /* 0x0000004a4420723c */ /* 0x000fe20000041820 */
[----:B------:R-:W1:Y:S07]  /*7940*/  LDSM.16.MT88.4 R72, [R142+0xb000] ;  /* 0x00b000008e48783b */ /* 0x000e6e0000004200 */
[----:B------:R-:W-:Y:S08]  /*7950*/  HMMA.16816.F32.BF16 R84, R100, R86, R16 ;  /* 0x000000566454723c */ /* 0x000ff00000041810 */
[C---:B--2---:R-:W-:Y:S08]  /*7960*/  HMMA.16816.F32.BF16 R36, R68.reuse, R76, R36 ;  /* 0x0000004c4424723c */ /* 0x044ff00000041824 */
[C---:B------:R-:W-:Y:S01]  /*7970*/  HMMA.16816.F32.BF16 R40, R68.reuse, R78, R40 ;  /* 0x0000004e4428723c */ /* 0x040fe20000041828 */
[----:B------:R-:W2:Y:S07]  /*7980*/  LDSM.16.MT88.4 R76, [R141+0xb000] ;  /* 0x00b000008d4c783b */ /* 0x000eae0000004200 */
[C---:B-1----:R-:W-:Y:S08]  /*7990*/  HMMA.16816.F32.BF16 R44, R68.reuse, R72, R44 ;  /* 0x00000048442c723c */ /* 0x042ff0000004182c */
[----:B------:R-:W-:Y:S01]  /*79a0*/  HMMA.16816.F32.BF16 R48, R68, R74, R48 ;  /* 0x0000004a4430723c */ /* 0x000fe20000041830 */
[----:B------:R-:W1:Y:S07]  /*79b0*/  LDSM.16.MT88.4 R72, [R140+0xb000] ;  /* 0x00b000008c48783b */ /* 0x000e6e0000004200 */
[C---:B------:R-:W-:Y:S08]  /*79c0*/  HMMA.16816.F32.BF16 R36, R100.reuse, R8, R36 ;  /* 0x000000086424723c */ /* 0x040ff00000041824 */
[C---:B------:R-:W-:Y:S07]  /*79d0*/  HMMA.16816.F32.BF16 R44, R100.reuse, R4, R44 ;  /* 0x00000004642c723c */ /* 0x040fee000004182c */
[----:B------:R-:W-:Y:S01]  /*79e0*/  FADD.FTZ R5, R3, R108 ;  /* 0x0000006c03057221 */ /* 0x000fe20000010000 */
[----:B------:R-:W-:Y:S01]  /*79f0*/  HMMA.16816.F32.BF16 R40, R100, R10, R40 ;  /* 0x0000000a6428723c */ /* 0x000fe20000041828 */
[----:B------:R-:W-:Y:S01]  /*7a00*/  FADD.FTZ R3, R106, R107 ;  /* 0x0000006b6a037221 */ /* 0x000fe20000010000 */
[----:B------:R-:W-:Y:S01]  /*7a10*/  LDSM.16.MT88.4 R8, [R140+0xb800] ;  /* 0x00b800008c08783b */ /* 0x000fe20000004200 */
[----:B------:R-:W-:-:S02]  /*7a20*/  FADD.FTZ R5, R2, R5 ;  /* 0x0000000502057221 */ /* 0x000fc40000010000 */
[----:B------:R-:W-:Y:S01]  /*7a30*/  FADD.FTZ R178, R178, R3 ;  /* 0x00000003b2b27221 */ /* 0x000fe20000010000 */
[-C--:B------:R-:W-:Y:S01]  /*7a40*/  MOV R3, R105.reuse ;  /* 0x0000006900037202 */ /* 0x080fe20000000f00 */
[----:B------:R-:W-:Y:S01]  /*7a50*/  FADD.FTZ R174, R174, R5 ;  /* 0x00000005aeae7221 */ /* 0x000fe20000010000 */
[C---:B--2---:R-:W-:Y:S01]  /*7a60*/  HMMA.16816.F32.BF16 R52, R68.reuse, R76, R52 ;  /* 0x0000004c4434723c */ /* 0x044fe20000041834 */
[----:B------:R-:W-:Y:S01]  /*7a70*/  FADD.FTZ R129, R129, R178 ;  /* 0x000000b281817221 */ /* 0x000fe20000010000 */
[----:B------:R-:W-:Y:S01]  /*7a80*/  @P2 MOV R3, R105 ;  /* 0x0000006900032202 */ /* 0x000fe20000000f00 */
[----:B------:R-:W-:Y:S02]  /*7a90*/  FADD.FTZ R127, R127, R174 ;  /* 0x000000ae7f7f7221 */ /* 0x000fe40000010000 */
[----:B------:R-:W-:Y:S01]  /*7aa0*/  FADD.FTZ R2, R172, R129 ;  /* 0x00000081ac027221 */ /* 0x000fe20000010000 */
[----:B------:R-:W-:Y:S01]  /*7ab0*/  @P2 IADD3 R172, R116, -0x3, RZ ;  /* 0xfffffffd74ac2810 */ /* 0x000fe20007ffe0ff */
[----:B------:R-:W-:Y:S01]  /*7ac0*/  FADD.FTZ R4, R130, R127 ;  /* 0x0000007f82047221 */ /* 0x000fe20000010000 */
[----:B------:R-:W-:Y:S01]  /*7ad0*/  HMMA.16816.F32.BF16 R56, R68, R78, R56 ;  /* 0x0000004e4438723c */ /* 0x000fe20000041838 */
[----:B------:R-:W2:Y:S01]  /*7ae0*/  LDSM.16.MT88.4 R76, [R141+0x9800] ;  /* 0x009800008d4c783b */ /* 0x000ea20000004200 */
[----:B------:R-:W-:-:S02]  /*7af0*/  FADD.FTZ R2, R125, R2 ;  /* 0x000000027d027221 */ /* 0x000fc40000010000 */
[----:B------:R-:W-:Y:S02]  /*7b00*/  FADD.FTZ R4, R123, R4 ;  /* 0x000000047b047221 */ /* 0x000fe40000010000 */
[----:B------:R-:W-:Y:S01]  /*7b10*/  FADD.FTZ R173, R173, R2 ;  /* 0x00000002adad7221 */ /* 0x000fe20000010000 */
[-C--:B------:R-:W-:Y:S01]  /*7b20*/  MOV R2, R104.reuse ;  /* 0x0000006800027202 */ /* 0x080fe20000000f00 */
[C---:B-1----:R-:W-:Y:S01]  /*7b30*/  HMMA.16816.F32.BF16 R60, R68.reuse, R72, R60 ;  /* 0x00000048443c723c */ /* 0x042fe2000004183c */
[----:B------:R-:W-:Y:S01]  /*7b40*/  FADD.FTZ R177, R177, R4 ;  /* 0x00000004b1b17221 */ /* 0x000fe20000010000 */
[----:B------:R-:W-:Y:S01]  /*7b50*/  @P2 MOV R2, R104 ;  /* 0x0000006800022202 */ /* 0x000fe20000000f00 */
        /* <DEDUP_REMOVED lines=17> */
[----:B------:R-:W-:-:S03]  /*7c70*/  FADD.FTZ R165, R117, R114 ;  /* 0x0000007275a57221 */ /* 0x000fc60000010000 */
[C---:B--2---:R-:W-:Y:S08]  /*7c80*/  HMMA.16816.F32.BF16 R80, R100.reuse, R76, R20 ;  /* 0x0000004c6450723c */ /* 0x044ff00000041814 */
[C---:B------:R-:W-:Y:S08]  /*7c90*/  HMMA.16816.F32.BF16 R76, R100.reuse, R78, R24 ;  /* 0x0000004e644c723c */ /* 0x040ff00000041818 */
[C---:B-1----:R-:W-:Y:S08]  /*7ca0*/  HMMA.16816.F32.BF16 R72, R100.reuse, R68, R28 ;  /* 0x000000446448723c */ /* 0x042ff0000004181c */
[C---:B------:R-:W-:Y:S08]  /*7cb0*/  HMMA.16816.F32.BF16 R68, R100.reuse, R70, R32 ;  /* 0x000000466444723c */ /* 0x040ff00000041820 */
[C---:B------:R-:W-:Y:S08]  /*7cc0*/  HMMA.16816.F32.BF16 R56, R100.reuse, R14, R56 ;  /* 0x0000000e6438723c */ /* 0x040ff00000041838 */
[C---:B------:R-:W-:Y:S08]  /*7cd0*/  HMMA.16816.F32.BF16 R60, R100.reuse, R8, R60 ;  /* 0x00000008643c723c */ /* 0x040ff0000004183c */
[----:B------:R-:W-:Y:S01]  /*7ce0*/  HMMA.16816.F32.BF16 R64, R100, R10, R64 ;  /* 0x0000000a6440723c */ /* 0x000fe20000041840 */
[----:B------:R-:W-:Y:S05]  /*7cf0*/  @!UPT UIADD3 URZ, URZ, URZ, URZ ;  /* 0x0000003f3f3ff290 */ /* 0x000fea000fffe03f */
[----:B------:R-:W-:Y:S11]  /*7d00*/  @P2 BRA `(.L_x_746) ;  /* 0x0000001000002947 */ /* 0x000ff60003800000 */
.L_x_742:
[----:B------:R-:W-:-:S07]  /*7d10*/  IADD3 R172, R122, -0x1, RZ ;  /* 0xffffffff7aac7810 */ /* 0x000fce0007ffe0ff */
.L_x_746:
        /* <DEDUP_REMOVED lines=9> */
.L_x_750:
        /* <DEDUP_REMOVED lines=72> */
.L_x_748:
[----:B------:R-:W-:Y:S04]  /*8230*/  DEPBAR.LE SB0, 0x0 ;  /* 0x000080000000791a */ /* 0x000fe80000000000 */
[----:B------:R-:W-:Y:S01]  /*8240*/  BAR.SYNC.DEFER_BLOCKING 0x0 ;  /* 0x0000000000007b1d */ /* 0x000fe20000010000 */
[----:B------:R-:W-:Y:S01]  /*8250*/  SHF.R.S32.HI R3, RZ, 0x1f, R172 ;  /* 0x0000001fff037819 */ /* 0x000fe200000114ac */
[----:B------:R-:W-:Y:S02]  /*8260*/  IMAD R100, R153, R172, RZ ;  /* 0x000000ac99647224 */ /* 0x000fe400078e02ff */
[-C--:B------:R-:W-:Y:S04]  /*8270*/  IMAD.WIDE.U32 R104, R172, R154.reuse, R174 ;  /* 0x0000009aac687225 */ /* 0x080fe800078e00ae */
[----:B------:R-:W-:Y:S01]  /*8280*/  IMAD R100, R3, R154, R100 ;  /* 0x0000009a03647224 */ /* 0x000fe200078e0264 */
[C---:B------:R-:W-:Y:S02]  /*8290*/  @!P3 LEA R188, P4, R104.reuse, c[0x0][0x170], 0x1 ;  /* 0x00005c0068bcba11 */ /* 0x040fe400078808ff */
[----:B------:R-:W-:Y:S02]  /*82a0*/  @!P2 LEA R106, P1, R104, c[0x0][0x170], 0x1 ;  /* 0x00005c00686aaa11 */ /* 0x000fe400078208ff */
[----:B------:R-:W-:Y:S02]  /*82b0*/  IADD3 R100, R105, R100, RZ ;  /* 0x0000006469647210 */ /* 0x000fe40007ffe0ff */
[----:B------:R-:W-:Y:S02]  /*82c0*/  IADD3 R105, P0, R164, R104, RZ ;  /* 0x00000068a4697210 */ /* 0x000fe40007f1e0ff */
[C-C-:B------:R-:W-:Y:S02]  /*82d0*/  @!P3 LEA.HI.X R189, R104.reuse, c[0x0][0x174], R100.reuse, 0x1, P4 ;  /* 0x00005d0068bdba11 */ /* 0x140fe400020f0c64 */
[----:B------:R-:W-:Y:S02]  /*82e0*/  @!P2 LEA.HI.X R107, R104, c[0x0][0x174], R100, 0x1, P1 ;  /* 0x00005d00686baa11 */ /* 0x000fe400008f0c64 */
[----:B------:R-:W-:Y:S02]  /*82f0*/  @!P3 LEA R178, P5, R105, c[0x0][0x170], 0x1 ;  /* 0x00005c0069b2ba11 */ /* 0x000fe400078a08ff */
[----:B------:R-:W-:Y:S01]  /*8300*/  IADD3.X R100, R161, R100, RZ, P0, !PT ;  /* 0x00000064a1647210 */ /* 0x000fe200007fe4ff */
[----:B------:R-:W-:Y:S01]  /*8310*/  @P3 STS.128 [R158+0x8000], RZ ;  /* 0x008000ff9e003388 */ /* 0x000fe20000000c00 */
[C---:B------:R-:W-:Y:S02]  /*8320*/  @!P2 LEA R104, P1, R105.reuse, c[0x0][0x170], 0x1 ;  /* 0x00005c006968aa11 */ /* 0x040fe400078208ff */
[C-C-:B------:R-:W-:Y:S02]  /*8330*/  @!P3 LEA.HI.X R179, R105.reuse, c[0x0][0x174], R100.reuse, 0x1, P5 ;  /* 0x00005d0069b3ba11 */ /* 0x140fe400028f0c64 */
[C---:B------:R-:W-:Y:S01]  /*8340*/  IADD3 R103, P4, R164.reuse, R105, RZ ;  /* 0x00000069a4677210 */ /* 0x040fe20007f9e0ff */
[----:B------:R-:W-:Y:S01]  /*8350*/  @!PT LDS RZ, [RZ] ;  /* 0x00000000fffff984 */ /* 0x000fe20000000800 */
[----:B------:R-:W-:Y:S01]  /*8360*/  @!PT LDS RZ, [RZ] ;  /* 0x00000000fffff984 */ /* 0x000fe20000000800 */
[----:B------:R-:W-:Y:S01]  /*8370*/  @!PT LDS RZ, [RZ] ;  /* 0x00000000fffff984 */ /* 0x000fe20000000800 */
[----:B------:R1:W-:Y:S01]  /*8380*/  @!P3 LDGSTS.E.BYPASS.LTC128B.128 [R158+0x8000], [R188.64] ;  /* 0x08000000bc9ebfae */ /* 0x0003e2000b901d46 */
        /* <DEDUP_REMOVED lines=10> */
[----:B------:R2:W-:Y:S01]  /*8430*/  @!P2 LDGSTS.E.BYPASS.LTC128B.128 [R158+0xa000], [R106.64+0x80] ;  /* 0x0a0000806a9eafae */ /* 0x0005e2000b901d46 */
[----:B------:R-:W-:Y:S04]  /*8440*/  IADD3 R3, P0, R164, R103, RZ ;  /* 0x00000067a4037210 */ /* 0x000fe80007f1e0ff */
        /* <DEDUP_REMOVED lines=8> */
[----:B------:R3:W-:Y:S01]  /*84d0*/  @!P3 LDGSTS.E.BYPASS.LTC128B.128 [R158+0x8800], [R178.64] ;  /* 0x08800000b29ebfae */ /* 0x0007e2000b901d46 */
[----:B------:R-:W-:Y:S02]  /*84e0*/  @!P2 LEA.HI.X R181, R3, c[0x0][0x174], R2, 0x1, P0 ;  /* 0x00005d0003b5aa11 */ /* 0x000fe400000f0c02 */
[----:B------:R-:W-:Y:S03]  /*84f0*/  ISETP.GT.AND P4, PT, R172, RZ, PT ;  /* 0x000000ffac00720c */ /* 0x000fe60003f84270 */
        /* <DEDUP_REMOVED lines=27> */
[----:B------:R-:W3:Y:S06]  /*86b0*/  LDSM.16.M88.4 R116, [R149+0x4800] ;  /* 0x004800009574783b */ /* 0x000eec0000000200 */
[----:B------:R-:W3:Y:S06]  /*86c0*/  LDSM.16.M88.4 R120, [R149+0x5000] ;  /* 0x005000009578783b */ /* 0x000eec0000000200 */
[----:B------:R-:W0:Y:S06]  /*86d0*/  LDGDEPBAR ;  /* 0x00000000000079af */ /* 0x000e2c0000000000 */
[----:B------:R-:W4:Y:S06]  /*86e0*/  LDSM.16.M88.4 R124, [R149+0x5800] ;  /* 0x00580000957c783b */ /* 0x000f2c0000000200 */
[----:B------:R-:W-:Y:S06]  /*86f0*/  LDSM.16.M88.4 R128, [R138] ;  /* 0x000000008a80783b */ /* 0x000fec0000000200 */
[----:B--2---:R-:W-:Y:S01]  /*8700*/  LDSM.16.M88.4 R104, [R136+0x1800] ;  /* 0x001800008868783b */ /* 0x004fe20000000200 */
[C---:B-1----:R-:W-:Y:S08]  /*8710*/  HMMA.16816.F32.BF16 R4, R108.reuse, R112, RZ ;  /* 0x000000706c04723c */ /* 0x042ff000000418ff */
[C---:B------:R-:W-:Y:S01]  /*8720*/  HMMA.16816.F32.BF16 R8, R108.reuse, R114, RZ ;  /* 0x000000726c08723c */ /* 0x040fe200000418ff */
[----:B------:R-:W-:Y:S07]  /*8730*/  LDSM.16.M88.4 R112, [R148] ;  /* 0x000000009470783b */ /* 0x000fee0000000200 */
[C---:B---3--:R-:W-:Y:S08]  /*8740*/  HMMA.16816.F32.BF16 R12, R108.reuse, R116, RZ ;  /* 0x000000746c0c723c */ /* 0x048ff000000418ff */
[C---:B------:R-:W-:Y:S01]  /*8750*/  HMMA.16816.F32.BF16 R16, R108.reuse, R118, RZ ;  /* 0x000000766c10723c */ /* 0x040fe200000418ff */
[----:B------:R-:W1:Y:S07]  /*8760*/  LDSM.16.M88.4 R116, [R147] ;  /* 0x000000009374783b */ /* 0x000e6e0000000200 */
[C---:B------:R-:W-:Y:S08]  /*8770*/  HMMA.16816.F32.BF16 R20, R108.reuse, R120, RZ ;  /* 0x000000786c14723c */ /* 0x040ff000000418ff */
[C---:B------:R-:W-:Y:S01]  /*8780*/  HMMA.16816.F32.BF16 R24, R108.reuse, R122, RZ ;  /* 0x0000007a6c18723c */ /* 0x040fe200000418ff */
[----:B------:R-:W2:Y:S07]  /*8790*/  LDSM.16.M88.4 R120, [R139] ;  /* 0x000000008b78783b */ /* 0x000eae0000000200 */
[C---:B----4-:R-:W-:Y:S08]  /*87a0*/  HMMA.16816.F32.BF16 R28, R108.reuse, R124, RZ ;  /* 0x0000007c6c1c723c */ /* 0x050ff000000418ff */
[----:B------:R-:W-:Y:S01]  /*87b0*/  HMMA.16816.F32.BF16 R32, R108, R126, RZ ;  /* 0x0000007e6c20723c */ /* 0x000fe200000418ff */
[----:B------:R-:W3:Y:S06]  /*87c0*/  LDSM.16.M88.4 R108, [R137] ;  /* 0x00000000896c783b */ /* 0x000eec0000000200 */
[----:B------:R-:W-:Y:S01]  /*87d0*/  LDSM.16.M88.4 R124, [R143+0x4800] ;  /* 0x004800008f7c783b */ /* 0x000fe20000000200 */
[C---:B-1----:R-:W-:Y:S08]  /*87e0*/  HMMA.16816.F32.BF16 R4, R112.reuse, R116, R4 ;  /* 0x000000747004723c */ /* 0x042ff00000041804 */
[C---:B------:R-:W-:Y:S01]  /*87f0*/  HMMA.16816.F32.BF16 R8, R112.reuse, R118, R8 ;  /* 0x000000767008723c */ /* 0x040fe20000041808 */
[----:B------:R-:W-:Y:S07]  /*8800*/  LDSM.16.M88.4 R116, [R146] ;  /* 0x000000009274783b */ /* 0x000fee0000000200 */
[C---:B--2---:R-:W-:Y:S08]  /*8810*/  HMMA.16816.F32.BF16 R12, R112.reuse, R120, R12 ;  /* 0x00000078700c723c */ /* 0x044ff0000004180c */
[C---:B------:R-:W-:Y:S01]  /*8820*/  HMMA.16816.F32.BF16 R16, R112.reuse, R122, R16 ;  /* 0x0000007a7010723c */ /* 0x040fe20000041810 */
[----:B------:R-:W1:Y:S07]  /*8830*/  LDSM.16.M88.4 R120, [R143+0x4000] ;  /* 0x004000008f78783b */ /* 0x000e6e0000000200 */
[C---:B------:R-:W-:Y:S08]  /*8840*/  HMMA.16816.F32.BF16 R20, R112.reuse, R128, R20 ;  /* 0x000000807014723c */ /* 0x040ff00000041814 */
[C---:B------:R-:W-:Y:S08]  /*8850*/  HMMA.16816.F32.BF16 R24, R112.reuse, R130, R24 ;  /* 0x000000827018723c */ /* 0x040ff00000041818 */
[C---:B---3--:R-:W-:Y:S08]  /*8860*/  HMMA.16816.F32.BF16 R28, R112.reuse, R108, R28 ;  /* 0x0000006c701c723c */ /* 0x048ff0000004181c */
[----:B------:R-:W-:Y:S01]  /*8870*/  HMMA.16816.F32.BF16 R32, R112, R110, R32 ;  /* 0x0000006e7020723c */ /* 0x000fe20000041820 */
[----:B------:R-:W2:Y:S06]  /*8880*/  LDSM.16.M88.4 R108, [R143+0x5000] ;  /* 0x005000008f6c783b */ /* 0x000eac0000000200 */
[----:B------:R-:W3:Y:S01]  /*8890*/  LDSM.16.M88.4 R112, [R143+0x5800] ;  /* 0x005800008f70783b */ /* 0x000ee20000000200 */
        /* <DEDUP_REMOVED lines=9> */
[C---:B---3--:R-:W-:Y:S08]  /*8930*/  HMMA.16816.F32.BF16 R28, R116.reuse, R112, R28 ;  /* 0x00000070741c723c */ /* 0x048ff0000004181c */
[----:B------:R-:W-:Y:S01]  /*8940*/  HMMA.16816.F32.BF16 R32, R116, R114, R32 ;  /* 0x000000727420723c */ /* 0x000fe20000041820 */
[----:B------:R-:W2:Y:S06]  /*8950*/  LDSM.16.M88.4 R112, [R136+0x1000] ;  /* 0x001000008870783b */ /* 0x000eac0000000200 */
[----:B------:R-:W-:Y:S01]  /*8960*/  LDSM.16.M88.4 R116, [R149+0x6000] ;  /* 0x006000009574783b */ /* 0x000fe20000000200 */
[C---:B-1----:R-:W-:Y:S08]  /*8970*/  HMMA.16816.F32.BF16 R4, R108.reuse, R120, R4 ;  /* 0x000000786c04723c */ /* 0x042ff00000041804 */
[C---:B------:R-:W-:Y:S01]  /*8980*/  HMMA.16816.F32.BF16 R8, R108.reuse, R122, R8 ;  /* 0x0000007a6c08723c */ /* 0x040fe20000041808 */
[----:B------:R-:W-:Y:S07]  /*8990*/  LDSM.16.M88.4 R120, [R149+0x6800] ;  /* 0x006800009578783b */ /* 0x000fee0000000200 */
[C---:B------:R-:W-:Y:S08]  /*89a0*/  HMMA.16816.F32.BF16 R12, R108.reuse, R124, R12 ;  /* 0x0000007c6c0c723c */ /* 0x040ff0000004180c */
[C---:B------:R-:W-:Y:S08]  /*89b0*/  HMMA.16816.F32.BF16 R16, R108.reuse, R126, R16 ;  /* 0x0000007e6c10723c */ /* 0x040ff00000041810 */
[C---:B--2---:R-:W-:Y:S08]  /*89c0*/  HMMA.16816.F32.BF16 R20, R108.reuse, R112, R20 ;  /* 0x000000706c14723c */ /* 0x044ff00000041814 */
[C---:B------:R-:W-:Y:S01]  /*89d0*/  HMMA.16816.F32.BF16 R24, R108.reuse, R114, R24 ;  /* 0x000000726c18723c */ /* 0x040fe20000041818 */
[----:B------:R-:W1:Y:S07]  /*89e0*/  LDSM.16.M88.4 R112, [R150+0x2000] ;  /* 0x002000009670783b */ /* 0x000e6e0000000200 */
[C---:B------:R-:W-:Y:S08]  /*89f0*/  HMMA.16816.F32.BF16 R28, R108.reuse, R104, R28 ;  /* 0x000000686c1c723c */ /* 0x040ff0000004181c */
        /* <DEDUP_REMOVED lines=12> */
[C---:B---3--:R-:W-:Y:S08]  /*8ac0*/  HMMA.16816.F32.BF16 R28, R112.reuse, R108, R28 ;  /* 0x0000006c701c723c */ /* 0x048ff0000004181c */
[----:B------:R-:W-:Y:S01]  /*8ad0*/  HMMA.16816.F32.BF16 R32, R112, R110, R32 ;  /* 0x0000006e7020723c */ /* 0x000fe20000041820 */
[----:B------:R-:W2:Y:S06]  /*8ae0*/  LDSM.16.M88.4 R108, [R133] ;  /* 0x00000000856c783b */ /* 0x000eac0000000200 */
[----:B------:R-:W3:Y:S01]  /*8af0*/  LDSM.16.M88.4 R112, [R132] ;  /* 0x000000008470783b */ /* 0x000ee20000000200 */
        /* <DEDUP_REMOVED lines=9> */
[C---:B---3--:R-:W-:Y:S08]  /*8b90*/  HMMA.16816.F32.BF16 R28, R104.reuse, R112, R28 ;  /* 0x00000070681c723c */ /* 0x048ff0000004181c */
[----:B------:R-:W-:Y:S01]  /*8ba0*/  HMMA.16816.F32.BF16 R32, R104, R114, R32 ;  /* 0x000000726820723c */ /* 0x000fe20000041820 */
[----:B------:R-:W2:Y:S06]  /*8bb0*/  LDSM.16.M88.4 R104, [R143+0x7000] ;  /* 0x007000008f68783b */ /* 0x000eac0000000200 */
[----:B------:R-:W3:Y:S01]  /*8bc0*/  LDSM.16.M88.4 R112, [R143+0x7800] ;  /* 0x007800008f70783b */ /* 0x000ee20000000200 */
        /* <DEDUP_REMOVED lines=9> */
[C---:B---3--:R-:W-:Y:S08]  /*8c60*/  HMMA.16816.F32.BF16 R28, R108.reuse, R112, R28 ;  /* 0x000000706c1c723c */ /* 0x048ff0000004181c */
[----:B------:R-:W-:Y:S01]  /*8c70*/  HMMA.16816.F32.BF16 R32, R108, R114, R32 ;  /* 0x000000726c20723c */ /* 0x000fe20000041820 */
[----:B------:R-:W3:Y:S07]  /*8c80*/  LDSM.16.M88.4 R108, [R136+0x3000] ;  /* 0x00300000886c783b */ /* 0x000eee0000000200 */
[C---:B-1----:R-:W-:Y:S08]  /*8c90*/  HMMA.16816.F32.BF16 R4, R116.reuse, R120, R4 ;  /* 0x000000787404723c */ /* 0x042ff00000041804 */
[C---:B------:R-:W-:Y:S08]  /*8ca0*/  HMMA.16816.F32.BF16 R8, R116.reuse, R122, R8 ;  /* 0x0000007a7408723c */ /* 0x040ff00000041808 */
[C---:B--2---:R-:W-:Y:S08]  /*8cb0*/  HMMA.16816.F32.BF16 R12, R116.reuse, R104, R12 ;  /* 0x00000068740c723c */ /* 0x044ff0000004180c */
[C---:B------:R-:W-:Y:S01]  /*8cc0*/  HMMA.16816.F32.BF16 R16, R116.reuse, R106, R16 ;  /* 0x0000006a7410723c */ /* 0x040fe20000041810 */
[----:B------:R-:W1:Y:S01]  /*8cd0*/  LDSM.16.M88.4 R104, [R136+0x3800] ;  /* 0x003800008868783b */ /* 0x000e620000000200 */
[----:B------:R-:W-:Y:S04]  /*8ce0*/  DEPBAR.LE SB0, 0x0 ;  /* 0x000080000000791a */ /* 0x000fe80000000000 */
[----:B------:R-:W-:Y:S02]  /*8cf0*/  FMUL.FTZ R3, R4, c[0x0][0x2ec] ;  /* 0x0000bb0004037a20 */ /* 0x000fe40000410000 */
[C---:B---3--:R-:W-:Y:S04]  /*8d00*/  HMMA.16816.F32.BF16 R20, R116.reuse, R108, R20 ;  /* 0x0000006c7414723c */ /* 0x048fe80000041814 */
[----:B------:R-:W2:Y:S01]  /*8d10*/  MUFU.TANH R3, R3 ;  /* 0x0000000300037308 */ /* 0x000ea20000002400 */
[----:B------:R-:W-:Y:S01]  /*8d20*/  BAR.SYNC.DEFER_BLOCKING 0x0 ;  /* 0x0000000000007b1d */ /* 0x000fe20000010000 */
[----:B------:R-:W-:Y:S02]  /*8d30*/  FMUL.FTZ R177, R5, c[0x0][0x2ec] ;  /* 0x0000bb0005b17a20 */ /* 0x000fe40000410000 */
[----:B------:R-:W-:Y:S01]  /*8d40*/  FMUL.FTZ R2, R14, c[0x0][0x2ec] ;  /* 0x0000bb000e027a20 */ /* 0x000fe20000410000 */
[C---:B------:R-:W-:Y:S03]  /*8d50*/  HMMA.16816.F32.BF16 R24, R116.reuse, R110, R24 ;  /* 0x0000006e7418723c */ /* 0x040fe60000041818 */
[----:B------:R-:W-:Y:S02]  /*8d60*/  FMUL.FTZ R103, R13, c[0x0][0x2ec] ;  /* 0x0000bb000d677a20 */ /* 0x000fe40000410000 */
[----:B------:R3:W4:Y:S01]  /*8d70*/  MUFU.TANH R125, R2 ;  /* 0x00000002007d7308 */ /* 0x0007220000002400 */
[----:B------:R-:W-:Y:S02]  /*8d80*/  FMUL.FTZ R100, R15, c[0x0][0x2ec] ;  /* 0x0000bb000f647a20 */ /* 0x000fe40000410000 */
[----:B------:R-:W-:Y:S04]  /*8d90*/  FMUL.FTZ R173, R17, c[0x0][0x2ec] ;  /* 0x0000bb0011ad7a20 */ /* 0x000fe80000410000 */
[----:B------:R-:W-:Y:S02]  /*8da0*/  FMUL.FTZ R179, R6, c[0x0][0x2ec] ;  /* 0x0000bb0006b37a20 */ /* 0x000fe40000410000 */
[----:B------:R-:W-:Y:S01]  /*8db0*/  FMUL.FTZ R181, R7, c[0x0][0x2ec] ;  /* 0x0000bb0007b57a20 */ /* 0x000fe20000410000 */
[----:B------:R2:W2:Y:S01]  /*8dc0*/  MUFU.TANH R126, R103 ;  /* 0x00000067007e7308 */ /* 0x0004a20000002400 */
[----:B-----5:R-:W-:Y:S02]  /*8dd0*/  FMUL.FTZ R183, R8, c[0x0][0x2ec] ;  /* 0x0000bb0008b77a20 */ /* 0x020fe40000410000 */
[----:B------:R-:W-:Y:S02]  /*8de0*/  FMUL.FTZ R185, R9, c[0x0][0x2ec] ;  /* 0x0000bb0009b97a20 */ /* 0x000fe40000410000 */
[----:B------:R-:W-:Y:S02]  /*8df0*/  FMUL.FTZ R187, R10, c[0x0][0x2ec] ;  /* 0x0000bb000abb7a20 */ /* 0x000fe40000410000 */
[----:B------:R-:W-:Y:S01]  /*8e00*/  FMUL.FTZ R189, R11, c[0x0][0x2ec] ;  /* 0x0000bb000bbd7a20 */ /* 0x000fe20000410000 */
[C---:B-1----:R-:W-:Y:S02]  /*8e10*/  HMMA.16816.F32.BF16 R28, R116.reuse, R104, R28 ;  /* 0x00000068741c723c */ /* 0x042fe4000004181c */
[----:B------:R1:W1:Y:S01]  /*8e20*/  MUFU.TANH R115, R100 ;  /* 0x0000006400737308 */ /* 0x0002620000002400 */
[----:B------:R-:W-:Y:S02]  /*8e30*/  FMUL.FTZ R186, R12, c[0x0][0x2ec] ;  /* 0x0000bb000cba7a20 */ /* 0x000fe40000410000 */
[----:B---3--:R-:W-:Y:S02]  /*8e40*/  FMUL.FTZ R2, R19, c[0x0][0x2ec] ;  /* 0x0000bb0013027a20 */ /* 0x008fe40000410000 */
[----:B------:R-:W-:Y:S01]  /*8e50*/  FMUL.FTZ R104, R25, c[0x0][0x2ec] ;  /* 0x0000bb0019687a20 */ /* 0x000fe20000410000 */
[----:B------:R-:W-:Y:S04]  /*8e60*/  HMMA.16816.F32.BF16 R32, R116, R106, R32 ;  /* 0x0000006a7420723c */ /* 0x000fe80000041820 */
[----:B------:R3:W3:Y:S01]  /*8e70*/  MUFU.TANH R123, R2 ;  /* 0x00000002007b7308 */ /* 0x0006e20000002400 */
[----:B------:R-:W-:Y:S02]  /*8e80*/  FMUL.FTZ R184, R16, c[0x0][0x2ec] ;  /* 0x0000bb0010b87a20 */ /* 0x000fe40000410000 */
[----:B------:R-:W-:Y:S02]  /*8e90*/  FMUL.FTZ R191, R18, c[0x0][0x2ec] ;  /* 0x0000bb0012bf7a20 */ /* 0x000fe40000410000 */
[----:B--2---:R-:W-:Y:S03]  /*8ea0*/  FMUL.FTZ R103, R26, c[0x0][0x2ec] ;  /* 0x0000bb001a677a20 */ /* 0x004fe60000410000 */
[----:B------:R-:W-:Y:S02]  /*8eb0*/  FMUL.FTZ R182, R20, c[0x0][0x2ec] ;  /* 0x0000bb0014b67a20 */ /* 0x000fe40000410000 */
[----:B------:R2:W2:Y:S01]  /*8ec0*/  MUFU.TANH R128, R173 ;  /* 0x000000ad00807308 */ /* 0x0004a20000002400 */
[----:B------:R-:W-:Y:S02]  /*8ed0*/  FMUL.FTZ R180, R21, c[0x0][0x2ec] ;  /* 0x0000bb0015b47a20 */ /* 0x000fe40000410000 */
[----:B------:R-:W-:Y:S02]  /*8ee0*/  FMUL.FTZ R178, R24, c[0x0][0x2ec] ;  /* 0x0000bb0018b27a20 */ /* 0x000fe40000410000 */
[----:B-1----:R-:W-:Y:S02]  /*8ef0*/  FMUL.FTZ R100, R23, c[0x0][0x2ec] ;  /* 0x0000bb0017647a20 */ /* 0x002fe40000410000 */
[----:B------:R-:W-:Y:S02]  /*8f00*/  FMUL.FTZ R105, R28, c[0x0][0x2ec] ;  /* 0x0000bb001c697a20 */ /* 0x000fe40000410000 */
[----:B------:R-:W-:Y:S01]  /*8f10*/  FMUL.FTZ R188, R29, c[0x0][0x2ec] ;  /* 0x0000bb001dbc7a20 */ /* 0x000fe20000410000 */
[----:B------:R1:W1:Y:S01]  /*8f20*/  MUFU.TANH R130, R104 ;  /* 0x0000006800827308 */ /* 0x0002620000002400 */
[----:B------:R-:W-:Y:S02]  /*8f30*/  FMUL.FTZ R107, R30, c[0x0][0x2ec] ;  /* 0x0000bb001e6b7a20 */ /* 0x000fe40000410000 */
[----:B------:R-:W-:Y:S02]  /*8f40*/  FMUL.FTZ R106, R31, c[0x0][0x2ec] ;  /* 0x0000bb001f6a7a20 */ /* 0x000fe40000410000 */
[----:B---3--:R-:W-:Y:S05]  /*8f50*/  FMUL.FTZ R2, R27, c[0x0][0x2ec] ;  /* 0x0000bb001b027a20 */ /* 0x008fea0000410000 */
[----:B------:R3:W3:Y:S01]  /*8f60*/  MUFU.TANH R129, R103 ;  /* 0x0000006700817308 */ /* 0x0006e20000002400 */
[----:B--2---:R-:W-:Y:S09]  /*8f70*/  FMUL.FTZ R173, R22, c[0x0][0x2ec] ;  /* 0x0000bb0016ad7a20 */ /* 0x004ff20000410000 */
[----:B------:R2:W2:Y:S01]  /*8f80*/  MUFU.TANH R131, R100 ;  /* 0x0000006400837308 */ /* 0x0004a20000002400 */
[----:B-1----:R-:W-:Y:S09]  /*8f90*/  FMUL.FTZ R104, R34, c[0x0][0x2ec] ;  /* 0x0000bb0022687a20 */ /* 0x002ff20000410000 */
[----:B------:R1:W1:Y:S01]  /*8fa0*/  MUFU.TANH R127, R2 ;  /* 0x00000002007f7308 */ /* 0x0002620000002400 */
[----:B---3--:R-:W-:Y:S09]  /*8fb0*/  FMUL.FTZ R103, R35, c[0x0][0x2ec] ;  /* 0x0000bb0023677a20 */ /* 0x008ff20000410000 */
[----:B------:R-:W3:Y:S01]  /*8fc0*/  MUFU.TANH R177, R177 ;  /* 0x000000b100b17308 */ /* 0x000ee20000002400 */
[----:B--2---:R-:W-:Y:S09]  /*8fd0*/  FMUL.FTZ R100, R32, c[0x0][0x2ec] ;  /* 0x0000bb0020647a20 */ /* 0x004ff20000410000 */
[----:B------:R-:W2:Y:S01]  /*8fe0*/  MUFU.TANH R179, R179 ;  /* 0x000000b300b37308 */ /* 0x000ea20000002400 */
[----:B-1----:R-:W-:Y:S09]  /*8ff0*/  FMUL.FTZ R2, R33, c[0x0][0x2ec] ;  /* 0x0000bb0021027a20 */ /* 0x002ff20000410000 */
        /* <DEDUP_REMOVED lines=18> */
[----:B------:R-:W1:Y:S10]  /*9120*/  MUFU.TANH R104, R104 ;  /* 0x0000006800687308 */ /* 0x000e740000002400 */
[----:B------:R-:W1:Y:S02]  /*9130*/  MUFU.TANH R103, R103 ;  /* 0x0000006700677308 */ /* 0x000e640000002400 */
[----:B-1234-:R-:W-:-:S05]  /*9140*/  @P4 BRA `(.L_x_750) ;  /* 0xffffec6000004947 */ /* 0x01efca000383ffff */
.L_x_749:
[C---:B------:R-:W-:Y:S01]  /*9150*/  LEA R2, R172.reuse, R157, 0x6 ;  /* 0x0000009dac027211 */ /* 0x040fe200078e30ff */
[----:B------:R-:W-:Y:S01]  /*9160*/  LDSM.16.MT88.4 R28, [R141+0x8000] ;  /* 0x008000008d1c783b */ /* 0x000fe20000004200 */
        /* <DEDUP_REMOVED lines=15> */
[----:B------:R-:W-:Y:S09]  /*9260*/  IADD3 R118, R2, 0x30, RZ ;  /* 0x0000003002767810 */ /* 0x000ff20007ffe0ff */
        /* <DEDUP_REMOVED lines=12> */
[-C--:B------:R-:W-:Y:S01]  /*9330*/  FFMA.FTZ R7, R7, R0.reuse, R3 ;  /* 0x0000000007077223 */ /* 0x080fe20000010003 */
[----:B------:R-:W-:Y:S01]  /*9340*/  IADD3 R3, R2, 0x31, RZ ;  /* 0x0000003102037810 */ /* 0x000fe20007ffe0ff */
[CC--:B------:R-:W-:Y:S02]  /*9350*/  FFMA.FTZ R125, R15.reuse, R0.reuse, R125 ;  /* 0x000000000f7d7223 */ /* 0x0c0fe4000001007d */
[-C--:B------:R-:W-:Y:S02]  /*9360*/  FFMA.FTZ R186, R15, R0.reuse, R186 ;  /* 0x000000000fba7223 */ /* 0x080fe400000100ba */
[----:B------:R1:W2:Y:S01]  /*9370*/  I2F R15, R3 ;  /* 0x00000003000f7306 */ /* 0x0002a20000201400 */
[-C--:B------:R-:W-:Y:S02]  /*9380*/  FFMA.FTZ R181, R8, R0.reuse, R181 ;  /* 0x0000000008b57223 */ /* 0x080fe400000100b5 */
[CC--:B------:R-:W-:Y:S02]  /*9390*/  FFMA.FTZ R183, R6.reuse, R0.reuse, R183 ;  /* 0x0000000006b77223 */ /* 0x0c0fe400000100b7 */
[-C--:B------:R-:W-:Y:S01]  /*93a0*/  FFMA.FTZ R187, R6, R0.reuse, R187 ;  /* 0x0000000006bb7223 */ /* 0x080fe200000100bb */
[----:B------:R-:W-:Y:S01]  /*93b0*/  FMNMX.FTZ R6, R179, R101, !PT ;  /* 0x00000065b3067209 */ /* 0x000fe20007810000 */
[-C--:B------:R-:W-:Y:S01]  /*93c0*/  FFMA.FTZ R177, R8, R0.reuse, R177 ;  /* 0x0000000008b17223 */ /* 0x080fe200000100b1 */
[----:B------:R-:W-:Y:S01]  /*93d0*/  IADD3 R8, R2, 0x38, RZ ;  /* 0x0000003802087810 */ /* 0x000fe20007ffe0ff */
[C---:B------:R-:W-:Y:S01]  /*93e0*/  FFMA.FTZ R189, R4.reuse, R0, R189 ;  /* 0x0000000004bd7223 */ /* 0x040fe200000100bd */
[----:B------:R-:W-:Y:S01]  /*93f0*/  FMNMX.FTZ R6, R181, R6, !PT ;  /* 0x00000006b5067209 */ /* 0x000fe20007810000 */
[----:B------:R-:W-:Y:S01]  /*9400*/  FFMA.FTZ R185, R4, R0, R185 ;  /* 0x0000000004b97223 */ /* 0x000fe200000100b9 */
        /* <DEDUP_REMOVED lines=12> */
[----:B-1----:R-:W-:Y:S01]  /*94d0*/  FMNMX.FTZ R3, R185, R6, !PT ;  /* 0x00000006b9037209 */ /* 0x002fe20007810000 */
[----:B------:R-:W1:Y:S01]  /*94e0*/  I2F R17, R8 ;  /* 0x0000000800117306 */ /* 0x000e620000201400 */
[----:B------:R-:W-:Y:S01]  /*94f0*/  FMNMX.FTZ R4, R115, R4, !PT ;  /* 0x0000000473047209 */ /* 0x000fe20007810000 */
[-C--:B------:R-:W-:Y:S01]  /*9500*/  FFMA.FTZ R173, R19, R0.reuse, R173 ;  /* 0x0000000013ad7223 */ /* 0x080fe200000100ad */
[----:B------:R-:W-:Y:S01]  /*9510*/  FMNMX.FTZ R3, R186, R3, !PT ;  /* 0x00000003ba037209 */ /* 0x000fe20007810000 */
[----:B------:R-:W-:Y:S01]  /*9520*/  FFMA.FTZ R131, R13, R0, R131 ;  /* 0x000000000d837223 */ /* 0x000fe20000010083 */
[----:B------:R-:W-:Y:S01]  /*9530*/  FMNMX.FTZ R4, R117, R4, !PT ;  /* 0x0000000475047209 */ /* 0x000fe20007810000 */
[-C--:B------:R-:W-:Y:S01]  /*9540*/  FFMA.FTZ R182, R19, R0.reuse, R182 ;  /* 0x0000000013b67223 */ /* 0x080fe200000100b6 */
[----:B------:R-:W-:Y:S01]  /*9550*/  FMNMX.FTZ R3, R126, R3, !PT ;  /* 0x000000037e037209 */ /* 0x000fe20007810000 */
[-C--:B------:R-:W-:Y:S01]  /*9560*/  FFMA.FTZ R180, R13, R0.reuse, R180 ;  /* 0x000000000db47223 */ /* 0x080fe200000100b4 */
[----:B------:R-:W-:Y:S01]  /*9570*/  IADD3 R5, R2, 0x39, RZ ;  /* 0x0000003902057810 */ /* 0x000fe20007ffe0ff */
[-C--:B------:R-:W-:Y:S01]  /*9580*/  FFMA.FTZ R129, R11, R0.reuse, R129 ;  /* 0x000000000b817223 */ /* 0x080fe20000010081 */
[----:B------:R-:W-:Y:S01]  /*9590*/  FMNMX.FTZ R3, R184, R3, !PT ;  /* 0x00000003b8037209 */ /* 0x000fe20007810000 */
[----:B------:R-:W-:Y:S01]  /*95a0*/  FFMA.FTZ R127, R9, R0, R127 ;  /* 0x00000000097f7223 */ /* 0x000fe2000001007f */
[----:B------:R-:W-:Y:S01]  /*95b0*/  FMNMX.FTZ R4, R123, R4, !PT ;  /* 0x000000047b047209 */ /* 0x000fe20007810000 */
[-C--:B------:R-:W-:Y:S01]  /*95c0*/  FFMA.FTZ R178, R11, R0.reuse, R178 ;  /* 0x000000000bb27223 */ /* 0x080fe200000100b2 */
[----:B------:R-:W3:Y:S01]  /*95d0*/  I2F R5, R5 ;  /* 0x0000000500057306 */ /* 0x000ee20000201400 */
[----:B------:R-:W-:Y:S01]  /*95e0*/  FMNMX.FTZ R3, R128, R3, !PT ;  /* 0x0000000380037209 */ /* 0x000fe20007810000 */
[----:B------:R-:W-:Y:S01]  /*95f0*/  FFMA.FTZ R130, R9, R0, R130 ;  /* 0x0000000009827223 */ /* 0x000fe20000010082 */
[----:B------:R-:W-:Y:S01]  /*9600*/  FMNMX.FTZ R4, R173, R4, !PT ;  /* 0x00000004ad047209 */ /* 0x000fe20007810000 */
[-C--:B--2---:R-:W-:Y:S01]  /*9610*/  FFMA.FTZ R119, R15, R0.reuse, R119 ;  /* 0x000000000f777223 */ /* 0x084fe20000010077 */
[----:B------:R-:W-:Y:S01]  /*9620*/  FMNMX.FTZ R3, R182, R3, !PT ;  /* 0x00000003b6037209 */ /* 0x000fe20007810000 */
[----:B------:R-:W-:Y:S01]  /*9630*/  FFMA.FTZ R118, R118, R0, R105 ;  /* 0x0000000076767223 */ /* 0x000fe20000010069 */
[----:B------:R-:W-:Y:S01]  /*9640*/  FMNMX.FTZ R4, R131, R4, !PT ;  /* 0x0000000483047209 */ /* 0x000fe20007810000 */
[-C--:B------:R-:W-:Y:S01]  /*9650*/  FFMA.FTZ R116, R15, R0.reuse, R116 ;  /* 0x000000000f747223 */ /* 0x080fe20000010074 */
[----:B------:R-:W-:Y:S01]  /*9660*/  FMNMX.FTZ R3, R180, R3, !PT ;  /* 0x00000003b4037209 */ /* 0x000fe20007810000 */
[----:B-1----:R-:W-:Y:S01]  /*9670*/  FFMA.FTZ R104, R17, R0, R104 ;  /* 0x0000000011687223 */ /* 0x002fe20000010068 */
[----:B------:R-:W-:Y:S01]  /*9680*/  FMNMX.FTZ R4, R129, R4, !PT ;  /* 0x0000000481047209 */ /* 0x000fe20007810000 */
[----:B------:R-:W-:Y:S01]  /*9690*/  FFMA.FTZ R114, R17, R0, R114 ;  /* 0x0000000011727223 */ /* 0x000fe20000010072 */
[----:B------:R-:W-:Y:S01]  /*96a0*/  FMNMX.FTZ R3, R178, R3, !PT ;  /* 0x00000003b2037209 */ /* 0x000fe20007810000 */
[----:B------:R-:W-:Y:S01]  /*96b0*/  LDSM.16.MT88.4 R12, [R144+0x8000] ;  /* 0x00800000900c783b */ /* 0x000fe20000004200 */
[----:B------:R-:W-:Y:S02]  /*96c0*/  FMNMX.FTZ R4, R127, R4, !PT ;  /* 0x000000047f047209 */ /* 0x000fe40007810000 */
[----:B------:R-:W-:Y:S02]  /*96d0*/  FMNMX.FTZ R9, R130, R3, !PT ;  /* 0x0000000382097209 */ /* 0x000fe40007810000 */
[----:B------:R-:W-:Y:S02]  /*96e0*/  FMNMX.FTZ R4, R121, R4, !PT ;  /* 0x0000000479047209 */ /* 0x000fe40007810000 */
[----:B------:R-:W-:Y:S01]  /*96f0*/  FMNMX.FTZ R11, R118, R9, !PT ;  /* 0x00000009760b7209 */ /* 0x000fe20007810000 */
[----:B------:R-:W-:Y:S01]  /*9700*/  LDSM.16.MT88.4 R20, [R142+0x8000] ;  /* 0x008000008e14783b */ /* 0x000fe20000004200 */
[----:B------:R-:W-:Y:S01]  /*9710*/  FMNMX.FTZ R3, R119, R4, !PT ;  /* 0x0000000477037209 */ /* 0x000fe20007810000 */
[CC--:B---3--:R-:W-:Y:S01]  /*9720*/  FFMA.FTZ R103, R5.reuse, R0.reuse, R103 ;  /* 0x0000000005677223 */ /* 0x0c8fe20000010067 */
[----:B------:R-:W-:Y:S01]  /*9730*/  FMNMX.FTZ R11, R116, R11, !PT ;  /* 0x0000000b740b7209 */ /* 0x000fe20007810000 */
[----:B------:R-:W-:Y:S01]  /*9740*/  FFMA.FTZ R112, R5, R0, R112 ;  /* 0x0000000005707223 */ /* 0x000fe20000010070 */
[----:B------:R-:W-:Y:S02]  /*9750*/  FMNMX.FTZ R2, R104, R3, !PT ;  /* 0x0000000368027209 */ /* 0x000fe40007810000 */
[----:B------:R-:W-:Y:S02]  /*9760*/  FMNMX.FTZ R11, R114, R11, !PT ;  /* 0x0000000b720b7209 */ /* 0x000fe40007810000 */
[----:B------:R-:W-:Y:S02]  /*9770*/  FMNMX.FTZ R6, R103, R2, !PT ;  /* 0x0000000267067209 */ /* 0x000fe40007810000 */
[----:B------:R-:W-:Y:S03]  /*9780*/  FMNMX.FTZ R9, R112, R11, !PT ;  /* 0x0000000b70097209 */ /* 0x000fe60007810000 */
[----:B------:R-:W1:Y:S08]  /*9790*/  SHFL.BFLY PT, R3, R6, 0x2, 0x1f ;  /* 0x0c401f0006037f89 */ /* 0x000e7000000e0000 */
        /* <DEDUP_REMOVED lines=13> */
[C---:B------:R-:W-:Y:S02]  /*9870*/  FMUL.FTZ R113, R3.reuse, c[0x0][0x23c] ;  /* 0x00008f0003717a20 */ /* 0x040fe40000410000 */
        /* <DEDUP_REMOVED lines=17> */
[----:B------:R-:W-:Y:S02]  /*9990*/  FFMA.FTZ R130, R130, c[0x0][0x23c], -R113 ;  /* 0x00008f0082827a23 */ /* 0x000fe40000010871 */
        /* <DEDUP_REMOVED lines=18> */
[C---:B------:R-:W-:Y:S02]  /*9ac0*/  FMUL.FTZ R27, R100.reuse, R79 ;  /* 0x0000004f641b7220 */ /* 0x040fe40000410000 */
[----:B------:R-:W-:Y:S01]  /*9ad0*/  FMUL.FTZ R24, R101, R76 ;  /* 0x0000004c65187220 */ /* 0x000fe20000410000 */
[----:B-1----:R-:W-:Y:S01]  /*9ae0*/  F2FP.BF16.PACK_AB R97, R107, R102 ;  /* 0x000000666b61723e */ /* 0x002fe200000010ff */
[C---:B------:R-:W-:Y:S02]  /*9af0*/  FMUL.FTZ R25, R101.reuse, R77 ;  /* 0x0000004d65197220 */ /* 0x040fe40000410000 */
[----:B------:R-:W-:Y:S01]  /*9b00*/  LDSM.16.MT88.4 R76, [R144+0xa000] ;  /* 0x00a00000904c783b */ /* 0x000fe20000004200 */
[C---:B------:R-:W-:Y:S02]  /*9b10*/  FMUL.FTZ R34, R100.reuse, R70 ;  /* 0x0000004664227220 */ /* 0x040fe40000410000 */
[----:B------:R-:W-:Y:S01]  /*9b20*/  MUFU.EX2 R111, R111 ;  /* 0x0000006f006f7308 */ /* 0x000fe20000000800 */
[C---:B------:R-:W-:Y:S02]  /*9b30*/  FMUL.FTZ R35, R100.reuse, R71 ;  /* 0x0000004764237220 */ /* 0x040fe40000410000 */
[C---:B------:R-:W-:Y:S02]  /*9b40*/  FMUL.FTZ R32, R101.reuse, R68 ;  /* 0x0000004465207220 */ /* 0x040fe40000410000 */
[----:B------:R-:W-:Y:S02]  /*9b50*/  FMUL.FTZ R33, R101, R69 ;  /* 0x0000004565217220 */ /* 0x000fe40000410000 */
[----:B------:R-:W-:Y:S01]  /*9b60*/  LDSM.16.MT88.4 R68, [R141+0xa000] ;  /* 0x00a000008d44783b */ /* 0x000fe20000004200 */
[--C-:B------:R-:W-:Y:S02]  /*9b70*/  FFMA.FTZ R84, R119, c[0x0][0x23c], -R124.reuse ;  /* 0x00008f0077547a23 */ /* 0x100fe4000001087c */
        /* <DEDUP_REMOVED lines=29> */
[----:B--2---:R-:W-:Y:S01]  /*9d50*/  F2FP.BF16.PACK_AB R98, R108, R109 ;  /* 0x0000006d6c62723e */ /* 0x004fe200000010ff */
[C---:B------:R-:W-:Y:S02]  /*9d60*/  FMUL.FTZ R64, R101.reuse, R64 ;  /* 0x0000004065407220 */ /* 0x040fe40000410000 */
[C---:B------:R-:W-:Y:S02]  /*9d70*/  FMUL.FTZ R65, R101.reuse, R65 ;  /* 0x0000004165417220 */ /* 0x040fe40000410000 */
[--C-:B------:R-:W-:Y:S01]  /*9d80*/  FFMA.FTZ R119, R104, c[0x0][0x23c], -R124.reuse ;  /* 0x00008f0068777a23 */ /* 0x100fe2000001087c */
[----:B------:R-:W-:Y:S01]  /*9d90*/  MUFU.EX2 R180, R180 ;  /* 0x000000b400b47308 */ /* 0x000fe20000000800 */
[C---:B------:R-:W-:Y:S05]  /*9da0*/  HMMA.16816.F32.BF16 R4, R96.reuse, R12, R4 ;  /* 0x0000000c6004723c */ /* 0x040fea0000041804 */
[C---:B------:R-:W-:Y:S02]  /*9db0*/  FMUL.FTZ R54, R100.reuse, R54 ;  /* 0x0000003664367220 */ /* 0x040fe40000410000 */
[C---:B------:R-:W-:Y:S01]  /*9dc0*/  FMUL.FTZ R12, R101.reuse, R88 ;  /* 0x00000058650c7220 */ /* 0x040fe20000410000 */
[C---:B------:R-:W-:Y:S01]  /*9dd0*/  HMMA.16816.F32.BF16 R8, R96.reuse, R14, R8 ;  /* 0x0000000e6008723c */ /* 0x040fe20000041808 */
[----:B------:R1:W-:Y:S03]  /*9de0*/  MUFU.EX2 R104, R84 ;  /* 0x0000005400687308 */ /* 0x0003e60000000800 */
[C---:B------:R-:W-:Y:S02]  /*9df0*/  FMUL.FTZ R13, R101.reuse, R89 ;  /* 0x00000059650d7220 */ /* 0x040fe40000410000 */
[C---:B------:R-:W-:Y:S02]  /*9e00*/  FMUL.FTZ R55, R100.reuse, R55 ;  /* 0x0000003764377220 */ /* 0x040fe40000410000 */
[C---:B------:R-:W-:Y:S03]  /*9e10*/  FMUL.FTZ R14, R100.reuse, R90 ;  /* 0x0000005a640e7220 */ /* 0x040fe60000410000 */
[----:B------:R-:W-:Y:S01]  /*9e20*/  MUFU.EX2 R130, R130 ;  /* 0x0000008200827308 */ /* 0x000fe20000000800 */
[C---:B------:R-:W-:Y:S02]  /*9e30*/  FMUL.FTZ R15, R100.reuse, R91 ;  /* 0x0000005b640f7220 */ /* 0x040fe40000410000 */
[----:B------:R-:W2:Y:S01]  /*9e40*/  LDSM.16.MT88.4 R88, [R140+0x8000] ;  /* 0x008000008c58783b */ /* 0x000ea20000004200 */
[C---:B------:R-:W-:Y:S02]  /*9e50*/  FMUL.FTZ R52, R101.reuse, R52 ;  /* 0x0000003465347220 */ /* 0x040fe40000410000 */
[C---:B------:R-:W-:Y:S02]  /*9e60*/  FMUL.FTZ R53, R101.reuse, R53 ;  /* 0x0000003565357220 */ /* 0x040fe40000410000 */
[C---:B------:R-:W-:Y:S02]  /*9e70*/  HMMA.16816.F32.BF16 R12, R96.reuse, R20, R12 ;  /* 0x00000014600c723c */ /* 0x040fe4000004180c */
[----:B------:R-:W-:Y:S01]  /*9e80*/  MUFU.EX2 R120, R120 ;  /* 0x0000007800787308 */ /* 0x000fe20000000800 */
[C---:B------:R-:W-:Y:S02]  /*9e90*/  FMUL.FTZ R58, R100.reuse, R58 ;  /* 0x0000003a643a7220 */ /* 0x040fe40000410000 */
[C---:B------:R-:W-:Y:S01]  /*9ea0*/  FMUL.FTZ R59, R100.reuse, R59 ;  /* 0x0000003b643b7220 */ /* 0x040fe20000410000 */
[----:B-1----:R-:W-:Y:S01]  /*9eb0*/  LDSM.16.MT88.4 R84, [R142+0x9800] ;  /* 0x009800008e54783b */ /* 0x002fe20000004200 */
[C---:B------:R-:W-:Y:S01]  /*9ec0*/  FMUL.FTZ R20, R101.reuse, R80 ;  /* 0x0000005065147220 */ /* 0x040fe20000410000 */
[C---:B------:R-:W-:Y:S04]  /*9ed0*/  HMMA.16816.F32.BF16 R16, R96.reuse, R22, R16 ;  /* 0x000000166010723c */ /* 0x040fe80000041810 */
[C---:B------:R-:W-:Y:S01]  /*9ee0*/  FMUL.FTZ R21, R101.reuse, R81 ;  /* 0x0000005165157220 */ /* 0x040fe20000410000 */
[----:B------:R-:W-:Y:S01]  /*9ef0*/  MUFU.EX2 R119, R119 ;  /* 0x0000007700777308 */ /* 0x000fe20000000800 */
[C---:B------:R-:W-:Y:S02]  /*9f00*/  FMUL.FTZ R56, R101.reuse, R56 ;  /* 0x0000003865387220 */ /* 0x040fe40000410000 */
[C---:B------:R-:W-:Y:S04]  /*9f10*/  FMUL.FTZ R22, R100.reuse, R82 ;  /* 0x0000005264167220 */ /* 0x040fe80000410000 */
[C---:B------:R-:W-:Y:S02]  /*9f20*/  FMUL.FTZ R23, R100.reuse, R83 ;  /* 0x0000005364177220 */ /* 0x040fe40000410000 */
[----:B------:R-:W-:Y:S01]  /*9f30*/  LDSM.16.MT88.4 R80, [R142+0x8800] ;  /* 0x008800008e50783b */ /* 0x000fe20000004200 */
[C---:B------:R-:W-:Y:S02]  /*9f40*/  FMUL.FTZ R57, R101.reuse, R57 ;  /* 0x0000003965397220 */ /* 0x040fe40000410000 */
[----:B------:R-:W-:Y:S02]  /*9f50*/  FFMA.FTZ R111, R101, R176, R111 ;  /* 0x000000b0656f7223 */ /* 0x000fe4000001006f */
[C---:B------:R-:W-:Y:S03]  /*9f60*/  HMMA.16816.F32.BF16 R20, R96.reuse, R28, R20 ;  /* 0x0000001c6014723c */ /* 0x040fe60000041814 */
[--C-:B------:R-:W-:Y:S02]  /*9f70*/  FFMA.FTZ R115, R115, c[0x0][0x23c], -R124.reuse ;  /* 0x00008f0073737a23 */ /* 0x100fe4000001087c */
[--C-:B------:R-:W-:Y:S02]  /*9f80*/  FFMA.FTZ R117, R117, c[0x0][0x23c], -R124.reuse ;  /* 0x00008f0075757a23 */ /* 0x100fe4000001087c */
[C---:B------:R-:W-:Y:S01]  /*9f90*/  FMUL.FTZ R28, R101.reuse, R72 ;  /* 0x00000048651c7220 */ /* 0x040fe20000410000 */
[C---:B------:R-:W-:Y:S01]  /*9fa0*/  HMMA.16816.F32.BF16 R24, R96.reuse, R30, R24 ;  /* 0x0000001e6018723c */ /* 0x040fe20000041818 */
[----:B------:R-:W1:Y:S03]  /*9fb0*/  MUFU.EX2 R115, R115 ;  /* 0x0000007300737308 */ /* 0x000e660000000800 */
[----:B------:R-:W-:Y:S02]  /*9fc0*/  FMUL.FTZ R29, R101, R73 ;  /* 0x00000049651d7220 */ /* 0x000fe40000410000 */
[--C-:B------:R-:W-:Y:S02]  /*9fd0*/  FFMA.FTZ R122, R123, c[0x0][0x23c], -R124.reuse ;  /* 0x00008f007b7a7a23 */ /* 0x100fe4000001087c */
[C---:B------:R-:W-:Y:S03]  /*9fe0*/  FMUL.FTZ R30, R100.reuse, R74 ;  /* 0x0000004a641e7220 */ /* 0x040fe60000410000 */
[----:B------:R-:W-:Y:S01]  /*9ff0*/  MUFU.EX2 R117, R117 ;  /* 0x0000007500757308 */ /* 0x000fe20000000800 */
[----:B------:R-:W-:Y:S02]  /*a000*/  FMUL.FTZ R31, R100, R75 ;  /* 0x0000004b641f7220 */ /* 0x000fe40000410000 */
[----:B------:R-:W3:Y:S01]  /*a010*/  LDSM.16.MT88.4 R72, [R142+0xa000] ;  /* 0x00a000008e48783b */ /* 0x000ee20000004200 */
[--C-:B------:R-:W-:Y:S02]  /*a020*/  FFMA.FTZ R123, R186, c[0x0][0x23c], -R113.reuse ;  /* 0x00008f00ba7b7a23 */ /* 0x100fe40000010871 */
[--C-:B------:R-:W-:Y:S02]  /*a030*/  FFMA.FTZ R186, R173, c[0x0][0x23c], -R124.reuse ;  /* 0x00008f00adba7a23 */ /* 0x100fe4000001087c */
[C---:B--2---:R-:W-:Y:S02]  /*a040*/  HMMA.16816.F32.BF16 R28, R96.reuse, R88, R28 ;  /* 0x00000058601c723c */ /* 0x044fe4000004181c */
[----:B------:R-:W2:Y:S01]  /*a050*/  MUFU.EX2 R122, R122 ;  /* 0x0000007a007a7308 */ /* 0x000ea20000000800 */
[--C-:B------:R-:W-:Y:S02]  /*a060*/  FFMA.FTZ R173, R178, c[0x0][0x23c], -R113.reuse ;  /* 0x00008f00b2ad7a23 */ /* 0x100fe40000010871 */
[--C-:B------:R-:W-:Y:S02]  /*a070*/  FFMA.FTZ R126, R126, c[0x0][0x23c], -R113.reuse ;  /* 0x00008f007e7e7a23 */ /* 0x100fe40000010871 */
[--C-:B------:R-:W-:Y:S01]  /*a080*/  FFMA.FTZ R125, R184, c[0x0][0x23c], -R113.reuse ;  /* 0x00008f00b87d7a23 */ /* 0x100fe20000010871 */
[C---:B------:R-:W-:Y:S04]  /*a090*/  HMMA.16816.F32.BF16 R32, R96.reuse, R90, R32 ;  /* 0x0000005a6020723c */ /* 0x040fe80000041820 */
[----:B------:R-:W-:Y:S01]  /*a0a0*/  MUFU.EX2 R186, R186 ;  /* 0x000000ba00ba7308 */ /* 0x000fe20000000800 */
[--C-:B------:R-:W-:Y:S02]  /*a0b0*/  FFMA.FTZ R184, R129, c[0x0][0x23c], -R124.reuse ;  /* 0x00008f0081b87a23 */ /* 0x100fe4000001087c */
[--C-:B------:R-:W-:Y:S01]  /*a0c0*/  FFMA.FTZ R129, R182, c[0x0][0x23c], -R113.reuse ;  /* 0x00008f00b6817a23 */ /* 0x100fe20000010871 */
[C---:B------:R-:W-:Y:S04]  /*a0d0*/  HMMA.16816.F32.BF16 R36, R96.reuse, R76, R36 ;  /* 0x0000004c6024723c */ /* 0x040fe80000041824 */
[--C-:B------:R-:W-:Y:S02]  /*a0e0*/  FFMA.FTZ R128, R128, c[0x0][0x23c], -R113.reuse ;  /* 0x00008f0080807a23 */ /* 0x100fe40000010871 */
[----:B------:R-:W-:Y:S01]  /*a0f0*/  MUFU.EX2 R184, R184 ;  /* 0x000000b800b87308 */ /* 0x000fe20000000800 */
[--C-:B------:R-:W-:Y:S01]  /*a100*/  FFMA.FTZ R121, R121, c[0x0][0x23c], -R124.reuse ;  /* 0x00008f0079797a23 */ /* 0x100fe2000001087c */
[C---:B------:R-:W-:Y:S01]  /*a110*/  HMMA.16816.F32.BF16 R40, R96.reuse, R78, R40 ;  /* 0x0000004e6028723c */ /* 0x040fe20000041828 */
[----:B------:R-:W4:Y:S03]  /*a120*/  LDSM.16.MT88.4 R76, [R140+0xa000] ;  /* 0x00a000008c4c783b */ /* 0x000f260000004200 */
[----:B------:R-:W-:Y:S02]  /*a130*/  FFMA.FTZ R124, R103, c[0x0][0x23c], -R124 ;  /* 0x00008f00677c7a23 */ /* 0x000fe4000001087c */
[--C-:B------:R-:W-:Y:S02]  /*a140*/  FFMA.FTZ R118, R118, c[0x0][0x23c], -R113.reuse ;  /* 0x00008f0076767a23 */ /* 0x100fe40000010871 */
[----:B------:R-:W-:Y:S01]  /*a150*/  MUFU.EX2 R129, R129 ;  /* 0x0000008100817308 */ /* 0x000fe20000000800 */
[--C-:B------:R-:W-:Y:S01]  /*a160*/  FFMA.FTZ R177, R116, c[0x0][0x23c], -R113.reuse ;  /* 0x00008f0074b17a23 */ /* 0x100fe20000010871 */
[C---:B---3--:R-:W-:Y:S03]  /*a170*/  HMMA.16816.F32.BF16 R44, R96.reuse, R72, R44 ;  /* 0x00000048602c723c */ /* 0x048fe6000004182c */
[--C-:B------:R-:W-:Y:S02]  /*a180*/  FFMA.FTZ R114, R114, c[0x0][0x23c], -R113.reuse ;  /* 0x00008f0072727a23 */ /* 0x100fe40000010871 */
[----:B------:R-:W-:Y:S03]  /*a190*/  FFMA.FTZ R113, R112, c[0x0][0x23c], -R113 ;  /* 0x00008f0070717a23 */ /* 0x000fe60000010871 */
[----:B------:R-:W-:Y:S01]  /*a1a0*/  MUFU.EX2 R173, R173 ;  /* 0x000000ad00ad7308 */ /* 0x000fe20000000800 */
[C---:B------:R-:W-:Y:S01]  /*a1b0*/  HMMA.16816.F32.BF16 R48, R96.reuse, R74, R48 ;  /* 0x0000004a6030723c */ /* 0x040fe20000041830 */
[----:B------:R-:W3:Y:S02]  /*a1c0*/  LDSM.16.MT88.4 R72, [R144+0x8800] ;  /* 0x008800009048783b */ /* 0x000ee40000004200 */
[----:B------:R-:W-:Y:S02]  /*a1d0*/  FFMA.FTZ R112, R100, R165, R102 ;  /* 0x000000a564707223 */ /* 0x000fe40000010066 */
[----:B------:R-:W-:Y:S03]  /*a1e0*/  FADD.FTZ R110, R110, R111 ;  /* 0x0000006f6e6e7221 */ /* 0x000fe60000010000 */
[C---:B------:R-:W-:Y:S01]  /*a1f0*/  HMMA.16816.F32.BF16 R52, R96.reuse, R68, R52 ;  /* 0x000000446034723c */ /* 0x040fe20000041834 */
[----:B------:R-:W-:Y:S03]  /*a200*/  MUFU.EX2 R123, R123 ;  /* 0x0000007b007b7308 */ /* 0x000fe60000000800 */
[----:B------:R-:W-:Y:S02]  /*a210*/  FADD.FTZ R107, R107, R112 ;  /* 0x000000706b6b7221 */ /* 0x000fe40000010000 */
[----:B------:R-:W-:Y:S01]  /*a220*/  FADD.FTZ R109, R109, R110 ;  /* 0x0000006e6d6d7221 */ /* 0x000fe20000010000 */
[----:B-1----:R-:W-:Y:S01]  /*a230*/  F2FP.BF16.PACK_AB R69, R115, R120 ;  /* 0x000000787345723e */ /* 0x002fe200000010ff */
[C---:B------:R-:W-:Y:S03]  /*a240*/  HMMA.16816.F32.BF16 R56, R96.reuse, R70, R56 ;  /* 0x000000466038723c */ /* 0x040fe60000041838 */
[----:B------:R-:W1:Y:S01]  /*a250*/  MUFU.EX2 R126, R126 ;  /* 0x0000007e007e7308 */ /* 0x000e620000000800 */
[----:B------:R-:W-:Y:S02]  /*a260*/  FADD.FTZ R106, R106, R107 ;  /* 0x0000006b6a6a7221 */ /* 0x000fe40000010000 */
[----:B------:R-:W-:Y:S01]  /*a270*/  FADD.FTZ R108, R108, R109 ;  /* 0x0000006d6c6c7221 */ /* 0x000fe20000010000 */
[----:B--2---:R-:W-:Y:S01]  /*a280*/  F2FP.BF16.PACK_AB R71, R122, R117 ;  /* 0x000000757a47723e */ /* 0x004fe200000010ff */
[C---:B----4-:R-:W-:Y:S04]  /*a290*/  HMMA.16816.F32.BF16 R60, R96.reuse, R76, R60 ;  /* 0x0000004c603c723c */ /* 0x050fe8000004183c */
[----:B------:R-:W-:Y:S01]  /*a2a0*/  FADD.FTZ R105, R105, R106 ;  /* 0x0000006a69697221 */ /* 0x000fe20000010000 */
[----:B------:R-:W-:Y:S03]  /*a2b0*/  MUFU.EX2 R125, R125 ;  /* 0x0000007d007d7308 */ /* 0x000fe60000000800 */
[----:B------:R-:W-:Y:S01]  /*a2c0*/  HMMA.16816.F32.BF16 R64, R96, R78, R64 ;  /* 0x0000004e6040723c */ /* 0x000fe20000041840 */
[----:B------:R-:W2:Y:S03]  /*a2d0*/  LDSM.16.MT88.4 R76, [R141+0x8800] ;  /* 0x008800008d4c783b */ /* 0x000ea60000004200 */
[----:B------:R-:W-:Y:S03]  /*a2e0*/  FADD.FTZ R120, R120, R105 ;  /* 0x0000006978787221 */ /* 0x000fe60000010000 */
[----:B------:R-:W4:Y:S01]  /*a2f0*/  MUFU.EX2 R128, R128 ;  /* 0x0000008000807308 */ /* 0x000f220000000800 */
[----:B------:R-:W-:Y:S01]  /*a300*/  FADD.FTZ R120, R115, R120 ;  /* 0x0000007873787221 */ /* 0x000fe20000010000 */
[C---:B-1----:R-:W-:Y:S03]  /*a310*/  F2FP.BF16.PACK_AB R68, R126.reuse, R123 ;  /* 0x0000007b7e44723e */ /* 0x042fe600000010ff */
[----:B------:R-:W-:Y:S02]  /*a320*/  FADD.FTZ R123, R123, R108 ;  /* 0x0000006c7b7b7221 */ /* 0x000fe40000010000 */
[----:B------:R-:W-:Y:S03]  /*a330*/  FADD.FTZ R117, R117, R120 ;  /* 0x0000007875757221 */ /* 0x000fe60000010000 */
[----:B------:R-:W1:Y:S01]  /*a340*/  MUFU.EX2 R121, R121 ;  /* 0x0000007900797308 */ /* 0x000e620000000800 */
[----:B------:R-:W-:Y:S02]  /*a350*/  FADD.FTZ R126, R126, R123 ;  /* 0x0000007b7e7e7221 */ /* 0x000fe40000010000 */
[----:B------:R-:W-:Y:S07]  /*a360*/  FADD.FTZ R117, R122, R117 ;  /* 0x000000757a757221 */ /* 0x000fee0000010000 */
[----:B------:R-:W5:Y:S01]  /*a370*/  MUFU.EX2 R124, R124 ;  /* 0x0000007c007c7308 */ /* 0x000f620000000800 */
[C---:B----4-:R-:W-:Y:S01]  /*a380*/  F2FP.BF16.PACK_AB R70, R128.reuse, R125 ;  /* 0x0000007d8046723e */ /* 0x050fe200000010ff */
[----:B------:R-:W-:Y:S04]  /*a390*/  FADD.FTZ R125, R125, R126 ;  /* 0x0000007e7d7d7221 */ /* 0x000fe80000010000 */
[----:B------:R-:W-:Y:S04]  /*a3a0*/  FADD.FTZ R128, R128, R125 ;  /* 0x0000007d80807221 */ /* 0x000fe80000010000 */
[----:B------:R-:W-:Y:S01]  /*a3b0*/  MUFU.EX2 R118, R118 ;  /* 0x0000007600767308 */ /* 0x000fe20000000800 */
[C---:B---3--:R-:W-:Y:S05]  /*a3c0*/  HMMA.16816.F32.BF16 R4, R68.reuse, R72, R4 ;  /* 0x000000484404723c */ /* 0x048fea0000041804 */
[----:B-1----:R-:W-:Y:S03]  /*a3d0*/  F2FP.BF16.PACK_AB R101, R104, R121 ;  /* 0x000000796865723e */ /* 0x002fe600000010ff */
[C---:B------:R-:W-:Y:S01]  /*a3e0*/  HMMA.16816.F32.BF16 R8, R68.reuse, R74, R8 ;  /* 0x0000004a4408723c */ /* 0x040fe20000041808 */
[----:B------:R-:W1:Y:S01]  /*a3f0*/  LDSM.16.MT88.4 R72, [R140+0x8800] ;  /* 0x008800008c48783b */ /* 0x000e620000004200 */
[----:B------:R-:W3:Y:S02]  /*a400*/  MUFU.EX2 R177, R177 ;  /* 0x000000b100b17308 */ /* 0x000ee40000000800 */
[----:B-----5:R-:W-:Y:S04]  /*a410*/  F2FP.BF16.PACK_AB R103, R124, R119 ;  /* 0x000000777c67723e */ /* 0x020fe800000010ff */
[C---:B------:R-:W-:Y:S04]  /*a420*/  HMMA.16816.F32.BF16 R12, R68.reuse, R80, R12 ;  /* 0x00000050440c723c */ /* 0x040fe8000004180c */
[----:B------:R-:W-:Y:S04]  /*a430*/  MUFU.EX2 R114, R114 ;  /* 0x0000007200727308 */ /* 0x000fe80000000800 */
[C---:B------:R-:W-:Y:S01]  /*a440*/  HMMA.16816.F32.BF16 R16, R68.reuse, R82, R16 ;  /* 0x000000524410723c */ /* 0x040fe20000041810 */
[----:B------:R-:W4:Y:S05]  /*a450*/  LDSM.16.MT88.4 R80, [R144+0xa800] ;  /* 0x00a800009050783b */ /* 0x000f2a0000004200 */
[----:B------:R-:W5:Y:S02]  /*a460*/  MUFU.EX2 R113, R113 ;  /* 0x0000007100717308 */ /* 0x000f640000000800 */
[C---:B--2---:R-:W-:Y:S04]  /*a470*/  HMMA.16816.F32.BF16 R20, R68.reuse, R76, R20 ;  /* 0x0000004c4414723c */ /* 0x044fe80000041814 */
[----:B---3--:R-:W-:Y:S04]  /*a480*/  F2FP.BF16.PACK_AB R100, R177, R118 ;  /* 0x00000076b164723e */ /* 0x008fe800000010ff */
[C---:B------:R-:W-:Y:S01]  /*a490*/  HMMA.16816.F32.BF16 R24, R68.reuse, R78, R24 ;  /* 0x0000004e4418723c */ /* 0x040fe20000041818 */
[----:B------:R-:W2:Y:S07]  /*a4a0*/  LDSM.16.MT88.4 R76, [R142+0xa800] ;  /* 0x00a800008e4c783b */ /* 0x000eae0000004200 */
[C---:B-1----:R-:W-:Y:S04]  /*a4b0*/  HMMA.16816.F32.BF16 R28, R68.reuse, R72, R28 ;  /* 0x00000048441c723c */ /* 0x042fe8000004181c */
[----:B-----5:R-:W-:Y:S04]  /*a4c0*/  F2FP.BF16.PACK_AB R102, R113, R114 ;  /* 0x000000727166723e */ /* 0x020fe800000010ff */
[C---:B------:R-:W-:Y:S01]  /*a4d0*/  HMMA.16816.F32.BF16 R32, R68.reuse, R74, R32 ;  /* 0x0000004a4420723c */ /* 0x040fe20000041820 */
[----:B------:R-:W1:Y:S07]  /*a4e0*/  LDSM.16.MT88.4 R72, [R141+0xa800] ;  /* 0x00a800008d48783b */ /* 0x000e6e0000004200 */
[C---:B----4-:R-:W-:Y:S08]  /*a4f0*/  HMMA.16816.F32.BF16 R36, R68.reuse, R80, R36 ;  /* 0x000000504424723c */ /* 0x050ff00000041824 */
        /* <DEDUP_REMOVED lines=9> */
[----:B------:R-:W-:Y:S01]  /*a590*/  HMMA.16816.F32.BF16 R64, R68, R82, R64 ;  /* 0x000000524440723c */ /* 0x000fe20000041840 */
[----:B------:R-:W2:Y:S06]  /*a5a0*/  LDSM.16.MT88.4 R80, [R141+0x9000] ;  /* 0x009000008d50783b */ /* 0x000eac0000004200 */
[----:B------:R-:W-:Y:S01]  /*a5b0*/  F2FP.BF16.PACK_AB R69, R131, R186 ;  /* 0x000000ba8345723e */ /* 0x000fe200000010ff */
[----:B------:R-:W-:Y:S01]  /*a5c0*/  FADD.FTZ R186, R186, R117 ;  /* 0x00000075baba7221 */ /* 0x000fe20000010000 */
[----:B------:R-:W-:Y:S03]  /*a5d0*/  F2FP.BF16.PACK_AB R71, R127, R184 ;  /* 0x000000b87f47723e */ /* 0x000fe600000010ff */
[----:B------:R-:W-:Y:S01]  /*a5e0*/  F2FP.BF16.PACK_AB R68, R180, R129 ;  /* 0x00000081b444723e */ /* 0x000fe200000010ff */
[----:B------:R-:W-:Y:S01]  /*a5f0*/  FADD.FTZ R129, R129, R128 ;  /* 0x0000008081817221 */ /* 0x000fe20000010000 */
[----:B------:R-:W-:Y:S01]  /*a600*/  F2FP.BF16.PACK_AB R70, R130, R173 ;  /* 0x000000ad8246723e */ /* 0x000fe200000010ff */
[----:B------:R-:W-:Y:S02]  /*a610*/  FADD.FTZ R131, R131, R186 ;  /* 0x000000ba83837221 */ /* 0x000fe40000010000 */
[----:B------:R-:W-:Y:S02]  /*a620*/  FADD.FTZ R180, R180, R129 ;  /* 0x00000081b4b47221 */ /* 0x000fe40000010000 */
        /* <DEDUP_REMOVED lines=19> */
[C---:B------:R-:W-:Y:S01]  /*a760*/  HMMA.16816.F32.BF16 R40, R68.reuse, R78, R40 ;  /* 0x0000004e4428723c */ /* 0x040fe20000041828 */
[----:B------:R-:W3:Y:S07]  /*a770*/  LDSM.16.MT88.4 R76, [R140+0xb000] ;  /* 0x00b000008c4c783b */ /* 0x000eee0000004200 */
[C---:B--2---:R-:W-:Y:S08]  /*a780*/  HMMA.16816.F32.BF16 R44, R68.reuse, R80, R44 ;  /* 0x00000050442c723c */ /* 0x044ff0000004182c */
[C---:B------:R-:W-:Y:S08]  /*a790*/  HMMA.16816.F32.BF16 R48, R68.reuse, R82, R48 ;  /* 0x000000524430723c */ /* 0x040ff00000041830 */
[C---:B-1----:R-:W-:Y:S08]  /*a7a0*/  HMMA.16816.F32.BF16 R52, R68.reuse, R72, R52 ;  /* 0x000000484434723c */ /* 0x042ff00000041834 */
[C---:B------:R-:W-:Y:S01]  /*a7b0*/  HMMA.16816.F32.BF16 R56, R68.reuse, R74, R56 ;  /* 0x0000004a4438723c */ /* 0x040fe20000041838 */
[----:B------:R-:W1:Y:S07]  /*a7c0*/  LDSM.16.MT88.4 R72, [R141+0x9800] ;  /* 0x009800008d48783b */ /* 0x000e6e0000004200 */
[C---:B---3--:R-:W-:Y:S08]  /*a7d0*/  HMMA.16816.F32.BF16 R60, R68.reuse, R76, R60 ;  /* 0x0000004c443c723c */ /* 0x048ff0000004183c */
        /* <DEDUP_REMOVED lines=16> */
[C---:B----4-:R-:W-:Y:S08]  /*a8e0*/  HMMA.16816.F32.BF16 R44, R100.reuse, R8, R44 ;  /* 0x00000008642c723c */ /* 0x050ff0000004182c */
[C---:B------:R-:W-:Y:S08]  /*a8f0*/  HMMA.16816.F32.BF16 R48, R100.reuse, R10, R48 ;  /* 0x0000000a6430723c */ /* 0x040ff00000041830 */
[C---:B-----5:R-:W-:Y:S08]  /*a900*/  HMMA.16816.F32.BF16 R52, R100.reuse, R12, R52 ;  /* 0x0000000c6434723c */ /* 0x060ff00000041834 */
[C---:B------:R-:W-:Y:S08]  /*a910*/  HMMA.16816.F32.BF16 R56, R100.reuse, R14, R56 ;  /* 0x0000000e6438723c */ /* 0x040ff00000041838 */
[C---:B-1----:R-:W-:Y:S07]  /*a920*/  HMMA.16816.F32.BF16 R60, R100.reuse, R4, R60 ;  /* 0x00000004643c723c */ /* 0x042fee000004183c */
[----:B------:R-:W-:Y:S01]  /*a930*/  FADD.FTZ R5, R173, R180 ;  /* 0x000000b4ad057221 */ /* 0x000fe20000010000 */
[----:B------:R-:W-:Y:S04]  /*a940*/  HMMA.16816.F32.BF16 R64, R100, R6, R64 ;  /* 0x000000066440723c */ /* 0x000fe80000041840 */
[----:B------:R-:W-:Y:S03]  /*a950*/  FADD.FTZ R5, R130, R5 ;  /* 0x0000000582057221 */ /* 0x000fe60000010000 */
[----:B------:R-:W-:Y:S01]  /*a960*/  MOV R101, R2 ;  /* 0x0000000200657202 */ /* 0x000fe20000000f00 */
[----:B------:R-:W-:Y:S01]  /*a970*/  FADD.FTZ R118, R118, R5 ;  /* 0x0000000576767221 */ /* 0x000fe20000010000 */
[----:B------:R-:W-:Y:S03]  /*a980*/  MOV R102, R3 ;  /* 0x0000000300667202 */ /* 0x000fe60000000f00 */
[----:B------:R-:W-:Y:S04]  /*a990*/  FADD.FTZ R177, R177, R118 ;  /* 0x00000076b1b17221 */ /* 0x000fe80000010000 */
[----:B------:R-:W-:Y:S04]  /*a9a0*/  FADD.FTZ R114, R114, R177 ;  /* 0x000000b172727221 */ /* 0x000fe80000010000 */
[----:B------:R-:W-:Y:S01]  /*a9b0*/  FADD.FTZ R176, R113, R114 ;  /* 0x0000007271b07221 */ /* 0x000fe20000010000 */
[----:B------:R-:W-:-:S05]  /*a9c0*/  @P4 BRA `(.L_x_748) ;  /* 0xffffd86000004947 */ /* 0x000fca000383ffff */
.L_x_747:
        /* <DEDUP_REMOVED lines=180> */
[----:B-1----:R-:W-:-:S03]  /*b510*/  @!P0 SHF.R.S32.HI R12, RZ, 0x1f, R10 ;  /* 0x0000001fff0c8819 */ /* 0x002fc6000001140a */
[----:B------:R-:W-:Y:S04]  /*b520*/  STS [R15+0x2000], R40 ;  /* 0x002000280f007388 */ /* 0x000fe80000000800 */
[----:B------:R-:W-:Y:S04]  /*b530*/  STS [R15+0x2400], R42 ;  /* 0x0024002a0f007388 */ /* 0x000fe80000000800 */
[----:B------:R-:W-:Y:S04]  /*b540*/  STS [R17+0x2000], R44 ;  /* 0x0020002c11007388 */ /* 0x000fe80000000800 */
[----:B------:R1:W-:Y:S04]  /*b550*/  STS [R17+0x2400], R46 ;  /* 0x0024002e11007388 */ /* 0x0003e80000000800 */
[----:B------:R3:W-:Y:S04]  /*b560*/  STS [R19+0x2000], R48 ;  /* 0x0020003013007388 */ /* 0x0007e80000000800 */
[----:B------:R4:W-:Y:S01]  /*b570*/  STS [R19+0x2400], R50 ;  /* 0x0024003213007388 */ /* 0x0009e20000000800 */
[----:B--2---:R-:W-:-:S03]  /*b580*/  @!P1 MOV R13, c[0x0][0x214] ;  /* 0x00008500000d9a02 */ /* 0x004fc60000000f00 */
[----:B------:R2:W-:Y:S01]  /*b590*/  STS [R21+0x2000], R52 ;  /* 0x0020003415007388 */ /* 0x0005e20000000800 */
[----:B------:R-:W-:Y:S01]  /*b5a0*/  @!P1 SEL R47, R13, c[0x0][0x234], !P2 ;  /* 0x00008d000d2f9a07 */ /* 0x000fe20005000000 */
[----:B------:R-:W-:Y:S02]  /*b5b0*/  @!P0 IMAD R13, R12, c[0x0][0x1e0], RZ ;  /* 0x000078000c0d8a24 */ /* 0x000fe400078e02ff */
[----:B------:R2:W-:Y:S02]  /*b5c0*/  STS [R21+0x2400], R54 ;  /* 0x0024003615007388 */ /* 0x0005e40000000800 */
[----:B------:R-:W-:Y:S02]  /*b5d0*/  @!P1 IMAD R49, R47, c[0x0][0x1c0], RZ ;  /* 0x000070002f319a24 */ /* 0x000fe400078e02ff */
[----:B------:R2:W-:Y:S04]  /*b5e0*/  STS [R23+0x2000], R56 ;  /* 0x0020003817007388 */ /* 0x0005e80000000800 */
[----:B------:R2:W-:Y:S01]  /*b5f0*/  STS [R23+0x2400], R58 ;  /* 0x0024003a17007388 */ /* 0x0005e20000000800 */
[----:B-1----:R-:W-:-:S03]  /*b600*/  @!P0 IMAD R46, R10, c[0x0][0x1e4], R13 ;  /* 0x000079000a2e8a24 */ /* 0x002fc600078e020d */
[----:B------:R2:W-:Y:S01]  /*b610*/  STS [R25+0x2000], R60 ;  /* 0x0020003c19007388 */ /* 0x0005e20000000800 */
[----:B---3--:R-:W-:-:S03]  /*b620*/  @!P3 IMAD R48, R10, c[0x0][0x214], RZ ;  /* 0x000085000a30ba24 */ /* 0x008fc600078e02ff */
[----:B------:R2:W-:Y:S01]  /*b630*/  STS [R25+0x2400], R62 ;  /* 0x0024003e19007388 */ /* 0x0005e20000000800 */
[----:B----4-:R-:W-:Y:S01]  /*b640*/  @!P0 IMAD.WIDE.U32 R50, R10, c[0x0][0x1e0], RZ ;  /* 0x000078000a328a25 */ /* 0x010fe200078e00ff */
[----:B------:R-:W-:Y:S02]  /*b650*/  @!P3 SEL R48, R48, R155, !P0 ;  /* 0x0000009b3030b207 */ /* 0x000fe40004000000 */
[----:B------:R2:W-:Y:S01]  /*b660*/  STS [R27+0x2000], R64 ;  /* 0x002000401b007388 */ /* 0x0005e20000000800 */
[----:B------:R-:W-:Y:S01]  /*b670*/  IMAD R10, R10, R49, RZ ;  /* 0x000000310a0a7224 */ /* 0x000fe200078e02ff */
[----:B------:R-:W-:Y:S01]  /*b680*/  @!P0 IADD3 R6, R51, R46, RZ ;  /* 0x0000002e33068210 */ /* 0x000fe20007ffe0ff */
[----:B------:R-:W-:Y:S01]  /*b690*/  @!P0 IMAD.MOV.U32 R7, RZ, RZ, R50 ;  /* 0x000000ffff078224 */ /* 0x000fe200078e0032 */
[----:B------:R2:W-:Y:S01]  /*b6a0*/  STS [R27+0x2400], R66 ;  /* 0x002400421b007388 */ /* 0x0005e20000000800 */
[----:B------:R-:W-:Y:S01]  /*b6b0*/  @P1 MOV R46, c[0x0][0x210] ;  /* 0x00008400002e1a02 */ /* 0x000fe20000000f00 */
[----:B------:R-:W-:Y:S01]  /*b6c0*/  @!P1 IMAD.MOV.U32 R46, RZ, RZ, 0x1 ;  /* 0x00000001ff2e9424 */ /* 0x000fe200078e00ff */
[----:B------:R-:W-:Y:S01]  /*b6d0*/  SHF.R.S32.HI R49, RZ, 0x1f, R8 ;  /* 0x0000001fff317819 */ /* 0x000fe20000011408 */
[----:B------:R-:W-:Y:S01]  /*b6e0*/  BAR.SYNC.DEFER_BLOCKING 0x0 ;  /* 0x0000000000007b1d */ /* 0x000fe20000010000 */
[----:B------:R-:W-:Y:S01]  /*b6f0*/  SEL R10, R10, RZ, P3 ;  /* 0x000000ff0a0a7207 */ /* 0x000fe20001800000 */
[----:B------:R-:W-:Y:S01]  /*b700*/  CS2R R50, SRZ ;  /* 0x0000000000327805 */ /* 0x000fe2000001ff00 */
[----:B------:R-:W-:Y:S01]  /*b710*/  LOP3.LUT P0, RZ, R9, 0x3, RZ, 0xc0, !PT ;  /* 0x0000000309ff7812 */ /* 0x000fe2000780c0ff */
[----:B-----5:R-:W-:Y:S01]  /*b720*/  IMAD R9, R45, R46, RZ ;  /* 0x0000002e2d097224 */ /* 0x020fe200078e02ff */
[----:B------:R-:W-:Y:S01]  /*b730*/  LEA.HI R49, R49, R8, RZ, 0x2 ;  /* 0x0000000831317211 */ /* 0x000fe200078f10ff */
[----:B------:R-:W1:Y:S01]  /*b740*/  S2R R44, SR_CTAID.Z ;  /* 0x00000000002c7919 */ /* 0x000e620000002700 */
[----:B------:R-:W-:-:S02]  /*b750*/  @!P3 MOV R50, R48 ;  /* 0x000000300032b202 */ /* 0x000fc40000000f00 */
[----:B------:R-:W-:Y:S02]  /*b760*/  SHF.L.U32 R9, R9, 0x6, RZ ;  /* 0x0000000609097819 */ /* 0x000fe400000006ff */
[----:B------:R-:W-:Y:S01]  /*b770*/  @!P3 SHF.R.S32.HI R51, RZ, 0x1f, R48 ;  /* 0x0000001fff33b819 */ /* 0x000fe20000011430 */
[----:B------:R-:W-:Y:S01]  /*b780*/  @P5 FMUL.FTZ R48, R5, 0.69314718246459960938 ;  /* 0x3f31721805305820 */ /* 0x000fe20000410000 */
[----:B------:R-:W-:Y:S01]  /*b790*/  LOP3.LUT R49, R49, 0xffffffc, RZ, 0xc0, !PT ;  /* 0x0ffffffc31317812 */ /* 0x000fe200078ec0ff */
[----:B------:R-:W-:-:S03]  /*b7a0*/  @P4 FMUL.FTZ R5, R4, 0.69314718246459960938 ;  /* 0x3f31721804054820 */ /* 0x000fc60000410000 */
[----:B------:R-:W-:Y:S01]  /*b7b0*/  IADD3 R49, R8, -R49, RZ ;  /* 0x8000003108317210 */ /* 0x000fe20007ffe0ff */
[----:B------:R-:W-:Y:S02]  /*b7c0*/  IMAD.MOV.U32 R8, RZ, RZ, 0x7f800000 ;  /* 0x7f800000ff087424 */ /* 0x000fe400078e00ff */
[----:B------:R-:W-:Y:S01]  /*b7d0*/  @P5 FFMA.FTZ R8, R3, c[0x0][0x238], R48 ;  /* 0x00008e0003085a23 */ /* 0x000fe20000010030 */
[----:B------:R-:W-:Y:S01]  /*b7e0*/  LEA R49, R49, R156, 0x4 ;  /* 0x0000009c31317211 */ /* 0x000fe200078e20ff */
[----:B------:R2:W3:Y:S04]  /*b7f0*/  LDS.128 R36, [R158] ;  /* 0x000000009e247984 */ /* 0x0004e80000000c00 */
[----:B------:R2:W4:Y:S01]  /*b800*/  LDS.128 R32, [R158+0x800] ;  /* 0x000800009e207984 */ /* 0x0005220000000c00 */
[----:B-1----:R-:W-:Y:S01]  /*b810*/  IMAD R10, R44, R47, R10 ;  /* 0x0000002f2c0a7224 */ /* 0x002fe200078e020a */
[----:B------:R-:W-:-:S02]  /*b820*/  MOV R47, 0x7f800000 ;  /* 0x7f800000002f7802 */ /* 0x000fc40000000f00 */
[----:B------:R2:W1:Y:S01]  /*b830*/  LDS.128 R28, [R158+0x1000] ;  /* 0x001000009e1c7984 */ /* 0x0004620000000c00 */
[----:B------:R-:W-:Y:S01]  /*b840*/  @P4 FFMA.FTZ R47, R2, c[0x0][0x238], R5 ;  /* 0x00008e00022f4a23 */ /* 0x000fe20000010005 */
[--C-:B------:R-:W-:Y:S02]  /*b850*/  IADD3 R4, P2, P1, R9, R50, R10.reuse ;  /* 0x0000003209047210 */ /* 0x100fe4000795e00a */
        /* <DEDUP_REMOVED lines=25> */
.L_x_752:
[----:B------:R-:W-:Y:S05]  /*b9f0*/  BSYNC B0 ;  /* 0x0000000000007941 */ /* 0x000fea0003800000 */
.L_x_751:
        /* <DEDUP_REMOVED lines=19> */
[----:B--2---:R-:W-:-:S05]  /*bb30*/  IMAD.WIDE.U32 R8, R170, c[0x0][0x1e8], R6 ;  /* 0x00007a00aa087a25 */ /* 0x004fca00078e0006 */
[----:B------:R-:W-:Y:S02]  /*bb40*/  IADD3 R0, R9, R0, RZ ;  /* 0x0000000009007210 */ /* 0x000fe40007ffe0ff */
[----:B------:R-:W-:-:S04]  /*bb50*/  LEA R2, P0, R8, c[0x0][0x1d0], 0x1 ;  /* 0x0000740008027a11 */ /* 0x000fc800078008ff */
[----:B------:R-:W-:-:S05]  /*bb60*/  LEA.HI.X R3, R8, c[0x0][0x1d4], R0, 0x1, P0 ;  /* 0x0000750008037a11 */ /* 0x000fca00000f0c00 */
[----:B---3--:R2:W-:Y:S04]  /*bb70*/  @!P2 STG.E.128 [R2.64], R36 ;  /* 0x000000240200a986 */ /* 0x0085e8000c101d06 */
[----:B-1----:R2:W-:Y:S02]  /*bb80*/  @!P1 STG.E.128 [R2.64+0x80], R20 ;  /* 0x0000801402009986 */ /* 0x0025e4000c101d06 */
.L_x_754:
[----:B------:R-:W-:Y:S05]  /*bb90*/  BSYNC B0 ;  /* 0x0000000000007941 */ /* 0x000fea0003800000 */
.L_x_753:
[----:B------:R-:W-:Y:S01]  /*bba0*/  LEA.HI.SX32 R0, R11, 0x10, 0x1d ;  /* 0x000000100b007811 */ /* 0x000fe200078feaff */
[----:B------:R-:W-:Y:S03]  /*bbb0*/  BSSY B0, `(.L_x_755) ;  /* 0x0000011000007945 */ /* 0x000fe60003800000 */
[----:B------:R-:W-:-:S13]  /*bbc0*/  ISETP.GE.AND P0, PT, R0, R45, PT ;  /* 0x0000002d0000720c */ /* 0x000fda0003f06270 */
[----:B------:R-:W-:Y:S05]  /*bbd0*/  @P0 BRA `(.L_x_756) ;  /* 0x000000e000000947 */ /* 0x000fea0003800000 */
[----:B--2---:R-:W-:Y:S01]  /*bbe0*/  IADD3 R2, P0, R170, 0x10, RZ ;  /* 0x00000010aa027810 */ /* 0x004fe20007f1e0ff */
[----:B------:R-:W-:Y:S01]  /*bbf0*/  IMAD.MOV.U32 R8, RZ, RZ, R4 ;  /* 0x000000ffff087224 */ /* 0x000fe200078e0004 */
        /* <DEDUP_REMOVED lines=10> */
[----:B----4-:R2:W-:Y:S04]  /*bca0*/  @!P1 STG.E.128 [R2.64], R32 ;  /* 0x0000002002009986 */ /* 0x0105e8000c101d06 */
[----:B-1----:R2:W-:Y:S02]  /*bcb0*/  @!P0 STG.E.128 [R2.64+0x80], R16 ;  /* 0x0000801002008986 */ /* 0x0025e4000c101d06 */
.L_x_756:
[----:B------:R-:W-:Y:S05]  /*bcc0*/  BSYNC B0 ;  /* 0x0000000000007941 */ /* 0x000fea0003800000 */
.L_x_755:
        /* <DEDUP_REMOVED lines=16> */
[----:B-1----:R1:W-:Y:S04]  /*bdd0*/  @!P1 STG.E.128 [R2.64], R28 ;  /* 0x0000001c02009986 */ /* 0x0023e8000c101d06 */
[----:B------:R1:W-:Y:S02]  /*bde0*/  @!P0 STG.E.128 [R2.64+0x80], R12 ;  /* 0x0000800c02008986 */ /* 0x0003e4000c101d06 */
.L_x_758:
[----:B------:R-:W-:Y:S05]  /*bdf0*/  BSYNC B0 ;  /* 0x0000000000007941 */ /* 0x000fea0003800000 */
.L_x_757:
        /* <DEDUP_REMOVED lines=8> */
[----:B-12---:R-:W-:Y:S01]  /*be80*/  IMAD R3, R170, c[0x0][0x1e8], RZ ;  /* 0x00007a00aa037a24 */ /* 0x006fe200078e02ff */
[----:B------:R-:W-:-:S03]  /*be90*/  LEA R2, P1, R4, c[0x0][0x1d0], 0x1 ;  /* 0x0000740004027a11 */ /* 0x000fc600078208ff */
[----:B------:R-:W-:-:S04]  /*bea0*/  IMAD R3, R0, c[0x0][0x1ec], R3 ;  /* 0x00007b0000037a24 */ /* 0x000fc800078e0203 */
[----:B------:R-:W-:-:S05]  /*beb0*/  IMAD.IADD R3, R5, 0x1, R3 ;  /* 0x0000000105037824 */ /* 0x000fca00078e0203 */
[----:B------:R-:W-:-:S05]  /*bec0*/  LEA.HI.X R3, R4, c[0x0][0x1d4], R3, 0x1, P1 ;  /* 0x0000750004037a11 */ /* 0x000fca00008f0c03 */
[----:B------:R1:W-:Y:S01]  /*bed0*/  @!P0 STG.E.128 [R2.64], R24 ;  /* 0x0000001802008986 */ /* 0x0003e2000c101d06 */
[----:B------:R-:W-:-:S13]  /*bee0*/  ISETP.GE.AND P0, PT, R159, c[0x0][0x220], PT ;  /* 0x000088009f007a0c */ /* 0x000fda0003f06270 */
[----:B------:R-:W-:Y:S05]  /*bef0*/  @P0 EXIT ;  /* 0x000000000000094d */ /* 0x000fea0003800000 */
[----:B------:R-:W-:Y:S01]  /*bf00*/  STG.E.128 [R2.64+0x80], R40 ;  /* 0x0000802802007986 */ /* 0x000fe2000c101d06 */
[----:B------:R-:W-:Y:S05]  /*bf10*/  EXIT ;  /* 0x000000000000794d */ /* 0x000fea0003800000 */
.L_x_712:
        /* <DEDUP_REMOVED lines=66> */
.L_x_760:
[----:B------:R-:W-:Y:S05]  /*c340*/  BSYNC B0 ;  /* 0x0000000000007941 */ /* 0x000fea0003800000 */
.L_x_759:
        /* <DEDUP_REMOVED lines=18> */
.L_x_762:
[----:B------:R-:W-:Y:S05]  /*c470*/  BSYNC B0 ;  /* 0x0000000000007941 */ /* 0x000fea0003800000 */
.L_x_761:
        /* <DEDUP_REMOVED lines=18> */
.L_x_764:
[----:B------:R-:W-:Y:S05]  /*c5a0*/  BSYNC B0 ;  /* 0x0000000000007941 */ /* 0x000fea0003800000 */
.L_x_763:
        /* <DEDUP_REMOVED lines=17> */
.L_x_766:
[----:B------:R-:W-:Y:S05]  /*c6c0*/  BSYNC B0 ;  /* 0x0000000000007941 */ /* 0x000fea0003800000 */
.L_x_765:
        /* <DEDUP_REMOVED lines=35> */
.L_x_767:
        /* <DEDUP_REMOVED lines=16> */
.L_x_1407:


//--------------------- .text._ZN5flash16flash_fwd_kernelI23Flash_fwd_kernel_traitsILi128ELi128ELi32ELi4ELb0ELb0EN7cutlass10bfloat16_tE19Flash_kernel_traitsILi128ELi128ELi32ELi4ES3_EELb1ELb1ELb0ELb0ELb0ELb0ELb0ELb0EEEvNS_16Flash_fwd_paramsE --------------------------
	.section	.text._ZN5flash16flash_fwd_kernelI23Flash_fwd_kernel_traitsILi128ELi128ELi32ELi4ELb0ELb0EN7cutlass10bfloat16_tE19Flash_kernel_traitsILi128ELi128ELi32ELi4ES3_EELb1ELb1ELb0ELb0ELb0ELb0ELb0ELb0EEEvNS_16Flash_fwd_paramsE,"ax",@progbits
	.sectioninfo	@"SHI_REGISTERS=255"
	.align	128
        .global         _ZN5flash16flash_fwd_kernelI23Flash_fwd_kernel_traitsILi128ELi128ELi32ELi4ELb0ELb0EN7cutlass10bfloat16_tE19Flash_kernel_traitsILi128ELi128ELi32ELi4ES3_EELb1ELb1ELb0ELb0ELb0ELb0ELb0ELb0EEEvNS_16Flash_fwd_paramsE
        .type           _ZN5flash16flash_fwd_kernelI23Flash_fwd_kernel_traitsILi128ELi128ELi32ELi4ELb0ELb0EN7cutlass10bfloat16_tE19Flash_kernel_traitsILi128ELi128ELi32ELi4ES3_EELb1ELb1ELb0ELb0ELb0ELb0ELb0ELb0EEEvNS_16Flash_fwd_paramsE,@function
        .size           _ZN5flash16flash_fwd_kernelI23Flash_fwd_kernel_traitsILi128ELi128ELi32ELi4ELb0ELb0EN7cutlass10bfloat16_tE19Flash_kernel_traitsILi128ELi128ELi32ELi4ES3_EELb1ELb1ELb0ELb0ELb0ELb0ELb0ELb0EEEvNS_16Flash_fwd_paramsE,(.L_x_1408 - _ZN5flash16flash_fwd_kernelI23Flash_fwd_kernel_traitsILi128ELi128ELi32ELi4ELb0ELb0EN7cutlass10bfloat16_tE19Flash_kernel_traitsILi128ELi128ELi32ELi4ES3_EELb1ELb1ELb0ELb0ELb0ELb0ELb0ELb0EEEvNS_16Flash_fwd_paramsE)
        .other          _ZN5flash16flash_fwd_kernelI23Flash_fwd_kernel_traitsILi128ELi128ELi32ELi4ELb0ELb0EN7cutlass10bfloat16_tE19Flash_kernel_traitsILi128ELi128ELi32ELi4ES3_EELb1ELb1ELb0ELb0ELb0ELb0ELb0ELb0EEEvNS_16Flash_fwd_paramsE,@"STO_CUDA_ENTRY STV_DEFAULT"
_ZN5flash16flash_fwd_kernelI23Flash_fwd_kernel_traitsILi128ELi128ELi32ELi4ELb0ELb0EN7cutlass10bfloat16_tE19Flash_kernel_traitsILi128ELi128ELi32ELi4ES3_EELb1ELb1ELb0ELb0ELb0ELb0ELb0ELb0EEEvNS_16Flash_fwd_paramsE:
.text._ZN5flash16flash_fwd_kernelI23Flash_fwd_kernel_traitsILi128ELi128ELi32ELi4ELb0ELb0EN7cutlass10bfloat16_tE19Flash_kernel_traitsILi128ELi128ELi32ELi4ES3_EELb1ELb1ELb0ELb0ELb0ELb0ELb0ELb0EEEvNS_16Flash_fwd_paramsE:
[----:B------:R-:W-:-:S03]  /*0000*/  MOV R1, c[0x0][0x28] ;  /* 0x00000a0000017a02 */ /* 0x000fc60000000f00 */
[----:B------:R-:W-:Y:S01]  /*0010*/  ULDC.U8 UR4, c[0x0][0x304] ;  /* 0x0000c10000047ab9 */ /* 0x000fe20000000000 */
[----:B------:R-:W-:Y:S01]  /*0020*/  IADD3 R1, R1, -0x68, RZ ;  /* 0xffffff9801017810 */ /* 0x000fe20007ffe0ff */
[----:B------:R-:W-:Y:S01]  /*0030*/  ULDC.64 UR30, c[0x0][0x2f0] ;  /* 0x0000bc00001e7ab9 */ /* 0x000fe20000000a00 */
[----:B------:R-:W-:Y:S01]  /*0040*/  ISETP.NE.AND P2, PT, RZ, UR4, PT ;  /* 0x00000004ff007c0c */ /* 0x000fe2000bf45270 */
[----:B------:R-:W-:Y:S01]  /*0050*/  IMAD.U32 R2, RZ, RZ, UR30 ;  /* 0x0000001eff027e24 */ /* 0x000fe2000f8e00ff */
[----:B------:R-:W-:Y:S01]  /*0060*/  ULDC.64 UR26, c[0x0][0x118] ;  /* 0x00004600001a7ab9 */ /* 0x000fe20000000a00 */
[----:B------:R-:W-:Y:S02]  /*0070*/  IMAD.U32 R3, RZ, RZ, UR31 ;  /* 0x0000001fff037e24 */ /* 0x000fe4000f8e00ff */
[----:B------:R-:W-:Y:S02]  /*0080*/  IMAD.MOV.U32 R8, RZ, RZ, c[0x0][0x2fc] ;  /* 0x0000bf00ff087624 */ /* 0x000fe400078e00ff */
[----:B------:R-:W-:Y:S01]  /*0090*/  IMAD.MOV.U32 R7, RZ, RZ, c[0x0][0x2f8] ;  /* 0x0000be00ff077624 */ /* 0x000fe200078e00ff */
[----:B------:R-:W1:Y:S01]  /*00a0*/  S2UR UR6, SR_CTAID.X ;  /* 0x00000000000679c3 */ /* 0x000e620000002500 */
[----:B------:R-:W2:Y:S01]  /*00b0*/  S2R R20, SR_TID.X ;  /* 0x0000000000147919 */ /* 0x000ea20000002100 */
[----:B------:R-:W-:-:S02]  /*00c0*/  ULDC.64 UR4, c[0x0][0x250] ;  /* 0x0000940000047ab9 */ /* 0x000fc40000000a00 */
[----:B------:R-:W-:Y:S01]  /*00d0*/  ULDC.64 UR8, c[0x0][0x240] ;  /* 0x0000900000087ab9 */ /* 0x000fe20000000a00 */
[----:B------:R3:W4:Y:S02]  /*00e0*/  @P2 LDG.E.64 R4, [R2.64] ;  /* 0x0000001a02042981 */ /* 0x000724000c1e1b00 */
[----:B---3--:R-:W-:Y:S01]  /*00f0*/  @P2 IMAD.MOV.U32 R2, RZ, RZ, R7 ;  /* 0x000000ffff022224 */ /* 0x008fe200078e0007 */
[----:B------:R-:W-:-:S06]  /*0100*/  @P2 MOV R3, R8 ;  /* 0x0000000800032202 */ /* 0x000fcc0000000f00 */
[----:B------:R-:W3:Y:S01]  /*0110*/  @P2 LDG.E.64 R2, [R2.64] ;  /* 0x0000001a02022981 */ /* 0x000ee2000c1e1b00 */
[----:B------:R-:W5:Y:S01]  /*0120*/  S2UR UR12, SR_CTAID.Y ;  /* 0x00000000000c79c3 */ /* 0x000f620000002600 */
[----:B------:R-:W-:Y:S02]  /*0130*/  UISETP.NE.U32.AND UP1, UPT, URZ, UR4, UPT ;  /* 0x000000043f00728c */ /* 0x000fe4000bf25070 */
[----:B------:R-:W-:Y:S02]  /*0140*/  UISETP.NE.U32.AND UP2, UPT, URZ, UR8, UPT ;  /* 0x000000083f00728c */ /* 0x000fe4000bf45070 */
[----:B------:R-:W-:Y:S02]  /*0150*/  UISETP.NE.AND.EX UP1, UPT, URZ, UR5, UPT, UP1 ;  /* 0x000000053f00728c */ /* 0x000fe4000bf25310 */
[----:B------:R-:W-:Y:S01]  /*0160*/  UISETP.NE.AND.EX UP2, UPT, URZ, UR9, UPT, UP2 ;  /* 0x000000093f00728c */ /* 0x000fe2000bf45320 */
[----:B------:R-:W1:Y:S01]  /*0170*/  S2UR UR11, SR_CTAID.Z ;  /* 0x00000000000b79c3 */ /* 0x000e620000002700 */
[----:B------:R-:W-:-:S02]  /*0180*/  ULDC.64 UR4, c[0x0][0x248] ;  /* 0x0000920000047ab9 */ /* 0x000fc40000000a00 */
[----:B------:R-:W-:Y:S02]  /*0190*/  UISETP.EQ.U32.AND UP0, UPT, URZ, UR4, UPT ;  /* 0x000000043f00728c */ /* 0x000fe4000bf02070 */
[----:B------:R-:W-:Y:S01]  /*01a0*/  UMOV UR23, 0x4 ;  /* 0x0000000400177882 */ /* 0x000fe20000000000 */
[----:B------:R-:W-:Y:S01]  /*01b0*/  PLOP3.LUT P0, PT, PT, PT, UP2, 0x80, 0x0 ;  /* 0x000000000000781c */ /* 0x000fe20003f0f028 */
[----:B------:R-:W-:Y:S02]  /*01c0*/  ULDC.64 UR8, c[0x0][0x240] ;  /* 0x0000900000087ab9 */ /* 0x000fe40000000a00 */
[----:B-----5:R-:W-:Y:S02]  /*01d0*/  UIMAD.WIDE UR8, UR12, UR23, UR8 ;  /* 0x000000170c0872a5 */ /* 0x020fe4000f8e0208 */
[----:B-1----:R-:W-:-:S06]  /*01e0*/  ULOP3.LUT UR7, UR11, UR6, UR12, 0xfe, !UPT ;  /* 0x000000060b077292 */ /* 0x002fcc000f8efe0c */
[----:B--2---:R-:W-:Y:S01]  /*01f0*/  LOP3.LUT P3, RZ, R20, UR7, RZ, 0xfc, !PT ;  /* 0x0000000714ff7c12 */ /* 0x004fe2000f86fcff */
[----:B------:R-:W-:Y:S02]  /*0200*/  ULDC.U8 UR7, c[0x0][0x312] ;  /* 0x0000c48000077ab9 */ /* 0x000fe40000000000 */
[----:B------:R-:W-:-:S04]  /*0210*/  UISETP.NE.AND UP3, UPT, UR7, URZ, UPT ;  /* 0x0000003f0700728c */ /* 0x000fc8000bf65270 */
[----:B------:R-:W-:-:S06]  /*0220*/  UISETP.EQ.OR.EX UP0, UPT, URZ, UR5, !UP3, UP0 ;  /* 0x000000053f00728c */ /* 0x000fcc000df02700 */
[----:B------:R-:W-:Y:S02]  /*0230*/  @!P3 IMAD.MOV.U32 R10, RZ, RZ, c[0x0][0x308] ;  /* 0x0000c200ff0ab624 */ /* 0x000fe400078e00ff */
[----:B------:R-:W-:Y:S01]  /*0240*/  @!P3 IMAD.MOV.U32 R11, RZ, RZ, c[0x0][0x30c] ;  /* 0x0000c300ff0bb624 */ /* 0x000fe200078e00ff */
[----:B------:R-:W-:Y:S02]  /*0250*/  ULDC.64 UR4, c[0x0][0x248] ;  /* 0x0000920000047ab9 */ /* 0x000fe40000000a00 */
[----:B------:R-:W-:Y:S01]  /*0260*/  UIMAD.WIDE UR4, UR12, UR23, UR4 ;  /* 0x000000170c0472a5 */ /* 0x000fe2000f8e0204 */
[----:B----4-:R-:W1:Y:S08]  /*0270*/  @P2 R2UR UR30, R4 ;  /* 0x00000000041e23c2 */ /* 0x010e7000000e0000 */
[----:B------:R-:W2:Y:S01]  /*0280*/  @P2 R2UR UR31, R5 ;  /* 0x00000000051f23c2 */ /* 0x000ea200000e0000 */
[----:B-1----:R-:W-:Y:S01]  /*0290*/  IMAD.U32 R4, RZ, RZ, UR30 ;  /* 0x0000001eff047e24 */ /* 0x002fe2000f8e00ff */
[----:B---3--:R-:W-:Y:S01]  /*02a0*/  @P2 IADD3 R7, P1, R2, c[0x0][0x300], RZ ;  /* 0x0000c00002072a10 */ /* 0x008fe20007f3e0ff */
[----:B------:R-:W-:Y:S01]  /*02b0*/  IMAD.U32 R2, RZ, RZ, UR8 ;  /* 0x00000008ff027e24 */ /* 0x000fe2000f8e00ff */
[----:B--2---:R-:W-:-:S03]  /*02c0*/  MOV R5, UR31 ;  /* 0x0000001f00057c02 */ /* 0x004fc60008000f00 */
[----:B------:R-:W-:Y:S01]  /*02d0*/  @P2 IMAD.X R8, RZ, RZ, R3, P1 ;  /* 0x000000ffff082224 */ /* 0x000fe200008e0603 */
[----:B------:R-:W-:Y:S01]  /*02e0*/  PLOP3.LUT P2, PT, PT, PT, UP0, 0x80, 0x0 ;  /* 0x000000000000781c */ /* 0x000fe20003f4f008 */
[----:B------:R1:W-:Y:S01]  /*02f0*/  @!P3 STG.E.64 [R10.64], R4 ;  /* 0x000000040a00b986 */ /* 0x0003e2000c101b1a */
[----:B------:R-:W-:Y:S01]  /*0300*/  IMAD.U32 R3, RZ, RZ, UR9 ;  /* 0x00000009ff037e24 */ /* 0x000fe2000f8e00ff */
[----:B------:R-:W-:Y:S01]  /*0310*/  ULDC.64 UR8, c[0x0][0x250] ;  /* 0x0000940000087ab9 */ /* 0x000fe20000000a00 */
[----:B------:R-:W-:Y:S01]  /*0320*/  PLOP3.LUT P1, PT, PT, PT, UP1, 0x80, 0x0 ;  /* 0x000000000000781c */ /* 0x000fe20003f2f018 */
[----:B------:R-:W-:Y:S01]  /*0330*/  @UP1 UIMAD.WIDE UR8, UR12, UR23, UR8 ;  /* 0x000000170c0812a5 */ /* 0x000fe2000f8e0208 */
[----:B-1----:R-:W-:Y:S01]  /*0340*/  @!P3 MOV R4, R7 ;  /* 0x000000070004b202 */ /* 0x002fe20000000f00 */
[----:B------:R-:W-:-:S05]  /*0350*/  @!P3 IMAD.MOV.U32 R5, RZ, RZ, R8 ;  /* 0x000000ffff05b224 */ /* 0x000fca00078e0008 */
[----:B------:R1:W-:Y:S04]  /*0360*/  @!P3 STG.E.64 [R10.64+0x8], R4 ;  /* 0x000008040a00b986 */ /* 0x0003e8000c101b1a */
[----:B------:R2:W3:Y:S04]  /*0370*/  @P0 LDG.E R9, [R2.64] ;  /* 0x0000001a02090981 */ /* 0x0004e8000c1e1900 */
[----:B------:R2:W4:Y:S01]  /*0380*/  @P0 LDG.E R6, [R2.64+0x4] ;  /* 0x0000041a02060981 */ /* 0x000522000c1e1900 */
[----:B-1----:R-:W-:Y:S02]  /*0390*/  IMAD.U32 R4, RZ, RZ, UR8 ;  /* 0x00000008ff047e24 */ /* 0x002fe4000f8e00ff */
[----:B------:R-:W-:Y:S01]  /*03a0*/  IMAD.U32 R5, RZ, RZ, UR9 ;  /* 0x00000009ff057e24 */ /* 0x000fe2000f8e00ff */
[----:B--2---:R-:W-:Y:S01]  /*03b0*/  MOV R2, UR4 ;  /* 0x0000000400027c02 */ /* 0x004fe20008000f00 */
[----:B------:R-:W-:-:S03]  /*03c0*/  IMAD.U32 R3, RZ, RZ, UR5 ;  /* 0x00000005ff037e24 */ /* 0x000fc6000f8e00ff */
[----:B------:R1:W2:Y:S04]  /*03d0*/  @P1 LDG.E R4, [R4.64] ;  /* 0x0000001a04041981 */ /* 0x0002a8000c1e1900 */
[----:B------:R-:W5:Y:S01]  /*03e0*/  @!P2 LDG.E R0, [R2.64] ;  /* 0x0000001a0200a981 */ /* 0x000f62000c1e1900 */
[----:B------:R-:W-:Y:S02]  /*03f0*/  UMOV UR25, 0xffffffff ;  /* 0xffffffff00197882 */ /* 0x000fe40000000000 */
[----:B------:R-:W-:Y:S02]  /*0400*/  UMOV UR15, 0xffffffff ;  /* 0xffffffff000f7882 */ /* 0x000fe40000000000 */
[----:B------:R-:W-:Y:S02]  /*0410*/  ULDC UR4, c[0x0][0x1c0] ;  /* 0x0000700000047ab9 */ /* 0x000fe40000000800 */
[----:B------:R-:W-:-:S02]  /*0420*/  UIMAD UR4, UR12, UR4, UR11 ;  /* 0x000000040c0472a4 */ /* 0x000fc4000f8e020b */
[----:B------:R-:W-:Y:S02]  /*0430*/  UMOV UR14, URZ ;  /* 0x0000003f000e7c82 */ /* 0x000fe40008000000 */
[----:B------:R-:W-:-:S04]  /*0440*/  USHF.L.U32 UR5, UR4, 0x5, URZ ;  /* 0x0000000504057899 */ /* 0x000fc8000800063f */
[----:B------:R-:W-:Y:S01]  /*0450*/  USHF.R.S32.HI UR4, URZ, 0x1f, UR5 ;  /* 0x0000001f3f047899 */ /* 0x000fe20008011405 */
[----:B-1----:R-:W-:Y:S01]  /*0460*/  SHF.R.S32.HI R5, RZ, 0x1f, R20 ;  /* 0x0000001fff057819 */ /* 0x002fe20000011414 */
[----:B---3--:R1:W3:Y:S08]  /*0470*/  @P0 R2UR UR25, R9 ;  /* 0x00000000091903c2 */ /* 0x0082f000000e0000 */
[----:B----4-:R-:W3:Y:S01]  /*0480*/  @P0 R2UR UR10, R6 ;  /* 0x00000000060a03c2 */ /* 0x010ee200000e0000 */
[----:B-1----:R-:W-:-:S07]  /*0490*/  LEA.HI R9, R5, R20, RZ, 0x5 ;  /* 0x0000001405097211 */ /* 0x002fce00078f28ff */
[----:B--2---:R1:W2:Y:S01]  /*04a0*/  @P1 R2UR UR14, R4 ;  /* 0x00000000040e13c2 */ /* 0x0042a200000e0000 */
[----:B---3--:R-:W-:-:S07]  /*04b0*/  @UP2 UIADD3 UR10, UR10, -UR25, URZ ;  /* 0x800000190a0a2290 */ /* 0x008fce000fffe03f */
[----:B-----5:R3:W4:Y:S01]  /*04c0*/  @!P2 R2UR UR15, R0 ;  /* 0x00000000000fa3c2 */ /* 0x02072200000e0000 */
[----:B------:R-:W-:Y:S01]  /*04d0*/  ISETP.NE.U32.AND P2, PT, RZ, c[0x0][0x248], PT ;  /* 0x00009200ff007a0c */ /* 0x000fe20003f45070 */
[----:B------:R-:W-:-:S03]  /*04e0*/  @!UP2 ULDC UR10, c[0x0][0x214] ;  /* 0x00008500000aaab9 */ /* 0x000fc60000000800 */
[----:B------:R-:W-:Y:S02]  /*04f0*/  ISETP.NE.AND.EX P2, PT, RZ, c[0x0][0x24c], PT, P2 ;  /* 0x00009300ff007a0c */ /* 0x000fe40003f45320 */
[----:B---3--:R-:W-:-:S05]  /*0500*/  LOP3.LUT R0, R9, 0xffffffe0, RZ, 0xc0, !PT ;  /* 0xffffffe009007812 */ /* 0x008fca00078ec0ff */
[----:B------:R-:W-:-:S05]  /*0510*/  IMAD.IADD R16, R20, 0x1, -R0 ;  /* 0x0000000114107824 */ /* 0x000fca00078e0a00 */
[--C-:B------:R-:W-:Y:S02]  /*0520*/  IADD3 R243, P1, P0, R7, UR5, R16.reuse ;  /* 0x0000000507f37c10 */ /* 0x100fe4000f83e010 */
[----:B------:R-:W-:-:S03]  /*0530*/  SHF.R.S32.HI R0, RZ, 0x1f, R16 ;  /* 0x0000001fff007819 */ /* 0x000fc60000011410 */
[----:B------:R1:W-:Y:S01]  /*0540*/  STL [R1+0x40], R243 ;  /* 0x000040f301007387 */ /* 0x0003e20000100800 */
[----:B------:R-:W-:Y:S01]  /*0550*/  IADD3.X R96, R8, UR4, R0, P1, P0 ;  /* 0x0000000408607c10 */ /* 0x000fe20008fe0400 */
[----:B-12-4-:R-:W-:Y:S05]  /*0560*/  @!P2 BRA `(.L_x_768) ;  /* 0x000000700000a947 */ /* 0x016fea0003800000 */
[----:B------:R-:W-:-:S13]  /*0570*/  PLOP3.LUT P0, PT, PT, PT, UP3, 0x80, 0x0 ;  /* 0x000000000000781c */ /* 0x000fda0003f0f038 */
[----:B------:R-:W2:Y:S04]  /*0580*/  @P0 LDG.E R0, [R2.64+0x4] ;  /* 0x0000041a02000981 */ /* 0x000ea8000c1e1900 */
[----:B------:R-:W3:Y:S01]  /*0590*/  @!P0 LDG.E R2, [R2.64] ;  /* 0x0000001a02028981 */ /* 0x000ee2000c1e1900 */
[----:B--2---:R-:W1:Y:S02]  /*05a0*/  @P0 R2UR UR7, R0 ;  /* 0x00000000000703c2 */ /* 0x004e6400000e0000 */
[----:B-1----:R-:W-:-:S11]  /*05b0*/  @UP3 UIADD3 UR7, UR7, -UR15, URZ ;  /* 0x8000000f07073290 */ /* 0x002fd6000fffe03f */
[----:B---3--:R1:W2:Y:S02]  /*05c0*/  @!P0 R2UR UR7, R2 ;  /* 0x00000000020783c2 */ /* 0x0082a400000e0000 */
[----:B-12---:R-:W-:Y:S05]  /*05d0*/  BRA `(.L_x_769) ;  /* 0x0000001000007947 */ /* 0x006fea0003800000 */
.L_x_768:
[----:B------:R-:W-:Y:S02]  /*05e0*/  ULDC UR7, c[0x0][0x218] ;  /* 0x0000860000077ab9 */ /* 0x000fe40000000800 */
.L_x_769:
        /* <DEDUP_REMOVED lines=21> */
[----:B------:R-:W-:Y:S02]  /*0740*/  UIADD3 UR4, -UR10, 0x9f, UR9 ;  /* 0x0000009f0a047890 */ /* 0x000fe4000fffe109 */
        /* <DEDUP_REMOVED lines=14> */
[----:B------:R-:W-:Y:S01]  /*0830*/  UISETP.NE.AND UP1, UPT, UR25, -0x1, UPT ;  /* 0xffffffff1900788c */ /* 0x000fe2000bf25270 */
[----:B------:R-:W1:Y:S01]  /*0840*/  LDC.U8 R232, c[0x0][0x2d8] ;  /* 0x0000b600ffe87b82 */ /* 0x000e620000000000 */
        /* <DEDUP_REMOVED lines=14> */
[----:B------:R-:W-:Y:S02]  /*0930*/  @!UP1 UIADD3 UR13, UR19, UR16, URZ ;  /* 0x00000010130d9290 */ /* 0x000fe4000fffe03f */
[----:B------:R-:W-:-:S02]  /*0940*/  @UP0 UIMAD UR7, UR17, UR5, UR33 ;  /* 0x00000005110702a4 */ /* 0x000fc4000f8e0221 */
[----:B------:R-:W-:Y:S02]  /*0950*/  @!UP1 UMOV UR6, UR18 ;  /* 0x0000001200069c82 */ /* 0x000fe40008000000 */
[----:B------:R-:W-:Y:S01]  /*0960*/  @UP0 UMOV UR16, UR32 ;  /* 0x0000002000100c82 */ /* 0x000fe20008000000 */
[----:B------:R-:W-:Y:S05]  /*0970*/  @P0 BRA `(.L_x_771) ;  /* 0x000000d000000947 */ /* 0x000fea0003800000 */
[----:B-1----:R-:W-:Y:S02]  /*0980*/  USHF.R.S32.HI UR16, URZ, 0x1f, UR14 ;  /* 0x0000001f3f107899 */ /* 0x002fe4000801140e */
        /* <DEDUP_REMOVED lines=12> */
.L_x_771:
[----:B-1----:R-:W-:Y:S01]  /*0a50*/  IABS R4, c[0x0][0x1c8] ;  /* 0x0000720000047a13 */ /* 0x002fe20000000000 */
[----:B------:R-:W1:Y:S01]  /*0a60*/  S2R R6, SR_CTAID.Z ;  /* 0x0000000000067919 */ /* 0x000e620000002700 */
[----:B------:R-:W-:Y:S02]  /*0a70*/  ULDC UR4, c[0x0][0x1c8] ;  /* 0x0000720000047ab9 */ /* 0x000fe40000000800 */
[----:B------:R-:W2:Y:S01]  /*0a80*/  I2F.RP R2, R4 ;  /* 0x0000000400027306 */ /* 0x000ea20000209400 */
[----:B------:R-:W-:Y:S02]  /*0a90*/  ULOP3.LUT UR4, UR11, UR4, URZ, 0x3c, !UPT ;  /* 0x000000040b047292 */ /* 0x000fe4000f8e3c3f */
[----:B------:R-:W-:-:S04]  /*0aa0*/  @UP0 UIADD3 UR15, UR14, UR15, URZ ;  /* 0x0000000f0e0f0290 */ /* 0x000fc8000fffe03f */
[----:B------:R-:W-:Y:S01]  /*0ab0*/  ISETP.LE.AND P1, PT, RZ, UR4, PT ;  /* 0x00000004ff007c0c */ /* 0x000fe2000bf23270 */
[----:B------:R-:W-:Y:S02]  /*0ac0*/  ULDC.64 UR4, c[0x0][0x1a0] ;  /* 0x0000680000047ab9 */ /* 0x000fe40000000a00 */
[----:B------:R-:W-:-:S04]  /*0ad0*/  @UP0 UIMAD.WIDE.U32 UR18, UR15, UR4, URZ ;  /* 0x000000040f1202a5 */ /* 0x000fc8000f8e003f */
[----:B------:R-:W-:Y:S01]  /*0ae0*/  @UP0 UIMAD UR17, UR15, UR5, UR19 ;  /* 0x000000050f1102a4 */ /* 0x000fe2000f8e0213 */
[----:B--2---:R-:W2:Y:S01]  /*0af0*/  MUFU.RCP R2, R2 ;  /* 0x0000000200027308 */ /* 0x004ea20000001000 */
[----:B------:R-:W-:Y:S02]  /*0b00*/  USHF.R.S32.HI UR15, URZ, 0x1f, UR11 ;  /* 0x0000001f3f0f7899 */ /* 0x000fe4000801140b */
[----:B------:R-:W-:Y:S01]  /*0b10*/  @UP0 UMOV UR4, UR18 ;  /* 0x0000001200040c82 */ /* 0x000fe20008000000 */
[----:B-1----:R-:W-:Y:S02]  /*0b20*/  IABS R6, R6 ;  /* 0x0000000600067213 */ /* 0x002fe40000000000 */
[----:B--2---:R-:W-:-:S04]  /*0b30*/  IADD3 R2, R2, 0xffffffe, RZ ;  /* 0x0ffffffe02027810 */ /* 0x004fc80007ffe0ff */
        /* <DEDUP_REMOVED lines=25> */
[----:B------:R-:W-:Y:S02]  /*0cd0*/  UIADD3 UR19, UR19, UR17, URZ ;  /* 0x0000001113137290 */ /* 0x000fe4000fffe03f */
[----:B------:R-:W-:Y:S02]  /*0ce0*/  ULDC.64 UR4, c[0x0][0x188] ;  /* 0x0000620000047ab9 */ /* 0x000fe40000000a00 */
[----:B------:R-:W-:Y:S02]  /*0cf0*/  UIMAD UR14, UR14, UR4, URZ ;  /* 0x000000040e0e72a4 */ /* 0x000fe4000f8e023f */
[----:B------:R-:W-:Y:S02]  /*0d00*/  UIMAD.WIDE.U32 UR18, UR12, UR4, UR18 ;  /* 0x000000040c1272a5 */ /* 0x000fe4000f8e0012 */
[----:B------:R-:W-:-:S04]  /*0d10*/  UIMAD UR5, UR12, UR5, UR14 ;  /* 0x000000050c0572a4 */ /* 0x000fc8000f8e020e */
[----:B------:R-:W-:Y:S02]  /*0d20*/  UIADD3 UR17, UR19, UR5, URZ ;  /* 0x0000000513117290 */ /* 0x000fe4000fffe03f */
[----:B------:R-:W-:Y:S02]  /*0d30*/  UMOV UR4, UR18 ;  /* 0x0000001200047c82 */ /* 0x000fe40008000000 */
.L_x_772:
[CC--:B------:R-:W-:Y:S01]  /*0d40*/  LEA.HI R0, R5.reuse, R20.reuse, RZ, 0x3 ;  /* 0x0000001405007211 */ /* 0x0c0fe200078f18ff */
[----:B------:R-:W1:Y:S01]  /*0d50*/  S2R R14, SR_CTAID.Z ;  /* 0x00000000000e7919 */ /* 0x000e620000002700 */
[CC--:B------:R-:W-:Y:S01]  /*0d60*/  LEA.HI R17, R5.reuse, R20.reuse, RZ, 0x4 ;  /* 0x0000001405117211 */ /* 0x0c0fe200078f20ff */
[----:B------:R-:W-:Y:S01]  /*0d70*/  UIADD3 UR18, -UR9, UR10, URZ ;  /* 0x0000000a09127290 */ /* 0x000fe2000fffe13f */
[----:B------:R-:W-:Y:S01]  /*0d80*/  SHF.R.S32.HI R10, RZ, 0x3, R0 ;  /* 0x00000003ff0a7819 */ /* 0x000fe20000011400 */
[----:B------:R-:W2:Y:S01]  /*0d90*/  S2R R21, SR_CTAID.X ;  /* 0x0000000000157919 */ /* 0x000ea20000002500 */
[----:B------:R-:W-:Y:S01]  /*0da0*/  LOP3.LUT R0, R0, 0xfffffff8, RZ, 0xc0, !PT ;  /* 0xfffffff800007812 */ /* 0x000fe200078ec0ff */
[----:B------:R-:W-:Y:S01]  /*0db0*/  BSSY B0, `(.L_x_773) ;  /* 0x0000054000007945 */ /* 0x000fe20003800000 */
[----:B------:R-:W-:Y:S01]  /*0dc0*/  LEA.HI R5, R5, R20, RZ, 0x6 ;  /* 0x0000001405057211 */ /* 0x000fe200078f30ff */
[----:B------:R-:W-:Y:S01]  /*0dd0*/  IMAD.SHL.U32 R2, R10, 0x40, RZ ;  /* 0x000000400a027824 */ /* 0x000fe200078e00ff */
[----:B------:R-:W-:Y:S01]  /*0de0*/  SHF.R.S32.HI R11, RZ, 0x1f, R10 ;  /* 0x0000001fff0b7819 */ /* 0x000fe2000001140a */
[----:B------:R-:W-:Y:S01]  /*0df0*/  IMAD.IADD R28, R20, 0x1, -R0 ;  /* 0x00000001141c7824 */ /* 0x000fe200078e0a00 */
[----:B------:R-:W-:Y:S01]  /*0e00*/  LOP3.LUT R0, R17, 0xfffffff0, RZ, 0xc0, !PT ;  /* 0xfffffff011007812 */ /* 0x000fe200078ec0ff */
[----:B------:R-:W-:Y:S01]  /*0e10*/  IMAD.SHL.U32 R5, R5, 0x8, RZ ;  /* 0x0000000805057824 */ /* 0x000fe200078e00ff */
[----:B------:R-:W-:Y:S01]  /*0e20*/  LOP3.LUT R3, R2, 0x1c0, RZ, 0xc0, !PT ;  /* 0x000001c002037812 */ /* 0x000fe200078ec0ff */
[----:B------:R-:W-:Y:S01]  /*0e30*/  IMAD.SHL.U32 R100, R28, 0x8, RZ ;  /* 0x000000081c647824 */ /* 0x000fe200078e00ff */
[----:B------:R-:W-:Y:S01]  /*0e40*/  SHF.R.S32.HI R92, RZ, 0x5, R9 ;  /* 0x00000005ff5c7819 */ /* 0x000fe20000011409 */
[----:B------:R-:W-:-:S03]  /*0e50*/  IMAD.IADD R0, R20, 0x1, -R0 ;  /* 0x0000000114007824 */ /* 0x000fc600078e0a00 */
[----:B------:R-:W-:Y:S02]  /*0e60*/  LOP3.LUT R2, R3, 0x38, R100, 0xf8, !PT ;  /* 0x0000003803027812 */ /* 0x000fe400078ef864 */
[----:B------:R-:W-:Y:S02]  /*0e70*/  SHF.R.U32.HI R3, RZ, 0x3, R3 ;  /* 0x00000003ff037819 */ /* 0x000fe40000011603 */
[----:B------:R-:W-:Y:S02]  /*0e80*/  SHF.R.S32.HI R6, RZ, 0x1f, R0 ;  /* 0x0000001fff067819 */ /* 0x000fe40000011400 */
[----:B------:R-:W-:Y:S02]  /*0e90*/  LOP3.LUT R3, R2, R3, RZ, 0x3c, !PT ;  /* 0x0000000302037212 */ /* 0x000fe400078e3cff */
[----:B------:R-:W-:Y:S01]  /*0ea0*/  SHF.R.S32.HI R101, RZ, 0x1f, R100 ;  /* 0x0000001fff657819 */ /* 0x000fe20000011464 */
[----:B--2---:R-:W-:Y:S01]  /*0eb0*/  IMAD.WIDE R30, R21, 0x80, R10 ;  /* 0x00000080151e7825 */ /* 0x004fe200078e020a */
[----:B------:R-:W-:-:S02]  /*0ec0*/  LEA.HI R19, R6, R0, RZ, 0x3 ;  /* 0x0000000006137211 */ /* 0x000fc400078f18ff */
[----:B------:R-:W-:Y:S01]  /*0ed0*/  IADD3 R2, P0, R100, UR6, RZ ;  /* 0x0000000664027c10 */ /* 0x000fe2000ff1e0ff */
[----:B------:R-:W-:Y:S01]  /*0ee0*/  IMAD.WIDE.U32 R6, R10, c[0x0][0x198], R100 ;  /* 0x000066000a067a25 */ /* 0x000fe200078e0064 */
[----:B------:R-:W-:Y:S01]  /*0ef0*/  LOP3.LUT R219, R3, 0xfffffe00, R5, 0xf8, !PT ;  /* 0xfffffe0003db7812 */ /* 0x000fe200078ef805 */
[----:B------:R2:W-:Y:S01]  /*0f00*/  STL.64 [R1], R100 ;  /* 0x0000006401007387 */ /* 0x0005e20000100a00 */
[----:B------:R-:W-:Y:S01]  /*0f10*/  LOP3.LUT R8, R19, 0xfffffff8, RZ, 0xc0, !PT ;  /* 0xfffffff813087812 */ /* 0x000fe200078ec0ff */
[----:B------:R-:W-:Y:S01]  /*0f20*/  IMAD R5, R11, c[0x0][0x198], RZ ;  /* 0x000066000b057a24 */ /* 0x000fe200078e02ff */
[----:B------:R-:W-:Y:S01]  /*0f30*/  IADD3.X R3, R101, UR13, RZ, P0, !PT ;  /* 0x0000000d65037c10 */ /* 0x000fe200087fe4ff */
[----:B------:R-:W-:Y:S01]  /*0f40*/  IMAD.SHL.U32 R219, R219, 0x2, RZ ;  /* 0x00000002dbdb7824 */ /* 0x000fe200078e00ff */
[----:B------:R-:W-:Y:S01]  /*0f50*/  IADD3 R6, P0, R6, UR16, RZ ;  /* 0x0000001006067c10 */ /* 0x000fe2000ff1e0ff */
[----:B------:R-:W-:Y:S01]  /*0f60*/  IMAD R5, R10, c[0x0][0x19c], R5 ;  /* 0x000067000a057a24 */ /* 0x000fe200078e0205 */
[----:B------:R-:W-:Y:S01]  /*0f70*/  IADD3 R251, R100, 0x40, RZ ;  /* 0x0000004064fb7810 */ /* 0x000fe20007ffe0ff */
[----:B------:R-:W-:Y:S01]  /*0f80*/  IMAD.IADD R18, R0, 0x1, -R8 ;  /* 0x0000000100127824 */ /* 0x000fe200078e0a08 */
[----:B------:R-:W-:Y:S01]  /*0f90*/  SHF.R.S32.HI R0, RZ, 0x1f, R4 ;  /* 0x0000001fff007819 */ /* 0x000fe20000011404 */
[----:B-1----:R-:W-:Y:S01]  /*0fa0*/  IMAD.WIDE.U32 R14, R14, c[0x0][0x1a8], R2 ;  /* 0x00006a000e0e7a25 */ /* 0x002fe200078e0002 */
[----:B------:R-:W-:-:S03]  /*0fb0*/  IADD3.X R7, R7, UR7, R5, P0, !PT ;  /* 0x0000000707077c10 */ /* 0x000fc600087fe405 */
[----:B------:R-:W-:Y:S02]  /*0fc0*/  IMAD R8, R11, c[0x0][0x1a0], RZ ;  /* 0x000068000b087a24 */ /* 0x000fe400078e02ff */
[----:B------:R-:W-:-:S04]  /*0fd0*/  IMAD.WIDE.U32 R2, R10, c[0x0][0x1a0], R100 ;  /* 0x000068000a027a25 */ /* 0x000fc800078e0064 */
[----:B------:R-:W-:Y:S01]  /*0fe0*/  IMAD R5, R10, c[0x0][0x1a4], R8 ;  /* 0x000069000a057a24 */ /* 0x000fe200078e0208 */
[----:B------:R-:W-:Y:S01]  /*0ff0*/  IADD3 R2, P0, R2, UR4, RZ ;  /* 0x0000000402027c10 */ /* 0x000fe2000ff1e0ff */
[C---:B------:R-:W-:Y:S01]  /*1000*/  IMAD R8, R0.reuse, c[0x0][0x1b0], RZ ;  /* 0x00006c0000087a24 */ /* 0x040fe200078e02ff */
[----:B------:R-:W-:Y:S01]  /*1010*/  ULDC.64 UR4, c[0x0][0x1a8] ;  /* 0x00006a0000047ab9 */ /* 0x000fe20000000a00 */
[----:B------:R-:W-:Y:S01]  /*1020*/  IMAD R0, R0, c[0x0][0x1b8], RZ ;  /* 0x00006e0000007a24 */ /* 0x000fe200078e02ff */
[----:B------:R-:W-:Y:S01]  /*1030*/  IADD3.X R3, R3, UR17, R5, P0, !PT ;  /* 0x0000001103037c10 */ /* 0x000fe200087fe405 */
[----:B------:R-:W-:Y:S01]  /*1040*/  IMAD R8, R4, c[0x0][0x1b4], R8 ;  /* 0x00006d0004087a24 */ /* 0x000fe200078e0208 */
[----:B------:R-:W-:Y:S01]  /*1050*/  ISETP.GE.AND P0, PT, R10, UR18, PT ;  /* 0x000000120a007c0c */ /* 0x000fe2000bf06270 */
[C---:B------:R-:W-:Y:S01]  /*1060*/  IMAD R0, R4.reuse, c[0x0][0x1bc], R0 ;  /* 0x00006f0004007a24 */ /* 0x040fe200078e0200 */
[----:B------:R-:W-:Y:S01]  /*1070*/  UIMAD UR4, UR15, UR4, URZ ;  /* 0x000000040f0472a4 */ /* 0x000fe2000f8e023f */
[----:B------:R-:W-:Y:S01]  /*1080*/  IMAD.WIDE.U32 R22, R4, c[0x0][0x1b8], R2 ;  /* 0x00006e0004167a25 */ /* 0x000fe200078e0002 */
[----:B------:R-:W-:-:S02]  /*1090*/  R2P PR, R18, 0x6 ;  /* 0x0000000612007804 */ /* 0x000fc40000000000 */
[----:B------:R-:W-:Y:S01]  /*10a0*/  UIMAD UR4, UR11, UR5, UR4 ;  /* 0x000000050b0472a4 */ /* 0x000fe2000f8e0204 */
[----:B------:R-:W-:-:S04]  /*10b0*/  IMAD.WIDE.U32 R246, R4, c[0x0][0x1b0], R6 ;  /* 0x00006c0004f67a25 */ /* 0x000fc800078e0006 */
[----:B------:R-:W-:Y:S01]  /*10c0*/  IMAD.IADD R25, R23, 0x1, R0 ;  /* 0x0000000117197824 */ /* 0x000fe200078e0200 */
[----:B------:R2:W-:Y:S01]  /*10d0*/  STL.64 [R1+0x18], R246 ;  /* 0x000018f601007387 */ /* 0x0005e20000100a00 */
[----:B------:R-:W-:Y:S01]  /*10e0*/  IMAD.IADD R27, R247, 0x1, R8 ;  /* 0x00000001f71b7824 */ /* 0x000fe200078e0208 */
[----:B------:R-:W-:Y:S01]  /*10f0*/  IADD3 R13, R15, UR4, RZ ;  /* 0x000000040f0d7c10 */ /* 0x000fe2000fffe0ff */
[----:B------:R-:W-:Y:S01]  /*1100*/  IMAD.MOV.U32 R4, RZ, RZ, 0x10 ;  /* 0x00000010ff047424 */ /* 0x000fe200078e00ff */
[----:B------:R2:W-:Y:S01]  /*1110*/  STL.64 [R1+0x48], R22 ;  /* 0x0000481601007387 */ /* 0x0005e20000100a00 */
[----:B------:R-:W-:-:S03]  /*1120*/  IMAD.MOV.U32 R2, RZ, RZ, 0x20 ;  /* 0x00000020ff027424 */ /* 0x000fc600078e00ff */
[----:B------:R2:W-:Y:S01]  /*1130*/  STL.64 [R1+0x8], R30 ;  /* 0x0000081e01007387 */ /* 0x0005e20000100a00 */
[----:B------:R-:W-:Y:S02]  /*1140*/  SEL R4, R4, 0xfffffff0, !P1 ;  /* 0xfffffff004047807 */ /* 0x000fe40004800000 */
[----:B------:R-:W-:Y:S01]  /*1150*/  SEL R2, R2, 0xffffffe0, !P2 ;  /* 0xffffffe002027807 */ /* 0x000fe20005000000 */
        /* <DEDUP_REMOVED lines=25> */
.L_x_774:
[----:B------:R-:W-:Y:S05]  /*12f0*/  BSYNC B0 ;  /* 0x0000000000007941 */ /* 0x000fea0003800000 */
.L_x_773:
[----:B------:R-:W-:Y:S01]  /*1300*/  IADD3 R5, R10, 0x10, RZ ;  /* 0x000000100a057810 */ /* 0x000fe20007ffe0ff */
[----:B------:R-:W-:Y:S03]  /*1310*/  BSSY B0, `(.L_x_775) ;  /* 0x000001c000007945 */ /* 0x000fe60003800000 */
[----:B------:R-:W-:-:S13]  /*1320*/  ISETP.GE.AND P0, PT, R5, UR18, PT ;  /* 0x0000001205007c0c */ /* 0x000fda000bf06270 */
[----:B------:R-:W-:Y:S05]  /*1330*/  @P0 BRA `(.L_x_776) ;  /* 0x0000019000000947 */ /* 0x000fea0003800000 */
[----:B------:R-:W-:Y:S01]  /*1340*/  IADD3 R3, P0, R30, 0x10, RZ ;  /* 0x000000101e037810 */ /* 0x000fe20007f1e0ff */
[----:B-1----:R-:W-:Y:S01]  /*1350*/  IMAD.MOV.U32 R6, RZ, RZ, R14 ;  /* 0x000000ffff067224 */ /* 0x002fe200078e000e */
        /* <DEDUP_REMOVED lines=23> */
.L_x_776:
[----:B------:R-:W-:Y:S05]  /*14d0*/  BSYNC B0 ;  /* 0x0000000000007941 */ /* 0x000fea0003800000 */
.L_x_775:
        /* <DEDUP_REMOVED lines=29> */
.L_x_778:
[----:B------:R-:W-:Y:S05]  /*16b0*/  BSYNC B0 ;  /* 0x0000000000007941 */ /* 0x000fea0003800000 */
.L_x_777:
        /* <DEDUP_REMOVED lines=29> */
.L_x_780:
[----:B------:R-:W-:Y:S05]  /*1890*/  BSYNC B0 ;  /* 0x0000000000007941 */ /* 0x000fea0003800000 */
.L_x_779:
        /* <DEDUP_REMOVED lines=29> */
.L_x_782:
[----:B------:R-:W-:Y:S05]  /*1a70*/  BSYNC B0 ;  /* 0x0000000000007941 */ /* 0x000fea0003800000 */
.L_x_781:
[----:B------:R-:W-:Y:S01]  /*1a80*/  IADD3 R0, R10, 0x50, RZ ;  /* 0x000000500a007810 */ /* 0x000fe20007ffe0ff */
[----:B------:R-:W-:Y:S03]  /*1a90*/  BSSY B0, `(.L_x_783) ;  /* 0x000001d000007945 */ /* 0x000fe60003800000 */
[----:B------:R-:W-:Y:S01]  /*1aa0*/  ISETP.GE.AND P0, PT, R0, UR18, PT ;  /* 0x0000001200007c0c */ /* 0x000fe2000bf06270 */
[----:B------:R3:W-:-:S12]  /*1ab0*/  STL [R1+0x58], R0 ;  /* 0x0000580001007387 */ /* 0x0007d80000100800 */
[----:B------:R-:W-:Y:S05]  /*1ac0*/  @P0 BRA `(.L_x_784) ;  /* 0x0000019000000947 */ /* 0x000fea0003800000 */
[----:B------:R-:W-:Y:S01]  /*1ad0*/  IADD3 R3, P0, R30, 0x50, RZ ;  /* 0x000000501e037810 */ /* 0x000fe20007f1e0ff */
[----:B-1----:R-:W-:Y:S01]  /*1ae0*/  IMAD.MOV.U32 R6, RZ, RZ, R14 ;  /* 0x000000ffff067224 */ /* 0x002fe200078e000e */
[----:B------:R-:W-:Y:S02]  /*1af0*/  ISETP.GE.AND P1, PT, R100, c[0x0][0x220], PT ;  /* 0x0000880064007a0c */ /* 0x000fe40003f26270 */
[----:B------:R-:W-:Y:S01]  /*1b00*/  MOV R7, R13 ;  /* 0x0000000d00077202 */ /* 0x000fe20000000f00 */
[----:B---3--:R-:W-:Y:S01]  /*1b10*/  IMAD.X R0, RZ, RZ, R31, P0 ;  /* 0x000000ffff007224 */ /* 0x008fe200000e061f */
        /* <DEDUP_REMOVED lines=20> */
.L_x_784:
[----:B------:R-:W-:Y:S05]  /*1c60*/  BSYNC B0 ;  /* 0x0000000000007941 */ /* 0x000fea0003800000 */
.L_x_783:
[----:B---3--:R-:W-:Y:S01]  /*1c70*/  IADD3 R0, R10, 0x60, RZ ;  /* 0x000000600a007810 */ /* 0x008fe20007ffe0ff */
        /* <DEDUP_REMOVED lines=29> */
.L_x_786:
[----:B------:R-:W-:Y:S05]  /*1e50*/  BSYNC B0 ;  /* 0x0000000000007941 */ /* 0x000fea0003800000 */
.L_x_785:
[----:B---3--:R-:W-:Y:S01]  /*1e60*/  IADD3 R0, R10, 0x70, RZ ;  /* 0x000000700a007810 */ /* 0x008fe20007ffe0ff */
[----:B------:R-:W-:Y:S01]  /*1e70*/  UMOV UR19, 0x5 ;  /* 0x0000000500137882 */ /* 0x000fe20000000000 */
[----:B------:R-:W-:Y:S01]  /*1e80*/  BSSY B0, `(.L_x_787) ;  /* 0x0000020000007945 */ /* 0x000fe20003800000 */
[----:B------:R-:W-:Y:S01]  /*1e90*/  ULDC.64 UR6, c[0x0][0x198] ;  /* 0x0000660000067ab9 */ /* 0x000fe20000000a00 */
[----:B------:R-:W-:Y:S01]  /*1ea0*/  ISETP.GE.AND P0, PT, R0, UR18, PT ;  /* 0x0000001200007c0c */ /* 0x000fe2000bf06270 */
[----:B------:R3:W-:Y:S01]  /*1eb0*/  STL [R1+0x50], R0 ;  /* 0x0000500001007387 */ /* 0x0007e20000100800 */
[----:B------:R-:W-:Y:S02]  /*1ec0*/  USHF.L.U64.HI UR7, UR6, UR19, UR7 ;  /* 0x0000001306077299 */ /* 0x000fe40008010207 */
[----:B------:R-:W-:-:S09]  /*1ed0*/  USHF.L.U32 UR11, UR6, 0x5, URZ ;  /* 0x00000005060b7899 */ /* 0x000fd2000800063f */
[----:B------:R-:W-:Y:S05]  /*1ee0*/  @P0 BRA `(.L_x_788) ;  /* 0x0000019000000947 */ /* 0x000fea0003800000 */
[----:B---3--:R-:W-:Y:S01]  /*1ef0*/  IADD3 R0, P0, R30, 0x70, RZ ;  /* 0x000000701e007810 */ /* 0x008fe20007f1e0ff */
        /* <DEDUP_REMOVED lines=24> */
.L_x_788:
[----:B------:R-:W-:Y:S05]  /*2080*/  BSYNC B0 ;  /* 0x0000000000007941 */ /* 0x000fea0003800000 */
.L_x_787:
        /* <DEDUP_REMOVED lines=11> */
[----:B-1----:R-:W-:Y:S01]  /*2140*/  IMAD.WIDE.U32 R6, R97, UR29, R244 ;  /* 0x0000001d61067c25 */ /* 0x002fe2000f8e00f4 */
[----:B------:R-:W-:-:S06]  /*2150*/  UIMAD UR4, UR13, UR11, UR4 ;  /* 0x0000000b0d0472a4 */ /* 0x000fcc000f8e0204 */
[----:B------:R-:W-:-:S05]  /*2160*/  IADD3 R3, R7, UR4, RZ ;  /* 0x0000000407037c10 */ /* 0x000fca000fffe0ff */
        /* <DEDUP_REMOVED lines=18> */
.L_x_790:
[----:B------:R-:W-:Y:S05]  /*2290*/  BSYNC B0 ;  /* 0x0000000000007941 */ /* 0x000fea0003800000 */
.L_x_789:
[----:B------:R-:W-:Y:S01]  /*22a0*/  ISETP.GE.AND P0, PT, R5, UR12, PT ;  /* 0x0000000c05007c0c */ /* 0x000fe2000bf06270 */
[----:B------:R-:W-:Y:S01]  /*22b0*/  ULDC UR21, c[0x0][0x19c] ;  /* 0x0000670000157ab9 */ /* 0x000fe20000000800 */
[----:B------:R-:W-:Y:S01]  /*22c0*/  BSSY B0, `(.L_x_791) ;  /* 0x000001a000007945 */ /* 0x000fe20003800000 */
[----:B------:R-:W-:Y:S02]  /*22d0*/  ULDC.64 UR4, c[0x0][0x1a0] ;  /* 0x0000680000047ab9 */ /* 0x000fe40000000a00 */
[----:B------:R-:W-:Y:S02]  /*22e0*/  USHF.L.U32 UR22, UR6, 0x4, URZ ;  /* 0x0000000406167899 */ /* 0x000fe4000800063f */
[----:B------:R-:W-:Y:S02]  /*22f0*/  USHF.L.U64.HI UR21, UR6, UR23, UR21 ;  /* 0x0000001706157299 */ /* 0x000fe40008010215 */
[----:B------:R-:W-:Y:S02]  /*2300*/  USHF.L.U64.HI UR19, UR4, UR19, UR5 ;  /* 0x0000001304137299 */ /* 0x000fe40008010205 */
[----:B------:R-:W-:-:S02]  /*2310*/  USHF.L.U32 UR20, UR4, 0x5, URZ ;  /* 0x0000000504147899 */ /* 0x000fc4000800063f */
[----:B------:R-:W-:Y:S05]  /*2320*/  @P0 BRA `(.L_x_792) ;  /* 0x0000013000000947 */ /* 0x000fea0003800000 */
[----:B------:R-:W-:Y:S02]  /*2330*/  ISETP.GE.AND P1, PT, R100, c[0x0][0x220], PT ;  /* 0x0000880064007a0c */ /* 0x000fe40003f26270 */
[----:B---3--:R-:W-:Y:S02]  /*2340*/  IADD3 R0, P2, R6, UR22, RZ ;  /* 0x0000001606007c10 */ /* 0x008fe4000ff5e0ff */
        /* <DEDUP_REMOVED lines=17> */
.L_x_792:
[----:B------:R-:W-:Y:S05]  /*2460*/  BSYNC B0 ;  /* 0x0000000000007941 */ /* 0x000fea0003800000 */
.L_x_791:
[----:B------:R-:W0:Y:S01]  /*2470*/  LDGDEPBAR ;  /* 0x00000000000079af */ /* 0x000e220000000000 */
[----:B------:R-:W-:Y:S01]  /*2480*/  ISETP.GE.AND P0, PT, R10, UR12, PT ;  /* 0x0000000c0a007c0c */ /* 0x000fe2000bf06270 */
[----:B-1----:R-:W-:Y:S01]  /*2490*/  IMAD.MOV.U32 R8, RZ, RZ, R24 ;  /* 0x000000ffff087224 */ /* 0x002fe200078e0018 */
[----:B---3--:R-:W-:Y:S01]  /*24a0*/  SHF.R.S32.HI R0, RZ, 0x1f, R16 ;  /* 0x0000001fff007819 */ /* 0x008fe20000011410 */
[----:B------:R-:W-:Y:S01]  /*24b0*/  IMAD.MOV.U32 R9, RZ, RZ, R25 ;  /* 0x000000ffff097224 */ /* 0x000fe200078e0019 */
[----:B------:R-:W-:Y:S01]  /*24c0*/  LEA R98, R21, R92, 0x3 ;  /* 0x0000005c15627211 */ /* 0x000fe200078e18ff */
[----:B------:R-:W-:Y:S01]  /*24d0*/  IMAD.MOV.U32 R8, RZ, RZ, R22 ;  /* 0x000000ffff087224 */ /* 0x000fe200078e0016 */
[----:B------:R-:W-:Y:S01]  /*24e0*/  LEA.HI R0, R0, R16, RZ, 0x2 ;  /* 0x0000001000007211 */ /* 0x000fe200078f10ff */
[----:B------:R-:W-:Y:S01]  /*24f0*/  UIMAD UR5, UR19, UR29, URZ ;  /* 0x0000001d130572a4 */ /* 0x000fe2000f8e023f */
[----:B------:R-:W-:Y:S01]  /*2500*/  IMAD.U32 R6, RZ, RZ, UR29 ;  /* 0x0000001dff067e24 */ /* 0x000fe2000f8e00ff */
[----:B------:R-:W-:Y:S01]  /*2510*/  SHF.L.U32 R20, R20, 0x1, RZ ;  /* 0x0000000114147819 */ /* 0x000fe200000006ff */
[----:B------:R1:W-:Y:S01]  /*2520*/  STL.64 [R1+0x30], R8 ;  /* 0x0000300801007387 */ /* 0x0003e20000100a00 */
[----:B------:R-:W-:Y:S01]  /*2530*/  SHF.R.S32.HI R12, RZ, 0x2, R0 ;  /* 0x00000002ff0c7819 */ /* 0x000fe20000011400 */
[----:B------:R-:W-:Y:S01]  /*2540*/  UIMAD UR5, UR13, UR20, UR5 ;  /* 0x000000140d0572a4 */ /* 0x000fe2000f8e0205 */
[----:B------:R-:W-:Y:S01]  /*2550*/  IMAD.WIDE.U32 R6, R6, UR20, R8 ;  /* 0x0000001406067c25 */ /* 0x000fe2000f8e0008 */
[----:B------:R1:W-:Y:S01]  /*2560*/  STL [R1+0x28], R98 ;  /* 0x0000286201007387 */ /* 0x0003e20000100800 */
[----:B------:R-:W-:Y:S01]  /*2570*/  BSSY B0, `(.L_x_793) ;  /* 0x000001a000007945 */ /* 0x000fe20003800000 */
[----:B------:R-:W-:-:S02]  /*2580*/  LOP3.LUT R252, R20, 0x6, RZ, 0xc0, !PT ;  /* 0x0000000614fc7812 */ /* 0x000fc400078ec0ff */
[----:B------:R1:W-:Y:S01]  /*2590*/  STL [R1+0x5c], R12 ;  /* 0x00005c0c01007387 */ /* 0x0003e20000100800 */
[----:B------:R-:W-:Y:S01]  /*25a0*/  IADD3 R3, R7, UR5, RZ ;  /* 0x0000000507037c10 */ /* 0x000fe2000fffe0ff */
[----:B------:R-:W-:-:S04]  /*25b0*/  DEPBAR.LE SB0, 0x0 ;  /* 0x000080000000791a */ /* 0x000fc80000000000 */
[----:B------:R-:W-:Y:S06]  /*25c0*/  BAR.SYNC.DEFER_BLOCKING 0x0 ;  /* 0x0000000000007b1d */ /* 0x000fec0000010000 */
[----:B------:R1:W-:Y:S04]  /*25d0*/  @P0 STS.128 [R219+0xa000], RZ ;  /* 0x00a000ffdb000388 */ /* 0x0003e80000000c00 */
[----:B------:R1:W-:Y:S01]  /*25e0*/  @P0 STS.128 [R219+0xb000], RZ ;  /* 0x00b000ffdb000388 */ /* 0x0003e20000000c00 */
        /* <DEDUP_REMOVED lines=18> */
.L_x_794:
[----:B------:R-:W-:Y:S05]  /*2710*/  BSYNC B0 ;  /* 0x0000000000007941 */ /* 0x000fea0003800000 */
.L_x_793:
[----:B------:R-:W-:Y:S01]  /*2720*/  ISETP.GE.AND P0, PT, R5, UR12, PT ;  /* 0x0000000c05007c0c */ /* 0x000fe2000bf06270 */
[----:B------:R-:W-:Y:S01]  /*2730*/  IMAD.U32 R0, RZ, RZ, UR10 ;  /* 0x0000000aff007e24 */ /* 0x000fe2000f8e00ff */
[----:B------:R-:W-:Y:S01]  /*2740*/  LEA R5, R92, UR9, 0x4 ;  /* 0x000000095c057c11 */ /* 0x000fe2000f8e20ff */
[----:B------:R-:W-:Y:S01]  /*2750*/  ULDC UR5, c[0x0][0x1a4] ;  /* 0x0000690000057ab9 */ /* 0x000fe20000000800 */
[----:B------:R-:W-:Y:S01]  /*2760*/  BSSY B0, `(.L_x_795) ;  /* 0x000001c000007945 */ /* 0x000fe20003800000 */
[----:B------:R-:W-:Y:S01]  /*2770*/  USHF.L.U32 UR24, UR4, 0x4, URZ ;  /* 0x0000000404187899 */ /* 0x000fe2000800063f */
[----:B------:R-:W-:Y:S01]  /*2780*/  IADD3 R5, R5, 0x1, R12 ;  /* 0x0000000105057810 */ /* 0x000fe20007ffe00c */
[----:B------:R-:W-:-:S03]  /*2790*/  USHF.L.U64.HI UR23, UR4, UR23, UR5 ;  /* 0x0000001704177299 */ /* 0x000fc60008010205 */
[----:B------:R-:W-:-:S03]  /*27a0*/  IADD3 R0, R5, UR8, -R0 ;  /* 0x0000000805007c10 */ /* 0x000fc6000fffe800 */
[----:B------:R3:W-:Y:S01]  /*27b0*/  @P0 STS.128 [R219+0xa800], RZ ;  /* 0x00a800ffdb000388 */ /* 0x0007e20000000c00 */
[----:B------:R-:W-:-:S03]  /*27c0*/  IADD3 R93, R0, c[0x0][0x2e8], RZ ;  /* 0x0000ba00005d7a10 */ /* 0x000fc60007ffe0ff */
[----:B------:R3:W-:Y:S01]  /*27d0*/  @P0 STS.128 [R219+0xb800], RZ ;  /* 0x00b800ffdb000388 */ /* 0x0007e20000000c00 */
[----:B------:R-:W-:Y:S05]  /*27e0*/  @P0 BRA `(.L_x_796) ;  /* 0x0000013000000947 */ /* 0x000fea0003800000 */
[----:B------:R-:W-:Y:S02]  /*27f0*/  ISETP.GE.AND P1, PT, R100, c[0x0][0x220], PT ;  /* 0x0000880064007a0c */ /* 0x000fe40003f26270 */
[----:B------:R-:W-:Y:S02]  /*2800*/  IADD3 R0, P2, R6, UR24, RZ ;  /* 0x0000001806007c10 */ /* 0x000fe4000ff5e0ff */
        /* <DEDUP_REMOVED lines=17> */
.L_x_796:
[----:B------:R-:W-:Y:S05]  /*2920*/  BSYNC B0 ;  /* 0x0000000000007941 */ /* 0x000fea0003800000 */
.L_x_795:
[----:B-1----:R-:W-:Y:S01]  /*2930*/  SHF.R.S32.HI R7, RZ, 0x4, R17 ;  /* 0x00000004ff077819 */ /* 0x002fe20000011411 */
[C---:B------:R-:W-:Y:S01]  /*2940*/  IMAD.SHL.U32 R6, R28.reuse, 0x40, RZ ;  /* 0x000000401c067824 */ /* 0x040fe200078e00ff */
[----:B------:R-:W-:Y:S01]  /*2950*/  R2P PR, R28, 0x6 ;  /* 0x000000061c007804 */ /* 0x000fe20000000000 */
[----:B------:R-:W-:Y:S01]  /*2960*/  IMAD.SHL.U32 R3, R18, 0x40, RZ ;  /* 0x0000004012037824 */ /* 0x000fe200078e00ff */
[----:B------:R-:W-:Y:S01]  /*2970*/  LEA.HI R0, R17, R7, RZ, 0x1 ;  /* 0x0000000711007211 */ /* 0x000fe200078f08ff */
[----:B------:R-:W-:Y:S01]  /*2980*/  IMAD.SHL.U32 R8, R19, 0x40, RZ ;  /* 0x0000004013087824 */ /* 0x000fe200078e00ff */
[----:B------:R-:W0:Y:S01]  /*2990*/  LDGDEPBAR ;  /* 0x00000000000079af */ /* 0x000e220000000000 */
[----:B------:R-:W-:Y:S01]  /*29a0*/  IMAD.SHL.U32 R5, R10, 0x8, RZ ;  /* 0x000000080a057824 */ /* 0x000fe200078e00ff */
[----:B------:R-:W-:Y:S01]  /*29b0*/  LOP3.LUT R0, R0, 0xfffffffe, RZ, 0xc0, !PT ;  /* 0xfffffffe00007812 */ /* 0x000fe200078ec0ff */
[----:B------:R-:W-:Y:S01]  /*29c0*/  UISETP.GE.AND UP0, UPT, UR28, 0x2, UPT ;  /* 0x000000021c00788c */ /* 0x000fe2000bf06270 */
[----:B------:R-:W-:Y:S01]  /*29d0*/  LOP3.LUT R3, R3, 0x1c0, RZ, 0xc0, !PT ;  /* 0x000001c003037812 */ /* 0x000fe200078ec0ff */
[----:B------:R-:W-:Y:S01]  /*29e0*/  UIADD3 UR17, UR31, 0x646e171e, URZ ;  /* 0x646e171e1f117890 */ /* 0x000fe2000fffe03f */
[----:B------:R-:W-:Y:S01]  /*29f0*/  LOP3.LUT R95, R8, 0xfffffe00, RZ, 0xc0, !PT ;  /* 0xfffffe00085f7812 */ /* 0x000fe200078ec0ff */
[----:B------:R-:W-:Y:S01]  /*2a00*/  IMAD.IADD R7, R7, 0x1, -R0 ;  /* 0x0000000107077824 */ /* 0x000fe200078e0a00 */
[----:B------:R-:W-:-:S03]  /*2a10*/  LOP3.LUT R0, R6, 0x1c0, RZ, 0xc0, !PT ;  /* 0x000001c006007812 */ /* 0x000fc600078ec0ff */
[----:B------:R-:W-:Y:S01]  /*2a20*/  IMAD.SHL.U32 R6, R7, 0x8, RZ ;  /* 0x0000000807067824 */ /* 0x000fe200078e00ff */
[----:B------:R-:W-:Y:S02]  /*2a30*/  LOP3.LUT R8, R0, 0x8, R5, 0xf8, !PT ;  /* 0x0000000800087812 */ /* 0x000fe400078ef805 */
[----:B------:R-:W-:Y:S02]  /*2a40*/  SHF.R.U32.HI R0, RZ, 0x3, R0 ;  /* 0x00000003ff007819 */ /* 0x000fe40000011600 */
[----:B------:R-:W-:Y:S02]  /*2a50*/  LOP3.LUT R6, R3, 0x8, R6, 0xf8, !PT ;  /* 0x0000000803067812 */ /* 0x000fe400078ef806 */
[----:B------:R-:W-:Y:S01]  /*2a60*/  SHF.R.U32.HI R5, RZ, 0x3, R3 ;  /* 0x00000003ff057819 */ /* 0x000fe20000011603 */
[----:B------:R-:W-:Y:S01]  /*2a70*/  IMAD R3, R92, 0x400, R95 ;  /* 0x000004005c037824 */ /* 0x000fe200078e025f */
[----:B------:R-:W-:Y:S02]  /*2a80*/  LOP3.LUT R0, R8, R0, RZ, 0x3c, !PT ;  /* 0x0000000008007212 */ /* 0x000fe400078e3cff */
[----:B------:R-:W-:-:S02]  /*2a90*/  LOP3.LUT R94, R6, R5, RZ, 0x3c, !PT ;  /* 0x00000005065e7212 */ /* 0x000fc400078e3cff */
[----:B------:R-:W-:Y:S01]  /*2aa0*/  IADD3 R5, R93, 0x40, RZ ;  /* 0x000000405d057810 */ /* 0x000fe20007ffe0ff */
[----:B------:R-:W-:Y:S01]  /*2ab0*/  IMAD R0, R7, 0x200, R0 ;  /* 0x0000020007007824 */ /* 0x000fe200078e0200 */
[----:B------:R-:W-:Y:S01]  /*2ac0*/  IADD3 R6, R93, 0x48, RZ ;  /* 0x000000485d067810 */ /* 0x000fe20007ffe0ff */
[----:B------:R-:W-:Y:S02]  /*2ad0*/  IMAD.IADD R3, R94, 0x1, R3 ;  /* 0x000000015e037824 */ /* 0x000fe400078e0203 */
[----:B------:R-:W-:Y:S02]  /*2ae0*/  IMAD.SHL.U32 R204, R0, 0x2, RZ ;  /* 0x0000000200cc7824 */ /* 0x000fe400078e00ff */
[----:B------:R-:W-:Y:S01]  /*2af0*/  IMAD.SHL.U32 R206, R3, 0x2, RZ ;  /* 0x0000000203ce7824 */ /* 0x000fe200078e00ff */
[----:B------:R-:W-:Y:S02]  /*2b00*/  IADD3 R3, R93, 0x8, RZ ;  /* 0x000000085d037810 */ /* 0x000fe40007ffe0ff */
[----:B--2---:R-:W-:Y:S01]  /*2b10*/  LDSM.16.M88.4 R20, [R204+0x8000] ;  /* 0x00800000cc14783b */ /* 0x004fe20000000200 */
[----:B------:R-:W-:Y:S01]  /*2b20*/  IADD3 R0, R204, 0x8000, RZ ;  /* 0x00008000cc007810 */ /* 0x000fe20007ffe0ff */
[----:B------:R-:W-:Y:S01]  /*2b30*/  IMAD R208, R4, 0x2, R206 ;  /* 0x0000000204d07824 */ /* 0x000fe200078e02ce */
[----:B------:R-:W-:Y:S01]  /*2b40*/  IADD3 R215, R204, 0x8020, RZ ;  /* 0x00008020ccd77810 */ /* 0x000fe20007ffe0ff */
[----:B------:R-:W1:Y:S01]  /*2b50*/  LDSM.16.M88.4 R8, [R206+0x2000] ;  /* 0x00200000ce08783b */ /* 0x000e620000000200 */
[----:B------:R-:W-:Y:S01]  /*2b60*/  @P1 IADD3 R215, R0, -0x20, RZ ;  /* 0xffffffe000d71810 */ /* 0x000fe20007ffe0ff */
[----:B------:R-:W-:-:S02]  /*2b70*/  IMAD.MOV.U32 R0, RZ, RZ, 0x40 ;  /* 0x00000040ff007424 */ /* 0x000fc400078e00ff */
[----:B------:R-:W2:Y:S01]  /*2b80*/  LDSM.16.M88.4 R24, [R204+0x8800] ;  /* 0x00880000cc18783b */ /* 0x000ea20000000200 */
[C---:B------:R-:W-:Y:S01]  /*2b90*/  IMAD R214, R2.reuse, 0x2, R206 ;  /* 0x0000000202d67824 */ /* 0x040fe200078e02ce */
[C---:B------:R-:W-:Y:S01]  /*2ba0*/  IADD3 R218, R215.reuse, 0x800, RZ ;  /* 0x00000800d7da7810 */ /* 0x040fe20007ffe0ff */
[----:B------:R-:W-:Y:S01]  /*2bb0*/  IMAD R212, R2, 0x2, R208 ;  /* 0x0000000202d47824 */ /* 0x000fe200078e02d0 */
[----:B------:R-:W5:Y:S01]  /*2bc0*/  LDSM.16.M88.4 R16, [R206] ;  /* 0x00000000ce10783b */ /* 0x000f620000000200 */
[----:B------:R-:W-:Y:S02]  /*2bd0*/  SEL R0, R0, 0xffffffc0, !P2 ;  /* 0xffffffc000007807 */ /* 0x000fe40005000000 */
[C---:B------:R-:W-:Y:S01]  /*2be0*/  IADD3 R217, R215.reuse, 0x1000, RZ ;  /* 0x00001000d7d97810 */ /* 0x040fe20007ffe0ff */
[----:B------:R-:W-:Y:S01]  /*2bf0*/  LDSM.16.M88.4 R28, [R215] ;  /* 0x00000000d71c783b */ /* 0x000fe20000000200 */
[----:B------:R-:W-:Y:S01]  /*2c00*/  IADD3 R216, R215, 0x1800, RZ ;  /* 0x00001800d7d87810 */ /* 0x000fe20007ffe0ff */
[----:B------:R-:W-:-:S02]  /*2c10*/  IMAD.IADD R213, R204, 0x1, R0 ;  /* 0x00000001ccd57824 */ /* 0x000fc400078e0200 */
[----:B------:R-:W3:Y:S01]  /*2c20*/  LDSM.16.M88.4 R12, [R208+0x2000] ;  /* 0x00200000d00c783b */ /* 0x000ee20000000200 */
[----:B------:R-:W-:Y:S02]  /*2c30*/  IMAD.IADD R211, R0, 0x1, R215 ;  /* 0x0000000100d37824 */ /* 0x000fe400078e02d7 */
[----:B------:R-:W-:Y:S01]  /*2c40*/  IMAD.U32 R0, RZ, RZ, UR29 ;  /* 0x0000001dff007e24 */ /* 0x000fe2000f8e00ff */
[----:B------:R-:W4:Y:S03]  /*2c50*/  LDSM.16.M88.4 R40, [R215+0x800] ;  /* 0x00080000d728783b */ /* 0x000f260000000200 */
[----:B------:R-:W-:Y:S01]  /*2c60*/  IMAD R0, R0, 0x20, R252 ;  /* 0x0000002000007824 */ /* 0x000fe200078e02fc */
[----:B------:R-:W3:Y:S04]  /*2c70*/  LDSM.16.M88.4 R32, [R208] ;  /* 0x00000000d020783b */ /* 0x000ee80000000200 */
[----:B------:R-:W-:Y:S04]  /*2c80*/  LDSM.16.M88.4 R36, [R213+0x8000] ;  /* 0x00800000d524783b */ /* 0x000fe80000000200 */
[----:B------:R-:W-:Y:S01]  /*2c90*/  LDSM.16.M88.4 R60, [R213+0x8800] ;  /* 0x00880000d53c783b */ /* 0x000fe20000000200 */
[C---:B-1----:R-:W-:Y:S08]  /*2ca0*/  HMMA.16816.F32.BF16 R52, R8.reuse, R20, RZ ;  /* 0x000000140834723c */ /* 0x042ff000000418ff */
[C---:B------:R-:W-:Y:S08]  /*2cb0*/  HMMA.16816.F32.BF16 R48, R8.reuse, R22, RZ ;  /* 0x000000160830723c */ /* 0x040ff000000418ff */
[C---:B--2---:R-:W-:Y:S08]  /*2cc0*/  HMMA.16816.F32.BF16 R44, R8.reuse, R24, RZ ;  /* 0x00000018082c723c */ /* 0x044ff000000418ff */
[----:B------:R-:W-:Y:S08]  /*2cd0*/  HMMA.16816.F32.BF16 R8, R8, R26, RZ ;  /* 0x0000001a0808723c */ /* 0x000ff000000418ff */
[C---:B-----5:R-:W-:Y:S08]  /*2ce0*/  HMMA.16816.F32.BF16 R72, R16.reuse, R20, RZ ;  /* 0x000000141048723c */ /* 0x060ff000000418ff */
[C---:B------:R-:W-:Y:S01]  /*2cf0*/  HMMA.16816.F32.BF16 R68, R16.reuse, R22, RZ ;  /* 0x000000161044723c */ /* 0x040fe200000418ff */
[----:B------:R-:W1:Y:S07]  /*2d00*/  LDSM.16.M88.4 R20, [R214+0x2000] ;  /* 0x00200000d614783b */ /* 0x000e6e0000000200 */
[C---:B------:R-:W-:Y:S08]  /*2d10*/  HMMA.16816.F32.BF16 R64, R16.reuse, R24, RZ ;  /* 0x000000181040723c */ /* 0x040ff000000418ff */
[----:B------:R-:W-:Y:S01]  /*2d20*/  HMMA.16816.F32.BF16 R88, R16, R26, RZ ;  /* 0x0000001a1058723c */ /* 0x000fe200000418ff */
[----:B------:R-:W2:Y:S07]  /*2d30*/  LDSM.16.M88.4 R24, [R214] ;  /* 0x00000000d618783b */ /* 0x000eae0000000200 */
[C---:B---3--:R-:W-:Y:S08]  /*2d40*/  HMMA.16816.F32.BF16 R84, R12.reuse, R28, R52 ;  /* 0x0000001c0c54723c */ /* 0x048ff00000041834 */
[C---:B----4-:R-:W-:Y:S08]  /*2d50*/  HMMA.16816.F32.BF16 R80, R12.reuse, R40, R44 ;  /* 0x000000280c50723c */ /* 0x050ff0000004182c */
[C---:B------:R-:W-:Y:S01]  /*2d60*/  HMMA.16816.F32.BF16 R76, R12.reuse, R30, R48 ;  /* 0x0000001e0c4c723c */ /* 0x040fe20000041830 */
[----:B------:R-:W-:Y:S07]  /*2d70*/  LDSM.16.M88.4 R48, [R211+0x800] ;  /* 0x00080000d330783b */ /* 0x000fee0000000200 */
[----:B------:R-:W-:Y:S01]  /*2d80*/  HMMA.16816.F32.BF16 R56, R12, R42, R8 ;  /* 0x0000002a0c38723c */ /* 0x000fe20000041808 */
[----:B------:R-:W-:Y:S04]  /*2d90*/  LDSM.16.M88.4 R12, [R211] ;  /* 0x00000000d30c783b */ /* 0x000fe80000000200 */
[----:B------:R-:W3:Y:S03]  /*2da0*/  LDSM.16.M88.4 R8, [R212+0x2000] ;  /* 0x00200000d408783b */ /* 0x000ee60000000200 */
[C---:B------:R-:W-:Y:S08]  /*2db0*/  HMMA.16816.F32.BF16 R16, R32.reuse, R40, R64 ;  /* 0x000000282010723c */ /* 0x040ff00000041840 */
[C---:B------:R-:W-:Y:S08]  /*2dc0*/  HMMA.16816.F32.BF16 R52, R32.reuse, R28, R72 ;  /* 0x0000001c2034723c */ /* 0x040ff00000041848 */
[C---:B------:R-:W-:Y:S01]  /*2dd0*/  HMMA.16816.F32.BF16 R44, R32.reuse, R30, R68 ;  /* 0x0000001e202c723c */ /* 0x040fe20000041844 */
[----:B------:R-:W4:Y:S04]  /*2de0*/  LDSM.16.M88.4 R28, [R212] ;  /* 0x00000000d41c783b */ /* 0x000f280000000200 */
[----:B------:R-:W-:Y:S03]  /*2df0*/  LDSM.16.M88.4 R68, [R215+0x1800] ;  /* 0x00180000d744783b */ /* 0x000fe60000000200 */
[----:B------:R-:W-:Y:S01]  /*2e00*/  HMMA.16816.F32.BF16 R64, R32, R42, R88 ;  /* 0x0000002a2040723c */ /* 0x000fe20000041858 */
[----:B------:R-:W-:Y:S07]  /*2e10*/  LDSM.16.M88.4 R32, [R204+0x9000] ;  /* 0x00900000cc20783b */ /* 0x000fee0000000200 */
[C---:B-1----:R-:W-:Y:S08]  /*2e20*/  HMMA.16816.F32.BF16 R72, R20.reuse, R36, R84 ;  /* 0x000000241448723c */ /* 0x042ff00000041854 */
[C---:B------:R-:W-:Y:S08]  /*2e30*/  HMMA.16816.F32.BF16 R80, R20.reuse, R60, R80 ;  /* 0x0000003c1450723c */ /* 0x040ff00000041850 */
[C---:B------:R-:W-:Y:S08]  /*2e40*/  HMMA.16816.F32.BF16 R76, R20.reuse, R38, R76 ;  /* 0x00000026144c723c */ /* 0x040ff0000004184c */
[----:B------:R-:W-:Y:S01]  /*2e50*/  HMMA.16816.F32.BF16 R56, R20, R62, R56 ;  /* 0x0000003e1438723c */ /* 0x000fe20000041838 */
[----:B------:R-:W-:Y:S07]  /*2e60*/  LDSM.16.M88.4 R20, [R206+0x4000] ;  /* 0x00400000ce14783b */ /* 0x000fee0000000200 */
[C---:B--2---:R-:W-:Y:S01]  /*2e70*/  HMMA.16816.F32.BF16 R40, R24.reuse, R60, R16 ;  /* 0x0000003c1828723c */ /* 0x044fe20000041810 */
[----:B------:R-:W1:Y:S07]  /*2e80*/  LDSM.16.M88.4 R16, [R206+0x6000] ;  /* 0x00600000ce10783b */ /* 0x000e6e0000000200 */
[C---:B------:R-:W-:Y:S08]  /*2e90*/  HMMA.16816.F32.BF16 R52, R24.reuse, R36, R52 ;  /* 0x000000241834723c */ /* 0x040ff00000041834 */
[C---:B------:R-:W-:Y:S01]  /*2ea0*/  HMMA.16816.F32.BF16 R44, R24.reuse, R38, R44 ;  /* 0x00000026182c723c */ /* 0x040fe2000004182c */
[----:B------:R-:W2:Y:S07]  /*2eb0*/  LDSM.16.M88.4 R36, [R204+0x9800] ;  /* 0x00980000cc24783b */ /* 0x000eae0000000200 */
[----:B------:R-:W-:Y:S08]  /*2ec0*/  HMMA.16816.F32.BF16 R24, R24, R62, R64 ;  /* 0x0000003e1818723c */ /* 0x000ff00000041840 */
[C---:B---3--:R-:W-:Y:S08]  /*2ed0*/  HMMA.16816.F32.BF16 R72, R8.reuse, R12, R72 ;  /* 0x0000000c0848723c */ /* 0x048ff00000041848 */
[C---:B------:R-:W-:Y:S08]  /*2ee0*/  HMMA.16816.F32.BF16 R60, R8.reuse, R14, R76 ;  /* 0x0000000e083c723c */ /* 0x040ff0000004184c */
[C---:B------:R-:W-:Y:S08]  /*2ef0*/  HMMA.16816.F32.BF16 R80, R8.reuse, R48, R80 ;  /* 0x000000300850723c */ /* 0x040ff00000041850 */
[----:B------:R-:W-:Y:S08]  /*2f00*/  HMMA.16816.F32.BF16 R76, R8, R50, R56 ;  /* 0x00000032084c723c */ /* 0x000ff00000041838 */
[C---:B----4-:R-:W-:Y:S08]  /*2f10*/  HMMA.16816.F32.BF16 R64, R28.reuse, R12, R52 ;  /* 0x0000000c1c40723c */ /* 0x050ff00000041834 */
[C---:B------:R-:W-:Y:S01]  /*2f20*/  HMMA.16816.F32.BF16 R52, R28.reuse, R14, R44 ;  /* 0x0000000e1c34723c */ /* 0x040fe2000004182c */
[----:B------:R-:W-:Y:S04]  /*2f30*/  LDSM.16.M88.4 R44, [R215+0x1000] ;  /* 0x00100000d72c783b */ /* 0x000fe80000000200 */
[----:B------:R-:W3:Y:S03]  /*2f40*/  LDSM.16.M88.4 R12, [R208+0x6000] ;  /* 0x00600000d00c783b */ /* 0x000ee60000000200 */
[C---:B------:R-:W-:Y:S01]  /*2f50*/  HMMA.16816.F32.BF16 R8, R28.reuse, R48, R40 ;  /* 0x000000301c08723c */ /* 0x040fe20000041828 */
[----:B------:R-:W-:Y:S07]  /*2f60*/  LDSM.16.M88.4 R40, [R213+0x9000] ;  /* 0x00900000d528783b */ /* 0x000fee0000000200 */
[----:B------:R-:W-:Y:S01]  /*2f70*/  HMMA.16816.F32.BF16 R48, R28, R50, R24 ;  /* 0x000000321c30723c */ /* 0x000fe20000041818 */
[----:B------:R-:W4:Y:S04]  /*2f80*/  LDSM.16.M88.4 R28, [R208+0x4000] ;  /* 0x00400000d01c783b */ /* 0x000f280000000200 */
[----:B------:R-:W-:Y:S03]  /*2f90*/  LDSM.16.M88.4 R24, [R214+0x4000] ;  /* 0x00400000d618783b */ /* 0x000fe60000000200 */
[C---:B-1----:R-:W-:Y:S08]  /*2fa0*/  HMMA.16816.F32.BF16 R56, R16.reuse, R32, R72 ;  /* 0x000000201038723c */ /* 0x042ff00000041848 */
[C---:B------:R-:W-:Y:S08]  /*2fb0*/  HMMA.16816.F32.BF16 R60, R16.reuse, R34, R60 ;  /* 0x00000022103c723c */ /* 0x040ff0000004183c */
[C---:B--2---:R-:W-:Y:S08]  /*2fc0*/  HMMA.16816.F32.BF16 R72, R16.reuse, R36, R80 ;  /* 0x000000241048723c */ /* 0x044ff00000041850 */
[----:B------:R-:W-:Y:S08]  /*2fd0*/  HMMA.16816.F32.BF16 R16, R16, R38, R76 ;  /* 0x000000261010723c */ /* 0x000ff0000004184c */
[C---:B------:R-:W-:Y:S08]  /*2fe0*/  HMMA.16816.F32.BF16 R80, R20.reuse, R32, R64 ;  /* 0x000000201450723c */ /* 0x040ff00000041840 */
[C---:B------:R-:W-:Y:S08]  /*2ff0*/  HMMA.16816.F32.BF16 R32, R20.reuse, R34, R52 ;  /* 0x000000221420723c */ /* 0x040ff00000041834 */
[----:B------:R-:W-:Y:S01]  /*3000*/  HMMA.16816.F32.BF16 R76, R20, R36, R8 ;  /* 0x00000024144c723c */ /* 0x000fe20000041808 */
[----:B------:R-:W1:Y:S07]  /*3010*/  LDSM.16.M88.4 R8, [R214+0x6000] ;  /* 0x00600000d608783b */ /* 0x000e6e0000000200 */
[C---:B---3--:R-:W-:Y:S08]  /*3020*/  HMMA.16816.F32.BF16 R56, R12.reuse, R44, R56 ;  /* 0x0000002c0c38723c */ /* 0x048ff00000041838 */
[C---:B------:R-:W-:Y:S08]  /*3030*/  HMMA.16816.F32.BF16 R52, R12.reuse, R46, R60 ;  /* 0x0000002e0c34723c */ /* 0x040ff0000004183c */
[C---:B------:R-:W-:Y:S08]  /*3040*/  HMMA.16816.F32.BF16 R72, R12.reuse, R68, R72 ;  /* 0x000000440c48723c */ /* 0x040ff00000041848 */
[----:B------:R-:W-:Y:S01]  /*3050*/  HMMA.16816.F32.BF16 R64, R12, R70, R16 ;  /* 0x000000460c40723c */ /* 0x000fe20000041810 */
[----:B------:R-:W2:Y:S04]  /*3060*/  LDSM.16.M88.4 R12, [R213+0x9800] ;  /* 0x00980000d50c783b */ /* 0x000ea80000000200 */
[----:B------:R-:W-:Y:S03]  /*3070*/  LDSM.16.M88.4 R16, [R212+0x6000] ;  /* 0x00600000d410783b */ /* 0x000fe60000000200 */
[----:B------:R-:W-:Y:S01]  /*3080*/  HMMA.16816.F32.BF16 R84, R20, R38, R48 ;  /* 0x000000261454723c */ /* 0x000fe20000041830 */
[----:B------:R-:W-:Y:S04]  /*3090*/  LDSM.16.M88.4 R20, [R212+0x4000] ;  /* 0x00400000d414783b */ /* 0x000fe80000000200 */
[----:B------:R-:W-:Y:S03]  /*30a0*/  LDSM.16.M88.4 R48, [R211+0x1800] ;  /* 0x00180000d330783b */ /* 0x000fe60000000200 */
[----:B----4-:R-:W-:Y:S01]  /*30b0*/  HMMA.16816.F32.BF16 R36, R28, R46, R32 ;  /* 0x0000002e1c24723c */ /* 0x010fe20000041820 */
[----:B------:R-:W3:Y:S01]  /*30c0*/  LDSM.16.M88.4 R32, [R211+0x1000] ;  /* 0x00100000d320783b */ /* 0x000ee20000000200 */
[----:B------:R-:W-:-:S06]  /*30d0*/  DEPBAR.LE SB0, 0x0 ;  /* 0x000080000000791a */ /* 0x000fcc0000000000 */
[C---:B------:R-:W-:Y:S08]  /*30e0*/  HMMA.16816.F32.BF16 R60, R28.reuse, R44, R80 ;  /* 0x0000002c1c3c723c */ /* 0x040ff00000041850 */
[----:B------:R-:W-:Y:S08]  /*30f0*/  HMMA.16816.F32.BF16 R44, R28, R68, R76 ;  /* 0x000000441c2c723c */ /* 0x000ff0000004184c */
[----:B-1----:R-:W-:Y:S08]  /*3100*/  HMMA.16816.F32.BF16 R56, R8, R40, R56 ;  /* 0x000000280838723c */ /* 0x002ff00000041838 */
[-C--:B------:R-:W-:Y:S08]  /*3110*/  HMMA.16816.F32.BF16 R36, R24, R42.reuse, R36 ;  /* 0x0000002a1824723c */ /* 0x080ff00000041824 */
[----:B------:R-:W-:Y:S08]  /*3120*/  HMMA.16816.F32.BF16 R52, R8, R42, R52 ;  /* 0x0000002a0834723c */ /* 0x000ff00000041834 */
[----:B------:R-:W-:Y:S08]  /*3130*/  HMMA.16816.F32.BF16 R68, R28, R70, R84 ;  /* 0x000000461c44723c */ /* 0x000ff00000041854 */
[-C--:B--2---:R-:W-:Y:S08]  /*3140*/  HMMA.16816.F32.BF16 R28, R24, R12.reuse, R44 ;  /* 0x0000000c181c723c */ /* 0x084ff0000004182c */
[----:B------:R-:W-:Y:S07]  /*3150*/  HMMA.16816.F32.BF16 R72, R8, R12, R72 ;  /* 0x0000000c0848723c */ /* 0x000fee0000041848 */
[----:B------:R-:W-:Y:S01]  /*3160*/  IMNMX R12, R6, UR8, PT ;  /* 0x00000008060c7c17 */ /* 0x000fe2000b800200 */
[----:B---3--:R-:W-:Y:S08]  /*3170*/  HMMA.16816.F32.BF16 R56, R16, R32, R56 ;  /* 0x000000201038723c */ /* 0x008ff00000041838 */
[----:B------:R-:W-:Y:S08]  /*3180*/  HMMA.16816.F32.BF16 R36, R20, R34, R36 ;  /* 0x000000221424723c */ /* 0x000ff00000041824 */
[----:B------:R-:W-:Y:S08]  /*3190*/  HMMA.16816.F32.BF16 R60, R24, R40, R60 ;  /* 0x00000028183c723c */ /* 0x000ff0000004183c */
[----:B------:R-:W-:Y:S08]  /*31a0*/  HMMA.16816.F32.BF16 R52, R16, R34, R52 ;  /* 0x000000221034723c */ /* 0x000ff00000041834 */
[----:B------:R-:W-:Y:S07]  /*31b0*/  HMMA.16816.F32.BF16 R64, R8, R14, R64 ;  /* 0x0000000e0840723c */ /* 0x000fee0000041840 */
[----:B------:R-:W-:Y:S01]  /*31c0*/  IMNMX R10, R3, UR8, PT ;  /* 0x00000008030a7c17 */ /* 0x000fe2000b800200 */
[----:B------:R-:W-:Y:S01]  /*31d0*/  HMMA.16816.F32.BF16 R40, R20, R48, R28 ;  /* 0x000000301428723c */ /* 0x000fe2000004181c */
[----:B------:R-:W-:-:S02]  /*31e0*/  IMNMX R9, R93, UR8, PT ;  /* 0x000000085d097c17 */ /* 0x000fc4000b800200 */
[C---:B------:R-:W-:Y:S02]  /*31f0*/  IADD3 R3, R0.reuse, 0x1, RZ ;  /* 0x0000000100037810 */ /* 0x040fe40007ffe0ff */
[----:B------:R-:W-:Y:S02]  /*3200*/  IMNMX R11, R5, UR8, PT ;  /* 0x00000008050b7c17 */ /* 0x000fe4000b800200 */
[----:B------:R-:W-:Y:S01]  /*3210*/  IADD3 R5, R0, 0x8, RZ ;  /* 0x0000000800057810 */ /* 0x000fe20007ffe0ff */
[----:B------:R-:W-:Y:S01]  /*3220*/  HMMA.16816.F32.BF16 R28, R24, R14, R68 ;  /* 0x0000000e181c723c */ /* 0x000fe20000041844 */
[C---:B------:R-:W-:Y:S02]  /*3230*/  ISETP.GE.AND P6, PT, R3.reuse, R9, PT ;  /* 0x000000090300720c */ /* 0x040fe40003fc6270 */
[C---:B------:R-:W-:Y:S01]  /*3240*/  ISETP.GE.AND P0, PT, R3.reuse, R10, PT ;  /* 0x0000000a0300720c */ /* 0x040fe20003f06270 */
[----:B------:R-:W-:Y:S01]  /*3250*/  BAR.SYNC.DEFER_BLOCKING 0x0 ;  /* 0x0000000000007b1d */ /* 0x000fe20000010000 */
[----:B------:R-:W-:-:S02]  /*3260*/  ISETP.GE.AND P1, PT, R3, R11, PT ;  /* 0x0000000b0300720c */ /* 0x000fc40003f26270 */
[----:B------:R-:W-:Y:S01]  /*3270*/  ISETP.GE.AND P5, PT, R3, R12, PT ;  /* 0x0000000c0300720c */ /* 0x000fe20003fa6270 */
[----:B------:R-:W-:Y:S01]  /*3280*/  HMMA.16816.F32.BF16 R24, R16, R48, R72 ;  /* 0x000000301018723c */ /* 0x000fe20000041848 */
[----:B------:R-:W-:Y:S02]  /*3290*/  IADD3 R3, R0, 0x9, RZ ;  /* 0x0000000900037810 */ /* 0x000fe40007ffe0ff */
[----:B------:R-:W-:Y:S02]  /*32a0*/  ISETP.GE.AND P2, PT, R5, R10, PT ;  /* 0x0000000a0500720c */ /* 0x000fe40003f46270 */
[----:B------:R-:W-:Y:S02]  /*32b0*/  FSEL R78, R59, -INF , !P5 ;  /* 0xff8000003b4e7808 */ /* 0x000fe40006800000 */
[-C--:B------:R-:W-:Y:S01]  /*32c0*/  ISETP.GE.AND P4, PT, R5, R9.reuse, PT ;  /* 0x000000090500720c */ /* 0x080fe20003f86270 */
[----:B------:R-:W-:Y:S01]  /*32d0*/  HMMA.16816.F32.BF16 R32, R20, R32, R60 ;  /* 0x000000201420723c */ /* 0x000fe2000004183c */
[----:B------:R-:W-:-:S02]  /*32e0*/  ISETP.GE.AND P5, PT, R3, R9, PT ;  /* 0x000000090300720c */ /* 0x000fc40003fa6270 */
[----:B------:R-:W-:Y:S02]  /*32f0*/  FSEL R76, R57, -INF , !P1 ;  /* 0xff800000394c7808 */ /* 0x000fe40004800000 */
[----:B------:R-:W-:Y:S02]  /*3300*/  FSEL R44, R38, -INF , !P2 ;  /* 0xff800000262c7808 */ /* 0x000fe40005000000 */
[C---:B------:R-:W-:Y:S01]  /*3310*/  ISETP.GE.AND P3, PT, R5.reuse, R11, PT ;  /* 0x0000000b0500720c */ /* 0x040fe20003f66270 */
[----:B------:R-:W-:Y:S01]  /*3320*/  HMMA.16816.F32.BF16 R16, R16, R50, R64 ;  /* 0x000000321010723c */ /* 0x000fe20000041840 */
[----:B------:R-:W-:Y:S02]  /*3330*/  ISETP.GE.AND P1, PT, R5, R12, PT ;  /* 0x0000000c0500720c */ /* 0x000fe40003f26270 */
[----:B------:R-:W-:Y:S02]  /*3340*/  FSEL R36, R36, -INF , !P4 ;  /* 0xff80000024247808 */ /* 0x000fe40006000000 */
[----:B------:R-:W-:-:S02]  /*3350*/  FSEL R38, R37, -INF , !P5 ;  /* 0xff80000025267808 */ /* 0x000fc40006800000 */
[C---:B------:R-:W-:Y:S01]  /*3360*/  ISETP.GE.AND P4, PT, R3.reuse, R10, PT ;  /* 0x0000000a0300720c */ /* 0x040fe20003f86270 */
[----:B------:R-:W-:Y:S01]  /*3370*/  HMMA.16816.F32.BF16 R20, R20, R50, R28 ;  /* 0x000000321414723c */ /* 0x000fe2000004181c */
[C---:B------:R-:W-:Y:S02]  /*3380*/  ISETP.GE.AND P2, PT, R3.reuse, R11, PT ;  /* 0x0000000b0300720c */ /* 0x040fe40003f46270 */
[----:B------:R-:W-:Y:S02]  /*3390*/  ISETP.GE.AND P5, PT, R3, R12, PT ;  /* 0x0000000c0300720c */ /* 0x000fe40003fa6270 */
[C---:B------:R-:W-:Y:S02]  /*33a0*/  IADD3 R5, R0.reuse, 0x10, RZ ;  /* 0x0000001000057810 */ /* 0x040fe40007ffe0ff */
[----:B------:R-:W-:Y:S02]  /*33b0*/  IADD3 R3, R0, 0x11, RZ ;  /* 0x0000001100037810 */ /* 0x000fe40007ffe0ff */
[----:B------:R-:W-:-:S02]  /*33c0*/  FSEL R77, R54, -INF , !P1 ;  /* 0xff800000364d7808 */ /* 0x000fc40004800000 */
[----:B------:R-:W-:Y:S02]  /*33d0*/  FSEL R39, R39, -INF , !P4 ;  /* 0xff80000027277808 */ /* 0x000fe40006000000 */
[----:B------:R-:W-:Y:S02]  /*33e0*/  ISETP.GE.AND P1, PT, R5, R10, PT ;  /* 0x0000000a0500720c */ /* 0x000fe40003f26270 */
[----:B------:R-:W-:Y:S02]  /*33f0*/  FSEL R60, R55, -INF , !P5 ;  /* 0xff800000373c7808 */ /* 0x000fe40006800000 */
[-C--:B------:R-:W-:Y:S02]  /*3400*/  ISETP.GE.AND P4, PT, R5, R9.reuse, PT ;  /* 0x000000090500720c */ /* 0x080fe40003f86270 */
[----:B------:R-:W-:Y:S02]  /*3410*/  ISETP.GE.AND P5, PT, R3, R9, PT ;  /* 0x000000090300720c */ /* 0x000fe40003fa6270 */
        /* <DEDUP_REMOVED lines=9> */
[----:B------:R-:W-:Y:S02]  /*34b0*/  ISETP.GE.AND P5, PT, R3, R12, PT ;  /* 0x0000000c0300720c */ /* 0x000fe40003fa6270 */
[----:B------:R-:W-:Y:S02]  /*34c0*/  IADD3 R3, R0, 0x18, RZ ;  /* 0x0000001800037810 */ /* 0x000fe40007ffe0ff */
[----:B------:R-:W-:Y:S02]  /*34d0*/  SHF.R.S32.HI R5, RZ, 0x1f, R92 ;  /* 0x0000001fff057819 */ /* 0x000fe4000001145c */
        /* <DEDUP_REMOVED lines=8> */
[----:B------:R-:W-:Y:S02]  /*3560*/  LEA.HI R3, R5, R92, RZ, 0x2 ;  /* 0x0000005c05037211 */ /* 0x000fe400078f10ff */
[----:B------:R-:W-:Y:S02]  /*3570*/  FSEL R124, R27, -INF , !P5 ;  /* 0xff8000001b7c7808 */ /* 0x000fe40006800000 */
[----:B------:R-:W-:Y:S02]  /*3580*/  ISETP.GE.AND P5, PT, R0, R9, PT ;  /* 0x000000090000720c */ /* 0x000fe40003fa6270 */
[----:B------:R-:W-:Y:S02]  /*3590*/  LOP3.LUT R3, R3, 0xfffffffc, RZ, 0xc0, !PT ;  /* 0xfffffffc03037812 */ /* 0x000fe400078ec0ff */
[----:B------:R-:W-:-:S02]  /*35a0*/  FSEL R26, R33, -INF , !P6 ;  /* 0xff800000211a7808 */ /* 0x000fc40007000000 */
[----:B------:R-:W-:Y:S01]  /*35b0*/  FSEL R27, R35, -INF , !P0 ;  /* 0xff800000231b7808 */ /* 0x000fe20004000000 */
[----:B------:R-:W-:Y:S01]  /*35c0*/  IMAD.IADD R3, R92, 0x1, -R3 ;  /* 0x000000015c037824 */ /* 0x000fe200078e0a03 */
[----:B------:R-:W-:Y:S02]  /*35d0*/  FSEL R24, R32, -INF , !P5 ;  /* 0xff80000020187808 */ /* 0x000fe40006800000 */
[C---:B------:R-:W-:Y:S02]  /*35e0*/  ISETP.GE.AND P6, PT, R0.reuse, R10, PT ;  /* 0x0000000a0000720c */ /* 0x040fe40003fc6270 */
[C---:B------:R-:W-:Y:S01]  /*35f0*/  ISETP.GE.AND P0, PT, R0.reuse, R11, PT ;  /* 0x0000000b0000720c */ /* 0x040fe20003f06270 */
[----:B------:R1:W-:Y:S01]  /*3600*/  STL [R1+0x60], R3 ;  /* 0x0000600301007387 */ /* 0x0003e20000100800 */
[C---:B------:R-:W-:Y:S02]  /*3610*/  ISETP.GE.AND P5, PT, R0.reuse, R12, PT ;  /* 0x0000000c0000720c */ /* 0x040fe40003fa6270 */
[----:B------:R-:W-:-:S02]  /*3620*/  IADD3 R0, R0, 0x19, RZ ;  /* 0x0000001900007810 */ /* 0x000fc40007ffe0ff */
[----:B------:R-:W-:Y:S02]  /*3630*/  FSEL R41, R56, -INF , !P0 ;  /* 0xff80000038297808 */ /* 0x000fe40004000000 */
[----:B------:R-:W-:Y:S02]  /*3640*/  ISETP.GE.AND P0, PT, R0, R12, PT ;  /* 0x0000000c0000720c */ /* 0x000fe40003f06270 */
[----:B------:R-:W-:Y:S02]  /*3650*/  FSEL R49, R58, -INF , !P5 ;  /* 0xff8000003a317808 */ /* 0x000fe40006800000 */
[----:B------:R-:W-:Y:S02]  /*3660*/  FSEL R58, R19, -INF , !P0 ;  /* 0xff800000133a7808 */ /* 0x000fe40004000000 */
[----:B------:R-:W-:Y:S02]  /*3670*/  PLOP3.LUT P0, PT, PT, PT, UP0, 0x80, 0x0 ;  /* 0x000000000000781c */ /* 0x000fe40003f0f008 */
[----:B------:R-:W-:-:S02]  /*3680*/  FSEL R34, R34, -INF , !P6 ;  /* 0xff80000022227808 */ /* 0x000fc40007000000 */
[----:B------:R-:W-:Y:S02]  /*3690*/  FSEL R112, R16, -INF , !P3 ;  /* 0xff80000010707808 */ /* 0x000fe40005800000 */
[----:B------:R-:W-:Y:S02]  /*36a0*/  FSEL R115, R18, -INF , !P1 ;  /* 0xff80000012737808 */ /* 0x000fe40004800000 */
[C---:B------:R-:W-:Y:S02]  /*36b0*/  ISETP.GE.AND P3, PT, R0.reuse, R9, PT ;  /* 0x000000090000720c */ /* 0x040fe40003f66270 */
[C---:B------:R-:W-:Y:S02]  /*36c0*/  ISETP.GE.AND P1, PT, R0.reuse, R10, PT ;  /* 0x0000000a0000720c */ /* 0x040fe40003f26270 */
[----:B------:R-:W-:Y:S02]  /*36d0*/  ISETP.GE.AND P6, PT, R0, R11, PT ;  /* 0x0000000b0000720c */ /* 0x000fe40003fc6270 */
[----:B------:R-:W-:-:S02]  /*36e0*/  LOP3.LUT R0, R94, R95, RZ, 0xfc, !PT ;  /* 0x0000005f5e007212 */ /* 0x000fc400078efcff */
[----:B------:R-:W-:Y:S02]  /*36f0*/  FSEL R56, R17, -INF , !P6 ;  /* 0xff80000011387808 */ /* 0x000fe40007000000 */
[----:B------:R-:W-:Y:S02]  /*3700*/  FSEL R30, R20, -INF , !P4 ;  /* 0xff800000141e7808 */ /* 0x000fe40006000000 */
[----:B------:R-:W-:Y:S02]  /*3710*/  FSEL R35, R22, -INF , !P2 ;  /* 0xff80000016237808 */ /* 0x000fe40005000000 */
[----:B------:R-:W-:Y:S02]  /*3720*/  FSEL R31, R21, -INF , !P3 ;  /* 0xff800000151f7808 */ /* 0x000fe40005800000 */
[----:B------:R-:W-:Y:S01]  /*3730*/  FSEL R40, R23, -INF , !P1 ;  /* 0xff80000017287808 */ /* 0x000fe20004800000 */
[----:B------:R-:W-:Y:S05]  /*3740*/  @!P0 BRA `(.L_x_797) ;  /* 0x000002a000008947 */ /* 0x000fea0003800000 */
[----:B-1----:R-:W-:Y:S01]  /*3750*/  UIADD3 UR5, UR28, -0x2, URZ ;  /* 0xfffffffe1c057890 */ /* 0x002fe2000fffe03f */
[----:B------:R-:W-:Y:S01]  /*3760*/  ISETP.GE.AND P3, PT, R100, c[0x0][0x220], PT ;  /* 0x0000880064007a0c */ /* 0x000fe20003f66270 */
[----:B------:R-:W-:Y:S01]  /*3770*/  BSSY B0, `(.L_x_798) ;  /* 0x0000026000007945 */ /* 0x000fe20003800000 */
[----:B------:R-:W-:Y:S01]  /*3780*/  ISETP.GE.AND P2, PT, R251, c[0x0][0x220], PT ;  /* 0x00008800fb007a0c */ /* 0x000fe20003f46270 */
[----:B------:R-:W-:-:S02]  /*3790*/  USHF.R.S32.HI UR4, URZ, 0x1f, UR5 ;  /* 0x0000001f3f047899 */ /* 0x000fc40008011405 */
[----:B------:R-:W-:Y:S01]  /*37a0*/  UIMAD UR7, UR7, UR5, URZ ;  /* 0x00000005070772a4 */ /* 0x000fe2000f8e023f */
[----:B------:R-:W-:-:S03]  /*37b0*/  IMAD.WIDE.U32 R6, R97, UR5, R244 ;  /* 0x0000000561067c25 */ /* 0x000fc6000f8e00f4 */
[----:B------:R-:W-:Y:S02]  /*37c0*/  UIMAD UR4, UR4, UR11, UR7 ;  /* 0x0000000b040472a4 */ /* 0x000fe4000f8e0207 */
[C---:B------:R-:W-:Y:S02]  /*37d0*/  IADD3 R3, P5, R6.reuse, UR22, RZ ;  /* 0x0000001606037c10 */ /* 0x040fe4000ffbe0ff */
[C---:B------:R-:W-:Y:S01]  /*37e0*/  @!P3 LEA R18, P6, R6.reuse, c[0x0][0x168], 0x1 ;  /* 0x00005a000612ba11 */ /* 0x040fe200078c08ff */
[----:B------:R1:W-:Y:S01]  /*37f0*/  @P3 STS.128 [R219+0x8000], RZ ;  /* 0x008000ffdb003388 */ /* 0x0003e20000000c00 */
[----:B------:R-:W-:Y:S02]  /*3800*/  IADD3 R5, R7, UR4, RZ ;  /* 0x0000000407057c10 */ /* 0x000fe4000fffe0ff */
[----:B------:R-:W-:Y:S02]  /*3810*/  @!P2 LEA R14, P1, R6, c[0x0][0x168], 0x1 ;  /* 0x00005a00060eaa11 */ /* 0x000fe400078208ff */
[----:B------:R-:W-:-:S02]  /*3820*/  @!P3 LEA R16, P4, R3, c[0x0][0x168], 0x1 ;  /* 0x00005a000310ba11 */ /* 0x000fc400078808ff */
[----:B------:R-:W-:Y:S02]  /*3830*/  IADD3.X R7, R5, UR21, RZ, P5, !PT ;  /* 0x0000001505077c10 */ /* 0x000fe4000affe4ff */
[C-C-:B------:R-:W-:Y:S02]  /*3840*/  @!P3 LEA.HI.X R19, R6.reuse, c[0x0][0x16c], R5.reuse, 0x1, P6 ;  /* 0x00005b000613ba11 */ /* 0x140fe400030f0c05 */
[----:B------:R-:W-:Y:S02]  /*3850*/  @!P2 LEA.HI.X R15, R6, c[0x0][0x16c], R5, 0x1, P1 ;  /* 0x00005b00060faa11 */ /* 0x000fe400008f0c05 */
[----:B------:R-:W-:Y:S01]  /*3860*/  @!P3 LEA.HI.X R17, R3, c[0x0][0x16c], R7, 0x1, P4 ;  /* 0x00005b000311ba11 */ /* 0x000fe200020f0c07 */
        /* <DEDUP_REMOVED lines=22> */
.L_x_799:
[----:B------:R-:W-:Y:S05]  /*39d0*/  BSYNC B0 ;  /* 0x0000000000007941 */ /* 0x000fea0003800000 */
.L_x_798:
[----:B------:R-:W0:Y:S02]  /*39e0*/  LDGDEPBAR ;  /* 0x00000000000079af */ /* 0x000e240000000000 */
.L_x_797:
[----:B-1----:R-:W-:Y:S01]  /*39f0*/  FMNMX.FTZ R136, R24, R26, !PT ;  /* 0x0000001a18887209 */ /* 0x002fe20007810000 */
[----:B------:R-:W-:Y:S01]  /*3a00*/  IMAD.WIDE.U32 R16, R243, -0x2daee0ad, RZ ;  /* 0xd2511f53f3107825 */ /* 0x000fe200078e00ff */
[----:B------:R-:W-:Y:S01]  /*3a10*/  FMNMX.FTZ R3, R34, R27, !PT ;  /* 0x0000001b22037209 */ /* 0x000fe20007810000 */
[----:B------:R-:W-:Y:S01]  /*3a20*/  UIADD3 UR15, UR30, -0x61c88647, URZ ;  /* 0x9e3779b91e0f7890 */ /* 0x000fe2000fffe03f */
[----:B------:R-:W-:Y:S01]  /*3a30*/  FMNMX.FTZ R136, R36, R136, !PT ;  /* 0x0000008824887209 */ /* 0x000fe20007810000 */
[----:B------:R-:W-:Y:S01]  /*3a40*/  IMAD.U32 R5, RZ, RZ, UR31 ;  /* 0x0000001fff057e24 */ /* 0x000fe2000f8e00ff */
[----:B------:R-:W-:Y:S01]  /*3a50*/  FMNMX.FTZ R3, R44, R3, !PT ;  /* 0x000000032c037209 */ /* 0x000fe20007810000 */
[----:B------:R-:W-:Y:S01]  /*3a60*/  IMAD.WIDE.U32 R234, R98, -0x326172a9, RZ ;  /* 0xcd9e8d5762ea7825 */ /* 0x000fe200078e00ff */
[----:B------:R-:W-:Y:S01]  /*3a70*/  FMNMX.FTZ R136, R38, R136, !PT ;  /* 0x0000008826887209 */ /* 0x000fe20007810000 */
[----:B------:R-:W-:Y:S01]  /*3a80*/  UIADD3 UR14, UR31, -0x4498517b, URZ ;  /* 0xbb67ae851f0e7890 */ /* 0x000fe2000fffe03f */
[----:B------:R-:W-:Y:S01]  /*3a90*/  FMNMX.FTZ R3, R39, R3, !PT ;  /* 0x0000000327037209 */ /* 0x000fe20007810000 */
[----:B------:R-:W-:Y:S01]  /*3aa0*/  UIADD3 UR12, UR31, 0x76cf5d0a, URZ ;  /* 0x76cf5d0a1f0c7890 */ /* 0x000fe2000fffe03f */
[----:B------:R-:W-:Y:S01]  /*3ab0*/  FMNMX.FTZ R136, R45, R136, !PT ;  /* 0x000000882d887209 */ /* 0x000fe20007810000 */
[----:B------:R-:W-:Y:S01]  /*3ac0*/  UIADD3 UR13, UR30, 0x3c6ef372, URZ ;  /* 0x3c6ef3721e0d7890 */ /* 0x000fe2000fffe03f */
[----:B------:R-:W-:Y:S01]  /*3ad0*/  FMNMX.FTZ R3, R48, R3, !PT ;  /* 0x0000000330037209 */ /* 0x000fe20007810000 */
[----:B------:R-:W-:Y:S01]  /*3ae0*/  UIADD3 UR10, UR31, 0x32370b8f, URZ ;  /* 0x32370b8f1f0a7890 */ /* 0x000fe2000fffe03f */
[----:B------:R-:W-:Y:S01]  /*3af0*/  FMNMX.FTZ R136, R42, R136, !PT ;  /* 0x000000882a887209 */ /* 0x000fe20007810000 */
[----:B------:R-:W-:Y:S01]  /*3b00*/  UIADD3 UR11, UR30, -0x255992d5, URZ ;  /* 0xdaa66d2b1e0b7890 */ /* 0x000fe2000fffe03f */
[----:B------:R-:W-:Y:S01]  /*3b10*/  FMNMX.FTZ R3, R43, R3, !PT ;  /* 0x000000032b037209 */ /* 0x000fe20007810000 */
[----:B------:R-:W-:Y:S01]  /*3b20*/  UIADD3 UR9, UR30, 0x78dde6e4, URZ ;  /* 0x78dde6e41e097890 */ /* 0x000fe2000fffe03f */
[----:B------:R-:W-:Y:S01]  /*3b30*/  FMNMX.FTZ R136, R30, R136, !PT ;  /* 0x000000881e887209 */ /* 0x000fe20007810000 */
[----:B------:R-:W-:Y:S01]  /*3b40*/  UIADD3 UR8, UR31, -0x126145ec, URZ ;  /* 0xed9eba141f087890 */ /* 0x000fe2000fffe03f */
[----:B------:R-:W-:Y:S01]  /*3b50*/  FMNMX.FTZ R3, R35, R3, !PT ;  /* 0x0000000323037209 */ /* 0x000fe20007810000 */
[----:B------:R-:W-:Y:S01]  /*3b60*/  UIADD3 UR6, UR31, -0x56f99767, URZ ;  /* 0xa90668991f067890 */ /* 0x000fe2000fffe03f */
[----:B------:R-:W-:Y:S01]  /*3b70*/  FMNMX.FTZ R136, R31, R136, !PT ;  /* 0x000000881f887209 */ /* 0x000fe20007810000 */
[----:B------:R-:W-:Y:S01]  /*3b80*/  UIADD3 UR16, UR30, -0x4ab325aa, URZ ;  /* 0xb54cda561e107890 */ /* 0x000fe2000fffe03f */
[----:B------:R-:W-:Y:S01]  /*3b90*/  FMNMX.FTZ R3, R40, R3, !PT ;  /* 0x0000000328037209 */ /* 0x000fe20007810000 */
[----:B------:R-:W-:Y:S01]  /*3ba0*/  IMAD.SHL.U32 R205, R0, 0x2, RZ ;  /* 0x0000000200cd7824 */ /* 0x000fe200078e00ff */
[----:B------:R-:W-:Y:S01]  /*3bb0*/  IADD3 R242, R98, 0x4, RZ ;  /* 0x0000000462f27810 */ /* 0x000fe20007ffe0ff */
[----:B------:R-:W1:Y:S01]  /*3bc0*/  SHFL.BFLY PT, R8, R136, 0x2, 0x1f ;  /* 0x0c401f0088087f89 */ /* 0x000e6200000e0000 */
[----:B------:R-:W-:Y:S01]  /*3bd0*/  LOP3.LUT R5, R17, UR29, R5, 0x96, !PT ;  /* 0x0000001d11057c12 */ /* 0x000fe2000f8e9605 */
[----:B------:R-:W-:Y:S01]  /*3be0*/  IMAD R207, R4, 0x2, R205 ;  /* 0x0000000204cf7824 */ /* 0x000fe200078e02cd */
[----:B------:R-:W-:Y:S01]  /*3bf0*/  LOP3.LUT R240, R96, UR30, RZ, 0x3c, !PT ;  /* 0x0000001e60f07c12 */ /* 0x000fe2000f8e3cff */
[----:B------:R-:W3:Y:S01]  /*3c00*/  SHFL.BFLY PT, R135, R3, 0x2, 0x1f ;  /* 0x0c401f0003877f89 */ /* 0x000ee200000e0000 */
[----:B------:R-:W-:Y:S01]  /*3c10*/  IMAD.WIDE.U32 R14, R242, -0x326172a9, RZ ;  /* 0xcd9e8d57f20e7825 */ /* 0x000fe200078e00ff */
[----:B------:R-:W-:-:S02]  /*3c20*/  UIADD3 UR7, UR30, 0x1715609d, URZ ;  /* 0x1715609d1e077890 */ /* 0x000fc4000fffe03f */
[----:B------:R-:W-:Y:S01]  /*3c30*/  LDSM.16.MT88.4 R148, [R205+0xa000] ;  /* 0x00a00000cd94783b */ /* 0x000fe20000004200 */
[----:B--2---:R-:W-:Y:S01]  /*3c40*/  IMAD.WIDE.U32 R6, R5, -0x326172a9, RZ ;  /* 0xcd9e8d5705067825 */ /* 0x004fe200078e00ff */
[----:B------:R-:W-:Y:S02]  /*3c50*/  LOP3.LUT R15, R15, R240, RZ, 0x3c, !PT ;  /* 0x000000f00f0f7212 */ /* 0x000fe400078e3cff */
[----:B------:R-:W-:Y:S01]  /*3c60*/  LDSM.16.MT88.4 R88, [R207+0xa000] ;  /* 0x00a00000cf58783b */ /* 0x000fe20000004200 */
[----:B------:R-:W-:Y:S01]  /*3c70*/  IMAD R210, R2, 0x2, R205 ;  /* 0x0000000202d27824 */ /* 0x000fe200078e02cd */
[----:B------:R-:W-:Y:S01]  /*3c80*/  LOP3.LUT R5, R7, UR15, R14, 0x96, !PT ;  /* 0x0000000f07057c12 */ /* 0x000fe2000f8e960e */
[----:B------:R-:W-:Y:S01]  /*3c90*/  IMAD.WIDE.U32 R14, R15, -0x2daee0ad, RZ ;  /* 0xd2511f530f0e7825 */ /* 0x000fe200078e00ff */
[----:B------:R-:W-:Y:S01]  /*3ca0*/  LOP3.LUT R7, R7, UR15, R234, 0x96, !PT ;  /* 0x0000000f07077c12 */ /* 0x000fe2000f8e96ea */
[----:B------:R-:W-:Y:S02]  /*3cb0*/  LDSM.16.MT88.4 R104, [R205+0xb000] ;  /* 0x00b00000cd68783b */ /* 0x000fe40000004200 */
[----:B------:R-:W-:Y:S01]  /*3cc0*/  IMAD.WIDE.U32 R28, R5, -0x2daee0ad, RZ ;  /* 0xd2511f53051c7825 */ /* 0x000fe200078e00ff */
[----:B------:R-:W-:Y:S01]  /*3cd0*/  FMNMX.FTZ R5, R49, R78, !PT ;  /* 0x0000004e31057209 */ /* 0x000fe20007810000 */
[----:B------:R-:W-:Y:S02]  /*3ce0*/  LDSM.16.MT88.4 R92, [R210+0xa000] ;  /* 0x00a00000d25c783b */ /* 0x000fe40000004200 */
[----:B------:R-:W-:Y:S01]  /*3cf0*/  IMAD R126, R232, 0x10000, R232 ;  /* 0x00010000e87e7824 */ /* 0x000fe200078e02e8 */
[----:B-1----:R-:W-:Y:S01]  /*3d00*/  FMNMX.FTZ R136, R136, R8, !PT ;  /* 0x0000000888887209 */ /* 0x002fe20007810000 */
[----:B------:R-:W-:Y:S01]  /*3d10*/  IMAD R209, R2, 0x2, R207 ;  /* 0x0000000202d17824 */ /* 0x000fe200078e02cf */
[----:B------:R-:W-:Y:S01]  /*3d20*/  LOP3.LUT R8, R235, R240, RZ, 0x3c, !PT ;  /* 0x000000f0eb087212 */ /* 0x000fe200078e3cff */
[----:B------:R-:W-:Y:S01]  /*3d30*/  LDSM.16.MT88.4 R196, [R207+0xb000] ;  /* 0x00b00000cfc4783b */ /* 0x000fe20000004200 */
[----:B------:R-:W-:-:S02]  /*3d40*/  FMNMX.FTZ R5, R77, R5, !PT ;  /* 0x000000054d057209 */ /* 0x000fc40007810000 */
[----:B---3--:R-:W-:Y:S01]  /*3d50*/  FMNMX.FTZ R135, R135, R3, !PT ;  /* 0x0000000387877209 */ /* 0x008fe20007810000 */
[----:B------:R-:W1:Y:S01]  /*3d60*/  SHFL.BFLY PT, R18, R136, 0x1, 0x1f ;  /* 0x0c201f0088127f89 */ /* 0x000e6200000e0000 */
[----:B------:R-:W-:Y:S01]  /*3d70*/  IMAD.WIDE.U32 R238, R8, -0x2daee0ad, RZ ;  /* 0xd2511f5308ee7825 */ /* 0x000fe200078e00ff */
[----:B------:R-:W-:Y:S02]  /*3d80*/  FMNMX.FTZ R8, R41, R76, !PT ;  /* 0x0000004c29087209 */ /* 0x000fe40007810000 */
[----:B------:R-:W-:Y:S01]  /*3d90*/  FMNMX.FTZ R3, R60, R5, !PT ;  /* 0x000000053c037209 */ /* 0x000fe20007810000 */
[----:B------:R-:W-:Y:S01]  /*3da0*/  LDSM.16.MT88.4 R100, [R209+0xa000] ;  /* 0x00a00000d164783b */ /* 0x000fe20000004200 */
[--C-:B------:R-:W-:Y:S02]  /*3db0*/  LOP3.LUT R13, R239, UR14, R16.reuse, 0x96, !PT ;  /* 0x0000000eef0d7c12 */ /* 0x100fe4000f8e9610 */
[----:B------:R-:W-:Y:S01]  /*3dc0*/  FMNMX.FTZ R8, R57, R8, !PT ;  /* 0x0000000839087209 */ /* 0x000fe20007810000 */
[----:B------:R-:W-:Y:S01]  /*3dd0*/  LDSM.16.MT88.4 R116, [R210+0xb000] ;  /* 0x00b00000d274783b */ /* 0x000fe20000004200 */
[----:B------:R-:W-:Y:S01]  /*3de0*/  LOP3.LUT R16, R15, UR14, R16, 0x96, !PT ;  /* 0x0000000e0f107c12 */ /* 0x000fe2000f8e9610 */
[----:B------:R-:W-:Y:S01]  /*3df0*/  IMAD.WIDE.U32 R236, R13, -0x326172a9, RZ ;  /* 0xcd9e8d570dec7825 */ /* 0x000fe200078e00ff */
[----:B------:R-:W-:Y:S01]  /*3e00*/  FMNMX.FTZ R8, R59, R8, !PT ;  /* 0x000000083b087209 */ /* 0x000fe20007810000 */
[----:B------:R-:W2:Y:S01]  /*3e10*/  SHFL.BFLY PT, R15, R135, 0x1, 0x1f ;  /* 0x0c201f00870f7f89 */ /* 0x000ea200000e0000 */
[----:B------:R-:W-:Y:S01]  /*3e20*/  LOP3.LUT R19, R29, UR12, R14, 0x96, !PT ;  /* 0x0000000c1d137c12 */ /* 0x000fe2000f8e960e */
[----:B------:R-:W-:Y:S01]  /*3e30*/  IMAD.WIDE.U32 R16, R16, -0x326172a9, RZ ;  /* 0xcd9e8d5710107825 */ /* 0x000fe200078e00ff */
[----:B------:R-:W-:Y:S01]  /*3e40*/  FMNMX.FTZ R5, R113, R8, !PT ;  /* 0x0000000871057209 */ /* 0x000fe20007810000 */
[----:B------:R-:W-:Y:S01]  /*3e50*/  LDSM.16.MT88.4 R192, [R209+0xb000] ;  /* 0x00b00000d1c0783b */ /* 0x000fe20000004200 */
[----:B------:R-:W-:-:S02]  /*3e60*/  LOP3.LUT R14, R237, UR13, R6, 0x96, !PT ;  /* 0x0000000ded0e7c12 */ /* 0x000fc4000f8e9606 */
[----:B------:R-:W-:Y:S01]  /*3e70*/  FMNMX.FTZ R8, R125, R3, !PT ;  /* 0x000000037d087209 */ /* 0x000fe20007810000 */
[----:B------:R-:W-:Y:S01]  /*3e80*/  LDSM.16.MT88.4 R172, [R209+0xa800] ;  /* 0x00a80000d1ac783b */ /* 0x000fe20000004200 */
[----:B------:R-:W-:Y:S01]  /*3e90*/  FMNMX.FTZ R13, R114, R5, !PT ;  /* 0x00000005720d7209 */ /* 0x000fe20007810000 */
[----:B------:R-:W-:Y:S01]  /*3ea0*/  IMAD.WIDE.U32 R20, R14, -0x2daee0ad, RZ ;  /* 0xd2511f530e147825 */ /* 0x000fe200078e00ff */
[----:B-1----:R-:W-:Y:S01]  /*3eb0*/  FMNMX.FTZ R136, R136, R18, !PT ;  /* 0x0000001288887209 */ /* 0x002fe20007810000 */
[----:B------:R-:W-:Y:S01]  /*3ec0*/  LDSM.16.MT88.4 R176, [R205+0xb800] ;  /* 0x00b80000cdb0783b */ /* 0x000fe20000004200 */
[----:B------:R-:W-:Y:S01]  /*3ed0*/  LOP3.LUT R29, R17, UR13, R6, 0x96, !PT ;  /* 0x0000000d111d7c12 */ /* 0x000fe2000f8e9606 */
[----:B------:R-:W-:Y:S01]  /*3ee0*/  IMAD.WIDE.U32 R6, R7, -0x2daee0ad, RZ ;  /* 0xd2511f5307067825 */ /* 0x000fe200078e00ff */
[----:B------:R-:W-:Y:S01]  /*3ef0*/  FSETP.NEU.FTZ.AND P1, PT, R136, -INF , PT ;  /* 0xff8000008800780b */ /* 0x000fe20003f3d000 */
[----:B------:R-:W-:Y:S01]  /*3f00*/  LDSM.16.MT88.4 R180, [R207+0xb800] ;  /* 0x00b80000cfb4783b */ /* 0x000fe20000004200 */
[----:B------:R-:W-:Y:S01]  /*3f10*/  FMNMX.FTZ R5, R124, R8, !PT ;  /* 0x000000087c057209 */ /* 0x000fe20007810000 */
[----:B------:R-:W-:Y:S01]  /*3f20*/  FMUL.FTZ R3, R136, c[0x0][0x23c] ;  /* 0x00008f0088037a20 */ /* 0x000fe20000410000 */
[----:B------:R-:W-:Y:S01]  /*3f30*/  LOP3.LUT R14, R21, UR10, R6, 0x96, !PT ;  /* 0x0000000a150e7c12 */ /* 0x000fe2000f8e9606 */
[----:B------:R-:W-:Y:S01]  /*3f40*/  LDSM.16.MT88.4 R184, [R210+0xb800] ;  /* 0x00b80000d2b8783b */ /* 0x000fe20000004200 */
[----:B------:R-:W-:-:S02]  /*3f50*/  FMNMX.FTZ R5, R115, R5, !PT ;  /* 0x0000000573057209 */ /* 0x000fc40007810000 */
[----:B------:R-:W-:Y:S01]  /*3f60*/  FSEL R3, R3, RZ, P1 ;  /* 0x000000ff03037208 */ /* 0x000fe20000800000 */
[----:B------:R-:W-:Y:S01]  /*3f70*/  IMAD.WIDE.U32 R46, R14, -0x326172a9, RZ ;  /* 0xcd9e8d570e2e7825 */ /* 0x000fe200078e00ff */
[----:B------:R-:W-:Y:S01]  /*3f80*/  FMNMX.FTZ R13, R112, R13, !PT ;  /* 0x0000000d700d7209 */ /* 0x000fe20007810000 */
[----:B------:R-:W-:Y:S01]  /*3f90*/  LDSM.16.MT88.4 R188, [R209+0xb800] ;  /* 0x00b80000d1bc783b */ /* 0x000fe20000004200 */
[----:B------:R-:W-:Y:S01]  /*3fa0*/  LOP3.LUT R7, R7, UR12, R238, 0x96, !PT ;  /* 0x0000000c07077c12 */ /* 0x000fe2000f8e96ee */
[--C-:B------:R-:W-:Y:S01]  /*3fb0*/  FFMA.FTZ R6, R24, c[0x0][0x23c], -R3.reuse ;  /* 0x00008f0018067a23 */ /* 0x100fe20000010803 */
[----:B------:R-:W-:Y:S01]  /*3fc0*/  FMNMX.FTZ R5, R58, R5, !PT ;  /* 0x000000053a057209 */ /* 0x000fe20007810000 */
[--C-:B------:R-:W-:Y:S01]  /*3fd0*/  FFMA.FTZ R8, R26, c[0x0][0x23c], -R3.reuse ;  /* 0x00008f001a087a23 */ /* 0x100fe20000010803 */
[----:B------:R-:W-:Y:S01]  /*3fe0*/  FMNMX.FTZ R13, R56, R13, !PT ;  /* 0x0000000d380d7209 */ /* 0x000fe20007810000 */
[----:B------:R1:W-:Y:S01]  /*3ff0*/  MUFU.EX2 R233, R6 ;  /* 0x0000000600e97308 */ /* 0x0003e20000000800 */
[----:B------:R-:W-:Y:S01]  /*4000*/  FFMA.FTZ R14, R36, c[0x0][0x23c], -R3 ;  /* 0x00008f00240e7a23 */ /* 0x000fe20000010803 */
[----:B------:R-:W3:Y:S01]  /*4010*/  SHFL.BFLY PT, R17, R5, 0x2, 0x1f ;  /* 0x0c401f0005117f89 */ /* 0x000ee200000e0000 */
[----:B--2---:R-:W-:Y:S01]  /*4020*/  FMNMX.FTZ R135, R135, R15, !PT ;  /* 0x0000000f87877209 */ /* 0x004fe20007810000 */
[----:B------:R-:W-:-:S02]  /*4030*/  IMAD.WIDE.U32 R24, R19, -0x326172a9, RZ ;  /* 0xcd9e8d5713187825 */ /* 0x000fc400078e00ff */
[----:B------:R-:W2:Y:S01]  /*4040*/  SHFL.BFLY PT, R18, R13, 0x2, 0x1f ;  /* 0x0c401f000d127f89 */ /* 0x000ea200000e0000 */
[----:B------:R-:W-:Y:S01]  /*4050*/  FSETP.NEU.FTZ.AND P1, PT, R135, -INF , PT ;  /* 0xff8000008700780b */ /* 0x000fe20003f3d000 */
[----:B------:R4:W-:Y:S01]  /*4060*/  MUFU.EX2 R230, R8 ;  /* 0x0000000800e67308 */ /* 0x0009e20000000800 */
[----:B------:R-:W-:Y:S01]  /*4070*/  LOP3.LUT R25, R25, UR11, R16, 0x96, !PT ;  /* 0x0000000b19197c12 */ /* 0x000fe2000f8e9610 */
[----:B------:R-:W-:Y:S04]  /*4080*/  STL [R1+0x2c], R240 ;  /* 0x00002cf001007387 */ /* 0x000fe80000100800 */
[----:B------:R-:W-:Y:S01]  /*4090*/  STL [R1+0x44], R242 ;  /* 0x000044f201007387 */ /* 0x000fe20000100800 */
[----:B-1----:R-:W-:Y:S01]  /*40a0*/  IMAD.WIDE.U32 R6, R7, -0x326172a9, RZ ;  /* 0xcd9e8d5707067825 */ /* 0x002fe200078e00ff */
[----:B------:R1:W-:Y:S02]  /*40b0*/  MUFU.EX2 R231, R14 ;  /* 0x0000000e00e77308 */ /* 0x0003e40000000800 */
[----:B------:R-:W-:Y:S02]  /*40c0*/  STL.64 [R1+0x38], R238 ;  /* 0x000038ee01007387 */ /* 0x000fe40000100a00 */
[----:B------:R-:W-:-:S02]  /*40d0*/  LOP3.LUT R7, R7, UR11, R236, 0x96, !PT ;  /* 0x0000000b07077c12 */ /* 0x000fc4000f8e96ec */
[----:B------:R-:W-:Y:S01]  /*40e0*/  STL.64 [R1+0x20], R236 ;  /* 0x000020ec01007387 */ /* 0x000fe20000100a00 */
[----:B----4-:R-:W-:Y:S02]  /*40f0*/  LOP3.LUT R8, R47, UR9, R6, 0x96, !PT ;  /* 0x000000092f087c12 */ /* 0x010fe4000f8e9606 */
[----:B------:R-:W-:-:S04]  /*4100*/  IMAD.WIDE.U32 R6, R7, -0x2daee0ad, RZ ;  /* 0xd2511f5307067825 */ /* 0x000fc800078e00ff */
[----:B------:R-:W-:Y:S01]  /*4110*/  IMAD.WIDE.U32 R36, R8, -0x2daee0ad, RZ ;  /* 0xd2511f5308247825 */ /* 0x000fe200078e00ff */
[----:B------:R-:W-:Y:S02]  /*4120*/  LOP3.LUT R7, R7, UR8, R20, 0x96, !PT ;  /* 0x0000000807077c12 */ /* 0x000fe4000f8e9614 */
[----:B---3--:R-:W-:Y:S01]  /*4130*/  FMNMX.FTZ R20, R17, R5, !PT ;  /* 0x0000000511147209 */ /* 0x008fe20007810000 */
[----:B------:R-:W-:Y:S01]  /*4140*/  FMUL.FTZ R8, R135, c[0x0][0x23c] ;  /* 0x00008f0087087a20 */ /* 0x000fe20000410000 */
[----:B------:R-:W-:Y:S01]  /*4150*/  LOP3.LUT R6, R37, UR6, R6, 0x96, !PT ;  /* 0x0000000625067c12 */ /* 0x000fe2000f8e9606 */
[----:B------:R-:W-:Y:S01]  /*4160*/  IMAD.WIDE.U32 R22, R7, -0x326172a9, RZ ;  /* 0xcd9e8d5707167825 */ /* 0x000fe200078e00ff */
[----:B--2---:R-:W-:Y:S01]  /*4170*/  FMNMX.FTZ R21, R18, R13, !PT ;  /* 0x0000000d12157209 */ /* 0x004fe20007810000 */
[----:B------:R-:W-:Y:S01]  /*4180*/  SHFL.BFLY PT, R19, R20, 0x1, 0x1f ;  /* 0x0c201f0014137f89 */ /* 0x000fe200000e0000 */
[----:B------:R-:W-:Y:S01]  /*4190*/  FSEL R8, R8, RZ, P1 ;  /* 0x000000ff08087208 */ /* 0x000fe20000800000 */
[----:B------:R-:W-:-:S02]  /*41a0*/  IMAD.WIDE.U32 R6, R6, -0x326172a9, RZ ;  /* 0xcd9e8d5706067825 */ /* 0x000fc400078e00ff */
[----:B------:R-:W2:Y:S02]  /*41b0*/  SHFL.BFLY PT, R18, R21, 0x1, 0x1f ;  /* 0x0c201f0015127f89 */ /* 0x000ea400000e0000 */
[----:B-1----:R-:W-:Y:S01]  /*41c0*/  FFMA.FTZ R14, R38, c[0x0][0x23c], -R3 ;  /* 0x00008f00260e7a23 */ /* 0x002fe20000010803 */
[----:B------:R-:W-:Y:S01]  /*41d0*/  LOP3.LUT R5, R7, UR16, R22, 0x96, !PT ;  /* 0x0000001007057c12 */ /* 0x000fe2000f8e9616 */
[--C-:B------:R-:W-:Y:S01]  /*41e0*/  FFMA.FTZ R13, R39, c[0x0][0x23c], -R8.reuse ;  /* 0x00008f00270d7a23 */ /* 0x100fe20000010808 */
[C---:B------:R-:W-:Y:S01]  /*41f0*/  LOP3.LUT R7, R6.reuse, 0xffff, RZ, 0xc0, !PT ;  /* 0x0000ffff06077812 */ /* 0x040fe200078ec0ff */
[----:B------:R1:W3:Y:S01]  /*4200*/  MUFU.EX2 R229, R14 ;  /* 0x0000000e00e57308 */ /* 0x0002e20000000800 */
[----:B------:R-:W-:Y:S01]  /*4210*/  LOP3.LUT R17, R6, 0xff, RZ, 0xc0, !PT ;  /* 0x000000ff06117812 */ /* 0x000fe200078ec0ff */
[----:B------:R-:W-:Y:S01]  /*4220*/  FFMA.FTZ R0, R34, c[0x0][0x23c], -R8 ;  /* 0x00008f0022007a23 */ /* 0x000fe20000010808 */
[----:B------:R-:W-:Y:S01]  /*4230*/  SHF.R.U32.HI R15, RZ, 0x10, R6 ;  /* 0x00000010ff0f7819 */ /* 0x000fe20000011606 */
[----:B------:R-:W-:Y:S01]  /*4240*/  FFMA.FTZ R2, R27, c[0x0][0x23c], -R8 ;  /* 0x00008f001b027a23 */ /* 0x000fe20000010808 */
[----:B------:R-:W-:-:S02]  /*4250*/  SHF.R.U32.HI R16, RZ, 0x18, R6 ;  /* 0x00000018ff107819 */ /* 0x000fc40000011606 */
[----:B------:R-:W-:Y:S01]  /*4260*/  LOP3.LUT R6, R5, 0xffff, RZ, 0xc0, !PT ;  /* 0x0000ffff05067812 */ /* 0x000fe200078ec0ff */
[----:B------:R4:W-:Y:S03]  /*4270*/  MUFU.EX2 R227, R13 ;  /* 0x0000000d00e37308 */ /* 0x0009e60000000800 */
[----:B------:R-:W-:Y:S01]  /*4280*/  SHF.R.U32.HI R6, RZ, 0x8, R6 ;  /* 0x00000008ff067819 */ /* 0x000fe20000011606 */
[----:B-1----:R-:W-:-:S04]  /*4290*/  FFMA.FTZ R14, R44, c[0x0][0x23c], -R8 ;  /* 0x00008f002c0e7a23 */ /* 0x002fc80000010808 */
[----:B------:R1:W-:Y:S01]  /*42a0*/  MUFU.EX2 R223, R0 ;  /* 0x0000000000df7308 */ /* 0x0003e20000000800 */
[----:B--2---:R-:W-:-:S04]  /*42b0*/  FMNMX.FTZ R134, R21, R18, !PT ;  /* 0x0000001215867209 */ /* 0x004fc80007810000 */
[----:B------:R-:W-:Y:S02]  /*42c0*/  FSETP.NEU.FTZ.AND P1, PT, R134, -INF , PT ;  /* 0xff8000008600780b */ /* 0x000fe40003f3d000 */
[----:B----4-:R-:W-:Y:S01]  /*42d0*/  LOP3.LUT R13, R15, 0xff, RZ, 0xc0, !PT ;  /* 0x000000ff0f0d7812 */ /* 0x010fe200078ec0ff */
[----:B------:R2:W4:Y:S01]  /*42e0*/  MUFU.EX2 R228, R14 ;  /* 0x0000000e00e47308 */ /* 0x0005220000000800 */
[----:B-1----:R-:W-:-:S07]  /*42f0*/  SHF.R.U32.HI R0, RZ, 0x10, R5 ;  /* 0x00000010ff007819 */ /* 0x002fce0000011605 */
[----:B------:R3:W1:Y:S01]  /*4300*/  MUFU.EX2 R222, R2 ;  /* 0x0000000200de7308 */ /* 0x0006620000000800 */
[----:B--2---:R-:W-:Y:S02]  /*4310*/  SHF.R.U32.HI R14, RZ, 0x8, R7 ;  /* 0x00000008ff0e7819 */ /* 0x004fe40000011607 */
[----:B------:R-:W-:Y:S02]  /*4320*/  LOP3.LUT R7, R5, 0xff, RZ, 0xc0, !PT ;  /* 0x000000ff05077812 */ /* 0x000fe400078ec0ff */
[----:B------:R-:W-:Y:S02]  /*4330*/  PRMT R15, R17, 0x5410, R14 ;  /* 0x00005410110f7816 */ /* 0x000fe4000000000e */
[----:B------:R-:W-:Y:S01]  /*4340*/  PRMT R14, R13, 0x5410, R16 ;  /* 0x000054100d0e7816 */ /* 0x000fe20000000010 */
[----:B------:R-:W-:Y:S01]  /*4350*/  FFMA.FTZ R13, R45, c[0x0][0x23c], -R3 ;  /* 0x00008f002d0d7a23 */ /* 0x000fe20000010803 */
[----:B------:R-:W-:Y:S02]  /*4360*/  PRMT R16, R7, 0x5410, R6 ;  /* 0x0000541007107816 */ /* 0x000fe40000000006 */
[----:B------:R-:W-:Y:S01]  /*4370*/  SHF.R.U32.HI R6, RZ, 0x18, R5 ;  /* 0x00000018ff067819 */ /* 0x000fe20000011605 */
[--C-:B------:R-:W-:Y:S01]  /*4380*/  HSET2.LE.AND R7, R14, R126.reuse, PT ;  /* 0x0000007e0e077233 */ /* 0x100fe20003803000 */
[----:B------:R-:W-:Y:S01]  /*4390*/  LOP3.LUT R5, R0, 0xff, RZ, 0xc0, !PT ;  /* 0x000000ff00057812 */ /* 0x000fe200078ec0ff */
[--C-:B------:R-:W-:Y:S01]  /*43a0*/  HSET2.LE.AND R0, R15, R126.reuse, PT ;  /* 0x0000007e0f007233 */ /* 0x100fe20003803000 */
[----:B---3--:R-:W-:Y:S01]  /*43b0*/  F2FP.BF16.PACK_AB R2, R229, R231 ;  /* 0x000000e7e502723e */ /* 0x008fe200000010ff */
[--C-:B------:R-:W-:Y:S01]  /*43c0*/  FFMA.FTZ R14, R30, c[0x0][0x23c], -R3.reuse ;  /* 0x00008f001e0e7a23 */ /* 0x100fe20000010803 */
[----:B------:R-:W-:Y:S01]  /*43d0*/  PRMT R5, R5, 0x5410, R6 ;  /* 0x0000541005057816 */ /* 0x000fe20000000006 */
[----:B------:R1:W-:Y:S01]  /*43e0*/  MUFU.EX2 R226, R13 ;  /* 0x0000000d00e27308 */ /* 0x0003e20000000800 */
[----:B------:R-:W-:Y:S01]  /*43f0*/  LOP3.LUT R6, R0, R2, RZ, 0xc0, !PT ;  /* 0x0000000200067212 */ /* 0x000fe200078ec0ff */
[--C-:B------:R-:W-:Y:S01]  /*4400*/  FFMA.FTZ R0, R42, c[0x0][0x23c], -R3.reuse ;  /* 0x00008f002a007a23 */ /* 0x100fe20000010803 */
[----:B----4-:R-:W-:Y:S01]  /*4410*/  F2FP.BF16.PACK_AB R4, R227, R228 ;  /* 0x000000e4e304723e */ /* 0x010fe200000010ff */
[----:B------:R-:W-:Y:S01]  /*4420*/  HSET2.LE.AND R5, R5, R126, PT ;  /* 0x0000007e05057233 */ /* 0x000fe20003803000 */
[----:B------:R-:W-:Y:S01]  /*4430*/  F2FP.BF16.PACK_AB R2, R230, R233 ;  /* 0x000000e9e602723e */ /* 0x000fe200000010ff */
[----:B------:R-:W-:Y:S01]  /*4440*/  FFMA.FTZ R3, R31, c[0x0][0x23c], -R3 ;  /* 0x00008f001f037a23 */ /* 0x000fe20000010803 */
[----:B------:R-:W-:Y:S01]  /*4450*/  LOP3.LUT R7, R7, R4, RZ, 0xc0, !PT ;  /* 0x0000000407077212 */ /* 0x000fe200078ec0ff */
[----:B------:R2:W-:Y:S08]  /*4460*/  MUFU.EX2 R225, R0 ;  /* 0x0000000000e17308 */ /* 0x0005f00000000800 */
[----:B------:R3:W-:Y:S01]  /*4470*/  MUFU.EX2 R224, R14 ;  /* 0x0000000e00e07308 */ /* 0x0007e20000000800 */
[----:B-1----:R-:W-:-:S04]  /*4480*/  F2FP.BF16.PACK_AB R13, R222, R223 ;  /* 0x000000dfde0d723e */ /* 0x002fc800000010ff */
[----:B------:R-:W-:Y:S01]  /*4490*/  LOP3.LUT R5, R5, R13, RZ, 0xc0, !PT ;  /* 0x0000000d05057212 */ /* 0x000fe200078ec0ff */
[--C-:B------:R-:W-:Y:S01]  /*44a0*/  FFMA.FTZ R13, R35, c[0x0][0x23c], -R8.reuse ;  /* 0x00008f00230d7a23 */ /* 0x100fe20000010808 */
[----:B--2---:R-:W-:Y:S01]  /*44b0*/  HSET2.LE.AND R0, R16, R126, PT ;  /* 0x0000007e10007233 */ /* 0x004fe20003803000 */
[----:B------:R-:W-:Y:S02]  /*44c0*/  IMAD.WIDE.U32 R16, R25, -0x2daee0ad, RZ ;  /* 0xd2511f5319107825 */ /* 0x000fe400078e00ff */
[----:B------:R1:W-:Y:S02]  /*44d0*/  MUFU.EX2 R220, R13 ;  /* 0x0000000d00dc7308 */ /* 0x0003e40000000800 */
[----:B------:R-:W-:Y:S01]  /*44e0*/  LOP3.LUT R4, R0, R2, RZ, 0xc0, !PT ;  /* 0x0000000200047212 */ /* 0x000fe200078ec0ff */
[----:B------:R-:W-:Y:S02]  /*44f0*/  FFMA.FTZ R0, R48, c[0x0][0x23c], -R8 ;  /* 0x00008f0030007a23 */ /* 0x000fe40000010808 */
[----:B---3--:R-:W-:-:S03]  /*4500*/  IMAD.WIDE.U32 R14, R29, -0x2daee0ad, RZ ;  /* 0xd2511f531d0e7825 */ /* 0x008fc600078e00ff */
[----:B------:R2:W-:Y:S01]  /*4510*/  MUFU.EX2 R221, R0 ;  /* 0x0000000000dd7308 */ /* 0x0005e20000000800 */
[----:B------:R-:W-:Y:S01]  /*4520*/  HMMA.16816.F32.BF16 R140, R4, R148, RZ ;  /* 0x00000094048c723c */ /* 0x000fe200000418ff */
[----:B------:R-:W-:Y:S01]  /*4530*/  LOP3.LUT R2, R15, UR10, R28, 0x96, !PT ;  /* 0x0000000a0f027c12 */ /* 0x000fe2000f8e961c */
[----:B------:R-:W-:Y:S01]  /*4540*/  FFMA.FTZ R28, R43, c[0x0][0x23c], -R8 ;  /* 0x00008f002b1c7a23 */ /* 0x000fe20000010808 */
[----:B------:R-:W-:-:S03]  /*4550*/  LOP3.LUT R22, R17, UR8, R14, 0x96, !PT ;  /* 0x0000000811167c12 */ /* 0x000fc6000f8e960e */
[----:B------:R-:W-:Y:S01]  /*4560*/  IMAD.WIDE.U32 R32, R2, -0x326172a9, RZ ;  /* 0xcd9e8d5702207825 */ /* 0x000fe200078e00ff */
[----:B------:R3:W-:Y:S01]  /*4570*/  MUFU.EX2 R241, R3 ;  /* 0x0000000300f17308 */ /* 0x0007e20000000800 */
[----:B------:R-:W-:Y:S01]  /*4580*/  FMNMX.FTZ R2, R20, R19, !PT ;  /* 0x0000001314027209 */ /* 0x000fe20007810000 */
[C---:B------:R-:W-:Y:S01]  /*4590*/  HMMA.16816.F32.BF16 R72, R4.reuse, R88, RZ ;  /* 0x000000580448723c */ /* 0x040fe200000418ff */
[----:B-1----:R-:W-:Y:S02]  /*45a0*/  FMUL.FTZ R13, R134, c[0x0][0x23c] ;  /* 0x00008f00860d7a20 */ /* 0x002fe40000410000 */
[----:B------:R-:W-:Y:S01]  /*45b0*/  IMAD.WIDE.U32 R30, R22, -0x326172a9, RZ ;  /* 0xcd9e8d57161e7825 */ /* 0x000fe200078e00ff */
[----:B--2---:R-:W-:Y:S02]  /*45c0*/  LOP3.LUT R0, R33, UR9, R24, 0x96, !PT ;  /* 0x0000000921007c12 */ /* 0x004fe4000f8e9618 */
[----:B------:R-:W-:Y:S01]  /*45d0*/  MUFU.EX2 R137, R28 ;  /* 0x0000001c00897308 */ /* 0x000fe20000000800 */
[----:B------:R-:W-:Y:S01]  /*45e0*/  FSEL R13, R13, RZ, P1 ;  /* 0x000000ff0d0d7208 */ /* 0x000fe20000800000 */
[----:B------:R-:W-:Y:S01]  /*45f0*/  HMMA.16816.F32.BF16 R52, R4, R92, RZ ;  /* 0x0000005c0434723c */ /* 0x000fe200000418ff */
[----:B------:R-:W-:Y:S01]  /*4600*/  FSETP.NEU.FTZ.AND P1, PT, R2, -INF , PT ;  /* 0xff8000000200780b */ /* 0x000fe20003f3d000 */
[----:B------:R-:W-:Y:S01]  /*4610*/  IMAD.WIDE.U32 R34, R0, -0x2daee0ad, RZ ;  /* 0xd2511f5300227825 */ /* 0x000fe200078e00ff */
[----:B---3--:R-:W-:-:S03]  /*4620*/  LOP3.LUT R3, R23, UR7, R46, 0x96, !PT ;  /* 0x0000000717037c12 */ /* 0x008fc6000f8e962e */
[----:B------:R-:W-:Y:S01]  /*4630*/  FFMA.FTZ R0, R40, c[0x0][0x23c], -R8 ;  /* 0x00008f0028007a23 */ /* 0x000fe20000010808 */
[----:B------:R-:W-:Y:S01]  /*4640*/  LOP3.LUT R16, R35, UR6, R16, 0x96, !PT ;  /* 0x0000000623107c12 */ /* 0x000fe2000f8e9610 */
[C---:B------:R-:W-:Y:S01]  /*4650*/  HMMA.16816.F32.BF16 R68, R4.reuse, R100, RZ ;  /* 0x000000640444723c */ /* 0x040fe200000418ff */
[----:B------:R-:W1:Y:S01]  /*4660*/  LDSM.16.MT88.4 R44, [R205+0xa800] ;  /* 0x00a80000cd2c783b */ /* 0x000e620000004200 */
[----:B------:R-:W-:Y:S01]  /*4670*/  IMAD.WIDE.U32 R14, R3, -0x2daee0ad, RZ ;  /* 0xd2511f53030e7825 */ /* 0x000fe200078e00ff */
[----:B------:R2:W-:Y:S04]  /*4680*/  MUFU.EX2 R248, R0 ;  /* 0x0000000000f87308 */ /* 0x0005e80000000800 */
[----:B------:R-:W-:Y:S01]  /*4690*/  LOP3.LUT R3, R15, UR17, R36, 0x96, !PT ;  /* 0x000000110f037c12 */ /* 0x000fe2000f8e9624 */
[----:B------:R-:W-:Y:S01]  /*46a0*/  HMMA.16816.F32.BF16 R84, R4, R104, RZ ;  /* 0x000000680454723c */ /* 0x000fe200000418ff */
[----:B------:R-:W-:-:S02]  /*46b0*/  LOP3.LUT R8, R14, 0xffff, RZ, 0xc0, !PT ;  /* 0x0000ffff0e087812 */ /* 0x000fc400078ec0ff */
[----:B------:R-:W-:Y:S02]  /*46c0*/  LOP3.LUT R17, R14, 0xff, RZ, 0xc0, !PT ;  /* 0x000000ff0e117812 */ /* 0x000fe400078ec0ff */
[--C-:B------:R-:W-:Y:S02]  /*46d0*/  SHF.R.U32.HI R18, RZ, 0x10, R14.reuse ;  /* 0x00000010ff127819 */ /* 0x100fe4000001160e */
[----:B------:R-:W-:Y:S01]  /*46e0*/  SHF.R.U32.HI R19, RZ, 0x18, R14 ;  /* 0x00000018ff137819 */ /* 0x000fe2000001160e */
[----:B------:R-:W-:Y:S01]  /*46f0*/  IMAD.WIDE.U32 R14, R16, -0x326172a9, RZ ;  /* 0xcd9e8d57100e7825 */ /* 0x000fe200078e00ff */
[----:B------:R-:W-:Y:S01]  /*4700*/  SHF.R.U32.HI R8, RZ, 0x8, R8 ;  /* 0x00000008ff087819 */ /* 0x000fe20000011608 */
[C---:B------:R-:W-:Y:S02]  /*4710*/  HMMA.16816.F32.BF16 R156, R4.reuse, R196, RZ ;  /* 0x000000c4049c723c */ /* 0x040fe400000418ff */
[--C-:B--2---:R-:W-:Y:S01]  /*4720*/  FFMA.FTZ R0, R41, c[0x0][0x23c], -R13.reuse ;  /* 0x00008f0029007a23 */ /* 0x104fe2000001080d */
[C---:B------:R-:W-:Y:S01]  /*4730*/  LOP3.LUT R20, R14.reuse, 0xffff, RZ, 0xc0, !PT ;  /* 0x0000ffff0e147812 */ /* 0x040fe200078ec0ff */
[----:B------:R-:W-:Y:S01]  /*4740*/  FFMA.FTZ R16, R57, c[0x0][0x23c], -R13 ;  /* 0x00008f0039107a23 */ /* 0x000fe2000001080d */
[----:B------:R-:W-:Y:S01]  /*4750*/  LOP3.LUT R23, R14, 0xff, RZ, 0xc0, !PT ;  /* 0x000000ff0e177812 */ /* 0x000fe200078ec0ff */
[----:B------:R2:W-:Y:S01]  /*4760*/  MUFU.EX2 R203, R0 ;  /* 0x0000000000cb7308 */ /* 0x0005e20000000800 */
[--C-:B------:R-:W-:Y:S01]  /*4770*/  SHF.R.U32.HI R21, RZ, 0x10, R14.reuse ;  /* 0x00000010ff157819 */ /* 0x100fe2000001160e */
[----:B------:R-:W-:Y:S01]  /*4780*/  HMMA.16816.F32.BF16 R160, R4, R116, RZ ;  /* 0x0000007404a0723c */ /* 0x000fe200000418ff */
[----:B------:R-:W-:-:S02]  /*4790*/  SHF.R.U32.HI R22, RZ, 0x18, R14 ;  /* 0x00000018ff167819 */ /* 0x000fc4000001160e */
[----:B------:R-:W-:Y:S02]  /*47a0*/  LOP3.LUT R14, R3, 0xffff, RZ, 0xc0, !PT ;  /* 0x0000ffff030e7812 */ /* 0x000fe400078ec0ff */
[----:B------:R-:W-:Y:S01]  /*47b0*/  PRMT R24, R17, 0x5410, R8 ;  /* 0x0000541011187816 */ /* 0x000fe20000000008 */
[----:B------:R3:W-:Y:S01]  /*47c0*/  MUFU.EX2 R202, R16 ;  /* 0x0000001000ca7308 */ /* 0x0007e20000000800 */
[----:B------:R-:W-:Y:S01]  /*47d0*/  FMUL.FTZ R8, R2, c[0x0][0x23c] ;  /* 0x00008f0002087a20 */ /* 0x000fe20000410000 */
[----:B------:R-:W-:Y:S01]  /*47e0*/  LOP3.LUT R17, R18, 0xff, RZ, 0xc0, !PT ;  /* 0x000000ff12117812 */ /* 0x000fe200078ec0ff */
[----:B------:R-:W-:Y:S03]  /*47f0*/  HMMA.16816.F32.BF16 R164, R4, R192, RZ ;  /* 0x000000c004a4723c */ /* 0x000fe600000418ff */
[----:B------:R-:W-:Y:S01]  /*4800*/  FSEL R8, R8, RZ, P1 ;  /* 0x000000ff08087208 */ /* 0x000fe20000800000 */
[----:B--2---:R-:W-:Y:S01]  /*4810*/  FFMA.FTZ R0, R76, c[0x0][0x23c], -R13 ;  /* 0x00008f004c007a23 */ /* 0x004fe2000001080d */
[----:B------:R-:W-:-:S03]  /*4820*/  PRMT R27, R17, 0x5410, R19 ;  /* 0x00005410111b7816 */ /* 0x000fc60000000013 */
[--C-:B------:R-:W-:Y:S01]  /*4830*/  FFMA.FTZ R19, R60, c[0x0][0x23c], -R8.reuse ;  /* 0x00008f003c137a23 */ /* 0x100fe20000010808 */
[----:B------:R2:W4:Y:S01]  /*4840*/  MUFU.EX2 R200, R0 ;  /* 0x0000000000c87308 */ /* 0x0005220000000800 */
[----:B------:R-:W-:Y:S01]  /*4850*/  FFMA.FTZ R17, R49, c[0x0][0x23c], -R8 ;  /* 0x00008f0031117a23 */ /* 0x000fe20000010808 */
[----:B------:R-:W-:Y:S01]  /*4860*/  HMMA.16816.F32.BF16 R152, R4, R150, RZ ;  /* 0x000000960498723c */ /* 0x000fe200000418ff */
[----:B------:R-:W5:Y:S01]  /*4870*/  LDSM.16.MT88.4 R60, [R207+0xa800] ;  /* 0x00a80000cf3c783b */ /* 0x000f620000004200 */
[----:B---3--:R-:W-:-:S04]  /*4880*/  LOP3.LUT R16, R3, 0xff, RZ, 0xc0, !PT ;  /* 0x000000ff03107812 */ /* 0x008fc800078ec0ff */
[----:B------:R-:W-:Y:S02]  /*4890*/  MUFU.EX2 R138, R19 ;  /* 0x00000013008a7308 */ /* 0x000fe40000000800 */
[----:B------:R-:W-:Y:S01]  /*48a0*/  HMMA.16816.F32.BF16 R48, R4, R90, RZ ;  /* 0x0000005a0430723c */ /* 0x000fe200000418ff */
[----:B--2---:R-:W-:Y:S01]  /*48b0*/  LOP3.LUT R0, R15, UR16, R30, 0x96, !PT ;  /* 0x000000100f007c12 */ /* 0x004fe2000f8e961e */
[----:B------:R-:W-:-:S04]  /*48c0*/  FFMA.FTZ R15, R59, c[0x0][0x23c], -R13 ;  /* 0x00008f003b0f7a23 */ /* 0x000fc8000001080d */
[----:B------:R2:W-:Y:S02]  /*48d0*/  MUFU.EX2 R139, R17 ;  /* 0x00000011008b7308 */ /* 0x0005e40000000800 */
[----:B------:R-:W-:Y:S01]  /*48e0*/  HMMA.16816.F32.BF16 R64, R4, R94, RZ ;  /* 0x0000005e0440723c */ /* 0x000fe200000418ff */
[----:B------:R-:W-:-:S05]  /*48f0*/  LOP3.LUT R18, R0, 0xff, RZ, 0xc0, !PT ;  /* 0x000000ff00127812 */ /* 0x000fca00078ec0ff */
[----:B------:R3:W-:Y:S02]  /*4900*/  MUFU.EX2 R201, R15 ;  /* 0x0000000f00c97308 */ /* 0x0007e40000000800 */
[----:B------:R-:W-:Y:S01]  /*4910*/  HMMA.16816.F32.BF16 R80, R4, R102, RZ ;  /* 0x000000660450723c */ /* 0x000fe200000418ff */
[----:B--2---:R-:W-:-:S07]  /*4920*/  SHF.R.U32.HI R17, RZ, 0x18, R0 ;  /* 0x00000018ff117819 */ /* 0x004fce0000011600 */
[----:B------:R-:W-:Y:S01]  /*4930*/  HMMA.16816.F32.BF16 R96, R4, R106, RZ ;  /* 0x0000006a0460723c */ /* 0x000fe200000418ff */
[----:B---3--:R-:W-:-:S07]  /*4940*/  SHF.R.U32.HI R15, RZ, 0x8, R14 ;  /* 0x00000008ff0f7819 */ /* 0x008fce000001160e */
[C---:B------:R-:W-:Y:S01]  /*4950*/  HMMA.16816.F32.BF16 R108, R4.reuse, R198, RZ ;  /* 0x000000c6046c723c */ /* 0x040fe200000418ff */
[----:B------:R-:W-:Y:S02]  /*4960*/  SHF.R.U32.HI R14, RZ, 0x10, R3 ;  /* 0x00000010ff0e7819 */ /* 0x000fe40000011603 */
[----:B------:R-:W-:Y:S02]  /*4970*/  PRMT R26, R16, 0x5410, R15 ;  /* 0x00005410101a7816 */ /* 0x000fe4000000000f */
[----:B------:R-:W-:Y:S02]  /*4980*/  SHF.R.U32.HI R16, RZ, 0x18, R3 ;  /* 0x00000018ff107819 */ /* 0x000fe40000011603 */
[----:B------:R-:W-:Y:S01]  /*4990*/  LOP3.LUT R3, R14, 0xff, RZ, 0xc0, !PT ;  /* 0x000000ff0e037812 */ /* 0x000fe200078ec0ff */
[----:B------:R-:W-:Y:S01]  /*49a0*/  HMMA.16816.F32.BF16 R120, R4, R118, RZ ;  /* 0x000000760478723c */ /* 0x000fe200000418ff */
[----:B------:R-:W-:Y:S02]  /*49b0*/  SHF.R.U32.HI R15, RZ, 0x8, R20 ;  /* 0x00000008ff0f7819 */ /* 0x000fe40000011614 */
[----:B------:R-:W-:Y:S01]  /*49c0*/  PRMT R25, R3, 0x5410, R16 ;  /* 0x0000541003197816 */ /* 0x000fe20000000010 */
[----:B------:R-:W-:Y:S01]  /*49d0*/  FFMA.FTZ R3, R77, c[0x0][0x23c], -R8 ;  /* 0x00008f004d037a23 */ /* 0x000fe20000010808 */
[----:B------:R-:W-:-:S02]  /*49e0*/  LOP3.LUT R14, R21, 0xff, RZ, 0xc0, !PT ;  /* 0x000000ff150e7812 */ /* 0x000fc400078ec0ff */
[----:B------:R-:W-:Y:S01]  /*49f0*/  PRMT R21, R23, 0x5410, R15 ;  /* 0x0000541017157816 */ /* 0x000fe2000000000f */
[----:B------:R2:W3:Y:S01]  /*4a00*/  MUFU.EX2 R133, R3 ;  /* 0x0000000300857308 */ /* 0x0004e20000000800 */
[----:B------:R-:W-:Y:S02]  /*4a10*/  PRMT R20, R14, 0x5410, R22 ;  /* 0x000054100e147816 */ /* 0x000fe40000000016 */
[----:B------:R-:W-:Y:S02]  /*4a20*/  LOP3.LUT R14, R0, 0xffff, RZ, 0xc0, !PT ;  /* 0x0000ffff000e7812 */ /* 0x000fe400078ec0ff */
[----:B------:R-:W-:Y:S01]  /*4a30*/  SHF.R.U32.HI R15, RZ, 0x10, R0 ;  /* 0x00000010ff0f7819 */ /* 0x000fe20000011600 */
[----:B------:R-:W-:Y:S01]  /*4a40*/  HSET2.LE.AND R0, R24, R126, PT ;  /* 0x0000007e18007233 */ /* 0x000fe20003803000 */
[----:B------:R-:W-:Y:S02]  /*4a50*/  SHF.R.U32.HI R16, RZ, 0x8, R14 ;  /* 0x00000008ff107819 */ /* 0x000fe4000001160e */
[----:B------:R-:W-:-:S02]  /*4a60*/  LOP3.LUT R14, R15, 0xff, RZ, 0xc0, !PT ;  /* 0x000000ff0f0e7812 */ /* 0x000fc400078ec0ff */
[----:B------:R-:W-:Y:S02]  /*4a70*/  PRMT R16, R18, 0x5410, R16 ;  /* 0x0000541012107816 */ /* 0x000fe40000000010 */
[----:B------:R-:W-:Y:S01]  /*4a80*/  PRMT R18, R14, 0x5410, R17 ;  /* 0x000054100e127816 */ /* 0x000fe20000000011 */
[--C-:B------:R-:W-:Y:S01]  /*4a90*/  HSET2.LE.AND R14, R20, R126.reuse, PT ;  /* 0x0000007e140e7233 */ /* 0x100fe20003803000 */
[----:B----4-:R-:W-:Y:S01]  /*4aa0*/  F2FP.BF16.PACK_AB R17, R200, R203 ;  /* 0x000000cbc811723e */ /* 0x010fe200000010ff */
[--C-:B------:R-:W-:Y:S01]  /*4ab0*/  HSET2.LE.AND R16, R16, R126.reuse, PT ;  /* 0x0000007e10107233 */ /* 0x100fe20003803000 */
[----:B--2---:R-:W-:Y:S01]  /*4ac0*/  F2FP.BF16.PACK_AB R3, R241, R224 ;  /* 0x000000e0f103723e */ /* 0x004fe200000010ff */
[----:B------:R-:W-:Y:S01]  /*4ad0*/  HSET2.LE.AND R20, R18, R126, PT ;  /* 0x0000007e12147233 */ /* 0x000fe20003803000 */
[----:B---3--:R-:W-:Y:S02]  /*4ae0*/  F2FP.BF16.PACK_AB R15, R138, R133 ;  /* 0x000000858a0f723e */ /* 0x008fe400000010ff */
[----:B------:R-:W-:Y:S01]  /*4af0*/  LOP3.LUT R130, R0, R3, RZ, 0xc0, !PT ;  /* 0x0000000300827212 */ /* 0x000fe200078ec0ff */
[----:B------:R-:W-:Y:S01]  /*4b00*/  FFMA.FTZ R0, R78, c[0x0][0x23c], -R8 ;  /* 0x00008f004e007a23 */ /* 0x000fe20000010808 */
[----:B------:R-:W-:Y:S01]  /*4b10*/  F2FP.BF16.PACK_AB R3, R201, R202 ;  /* 0x000000cac903723e */ /* 0x000fe200000010ff */
[----:B------:R-:W2:Y:S01]  /*4b20*/  LDSM.16.MT88.4 R76, [R210+0xa800] ;  /* 0x00a80000d24c783b */ /* 0x000ea20000004200 */
[----:B------:R-:W-:Y:S01]  /*4b30*/  LOP3.LUT R19, R14, R15, RZ, 0xc0, !PT ;  /* 0x0000000f0e137212 */ /* 0x000fe200078ec0ff */
[----:B------:R3:W4:Y:S01]  /*4b40*/  MUFU.EX2 R132, R0 ;  /* 0x0000000000847308 */ /* 0x0007220000000800 */
[----:B------:R-:W-:-:S02]  /*4b50*/  F2FP.BF16.PACK_AB R14, R248, R220 ;  /* 0x000000dcf80e723e */ /* 0x000fc400000010ff */
[----:B------:R-:W-:Y:S01]  /*4b60*/  LOP3.LUT R16, R16, R17, RZ, 0xc0, !PT ;  /* 0x0000001110107212 */ /* 0x000fe200078ec0ff */
[----:B---3--:R-:W-:Y:S01]  /*4b70*/  HSET2.LE.AND R0, R21, R126, PT ;  /* 0x0000007e15007233 */ /* 0x008fe20003803000 */
[----:B----4-:R-:W-:-:S04]  /*4b80*/  F2FP.BF16.PACK_AB R21, R132, R139 ;  /* 0x0000008b8415723e */ /* 0x010fc800000010ff */
[----:B------:R-:W-:Y:S01]  /*4b90*/  LOP3.LUT R18, R0, R3, RZ, 0xc0, !PT ;  /* 0x0000000300127212 */ /* 0x000fe200078ec0ff */
[--C-:B------:R-:W-:Y:S01]  /*4ba0*/  HSET2.LE.AND R0, R27, R126.reuse, PT ;  /* 0x0000007e1b007233 */ /* 0x100fe20003803000 */
[----:B------:R-:W-:Y:S01]  /*4bb0*/  LOP3.LUT R17, R20, R21, RZ, 0xc0, !PT ;  /* 0x0000001514117212 */ /* 0x000fe200078ec0ff */
[----:B------:R-:W-:Y:S01]  /*4bc0*/  HSET2.LE.AND R3, R26, R126, PT ;  /* 0x0000007e1a037233 */ /* 0x000fe20003803000 */
[----:B------:R-:W-:Y:S02]  /*4bd0*/  HMMA.16816.F32.BF16 R20, R4, R194, RZ ;  /* 0x000000c20414723c */ /* 0x000fe400000418ff */
[----:B------:R-:W-:Y:S01]  /*4be0*/  LOP3.LUT R131, R0, R14, RZ, 0xc0, !PT ;  /* 0x0000000e00837212 */ /* 0x000fe200078ec0ff */
[----:B------:R-:W-:-:S04]  /*4bf0*/  FFMA.FTZ R0, R113, c[0x0][0x23c], -R13 ;  /* 0x00008f0071007a23 */ /* 0x000fc8000001080d */
[----:B------:R3:W-:Y:S01]  /*4c00*/  MUFU.EX2 R35, R0 ;  /* 0x0000000000237308 */ /* 0x0007e20000000800 */
[----:B------:R-:W-:Y:S01]  /*4c10*/  F2FP.BF16.PACK_AB R4, R225, R226 ;  /* 0x000000e2e104723e */ /* 0x000fe200000010ff */
[----:B------:R-:W-:Y:S01]  /*4c20*/  HSET2.LE.AND R5, R25, R126, PT ;  /* 0x0000007e19057233 */ /* 0x000fe20003803000 */
[----:B------:R-:W-:Y:S01]  /*4c30*/  F2FP.BF16.PACK_AB R6, R137, R221 ;  /* 0x000000dd8906723e */ /* 0x000fe200000010ff */
[----:B------:R-:W-:Y:S01]  /*4c40*/  HMMA.16816.F32.BF16 R144, R16, R148, RZ ;  /* 0x000000941090723c */ /* 0x000fe200000418ff */
[----:B------:R-:W-:Y:S01]  /*4c50*/  LOP3.LUT R128, R3, R4, RZ, 0xc0, !PT ;  /* 0x0000000403807212 */ /* 0x000fe200078ec0ff */
[----:B------:R-:W-:Y:S01]  /*4c60*/  FFMA.FTZ R3, R124, c[0x0][0x23c], -R8 ;  /* 0x00008f007c037a23 */ /* 0x000fe20000010808 */
[----:B------:R-:W-:-:S03]  /*4c70*/  LOP3.LUT R129, R5, R6, RZ, 0xc0, !PT ;  /* 0x0000000605817212 */ /* 0x000fc600078ec0ff */
[----:B------:R4:W-:Y:S02]  /*4c80*/  MUFU.EX2 R28, R3 ;  /* 0x00000003001c7308 */ /* 0x0009e40000000800 */
[----:B------:R-:W-:Y:S01]  /*4c90*/  HMMA.16816.F32.BF16 R148, R16, R150, RZ ;  /* 0x000000961094723c */ /* 0x000fe200000418ff */
[----:B---3--:R-:W-:-:S05]  /*4ca0*/  FFMA.FTZ R0, R114, c[0x0][0x23c], -R13 ;  /* 0x00008f0072007a23 */ /* 0x008fca000001080d */
[----:B------:R3:W-:Y:S02]  /*4cb0*/  MUFU.EX2 R33, R0 ;  /* 0x0000000000217308 */ /* 0x0007e40000000800 */
[----:B-1----:R-:W-:Y:S01]  /*4cc0*/  HMMA.16816.F32.BF16 R140, R128, R44, R140 ;  /* 0x0000002c808c723c */ /* 0x002fe2000004188c */
[----:B----4-:R-:W-:-:S07]  /*4cd0*/  FFMA.FTZ R3, R115, c[0x0][0x23c], -R8 ;  /* 0x00008f0073037a23 */ /* 0x010fce0000010808 */
[----:B-----5:R-:W-:Y:S01]  /*4ce0*/  HMMA.16816.F32.BF16 R36, R128, R60, R72 ;  /* 0x0000003c8024723c */ /* 0x020fe20000041848 */
[----:B------:R-:W-:Y:S01]  /*4cf0*/  MUFU.EX2 R15, R3 ;  /* 0x00000003000f7308 */ /* 0x000fe20000000800 */
[----:B---3--:R-:W-:-:S06]  /*4d00*/  FFMA.FTZ R0, R112, c[0x0][0x23c], -R13 ;  /* 0x00008f0070007a23 */ /* 0x008fcc000001080d */
[C---:B--2---:R-:W-:Y:S01]  /*4d10*/  HMMA.16816.F32.BF16 R52, R128.reuse, R76, R52 ;  /* 0x0000004c8034723c */ /* 0x044fe20000041834 */
[----:B------:R1:W-:Y:S07]  /*4d20*/  MUFU.EX2 R30, R0 ;  /* 0x00000000001e7308 */ /* 0x0003ee0000000800 */
[C---:B------:R-:W-:Y:S08]  /*4d30*/  HMMA.16816.F32.BF16 R68, R128.reuse, R172, R68 ;  /* 0x000000ac8044723c */ /* 0x040ff00000041844 */
[----:B------:R-:W-:Y:S01]  /*4d40*/  HMMA.16816.F32.BF16 R84, R128, R176, R84 ;  /* 0x000000b08054723c */ /* 0x000fe20000041854 */
[----:B-1----:R-:W-:-:S04]  /*4d50*/  FFMA.FTZ R0, R56, c[0x0][0x23c], -R13 ;  /* 0x00008f0038007a23 */ /* 0x002fc8000001080d */
[----:B------:R1:W-:Y:S03]  /*4d60*/  MUFU.EX2 R249, R0 ;  /* 0x0000000000f97308 */ /* 0x0003e60000000800 */
[C---:B------:R-:W-:Y:S08]  /*4d70*/  HMMA.16816.F32.BF16 R156, R128.reuse, R180, R156 ;  /* 0x000000b4809c723c */ /* 0x040ff0000004189c */
[----:B------:R-:W-:Y:S01]  /*4d80*/  HMMA.16816.F32.BF16 R160, R128, R184, R160 ;  /* 0x000000b880a0723c */ /* 0x000fe200000418a0 */
[----:B-1----:R-:W-:-:S07]  /*4d90*/  FFMA.FTZ R0, R125, c[0x0][0x23c], -R8 ;  /* 0x00008f007d007a23 */ /* 0x002fce0000010808 */
[C---:B------:R-:W-:Y:S01]  /*4da0*/  HMMA.16816.F32.BF16 R164, R128.reuse, R188, R164 ;  /* 0x000000bc80a4723c */ /* 0x040fe200000418a4 */
[----:B------:R-:W-:Y:S01]  /*4db0*/  FFMA.FTZ R8, R58, c[0x0][0x23c], -R8 ;  /* 0x00008f003a087a23 */ /* 0x000fe20000010808 */
[----:B------:R1:W-:Y:S06]  /*4dc0*/  MUFU.EX2 R29, R0 ;  /* 0x00000000001d7308 */ /* 0x0003ec0000000800 */
[C---:B------:R-:W-:Y:S02]  /*4dd0*/  HMMA.16816.F32.BF16 R152, R128.reuse, R46, R152 ;  /* 0x0000002e8098723c */ /* 0x040fe40000041898 */
[----:B------:R-:W2:Y:S06]  /*4de0*/  MUFU.EX2 R250, R8 ;  /* 0x0000000800fa7308 */ /* 0x000eac0000000800 */
[----:B------:R-:W-:Y:S01]  /*4df0*/  HMMA.16816.F32.BF16 R48, R128, R62, R48 ;  /* 0x0000003e8030723c */ /* 0x000fe20000041830 */
[----:B-1----:R-:W-:-:S05]  /*4e00*/  LOP3.LUT R0, R31, UR7, R32, 0x96, !PT ;  /* 0x000000071f007c12 */ /* 0x002fca000f8e9620 */
[----:B------:R-:W-:Y:S02]  /*4e10*/  IMAD.WIDE.U32 R4, R0, -0x2daee0ad, RZ ;  /* 0xd2511f5300047825 */ /* 0x000fe400078e00ff */
[C---:B------:R-:W-:Y:S03]  /*4e20*/  HMMA.16816.F32.BF16 R64, R128.reuse, R78, R64 ;  /* 0x0000004e8040723c */ /* 0x040fe60000041840 */
[----:B------:R-:W-:Y:S02]  /*4e30*/  LOP3.LUT R0, R4, 0xffff, RZ, 0xc0, !PT ;  /* 0x0000ffff04007812 */ /* 0x000fe400078ec0ff */
[----:B------:R-:W-:Y:S02]  /*4e40*/  SHF.R.U32.HI R3, RZ, 0x10, R4 ;  /* 0x00000010ff037819 */ /* 0x000fe40000011604 */
[----:B------:R-:W-:Y:S01]  /*4e50*/  SHF.R.U32.HI R6, RZ, 0x8, R0 ;  /* 0x00000008ff067819 */ /* 0x000fe20000011600 */
[----:B------:R-:W-:Y:S01]  /*4e60*/  HMMA.16816.F32.BF16 R80, R128, R174, R80 ;  /* 0x000000ae8050723c */ /* 0x000fe20000041850 */
[----:B------:R-:W-:-:S02]  /*4e70*/  LOP3.LUT R0, R5, UR17, R34, 0x96, !PT ;  /* 0x0000001105007c12 */ /* 0x000fc4000f8e9622 */
[----:B------:R-:W-:Y:S02]  /*4e80*/  LOP3.LUT R7, R4, 0xff, RZ, 0xc0, !PT ;  /* 0x000000ff04077812 */ /* 0x000fe400078ec0ff */
[----:B------:R-:W-:Y:S02]  /*4e90*/  SHF.R.U32.HI R13, RZ, 0x18, R4 ;  /* 0x00000018ff0d7819 */ /* 0x000fe40000011604 */
[----:B------:R-:W-:Y:S01]  /*4ea0*/  LOP3.LUT R5, R3, 0xff, RZ, 0xc0, !PT ;  /* 0x000000ff03057812 */ /* 0x000fe200078ec0ff */
[----:B------:R-:W-:Y:S01]  /*4eb0*/  HMMA.16816.F32.BF16 R96, R128, R178, R96 ;  /* 0x000000b28060723c */ /* 0x000fe20000041860 */
[----:B------:R-:W-:Y:S02]  /*4ec0*/  LOP3.LUT R3, R0, 0xffff, RZ, 0xc0, !PT ;  /* 0x0000ffff00037812 */ /* 0x000fe400078ec0ff */
[----:B------:R-:W-:Y:S02]  /*4ed0*/  SHF.R.U32.HI R4, RZ, 0x10, R0 ;  /* 0x00000010ff047819 */ /* 0x000fe40000011600 */
[----:B------:R-:W-:-:S02]  /*4ee0*/  PRMT R14, R7, 0x5410, R6 ;  /* 0x00005410070e7816 */ /* 0x000fc40000000006 */
[----:B------:R-:W-:Y:S01]  /*4ef0*/  LOP3.LUT R6, R0, 0xff, RZ, 0xc0, !PT ;  /* 0x000000ff00067812 */ /* 0x000fe200078ec0ff */
[C---:B------:R-:W-:Y:S01]  /*4f00*/  HMMA.16816.F32.BF16 R108, R128.reuse, R182, R108 ;  /* 0x000000b6806c723c */ /* 0x040fe2000004186c */
[----:B------:R-:W-:Y:S02]  /*4f10*/  SHF.R.U32.HI R7, RZ, 0x18, R0 ;  /* 0x00000018ff077819 */ /* 0x000fe40000011600 */
[----:B------:R-:W-:Y:S02]  /*4f20*/  SHF.R.U32.HI R3, RZ, 0x8, R3 ;  /* 0x00000008ff037819 */ /* 0x000fe40000011603 */
[----:B------:R-:W-:Y:S02]  /*4f30*/  LOP3.LUT R0, R4, 0xff, RZ, 0xc0, !PT ;  /* 0x000000ff04007812 */ /* 0x000fe400078ec0ff */
[----:B------:R-:W-:Y:S01]  /*4f40*/  PRMT R4, R5, 0x5410, R13 ;  /* 0x0000541005047816 */ /* 0x000fe2000000000d */
[----:B------:R-:W-:Y:S01]  /*4f50*/  HMMA.16816.F32.BF16 R120, R128, R186, R120 ;  /* 0x000000ba8078723c */ /* 0x000fe20000041878 */
[----:B------:R-:W-:-:S02]  /*4f60*/  PRMT R6, R6, 0x5410, R3 ;  /* 0x0000541006067816 */ /* 0x000fc40000000003 */
[----:B------:R-:W-:Y:S01]  /*4f70*/  PRMT R7, R0, 0x5410, R7 ;  /* 0x0000541000077816 */ /* 0x000fe20000000007 */
[--C-:B------:R-:W-:Y:S01]  /*4f80*/  HSET2.LE.AND R4, R4, R126.reuse, PT ;  /* 0x0000007e04047233 */ /* 0x100fe20003803000 */
[----:B--2---:R-:W-:Y:S01]  /*4f90*/  F2FP.BF16.PACK_AB R5, R250, R15 ;  /* 0x0000000ffa05723e */ /* 0x004fe200000010ff */
[--C-:B------:R-:W-:Y:S01]  /*4fa0*/  HSET2.LE.AND R6, R6, R126.reuse, PT ;  /* 0x0000007e06067233 */ /* 0x100fe20003803000 */
[----:B------:R-:W-:Y:S01]  /*4fb0*/  F2FP.BF16.PACK_AB R3, R249, R30 ;  /* 0x0000001ef903723e */ /* 0x000fe200000010ff */
[--C-:B------:R-:W-:Y:S01]  /*4fc0*/  HSET2.LE.AND R8, R7, R126.reuse, PT ;  /* 0x0000007e07087233 */ /* 0x100fe20003803000 */
[----:B------:R-:W-:Y:S01]  /*4fd0*/  F2FP.BF16.PACK_AB R7, R33, R35 ;  /* 0x000000232107723e */ /* 0x000fe200000010ff */
[----:B------:R-:W-:Y:S01]  /*4fe0*/  HSET2.LE.AND R0, R14, R126, PT ;  /* 0x0000007e0e007233 */ /* 0x000fe20003803000 */
[----:B------:R-:W-:Y:S01]  /*4ff0*/  LOP3.LUT R171, R4, R5, RZ, 0xc0, !PT ;  /* 0x0000000504ab7212 */ /* 0x000fe200078ec0ff */
[----:B------:R-:W-:Y:S01]  /*5000*/  HMMA.16816.F32.BF16 R128, R128, R190, R20 ;  /* 0x000000be8080723c */ /* 0x000fe20000041814 */
[----:B------:R-:W-:-:S02]  /*5010*/  LOP3.LUT R168, R6, R7, RZ, 0xc0, !PT ;  /* 0x0000000706a87212 */ /* 0x000fc400078ec0ff */
[----:B------:R-:W-:Y:S01]  /*5020*/  LOP3.LUT R170, R0, R3, RZ, 0xc0, !PT ;  /* 0x0000000300aa7212 */ /* 0x000fe200078ec0ff */
[----:B------:R-:W-:Y:S01]  /*5030*/  FADD.FTZ R3, R233, R230 ;  /* 0x000000e6e9037221 */ /* 0x000fe20000010000 */
[----:B------:R-:W-:-:S03]  /*5040*/  F2FP.BF16.PACK_AB R0, R28, R29 ;  /* 0x0000001d1c00723e */ /* 0x000fc600000010ff */
[C---:B------:R-:W-:Y:S01]  /*5050*/  HMMA.16816.F32.BF16 R4, R16.reuse, R90, RZ ;  /* 0x0000005a1004723c */ /* 0x040fe200000418ff */
[----:B------:R-:W-:Y:S01]  /*5060*/  LOP3.LUT R169, R8, R0, RZ, 0xc0, !PT ;  /* 0x0000000008a97212 */ /* 0x000fe200078ec0ff */
[----:B------:R-:W-:Y:S02]  /*5070*/  FADD.FTZ R0, R223, R222 ;  /* 0x000000dedf007221 */ /* 0x000fe40000010000 */
[----:B------:R-:W-:Y:S02]  /*5080*/  FADD.FTZ R3, R231, R3 ;  /* 0x00000003e7037221 */ /* 0x000fe40000010000 */
[----:B------:R-:W-:Y:S02]  /*5090*/  FADD.FTZ R0, R228, R0 ;  /* 0x00000000e4007221 */ /* 0x000fe40000010000 */
[----:B------:R-:W-:Y:S01]  /*50a0*/  HMMA.16816.F32.BF16 R40, R16, R88, RZ ;  /* 0x000000581028723c */ /* 0x000fe200000418ff */
[----:B------:R-:W-:-:S07]  /*50b0*/  FADD.FTZ R3, R229, R3 ;  /* 0x00000003e5037221 */ /* 0x000fce0000010000 */
[C---:B------:R-:W-:Y:S08]  /*50c0*/  HMMA.16816.F32.BF16 R56, R16.reuse, R92, RZ ;  /* 0x0000005c1038723c */ /* 0x040ff000000418ff */
        /* <DEDUP_REMOVED lines=13> */
[C---:B------:R-:W-:Y:S07]  /*51a0*/  HMMA.16816.F32.BF16 R44, R168.reuse, R62, R4 ;  /* 0x0000003ea82c723c */ /* 0x040fee0000041804 */
        /* <DEDUP_REMOVED lines=11> */
[C---:B------:R-:W-:Y:S01]  /*5260*/  HMMA.16816.F32.BF16 R60, R168.reuse, R78, R20 ;  /* 0x0000004ea83c723c */ /* 0x040fe20000041814 */
[----:B------:R-:W-:Y:S02]  /*5270*/  FADD.FTZ R3, R35, R6 ;  /* 0x0000000623037221 */ /* 0x000fe40000010000 */
[----:B------:R-:W-:Y:S02]  /*5280*/  FADD.FTZ R0, R29, R0 ;  /* 0x000000001d007221 */ /* 0x000fe40000010000 */
[----:B------:R-:W-:Y:S02]  /*5290*/  FADD.FTZ R5, R225, R5 ;  /* 0x00000005e1057221 */ /* 0x000fe40000010000 */
        /* <DEDUP_REMOVED lines=13> */
[----:B------:R-:W-:-:S05]  /*5370*/  FADD.FTZ R250, R250, R0 ;  /* 0x00000000fafa7221 */ /* 0x000fca0000010000 */
[C---:B------:R-:W-:Y:S08]  /*5380*/  HMMA.16816.F32.BF16 R112, R168.reuse, R184, R112 ;  /* 0x000000b8a870723c */ /* 0x040ff00000041870 */
[C---:B------:R-:W-:Y:S08]  /*5390*/  HMMA.16816.F32.BF16 R124, R168.reuse, R188, R124 ;  /* 0x000000bca87c723c */ /* 0x040ff0000004187c */
[C---:B------:R-:W-:Y:S08]  /*53a0*/  HMMA.16816.F32.BF16 R76, R168.reuse, R174, R24 ;  /* 0x000000aea84c723c */ /* 0x040ff00000041818 */
[C---:B------:R-:W-:Y:S08]  /*53b0*/  HMMA.16816.F32.BF16 R92, R168.reuse, R178, R92 ;  /* 0x000000b2a85c723c */ /* 0x040ff0000004185c */
[C---:B------:R-:W-:Y:S08]  /*53c0*/  HMMA.16816.F32.BF16 R104, R168.reuse, R182, R104 ;  /* 0x000000b6a868723c */ /* 0x040ff00000041868 */
[C---:B------:R-:W-:Y:S08]  /*53d0*/  HMMA.16816.F32.BF16 R116, R168.reuse, R186, R116 ;  /* 0x000000baa874723c */ /* 0x040ff00000041874 */
[----:B------:R-:W-:Y:S01]  /*53e0*/  HMMA.16816.F32.BF16 R168, R168, R190, R16 ;  /* 0x000000bea8a8723c */ /* 0x000fe20000041810 */
[----:B------:R-:W-:Y:S11]  /*53f0*/  @!P0 BRA `(.L_x_800) ;  /* 0x0000dbb000008947 */ /* 0x000ff60003800000 */
[----:B------:R-:W2:Y:S01]  /*5400*/  LDL.64 R192, [R1] ;  /* 0x0000000001c07983 */ /* 0x000ea20000100a00 */
[----:B------:R-:W-:-:S04]  /*5410*/  DEPBAR.LE SB0, 0x0 ;  /* 0x000080000000791a */ /* 0x000fc80000000000 */
[----:B------:R-:W3:Y:S01]  /*5420*/  LDL.64 R196, [R1+0x30] ;  /* 0x0000300001c47983 */ /* 0x000ee20000100a00 */
[----:B------:R-:W-:-:S03]  /*5430*/  UIADD3 UR29, UR28, -0x2, URZ ;  /* 0xfffffffe1c1d7890 */ /* 0x000fc6000fffe03f */
[----:B------:R-:W-:Y:S01]  /*5440*/  BAR.SYNC.DEFER_BLOCKING 0x0 ;  /* 0x0000000000007b1d */ /* 0x000fe20000010000 */
[----:B------:R-:W-:Y:S01]  /*5450*/  ISETP.GE.AND P2, PT, R251, c[0x0][0x220], PT ;  /* 0x00008800fb007a0c */ /* 0x000fe20003f46270 */
[----:B------:R-:W-:Y:S01]  /*5460*/  USHF.R.S32.HI UR5, URZ, 0x1f, UR29 ;  /* 0x0000001f3f057899 */ /* 0x000fe2000801141d */
[----:B------:R-:W-:Y:S01]  /*5470*/  IMAD.U32 R4, RZ, RZ, UR29 ;  /* 0x0000001dff047e24 */ /* 0x000fe2000f8e00ff */
[----:B------:R-:W-:Y:S02]  /*5480*/  UIMAD UR4, UR19, UR29, URZ ;  /* 0x0000001d130472a4 */ /* 0x000fe4000f8e023f */
[----:B------:R-:W-:Y:S02]  /*5490*/  UISETP.GE.AND UP0, UPT, UR28, 0x3, UPT ;  /* 0x000000031c00788c */ /* 0x000fe4000bf06270 */
[----:B------:R-:W-:Y:S01]  /*54a0*/  UIMAD UR4, UR5, UR20, UR4 ;  /* 0x00000014050472a4 */ /* 0x000fe2000f8e0204 */
[----:B--2---:R-:W-:Y:S01]  /*54b0*/  ISETP.GE.AND P3, PT, R192, c[0x0][0x220], PT ;  /* 0x00008800c0007a0c */ /* 0x004fe20003f66270 */
[----:B---3--:R-:W-:-:S05]  /*54c0*/  IMAD.WIDE.U32 R4, R4, UR20, R196 ;  /* 0x0000001404047c25 */ /* 0x008fca000f8e00c4 */
[----:B------:R-:W-:Y:S02]  /*54d0*/  IADD3 R3, R5, UR4, RZ ;  /* 0x0000000405037c10 */ /* 0x000fe4000fffe0ff */
[----:B------:R-:W-:-:S05]  /*54e0*/  IADD3 R0, P0, R4, UR24, RZ ;  /* 0x0000001804007c10 */ /* 0x000fca000ff1e0ff */
[----:B------:R-:W-:Y:S01]  /*54f0*/  @P3 STS.128 [R219+0xa000], RZ ;  /* 0x00a000ffdb003388 */ /* 0x000fe20000000c00 */
[C---:B------:R-:W-:Y:S02]  /*5500*/  @!P3 LEA R18, P5, R4.reuse, c[0x0][0x170], 0x1 ;  /* 0x00005c000412ba11 */ /* 0x040fe400078a08ff */
[----:B------:R-:W-:Y:S02]  /*5510*/  @!P2 LEA R14, P1, R4, c[0x0][0x170], 0x1 ;  /* 0x00005c00040eaa11 */ /* 0x000fe400078208ff */
[----:B------:R-:W-:Y:S02]  /*5520*/  IADD3.X R5, R3, UR23, RZ, P0, !PT ;  /* 0x0000001703057c10 */ /* 0x000fe400087fe4ff */
[----:B------:R-:W-:Y:S02]  /*5530*/  @!P3 LEA R16, P4, R0, c[0x0][0x170], 0x1 ;  /* 0x00005c000010ba11 */ /* 0x000fe400078808ff */
[----:B------:R-:W-:Y:S02]  /*5540*/  @!P3 LEA.HI.X R19, R4, c[0x0][0x174], R3, 0x1, P5 ;  /* 0x00005d000413ba11 */ /* 0x000fe400028f0c03 */
[----:B------:R-:W-:-:S02]  /*5550*/  @!P2 LEA R6, P0, R0, c[0x0][0x170], 0x1 ;  /* 0x00005c000006aa11 */ /* 0x000fc400078008ff */
[----:B------:R-:W-:Y:S01]  /*5560*/  @!P2 LEA.HI.X R15, R4, c[0x0][0x174], R3, 0x1, P1 ;  /* 0x00005d00040faa11 */ /* 0x000fe200008f0c03 */
[----:B------:R-:W-:Y:S01]  /*5570*/  @!PT LDS RZ, [RZ] ;  /* 0x00000000fffff984 */ /* 0x000fe20000000800 */
[----:B------:R-:W-:Y:S01]  /*5580*/  @!PT LDS RZ, [RZ] ;  /* 0x00000000fffff984 */ /* 0x000fe20000000800 */
[----:B------:R-:W-:Y:S01]  /*5590*/  @!PT LDS RZ, [RZ] ;  /* 0x00000000fffff984 */ /* 0x000fe20000000800 */
[----:B------:R1:W-:Y:S01]  /*55a0*/  @!P3 LDGSTS.E.BYPASS.LTC128B.128 [R219+0xa000], [R18.64] ;  /* 0x0a00000012dbbfae */ /* 0x0003e2000b901d5a */
[C-C-:B------:R-:W-:Y:S02]  /*55b0*/  @!P3 LEA.HI.X R17, R0.reuse, c[0x0][0x174], R5.reuse, 0x1, P4 ;  /* 0x00005d000011ba11 */ /* 0x140fe400020f0c05 */
[----:B------:R-:W-:Y:S01]  /*55c0*/  @!P2 LEA.HI.X R7, R0, c[0x0][0x174], R5, 0x1, P0 ;  /* 0x00005d000007aa11 */ /* 0x000fe200000f0c05 */
[----:B------:R-:W-:Y:S01]  /*55d0*/  @P2 STS.128 [R219+0xb000], RZ ;  /* 0x00b000ffdb002388 */ /* 0x000fe20000000c00 */
[----:B------:R-:W-:-:S03]  /*55e0*/  IMAD.U32 R0, RZ, RZ, UR29 ;  /* 0x0000001dff007e24 */ /* 0x000fc6000f8e00ff */
[----:B------:R-:W-:Y:S01]  /*55f0*/  @!PT LDS RZ, [RZ] ;  /* 0x00000000fffff984 */ /* 0x000fe20000000800 */
[----:B------:R-:W-:Y:S01]  /*5600*/  @!PT LDS RZ, [RZ] ;  /* 0x00000000fffff984 */ /* 0x000fe20000000800 */
[----:B------:R-:W-:Y:S01]  /*5610*/  @!PT LDS RZ, [RZ] ;  /* 0x00000000fffff984 */ /* 0x000fe20000000800 */
[----:B------:R2:W-:Y:S01]  /*5620*/  @!P2 LDGSTS.E.BYPASS.LTC128B.128 [R219+0xb000], [R14.64+0x80] ;  /* 0x0b0000800edbafae */ /* 0x0005e2000b901d5a */
[----:B------:R-:W-:-:S03]  /*5630*/  IMAD R0, R0, 0x20, R252 ;  /* 0x0000002000007824 */ /* 0x000fc600078e02fc */
[----:B------:R-:W-:Y:S02]  /*5640*/  @P3 STS.128 [R219+0xa800], RZ ;  /* 0x00a800ffdb003388 */ /* 0x000fe40000000c00 */
[----:B------:R-:W-:Y:S02]  /*5650*/  IADD3 R3, R0, 0x9, RZ ;  /* 0x0000000900037810 */ /* 0x000fe40007ffe0ff */
[----:B------:R-:W-:Y:S01]  /*5660*/  @!PT LDS RZ, [RZ] ;  /* 0x00000000fffff984 */ /* 0x000fe20000000800 */
[----:B------:R-:W-:Y:S01]  /*5670*/  @!PT LDS RZ, [RZ] ;  /* 0x00000000fffff984 */ /* 0x000fe20000000800 */
[----:B------:R-:W-:Y:S01]  /*5680*/  @!PT LDS RZ, [RZ] ;  /* 0x00000000fffff984 */ /* 0x000fe20000000800 */
[----:B------:R1:W-:Y:S02]  /*5690*/  @!P3 LDGSTS.E.BYPASS.LTC128B.128 [R219+0xa800], [R16.64] ;  /* 0x0a80000010dbbfae */ /* 0x0003e4000b901d5a */
[----:B------:R-:W-:Y:S02]  /*56a0*/  ISETP.GE.AND P1, PT, R3, R9, PT ;  /* 0x000000090300720c */ /* 0x000fe40003f26270 */
[----:B------:R-:W-:Y:S04]  /*56b0*/  @P2 STS.128 [R219+0xb800], RZ ;  /* 0x00b800ffdb002388 */ /* 0x000fe80000000c00 */
[----:B------:R-:W-:Y:S01]  /*56c0*/  @!PT LDS RZ, [RZ] ;  /* 0x00000000fffff984 */ /* 0x000fe20000000800 */
[----:B------:R-:W-:Y:S01]  /*56d0*/  @!PT LDS RZ, [RZ] ;  /* 0x00000000fffff984 */ /* 0x000fe20000000800 */
[----:B------:R-:W-:Y:S01]  /*56e0*/  @!PT LDS RZ, [RZ] ;  /* 0x00000000fffff984 */ /* 0x000fe20000000800 */
[----:B------:R3:W-:Y:S04]  /*56f0*/  @!P2 LDGSTS.E.BYPASS.LTC128B.128 [R219+0xb800], [R6.64+0x80] ;  /* 0x0b80008006dbafae */ /* 0x0007e8000b901d5a */
[----:B------:R-:W-:Y:S04]  /*5700*/  LDSM.16.M88.4 R28, [R204+0x8000] ;  /* 0x00800000cc1c783b */ /* 0x000fe80000000200 */
[----:B------:R-:W-:Y:S04]  /*5710*/  LDSM.16.M88.4 R24, [R204+0x8800] ;  /* 0x00880000cc18783b */ /* 0x000fe80000000200 */
[----:B------:R-:W4:Y:S04]  /*5720*/  LDSM.16.M88.4 R20, [R206] ;  /* 0x00000000ce14783b */ /* 0x000f280000000200 */
[----:B------:R-:W-:Y:S04]  /*5730*/  LDSM.16.M88.4 R172, [R215] ;  /* 0x00000000d7ac783b */ /* 0x000fe80000000200 */
[----:B-1----:R-:W1:Y:S04]  /*5740*/  LDSM.16.M88.4 R16, [R206+0x2000] ;  /* 0x00200000ce10783b */ /* 0x002e680000000200 */
[----:B------:R-:W-:Y:S04]  /*5750*/  LDSM.16.M88.4 R32, [R218] ;  /* 0x00000000da20783b */ /* 0x000fe80000000200 */
[----:B---3--:R-:W3:Y:S04]  /*5760*/  LDSM.16.M88.4 R4, [R208+0x2000] ;  /* 0x00200000d004783b */ /* 0x008ee80000000200 */
[----:B------:R-:W0:Y:S01]  /*5770*/  LDGDEPBAR ;  /* 0x00000000000079af */ /* 0x000e220000000000 */
[-C--:B----4-:R-:W-:Y:S08]  /*5780*/  HMMA.16816.F32.BF16 R224, R20, R28.reuse, RZ ;  /* 0x0000001c14e0723c */ /* 0x090ff000000418ff */
[C---:B-1----:R-:W-:Y:S08]  /*5790*/  HMMA.16816.F32.BF16 R188, R16.reuse, R28, RZ ;  /* 0x0000001c10bc723c */ /* 0x042ff000000418ff */
[C---:B------:R-:W-:Y:S08]  /*57a0*/  HMMA.16816.F32.BF16 R180, R16.reuse, R24, RZ ;  /* 0x0000001810b4723c */ /* 0x040ff000000418ff */
[C---:B------:R-:W-:Y:S08]  /*57b0*/  HMMA.16816.F32.BF16 R184, R16.reuse, R30, RZ ;  /* 0x0000001e10b8723c */ /* 0x040ff000000418ff */
[----:B------:R-:W-:Y:S01]  /*57c0*/  HMMA.16816.F32.BF16 R176, R16, R26, RZ ;  /* 0x0000001a10b0723c */ /* 0x000fe200000418ff */
[----:B------:R-:W1:Y:S07]  /*57d0*/  LDSM.16.M88.4 R16, [R208] ;  /* 0x00000000d010783b */ /* 0x000e6e0000000200 */
[C---:B------:R-:W-:Y:S08]  /*57e0*/  HMMA.16816.F32.BF16 R220, R20.reuse, R30, RZ ;  /* 0x0000001e14dc723c */ /* 0x040ff000000418ff */
[C---:B------:R-:W-:Y:S08]  /*57f0*/  HMMA.16816.F32.BF16 R196, R20.reuse, R24, RZ ;  /* 0x0000001814c4723c */ /* 0x040ff000000418ff */
[----:B------:R-:W-:Y:S01]  /*5800*/  HMMA.16816.F32.BF16 R192, R20, R26, RZ ;  /* 0x0000001a14c0723c */ /* 0x000fe200000418ff */
[----:B------:R-:W-:Y:S04]  /*5810*/  LDSM.16.M88.4 R24, [R213+0x8000] ;  /* 0x00800000d518783b */ /* 0x000fe80000000200 */
[----:B------:R-:W-:Y:S03]  /*5820*/  LDSM.16.M88.4 R20, [R213+0x8800] ;  /* 0x00880000d514783b */ /* 0x000fe60000000200 */
[C---:B---3--:R-:W-:Y:S08]  /*5830*/  HMMA.16816.F32.BF16 R200, R4.reuse, R172, R188 ;  /* 0x000000ac04c8723c */ /* 0x048ff000000418bc */
[C---:B------:R-:W-:Y:S08]  /*5840*/  HMMA.16816.F32.BF16 R188, R4.reuse, R32, R180 ;  /* 0x0000002004bc723c */ /* 0x040ff000000418b4 */
[C---:B------:R-:W-:Y:S08]  /*5850*/  HMMA.16816.F32.BF16 R184, R4.reuse, R174, R184 ;  /* 0x000000ae04b8723c */ /* 0x040ff000000418b8 */
[----:B------:R-:W-:Y:S01]  /*5860*/  HMMA.16816.F32.BF16 R28, R4, R34, R176 ;  /* 0x00000022041c723c */ /* 0x000fe200000418b0 */
[----:B------:R-:W3:Y:S07]  /*5870*/  LDSM.16.M88.4 R4, [R214+0x2000] ;  /* 0x00200000d604783b */ /* 0x000eee0000000200 */
[C---:B-1----:R-:W-:Y:S08]  /*5880*/  HMMA.16816.F32.BF16 R224, R16.reuse, R172, R224 ;  /* 0x000000ac10e0723c */ /* 0x042ff000000418e0 */
[C---:B------:R-:W-:Y:S08]  /*5890*/  HMMA.16816.F32.BF16 R228, R16.reuse, R32, R196 ;  /* 0x0000002010e4723c */ /* 0x040ff000000418c4 */
[C---:B------:R-:W-:Y:S08]  /*58a0*/  HMMA.16816.F32.BF16 R176, R16.reuse, R174, R220 ;  /* 0x000000ae10b0723c */ /* 0x040ff000000418dc */
[----:B------:R-:W-:Y:S01]  /*58b0*/  HMMA.16816.F32.BF16 R180, R16, R34, R192 ;  /* 0x0000002210b4723c */ /* 0x000fe200000418c0 */
[----:B------:R-:W1:Y:S04]  /*58c0*/  LDSM.16.M88.4 R16, [R214] ;  /* 0x00000000d610783b */ /* 0x000e680000000200 */
[----:B------:R-:W-:Y:S03]  /*58d0*/  LDSM.16.M88.4 R32, [R211] ;  /* 0x00000000d320783b */ /* 0x000fe60000000200 */
[C---:B---3--:R-:W-:Y:S08]  /*58e0*/  HMMA.16816.F32.BF16 R192, R4.reuse, R24, R200 ;  /* 0x0000001804c0723c */ /* 0x048ff000000418c8 */
[C---:B------:R-:W-:Y:S08]  /*58f0*/  HMMA.16816.F32.BF16 R196, R4.reuse, R20, R188 ;  /* 0x0000001404c4723c */ /* 0x040ff000000418bc */
[C---:B------:R-:W-:Y:S08]  /*5900*/  HMMA.16816.F32.BF16 R184, R4.reuse, R26, R184 ;  /* 0x0000001a04b8723c */ /* 0x040ff000000418b8 */
[----:B------:R-:W-:Y:S01]  /*5910*/  HMMA.16816.F32.BF16 R172, R4, R22, R28 ;  /* 0x0000001604ac723c */ /* 0x000fe2000004181c */
[----:B------:R-:W3:Y:S04]  /*5920*/  LDSM.16.M88.4 R4, [R212+0x2000] ;  /* 0x00200000d404783b */ /* 0x000ee80000000200 */
[----:B------:R-:W4:Y:S03]  /*5930*/  LDSM.16.M88.4 R28, [R211+0x800] ;  /* 0x00080000d31c783b */ /* 0x000f260000000200 */
[C---:B-1----:R-:W-:Y:S08]  /*5940*/  HMMA.16816.F32.BF16 R200, R16.reuse, R26, R176 ;  /* 0x0000001a10c8723c */ /* 0x042ff000000418b0 */
[C---:B------:R-:W-:Y:S01]  /*5950*/  HMMA.16816.F32.BF16 R220, R16.reuse, R24, R224 ;  /* 0x0000001810dc723c */ /* 0x040fe200000418e0 */
[----:B------:R-:W-:Y:S07]  /*5960*/  LDSM.16.M88.4 R24, [R204+0x9000] ;  /* 0x00900000cc18783b */ /* 0x000fee0000000200 */
[C---:B------:R-:W-:Y:S08]  /*5970*/  HMMA.16816.F32.BF16 R176, R16.reuse, R20, R228 ;  /* 0x0000001410b0723c */ /* 0x040ff000000418e4 */
[----:B------:R-:W-:Y:S01]  /*5980*/  HMMA.16816.F32.BF16 R180, R16, R22, R180 ;  /* 0x0000001610b4723c */ /* 0x000fe200000418b4 */
[----:B------:R-:W1:Y:S04]  /*5990*/  LDSM.16.M88.4 R16, [R212] ;  /* 0x00000000d410783b */ /* 0x000e680000000200 */
[----:B------:R-:W-:Y:S03]  /*59a0*/  LDSM.16.M88.4 R20, [R204+0x9800] ;  /* 0x00980000cc14783b */ /* 0x000fe60000000200 */
[C---:B---3--:R-:W-:Y:S08]  /*59b0*/  HMMA.16816.F32.BF16 R188, R4.reuse, R34, R184 ;  /* 0x0000002204bc723c */ /* 0x048ff000000418b8 */
[C---:B------:R-:W-:Y:S08]  /*59c0*/  HMMA.16816.F32.BF16 R192, R4.reuse, R32, R192 ;  /* 0x0000002004c0723c */ /* 0x040ff000000418c0 */
[C---:B----4-:R-:W-:Y:S08]  /*59d0*/  HMMA.16816.F32.BF16 R184, R4.reuse, R28, R196 ;  /* 0x0000001c04b8723c */ /* 0x050ff000000418c4 */
[----:B------:R-:W-:Y:S01]  /*59e0*/  HMMA.16816.F32.BF16 R172, R4, R30, R172 ;  /* 0x0000001e04ac723c */ /* 0x000fe200000418ac */
[----:B------:R-:W3:Y:S07]  /*59f0*/  LDSM.16.M88.4 R4, [R206+0x6000] ;  /* 0x00600000ce04783b */ /* 0x000eee0000000200 */
[C---:B-1----:R-:W-:Y:S08]  /*5a00*/  HMMA.16816.F32.BF16 R220, R16.reuse, R32, R220 ;  /* 0x0000002010dc723c */ /* 0x042ff000000418dc */
[C---:B------:R-:W-:Y:S08]  /*5a10*/  HMMA.16816.F32.BF16 R200, R16.reuse, R34, R200 ;  /* 0x0000002210c8723c */ /* 0x040ff000000418c8 */
[C---:B------:R-:W-:Y:S01]  /*5a20*/  HMMA.16816.F32.BF16 R196, R16.reuse, R28, R176 ;  /* 0x0000001c10c4723c */ /* 0x040fe200000418b0 */
[----:B------:R-:W-:Y:S07]  /*5a30*/  LDSM.16.M88.4 R176, [R217] ;  /* 0x00000000d9b0783b */ /* 0x000fee0000000200 */
[----:B------:R-:W-:Y:S01]  /*5a40*/  HMMA.16816.F32.BF16 R180, R16, R30, R180 ;  /* 0x0000001e10b4723c */ /* 0x000fe200000418b4 */
[----:B------:R-:W1:Y:S04]  /*5a50*/  LDSM.16.M88.4 R16, [R206+0x4000] ;  /* 0x00400000ce10783b */ /* 0x000e680000000200 */
[----:B------:R-:W-:Y:S03]  /*5a60*/  LDSM.16.M88.4 R28, [R216] ;  /* 0x00000000d81c783b */ /* 0x000fe60000000200 */
[C---:B---3--:R-:W-:Y:S08]  /*5a70*/  HMMA.16816.F32.BF16 R192, R4.reuse, R24, R192 ;  /* 0x0000001804c0723c */ /* 0x048ff000000418c0 */
[C---:B------:R-:W-:Y:S08]  /*5a80*/  HMMA.16816.F32.BF16 R188, R4.reuse, R26, R188 ;  /* 0x0000001a04bc723c */ /* 0x040ff000000418bc */
[C---:B------:R-:W-:Y:S08]  /*5a90*/  HMMA.16816.F32.BF16 R184, R4.reuse, R20, R184 ;  /* 0x0000001404b8723c */ /* 0x040ff000000418b8 */
[----:B------:R-:W-:Y:S01]  /*5aa0*/  HMMA.16816.F32.BF16 R32, R4, R22, R172 ;  /* 0x000000160420723c */ /* 0x000fe200000418ac */
[----:B------:R-:W3:Y:S04]  /*5ab0*/  LDSM.16.M88.4 R4, [R208+0x6000] ;  /* 0x00600000d004783b */ /* 0x000ee80000000200 */
[----:B------:R-:W-:Y:S03]  /*5ac0*/  LDSM.16.M88.4 R172, [R213+0x9800] ;  /* 0x00980000d5ac783b */ /* 0x000fe60000000200 */
[C---:B-1----:R-:W-:Y:S08]  /*5ad0*/  HMMA.16816.F32.BF16 R228, R16.reuse, R24, R220 ;  /* 0x0000001810e4723c */ /* 0x042ff000000418dc */
[C---:B------:R-:W-:Y:S01]  /*5ae0*/  HMMA.16816.F32.BF16 R224, R16.reuse, R26, R200 ;  /* 0x0000001a10e0723c */ /* 0x040fe200000418c8 */
[----:B------:R-:W-:Y:S07]  /*5af0*/  LDSM.16.M88.4 R24, [R214+0x4000] ;  /* 0x00400000d618783b */ /* 0x000fee0000000200 */
[C---:B------:R-:W-:Y:S08]  /*5b00*/  HMMA.16816.F32.BF16 R220, R16.reuse, R20, R196 ;  /* 0x0000001410dc723c */ /* 0x040ff000000418c4 */
[----:B------:R-:W-:Y:S01]  /*5b10*/  HMMA.16816.F32.BF16 R200, R16, R22, R180 ;  /* 0x0000001610c8723c */ /* 0x000fe200000418b4 */
[----:B------:R-:W1:Y:S07]  /*5b20*/  LDSM.16.M88.4 R16, [R208+0x4000] ;  /* 0x00400000d010783b */ /* 0x000e6e0000000200 */
[C---:B---3--:R-:W-:Y:S08]  /*5b30*/  HMMA.16816.F32.BF16 R196, R4.reuse, R176, R192 ;  /* 0x000000b004c4723c */ /* 0x048ff000000418c0 */
[C---:B------:R-:W-:Y:S08]  /*5b40*/  HMMA.16816.F32.BF16 R188, R4.reuse, R178, R188 ;  /* 0x000000b204bc723c */ /* 0x040ff000000418bc */
[C---:B------:R-:W-:Y:S08]  /*5b50*/  HMMA.16816.F32.BF16 R184, R4.reuse, R28, R184 ;  /* 0x0000001c04b8723c */ /* 0x040ff000000418b8 */
[----:B------:R-:W-:Y:S01]  /*5b60*/  HMMA.16816.F32.BF16 R180, R4, R30, R32 ;  /* 0x0000001e04b4723c */ /* 0x000fe20000041820 */
[----:B------:R-:W3:Y:S04]  /*5b70*/  LDSM.16.M88.4 R4, [R214+0x6000] ;  /* 0x00600000d604783b */ /* 0x000ee80000000200 */
[----:B------:R-:W4:Y:S03]  /*5b80*/  LDSM.16.M88.4 R32, [R213+0x9000] ;  /* 0x00900000d520783b */ /* 0x000f260000000200 */
[C---:B-1----:R-:W-:Y:S08]  /*5b90*/  HMMA.16816.F32.BF16 R20, R16.reuse, R176, R228 ;  /* 0x000000b01014723c */ /* 0x042ff000000418e4 */
[C---:B------:R-:W-:Y:S08]  /*5ba0*/  HMMA.16816.F32.BF16 R176, R16.reuse, R178, R224 ;  /* 0x000000b210b0723c */ /* 0x040ff000000418e0 */
[C---:B------:R-:W-:Y:S08]  /*5bb0*/  HMMA.16816.F32.BF16 R220, R16.reuse, R28, R220 ;  /* 0x0000001c10dc723c */ /* 0x040ff000000418dc */
[----:B------:R-:W-:Y:S01]  /*5bc0*/  HMMA.16816.F32.BF16 R192, R16, R30, R200 ;  /* 0x0000001e10c0723c */ /* 0x000fe200000418c8 */
[----:B------:R-:W-:Y:S04]  /*5bd0*/  LDSM.16.M88.4 R28, [R211+0x1000] ;  /* 0x00100000d31c783b */ /* 0x000fe80000000200 */
[----:B------:R-:W1:Y:S03]  /*5be0*/  LDSM.16.M88.4 R16, [R212+0x6000] ;  /* 0x00600000d410783b */ /* 0x000e660000000200 */
[C---:B---3--:R-:W-:Y:S08]  /*5bf0*/  HMMA.16816.F32.BF16 R200, R4.reuse, R174, R180 ;  /* 0x000000ae04c8723c */ /* 0x048ff000000418b4 */
[C---:B----4-:R-:W-:Y:S08]  /*5c00*/  HMMA.16816.F32.BF16 R224, R4.reuse, R32, R196 ;  /* 0x0000002004e0723c */ /* 0x050ff000000418c4 */
[----:B------:R-:W-:Y:S08]  /*5c10*/  HMMA.16816.F32.BF16 R196, R4, R172, R184 ;  /* 0x000000ac04c4723c */ /* 0x000ff000000418b8 */
[----:B------:R-:W-:Y:S01]  /*5c20*/  HMMA.16816.F32.BF16 R184, R24, R32, R20 ;  /* 0x0000002018b8723c */ /* 0x000fe20000041814 */
[----:B------:R-:W3:Y:S07]  /*5c30*/  LDSM.16.M88.4 R20, [R212+0x4000] ;  /* 0x00400000d414783b */ /* 0x000eee0000000200 */
[-C--:B------:R-:W-:Y:S08]  /*5c40*/  HMMA.16816.F32.BF16 R188, R4, R34.reuse, R188 ;  /* 0x0000002204bc723c */ /* 0x080ff000000418bc */
[----:B------:R-:W-:Y:S01]  /*5c50*/  HMMA.16816.F32.BF16 R4, R24, R34, R176 ;  /* 0x000000221804723c */ /* 0x000fe200000418b0 */
[----:B------:R-:W4:Y:S01]  /*5c60*/  LDSM.16.M88.4 R32, [R211+0x1800] ;  /* 0x00180000d320783b */ /* 0x000f220000000200 */
[----:B------:R-:W-:-:S06]  /*5c70*/  DEPBAR.LE SB0, 0x0 ;  /* 0x000080000000791a */ /* 0x000fcc0000000000 */
[C---:B------:R-:W-:Y:S08]  /*5c80*/  HMMA.16816.F32.BF16 R180, R24.reuse, R172, R220 ;  /* 0x000000ac18b4723c */ /* 0x040ff000000418dc */
[----:B------:R-:W-:Y:S08]  /*5c90*/  HMMA.16816.F32.BF16 R192, R24, R174, R192 ;  /* 0x000000ae18c0723c */ /* 0x000ff000000418c0 */
[-C--:B-1----:R-:W-:Y:S08]  /*5ca0*/  HMMA.16816.F32.BF16 R172, R16, R30.reuse, R188 ;  /* 0x0000001e10ac723c */ /* 0x082ff000000418bc */
[C---:B---3--:R-:W-:Y:S07]  /*5cb0*/  HMMA.16816.F32.BF16 R24, R20.reuse, R30, R4 ;  /* 0x0000001e1418723c */ /* 0x048fee0000041804 */
[----:B------:R-:W-:Y:S01]  /*5cc0*/  IADD3 R4, R0, 0x8, RZ ;  /* 0x0000000800047810 */ /* 0x000fe20007ffe0ff */
[----:B------:R-:W-:Y:S03]  /*5cd0*/  HMMA.16816.F32.BF16 R184, R20, R28, R184 ;  /* 0x0000001c14b8723c */ /* 0x000fe600000418b8 */
[----:B------:R-:W-:-:S02]  /*5ce0*/  ISETP.GE.AND P6, PT, R4, R9, PT ;  /* 0x000000090400720c */ /* 0x000fc40003fc6270 */
[C---:B------:R-:W-:Y:S02]  /*5cf0*/  ISETP.GE.AND P0, PT, R4.reuse, R10, PT ;  /* 0x0000000a0400720c */ /* 0x040fe40003f06270 */
[C---:B------:R-:W-:Y:S01]  /*5d00*/  ISETP.GE.AND P5, PT, R4.reuse, R11, PT ;  /* 0x0000000b0400720c */ /* 0x040fe20003fa6270 */
[-C--:B----4-:R-:W-:Y:S01]  /*5d10*/  HMMA.16816.F32.BF16 R180, R20, R32.reuse, R180 ;  /* 0x0000002014b4723c */ /* 0x090fe200000418b4 */
[----:B------:R-:W-:Y:S02]  /*5d20*/  ISETP.GE.AND P4, PT, R4, R12, PT ;  /* 0x0000000c0400720c */ /* 0x000fe40003f86270 */
[----:B------:R-:W-:Y:S02]  /*5d30*/  FSEL R138, R172, -INF , !P5 ;  /* 0xff800000ac8a7808 */ /* 0x000fe40006800000 */
[----:B------:R-:W-:Y:S02]  /*5d40*/  FSEL R174, R174, -INF , !P4 ;  /* 0xff800000aeae7808 */ /* 0x000fe40006000000 */
[----:B------:R-:W-:Y:S01]  /*5d50*/  IADD3 R4, R0, 0x10, RZ ;  /* 0x0000001000047810 */ /* 0x000fe20007ffe0ff */
[----:B------:R-:W-:Y:S01]  /*5d60*/  HMMA.16816.F32.BF16 R176, R16, R32, R196 ;  /* 0x0000002010b0723c */ /* 0x000fe200000418c4 */
[----:B------:R-:W-:-:S02]  /*5d70*/  FSEL R132, R24, -INF , !P6 ;  /* 0xff80000018847808 */ /* 0x000fc40007000000 */
[----:B------:R-:W-:Y:S02]  /*5d80*/  FSEL R137, R26, -INF , !P0 ;  /* 0xff8000001a897808 */ /* 0x000fe40004000000 */
[----:B------:R-:W-:Y:S01]  /*5d90*/  FSEL R133, R25, -INF , !P1 ;  /* 0xff80000019857808 */ /* 0x000fe20004800000 */
[----:B------:R-:W-:Y:S01]  /*5da0*/  BAR.SYNC.DEFER_BLOCKING 0x0 ;  /* 0x0000000000007b1d */ /* 0x000fe20000010000 */
[C---:B------:R-:W-:Y:S01]  /*5db0*/  ISETP.GE.AND P6, PT, R3.reuse, R10, PT ;  /* 0x0000000a0300720c */ /* 0x040fe20003fc6270 */
[----:B------:R-:W-:Y:S01]  /*5dc0*/  HMMA.16816.F32.BF16 R28, R16, R28, R224 ;  /* 0x0000001c101c723c */ /* 0x000fe200000418e0 */
[C---:B------:R-:W-:Y:S02]  /*5dd0*/  ISETP.GE.AND P0, PT, R3.reuse, R11, PT ;  /* 0x0000000b0300720c */ /* 0x040fe40003f06270 */
[----:B------:R-:W-:Y:S02]  /*5de0*/  ISETP.GE.AND P1, PT, R3, R12, PT ;  /* 0x0000000c0300720c */ /* 0x000fe40003f26270 */
[----:B------:R-:W-:-:S02]  /*5df0*/  IADD3 R3, R0, 0x1, RZ ;  /* 0x0000000100037810 */ /* 0x000fc40007ffe0ff */
[----:B------:R-:W-:Y:S01]  /*5e00*/  FSEL R32, R27, -INF , !P6 ;  /* 0xff8000001b207808 */ /* 0x000fe20007000000 */
[-C--:B------:R-:W-:Y:S01]  /*5e10*/  HMMA.16816.F32.BF16 R16, R16, R34.reuse, R200 ;  /* 0x000000221010723c */ /* 0x080fe200000418c8 */
[----:B------:R-:W-:Y:S02]  /*5e20*/  FSEL R33, R173, -INF , !P0 ;  /* 0xff800000ad217808 */ /* 0x000fe40004000000 */
[C---:B------:R-:W-:Y:S02]  /*5e30*/  ISETP.GE.AND P6, PT, R3.reuse, R9, PT ;  /* 0x000000090300720c */ /* 0x040fe40003fc6270 */
[C---:B------:R-:W-:Y:S02]  /*5e40*/  ISETP.GE.AND P4, PT, R3.reuse, R10, PT ;  /* 0x0000000a0300720c */ /* 0x040fe40003f86270 */
[C---:B------:R-:W-:Y:S01]  /*5e50*/  ISETP.GE.AND P5, PT, R3.reuse, R11, PT ;  /* 0x0000000b0300720c */ /* 0x040fe20003fa6270 */
[----:B------:R-:W-:Y:S01]  /*5e60*/  HMMA.16816.F32.BF16 R20, R20, R34, R192 ;  /* 0x000000221414723c */ /* 0x000fe200000418c0 */
[----:B------:R-:W-:-:S02]  /*5e70*/  ISETP.GE.AND P0, PT, R3, R12, PT ;  /* 0x0000000c0300720c */ /* 0x000fc40003f06270 */
[----:B------:R-:W-:Y:S02]  /*5e80*/  IADD3 R3, R0, 0x11, RZ ;  /* 0x0000001100037810 */ /* 0x000fe40007ffe0ff */
[----:B------:R-:W-:Y:S02]  /*5e90*/  FSEL R139, R175, -INF , !P1 ;  /* 0xff800000af8b7808 */ /* 0x000fe40004800000 */
[----:B------:R-:W-:Y:S02]  /*5ea0*/  FSEL R27, R187, -INF , !P4 ;  /* 0xff800000bb1b7808 */ /* 0x000fe40006000000 */
[-C--:B------:R-:W-:Y:S02]  /*5eb0*/  ISETP.GE.AND P1, PT, R4, R9.reuse, PT ;  /* 0x000000090400720c */ /* 0x080fe40003f26270 */
[----:B------:R-:W-:Y:S02]  /*5ec0*/  ISETP.GE.AND P4, PT, R3, R9, PT ;  /* 0x000000090300720c */ /* 0x000fe40003f86270 */
[----:B------:R-:W-:-:S02]  /*5ed0*/  FSEL R26, R185, -INF , !P6 ;  /* 0xff800000b91a7808 */ /* 0x000fc40007000000 */
[----:B------:R-:W-:Y:S02]  /*5ee0*/  FSEL R187, R180, -INF , !P1 ;  /* 0xff800000b4bb7808 */ /* 0x000fe40004800000 */
[----:B------:R-:W-:Y:S02]  /*5ef0*/  FSEL R185, R181, -INF , !P4 ;  /* 0xff800000b5b97808 */ /* 0x000fe40006000000 */
[C---:B------:R-:W-:Y:S02]  /*5f00*/  ISETP.GE.AND P1, PT, R4.reuse, R11, PT ;  /* 0x0000000b0400720c */ /* 0x040fe40003f26270 */
[----:B------:R-:W-:Y:S02]  /*5f10*/  ISETP.GE.AND P4, PT, R4, R12, PT ;  /* 0x0000000c0400720c */ /* 0x000fe40003f86270 */
[----:B------:R-:W-:Y:S02]  /*5f20*/  FSEL R197, R176, -INF , !P1 ;  /* 0xff800000b0c57808 */ /* 0x000fe40004800000 */
[----:B------:R-:W-:-:S02]  /*5f30*/  FSEL R198, R178, -INF , !P4 ;  /* 0xff800000b2c67808 */ /* 0x000fc40006000000 */
[----:B------:R-:W-:Y:S02]  /*5f40*/  ISETP.GE.AND P6, PT, R4, R10, PT ;  /* 0x0000000a0400720c */ /* 0x000fe40003fc6270 */
[----:B------:R-:W-:Y:S02]  /*5f50*/  ISETP.GE.AND P1, PT, R0, R9, PT ;  /* 0x000000090000720c */ /* 0x000fe40003f26270 */
[----:B------:R-:W-:Y:S02]  /*5f60*/  ISETP.GE.AND P4, PT, R3, R11, PT ;  /* 0x0000000b0300720c */ /* 0x000fe40003f86270 */
[----:B------:R-:W-:Y:S02]  /*5f70*/  FSEL R196, R182, -INF , !P6 ;  /* 0xff800000b6c47808 */ /* 0x000fe40007000000 */
[----:B------:R-:W-:Y:S02]  /*5f80*/  FSEL R24, R184, -INF , !P1 ;  /* 0xff800000b8187808 */ /* 0x000fe40004800000 */
[----:B------:R-:W-:-:S02]  /*5f90*/  FSEL R192, R177, -INF , !P4 ;  /* 0xff800000b1c07808 */ /* 0x000fc40006000000 */
[C---:B------:R-:W-:Y:S02]  /*5fa0*/  ISETP.GE.AND P6, PT, R3.reuse, R10, PT ;  /* 0x0000000a0300720c */ /* 0x040fe40003fc6270 */
[----:B------:R-:W-:Y:S02]  /*5fb0*/  ISETP.GE.AND P1, PT, R3, R12, PT ;  /* 0x0000000c0300720c */ /* 0x000fe40003f26270 */
[C---:B------:R-:W-:Y:S02]  /*5fc0*/  ISETP.GE.AND P4, PT, R0.reuse, R11, PT ;  /* 0x0000000b0000720c */ /* 0x040fe40003f86270 */
[----:B------:R-:W-:Y:S02]  /*5fd0*/  IADD3 R3, R0, 0x18, RZ ;  /* 0x0000001800037810 */ /* 0x000fe40007ffe0ff */
[----:B------:R-:W-:Y:S02]  /*5fe0*/  FSEL R188, R183, -INF , !P6 ;  /* 0xff800000b7bc7808 */ /* 0x000fe40007000000 */
[----:B------:R-:W-:-:S02]  /*5ff0*/  FSEL R31, R31, -INF , !P0 ;  /* 0xff8000001f1f7808 */ /* 0x000fc40004000000 */
[----:B------:R-:W-:Y:S02]  /*6000*/  FSEL R28, R28, -INF , !P4 ;  /* 0xff8000001c1c7808 */ /* 0x000fe40006000000 */
[C---:B------:R-:W-:Y:S02]  /*6010*/  ISETP.GE.AND P6, PT, R0.reuse, R10, PT ;  /* 0x0000000a0000720c */ /* 0x040fe40003fc6270 */
[-C--:B------:R-:W-:Y:S02]  /*6020*/  ISETP.GE.AND P0, PT, R3, R12.reuse, PT ;  /* 0x0000000c0300720c */ /* 0x080fe40003f06270 */
[C---:B------:R-:W-:Y:S02]  /*6030*/  ISETP.GE.AND P4, PT, R0.reuse, R12, PT ;  /* 0x0000000c0000720c */ /* 0x040fe40003f86270 */
[----:B------:R-:W-:Y:S02]  /*6040*/  IADD3 R0, R0, 0x19, RZ ;  /* 0x0000001900007810 */ /* 0x000fe40007ffe0ff */
[----:B------:R-:W-:-:S02]  /*6050*/  FSEL R191, R18, -INF , !P0 ;  /* 0xff80000012bf7808 */ /* 0x000fc40004000000 */
[----:B------:R-:W-:Y:S02]  /*6060*/  ISETP.GE.AND P0, PT, R0, R11, PT ;  /* 0x0000000b0000720c */ /* 0x000fe40003f06270 */
[----:B------:R-:W-:Y:S02]  /*6070*/  FSEL R25, R186, -INF , !P6 ;  /* 0xff800000ba197808 */ /* 0x000fe40007000000 */
[----:B------:R-:W-:Y:S02]  /*6080*/  FSEL R186, R17, -INF , !P0 ;  /* 0xff80000011ba7808 */ /* 0x000fe40004000000 */
[----:B------:R-:W-:Y:S02]  /*6090*/  PLOP3.LUT P0, PT, PT, PT, UP0, 0x80, 0x0 ;  /* 0x000000000000781c */ /* 0x000fe40003f0f008 */
[----:B------:R-:W-:Y:S02]  /*60a0*/  FSEL R193, R179, -INF , !P1 ;  /* 0xff800000b3c17808 */ /* 0x000fe40004800000 */
[----:B------:R-:W-:-:S02]  /*60b0*/  ISETP.GE.AND P1, PT, R3, R9, PT ;  /* 0x000000090300720c */ /* 0x000fc40003f26270 */
[----:B------:R-:W-:Y:S02]  /*60c0*/  ISETP.GE.AND P6, PT, R3, R11, PT ;  /* 0x0000000b0300720c */ /* 0x000fe40003fc6270 */
[----:B------:R-:W-:Y:S02]  /*60d0*/  FSEL R29, R29, -INF , !P5 ;  /* 0xff8000001d1d7808 */ /* 0x000fe40006800000 */
[----:B------:R-:W-:Y:S02]  /*60e0*/  FSEL R30, R30, -INF , !P4 ;  /* 0xff8000001e1e7808 */ /* 0x000fe40006000000 */
[----:B------:R-:W-:Y:S02]  /*60f0*/  FSEL R190, R16, -INF , !P6 ;  /* 0xff80000010be7808 */ /* 0x000fe40007000000 */
[----:B------:R-:W-:Y:S02]  /*6100*/  FSEL R178, R20, -INF , !P1 ;  /* 0xff80000014b27808 */ /* 0x000fe40004800000 */
        /* <DEDUP_REMOVED lines=8> */
[----:B------:R-:W-:Y:S05]  /*6190*/  @!P0 BRA `(.L_x_801) ;  /* 0x000002e000008947 */ /* 0x000fea0003800000 */
[----:B--2---:R-:W-:Y:S01]  /*61a0*/  UIADD3 UR33, UR28, -0x3, URZ ;  /* 0xfffffffd1c217890 */ /* 0x004fe2000fffe03f */
[----:B------:R1:W-:Y:S01]  /*61b0*/  @P3 STS.128 [R219+0x8000], RZ ;  /* 0x008000ffdb003388 */ /* 0x0003e20000000c00 */
[----:B------:R-:W-:Y:S01]  /*61c0*/  ULDC.64 UR4, c[0x0][0x198] ;  /* 0x0000660000047ab9 */ /* 0x000fe20000000a00 */
[----:B------:R-:W-:Y:S01]  /*61d0*/  BSSY B0, `(.L_x_802) ;  /* 0x0000029000007945 */ /* 0x000fe20003800000 */
[----:B------:R-:W-:Y:S02]  /*61e0*/  USHF.R.S32.HI UR32, URZ, 0x1f, UR33 ;  /* 0x0000001f3f207899 */ /* 0x000fe40008011421 */
[----:B------:R-:W-:Y:S02]  /*61f0*/  UIMAD.WIDE.U32 UR34, UR33, UR4, URZ ;  /* 0x00000004212272a5 */ /* 0x000fe4000f8e003f */
[----:B------:R-:W-:-:S04]  /*6200*/  UIMAD UR32, UR32, UR4, URZ ;  /* 0x00000004202072a4 */ /* 0x000fc8000f8e023f */
[----:B------:R-:W-:Y:S01]  /*6210*/  UIMAD UR5, UR33, UR5, UR32 ;  /* 0x00000005210572a4 */ /* 0x000fe2000f8e0220 */
[----:B------:R-:W-:Y:S02]  /*6220*/  IMAD.U32 R0, RZ, RZ, UR34 ;  /* 0x00000022ff007e24 */ /* 0x000fe4000f8e00ff */
[----:B------:R-:W-:Y:S01]  /*6230*/  IMAD.U32 R5, RZ, RZ, UR34 ;  /* 0x00000022ff057e24 */ /* 0x000fe2000f8e00ff */
[----:B------:R-:W-:Y:S02]  /*6240*/  UIADD3 UR5, UR35, UR5, URZ ;  /* 0x0000000523057290 */ /* 0x000fe4000fffe03f */
[----:B------:R-:W-:-:S04]  /*6250*/  LEA R0, P1, R0, R246, 0x5 ;  /* 0x000000f600007211 */ /* 0x000fc800078228ff */
[----:B------:R-:W-:Y:S01]  /*6260*/  IMAD.U32 R4, RZ, RZ, UR5 ;  /* 0x00000005ff047e24 */ /* 0x000fe2000f8e00ff */
[C---:B------:R-:W-:Y:S02]  /*6270*/  IADD3 R3, P5, R0.reuse, UR22, RZ ;  /* 0x0000001600037c10 */ /* 0x040fe4000ffbe0ff */
[C---:B------:R-:W-:Y:S02]  /*6280*/  @!P3 LEA R16, P6, R0.reuse, c[0x0][0x168], 0x1 ;  /* 0x00005a000010ba11 */ /* 0x040fe400078c08ff */
[----:B------:R-:W-:Y:S02]  /*6290*/  LEA.HI.X R4, R5, R245, R4, 0x5, P1 ;  /* 0x000000f505047211 */ /* 0x000fe400008f2c04 */
[----:B------:R-:W-:Y:S02]  /*62a0*/  @!P2 LEA R6, P1, R0, c[0x0][0x168], 0x1 ;  /* 0x00005a000006aa11 */ /* 0x000fe400078208ff */
[----:B------:R-:W-:Y:S02]  /*62b0*/  @!P3 LEA R14, P4, R3, c[0x0][0x168], 0x1 ;  /* 0x00005a00030eba11 */ /* 0x000fe400078808ff */
[----:B------:R-:W-:-:S02]  /*62c0*/  IADD3.X R5, R4, UR21, RZ, P5, !PT ;  /* 0x0000001504057c10 */ /* 0x000fc4000affe4ff */
        /* <DEDUP_REMOVED lines=25> */
.L_x_803:
[----:B------:R-:W-:Y:S05]  /*6460*/  BSYNC B0 ;  /* 0x0000000000007941 */ /* 0x000fea0003800000 */
.L_x_802:
[----:B------:R-:W0:Y:S02]  /*6470*/  LDGDEPBAR ;  /* 0x00000000000079af */ /* 0x000e240000000000 */
.L_x_801:
[----:B--2---:R-:W-:Y:S01]  /*6480*/  FMNMX.FTZ R0, R136, R24, !PT ;  /* 0x0000001888007209 */ /* 0x004fe20007810000 */
[----:B-1----:R-:W-:Y:S01]  /*6490*/  IMAD.WIDE.U32 R6, R243, -0x2daee0ad, RZ ;  /* 0xd2511f53f3067825 */ /* 0x002fe200078e00ff */
[----:B------:R-:W-:Y:S02]  /*64a0*/  MOV R4, UR31 ;  /* 0x0000001f00047c02 */ /* 0x000fe40008000f00 */
[----:B------:R-:W-:Y:S01]  /*64b0*/  FMNMX.FTZ R0, R26, R0, !PT ;  /* 0x000000001a007209 */ /* 0x000fe20007810000 */
[----:B------:R-:W-:Y:S01]  /*64c0*/  IMAD.WIDE.U32 R18, R242, -0x326172a9, RZ ;  /* 0xcd9e8d57f2127825 */ /* 0x000fe200078e00ff */
[----:B------:R-:W-:Y:S02]  /*64d0*/  LOP3.LUT R4, R7, UR29, R4, 0x96, !PT ;  /* 0x0000001d07047c12 */ /* 0x000fe4000f8e9604 */
[----:B------:R-:W-:Y:S02]  /*64e0*/  FMNMX.FTZ R0, R132, R0, !PT ;  /* 0x0000000084007209 */ /* 0x000fe40007810000 */
[----:B------:R-:W-:Y:S01]  /*64f0*/  LOP3.LUT R14, R19, R240, RZ, 0x3c, !PT ;  /* 0x000000f0130e7212 */ /* 0x000fe200078e3cff */
[----:B------:R-:W-:Y:S01]  /*6500*/  IMAD.WIDE.U32 R4, R4, -0x326172a9, RZ ;  /* 0xcd9e8d5704047825 */ /* 0x000fe200078e00ff */
[----:B------:R-:W-:-:S02]  /*6510*/  FMNMX.FTZ R0, R133, R0, !PT ;  /* 0x0000000085007209 */ /* 0x000fc40007810000 */
[----:B------:R-:W-:Y:S01]  /*6520*/  FMNMX.FTZ R3, R135, R25, !PT ;  /* 0x0000001987037209 */ /* 0x000fe20007810000 */
[----:B------:R-:W-:Y:S01]  /*6530*/  IMAD.WIDE.U32 R14, R14, -0x2daee0ad, RZ ;  /* 0xd2511f530e0e7825 */ /* 0x000fe200078e00ff */
[----:B------:R-:W-:Y:S02]  /*6540*/  FMNMX.FTZ R0, R187, R0, !PT ;  /* 0x00000000bb007209 */ /* 0x000fe40007810000 */
[----:B------:R-:W-:Y:S02]  /*6550*/  LOP3.LUT R18, R5, UR15, R18, 0x96, !PT ;  /* 0x0000000f05127c12 */ /* 0x000fe4000f8e9612 */
[----:B------:R-:W-:Y:S02]  /*6560*/  FMNMX.FTZ R0, R185, R0, !PT ;  /* 0x00000000b9007209 */ /* 0x000fe40007810000 */
[----:B------:R-:W-:Y:S01]  /*6570*/  LOP3.LUT R16, R15, UR14, R6, 0x96, !PT ;  /* 0x0000000e0f107c12 */ /* 0x000fe2000f8e9606 */
[----:B------:R-:W-:Y:S01]  /*6580*/  IMAD.WIDE.U32 R18, R18, -0x2daee0ad, RZ ;  /* 0xd2511f5312127825 */ /* 0x000fe200078e00ff */
[----:B------:R-:W-:-:S02]  /*6590*/  FMNMX.FTZ R0, R178, R0, !PT ;  /* 0x00000000b2007209 */ /* 0x000fc40007810000 */
[----:B------:R-:W-:Y:S01]  /*65a0*/  LOP3.LUT R6, R5, UR15, R234, 0x96, !PT ;  /* 0x0000000f05067c12 */ /* 0x000fe2000f8e96ea */
[----:B------:R-:W-:Y:S01]  /*65b0*/  IMAD.WIDE.U32 R16, R16, -0x326172a9, RZ ;  /* 0xcd9e8d5710107825 */ /* 0x000fe200078e00ff */
[----:B------:R-:W-:Y:S02]  /*65c0*/  FMNMX.FTZ R0, R175, R0, !PT ;  /* 0x00000000af007209 */ /* 0x000fe40007810000 */
[----:B------:R-:W-:Y:S01]  /*65d0*/  LOP3.LUT R22, R237, UR13, R4, 0x96, !PT ;  /* 0x0000000ded167c12 */ /* 0x000fe2000f8e9604 */
[----:B------:R-:W-:Y:S01]  /*65e0*/  IMAD.WIDE.U32 R6, R6, -0x2daee0ad, RZ ;  /* 0xd2511f5306067825 */ /* 0x000fe200078e00ff */
[----:B------:R-:W-:Y:S01]  /*65f0*/  LOP3.LUT R14, R19, UR12, R14, 0x96, !PT ;  /* 0x0000000c130e7c12 */ /* 0x000fe2000f8e960e */
[----:B------:R-:W1:Y:S01]  /*6600*/  SHFL.BFLY PT, R8, R0, 0x2, 0x1f ;  /* 0x0c401f0000087f89 */ /* 0x000e6200000e0000 */
[----:B------:R-:W-:Y:S01]  /*6610*/  LOP3.LUT R15, R17, UR13, R4, 0x96, !PT ;  /* 0x0000000d110f7c12 */ /* 0x000fe2000f8e9604 */
[----:B------:R-:W-:Y:S01]  /*6620*/  IMAD.WIDE.U32 R22, R22, -0x2daee0ad, RZ ;  /* 0xd2511f5316167825 */ /* 0x000fe200078e00ff */
[----:B------:R-:W-:-:S02]  /*6630*/  LOP3.LUT R4, R7, UR12, R238, 0x96, !PT ;  /* 0x0000000c07047c12 */ /* 0x000fc4000f8e96ee */
[----:B------:R-:W-:Y:S02]  /*6640*/  FMNMX.FTZ R3, R27, R3, !PT ;  /* 0x000000031b037209 */ /* 0x000fe40007810000 */
[----:B------:R-:W-:Y:S01]  /*6650*/  LOP3.LUT R20, R23, UR10, R6, 0x96, !PT ;  /* 0x0000000a17147c12 */ /* 0x000fe2000f8e9606 */
[----:B------:R-:W-:Y:S01]  /*6660*/  IMAD.WIDE.U32 R6, R14, -0x326172a9, RZ ;  /* 0xcd9e8d570e067825 */ /* 0x000fe200078e00ff */
[----:B------:R-:W-:Y:S02]  /*6670*/  FMNMX.FTZ R3, R137, R3, !PT ;  /* 0x0000000389037209 */ /* 0x000fe40007810000 */
[----:B------:R-:W-:Y:S01]  /*6680*/  PRMT R240, R232, 0x7054, R232 ;  /* 0x00007054e8f07816 */ /* 0x000fe200000000e8 */
[----:B------:R-:W-:Y:S01]  /*6690*/  IMAD.WIDE.U32 R14, R15, -0x2daee0ad, RZ ;  /* 0xd2511f530f0e7825 */ /* 0x000fe200078e00ff */
[----:B------:R-:W-:-:S03]  /*66a0*/  LOP3.LUT R19, R7, UR11, R16, 0x96, !PT ;  /* 0x0000000b07137c12 */ /* 0x000fc6000f8e9610 */
[----:B------:R-:W-:Y:S01]  /*66b0*/  IMAD.WIDE.U32 R4, R4, -0x326172a9, RZ ;  /* 0xcd9e8d5704047825 */ /* 0x000fe200078e00ff */
[----:B------:R-:W-:-:S03]  /*66c0*/  LOP3.LUT R16, R15, UR10, R18, 0x96, !PT ;  /* 0x0000000a0f107c12 */ /* 0x000fc6000f8e9612 */
[----:B------:R-:W-:Y:S01]  /*66d0*/  IMAD.WIDE.U32 R20, R20, -0x326172a9, RZ ;  /* 0xcd9e8d5714147825 */ /* 0x000fe200078e00ff */
[----:B------:R-:W-:-:S03]  /*66e0*/  LOP3.LUT R5, R5, UR11, R236, 0x96, !PT ;  /* 0x0000000b05057c12 */ /* 0x000fc6000f8e96ec */
[----:B------:R-:W-:Y:S01]  /*66f0*/  IMAD.WIDE.U32 R16, R16, -0x326172a9, RZ ;  /* 0xcd9e8d5710107825 */ /* 0x000fe200078e00ff */
[----:B------:R-:W-:Y:S02]  /*6700*/  LOP3.LUT R7, R21, UR9, R4, 0x96, !PT ;  /* 0x0000000915077c12 */ /* 0x000fe4000f8e9604 */
[----:B-1----:R-:W-:Y:S01]  /*6710*/  FMNMX.FTZ R8, R0, R8, !PT ;  /* 0x0000000800087209 */ /* 0x002fe20007810000 */
[----:B------:R-:W-:Y:S01]  /*6720*/  IMAD.WIDE.U32 R4, R5, -0x2daee0ad, RZ ;  /* 0xd2511f5305047825 */ /* 0x000fe200078e00ff */
[----:B------:R-:W-:-:S03]  /*6730*/  FMNMX.FTZ R0, R32, R3, !PT ;  /* 0x0000000320007209 */ /* 0x000fc60007810000 */
[----:B------:R-:W-:Y:S01]  /*6740*/  IMAD.WIDE.U32 R176, R7, -0x2daee0ad, RZ ;  /* 0xd2511f5307b07825 */ /* 0x000fe200078e00ff */
[----:B------:R-:W-:Y:S02]  /*6750*/  LOP3.LUT R7, R17, UR9, R6, 0x96, !PT ;  /* 0x0000000911077c12 */ /* 0x000fe4000f8e9606 */
[----:B------:R-:W-:Y:S01]  /*6760*/  FMNMX.FTZ R0, R196, R0, !PT ;  /* 0x00000000c4007209 */ /* 0x000fe20007810000 */
[----:B------:R-:W-:Y:S01]  /*6770*/  IMAD.WIDE.U32 R18, R19, -0x2daee0ad, RZ ;  /* 0xd2511f5313127825 */ /* 0x000fe200078e00ff */
[----:B------:R-:W-:Y:S02]  /*6780*/  LOP3.LUT R5, R5, UR8, R22, 0x96, !PT ;  /* 0x0000000805057c12 */ /* 0x000fe4000f8e9616 */
[----:B------:R-:W-:Y:S01]  /*6790*/  LOP3.LUT R6, R177, UR6, R4, 0x96, !PT ;  /* 0x00000006b1067c12 */ /* 0x000fe2000f8e9604 */
[----:B------:R-:W-:Y:S01]  /*67a0*/  IMAD.WIDE.U32 R172, R7, -0x2daee0ad, RZ ;  /* 0xd2511f5307ac7825 */ /* 0x000fe200078e00ff */
[----:B------:R-:W-:Y:S02]  /*67b0*/  LOP3.LUT R14, R19, UR8, R14, 0x96, !PT ;  /* 0x00000008130e7c12 */ /* 0x000fe4000f8e960e */
[----:B------:R-:W-:Y:S01]  /*67c0*/  FMNMX.FTZ R0, R188, R0, !PT ;  /* 0x00000000bc007209 */ /* 0x000fe20007810000 */
[----:B------:R-:W-:Y:S01]  /*67d0*/  IMAD.WIDE.U32 R4, R5, -0x326172a9, RZ ;  /* 0xcd9e8d5705047825 */ /* 0x000fe200078e00ff */
[----:B------:R-:W-:-:S02]  /*67e0*/  LOP3.LUT R18, R173, UR6, R18, 0x96, !PT ;  /* 0x00000006ad127c12 */ /* 0x000fc4000f8e9612 */
[----:B------:R-:W-:Y:S01]  /*67f0*/  FMNMX.FTZ R3, R184, R0, !PT ;  /* 0x00000000b8037209 */ /* 0x000fe20007810000 */
[----:B------:R-:W-:Y:S01]  /*6800*/  IMAD.WIDE.U32 R6, R6, -0x326172a9, RZ ;  /* 0xcd9e8d5706067825 */ /* 0x000fe200078e00ff */
[----:B------:R-:W-:Y:S02]  /*6810*/  LOP3.LUT R177, R5, UR7, R20, 0x96, !PT ;  /* 0x0000000705b17c12 */ /* 0x000fe4000f8e9614 */
[----:B------:R-:W-:Y:S01]  /*6820*/  FMNMX.FTZ R3, R179, R3, !PT ;  /* 0x00000003b3037209 */ /* 0x000fe20007810000 */
[----:B------:R-:W-:Y:S01]  /*6830*/  IMAD.WIDE.U32 R14, R14, -0x326172a9, RZ ;  /* 0xcd9e8d570e0e7825 */ /* 0x000fe200078e00ff */
[----:B------:R-:W-:Y:S02]  /*6840*/  LOP3.LUT R0, R7, UR16, R4, 0x96, !PT ;  /* 0x0000001007007c12 */ /* 0x000fe4000f8e9604 */
[----:B------:R-:W-:Y:S01]  /*6850*/  LOP3.LUT R13, R6, 0xffff, RZ, 0xc0, !PT ;  /* 0x0000ffff060d7812 */ /* 0x000fe200078ec0ff */
[----:B------:R-:W-:Y:S01]  /*6860*/  IMAD.WIDE.U32 R4, R18, -0x326172a9, RZ ;  /* 0xcd9e8d5712047825 */ /* 0x000fe200078e00ff */
[----:B------:R-:W-:-:S02]  /*6870*/  LOP3.LUT R173, R15, UR7, R16, 0x96, !PT ;  /* 0x000000070fad7c12 */ /* 0x000fc4000f8e9610 */
[----:B------:R-:W-:Y:S02]  /*6880*/  LOP3.LUT R15, R6, 0xff, RZ, 0xc0, !PT ;  /* 0x000000ff060f7812 */ /* 0x000fe400078ec0ff */
[--C-:B------:R-:W-:Y:S02]  /*6890*/  SHF.R.U32.HI R16, RZ, 0x10, R6.reuse ;  /* 0x00000010ff107819 */ /* 0x100fe40000011606 */
[----:B------:R-:W-:Y:S02]  /*68a0*/  SHF.R.U32.HI R17, RZ, 0x18, R6 ;  /* 0x00000018ff117819 */ /* 0x000fe40000011606 */
[----:B------:R-:W-:Y:S02]  /*68b0*/  LOP3.LUT R6, R5, UR16, R14, 0x96, !PT ;  /* 0x0000001005067c12 */ /* 0x000fe4000f8e960e */
[----:B------:R-:W1:Y:S01]  /*68c0*/  SHFL.BFLY PT, R14, R3, 0x2, 0x1f ;  /* 0x0c401f00030e7f89 */ /* 0x000e6200000e0000 */
[----:B------:R-:W-:Y:S02]  /*68d0*/  FMNMX.FTZ R7, R134, R28, !PT ;  /* 0x0000001c86077209 */ /* 0x000fe40007810000 */
[----:B------:R-:W-:-:S02]  /*68e0*/  LOP3.LUT R18, R4, 0xffff, RZ, 0xc0, !PT ;  /* 0x0000ffff04127812 */ /* 0x000fc400078ec0ff */
[----:B------:R-:W-:Y:S02]  /*68f0*/  LOP3.LUT R19, R4, 0xff, RZ, 0xc0, !PT ;  /* 0x000000ff04137812 */ /* 0x000fe400078ec0ff */
[--C-:B------:R-:W-:Y:S02]  /*6900*/  SHF.R.U32.HI R21, RZ, 0x10, R4.reuse ;  /* 0x00000010ff157819 */ /* 0x100fe40000011604 */
[----:B------:R-:W-:Y:S02]  /*6910*/  SHF.R.U32.HI R20, RZ, 0x18, R4 ;  /* 0x00000018ff147819 */ /* 0x000fe40000011604 */
[----:B------:R-:W-:Y:S02]  /*6920*/  FMNMX.FTZ R4, R29, R7, !PT ;  /* 0x000000071d047209 */ /* 0x000fe40007810000 */
[----:B------:R-:W-:Y:S02]  /*6930*/  SHF.R.U32.HI R13, RZ, 0x8, R13 ;  /* 0x00000008ff0d7819 */ /* 0x000fe4000001160d */
[----:B------:R-:W-:-:S02]  /*6940*/  FMNMX.FTZ R4, R138, R4, !PT ;  /* 0x000000048a047209 */ /* 0x000fc40007810000 */
[----:B------:R-:W-:Y:S02]  /*6950*/  PRMT R34, R15, 0x5410, R13 ;  /* 0x000054100f227816 */ /* 0x000fe4000000000d */
[----:B------:R-:W-:Y:S01]  /*6960*/  FMNMX.FTZ R5, R33, R4, !PT ;  /* 0x0000000421057209 */ /* 0x000fe20007810000 */
[----:B------:R-:W2:Y:S01]  /*6970*/  SHFL.BFLY PT, R15, R8, 0x1, 0x1f ;  /* 0x0c201f00080f7f89 */ /* 0x000ea200000e0000 */
[----:B------:R-:W-:Y:S02]  /*6980*/  LOP3.LUT R7, R16, 0xff, RZ, 0xc0, !PT ;  /* 0x000000ff10077812 */ /* 0x000fe400078ec0ff */
[----:B------:R-:W-:Y:S02]  /*6990*/  LOP3.LUT R4, R0, 0xffff, RZ, 0xc0, !PT ;  /* 0x0000ffff00047812 */ /* 0x000fe400078ec0ff */
[----:B------:R-:W-:Y:S02]  /*69a0*/  FMNMX.FTZ R13, R197, R5, !PT ;  /* 0x00000005c50d7209 */ /* 0x000fe40007810000 */
[----:B------:R-:W-:-:S02]  /*69b0*/  PRMT R35, R7, 0x5410, R17 ;  /* 0x0000541007237816 */ /* 0x000fc40000000011 */
[----:B------:R-:W-:Y:S02]  /*69c0*/  SHF.R.U32.HI R7, RZ, 0x8, R4 ;  /* 0x00000008ff077819 */ /* 0x000fe40000011604 */
[----:B------:R-:W-:Y:S02]  /*69d0*/  LOP3.LUT R4, R0, 0xff, RZ, 0xc0, !PT ;  /* 0x000000ff00047812 */ /* 0x000fe400078ec0ff */
[----:B------:R-:W-:Y:S02]  /*69e0*/  FMNMX.FTZ R13, R192, R13, !PT ;  /* 0x0000000dc00d7209 */ /* 0x000fe40007810000 */
[----:B-1----:R-:W-:Y:S02]  /*69f0*/  FMNMX.FTZ R5, R3, R14, !PT ;  /* 0x0000000e03057209 */ /* 0x002fe40007810000 */
[----:B------:R-:W-:Y:S02]  /*6a00*/  SHF.R.U32.HI R3, RZ, 0x10, R0 ;  /* 0x00000010ff037819 */ /* 0x000fe40000011600 */
[----:B------:R-:W-:-:S02]  /*6a10*/  PRMT R23, R4, 0x5410, R7 ;  /* 0x0000541004177816 */ /* 0x000fc40000000007 */
[----:B------:R-:W-:Y:S02]  /*6a20*/  FMNMX.FTZ R13, R190, R13, !PT ;  /* 0x0000000dbe0d7209 */ /* 0x000fe40007810000 */
[----:B------:R-:W-:Y:S02]  /*6a30*/  FMNMX.FTZ R4, R2, R30, !PT ;  /* 0x0000001e02047209 */ /* 0x000fe40007810000 */
[----:B------:R-:W-:Y:S02]  /*6a40*/  LOP3.LUT R7, R3, 0xff, RZ, 0xc0, !PT ;  /* 0x000000ff03077812 */ /* 0x000fe400078ec0ff */
[----:B------:R-:W-:Y:S02]  /*6a50*/  FMNMX.FTZ R3, R186, R13, !PT ;  /* 0x0000000dba037209 */ /* 0x000fe40007810000 */
[----:B------:R-:W-:Y:S02]  /*6a60*/  FMNMX.FTZ R4, R31, R4, !PT ;  /* 0x000000041f047209 */ /* 0x000fe40007810000 */
[----:B------:R-:W-:Y:S01]  /*6a70*/  SHF.R.U32.HI R14, RZ, 0x18, R0 ;  /* 0x00000018ff0e7819 */ /* 0x000fe20000011600 */
[----:B------:R-:W-:Y:S01]  /*6a80*/  SHFL.BFLY PT, R13, R3, 0x2, 0x1f ;  /* 0x0c401f00030d7f89 */ /* 0x000fe200000e0000 */
[----:B------:R-:W-:-:S02]  /*6a90*/  FMNMX.FTZ R4, R174, R4, !PT ;  /* 0x00000004ae047209 */ /* 0x000fc40007810000 */
[----:B------:R-:W-:Y:S02]  /*6aa0*/  PRMT R22, R7, 0x5410, R14 ;  /* 0x0000541007167816 */ /* 0x000fe4000000000e */
[----:B--2---:R-:W-:Y:S01]  /*6ab0*/  FMNMX.FTZ R231, R8, R15, !PT ;  /* 0x0000000f08e77209 */ /* 0x004fe20007810000 */
[----:B------:R-:W1:Y:S01]  /*6ac0*/  SHFL.BFLY PT, R14, R5, 0x1, 0x1f ;  /* 0x0c201f00050e7f89 */ /* 0x000e6200000e0000 */
[----:B------:R-:W-:Y:S02]  /*6ad0*/  SHF.R.U32.HI R0, RZ, 0x8, R18 ;  /* 0x00000008ff007819 */ /* 0x000fe40000011612 */
[----:B------:R-:W-:Y:S02]  /*6ae0*/  FMNMX.FTZ R4, R139, R4, !PT ;  /* 0x000000048b047209 */ /* 0x000fe40007810000 */
[----:B------:R-:W-:Y:S01]  /*6af0*/  PRMT R18, R19, 0x5410, R0 ;  /* 0x0000541013127816 */ /* 0x000fe20000000000 */
[----:B------:R-:W-:Y:S01]  /*6b00*/  FMUL.FTZ R0, R231, c[0x0][0x23c] ;  /* 0x00008f00e7007a20 */ /* 0x000fe20000410000 */
[----:B------:R-:W-:-:S02]  /*6b10*/  FMNMX.FTZ R4, R198, R4, !PT ;  /* 0x00000004c6047209 */ /* 0x000fc40007810000 */
[----:B------:R-:W-:Y:S01]  /*6b20*/  FSETP.NEU.FTZ.AND P6, PT, R231, -INF , PT ;  /* 0xff800000e700780b */ /* 0x000fe20003fdd000 */
[----:B------:R-:W-:Y:S01]  /*6b30*/  HSET2.LE.AND R18, R18, R240, PT ;  /* 0x000000f012127233 */ /* 0x000fe20003803000 */
[----:B------:R-:W-:Y:S02]  /*6b40*/  FMNMX.FTZ R7, R193, R4, !PT ;  /* 0x00000004c1077209 */ /* 0x000fe40007810000 */
[----:B------:R-:W-:Y:S02]  /*6b50*/  FSEL R0, R0, RZ, P6 ;  /* 0x000000ff00007208 */ /* 0x000fe40003000000 */
[----:B------:R-:W-:-:S03]  /*6b60*/  FMNMX.FTZ R7, R191, R7, !PT ;  /* 0x00000007bf077209 */ /* 0x000fc60007810000 */
[--C-:B------:R-:W-:Y:S01]  /*6b70*/  FFMA.FTZ R4, R24, c[0x0][0x23c], -R0.reuse ;  /* 0x00008f0018047a23 */ /* 0x100fe20000010800 */
[----:B------:R-:W-:Y:S01]  /*6b80*/  FMNMX.FTZ R7, R189, R7, !PT ;  /* 0x00000007bd077209 */ /* 0x000fe20007810000 */
[--C-:B------:R-:W-:Y:S02]  /*6b90*/  FFMA.FTZ R8, R26, c[0x0][0x23c], -R0.reuse ;  /* 0x00008f001a087a23 */ /* 0x100fe40000010800 */
[----:B------:R2:W-:Y:S01]  /*6ba0*/  MUFU.EX2 R194, R4 ;  /* 0x0000000400c27308 */ /* 0x0005e20000000800 */
[----:B-1----:R-:W-:Y:S01]  /*6bb0*/  FMNMX.FTZ R230, R5, R14, !PT ;  /* 0x0000000e05e67209 */ /* 0x002fe20007810000 */
[----:B------:R-:W-:-:S03]  /*6bc0*/  FFMA.FTZ R5, R133, c[0x0][0x23c], -R0 ;  /* 0x00008f0085057a23 */ /* 0x000fc60000010800 */
[----:B------:R-:W-:-:S03]  /*6bd0*/  FSETP.NEU.FTZ.AND P5, PT, R230, -INF , PT ;  /* 0xff800000e600780b */ /* 0x000fc60003fbd000 */
[----:B------:R1:W-:Y:S01]  /*6be0*/  MUFU.EX2 R183, R5 ;  /* 0x0000000500b77308 */ /* 0x0003e20000000800 */
[----:B--2---:R-:W-:Y:S01]  /*6bf0*/  FMNMX.FTZ R4, R3, R13, !PT ;  /* 0x0000000d03047209 */ /* 0x004fe20007810000 */
[----:B------:R-:W-:Y:S01]  /*6c00*/  FFMA.FTZ R3, R132, c[0x0][0x23c], -R0 ;  /* 0x00008f0084037a23 */ /* 0x000fe20000010800 */
[----:B------:R-:W2:Y:S05]  /*6c10*/  SHFL.BFLY PT, R13, R7, 0x2, 0x1f ;  /* 0x0c401f00070d7f89 */ /* 0x000eaa00000e0000 */
[----:B------:R-:W3:Y:S01]  /*6c20*/  MUFU.EX2 R180, R8 ;  /* 0x0000000800b47308 */ /* 0x000ee20000000800 */
[----:B------:R-:W4:Y:S01]  /*6c30*/  SHFL.BFLY PT, R14, R4, 0x1, 0x1f ;  /* 0x0c201f00040e7f89 */ /* 0x000f2200000e0000 */
[----:B-1----:R-:W-:-:S06]  /*6c40*/  LOP3.LUT R5, R21, 0xff, RZ, 0xc0, !PT ;  /* 0x000000ff15057812 */ /* 0x002fcc00078ec0ff */
[----:B------:R1:W-:Y:S01]  /*6c50*/  MUFU.EX2 R195, R3 ;  /* 0x0000000300c37308 */ /* 0x0003e20000000800 */
[----:B------:R-:W-:-:S05]  /*6c60*/  PRMT R19, R5, 0x5410, R20 ;  /* 0x0000541005137816 */ /* 0x000fca0000000014 */
[----:B------:R-:W-:Y:S01]  /*6c70*/  HSET2.LE.AND R19, R19, R240, PT ;  /* 0x000000f013137233 */ /* 0x000fe20003803000 */
[----:B--2---:R-:W-:Y:S01]  /*6c80*/  FMNMX.FTZ R5, R7, R13, !PT ;  /* 0x0000000d07057209 */ /* 0x004fe20007810000 */
[----:B-1----:R-:W-:Y:S01]  /*6c90*/  FMUL.FTZ R3, R230, c[0x0][0x23c] ;  /* 0x00008f00e6037a20 */ /* 0x002fe20000410000 */
[----:B------:R-:W-:Y:S02]  /*6ca0*/  LOP3.LUT R7, R6, 0xffff, RZ, 0xc0, !PT ;  /* 0x0000ffff06077812 */ /* 0x000fe400078ec0ff */
[----:B----4-:R-:W-:Y:S02]  /*6cb0*/  FMNMX.FTZ R229, R4, R14, !PT ;  /* 0x0000000e04e57209 */ /* 0x010fe40007810000 */
[----:B------:R-:W1:Y:S01]  /*6cc0*/  SHFL.BFLY PT, R14, R5, 0x1, 0x1f ;  /* 0x0c201f00050e7f89 */ /* 0x000e6200000e0000 */
[----:B------:R-:W-:Y:S02]  /*6cd0*/  FSEL R3, R3, RZ, P5 ;  /* 0x000000ff03037208 */ /* 0x000fe40002800000 */
[----:B------:R-:W-:Y:S01]  /*6ce0*/  SHF.R.U32.HI R7, RZ, 0x8, R7 ;  /* 0x00000008ff077819 */ /* 0x000fe20000011607 */
[----:B------:R-:W-:Y:S01]  /*6cf0*/  FMUL.FTZ R13, R229, c[0x0][0x23c] ;  /* 0x00008f00e50d7a20 */ /* 0x000fe20000410000 */
[----:B------:R-:W-:Y:S01]  /*6d00*/  LOP3.LUT R4, R6, 0xff, RZ, 0xc0, !PT ;  /* 0x000000ff06047812 */ /* 0x000fe200078ec0ff */
[----:B------:R-:W-:Y:S01]  /*6d10*/  FFMA.FTZ R8, R25, c[0x0][0x23c], -R3 ;  /* 0x00008f0019087a23 */ /* 0x000fe20000010803 */
[----:B---3--:R-:W-:-:S02]  /*6d20*/  MOV R25, R180 ;  /* 0x000000b400197202 */ /* 0x008fc40000000f00 */
[----:B------:R-:W-:Y:S01]  /*6d30*/  PRMT R16, R4, 0x5410, R7 ;  /* 0x0000541004107816 */ /* 0x000fe20000000007 */
[----:B------:R2:W-:Y:S01]  /*6d40*/  MUFU.EX2 R180, R8 ;  /* 0x0000000800b47308 */ /* 0x0005e20000000800 */
[----:B------:R-:W-:Y:S01]  /*6d50*/  FFMA.FTZ R7, R32, c[0x0][0x23c], -R3 ;  /* 0x00008f0020077a23 */ /* 0x000fe20000010803 */
[----:B------:R-:W-:Y:S02]  /*6d60*/  FSETP.NEU.FTZ.AND P4, PT, R229, -INF , PT ;  /* 0xff800000e500780b */ /* 0x000fe40003f9d000 */
[----:B------:R-:W-:Y:S02]  /*6d70*/  SHF.R.U32.HI R4, RZ, 0x10, R6 ;  /* 0x00000010ff047819 */ /* 0x000fe40000011606 */
[----:B------:R-:W-:Y:S02]  /*6d80*/  FSEL R13, R13, RZ, P4 ;  /* 0x000000ff0d0d7208 */ /* 0x000fe40002000000 */
[----:B------:R3:W-:Y:S01]  /*6d90*/  MUFU.EX2 R182, R7 ;  /* 0x0000000700b67308 */ /* 0x0007e20000000800 */
[----:B------:R-:W-:-:S02]  /*6da0*/  LOP3.LUT R4, R4, 0xff, RZ, 0xc0, !PT ;  /* 0x000000ff04047812 */ /* 0x000fc400078ec0ff */
[----:B-1----:R-:W-:Y:S01]  /*6db0*/  FMNMX.FTZ R228, R5, R14, !PT ;  /* 0x0000000e05e47209 */ /* 0x002fe20007810000 */
[----:B--2---:R-:W-:Y:S01]  /*6dc0*/  FFMA.FTZ R8, R27, c[0x0][0x23c], -R3 ;  /* 0x00008f001b087a23 */ /* 0x004fe20000010803 */
[----:B------:R-:W-:Y:S02]  /*6dd0*/  FSEL R5, R231, RZ, P6 ;  /* 0x000000ffe7057208 */ /* 0x000fe40003000000 */
[----:B------:R-:W-:Y:S01]  /*6de0*/  FSETP.NEU.FTZ.AND P1, PT, R228, -INF , PT ;  /* 0xff800000e400780b */ /* 0x000fe20003f3d000 */
[----:B------:R1:W-:Y:S01]  /*6df0*/  MUFU.EX2 R21, R8 ;  /* 0x0000000800157308 */ /* 0x0003e20000000800 */
[----:B---3--:R-:W-:Y:S01]  /*6e00*/  SHF.R.U32.HI R7, RZ, 0x18, R6 ;  /* 0x00000018ff077819 */ /* 0x008fe20000011606 */
[----:B------:R-:W-:-:S03]  /*6e10*/  FFMA.FTZ R6, R28, c[0x0][0x23c], -R13 ;  /* 0x00008f001c067a23 */ /* 0x000fc6000001080d */
[----:B------:R-:W-:Y:S01]  /*6e20*/  PRMT R17, R4, 0x5410, R7 ;  /* 0x0000541004117816 */ /* 0x000fe20000000007 */
[----:B------:R-:W-:Y:S02]  /*6e30*/  FFMA.FTZ R4, R138, c[0x0][0x23c], -R13 ;  /* 0x00008f008a047a23 */ /* 0x000fe4000001080d */
[----:B------:R2:W-:Y:S01]  /*6e40*/  MUFU.EX2 R26, R6 ;  /* 0x00000006001a7308 */ /* 0x0005e20000000800 */
[----:B------:R-:W-:Y:S01]  /*6e50*/  FADD.FTZ R7, R136, -R5 ;  /* 0x8000000588077221 */ /* 0x000fe20000010000 */
[----:B------:R-:W-:-:S03]  /*6e60*/  FSEL R5, R229, RZ, P4 ;  /* 0x000000ffe5057208 */ /* 0x000fc60002000000 */
[----:B------:R-:W-:Y:S02]  /*6e70*/  FMUL.FTZ R7, R7, c[0x0][0x23c] ;  /* 0x00008f0007077a20 */ /* 0x000fe40000410000 */
[----:B-1----:R-:W-:Y:S01]  /*6e80*/  FFMA.FTZ R8, R137, c[0x0][0x23c], -R3 ;  /* 0x00008f0089087a23 */ /* 0x002fe20000010803 */
[----:B------:R1:W-:Y:S08]  /*6e90*/  MUFU.EX2 R181, R4 ;  /* 0x0000000400b57308 */ /* 0x0003f00000000800 */
[----:B------:R3:W-:Y:S01]  /*6ea0*/  MUFU.EX2 R24, R8 ;  /* 0x0000000800187308 */ /* 0x0007e20000000800 */
[----:B--2---:R-:W-:-:S05]  /*6eb0*/  FSEL R6, R230, RZ, P5 ;  /* 0x000000ffe6067208 */ /* 0x004fca0002800000 */
[----:B------:R-:W-:Y:S02]  /*6ec0*/  FADD.FTZ R14, R135, -R6 ;  /* 0x80000006870e7221 */ /* 0x000fe40000010000 */
[----:B-1----:R-:W-:Y:S02]  /*6ed0*/  FFMA.FTZ R4, R33, c[0x0][0x23c], -R13 ;  /* 0x00008f0021047a23 */ /* 0x002fe4000001080d */
[----:B------:R-:W-:Y:S01]  /*6ee0*/  FADD.FTZ R6, R134, -R5 ;  /* 0x8000000586067221 */ /* 0x000fe20000010000 */
[----:B------:R-:W-:Y:S01]  /*6ef0*/  FSEL R5, R228, RZ, P1 ;  /* 0x000000ffe4057208 */ /* 0x000fe20000800000 */
[----:B------:R1:W2:Y:S01]  /*6f00*/  MUFU.EX2 R133, R4 ;  /* 0x0000000400857308 */ /* 0x0002a20000000800 */
[----:B------:R-:W-:Y:S02]  /*6f10*/  FMUL.FTZ R14, R14, c[0x0][0x23c] ;  /* 0x00008f000e0e7a20 */ /* 0x000fe40000410000 */
[----:B------:R-:W-:Y:S02]  /*6f20*/  FMUL.FTZ R27, R6, c[0x0][0x23c] ;  /* 0x00008f00061b7a20 */ /* 0x000fe40000410000 */
[----:B---3--:R-:W-:-:S02]  /*6f30*/  FMUL.FTZ R8, R228, c[0x0][0x23c] ;  /* 0x00008f00e4087a20 */ /* 0x008fc40000410000 */
[----:B------:R-:W-:Y:S01]  /*6f40*/  FADD.FTZ R15, R2, -R5 ;  /* 0x80000005020f7221 */ /* 0x000fe20000010000 */
[----:B------:R-:W-:Y:S01]  /*6f50*/  HSET2.LE.AND R5, R22, R240, PT ;  /* 0x000000f016057233 */ /* 0x000fe20003803000 */
[----:B------:R-:W3:Y:S01]  /*6f60*/  MUFU.EX2 R28, R14 ;  /* 0x0000000e001c7308 */ /* 0x000ee20000000800 */
[----:B------:R-:W-:Y:S01]  /*6f70*/  FSEL R8, R8, RZ, P1 ;  /* 0x000000ff08087208 */ /* 0x000fe20000800000 */
[----:B------:R-:W-:-:S04]  /*6f80*/  FMUL.FTZ R15, R15, c[0x0][0x23c] ;  /* 0x00008f000f0f7a20 */ /* 0x000fc80000410000 */
[----:B-1----:R-:W-:Y:S01]  /*6f90*/  FFMA.FTZ R4, R174, c[0x0][0x23c], -R8 ;  /* 0x00008f00ae047a23 */ /* 0x002fe20000010808 */
[----:B--2---:R-:W-:Y:S01]  /*6fa0*/  F2FP.BF16.PACK_AB R2, R133, R181 ;  /* 0x000000b58502723e */ /* 0x004fe200000010ff */
[----:B------:R-:W1:Y:S01]  /*6fb0*/  MUFU.EX2 R27, R27 ;  /* 0x0000001b001b7308 */ /* 0x000e620000000800 */
[----:B------:R-:W-:Y:S02]  /*6fc0*/  MOV R174, R195 ;  /* 0x000000c300ae7202 */ /* 0x000fe40000000f00 */
[----:B------:R-:W-:Y:S02]  /*6fd0*/  LOP3.LUT R18, R18, R2, RZ, 0xc0, !PT ;  /* 0x0000000212127212 */ /* 0x000fe400078ec0ff */
[----:B------:R-:W-:Y:S01]  /*6fe0*/  F2FP.BF16.PACK_AB R6, R183, R174 ;  /* 0x000000aeb706723e */ /* 0x000fe200000010ff */
[-C--:B---3--:R-:W-:Y:S02]  /*6ff0*/  FMUL.FTZ R142, R142, R28.reuse ;  /* 0x0000001c8e8e7220 */ /* 0x088fe40000410000 */
[----:B------:R2:W-:Y:S01]  /*7000*/  MUFU.EX2 R137, R4 ;  /* 0x0000000400897308 */ /* 0x0005e20000000800 */
[----:B------:R-:W-:-:S02]  /*7010*/  FMUL.FTZ R143, R143, R28 ;  /* 0x0000001c8f8f7220 */ /* 0x000fc40000410000 */
[-C--:B------:R-:W-:Y:S02]  /*7020*/  FMUL.FTZ R154, R154, R28.reuse ;  /* 0x0000001c9a9a7220 */ /* 0x080fe40000410000 */
[-C--:B------:R-:W-:Y:S02]  /*7030*/  FMUL.FTZ R155, R155, R28.reuse ;  /* 0x0000001c9b9b7220 */ /* 0x080fe40000410000 */
[----:B------:R-:W-:Y:S02]  /*7040*/  FMUL.FTZ R38, R38, R28 ;  /* 0x0000001c26267220 */ /* 0x000fe40000410000 */
[-C--:B-1----:R-:W-:Y:S02]  /*7050*/  FMUL.FTZ R144, R144, R27.reuse ;  /* 0x0000001b90907220 */ /* 0x082fe40000410000 */
[-C--:B------:R-:W-:Y:S02]  /*7060*/  FMUL.FTZ R145, R145, R27.reuse ;  /* 0x0000001b91917220 */ /* 0x080fe40000410000 */
[----:B------:R-:W-:-:S02]  /*7070*/  FMUL.FTZ R148, R148, R27 ;  /* 0x0000001b94947220 */ /* 0x000fc40000410000 */
[-C--:B------:R-:W-:Y:S02]  /*7080*/  FMUL.FTZ R149, R149, R27.reuse ;  /* 0x0000001b95957220 */ /* 0x080fe40000410000 */
[----:B--2---:R-:W-:Y:S02]  /*7090*/  FFMA.FTZ R4, R139, c[0x0][0x23c], -R8 ;  /* 0x00008f008b047a23 */ /* 0x004fe40000010808 */
[-C--:B------:R-:W-:Y:S02]  /*70a0*/  FMUL.FTZ R39, R39, R28.reuse ;  /* 0x0000001c27277220 */ /* 0x080fe40000410000 */
[----:B------:R-:W1:Y:S01]  /*70b0*/  MUFU.EX2 R132, R4 ;  /* 0x0000000400847308 */ /* 0x000e620000000800 */
        /* <DEDUP_REMOVED lines=8> */
[----:B-1----:R-:W-:Y:S01]  /*7140*/  F2FP.BF16.PACK_AB R2, R132, R137 ;  /* 0x000000898402723e */ /* 0x002fe200000010ff */
[----:B------:R-:W-:-:S02]  /*7150*/  FFMA.FTZ R4, R29, c[0x0][0x23c], -R13 ;  /* 0x00008f001d047a23 */ /* 0x000fc4000001080d */
[----:B------:R1:W2:Y:S01]  /*7160*/  MUFU.EX2 R29, R7 ;  /* 0x00000007001d7308 */ /* 0x0002a20000000800 */
[----:B------:R-:W-:Y:S01]  /*7170*/  LOP3.LUT R19, R19, R2, RZ, 0xc0, !PT ;  /* 0x0000000213137212 */ /* 0x000fe200078ec0ff */
[-C--:B------:R-:W-:Y:S01]  /*7180*/  FMUL.FTZ R56, R56, R27.reuse ;  /* 0x0000001b38387220 */ /* 0x080fe20000410000 */
[----:B------:R-:W-:Y:S01]  /*7190*/  F2FP.BF16.PACK_AB R2, R25, R194 ;  /* 0x000000c21902723e */ /* 0x000fe200000010ff */
[-C--:B------:R-:W-:Y:S02]  /*71a0*/  FMUL.FTZ R57, R57, R27.reuse ;  /* 0x0000001b39397220 */ /* 0x080fe40000410000 */
[-C--:B------:R-:W-:Y:S02]  /*71b0*/  FMUL.FTZ R66, R66, R28.reuse ;  /* 0x0000001c42427220 */ /* 0x080fe40000410000 */
[----:B------:R3:W4:Y:S01]  /*71c0*/  MUFU.EX2 R252, R4 ;  /* 0x0000000400fc7308 */ /* 0x0007220000000800 */
[----:B------:R-:W-:Y:S02]  /*71d0*/  FMUL.FTZ R67, R67, R28 ;  /* 0x0000001c43437220 */ /* 0x000fe40000410000 */
[----:B------:R-:W-:-:S02]  /*71e0*/  FMUL.FTZ R60, R60, R27 ;  /* 0x0000001b3c3c7220 */ /* 0x000fc40000410000 */
[----:B------:R-:W-:Y:S02]  /*71f0*/  FMUL.FTZ R61, R61, R27 ;  /* 0x0000001b3d3d7220 */ /* 0x000fe40000410000 */
[----:B------:R-:W-:Y:S01]  /*7200*/  FMUL.FTZ R70, R70, R28 ;  /* 0x0000001c46467220 */ /* 0x000fe20000410000 */
[----:B-1----:R-:W-:Y:S01]  /*7210*/  F2FP.BF16.PACK_AB R7, R182, R24 ;  /* 0x00000018b607723e */ /* 0x002fe200000010ff */
[-C--:B--2---:R-:W-:Y:S02]  /*7220*/  FMUL.FTZ R140, R140, R29.reuse ;  /* 0x0000001d8c8c7220 */ /* 0x084fe40000410000 */
[-C--:B------:R-:W-:Y:S02]  /*7230*/  FMUL.FTZ R141, R141, R29.reuse ;  /* 0x0000001d8d8d7220 */ /* 0x080fe40000410000 */
[-C--:B------:R-:W-:Y:S02]  /*7240*/  FMUL.FTZ R152, R152, R29.reuse ;  /* 0x0000001d98987220 */ /* 0x080fe40000410000 */
[----:B------:R-:W-:-:S02]  /*7250*/  FMUL.FTZ R153, R153, R29 ;  /* 0x0000001d99997220 */ /* 0x000fc40000410000 */
[----:B---3--:R-:W-:Y:S01]  /*7260*/  FFMA.FTZ R4, R30, c[0x0][0x23c], -R8 ;  /* 0x00008f001e047a23 */ /* 0x008fe20000010808 */
[----:B------:R-:W-:Y:S01]  /*7270*/  MOV R30, R26 ;  /* 0x0000001a001e7202 */ /* 0x000fe20000000f00 */
[-C--:B------:R-:W-:Y:S01]  /*7280*/  FMUL.FTZ R36, R36, R29.reuse ;  /* 0x0000001d24247220 */ /* 0x080fe20000410000 */
[----:B------:R1:W2:Y:S01]  /*7290*/  MUFU.EX2 R26, R15 ;  /* 0x0000000f001a7308 */ /* 0x0002a20000000800 */
[-C--:B------:R-:W-:Y:S01]  /*72a0*/  FMUL.FTZ R37, R37, R29.reuse ;  /* 0x0000001d25257220 */ /* 0x080fe20000410000 */
[----:B----4-:R-:W-:Y:S01]  /*72b0*/  F2FP.BF16.PACK_AB R14, R252, R30 ;  /* 0x0000001efc0e723e */ /* 0x010fe200000010ff */
[-C--:B------:R-:W-:Y:S02]  /*72c0*/  FMUL.FTZ R48, R48, R29.reuse ;  /* 0x0000001d30307220 */ /* 0x080fe40000410000 */
[-C--:B------:R-:W-:Y:S02]  /*72d0*/  FMUL.FTZ R49, R49, R29.reuse ;  /* 0x0000001d31317220 */ /* 0x080fe40000410000 */
[-C--:B------:R-:W-:Y:S01]  /*72e0*/  FMUL.FTZ R52, R52, R29.reuse ;  /* 0x0000001d34347220 */ /* 0x080fe20000410000 */
[----:B------:R3:W-:Y:S01]  /*72f0*/  MUFU.EX2 R243, R4 ;  /* 0x0000000400f37308 */ /* 0x0007e20000000800 */
[----:B------:R-:W-:-:S02]  /*7300*/  FMUL.FTZ R53, R53, R29 ;  /* 0x0000001d35357220 */ /* 0x000fc40000410000 */
[-C--:B------:R-:W-:Y:S02]  /*7310*/  FMUL.FTZ R64, R64, R29.reuse ;  /* 0x0000001d40407220 */ /* 0x080fe40000410000 */
[-C--:B------:R-:W-:Y:S02]  /*7320*/  FMUL.FTZ R65, R65, R29.reuse ;  /* 0x0000001d41417220 */ /* 0x080fe40000410000 */
[----:B------:R-:W-:Y:S01]  /*7330*/  FMUL.FTZ R68, R68, R29 ;  /* 0x0000001d44447220 */ /* 0x000fe20000410000 */
[----:B-1----:R-:W-:Y:S01]  /*7340*/  MOV R15, R194 ;  /* 0x000000c2000f7202 */ /* 0x002fe20000000f00 */
[-C--:B--2---:R-:W-:Y:S02]  /*7350*/  FMUL.FTZ R146, R146, R26.reuse ;  /* 0x0000001a92927220 */ /* 0x084fe40000410000 */
[-C--:B------:R-:W-:Y:S02]  /*7360*/  FMUL.FTZ R147, R147, R26.reuse ;  /* 0x0000001a93937220 */ /* 0x080fe40000410000 */
[----:B------:R-:W-:-:S02]  /*7370*/  FMUL.FTZ R150, R150, R26 ;  /* 0x0000001a96967220 */ /* 0x000fc40000410000 */
[-C--:B------:R-:W-:Y:S02]  /*7380*/  FMUL.FTZ R151, R151, R26.reuse ;  /* 0x0000001a97977220 */ /* 0x080fe40000410000 */
[----:B---3--:R-:W-:Y:S01]  /*7390*/  FFMA.FTZ R4, R31, c[0x0][0x23c], -R8 ;  /* 0x00008f001f047a23 */ /* 0x008fe20000010808 */
[----:B------:R-:W-:Y:S01]  /*73a0*/  MOV R31, R21 ;  /* 0x00000015001f7202 */ /* 0x000fe20000000f00 */
[-C--:B------:R-:W-:Y:S02]  /*73b0*/  FMUL.FTZ R42, R42, R26.reuse ;  /* 0x0000001a2a2a7220 */ /* 0x080fe40000410000 */
[----:B------:R1:W2:Y:S01]  /*73c0*/  MUFU.EX2 R242, R4 ;  /* 0x0000000400f27308 */ /* 0x0002a20000000800 */
[-C--:B------:R-:W-:Y:S02]  /*73d0*/  FMUL.FTZ R43, R43, R26.reuse ;  /* 0x0000001a2b2b7220 */ /* 0x080fe40000410000 */
[-C--:B------:R-:W-:Y:S02]  /*73e0*/  FMUL.FTZ R46, R46, R26.reuse ;  /* 0x0000001a2e2e7220 */ /* 0x080fe40000410000 */
[----:B------:R-:W-:-:S02]  /*73f0*/  FMUL.FTZ R47, R47, R26 ;  /* 0x0000001a2f2f7220 */ /* 0x000fc40000410000 */
[-C--:B------:R-:W-:Y:S02]  /*7400*/  FMUL.FTZ R58, R58, R26.reuse ;  /* 0x0000001a3a3a7220 */ /* 0x080fe40000410000 */
[-C--:B------:R-:W-:Y:S02]  /*7410*/  FMUL.FTZ R59, R59, R26.reuse ;  /* 0x0000001a3b3b7220 */ /* 0x080fe40000410000 */
[-C--:B------:R-:W-:Y:S02]  /*7420*/  FMUL.FTZ R62, R62, R26.reuse ;  /* 0x0000001a3e3e7220 */ /* 0x080fe40000410000 */
[----:B------:R-:W-:Y:S02]  /*7430*/  FMUL.FTZ R63, R63, R26 ;  /* 0x0000001a3f3f7220 */ /* 0x000fe40000410000 */
[-C--:B------:R-:W-:Y:S01]  /*7440*/  FMUL.FTZ R69, R69, R29.reuse ;  /* 0x0000001d45457220 */ /* 0x080fe20000410000 */
[----:B-1----:R-:W-:Y:S01]  /*7450*/  HSET2.LE.AND R4, R23, R240, PT ;  /* 0x000000f017047233 */ /* 0x002fe20003803000 */
[----:B------:R-:W-:Y:S01]  /*7460*/  FMUL.FTZ R71, R71, R28 ;  /* 0x0000001c47477220 */ /* 0x000fe20000410000 */
[----:B------:R-:W1:Y:S01]  /*7470*/  LDSM.16.MT88.4 R20, [R205+0xa000] ;  /* 0x00a00000cd14783b */ /* 0x000e620000004200 */
[----:B------:R-:W-:-:S02]  /*7480*/  FMUL.FTZ R80, R80, R29 ;  /* 0x0000001d50507220 */ /* 0x000fc40000410000 */
[----:B------:R-:W-:Y:S01]  /*7490*/  LOP3.LUT R4, R4, R2, RZ, 0xc0, !PT ;  /* 0x0000000204047212 */ /* 0x000fe200078ec0ff */
[-C--:B------:R-:W-:Y:S01]  /*74a0*/  FMUL.FTZ R81, R81, R29.reuse ;  /* 0x0000001d51517220 */ /* 0x080fe20000410000 */
[----:B------:R-:W-:Y:S01]  /*74b0*/  F2FP.BF16.PACK_AB R2, R31, R180 ;  /* 0x000000b41f02723e */ /* 0x000fe200000010ff */
[-C--:B------:R-:W-:Y:S02]  /*74c0*/  FMUL.FTZ R84, R84, R29.reuse ;  /* 0x0000001d54547220 */ /* 0x080fe40000410000 */
[----:B------:R-:W-:Y:S01]  /*74d0*/  FMUL.FTZ R82, R82, R28 ;  /* 0x0000001c52527220 */ /* 0x000fe20000410000 */
[----:B------:R-:W-:Y:S01]  /*74e0*/  LOP3.LUT R5, R5, R2, RZ, 0xc0, !PT ;  /* 0x0000000205057212 */ /* 0x000fe200078ec0ff */
[----:B------:R-:W-:Y:S01]  /*74f0*/  HSET2.LE.AND R2, R34, R240, PT ;  /* 0x000000f022027233 */ /* 0x000fe20003803000 */
[----:B------:R-:W-:Y:S02]  /*7500*/  FMUL.FTZ R83, R83, R28 ;  /* 0x0000001c53537220 */ /* 0x000fe40000410000 */
[----:B------:R-:W-:-:S02]  /*7510*/  FMUL.FTZ R85, R85, R29 ;  /* 0x0000001d55557220 */ /* 0x000fc40000410000 */
[----:B------:R-:W-:Y:S01]  /*7520*/  LOP3.LUT R6, R2, R6, RZ, 0xc0, !PT ;  /* 0x0000000602067212 */ /* 0x000fe200078ec0ff */
[--C-:B------:R-:W-:Y:S01]  /*7530*/  HSET2.LE.AND R2, R35, R240.reuse, PT ;  /* 0x000000f023027233 */ /* 0x100fe20003803000 */
[-C--:B------:R-:W-:Y:S01]  /*7540*/  FMUL.FTZ R96, R96, R29.reuse ;  /* 0x0000001d60607220 */ /* 0x080fe20000410000 */
[----:B------:R-:W3:Y:S01]  /*7550*/  LDSM.16.MT88.4 R32, [R207+0xa000] ;  /* 0x00a00000cf20783b */ /* 0x000ee20000004200 */
[----:B------:R-:W-:Y:S02]  /*7560*/  FMUL.FTZ R97, R97, R29 ;  /* 0x0000001d61617220 */ /* 0x000fe40000410000 */
[----:B------:R-:W-:Y:S01]  /*7570*/  LOP3.LUT R7, R2, R7, RZ, 0xc0, !PT ;  /* 0x0000000702077212 */ /* 0x000fe200078ec0ff */
[----:B------:R-:W-:Y:S01]  /*7580*/  HSET2.LE.AND R2, R16, R240, PT ;  /* 0x000000f010027233 */ /* 0x000fe20003803000 */
[-C--:B------:R-:W-:Y:S02]  /*7590*/  FMUL.FTZ R86, R86, R28.reuse ;  /* 0x0000001c56567220 */ /* 0x080fe40000410000 */
[----:B------:R-:W-:-:S02]  /*75a0*/  FMUL.FTZ R87, R87, R28 ;  /* 0x0000001c57577220 */ /* 0x000fc40000410000 */
[----:B------:R-:W-:Y:S01]  /*75b0*/  LOP3.LUT R16, R2, R14, RZ, 0xc0, !PT ;  /* 0x0000000e02107212 */ /* 0x000fe200078ec0ff */
[----:B------:R-:W-:Y:S01]  /*75c0*/  HSET2.LE.AND R2, R17, R240, PT ;  /* 0x000000f011027233 */ /* 0x000fe20003803000 */
[----:B--2---:R-:W-:Y:S01]  /*75d0*/  F2FP.BF16.PACK_AB R14, R242, R243 ;  /* 0x000000f3f20e723e */ /* 0x004fe200000010ff */
[-C--:B------:R-:W-:Y:S02]  /*75e0*/  FMUL.FTZ R98, R98, R28.reuse ;  /* 0x0000001c62627220 */ /* 0x080fe40000410000 */
[----:B------:R-:W-:Y:S01]  /*75f0*/  FMUL.FTZ R99, R99, R28 ;  /* 0x0000001c63637220 */ /* 0x000fe20000410000 */
[----:B------:R-:W-:Y:S01]  /*7600*/  LOP3.LUT R17, R2, R14, RZ, 0xc0, !PT ;  /* 0x0000000e02117212 */ /* 0x000fe200078ec0ff */
[----:B------:R-:W-:Y:S01]  /*7610*/  FFMA.FTZ R2, R187, c[0x0][0x23c], -R0 ;  /* 0x00008f00bb027a23 */ /* 0x000fe20000010800 */
[----:B------:R-:W-:Y:S01]  /*7620*/  MOV R14, R181 ;  /* 0x000000b5000e7202 */ /* 0x000fe20000000f00 */
[-C--:B------:R-:W-:Y:S02]  /*7630*/  FMUL.FTZ R156, R156, R29.reuse ;  /* 0x0000001d9c9c7220 */ /* 0x080fe40000410000 */
[----:B------:R2:W-:Y:S01]  /*7640*/  MUFU.EX2 R194, R2 ;  /* 0x0000000200c27308 */ /* 0x0005e20000000800 */
[----:B------:R-:W-:Y:S01]  /*7650*/  FMUL.FTZ R157, R157, R29 ;  /* 0x0000001d9d9d7220 */ /* 0x000fe20000410000 */
[----:B-1----:R-:W-:Y:S01]  /*7660*/  HMMA.16816.F32.BF16 R140, R4, R20, R140 ;  /* 0x00000014048c723c */ /* 0x002fe2000004188c */
[----:B------:R-:W-:-:S02]  /*7670*/  FMUL.FTZ R158, R158, R28 ;  /* 0x0000001c9e9e7220 */ /* 0x000fc40000410000 */
[-C--:B------:R-:W-:Y:S02]  /*7680*/  FMUL.FTZ R159, R159, R28.reuse ;  /* 0x0000001c9f9f7220 */ /* 0x080fe40000410000 */
[-C--:B------:R-:W-:Y:S02]  /*7690*/  FMUL.FTZ R108, R108, R29.reuse ;  /* 0x0000001d6c6c7220 */ /* 0x080fe40000410000 */
[-C--:B------:R-:W-:Y:S01]  /*76a0*/  FMUL.FTZ R109, R109, R29.reuse ;  /* 0x0000001d6d6d7220 */ /* 0x080fe20000410000 */
[----:B------:R-:W-:Y:S01]  /*76b0*/  HMMA.16816.F32.BF16 R144, R16, R20, R144 ;  /* 0x000000141090723c */ /* 0x000fe20000041890 */
[-C--:B------:R-:W-:Y:S02]  /*76c0*/  FMUL.FTZ R110, R110, R28.reuse ;  /* 0x0000001c6e6e7220 */ /* 0x080fe40000410000 */
[----:B------:R-:W-:Y:S02]  /*76d0*/  FMUL.FTZ R111, R111, R28 ;  /* 0x0000001c6f6f7220 */ /* 0x000fe40000410000 */
[----:B------:R-:W-:-:S02]  /*76e0*/  FMUL.FTZ R160, R160, R29 ;  /* 0x0000001da0a07220 */ /* 0x000fc40000410000 */
[----:B--2---:R-:W-:Y:S01]  /*76f0*/  FFMA.FTZ R2, R185, c[0x0][0x23c], -R0 ;  /* 0x00008f00b9027a23 */ /* 0x004fe20000010800 */
[-C--:B------:R-:W-:Y:S01]  /*7700*/  HMMA.16816.F32.BF16 R152, R4, R22.reuse, R152 ;  /* 0x000000160498723c */ /* 0x080fe20000041898 */
[-C--:B------:R-:W-:Y:S02]  /*7710*/  FMUL.FTZ R161, R161, R29.reuse ;  /* 0x0000001da1a17220 */ /* 0x080fe40000410000 */
[----:B------:R1:W-:Y:S01]  /*7720*/  MUFU.EX2 R195, R2 ;  /* 0x0000000200c37308 */ /* 0x0003e20000000800 */
[-C--:B------:R-:W-:Y:S02]  /*7730*/  FMUL.FTZ R162, R162, R28.reuse ;  /* 0x0000001ca2a27220 */ /* 0x080fe40000410000 */
[----:B------:R-:W-:Y:S02]  /*7740*/  FMUL.FTZ R163, R163, R28 ;  /* 0x0000001ca3a37220 */ /* 0x000fe40000410000 */
[----:B------:R-:W-:Y:S01]  /*7750*/  HMMA.16816.F32.BF16 R244, R16, R22, R148 ;  /* 0x0000001610f4723c */ /* 0x000fe20000041894 */
[----:B------:R-:W2:Y:S01]  /*7760*/  LDSM.16.MT88.4 R20, [R210+0xa000] ;  /* 0x00a00000d214783b */ /* 0x000ea20000004200 */
[----:B------:R-:W-:-:S02]  /*7770*/  FMUL.FTZ R120, R120, R29 ;  /* 0x0000001d78787220 */ /* 0x000fc40000410000 */
[-C--:B------:R-:W-:Y:S02]  /*7780*/  FMUL.FTZ R121, R121, R29.reuse ;  /* 0x0000001d79797220 */ /* 0x080fe40000410000 */
[----:B------:R-:W-:Y:S01]  /*7790*/  FMUL.FTZ R164, R164, R29 ;  /* 0x0000001da4a47220 */ /* 0x000fe20000410000 */
[----:B------:R-:W-:Y:S01]  /*77a0*/  MOV R149, R133 ;  /* 0x0000008500957202 */ /* 0x000fe20000000f00 */
[-C--:B---3--:R-:W-:Y:S01]  /*77b0*/  HMMA.16816.F32.BF16 R232, R4, R32.reuse, R36 ;  /* 0x0000002004e8723c */ /* 0x088fe20000041824 */
[----:B------:R-:W3:Y:S01]  /*77c0*/  LDSM.16.MT88.4 R36, [R209+0xa000] ;  /* 0x00a00000d124783b */ /* 0x000ee20000004200 */
[----:B------:R-:W-:Y:S01]  /*77d0*/  FMUL.FTZ R165, R165, R29 ;  /* 0x0000001da5a57220 */ /* 0x000fe20000410000 */
[----:B------:R-:W-:Y:S01]  /*77e0*/  MOV R148, R132 ;  /* 0x0000008400947202 */ /* 0x000fe20000000f00 */
[--C-:B-1----:R-:W-:Y:S01]  /*77f0*/  FFMA.FTZ R2, R178, c[0x0][0x23c], -R0.reuse ;  /* 0x00008f00b2027a23 */ /* 0x102fe20000010800 */
[----:B------:R-:W-:Y:S01]  /*7800*/  MOV R151, R137 ;  /* 0x0000008900977202 */ /* 0x000fe20000000f00 */
[----:B------:R-:W-:Y:S01]  /*7810*/  FFMA.FTZ R0, R175, c[0x0][0x23c], -R0 ;  /* 0x00008f00af007a23 */ /* 0x000fe20000010800 */
[----:B------:R-:W-:Y:S01]  /*7820*/  MOV R150, R180 ;  /* 0x000000b400967202 */ /* 0x000fe20000000f00 */
[----:B------:R-:W-:Y:S01]  /*7830*/  HMMA.16816.F32.BF16 R224, R16, R32, R40 ;  /* 0x0000002010e0723c */ /* 0x000fe20000041828 */
[----:B------:R-:W-:Y:S01]  /*7840*/  LDSM.16.MT88.4 R40, [R210+0xb000] ;  /* 0x00b00000d228783b */ /* 0x000fe20000004200 */
[-C--:B------:R-:W-:Y:S01]  /*7850*/  FMUL.FTZ R122, R122, R28.reuse ;  /* 0x0000001c7a7a7220 */ /* 0x080fe20000410000 */
[----:B------:R1:W-:Y:S01]  /*7860*/  MUFU.EX2 R187, R0 ;  /* 0x0000000000bb7308 */ /* 0x0003e20000000800 */
[----:B------:R-:W-:-:S02]  /*7870*/  FMUL.FTZ R123, R123, R28 ;  /* 0x0000001c7b7b7220 */ /* 0x000fc40000410000 */
[-C--:B------:R-:W-:Y:S02]  /*7880*/  FMUL.FTZ R128, R128, R29.reuse ;  /* 0x0000001d80807220 */ /* 0x080fe40000410000 */
[-C--:B------:R-:W-:Y:S01]  /*7890*/  HMMA.16816.F32.BF16 R48, R4, R34.reuse, R48 ;  /* 0x000000220430723c */ /* 0x080fe20000041830 */
[----:B------:R-:W-:Y:S02]  /*78a0*/  FMUL.FTZ R129, R129, R29 ;  /* 0x0000001d81817220 */ /* 0x000fe40000410000 */
[-C--:B------:R-:W-:Y:S01]  /*78b0*/  FMUL.FTZ R166, R166, R28.reuse ;  /* 0x0000001ca6a67220 */ /* 0x080fe20000410000 */
[----:B------:R-:W4:Y:S01]  /*78c0*/  MUFU.EX2 R199, R2 ;  /* 0x0000000200c77308 */ /* 0x000f220000000800 */
[-C--:B------:R-:W-:Y:S02]  /*78d0*/  FMUL.FTZ R167, R167, R28.reuse ;  /* 0x0000001ca7a77220 */ /* 0x080fe40000410000 */
[-C--:B------:R-:W-:Y:S01]  /*78e0*/  FMUL.FTZ R130, R130, R28.reuse ;  /* 0x0000001c82827220 */ /* 0x080fe20000410000 */
[----:B------:R-:W-:Y:S01]  /*78f0*/  HMMA.16816.F32.BF16 R220, R16, R34, R44 ;  /* 0x0000002210dc723c */ /* 0x000fe2000004182c */
[----:B------:R-:W5:Y:S01]  /*7900*/  LDSM.16.MT88.4 R32, [R207+0xb000] ;  /* 0x00b00000cf20783b */ /* 0x000f620000004200 */
[----:B------:R-:W-:-:S02]  /*7910*/  FMUL.FTZ R131, R131, R28 ;  /* 0x0000001c83837220 */ /* 0x000fc40000410000 */
[----:B-1----:R-:W-:Y:S01]  /*7920*/  FFMA.FTZ R0, R196, c[0x0][0x23c], -R3 ;  /* 0x00008f00c4007a23 */ /* 0x002fe20000010803 */
[----:B------:R-:W-:Y:S01]  /*7930*/  LDSM.16.MT88.4 R44, [R209+0xb000] ;  /* 0x00b00000d12c783b */ /* 0x000fe20000004200 */
[-C--:B------:R-:W-:Y:S01]  /*7940*/  FMUL.FTZ R92, R92, R27.reuse ;  /* 0x0000001b5c5c7220 */ /* 0x080fe20000410000 */
[----:B------:R-:W-:Y:S01]  /*7950*/  MOV R196, R148 ;  /* 0x0000009400c47202 */ /* 0x000fe20000000f00 */
[-C--:B------:R-:W-:Y:S01]  /*7960*/  FMUL.FTZ R93, R93, R27.reuse ;  /* 0x0000001b5d5d7220 */ /* 0x080fe20000410000 */
[----:B--2---:R-:W-:Y:S01]  /*7970*/  HMMA.16816.F32.BF16 R52, R4, R20, R52 ;  /* 0x000000140434723c */ /* 0x004fe20000041834 */
[-C--:B------:R-:W-:Y:S01]  /*7980*/  FMUL.FTZ R94, R94, R26.reuse ;  /* 0x0000001a5e5e7220 */ /* 0x080fe20000410000 */
[----:B------:R1:W-:Y:S01]  /*7990*/  MUFU.EX2 R185, R0 ;  /* 0x0000000000b97308 */ /* 0x0003e20000000800 */
[----:B------:R-:W-:Y:S01]  /*79a0*/  FMUL.FTZ R95, R95, R26 ;  /* 0x0000001a5f5f7220 */ /* 0x000fe20000410000 */
[----:B------:R-:W-:Y:S01]  /*79b0*/  MOV R148, R14 ;  /* 0x0000000e00947202 */ /* 0x000fe20000000f00 */
[----:B------:R-:W-:-:S02]  /*79c0*/  FMUL.FTZ R88, R88, R27 ;  /* 0x0000001b58587220 */ /* 0x000fc40000410000 */
[-C--:B------:R-:W-:Y:S01]  /*79d0*/  FMUL.FTZ R89, R89, R27.reuse ;  /* 0x0000001b59597220 */ /* 0x080fe20000410000 */
[----:B------:R-:W-:Y:S01]  /*79e0*/  HMMA.16816.F32.BF16 R236, R16, R20, R56 ;  /* 0x0000001410ec723c */ /* 0x000fe20000041838 */
[-C--:B------:R-:W-:Y:S02]  /*79f0*/  FMUL.FTZ R90, R90, R26.reuse ;  /* 0x0000001a5a5a7220 */ /* 0x080fe40000410000 */
[-C--:B------:R-:W-:Y:S02]  /*7a00*/  FMUL.FTZ R91, R91, R26.reuse ;  /* 0x0000001a5b5b7220 */ /* 0x080fe40000410000 */
[-C--:B------:R-:W-:Y:S02]  /*7a10*/  FMUL.FTZ R100, R100, R27.reuse ;  /* 0x0000001b64647220 */ /* 0x080fe40000410000 */
[----:B------:R-:W-:Y:S01]  /*7a20*/  FMUL.FTZ R101, R101, R27 ;  /* 0x0000001b65657220 */ /* 0x000fe20000410000 */
[----:B------:R-:W-:Y:S01]  /*7a30*/  HMMA.16816.F32.BF16 R64, R4, R22, R64 ;  /* 0x000000160440723c */ /* 0x000fe20000041840 */
[----:B------:R-:W-:-:S02]  /*7a40*/  FMUL.FTZ R102, R102, R26 ;  /* 0x0000001a66667220 */ /* 0x000fc40000410000 */
[----:B-1----:R-:W-:Y:S01]  /*7a50*/  FFMA.FTZ R0, R188, c[0x0][0x23c], -R3 ;  /* 0x00008f00bc007a23 */ /* 0x002fe20000010803 */
[----:B------:R-:W-:Y:S01]  /*7a60*/  MOV R188, R149 ;  /* 0x0000009500bc7202 */ /* 0x000fe20000000f00 */
[----:B------:R-:W-:Y:S01]  /*7a70*/  FMUL.FTZ R103, R103, R26 ;  /* 0x0000001a67677220 */ /* 0x000fe20000410000 */
[----:B------:R-:W-:Y:S01]  /*7a80*/  MOV R149, R24 ;  /* 0x0000001800957202 */ /* 0x000fe20000000f00 */
[-C--:B------:R-:W-:Y:S01]  /*7a90*/  FMUL.FTZ R104, R104, R27.reuse ;  /* 0x0000001b68687220 */ /* 0x080fe20000410000 */
[----:B------:R-:W-:Y:S01]  /*7aa0*/  HMMA.16816.F32.BF16 R200, R16, R22, R60 ;  /* 0x0000001610c8723c */ /* 0x000fe2000004183c */
[----:B------:R-:W1:Y:S01]  /*7ab0*/  LDSM.16.MT88.4 R20, [R205+0xb000] ;  /* 0x00b00000cd14783b */ /* 0x000e620000004200 */
[----:B------:R-:W-:Y:S02]  /*7ac0*/  FMUL.FTZ R105, R105, R27 ;  /* 0x0000001b69697220 */ /* 0x000fe40000410000 */
[-C--:B------:R-:W-:Y:S02]  /*7ad0*/  FMUL.FTZ R106, R106, R26.reuse ;  /* 0x0000001a6a6a7220 */ /* 0x080fe40000410000 */
[----:B------:R-:W-:Y:S01]  /*7ae0*/  FMUL.FTZ R107, R107, R26 ;  /* 0x0000001a6b6b7220 */ /* 0x000fe20000410000 */
[----:B------:R-:W-:Y:S01]  /*7af0*/  MOV R63, R183 ;  /* 0x000000b7003f7202 */ /* 0x000fe20000000f00 */
[----:B---3--:R-:W-:Y:S01]  /*7b00*/  HMMA.16816.F32.BF16 R68, R4, R36, R68 ;  /* 0x000000240444723c */ /* 0x008fe20000041844 */
[-C--:B------:R-:W-:Y:S01]  /*7b10*/  FMUL.FTZ R72, R72, R27.reuse ;  /* 0x0000001b48487220 */ /* 0x080fe20000410000 */
[----:B------:R-:W-:Y:S01]  /*7b20*/  MOV R62, R182 ;  /* 0x000000b6003e7202 */ /* 0x000fe20000000f00 */
[----:B------:R-:W-:-:S02]  /*7b30*/  FMUL.FTZ R73, R73, R27 ;  /* 0x0000001b49497220 */ /* 0x000fc40000410000 */
[-C--:B------:R-:W-:Y:S02]  /*7b40*/  FMUL.FTZ R74, R74, R26.reuse ;  /* 0x0000001a4a4a7220 */ /* 0x080fe40000410000 */
[-C--:B------:R-:W-:Y:S01]  /*7b50*/  FMUL.FTZ R75, R75, R26.reuse ;  /* 0x0000001a4b4b7220 */ /* 0x080fe20000410000 */
[C---:B------:R-:W-:Y:S01]  /*7b60*/  HMMA.16816.F32.BF16 R80, R4.reuse, R38, R80 ;  /* 0x000000260450723c */ /* 0x040fe20000041850 */
[-C--:B------:R-:W-:Y:S02]  /*7b70*/  FMUL.FTZ R76, R76, R27.reuse ;  /* 0x0000001b4c4c7220 */ /* 0x080fe40000410000 */
[-C--:B------:R-:W-:Y:S02]  /*7b80*/  FMUL.FTZ R77, R77, R27.reuse ;  /* 0x0000001b4d4d7220 */ /* 0x080fe40000410000 */
[-C--:B------:R-:W-:Y:S02]  /*7b90*/  FMUL.FTZ R78, R78, R26.reuse ;  /* 0x0000001a4e4e7220 */ /* 0x080fe40000410000 */
[----:B------:R-:W-:Y:S01]  /*7ba0*/  FMUL.FTZ R79, R79, R26 ;  /* 0x0000001a4f4f7220 */ /* 0x000fe20000410000 */
[----:B-----5:R-:W-:Y:S01]  /*7bb0*/  HMMA.16816.F32.BF16 R156, R4, R32, R156 ;  /* 0x00000020049c723c */ /* 0x020fe2000004189c */
        /* <DEDUP_REMOVED lines=8> */
[-C--:B------:R-:W-:Y:S01]  /*7c40*/  FMUL.FTZ R119, R119, R26.reuse ;  /* 0x0000001a77777220 */ /* 0x080fe20000410000 */
[C---:B------:R-:W-:Y:S01]  /*7c50*/  HMMA.16816.F32.BF16 R160, R4.reuse, R40, R160 ;  /* 0x0000002804a0723c */ /* 0x040fe200000418a0 */
        /* <DEDUP_REMOVED lines=8> */
[----:B------:R-:W-:Y:S01]  /*7ce0*/  FMUL.FTZ R171, R171, R26 ;  /* 0x0000001aabab7220 */ /* 0x000fe20000410000 */
[C---:B------:R-:W-:Y:S08]  /*7cf0*/  HMMA.16816.F32.BF16 R96, R4.reuse, R22, R96 ;  /* 0x000000160460723c */ /* 0x040ff00000041860 */
[C---:B------:R-:W-:Y:S08]  /*7d00*/  HMMA.16816.F32.BF16 R120, R4.reuse, R42, R120 ;  /* 0x0000002a0478723c */ /* 0x040ff00000041878 */
[C---:B------:R-:W-:Y:S08]  /*7d10*/  HMMA.16816.F32.BF16 R164, R4.reuse, R44, R164 ;  /* 0x0000002c04a4723c */ /* 0x040ff000000418a4 */
[----:B------:R-:W-:Y:S07]  /*7d20*/  HMMA.16816.F32.BF16 R56, R4, R46, R128 ;  /* 0x0000002e0438723c */ /* 0x000fee0000041880 */
[--C-:B------:R-:W-:Y:S01]  /*7d30*/  FFMA.FTZ R4, R184, c[0x0][0x23c], -R3.reuse ;  /* 0x00008f00b8047a23 */ /* 0x100fe20000010803 */
[C---:B------:R-:W-:Y:S01]  /*7d40*/  HMMA.16816.F32.BF16 R136, R16.reuse, R22, R92 ;  /* 0x000000161088723c */ /* 0x040fe2000004185c */
[----:B------:R-:W-:Y:S01]  /*7d50*/  FFMA.FTZ R5, R179, c[0x0][0x23c], -R3 ;  /* 0x00008f00b3057a23 */ /* 0x000fe20000010803 */
[----:B------:R-:W-:Y:S01]  /*7d60*/  LDSM.16.MT88.4 R92, [R205+0xb800] ;  /* 0x00b80000cd5c783b */ /* 0x000fe20000004200 */
[----:B------:R-:W-:Y:S01]  /*7d70*/  IMAD.WIDE.U32 R2, R173, -0x2daee0ad, RZ ;  /* 0xd2511f53ad027825 */ /* 0x000fe200078e00ff */
[----:B------:R1:W-:Y:S03]  /*7d80*/  MUFU.EX2 R184, R4 ;  /* 0x0000000400b87308 */ /* 0x0003e60000000800 */
[----:B------:R-:W-:Y:S01]  /*7d90*/  FFMA.FTZ R22, R198, c[0x0][0x23c], -R8 ;  /* 0x00008f00c6167a23 */ /* 0x000fe20000010808 */
[C---:B------:R-:W-:Y:S01]  /*7da0*/  LOP3.LUT R6, R2.reuse, 0xffff, RZ, 0xc0, !PT ;  /* 0x0000ffff02067812 */ /* 0x040fe200078ec0ff */
[----:B------:R-:W-:Y:S01]  /*7db0*/  HMMA.16816.F32.BF16 R88, R16, R20, R88 ;  /* 0x000000141058723c */ /* 0x000fe20000041858 */
[----:B------:R-:W-:-:S02]  /*7dc0*/  LOP3.LUT R24, R2, 0xff, RZ, 0xc0, !PT ;  /* 0x000000ff02187812 */ /* 0x000fc400078ec0ff */
[--C-:B------:R-:W-:Y:S01]  /*7dd0*/  SHF.R.U32.HI R14, RZ, 0x10, R2.reuse ;  /* 0x00000010ff0e7819 */ /* 0x100fe20000011602 */
[----:B------:R2:W3:Y:S01]  /*7de0*/  MUFU.EX2 R178, R5 ;  /* 0x0000000500b27308 */ /* 0x0004e20000000800 */
[----:B------:R-:W-:Y:S02]  /*7df0*/  SHF.R.U32.HI R23, RZ, 0x18, R2 ;  /* 0x00000018ff177819 */ /* 0x000fe40000011602 */
[----:B------:R-:W-:Y:S01]  /*7e00*/  SHF.R.U32.HI R7, RZ, 0x8, R6 ;  /* 0x00000008ff077819 */ /* 0x000fe20000011606 */
[----:B------:R-:W-:Y:S01]  /*7e10*/  HMMA.16816.F32.BF16 R100, R16, R32, R100 ;  /* 0x000000201064723c */ /* 0x000fe20000041864 */
[----:B------:R-:W-:Y:S02]  /*7e20*/  LOP3.LUT R6, R14, 0xff, RZ, 0xc0, !PT ;  /* 0x000000ff0e067812 */ /* 0x000fe400078ec0ff */
[----:B-1----:R-:W-:Y:S01]  /*7e30*/  LOP3.LUT R4, R3, UR17, R172, 0x96, !PT ;  /* 0x0000001103047c12 */ /* 0x002fe2000f8e96ac */
[----:B------:R-:W-:Y:S01]  /*7e40*/  IMAD.WIDE.U32 R2, R177, -0x2daee0ad, RZ ;  /* 0xd2511f53b1027825 */ /* 0x000fe200078e00ff */
[----:B------:R1:W5:Y:S01]  /*7e50*/  MUFU.EX2 R179, R0 ;  /* 0x0000000000b37308 */ /* 0x0003620000000800 */
[----:B------:R-:W-:-:S02]  /*7e60*/  MOV R198, R31 ;  /* 0x0000001f00c67202 */ /* 0x000fc40000000f00 */
[----:B------:R-:W-:Y:S01]  /*7e70*/  FFMA.FTZ R31, R193, c[0x0][0x23c], -R8 ;  /* 0x00008f00c11f7a23 */ /* 0x000fe20000010808 */
[----:B------:R-:W-:Y:S01]  /*7e80*/  LOP3.LUT R21, R2, 0xff, RZ, 0xc0, !PT ;  /* 0x000000ff02157812 */ /* 0x000fe200078ec0ff */
[C---:B------:R-:W-:Y:S01]  /*7e90*/  HMMA.16816.F32.BF16 R132, R16.reuse, R34, R104 ;  /* 0x000000221084723c */ /* 0x040fe20000041868 */
[----:B------:R-:W-:Y:S01]  /*7ea0*/  SHF.R.U32.HI R20, RZ, 0x10, R2 ;  /* 0x00000010ff147819 */ /* 0x000fe20000011602 */
[----:B--2---:R-:W-:Y:S01]  /*7eb0*/  FFMA.FTZ R5, R197, c[0x0][0x23c], -R13 ;  /* 0x00008f00c5057a23 */ /* 0x004fe2000001080d */
[----:B------:R-:W-:Y:S01]  /*7ec0*/  MOV R193, R25 ;  /* 0x0000001900c17202 */ /* 0x000fe20000000f00 */
[--C-:B------:R-:W-:Y:S01]  /*7ed0*/  FFMA.FTZ R25, R191, c[0x0][0x23c], -R8.reuse ;  /* 0x00008f00bf197a23 */ /* 0x100fe20000010808 */
[----:B------:R-:W-:Y:S01]  /*7ee0*/  PRMT R23, R6, 0x5410, R23 ;  /* 0x0000541006177816 */ /* 0x000fe20000000017 */
[----:B------:R2:W-:Y:S01]  /*7ef0*/  MUFU.EX2 R175, R5 ;  /* 0x0000000500af7308 */ /* 0x0005e20000000800 */
[----:B------:R-:W-:Y:S01]  /*7f00*/  MOV R191, R30 ;  /* 0x0000001e00bf7202 */ /* 0x000fe20000000f00 */
[----:B------:R-:W-:Y:S01]  /*7f10*/  FFMA.FTZ R30, R189, c[0x0][0x23c], -R8 ;  /* 0x00008f00bd1e7a23 */ /* 0x000fe20000010808 */
[----:B------:R-:W-:Y:S01]  /*7f20*/  LOP3.LUT R8, R4, 0xff, RZ, 0xc0, !PT ;  /* 0x000000ff04087812 */ /* 0x000fe200078ec0ff */
[----:B------:R-:W-:Y:S01]  /*7f30*/  HMMA.16816.F32.BF16 R72, R16, R36, R72 ;  /* 0x000000241048723c */ /* 0x000fe20000041848 */
[----:B-1----:R-:W-:Y:S01]  /*7f40*/  LOP3.LUT R0, R3, UR17, R176, 0x96, !PT ;  /* 0x0000001103007c12 */ /* 0x002fe2000f8e96b0 */
[----:B------:R-:W-:Y:S01]  /*7f50*/  LDSM.16.MT88.4 R104, [R207+0xb800] ;  /* 0x00b80000cf68783b */ /* 0x000fe20000004200 */
[----:B------:R-:W-:Y:S01]  /*7f60*/  MOV R176, R151 ;  /* 0x0000009700b07202 */ /* 0x000fe20000000f00 */
[----:B------:R-:W-:Y:S01]  /*7f70*/  MUFU.EX2 R25, R25 ;  /* 0x0000001900197308 */ /* 0x000fe20000000800 */
[----:B------:R-:W-:-:S02]  /*7f80*/  MOV R151, R15 ;  /* 0x0000000f00977202 */ /* 0x000fc40000000f00 */
[----:B------:R-:W-:Y:S01]  /*7f90*/  SHF.R.U32.HI R15, RZ, 0x18, R2 ;  /* 0x00000018ff0f7819 */ /* 0x000fe20000011602 */
[C---:B------:R-:W-:Y:S01]  /*7fa0*/  HMMA.16816.F32.BF16 R180, R16.reuse, R38, R76 ;  /* 0x0000002610b4723c */ /* 0x040fe2000004184c */
[----:B------:R-:W-:Y:S01]  /*7fb0*/  SHF.R.U32.HI R6, RZ, 0x10, R0 ;  /* 0x00000010ff067819 */ /* 0x000fe20000011600 */
[----:B------:R-:W-:Y:S01]  /*7fc0*/  LDSM.16.MT88.4 R76, [R209+0xa800] ;  /* 0x00a80000d14c783b */ /* 0x000fe20000004200 */
[----:B------:R-:W-:Y:S01]  /*7fd0*/  LOP3.LUT R14, R0, 0xff, RZ, 0xc0, !PT ;  /* 0x000000ff000e7812 */ /* 0x000fe200078ec0ff */
[----:B------:R-:W-:Y:S01]  /*7fe0*/  MUFU.EX2 R30, R30 ;  /* 0x0000001e001e7308 */ /* 0x000fe20000000800 */
[----:B--2---:R-:W-:Y:S01]  /*7ff0*/  LOP3.LUT R5, R2, 0xffff, RZ, 0xc0, !PT ;  /* 0x0000ffff02057812 */ /* 0x004fe200078ec0ff */
[--C-:B------:R-:W-:Y:S01]  /*8000*/  FFMA.FTZ R3, R192, c[0x0][0x23c], -R13.reuse ;  /* 0x00008f00c0037a23 */ /* 0x100fe2000001080d */
[----:B------:R-:W-:Y:S01]  /*8010*/  MOV R197, R62 ;  /* 0x0000003e00c57202 */ /* 0x000fe20000000f00 */
[--C-:B------:R-:W-:Y:S01]  /*8020*/  FFMA.FTZ R2, R190, c[0x0][0x23c], -R13.reuse ;  /* 0x00008f00be027a23 */ /* 0x100fe2000001080d */
[----:B------:R-:W-:Y:S01]  /*8030*/  HMMA.16816.F32.BF16 R112, R16, R40, R112 ;  /* 0x000000281070723c */ /* 0x000fe20000041870 */
[----:B------:R-:W-:Y:S01]  /*8040*/  FFMA.FTZ R13, R186, c[0x0][0x23c], -R13 ;  /* 0x00008f00ba0d7a23 */ /* 0x000fe2000001080d */
[----:B------:R-:W-:Y:S01]  /*8050*/  MOV R186, R174 ;  /* 0x000000ae00ba7202 */ /* 0x000fe20000000f00 */
[----:B------:R1:W-:Y:S01]  /*8060*/  MUFU.EX2 R173, R2 ;  /* 0x0000000200ad7308 */ /* 0x0003e20000000800 */
[----:B------:R-:W-:-:S02]  /*8070*/  MOV R177, R63 ;  /* 0x0000003f00b17202 */ /* 0x000fc40000000f00 */
[----:B------:R-:W-:Y:S01]  /*8080*/  MOV R192, R148 ;  /* 0x0000009400c07202 */ /* 0x000fe20000000f00 */
[----:B------:R-:W-:Y:S01]  /*8090*/  LDSM.16.MT88.4 R60, [R210+0xa800] ;  /* 0x00a80000d23c783b */ /* 0x000fe20000004200 */
[C---:B------:R-:W-:Y:S01]  /*80a0*/  HMMA.16816.F32.BF16 R32, R16.reuse, R42, R116 ;  /* 0x0000002a1020723c */ /* 0x040fe20000041874 */
[----:B------:R-:W-:Y:S02]  /*80b0*/  MOV R190, R149 ;  /* 0x0000009500be7202 */ /* 0x000fe40000000f00 */
[----:B------:R2:W-:Y:S01]  /*80c0*/  MUFU.EX2 R174, R3 ;  /* 0x0000000300ae7308 */ /* 0x0005e20000000800 */
[----:B------:R-:W-:Y:S01]  /*80d0*/  MOV R189, R150 ;  /* 0x0000009600bd7202 */ /* 0x000fe20000000f00 */
[----:B------:R-:W-:Y:S03]  /*80e0*/  LDSM.16.MT88.4 R116, [R210+0xb800] ;  /* 0x00b80000d274783b */ /* 0x000fe60000004200 */
[----:B------:R-:W-:Y:S01]  /*80f0*/  HMMA.16816.F32.BF16 R124, R16, R44, R124 ;  /* 0x0000002c107c723c */ /* 0x000fe2000004187c */
[----:B-1----:R-:W-:-:S02]  /*8100*/  LOP3.LUT R2, R20, 0xff, RZ, 0xc0, !PT ;  /* 0x000000ff14027812 */ /* 0x002fc400078ec0ff */
[----:B------:R1:W1:Y:S01]  /*8110*/  MUFU.EX2 R172, R13 ;  /* 0x0000000d00ac7308 */ /* 0x0002620000000800 */
[----:B------:R-:W-:Y:S02]  /*8120*/  PRMT R20, R24, 0x5410, R7 ;  /* 0x0000541018147816 */ /* 0x000fe40000000007 */
[----:B------:R-:W-:Y:S02]  /*8130*/  PRMT R15, R2, 0x5410, R15 ;  /* 0x00005410020f7816 */ /* 0x000fe4000000000f */
[----:B------:R-:W-:Y:S01]  /*8140*/  HMMA.16816.F32.BF16 R16, R16, R46, R168 ;  /* 0x0000002e1010723c */ /* 0x000fe200000418a8 */
[----:B------:R-:W-:Y:S01]  /*8150*/  LOP3.LUT R2, R0, 0xffff, RZ, 0xc0, !PT ;  /* 0x0000ffff00027812 */ /* 0x000fe200078ec0ff */
[----:B------:R-:W5:Y:S01]  /*8160*/  LDSM.16.MT88.4 R44, [R207+0xa800] ;  /* 0x00a80000cf2c783b */ /* 0x000f620000004200 */
[----:B--2---:R-:W-:Y:S01]  /*8170*/  SHF.R.U32.HI R3, RZ, 0x8, R5 ;  /* 0x00000008ff037819 */ /* 0x004fe20000011605 */
[----:B------:R-:W-:Y:S01]  /*8180*/  MUFU.EX2 R22, R22 ;  /* 0x0000001600167308 */ /* 0x000fe20000000800 */
[----:B------:R-:W-:-:S02]  /*8190*/  SHF.R.U32.HI R5, RZ, 0x10, R4 ;  /* 0x00000010ff057819 */ /* 0x000fc40000011604 */
[----:B------:R-:W-:Y:S02]  /*81a0*/  PRMT R21, R21, 0x5410, R3 ;  /* 0x0000541015157816 */ /* 0x000fe40000000003 */
[----:B------:R-:W-:Y:S02]  /*81b0*/  LOP3.LUT R3, R4, 0xffff, RZ, 0xc0, !PT ;  /* 0x0000ffff04037812 */ /* 0x000fe400078ec0ff */
[----:B------:R-:W-:Y:S01]  /*81c0*/  SHF.R.U32.HI R7, RZ, 0x18, R4 ;  /* 0x00000018ff077819 */ /* 0x000fe20000011604 */
[----:B------:R-:W2:Y:S01]  /*81d0*/  MUFU.EX2 R31, R31 ;  /* 0x0000001f001f7308 */ /* 0x000ea20000000800 */
[----:B-1----:R-:W-:Y:S02]  /*81e0*/  SHF.R.U32.HI R13, RZ, 0x18, R0 ;  /* 0x00000018ff0d7819 */ /* 0x002fe40000011600 */
[----:B------:R-:W-:Y:S02]  /*81f0*/  SHF.R.U32.HI R4, RZ, 0x8, R3 ;  /* 0x00000008ff047819 */ /* 0x000fe40000011603 */
[----:B------:R-:W-:-:S02]  /*8200*/  SHF.R.U32.HI R2, RZ, 0x8, R2 ;  /* 0x00000008ff027819 */ /* 0x000fc40000011602 */
[----:B------:R-:W-:Y:S02]  /*8210*/  LOP3.LUT R0, R6, 0xff, RZ, 0xc0, !PT ;  /* 0x000000ff06007812 */ /* 0x000fe400078ec0ff */
[----:B------:R-:W-:Y:S02]  /*8220*/  LOP3.LUT R3, R5, 0xff, RZ, 0xc0, !PT ;  /* 0x000000ff05037812 */ /* 0x000fe400078ec0ff */
[----:B------:R-:W-:Y:S01]  /*8230*/  PRMT R6, R8, 0x5410, R4 ;  /* 0x0000541008067816 */ /* 0x000fe20000000004 */
[--C-:B------:R-:W-:Y:S01]  /*8240*/  HSET2.LE.AND R8, R23, R240.reuse, PT ;  /* 0x000000f017087233 */ /* 0x100fe20003803000 */
[----:B------:R-:W-:Y:S02]  /*8250*/  PRMT R5, R14, 0x5410, R2 ;  /* 0x000054100e057816 */ /* 0x000fe40000000002 */
[----:B------:R-:W-:Y:S01]  /*8260*/  PRMT R2, R0, 0x5410, R13 ;  /* 0x0000541000027816 */ /* 0x000fe2000000000d */
[--C-:B------:R-:W-:Y:S01]  /*8270*/  HSET2.LE.AND R13, R6, R240.reuse, PT ;  /* 0x000000f0060d7233 */ /* 0x100fe20003803000 */
[----:B------:R-:W-:Y:S01]  /*8280*/  PRMT R4, R3, 0x5410, R7 ;  /* 0x0000541003047816 */ /* 0x000fe20000000007 */
[--C-:B------:R-:W-:Y:S01]  /*8290*/  HSET2.LE.AND R0, R21, R240.reuse, PT ;  /* 0x000000f015007233 */ /* 0x100fe20003803000 */
[----:B------:R-:W-:Y:S01]  /*82a0*/  MOV R24, R151 ;  /* 0x0000009700187202 */ /* 0x000fe20000000f00 */
[--C-:B------:R-:W-:Y:S01]  /*82b0*/  HSET2.LE.AND R6, R2, R240.reuse, PT ;  /* 0x000000f002067233 */ /* 0x100fe20003803000 */
[----:B----4-:R-:W-:Y:S01]  /*82c0*/  F2FP.BF16.PACK_AB R2, R187, R199 ;  /* 0x000000c7bb02723e */ /* 0x010fe200000010ff */
[--C-:B------:R-:W-:Y:S01]  /*82d0*/  HSET2.LE.AND R5, R5, R240.reuse, PT ;  /* 0x000000f005057233 */ /* 0x100fe20003803000 */
[----:B------:R-:W1:Y:S01]  /*82e0*/  LDSM.16.MT88.4 R148, [R205+0xa800] ;  /* 0x00a80000cd94783b */ /* 0x000e620000004200 */
[--C-:B------:R-:W-:Y:S01]  /*82f0*/  HSET2.LE.AND R14, R4, R240.reuse, PT ;  /* 0x000000f0040e7233 */ /* 0x100fe20003803000 */
[----:B------:R-:W-:Y:S01]  /*8300*/  LOP3.LUT R130, R0, R2, RZ, 0xc0, !PT ;  /* 0x0000000200827212 */ /* 0x000fe200078ec0ff */
[--C-:B------:R-:W-:Y:S01]  /*8310*/  HSET2.LE.AND R7, R20, R240.reuse, PT ;  /* 0x000000f014077233 */ /* 0x100fe20003803000 */
[----:B------:R-:W-:Y:S01]  /*8320*/  F2FP.BF16.PACK_AB R2, R195, R194 ;  /* 0x000000c2c302723e */ /* 0x000fe200000010ff */
[----:B------:R-:W-:Y:S01]  /*8330*/  HSET2.LE.AND R3, R15, R240, PT ;  /* 0x000000f00f037233 */ /* 0x000fe20003803000 */
[----:B---3--:R-:W-:-:S02]  /*8340*/  F2FP.BF16.PACK_AB R4, R178, R184 ;  /* 0x000000b8b204723e */ /* 0x008fc400000010ff */
[----:B------:R-:W-:Y:S02]  /*8350*/  LOP3.LUT R128, R5, R2, RZ, 0xc0, !PT ;  /* 0x0000000205807212 */ /* 0x000fe400078ec0ff */
[----:B-----5:R-:W-:Y:S02]  /*8360*/  F2FP.BF16.PACK_AB R0, R179, R185 ;  /* 0x000000b9b300723e */ /* 0x020fe400000010ff */
[----:B------:R-:W-:Y:S02]  /*8370*/  F2FP.BF16.PACK_AB R2, R172, R173 ;  /* 0x000000adac02723e */ /* 0x000fe400000010ff */
[----:B------:R-:W-:Y:S01]  /*8380*/  LOP3.LUT R131, R3, R4, RZ, 0xc0, !PT ;  /* 0x0000000403837212 */ /* 0x000fe200078ec0ff */
[----:B------:R-:W-:Y:S01]  /*8390*/  FFMA.FTZ R3, R241, R29, R24 ;  /* 0x0000001df1037223 */ /* 0x000fe20000010018 */
[----:B------:R-:W-:Y:S02]  /*83a0*/  LOP3.LUT R129, R6, R0, RZ, 0xc0, !PT ;  /* 0x0000000006817212 */ /* 0x000fe400078ec0ff */
[----:B------:R-:W-:-:S02]  /*83b0*/  LOP3.LUT R170, R7, R2, RZ, 0xc0, !PT ;  /* 0x0000000207aa7212 */ /* 0x000fc400078ec0ff */
[----:B------:R-:W3:Y:S01]  /*83c0*/  LDSM.16.MT88.4 R4, [R209+0xb800] ;  /* 0x00b80000d104783b */ /* 0x000ee20000004200 */
[----:B------:R-:W-:Y:S02]  /*83d0*/  F2FP.BF16.PACK_AB R0, R30, R25 ;  /* 0x000000191e00723e */ /* 0x000fe400000010ff */
[----:B------:R-:W-:Y:S01]  /*83e0*/  F2FP.BF16.PACK_AB R2, R174, R175 ;  /* 0x000000afae02723e */ /* 0x000fe200000010ff */
[C---:B------:R-:W-:Y:S01]  /*83f0*/  HMMA.16816.F32.BF16 R36, R128.reuse, R44, R232 ;  /* 0x0000002c8024723c */ /* 0x040fe200000418e8 */
[----:B------:R-:W-:Y:S01]  /*8400*/  LOP3.LUT R171, R8, R0, RZ, 0xc0, !PT ;  /* 0x0000000008ab7212 */ /* 0x000fe200078ec0ff */
[----:B------:R-:W-:Y:S01]  /*8410*/  FFMA.FTZ R8, R248, R28, R189 ;  /* 0x0000001cf8087223 */ /* 0x000fe200000100bd */
[----:B--2---:R-:W-:Y:S02]  /*8420*/  F2FP.BF16.PACK_AB R0, R31, R22 ;  /* 0x000000161f00723e */ /* 0x004fe400000010ff */
[----:B------:R-:W-:Y:S01]  /*8430*/  LOP3.LUT R168, R13, R2, RZ, 0xc0, !PT ;  /* 0x000000020da87212 */ /* 0x000fe200078ec0ff */
[----:B------:R-:W-:Y:S01]  /*8440*/  FFMA.FTZ R2, R249, R27, R191 ;  /* 0x0000001bf9027223 */ /* 0x000fe200000100bf */
[----:B------:R-:W-:Y:S01]  /*8450*/  LOP3.LUT R169, R14, R0, RZ, 0xc0, !PT ;  /* 0x000000000ea97212 */ /* 0x000fe200078ec0ff */
[----:B------:R-:W-:Y:S01]  /*8460*/  FFMA.FTZ R0, R250, R26, R243 ;  /* 0x0000001afa007223 */ /* 0x000fe200000100f3 */
[----:B------:R-:W-:Y:S01]  /*8470*/  HMMA.16816.F32.BF16 R48, R128, R46, R48 ;  /* 0x0000002e8030723c */ /* 0x000fe20000041830 */
[----:B------:R-:W-:-:S02]  /*8480*/  FADD.FTZ R13, R193, R3 ;  /* 0x00000003c10d7221 */ /* 0x000fc40000010000 */
[----:B------:R-:W-:Y:S02]  /*8490*/  FADD.FTZ R2, R252, R2 ;  /* 0x00000002fc027221 */ /* 0x000fe40000010000 */
[----:B------:R-:W-:Y:S02]  /*84a0*/  FADD.FTZ R3, R198, R8 ;  /* 0x00000008c6037221 */ /* 0x000fe40000010000 */
[----:B------:R-:W-:Y:S01]  /*84b0*/  FADD.FTZ R2, R192, R2 ;  /* 0x00000002c0027221 */ /* 0x000fe20000010000 */
[----:B-1----:R-:W-:Y:S01]  /*84c0*/  HMMA.16816.F32.BF16 R140, R128, R148, R140 ;  /* 0x00000094808c723c */ /* 0x002fe2000004188c */
        /* <DEDUP_REMOVED lines=11> */
[----:B------:R-:W-:Y:S01]  /*8580*/  FADD.FTZ R249, R172, R2 ;  /* 0x00000002acf97221 */ /* 0x000fe20000010000 */
[----:B------:R-:W-:Y:S01]  /*8590*/  MOV R2, R228 ;  /* 0x000000e400027202 */ /* 0x000fe20000000f00 */
[----:B------:R-:W-:-:S03]  /*85a0*/  FADD.FTZ R248, R178, R3 ;  /* 0x00000003b2f87221 */ /* 0x000fc60000010000 */
[-C--:B---3--:R-:W-:Y:S08]  /*85b0*/  HMMA.16816.F32.BF16 R164, R128, R4.reuse, R164 ;  /* 0x0000000480a4723c */ /* 0x088ff000000418a4 */
[----:B------:R-:W-:Y:S07]  /*85c0*/  HMMA.16816.F32.BF16 R124, R168, R4, R124 ;  /* 0x00000004a87c723c */ /* 0x000fee000004187c */
        /* <DEDUP_REMOVED lines=34> */
[C---:B------:R-:W-:Y:S07]  /*87f0*/  HMMA.16816.F32.BF16 R92, R168.reuse, R94, R136 ;  /* 0x0000005ea85c723c */ /* 0x040fee0000041888 */
[----:B------:R-:W-:Y:S01]  /*8800*/  MOV R136, R231 ;  /* 0x000000e700887202 */ /* 0x000fe20000000f00 */
[C---:B------:R-:W-:Y:S07]  /*8810*/  HMMA.16816.F32.BF16 R104, R168.reuse, R106, R132 ;  /* 0x0000006aa868723c */ /* 0x040fee0000041884 */
[----:B------:R-:W-:Y:S01]  /*8820*/  MOV R135, R230 ;  /* 0x000000e600877202 */ /* 0x000fe20000000f00 */
[----:B------:R-:W-:Y:S01]  /*8830*/  HMMA.16816.F32.BF16 R116, R168, R118, R32 ;  /* 0x00000076a874723c */ /* 0x000fe20000041820 */
[----:B------:R-:W-:-:S07]  /*8840*/  MOV R134, R229 ;  /* 0x000000e500867202 */ /* 0x000fce0000000f00 */
[----:B------:R-:W-:Y:S01]  /*8850*/  HMMA.16816.F32.BF16 R168, R168, R6, R16 ;  /* 0x00000006a8a8723c */ /* 0x000fe20000041810 */
[----:B------:R-:W-:Y:S11]  /*8860*/  @!P0 BRA `(.L_x_800) ;  /* 0x0000a74000008947 */ /* 0x000ff60003800000 */
[----:B------:R-:W2:Y:S04]  /*8870*/  LDL.64 R176, [R1+0x48] ;  /* 0x0000480001b07983 */ /* 0x000ea80000100a00 */
[----:B------:R-:W3:Y:S01]  /*8880*/  LDL.64 R196, [R1+0x30] ;  /* 0x0000300001c47983 */ /* 0x000ee20000100a00 */
[----:B------:R-:W-:Y:S01]  /*8890*/  UIADD3 UR29, UR28, -0x3, URZ ;  /* 0xfffffffd1c1d7890 */ /* 0x000fe2000fffe03f */
[----:B------:R-:W-:-:S04]  /*88a0*/  DEPBAR.LE SB0, 0x0 ;  /* 0x000080000000791a */ /* 0x000fc80000000000 */
[----:B------:R-:W-:Y:S01]  /*88b0*/  USHF.R.S32.HI UR32, URZ, 0x1f, UR29 ;  /* 0x0000001f3f207899 */ /* 0x000fe2000801141d */
[----:B------:R-:W-:Y:S01]  /*88c0*/  BAR.SYNC.DEFER_BLOCKING 0x0 ;  /* 0x0000000000007b1d */ /* 0x000fe20000010000 */
[----:B------:R-:W-:-:S05]  /*88d0*/  UISETP.GE.AND UP0, UPT, UR28, 0x4, UPT ;  /* 0x000000041c00788c */ /* 0x000fca000bf06270 */
[----:B------:R-:W-:Y:S02]  /*88e0*/  ULDC.64 UR4, c[0x0][0x1a0] ;  /* 0x0000680000047ab9 */ /* 0x000fe40000000a00 */
[----:B------:R-:W-:Y:S02]  /*88f0*/  UIMAD UR32, UR32, UR4, URZ ;  /* 0x00000004202072a4 */ /* 0x000fe4000f8e023f */
[----:B------:R-:W-:Y:S02]  /*8900*/  UIMAD.WIDE.U32 UR34, UR29, UR4, URZ ;  /* 0x000000041d2272a5 */ /* 0x000fe4000f8e003f */
[----:B------:R-:W-:-:S04]  /*8910*/  UIMAD UR5, UR29, UR5, UR32 ;  /* 0x000000051d0572a4 */ /* 0x000fc8000f8e0220 */
[----:B------:R-:W-:Y:S01]  /*8920*/  UIADD3 UR5, UR35, UR5, URZ ;  /* 0x0000000523057290 */ /* 0x000fe2000fffe03f */
[----:B------:R-:W-:Y:S02]  /*8930*/  IMAD.U32 R0, RZ, RZ, UR34 ;  /* 0x00000022ff007e24 */ /* 0x000fe4000f8e00ff */
[----:B------:R-:W-:-:S03]  /*8940*/  IMAD.U32 R4, RZ, RZ, UR34 ;  /* 0x00000022ff047e24 */ /* 0x000fc6000f8e00ff */
[----:B------:R-:W-:Y:S01]  /*8950*/  IMAD.U32 R3, RZ, RZ, UR5 ;  /* 0x00000005ff037e24 */ /* 0x000fe2000f8e00ff */
[----:B------:R-:W-:Y:S01]  /*8960*/  @P3 STS.128 [R219+0xa000], RZ ;  /* 0x00a000ffdb003388 */ /* 0x000fe20000000c00 */
[----:B--2---:R-:W-:-:S04]  /*8970*/  LEA R0, P1, R0, R176, 0x5 ;  /* 0x000000b000007211 */ /* 0x004fc800078228ff */
[----:B------:R-:W-:Y:S02]  /*8980*/  IADD3 R2, P0, R0, UR24, RZ ;  /* 0x0000001800027c10 */ /* 0x000fe4000ff1e0ff */
[----:B---3--:R-:W-:Y:S02]  /*8990*/  LEA.HI.X R3, R4, R197, R3, 0x5, P1 ;  /* 0x000000c504037211 */ /* 0x008fe400008f2c03 */
[C---:B------:R-:W-:Y:S02]  /*89a0*/  @!P3 LEA R16, P5, R0.reuse, c[0x0][0x170], 0x1 ;  /* 0x00005c000010ba11 */ /* 0x040fe400078a08ff */
[----:B------:R-:W-:Y:S02]  /*89b0*/  @!P2 LEA R6, P1, R0, c[0x0][0x170], 0x1 ;  /* 0x00005c000006aa11 */ /* 0x000fe400078208ff */
[----:B------:R-:W-:Y:S02]  /*89c0*/  @!P3 LEA R14, P4, R2, c[0x0][0x170], 0x1 ;  /* 0x00005c00020eba11 */ /* 0x000fe400078808ff */
[----:B------:R-:W-:-:S02]  /*89d0*/  IADD3.X R5, R3, UR23, RZ, P0, !PT ;  /* 0x0000001703057c10 */ /* 0x000fc400087fe4ff */
[--C-:B------:R-:W-:Y:S02]  /*89e0*/  @!P3 LEA.HI.X R17, R0, c[0x0][0x174], R3.reuse, 0x1, P5 ;  /* 0x00005d000011ba11 */ /* 0x100fe400028f0c03 */
[----:B------:R-:W-:Y:S02]  /*89f0*/  @!P2 LEA R4, P0, R2, c[0x0][0x170], 0x1 ;  /* 0x00005c000204aa11 */ /* 0x000fe400078008ff */
        /* <DEDUP_REMOVED lines=8> */
[----:B------:R-:W-:-:S03]  /*8a80*/  PLOP3.LUT P0, PT, PT, PT, UP0, 0x80, 0x0 ;  /* 0x000000000000781c */ /* 0x000fc60003f0f008 */
        /* <DEDUP_REMOVED lines=15> */
[----:B-1----:R-:W1:Y:S04]  /*8b80*/  LDSM.16.M88.4 R16, [R206+0x2000] ;  /* 0x00200000ce10783b */ /* 0x002e680000000200 */
[----:B------:R-:W4:Y:S04]  /*8b90*/  LDSM.16.M88.4 R28, [R204+0x8800] ;  /* 0x00880000cc1c783b */ /* 0x000f280000000200 */
[----:B------:R-:W5:Y:S04]  /*8ba0*/  LDSM.16.M88.4 R20, [R206] ;  /* 0x00000000ce14783b */ /* 0x000f680000000200 */
[----:B------:R-:W-:Y:S04]  /*8bb0*/  LDSM.16.M88.4 R136, [R215] ;  /* 0x00000000d788783b */ /* 0x000fe80000000200 */
[----:B------:R-:W-:Y:S04]  /*8bc0*/  LDSM.16.M88.4 R132, [R218] ;  /* 0x00000000da84783b */ /* 0x000fe80000000200 */
[----:B--2---:R-:W2:Y:S04]  /*8bd0*/  LDSM.16.M88.4 R4, [R208+0x2000] ;  /* 0x00200000d004783b */ /* 0x004ea80000000200 */
[----:B------:R-:W2:Y:S04]  /*8be0*/  LDSM.16.M88.4 R24, [R208] ;  /* 0x00000000d018783b */ /* 0x000ea80000000200 */
[----:B------:R-:W0:Y:S01]  /*8bf0*/  LDGDEPBAR ;  /* 0x00000000000079af */ /* 0x000e220000000000 */
[C---:B-1----:R-:W-:Y:S08]  /*8c00*/  HMMA.16816.F32.BF16 R180, R16.reuse, R32, RZ ;  /* 0x0000002010b4723c */ /* 0x042ff000000418ff */
[C---:B----4-:R-:W-:Y:S08]  /*8c10*/  HMMA.16816.F32.BF16 R172, R16.reuse, R28, RZ ;  /* 0x0000001c10ac723c */ /* 0x050ff000000418ff */
[C---:B------:R-:W-:Y:S08]  /*8c20*/  HMMA.16816.F32.BF16 R176, R16.reuse, R34, RZ ;  /* 0x0000002210b0723c */ /* 0x040ff000000418ff */
[----:B------:R-:W-:Y:S08]  /*8c30*/  HMMA.16816.F32.BF16 R16, R16, R30, RZ ;  /* 0x0000001e1010723c */ /* 0x000ff000000418ff */
[C---:B-----5:R-:W-:Y:S08]  /*8c40*/  HMMA.16816.F32.BF16 R192, R20.reuse, R28, RZ ;  /* 0x0000001c14c0723c */ /* 0x060ff000000418ff */
[----:B------:R-:W-:Y:S08]  /*8c50*/  HMMA.16816.F32.BF16 R188, R20, R30, RZ ;  /* 0x0000001e14bc723c */ /* 0x000ff000000418ff */
[----:B--2---:R-:W-:Y:S08]  /*8c60*/  HMMA.16816.F32.BF16 R184, R4, R136, R180 ;  /* 0x0000008804b8723c */ /* 0x004ff000000418b4 */
[C---:B------:R-:W-:Y:S08]  /*8c70*/  HMMA.16816.F32.BF16 R196, R20.reuse, R32, RZ ;  /* 0x0000002014c4723c */ /* 0x040ff000000418ff */
[----:B------:R-:W-:Y:S01]  /*8c80*/  HMMA.16816.F32.BF16 R200, R20, R34, RZ ;  /* 0x0000002214c8723c */ /* 0x000fe200000418ff */
[----:B------:R-:W-:Y:S04]  /*8c90*/  LDSM.16.M88.4 R20, [R213+0x8000] ;  /* 0x00800000d514783b */ /* 0x000fe80000000200 */
[----:B------:R-:W-:Y:S03]  /*8ca0*/  LDSM.16.M88.4 R32, [R213+0x8800] ;  /* 0x00880000d520783b */ /* 0x000fe60000000200 */
[C---:B------:R-:W-:Y:S08]  /*8cb0*/  HMMA.16816.F32.BF16 R180, R4.reuse, R132, R172 ;  /* 0x0000008404b4723c */ /* 0x040ff000000418ac */
[C---:B------:R-:W-:Y:S08]  /*8cc0*/  HMMA.16816.F32.BF16 R176, R4.reuse, R138, R176 ;  /* 0x0000008a04b0723c */ /* 0x040ff000000418b0 */
[----:B------:R-:W-:Y:S01]  /*8cd0*/  HMMA.16816.F32.BF16 R28, R4, R134, R16 ;  /* 0x00000086041c723c */ /* 0x000fe20000041810 */
[----:B------:R-:W1:Y:S04]  /*8ce0*/  LDSM.16.M88.4 R4, [R214+0x2000] ;  /* 0x00200000d604783b */ /* 0x000e680000000200 */
[----:B------:R-:W2:Y:S03]  /*8cf0*/  LDSM.16.M88.4 R16, [R214] ;  /* 0x00000000d610783b */ /* 0x000ea60000000200 */
[C---:B------:R-:W-:Y:S08]  /*8d00*/  HMMA.16816.F32.BF16 R172, R24.reuse, R136, R196 ;  /* 0x0000008818ac723c */ /* 0x040ff000000418c4 */
[C---:B------:R-:W-:Y:S08]  /*8d10*/  HMMA.16816.F32.BF16 R220, R24.reuse, R132, R192 ;  /* 0x0000008418dc723c */ /* 0x040ff000000418c0 */
[C---:B------:R-:W-:Y:S08]  /*8d20*/  HMMA.16816.F32.BF16 R192, R24.reuse, R138, R200 ;  /* 0x0000008a18c0723c */ /* 0x040ff000000418c8 */
[----:B------:R-:W-:Y:S01]  /*8d30*/  HMMA.16816.F32.BF16 R136, R24, R134, R188 ;  /* 0x000000861888723c */ /* 0x000fe200000418bc */
[----:B------:R-:W-:Y:S04]  /*8d40*/  LDSM.16.M88.4 R24, [R212] ;  /* 0x00000000d418783b */ /* 0x000fe80000000200 */
[----:B------:R-:W-:Y:S03]  /*8d50*/  LDSM.16.M88.4 R132, [R211+0x800] ;  /* 0x00080000d384783b */ /* 0x000fe60000000200 */
[C---:B-1----:R-:W-:Y:S08]  /*8d60*/  HMMA.16816.F32.BF16 R188, R4.reuse, R20, R184 ;  /* 0x0000001404bc723c */ /* 0x042ff000000418b8 */
[C---:B------:R-:W-:Y:S08]  /*8d70*/  HMMA.16816.F32.BF16 R200, R4.reuse, R32, R180 ;  /* 0x0000002004c8723c */ /* 0x040ff000000418b4 */
[C---:B------:R-:W-:Y:S08]  /*8d80*/  HMMA.16816.F32.BF16 R196, R4.reuse, R22, R176 ;  /* 0x0000001604c4723c */ /* 0x040ff000000418b0 */
[----:B------:R-:W-:Y:S01]  /*8d90*/  HMMA.16816.F32.BF16 R184, R4, R34, R28 ;  /* 0x0000002204b8723c */ /* 0x000fe2000004181c */
[----:B------:R-:W1:Y:S04]  /*8da0*/  LDSM.16.M88.4 R4, [R212+0x2000] ;  /* 0x00200000d404783b */ /* 0x000e680000000200 */
[----:B------:R-:W4:Y:S03]  /*8db0*/  LDSM.16.M88.4 R28, [R211] ;  /* 0x00000000d31c783b */ /* 0x000f260000000200 */
[C---:B--2---:R-:W-:Y:S08]  /*8dc0*/  HMMA.16816.F32.BF16 R180, R16.reuse, R20, R172 ;  /* 0x0000001410b4723c */ /* 0x044ff000000418ac */
[C---:B------:R-:W-:Y:S01]  /*8dd0*/  HMMA.16816.F32.BF16 R172, R16.reuse, R22, R192 ;  /* 0x0000001610ac723c */ /* 0x040fe200000418c0 */
[----:B------:R-:W-:Y:S07]  /*8de0*/  LDSM.16.M88.4 R20, [R206+0x6000] ;  /* 0x00600000ce14783b */ /* 0x000fee0000000200 */
[C---:B------:R-:W-:Y:S08]  /*8df0*/  HMMA.16816.F32.BF16 R176, R16.reuse, R32, R220 ;  /* 0x0000002010b0723c */ /* 0x040ff000000418dc */
[----:B------:R-:W-:Y:S01]  /*8e00*/  HMMA.16816.F32.BF16 R136, R16, R34, R136 ;  /* 0x000000221088723c */ /* 0x000fe20000041888 */
[----:B------:R-:W2:Y:S04]  /*8e10*/  LDSM.16.M88.4 R32, [R204+0x9000] ;  /* 0x00900000cc20783b */ /* 0x000ea80000000200 */
[----:B------:R-:W-:Y:S03]  /*8e20*/  LDSM.16.M88.4 R16, [R206+0x4000] ;  /* 0x00400000ce10783b */ /* 0x000fe60000000200 */
[C---:B-1----:R-:W-:Y:S08]  /*8e30*/  HMMA.16816.F32.BF16 R220, R4.reuse, R132, R200 ;  /* 0x0000008404dc723c */ /* 0x042ff000000418c8 */
[C---:B----4-:R-:W-:Y:S08]  /*8e40*/  HMMA.16816.F32.BF16 R224, R4.reuse, R30, R196 ;  /* 0x0000001e04e0723c */ /* 0x050ff000000418c4 */
[-C--:B------:R-:W-:Y:S08]  /*8e50*/  HMMA.16816.F32.BF16 R188, R4, R28.reuse, R188 ;  /* 0x0000001c04bc723c */ /* 0x080ff000000418bc */
[C---:B------:R-:W-:Y:S08]  /*8e60*/  HMMA.16816.F32.BF16 R196, R24.reuse, R28, R180 ;  /* 0x0000001c18c4723c */ /* 0x040ff000000418b4 */
[----:B------:R-:W-:Y:S01]  /*8e70*/  HMMA.16816.F32.BF16 R192, R24, R30, R172 ;  /* 0x0000001e18c0723c */ /* 0x000fe200000418ac */
[----:B------:R-:W1:Y:S04]  /*8e80*/  LDSM.16.M88.4 R28, [R204+0x9800] ;  /* 0x00980000cc1c783b */ /* 0x000e680000000200 */
[----:B------:R-:W-:Y:S03]  /*8e90*/  LDSM.16.M88.4 R172, [R217] ;  /* 0x00000000d9ac783b */ /* 0x000fe60000000200 */
[-C--:B------:R-:W-:Y:S01]  /*8ea0*/  HMMA.16816.F32.BF16 R200, R4, R134.reuse, R184 ;  /* 0x0000008604c8723c */ /* 0x080fe200000418b8 */
[----:B------:R-:W4:Y:S07]  /*8eb0*/  LDSM.16.M88.4 R4, [R208+0x6000] ;  /* 0x00600000d004783b */ /* 0x000f2e0000000200 */
[C---:B------:R-:W-:Y:S01]  /*8ec0*/  HMMA.16816.F32.BF16 R180, R24.reuse, R134, R136 ;  /* 0x0000008618b4723c */ /* 0x040fe20000041888 */
[----:B------:R-:W5:Y:S07]  /*8ed0*/  LDSM.16.M88.4 R136, [R216] ;  /* 0x00000000d888783b */ /* 0x000f6e0000000200 */
[----:B------:R-:W-:Y:S01]  /*8ee0*/  HMMA.16816.F32.BF16 R184, R24, R132, R176 ;  /* 0x0000008418b8723c */ /* 0x000fe200000418b0 */
[----:B------:R-:W3:Y:S07]  /*8ef0*/  LDSM.16.M88.4 R24, [R208+0x4000] ;  /* 0x00400000d018783b */ /* 0x000eee0000000200 */
[C---:B--2---:R-:W-:Y:S08]  /*8f00*/  HMMA.16816.F32.BF16 R176, R20.reuse, R32, R188 ;  /* 0x0000002014b0723c */ /* 0x044ff000000418bc */
[C---:B------:R-:W-:Y:S08]  /*8f10*/  HMMA.16816.F32.BF16 R132, R20.reuse, R34, R224 ;  /* 0x000000221484723c */ /* 0x040ff000000418e0 */
[C---:B-1----:R-:W-:Y:S08]  /*8f20*/  HMMA.16816.F32.BF16 R188, R20.reuse, R28, R220 ;  /* 0x0000001c14bc723c */ /* 0x042ff000000418dc */
[----:B------:R-:W-:Y:S08]  /*8f30*/  HMMA.16816.F32.BF16 R20, R20, R30, R200 ;  /* 0x0000001e1414723c */ /* 0x000ff000000418c8 */
[C---:B------:R-:W-:Y:S08]  /*8f40*/  HMMA.16816.F32.BF16 R200, R16.reuse, R34, R192 ;  /* 0x0000002210c8723c */ /* 0x040ff000000418c0 */
[C---:B------:R-:W-:Y:S01]  /*8f50*/  HMMA.16816.F32.BF16 R220, R16.reuse, R32, R196 ;  /* 0x0000002010dc723c */ /* 0x040fe200000418c4 */
[----:B------:R-:W-:Y:S07]  /*8f60*/  LDSM.16.M88.4 R32, [R213+0x9000] ;  /* 0x00900000d520783b */ /* 0x000fee0000000200 */
[C---:B------:R-:W-:Y:S08]  /*8f70*/  HMMA.16816.F32.BF16 R192, R16.reuse, R30, R180 ;  /* 0x0000001e10c0723c */ /* 0x040ff000000418b4 */
[----:B------:R-:W-:Y:S08]  /*8f80*/  HMMA.16816.F32.BF16 R196, R16, R28, R184 ;  /* 0x0000001c10c4723c */ /* 0x000ff000000418b8 */
[C---:B----4-:R-:W-:Y:S08]  /*8f90*/  HMMA.16816.F32.BF16 R180, R4.reuse, R172, R176 ;  /* 0x000000ac04b4723c */ /* 0x050ff000000418b0 */
[C---:B------:R-:W-:Y:S01]  /*8fa0*/  HMMA.16816.F32.BF16 R176, R4.reuse, R174, R132 ;  /* 0x000000ae04b0723c */ /* 0x040fe20000041884 */
[----:B------:R-:W-:Y:S07]  /*8fb0*/  LDSM.16.M88.4 R132, [R213+0x9800] ;  /* 0x00980000d584783b */ /* 0x000fee0000000200 */
[C---:B-----5:R-:W-:Y:S08]  /*8fc0*/  HMMA.16816.F32.BF16 R28, R4.reuse, R136, R188 ;  /* 0x00000088041c723c */ /* 0x060ff000000418bc */
[----:B------:R-:W-:Y:S01]  /*8fd0*/  HMMA.16816.F32.BF16 R16, R4, R138, R20 ;  /* 0x0000008a0410723c */ /* 0x000fe20000041814 */
[----:B------:R-:W1:Y:S04]  /*8fe0*/  LDSM.16.M88.4 R4, [R214+0x6000] ;  /* 0x00600000d604783b */ /* 0x000e680000000200 */
[----:B------:R-:W2:Y:S03]  /*8ff0*/  LDSM.16.M88.4 R20, [R214+0x4000] ;  /* 0x00400000d614783b */ /* 0x000ea60000000200 */
[C---:B---3--:R-:W-:Y:S08]  /*9000*/  HMMA.16816.F32.BF16 R184, R24.reuse, R172, R220 ;  /* 0x000000ac18b8723c */ /* 0x048ff000000418dc */
[C---:B------:R-:W-:Y:S08]  /*9010*/  HMMA.16816.F32.BF16 R220, R24.reuse, R174, R200 ;  /* 0x000000ae18dc723c */ /* 0x040ff000000418c8 */
[C---:B------:R-:W-:Y:S08]  /*9020*/  HMMA.16816.F32.BF16 R200, R24.reuse, R136, R196 ;  /* 0x0000008818c8723c */ /* 0x040ff000000418c4 */
[----:B------:R-:W-:Y:S01]  /*9030*/  HMMA.16816.F32.BF16 R196, R24, R138, R192 ;  /* 0x0000008a18c4723c */ /* 0x000fe200000418c0 */
[----:B------:R-:W-:Y:S07]  /*9040*/  LDSM.16.M88.4 R24, [R211+0x1800] ;  /* 0x00180000d318783b */ /* 0x000fee0000000200 */
[C---:B-1----:R-:W-:Y:S08]  /*9050*/  HMMA.16816.F32.BF16 R192, R4.reuse, R32, R180 ;  /* 0x0000002004c0723c */ /* 0x042ff000000418b4 */
[C---:B------:R-:W-:Y:S08]  /*9060*/  HMMA.16816.F32.BF16 R188, R4.reuse, R34, R176 ;  /* 0x0000002204bc723c */ /* 0x040ff000000418b0 */
[C---:B------:R-:W-:Y:S01]  /*9070*/  HMMA.16816.F32.BF16 R180, R4.reuse, R132, R28 ;  /* 0x0000008404b4723c */ /* 0x040fe2000004181c */
[----:B------:R-:W-:Y:S07]  /*9080*/  LDSM.16.M88.4 R28, [R211+0x1000] ;  /* 0x00100000d31c783b */ /* 0x000fee0000000200 */
[----:B------:R-:W-:Y:S01]  /*9090*/  HMMA.16816.F32.BF16 R176, R4, R134, R16 ;  /* 0x0000008604b0723c */ /* 0x000fe20000041810 */
[----:B------:R-:W1:Y:S04]  /*90a0*/  LDSM.16.M88.4 R4, [R212+0x6000] ;  /* 0x00600000d404783b */ /* 0x000e680000000200 */
[----:B------:R-:W3:Y:S01]  /*90b0*/  LDSM.16.M88.4 R16, [R212+0x4000] ;  /* 0x00400000d410783b */ /* 0x000ee20000000200 */
[----:B------:R-:W-:-:S04]  /*90c0*/  DEPBAR.LE SB0, 0x0 ;  /* 0x000080000000791a */ /* 0x000fc80000000000 */
[C---:B--2---:R-:W-:Y:S08]  /*90d0*/  HMMA.16816.F32.BF16 R172, R20.reuse, R32, R184 ;  /* 0x0000002014ac723c */ /* 0x044ff000000418b8 */
[C---:B------:R-:W-:Y:S08]  /*90e0*/  HMMA.16816.F32.BF16 R136, R20.reuse, R34, R220 ;  /* 0x000000221488723c */ /* 0x040ff000000418dc */
[C---:B------:R-:W-:Y:S08]  /*90f0*/  HMMA.16816.F32.BF16 R32, R20.reuse, R132, R200 ;  /* 0x000000841420723c */ /* 0x040ff000000418c8 */
[----:B------:R-:W-:Y:S08]  /*9100*/  HMMA.16816.F32.BF16 R20, R20, R134, R196 ;  /* 0x000000861414723c */ /* 0x000ff000000418c4 */
[C---:B-1----:R-:W-:Y:S08]  /*9110*/  HMMA.16816.F32.BF16 R192, R4.reuse, R28, R192 ;  /* 0x0000001c04c0723c */ /* 0x042ff000000418c0 */
[C---:B------:R-:W-:Y:S08]  /*9120*/  HMMA.16816.F32.BF16 R188, R4.reuse, R30, R188 ;  /* 0x0000001e04bc723c */ /* 0x040ff000000418bc */
[C---:B------:R-:W-:Y:S08]  /*9130*/  HMMA.16816.F32.BF16 R180, R4.reuse, R24, R180 ;  /* 0x0000001804b4723c */ /* 0x040ff000000418b4 */
[----:B------:R-:W-:Y:S08]  /*9140*/  HMMA.16816.F32.BF16 R176, R4, R26, R176 ;  /* 0x0000001a04b0723c */ /* 0x000ff000000418b0 */
[C---:B---3--:R-:W-:Y:S08]  /*9150*/  HMMA.16816.F32.BF16 R172, R16.reuse, R28, R172 ;  /* 0x0000001c10ac723c */ /* 0x048ff000000418ac */
[C---:B------:R-:W-:Y:S08]  /*9160*/  HMMA.16816.F32.BF16 R136, R16.reuse, R30, R136 ;  /* 0x0000001e1088723c */ /* 0x040ff00000041888 */
[C---:B------:R-:W-:Y:S08]  /*9170*/  HMMA.16816.F32.BF16 R32, R16.reuse, R24, R32 ;  /* 0x000000181020723c */ /* 0x040ff00000041820 */
[----:B------:R-:W-:Y:S01]  /*9180*/  HMMA.16816.F32.BF16 R20, R16, R26, R20 ;  /* 0x0000001a1014723c */ /* 0x000fe20000041814 */
[----:B------:R-:W-:Y:S06]  /*9190*/  BAR.SYNC.DEFER_BLOCKING 0x0 ;  /* 0x0000000000007b1d */ /* 0x000fec0000010000 */
        /* <DEDUP_REMOVED lines=16> */
[----:B------:R-:W-:Y:S02]  /*92a0*/  IADD3 R2, P5, R0, UR22, RZ ;  /* 0x0000001600027c10 */ /* 0x000fe4000ffbe0ff */
[----:B---3--:R-:W-:Y:S02]  /*92b0*/  LEA.HI.X R3, R4, R247, R3, 0x5, P1 ;  /* 0x000000f704037211 */ /* 0x008fe400008f2c03 */
[C---:B------:R-:W-:Y:S02]  /*92c0*/  @!P3 LEA R14, P6, R0.reuse, c[0x0][0x168], 0x1 ;  /* 0x00005a00000eba11 */ /* 0x040fe400078c08ff */
        /* <DEDUP_REMOVED lines=28> */
.L_x_806:
[----:B------:R-:W-:Y:S05]  /*9490*/  BSYNC B0 ;  /* 0x0000000000007941 */ /* 0x000fea0003800000 */
.L_x_805:
[----:B------:R-:W0:Y:S02]  /*94a0*/  LDGDEPBAR ;  /* 0x00000000000079af */ /* 0x000e240000000000 */
.L_x_804:
[----:B------:R-:W2:Y:S04]  /*94b0*/  LDL R0, [R1+0x28] ;  /* 0x0000280001007983 */ /* 0x000ea80000100800 */
[----:B-1----:R-:W3:Y:S04]  /*94c0*/  LDL.64 R4, [R1+0x38] ;  /* 0x0000380001047983 */ /* 0x002ee80000100a00 */
[----:B------:R-:W4:Y:S04]  /*94d0*/  LDL R3, [R1+0x44] ;  /* 0x0000440001037983 */ /* 0x000f280000100800 */
[----:B------:R-:W5:Y:S04]  /*94e0*/  LDL R2, [R1+0x40] ;  /* 0x0000400001027983 */ /* 0x000f680000100800 */
[----:B------:R-:W4:Y:S04]  /*94f0*/  LDL R7, [R1+0x2c] ;  /* 0x00002c0001077983 */ /* 0x000f280000100800 */
[----:B------:R-:W4:Y:S04]  /*9500*/  LDL.64 R246, [R1+0x20] ;  /* 0x0000200001f67983 */ /* 0x000f280000100a00 */
[----:B------:R-:W1:Y:S02]  /*9510*/  S2R R6, SR_TID.X ;  /* 0x0000000000067919 */ /* 0x000e640000002100 */
[----:B-1----:R-:W-:-:S05]  /*9520*/  IMAD.SHL.U32 R6, R6, 0x2, RZ ;  /* 0x0000000206067824 */ /* 0x002fca00078e00ff */
[----:B------:R-:W-:Y:S01]  /*9530*/  LOP3.LUT R6, R6, 0x6, RZ, 0xc0, !PT ;  /* 0x0000000606067812 */ /* 0x000fe200078ec0ff */
[----:B------:R-:W1:Y:S01]  /*9540*/  LDC.U8 R203, c[0x0][0x2d8] ;  /* 0x0000b600ffcb7b82 */ /* 0x000e620000000000 */
[----:B--2---:R-:W-:Y:S01]  /*9550*/  MOV R245, R0 ;  /* 0x0000000000f57202 */ /* 0x004fe20000000f00 */
[----:B------:R-:W-:-:S04]  /*9560*/  IMAD.U32 R0, RZ, RZ, UR29 ;  /* 0x0000001dff007e24 */ /* 0x000fc8000f8e00ff */
[----:B------:R-:W-:Y:S02]  /*9570*/  IMAD R0, R0, 0x20, R6 ;  /* 0x0000002000007824 */ /* 0x000fe400078e0206 */
[----:B---3--:R-:W-:-:S03]  /*9580*/  IMAD.MOV.U32 R19, RZ, RZ, R5 ;  /* 0x000000ffff137224 */ /* 0x008fc600078e0005 */
[C---:B------:R-:W-:Y:S02]  /*9590*/  ISETP.GE.AND P4, PT, R0.reuse, R9, PT ;  /* 0x000000090000720c */ /* 0x040fe40003f86270 */
[C---:B------:R-:W-:Y:S02]  /*95a0*/  ISETP.GE.AND P1, PT, R0.reuse, R10, PT ;  /* 0x0000000a0000720c */ /* 0x040fe40003f26270 */
[C---:B------:R-:W-:Y:S02]  /*95b0*/  IADD3 R6, R0.reuse, 0x1, RZ ;  /* 0x0000000100067810 */ /* 0x040fe40007ffe0ff */
[----:B------:R-:W-:Y:S02]  /*95c0*/  IADD3 R5, R0, 0x8, RZ ;  /* 0x0000000800057810 */ /* 0x000fe40007ffe0ff */
[----:B------:R-:W-:Y:S02]  /*95d0*/  FSEL R13, R172, -INF , !P4 ;  /* 0xff800000ac0d7808 */ /* 0x000fe40006000000 */
[----:B------:R-:W-:-:S02]  /*95e0*/  FSEL R26, R174, -INF , !P1 ;  /* 0xff800000ae1a7808 */ /* 0x000fc40004800000 */
[----:B------:R-:W-:Y:S02]  /*95f0*/  MOV R18, R4 ;  /* 0x0000000400127202 */ /* 0x000fe40000000f00 */
[----:B------:R-:W-:Y:S02]  /*9600*/  ISETP.GE.AND P4, PT, R6, R10, PT ;  /* 0x0000000a0600720c */ /* 0x000fe40003f86270 */
[----:B------:R-:W-:Y:S02]  /*9610*/  ISETP.GE.AND P1, PT, R5, R9, PT ;  /* 0x000000090500720c */ /* 0x000fe40003f26270 */
[----:B------:R-:W-:Y:S01]  /*9620*/  IADD3 R4, R0, 0x9, RZ ;  /* 0x0000000900047810 */ /* 0x000fe20007ffe0ff */
[----:B----4-:R-:W-:Y:S01]  /*9630*/  IMAD.MOV.U32 R14, RZ, RZ, R3 ;  /* 0x000000ffff0e7224 */ /* 0x010fe200078e0003 */
[----:B------:R-:W-:Y:S02]  /*9640*/  FSEL R29, R175, -INF , !P4 ;  /* 0xff800000af1d7808 */ /* 0x000fe40006000000 */
[----:B------:R-:W-:-:S02]  /*9650*/  FSEL R25, R136, -INF , !P1 ;  /* 0xff80000088197808 */ /* 0x000fc40004800000 */
[----:B-----5:R-:W-:Y:S02]  /*9660*/  MOV R15, R2 ;  /* 0x00000002000f7202 */ /* 0x020fe40000000f00 */
[----:B------:R-:W-:Y:S02]  /*9670*/  ISETP.GE.AND P5, PT, R6, R9, PT ;  /* 0x000000090600720c */ /* 0x000fe40003fa6270 */
[-C--:B------:R-:W-:Y:S02]  /*9680*/  ISETP.GE.AND P4, PT, R5, R10.reuse, PT ;  /* 0x0000000a0500720c */ /* 0x080fe40003f86270 */
[----:B------:R-:W-:Y:S02]  /*9690*/  ISETP.GE.AND P1, PT, R4, R10, PT ;  /* 0x0000000a0400720c */ /* 0x000fe40003f26270 */
[C---:B------:R-:W-:Y:S02]  /*96a0*/  IADD3 R3, R0.reuse, 0x10, RZ ;  /* 0x0000001000037810 */ /* 0x040fe40007ffe0ff */
[----:B------:R-:W-:-:S02]  /*96b0*/  IADD3 R2, R0, 0x11, RZ ;  /* 0x0000001100027810 */ /* 0x000fc40007ffe0ff */
[----:B------:R-:W-:Y:S02]  /*96c0*/  FSEL R24, R173, -INF , !P5 ;  /* 0xff800000ad187808 */ /* 0x000fe40006800000 */
[----:B------:R-:W-:Y:S02]  /*96d0*/  FSEL R30, R138, -INF , !P4 ;  /* 0xff8000008a1e7808 */ /* 0x000fe40006000000 */
[----:B------:R-:W-:Y:S02]  /*96e0*/  FSEL R132, R139, -INF , !P1 ;  /* 0xff8000008b847808 */ /* 0x000fe40004800000 */
[-C--:B------:R-:W-:Y:S02]  /*96f0*/  ISETP.GE.AND P5, PT, R4, R9.reuse, PT ;  /* 0x000000090400720c */ /* 0x080fe40003fa6270 */
[-C--:B------:R-:W-:Y:S02]  /*9700*/  ISETP.GE.AND P4, PT, R3, R9.reuse, PT ;  /* 0x000000090300720c */ /* 0x080fe40003f86270 */
[----:B------:R-:W-:-:S02]  /*9710*/  ISETP.GE.AND P1, PT, R2, R9, PT ;  /* 0x000000090200720c */ /* 0x000fc40003f26270 */
[----:B------:R-:W-:Y:S01]  /*9720*/  IADD3 R8, R0, 0x18, RZ ;  /* 0x0000001800087810 */ /* 0x000fe20007ffe0ff */
[----:B------:R-:W-:Y:S01]  /*9730*/  IMAD.MOV.U32 R252, RZ, RZ, R7 ;  /* 0x000000fffffc7224 */ /* 0x000fe200078e0007 */
[----:B------:R-:W-:Y:S02]  /*9740*/  FSEL R27, R137, -INF , !P5 ;  /* 0xff800000891b7808 */ /* 0x000fe40006800000 */
[----:B------:R-:W-:Y:S02]  /*9750*/  FSEL R226, R32, -INF , !P4 ;  /* 0xff80000020e27808 */ /* 0x000fe40006000000 */
[----:B------:R-:W-:Y:S02]  /*9760*/  FSEL R227, R33, -INF , !P1 ;  /* 0xff80000021e37808 */ /* 0x000fe40004800000 */
[-C--:B------:R-:W-:Y:S02]  /*9770*/  ISETP.GE.AND P5, PT, R3, R10.reuse, PT ;  /* 0x0000000a0300720c */ /* 0x080fe40003fa6270 */
[----:B------:R-:W-:-:S02]  /*9780*/  ISETP.GE.AND P4, PT, R2, R10, PT ;  /* 0x0000000a0200720c */ /* 0x000fc40003f86270 */
[-C--:B------:R-:W-:Y:S02]  /*9790*/  ISETP.GE.AND P1, PT, R8, R9.reuse, PT ;  /* 0x000000090800720c */ /* 0x080fe40003f26270 */
[----:B------:R-:W-:Y:S02]  /*97a0*/  IADD3 R7, R0, 0x19, RZ ;  /* 0x0000001900077810 */ /* 0x000fe40007ffe0ff */
[----:B------:R-:W-:Y:S02]  /*97b0*/  FSEL R237, R34, -INF , !P5 ;  /* 0xff80000022ed7808 */ /* 0x000fe40006800000 */
[----:B------:R-:W-:Y:S02]  /*97c0*/  FSEL R239, R35, -INF , !P4 ;  /* 0xff80000023ef7808 */ /* 0x000fe40006000000 */
[----:B------:R-:W-:Y:S02]  /*97d0*/  FSEL R225, R20, -INF , !P1 ;  /* 0xff80000014e17808 */ /* 0x000fe40004800000 */
[----:B------:R-:W-:-:S02]  /*97e0*/  ISETP.GE.AND P4, PT, R7, R9, PT ;  /* 0x000000090700720c */ /* 0x000fc40003f86270 */
[-C--:B------:R-:W-:Y:S02]  /*97f0*/  ISETP.GE.AND P5, PT, R8, R10.reuse, PT ;  /* 0x0000000a0800720c */ /* 0x080fe40003fa6270 */
[----:B------:R-:W-:Y:S02]  /*9800*/  ISETP.GE.AND P1, PT, R7, R10, PT ;  /* 0x0000000a0700720c */ /* 0x000fe40003f26270 */
[----:B------:R-:W-:Y:S02]  /*9810*/  FSEL R224, R21, -INF , !P4 ;  /* 0xff80000015e07808 */ /* 0x000fe40006000000 */
[----:B------:R-:W-:Y:S02]  /*9820*/  FSEL R242, R22, -INF , !P5 ;  /* 0xff80000016f27808 */ /* 0x000fe40006800000 */
[----:B------:R-:W-:Y:S02]  /*9830*/  FSEL R240, R23, -INF , !P1 ;  /* 0xff80000017f07808 */ /* 0x000fe40004800000 */
[----:B------:R-:W-:-:S02]  /*9840*/  ISETP.GE.AND P6, PT, R0, R11, PT ;  /* 0x0000000b0000720c */ /* 0x000fc40003fc6270 */
[-C--:B------:R-:W-:Y:S02]  /*9850*/  ISETP.GE.AND P4, PT, R0, R12.reuse, PT ;  /* 0x0000000c0000720c */ /* 0x080fe40003f86270 */
[C---:B------:R-:W-:Y:S02]  /*9860*/  ISETP.GE.AND P5, PT, R6.reuse, R11, PT ;  /* 0x0000000b0600720c */ /* 0x040fe40003fa6270 */
[----:B------:R-:W-:Y:S02]  /*9870*/  ISETP.GE.AND P1, PT, R6, R12, PT ;  /* 0x0000000c0600720c */ /* 0x000fe40003f26270 */
[----:B------:R-:W-:Y:S02]  /*9880*/  FSEL R28, R192, -INF , !P6 ;  /* 0xff800000c01c7808 */ /* 0x000fe40007000000 */
[----:B------:R-:W-:Y:S02]  /*9890*/  FSEL R33, R194, -INF , !P4 ;  /* 0xff800000c2217808 */ /* 0x000fe40006000000 */
[----:B------:R-:W-:-:S02]  /*98a0*/  FSEL R31, R193, -INF , !P5 ;  /* 0xff800000c11f7808 */ /* 0x000fc40006800000 */
[----:B------:R-:W-:Y:S01]  /*98b0*/  FSEL R35, R195, -INF , !P1 ;  /* 0xff800000c3237808 */ /* 0x000fe20004800000 */
[----:B------:R-:W-:Y:S01]  /*98c0*/  IMAD.U32 R0, RZ, RZ, UR31 ;  /* 0x0000001fff007e24 */ /* 0x000fe2000f8e00ff */
[CC--:B------:R-:W-:Y:S02]  /*98d0*/  ISETP.GE.AND P4, PT, R5.reuse, R11.reuse, PT ;  /* 0x0000000b0500720c */ /* 0x0c0fe40003f86270 */
[-C--:B------:R-:W-:Y:S02]  /*98e0*/  ISETP.GE.AND P6, PT, R5, R12.reuse, PT ;  /* 0x0000000c0500720c */ /* 0x080fe40003fc6270 */
[C---:B------:R-:W-:Y:S02]  /*98f0*/  ISETP.GE.AND P5, PT, R4.reuse, R11, PT ;  /* 0x0000000b0400720c */ /* 0x040fe40003fa6270 */
[----:B------:R-:W-:Y:S01]  /*9900*/  ISETP.GE.AND P1, PT, R4, R12, PT ;  /* 0x0000000c0400720c */ /* 0x000fe20003f26270 */
[----:B------:R-:W-:Y:S01]  /*9910*/  IMAD.WIDE.U32 R4, R15, -0x2daee0ad, RZ ;  /* 0xd2511f530f047825 */ /* 0x000fe200078e00ff */
[----:B------:R-:W-:-:S02]  /*9920*/  FSEL R34, R189, -INF , !P5 ;  /* 0xff800000bd227808 */ /* 0x000fc40006800000 */
[----:B------:R-:W-:Y:S01]  /*9930*/  FSEL R137, R191, -INF , !P1 ;  /* 0xff800000bf897808 */ /* 0x000fe20004800000 */
[----:B------:R-:W-:Y:S01]  /*9940*/  IMAD.WIDE.U32 R16, R14, -0x326172a9, RZ ;  /* 0xcd9e8d570e107825 */ /* 0x000fe200078e00ff */
[C---:B------:R-:W-:Y:S02]  /*9950*/  ISETP.GE.AND P1, PT, R2.reuse, R11, PT ;  /* 0x0000000b0200720c */ /* 0x040fe40003f26270 */
[----:B------:R-:W-:Y:S02]  /*9960*/  ISETP.GE.AND P5, PT, R2, R12, PT ;  /* 0x0000000c0200720c */ /* 0x000fe40003fa6270 */
[----:B------:R-:W-:Y:S02]  /*9970*/  LOP3.LUT R2, R5, UR29, R0, 0x96, !PT ;  /* 0x0000001d05027c12 */ /* 0x000fe4000f8e9600 */
[----:B------:R-:W-:Y:S02]  /*9980*/  LOP3.LUT R0, R17, R252, RZ, 0x3c, !PT ;  /* 0x000000fc11007212 */ /* 0x000fe400078e3cff */
[----:B------:R-:W-:-:S02]  /*9990*/  FSEL R32, R188, -INF , !P4 ;  /* 0xff800000bc207808 */ /* 0x000fc40006000000 */
[----:B------:R-:W-:Y:S01]  /*99a0*/  FSEL R133, R190, -INF , !P6 ;  /* 0xff800000be857808 */ /* 0x000fe20007000000 */
[----:B------:R-:W-:Y:S01]  /*99b0*/  IMAD R5, R245, -0x326172a9, RZ ;  /* 0xcd9e8d57f5057824 */ /* 0x000fe200078e02ff */
[C---:B------:R-:W-:Y:S02]  /*99c0*/  ISETP.GE.AND P4, PT, R3.reuse, R11, PT ;  /* 0x0000000b0300720c */ /* 0x040fe40003f86270 */
[----:B------:R-:W-:Y:S01]  /*99d0*/  ISETP.GE.AND P6, PT, R3, R12, PT ;  /* 0x0000000c0300720c */ /* 0x000fe20003fc6270 */
[----:B------:R-:W-:-:S04]  /*99e0*/  IMAD.WIDE.U32 R2, R2, -0x326172a9, RZ ;  /* 0xcd9e8d5702027825 */ /* 0x000fc800078e00ff */
[----:B------:R-:W-:Y:S01]  /*99f0*/  IMAD.WIDE.U32 R14, R0, -0x2daee0ad, RZ ;  /* 0xd2511f53000e7825 */ /* 0x000fe200078e00ff */
[----:B------:R-:W-:Y:S02]  /*9a00*/  FMNMX.FTZ R0, R231, R13, !PT ;  /* 0x0000000de7007209 */ /* 0x000fe40007810000 */
[----:B------:R-:W-:Y:S02]  /*9a10*/  LOP3.LUT R5, R3, UR15, R5, 0x96, !PT ;  /* 0x0000000f03057c12 */ /* 0x000fe4000f8e9605 */
[----:B------:R-:W-:Y:S02]  /*9a20*/  LOP3.LUT R22, R247, UR13, R2, 0x96, !PT ;  /* 0x0000000df7167c12 */ /* 0x000fe4000f8e9602 */
[----:B------:R-:W-:Y:S02]  /*9a30*/  FSEL R238, R181, -INF , !P1 ;  /* 0xff800000b5ee7808 */ /* 0x000fe40004800000 */
[----:B------:R-:W-:Y:S02]  /*9a40*/  FMNMX.FTZ R0, R24, R0, !PT ;  /* 0x0000000018007209 */ /* 0x000fe40007810000 */
[----:B------:R-:W-:Y:S01]  /*9a50*/  ISETP.GE.AND P1, PT, R7, R11, PT ;  /* 0x0000000b0700720c */ /* 0x000fe20003f26270 */
[----:B------:R-:W-:Y:S01]  /*9a60*/  IMAD.WIDE.U32 R22, R22, -0x2daee0ad, RZ ;  /* 0xd2511f5316167825 */ /* 0x000fe200078e00ff */
[----:B------:R-:W-:-:S02]  /*9a70*/  LOP3.LUT R6, R15, UR14, R4, 0x96, !PT ;  /* 0x0000000e0f067c12 */ /* 0x000fc4000f8e9604 */
[----:B------:R-:W-:Y:S01]  /*9a80*/  LOP3.LUT R16, R3, UR15, R16, 0x96, !PT ;  /* 0x0000000f03107c12 */ /* 0x000fe2000f8e9610 */
[----:B------:R-:W-:Y:S01]  /*9a90*/  IMAD.WIDE.U32 R4, R5, -0x2daee0ad, RZ ;  /* 0xd2511f5305047825 */ /* 0x000fe200078e00ff */
[----:B------:R-:W-:Y:S02]  /*9aa0*/  FMNMX.FTZ R0, R25, R0, !PT ;  /* 0x0000000019007209 */ /* 0x000fe40007810000 */
[----:B------:R-:W-:Y:S01]  /*9ab0*/  FSEL R244, R177, -INF , !P1 ;  /* 0xff800000b1f47808 */ /* 0x000fe20004800000 */
[----:B------:R-:W-:Y:S01]  /*9ac0*/  IMAD.WIDE.U32 R16, R16, -0x2daee0ad, RZ ;  /* 0xd2511f5310107825 */ /* 0x000fe200078e00ff */
[----:B------:R-:W-:Y:S02]  /*9ad0*/  ISETP.GE.AND P1, PT, R7, R12, PT ;  /* 0x0000000c0700720c */ /* 0x000fe40003f26270 */
[----:B------:R-:W-:Y:S01]  /*9ae0*/  LOP3.LUT R3, R5, UR12, R18, 0x96, !PT ;  /* 0x0000000c05037c12 */ /* 0x000fe2000f8e9612 */
[----:B------:R-:W-:Y:S01]  /*9af0*/  IMAD.WIDE.U32 R6, R6, -0x326172a9, RZ ;  /* 0xcd9e8d5706067825 */ /* 0x000fe200078e00ff */
[----:B------:R-:W-:-:S02]  /*9b00*/  LOP3.LUT R20, R23, UR10, R4, 0x96, !PT ;  /* 0x0000000a17147c12 */ /* 0x000fc4000f8e9604 */
[----:B------:R-:W-:Y:S02]  /*9b10*/  FMNMX.FTZ R0, R27, R0, !PT ;  /* 0x000000001b007209 */ /* 0x000fe40007810000 */
[----:B------:R-:W-:Y:S01]  /*9b20*/  LOP3.LUT R4, R7, UR13, R2, 0x96, !PT ;  /* 0x0000000d07047c12 */ /* 0x000fe2000f8e9602 */
[----:B------:R-:W-:Y:S01]  /*9b30*/  IMAD.WIDE.U32 R2, R3, -0x326172a9, RZ ;  /* 0xcd9e8d5703027825 */ /* 0x000fe200078e00ff */
[----:B------:R-:W-:Y:S02]  /*9b40*/  LOP3.LUT R18, R17, UR12, R14, 0x96, !PT ;  /* 0x0000000c11127c12 */ /* 0x000fe4000f8e960e */
[----:B------:R-:W-:Y:S01]  /*9b50*/  FMNMX.FTZ R0, R226, R0, !PT ;  /* 0x00000000e2007209 */ /* 0x000fe20007810000 */
[----:B------:R-:W-:Y:S01]  /*9b60*/  IMAD.WIDE.U32 R20, R20, -0x326172a9, RZ ;  /* 0xcd9e8d5714147825 */ /* 0x000fe200078e00ff */
[----:B------:R-:W-:Y:S02]  /*9b70*/  LOP3.LUT R3, R3, UR11, R246, 0x96, !PT ;  /* 0x0000000b03037c12 */ /* 0x000fe4000f8e96f6 */
[----:B------:R-:W-:Y:S01]  /*9b80*/  FMNMX.FTZ R136, R227, R0, !PT ;  /* 0x00000000e3887209 */ /* 0x000fe20007810000 */
[----:B------:R-:W-:Y:S01]  /*9b90*/  IMAD.WIDE.U32 R18, R18, -0x326172a9, RZ ;  /* 0xcd9e8d5712127825 */ /* 0x000fe200078e00ff */
[----:B------:R-:W-:-:S02]  /*9ba0*/  FMNMX.FTZ R0, R230, R26, !PT ;  /* 0x0000001ae6007209 */ /* 0x000fc40007810000 */
[----:B------:R-:W-:Y:S01]  /*9bb0*/  LOP3.LUT R7, R21, UR9, R2, 0x96, !PT ;  /* 0x0000000915077c12 */ /* 0x000fe2000f8e9602 */
[----:B------:R-:W-:Y:S01]  /*9bc0*/  IMAD.WIDE.U32 R4, R4, -0x2daee0ad, RZ ;  /* 0xd2511f5304047825 */ /* 0x000fe200078e00ff */
[----:B------:R-:W-:Y:S02]  /*9bd0*/  FMNMX.FTZ R0, R29, R0, !PT ;  /* 0x000000001d007209 */ /* 0x000fe40007810000 */
[----:B------:R-:W-:Y:S01]  /*9be0*/  LOP3.LUT R14, R19, UR11, R6, 0x96, !PT ;  /* 0x0000000b130e7c12 */ /* 0x000fe2000f8e9606 */
[----:B------:R-:W-:Y:S01]  /*9bf0*/  IMAD.WIDE.U32 R2, R3, -0x2daee0ad, RZ ;  /* 0xd2511f5303027825 */ /* 0x000fe200078e00ff */
[----:B------:R-:W-:Y:S02]  /*9c00*/  FSEL R236, R180, -INF , !P4 ;  /* 0xff800000b4ec7808 */ /* 0x000fe40006000000 */
[----:B------:R-:W-:Y:S01]  /*9c10*/  LOP3.LUT R16, R5, UR10, R16, 0x96, !PT ;  /* 0x0000000a05107c12 */ /* 0x000fe2000f8e9610 */
[----:B------:R-:W-:Y:S01]  /*9c20*/  IMAD.WIDE.U32 R174, R7, -0x2daee0ad, RZ ;  /* 0xd2511f5307ae7825 */ /* 0x000fe200078e00ff */
[----:B------:R-:W-:-:S02]  /*9c30*/  ISETP.GE.AND P4, PT, R8, R11, PT ;  /* 0x0000000b0800720c */ /* 0x000fc40003f86270 */
[----:B------:R-:W-:Y:S01]  /*9c40*/  FMNMX.FTZ R0, R30, R0, !PT ;  /* 0x000000001e007209 */ /* 0x000fe20007810000 */
[----:B------:R-:W-:Y:S01]  /*9c50*/  IMAD.WIDE.U32 R14, R14, -0x2daee0ad, RZ ;  /* 0xd2511f530e0e7825 */ /* 0x000fe200078e00ff */
[----:B------:R-:W-:Y:S02]  /*9c60*/  LOP3.LUT R5, R3, UR8, R22, 0x96, !PT ;  /* 0x0000000803057c12 */ /* 0x000fe4000f8e9616 */
[----:B------:R-:W-:Y:S01]  /*9c70*/  LOP3.LUT R2, R175, UR6, R2, 0x96, !PT ;  /* 0x00000006af027c12 */ /* 0x000fe2000f8e9602 */
[----:B------:R-:W-:Y:S01]  /*9c80*/  IMAD.WIDE.U32 R6, R16, -0x326172a9, RZ ;  /* 0xcd9e8d5710067825 */ /* 0x000fe200078e00ff */
[----:B------:R-:W-:Y:S02]  /*9c90*/  FSEL R243, R176, -INF , !P4 ;  /* 0xff800000b0f37808 */ /* 0x000fe40006000000 */
[----:B------:R-:W-:Y:S02]  /*9ca0*/  FMNMX.FTZ R0, R132, R0, !PT ;  /* 0x0000000084007209 */ /* 0x000fe40007810000 */
[----:B------:R-:W-:-:S02]  /*9cb0*/  ISETP.GE.AND P4, PT, R8, R12, PT ;  /* 0x0000000c0800720c */ /* 0x000fc40003f86270 */
[----:B------:R-:W-:Y:S01]  /*9cc0*/  FMNMX.FTZ R8, R229, R28, !PT ;  /* 0x0000001ce5087209 */ /* 0x000fe20007810000 */
[----:B------:R-:W-:Y:S01]  /*9cd0*/  IMAD.WIDE.U32 R2, R2, -0x326172a9, RZ ;  /* 0xcd9e8d5702027825 */ /* 0x000fe200078e00ff */
[----:B------:R-:W-:Y:S02]  /*9ce0*/  LOP3.LUT R19, R15, UR8, R4, 0x96, !PT ;  /* 0x000000080f137c12 */ /* 0x000fe4000f8e9604 */
[----:B------:R-:W-:Y:S01]  /*9cf0*/  FMNMX.FTZ R0, R237, R0, !PT ;  /* 0x00000000ed007209 */ /* 0x000fe20007810000 */
[----:B------:R-:W-:Y:S01]  /*9d00*/  IMAD.WIDE.U32 R4, R5, -0x326172a9, RZ ;  /* 0xcd9e8d5705047825 */ /* 0x000fe200078e00ff */
[----:B------:R-:W-:Y:S02]  /*9d10*/  FMNMX.FTZ R136, R225, R136, !PT ;  /* 0x00000088e1887209 */ /* 0x000fe40007810000 */
[----:B------:R-:W-:Y:S02]  /*9d20*/  LOP3.LUT R18, R7, UR9, R18, 0x96, !PT ;  /* 0x0000000907127c12 */ /* 0x000fe4000f8e9612 */
[----:B------:R-:W-:-:S02]  /*9d30*/  FMNMX.FTZ R7, R31, R8, !PT ;  /* 0x000000081f077209 */ /* 0x000fc40007810000 */
[----:B------:R-:W-:Y:S02]  /*9d40*/  FMNMX.FTZ R135, R239, R0, !PT ;  /* 0x00000000ef877209 */ /* 0x000fe40007810000 */
[----:B------:R-:W-:Y:S02]  /*9d50*/  FMNMX.FTZ R136, R224, R136, !PT ;  /* 0x00000088e0887209 */ /* 0x000fe40007810000 */
[----:B------:R-:W-:Y:S02]  /*9d60*/  LOP3.LUT R0, R3, UR16, R4, 0x96, !PT ;  /* 0x0000001003007c12 */ /* 0x000fe4000f8e9604 */
[----:B------:R-:W-:Y:S01]  /*9d70*/  FMNMX.FTZ R4, R32, R7, !PT ;  /* 0x0000000720047209 */ /* 0x000fe20007810000 */
[----:B------:R-:W2:Y:S01]  /*9d80*/  SHFL.BFLY PT, R21, R136, 0x2, 0x1f ;  /* 0x0c401f0088157f89 */ /* 0x000ea200000e0000 */
[----:B------:R-:W-:Y:S01]  /*9d90*/  LOP3.LUT R8, R2, 0xffff, RZ, 0xc0, !PT ;  /* 0x0000ffff02087812 */ /* 0x000fe200078ec0ff */
[----:B------:R-:W-:Y:S01]  /*9da0*/  IMAD.WIDE.U32 R172, R18, -0x2daee0ad, RZ ;  /* 0xd2511f5312ac7825 */ /* 0x000fe200078e00ff */
[----:B------:R-:W-:-:S02]  /*9db0*/  LOP3.LUT R17, R2, 0xff, RZ, 0xc0, !PT ;  /* 0x000000ff02117812 */ /* 0x000fc400078ec0ff */
[--C-:B------:R-:W-:Y:S02]  /*9dc0*/  SHF.R.U32.HI R15, RZ, 0x10, R2.reuse ;  /* 0x00000010ff0f7819 */ /* 0x100fe40000011602 */
[----:B------:R-:W-:Y:S02]  /*9dd0*/  SHF.R.U32.HI R16, RZ, 0x18, R2 ;  /* 0x00000018ff107819 */ /* 0x000fe40000011602 */
[----:B------:R-:W-:Y:S02]  /*9de0*/  FMNMX.FTZ R2, R34, R4, !PT ;  /* 0x0000000422027209 */ /* 0x000fe40007810000 */
[----:B------:R-:W-:Y:S01]  /*9df0*/  LOP3.LUT R175, R5, UR7, R20, 0x96, !PT ;  /* 0x0000000705af7c12 */ /* 0x000fe2000f8e9614 */
[----:B------:R-:W-:Y:S01]  /*9e00*/  IMAD.WIDE.U32 R4, R19, -0x326172a9, RZ ;  /* 0xcd9e8d5713047825 */ /* 0x000fe200078e00ff */
[----:B------:R-:W-:Y:S02]  /*9e10*/  FMNMX.FTZ R135, R242, R135, !PT ;  /* 0x00000087f2877209 */ /* 0x000fe40007810000 */
[----:B------:R-:W-:-:S02]  /*9e20*/  FMNMX.FTZ R7, R236, R2, !PT ;  /* 0x00000002ec077209 */ /* 0x000fc40007810000 */
[----:B------:R-:W-:Y:S02]  /*9e30*/  LOP3.LUT R3, R173, UR6, R14, 0x96, !PT ;  /* 0x00000006ad037c12 */ /* 0x000fe4000f8e960e */
[----:B------:R-:W-:Y:S02]  /*9e40*/  LOP3.LUT R173, R5, UR7, R6, 0x96, !PT ;  /* 0x0000000705ad7c12 */ /* 0x000fe4000f8e9606 */
[----:B------:R-:W-:Y:S02]  /*9e50*/  FMNMX.FTZ R135, R240, R135, !PT ;  /* 0x00000087f0877209 */ /* 0x000fe40007810000 */
[----:B------:R-:W-:Y:S01]  /*9e60*/  FMNMX.FTZ R5, R238, R7, !PT ;  /* 0x00000007ee057209 */ /* 0x000fe20007810000 */
[----:B------:R-:W-:Y:S01]  /*9e70*/  IMAD.WIDE.U32 R2, R3, -0x326172a9, RZ ;  /* 0xcd9e8d5703027825 */ /* 0x000fe200078e00ff */
[----:B------:R-:W-:Y:S02]  /*9e80*/  SHF.R.U32.HI R8, RZ, 0x8, R8 ;  /* 0x00000008ff087819 */ /* 0x000fe40000011608 */
[----:B------:R-:W-:Y:S01]  /*9e90*/  LOP3.LUT R14, R15, 0xff, RZ, 0xc0, !PT ;  /* 0x000000ff0f0e7812 */ /* 0x000fe200078ec0ff */
[----:B------:R-:W3:Y:S01]  /*9ea0*/  SHFL.BFLY PT, R18, R135, 0x2, 0x1f ;  /* 0x0c401f0087127f89 */ /* 0x000ee200000e0000 */
[----:B------:R-:W-:-:S02]  /*9eb0*/  FMNMX.FTZ R5, R243, R5, !PT ;  /* 0x00000005f3057209 */ /* 0x000fc40007810000 */
[----:B------:R-:W-:Y:S02]  /*9ec0*/  PRMT R23, R17, 0x5410, R8 ;  /* 0x0000541011177816 */ /* 0x000fe40000000008 */
[----:B------:R-:W-:Y:S02]  /*9ed0*/  PRMT R138, R14, 0x5410, R16 ;  /* 0x000054100e8a7816 */ /* 0x000fe40000000010 */
[C---:B------:R-:W-:Y:S02]  /*9ee0*/  LOP3.LUT R14, R2.reuse, 0xffff, RZ, 0xc0, !PT ;  /* 0x0000ffff020e7812 */ /* 0x040fe400078ec0ff */
[----:B------:R-:W-:Y:S02]  /*9ef0*/  LOP3.LUT R16, R2, 0xff, RZ, 0xc0, !PT ;  /* 0x000000ff02107812 */ /* 0x000fe400078ec0ff */
[--C-:B------:R-:W-:Y:S02]  /*9f00*/  SHF.R.U32.HI R15, RZ, 0x10, R2.reuse ;  /* 0x00000010ff0f7819 */ /* 0x100fe40000011602 */
[----:B------:R-:W-:-:S02]  /*9f10*/  SHF.R.U32.HI R17, RZ, 0x18, R2 ;  /* 0x00000018ff117819 */ /* 0x000fc40000011602 */
[----:B------:R-:W-:Y:S02]  /*9f20*/  LOP3.LUT R4, R3, UR16, R4, 0x96, !PT ;  /* 0x0000001003047c12 */ /* 0x000fe4000f8e9604 */
[----:B------:R-:W-:Y:S02]  /*9f30*/  FMNMX.FTZ R2, R244, R5, !PT ;  /* 0x00000005f4027209 */ /* 0x000fe40007810000 */
[--C-:B------:R-:W-:Y:S02]  /*9f40*/  SHF.R.U32.HI R3, RZ, 0x10, R0.reuse ;  /* 0x00000010ff037819 */ /* 0x100fe40000011600 */
[C---:B------:R-:W-:Y:S01]  /*9f50*/  LOP3.LUT R6, R0.reuse, 0xffff, RZ, 0xc0, !PT ;  /* 0x0000ffff00067812 */ /* 0x040fe200078ec0ff */
[----:B------:R-:W4:Y:S01]  /*9f60*/  SHFL.BFLY PT, R134, R2, 0x2, 0x1f ;  /* 0x0c401f0002867f89 */ /* 0x000f2200000e0000 */
[----:B------:R-:W-:Y:S02]  /*9f70*/  LOP3.LUT R7, R0, 0xff, RZ, 0xc0, !PT ;  /* 0x000000ff00077812 */ /* 0x000fe400078ec0ff */
[----:B------:R-:W-:-:S02]  /*9f80*/  SHF.R.U32.HI R0, RZ, 0x18, R0 ;  /* 0x00000018ff007819 */ /* 0x000fc40000011600 */
[----:B------:R-:W-:Y:S02]  /*9f90*/  LOP3.LUT R3, R3, 0xff, RZ, 0xc0, !PT ;  /* 0x000000ff03037812 */ /* 0x000fe400078ec0ff */
[----:B--2---:R-:W-:Y:S02]  /*9fa0*/  FMNMX.FTZ R136, R136, R21, !PT ;  /* 0x0000001588887209 */ /* 0x004fe40007810000 */
[----:B------:R-:W-:Y:S02]  /*9fb0*/  PRMT R21, R3, 0x5410, R0 ;  /* 0x0000541003157816 */ /* 0x000fe40000000000 */
[----:B------:R-:W-:-:S04]  /*9fc0*/  FMNMX.FTZ R0, R228, R33, !PT ;  /* 0x00000021e4007209 */ /* 0x000fc80007810000 */
[----:B------:R-:W-:Y:S01]  /*9fd0*/  FMNMX.FTZ R3, R35, R0, !PT ;  /* 0x0000000023037209 */ /* 0x000fe20007810000 */
[----:B------:R-:W2:Y:S01]  /*9fe0*/  SHFL.BFLY PT, R19, R136, 0x1, 0x1f ;  /* 0x0c201f0088137f89 */ /* 0x000ea200000e0000 */
[----:B------:R-:W-:Y:S02]  /*9ff0*/  SHF.R.U32.HI R6, RZ, 0x8, R6 ;  /* 0x00000008ff067819 */ /* 0x000fe40000011606 */
[----:B------:R-:W-:Y:S02]  /*a000*/  FMNMX.FTZ R3, R133, R3, !PT ;  /* 0x0000000385037209 */ /* 0x000fe40007810000 */
[----:B---3--:R-:W-:Y:S02]  /*a010*/  FMNMX.FTZ R135, R18, R135, !PT ;  /* 0x0000008712877209 */ /* 0x008fe40007810000 */
[----:B------:R-:W-:Y:S02]  /*a020*/  FSEL R139, R182, -INF , !P6 ;  /* 0xff800000b68b7808 */ /* 0x000fe40007000000 */
[----:B------:R-:W-:-:S02]  /*a030*/  FMNMX.FTZ R3, R137, R3, !PT ;  /* 0x0000000389037209 */ /* 0x000fc40007810000 */
[----:B------:R-:W-:Y:S02]  /*a040*/  PRMT R22, R7, 0x5410, R6 ;  /* 0x0000541007167816 */ /* 0x000fe40000000006 */
[----:B------:R-:W3:Y:S01]  /*a050*/  SHFL.BFLY PT, R6, R135, 0x1, 0x1f ;  /* 0x0c201f0087067f89 */ /* 0x000ee200000e0000 */
[----:B------:R-:W-:Y:S02]  /*a060*/  FSEL R185, R183, -INF , !P5 ;  /* 0xff800000b7b97808 */ /* 0x000fe40006800000 */
[----:B------:R-:W-:Y:S02]  /*a070*/  FMNMX.FTZ R3, R139, R3, !PT ;  /* 0x000000038b037209 */ /* 0x000fe40007810000 */
[----:B----4-:R-:W-:Y:S02]  /*a080*/  FMNMX.FTZ R134, R134, R2, !PT ;  /* 0x0000000286867209 */ /* 0x010fe40007810000 */
[----:B------:R-:W-:Y:S02]  /*a090*/  FSEL R187, R178, -INF , !P4 ;  /* 0xff800000b2bb7808 */ /* 0x000fe40006000000 */
[----:B------:R-:W-:-:S02]  /*a0a0*/  FMNMX.FTZ R2, R185, R3, !PT ;  /* 0x00000003b9027209 */ /* 0x000fc40007810000 */
[----:B------:R-:W-:Y:S02]  /*a0b0*/  FSEL R184, R179, -INF , !P1 ;  /* 0xff800000b3b87808 */ /* 0x000fe40004800000 */
[----:B------:R-:W-:-:S04]  /*a0c0*/  FMNMX.FTZ R2, R187, R2, !PT ;  /* 0x00000002bb027209 */ /* 0x000fc80007810000 */
[----:B------:R-:W-:Y:S02]  /*a0d0*/  FMNMX.FTZ R2, R184, R2, !PT ;  /* 0x00000002b8027209 */ /* 0x000fe40007810000 */
[----:B--2---:R-:W-:-:S03]  /*a0e0*/  FMNMX.FTZ R136, R136, R19, !PT ;  /* 0x0000001388887209 */ /* 0x004fc60007810000 */
[----:B------:R-:W2:Y:S01]  /*a0f0*/  SHFL.BFLY PT, R7, R2, 0x2, 0x1f ;  /* 0x0c401f0002077f89 */ /* 0x000ea200000e0000 */
[C---:B------:R-:W-:Y:S01]  /*a100*/  FSETP.NEU.FTZ.AND P6, PT, R136.reuse, -INF , PT ;  /* 0xff8000008800780b */ /* 0x040fe20003fdd000 */
[----:B------:R-:W-:Y:S01]  /*a110*/  FMUL.FTZ R5, R136, c[0x0][0x23c] ;  /* 0x00008f0088057a20 */ /* 0x000fe20000410000 */
[----:B---3--:R-:W-:Y:S02]  /*a120*/  FMNMX.FTZ R135, R135, R6, !PT ;  /* 0x0000000687877209 */ /* 0x008fe40007810000 */
[----:B------:R-:W3:Y:S02]  /*a130*/  SHFL.BFLY PT, R6, R134, 0x1, 0x1f ;  /* 0x0c201f0086067f89 */ /* 0x000ee400000e0000 */
[----:B------:R-:W-:Y:S01]  /*a140*/  FSEL R0, R5, RZ, P6 ;  /* 0x000000ff05007208 */ /* 0x000fe20003000000 */
[C---:B------:R-:W-:Y:S01]  /*a150*/  FMUL.FTZ R8, R135.reuse, c[0x0][0x23c] ;  /* 0x00008f0087087a20 */ /* 0x040fe20000410000 */
[----:B------:R-:W-:-:S03]  /*a160*/  FSETP.NEU.FTZ.AND P5, PT, R135, -INF , PT ;  /* 0xff8000008700780b */ /* 0x000fc60003fbd000 */
[--C-:B------:R-:W-:Y:S01]  /*a170*/  FFMA.FTZ R3, R25, c[0x0][0x23c], -R0.reuse ;  /* 0x00008f0019037a23 */ /* 0x100fe20000010800 */
[----:B------:R-:W-:Y:S01]  /*a180*/  FSEL R8, R8, RZ, P5 ;  /* 0x000000ff08087208 */ /* 0x000fe20002800000 */
[----:B------:R-:W-:Y:S02]  /*a190*/  FFMA.FTZ R5, R24, c[0x0][0x23c], -R0 ;  /* 0x00008f0018057a23 */ /* 0x000fe40000010800 */
[----:B------:R4:W-:Y:S01]  /*a1a0*/  MUFU.EX2 R232, R3 ;  /* 0x0000000300e87308 */ /* 0x0009e20000000800 */
[----:B--2---:R-:W-:-:S07]  /*a1b0*/  FMNMX.FTZ R2, R7, R2, !PT ;  /* 0x0000000207027209 */ /* 0x004fce0007810000 */
[----:B------:R2:W-:Y:S01]  /*a1c0*/  MUFU.EX2 R234, R5 ;  /* 0x0000000500ea7308 */ /* 0x0005e20000000800 */
[--C-:B----4-:R-:W-:Y:S01]  /*a1d0*/  FFMA.FTZ R3, R27, c[0x0][0x23c], -R0.reuse ;  /* 0x00008f001b037a23 */ /* 0x110fe20000010800 */
[----:B------:R-:W4:Y:S06]  /*a1e0*/  SHFL.BFLY PT, R7, R2, 0x1, 0x1f ;  /* 0x0c201f0002077f89 */ /* 0x000f2c00000e0000 */
[----:B------:R5:W1:Y:S01]  /*a1f0*/  MUFU.EX2 R233, R3 ;  /* 0x0000000300e97308 */ /* 0x000a620000000800 */
[----:B------:R-:W-:Y:S02]  /*a200*/  FFMA.FTZ R13, R13, c[0x0][0x23c], -R0 ;  /* 0x00008f000d0d7a23 */ /* 0x000fe40000010800 */
[----:B--2---:R-:W-:Y:S01]  /*a210*/  FFMA.FTZ R5, R26, c[0x0][0x23c], -R8 ;  /* 0x00008f001a057a23 */ /* 0x004fe20000010808 */
[----:B---3--:R-:W-:-:S04]  /*a220*/  FMNMX.FTZ R134, R134, R6, !PT ;  /* 0x0000000686867209 */ /* 0x008fc80007810000 */
[----:B------:R2:W-:Y:S01]  /*a230*/  MUFU.EX2 R202, R5 ;  /* 0x0000000500ca7308 */ /* 0x0005e20000000800 */
[----:B-----5:R-:W-:-:S04]  /*a240*/  SHF.R.U32.HI R3, RZ, 0x8, R14 ;  /* 0x00000008ff037819 */ /* 0x020fc8000001160e */
[----:B------:R-:W-:Y:S02]  /*a250*/  PRMT R25, R16, 0x5410, R3 ;  /* 0x0000541010197816 */ /* 0x000fe40000000003 */
[----:B------:R-:W-:Y:S01]  /*a260*/  LOP3.LUT R3, R15, 0xff, RZ, 0xc0, !PT ;  /* 0x000000ff0f037812 */ /* 0x000fe200078ec0ff */
[----:B--2---:R-:W-:Y:S01]  /*a270*/  FFMA.FTZ R5, R29, c[0x0][0x23c], -R8 ;  /* 0x00008f001d057a23 */ /* 0x004fe20000010808 */
[----:B------:R2:W-:Y:S02]  /*a280*/  MUFU.EX2 R235, R13 ;  /* 0x0000000d00eb7308 */ /* 0x0005e40000000800 */
[----:B------:R-:W-:Y:S02]  /*a290*/  PRMT R29, R3, 0x5410, R17 ;  /* 0x00005410031d7816 */ /* 0x000fe40000000011 */
[----:B------:R-:W-:Y:S02]  /*a2a0*/  LOP3.LUT R3, R4, 0xffff, RZ, 0xc0, !PT ;  /* 0x0000ffff04037812 */ /* 0x000fe400078ec0ff */
[----:B------:R-:W-:-:S02]  /*a2b0*/  FSETP.NEU.FTZ.AND P4, PT, R134, -INF , PT ;  /* 0xff8000008600780b */ /* 0x000fc40003f9d000 */
[----:B------:R3:W-:Y:S01]  /*a2c0*/  MUFU.EX2 R201, R5 ;  /* 0x0000000500c97308 */ /* 0x0007e20000000800 */
[----:B------:R-:W-:Y:S02]  /*a2d0*/  SHF.R.U32.HI R6, RZ, 0x8, R3 ;  /* 0x00000008ff067819 */ /* 0x000fe40000011603 */
[----:B------:R-:W-:Y:S01]  /*a2e0*/  LOP3.LUT R3, R4, 0xff, RZ, 0xc0, !PT ;  /* 0x000000ff04037812 */ /* 0x000fe200078ec0ff */
[----:B--2---:R-:W-:Y:S02]  /*a2f0*/  FMUL.FTZ R13, R134, c[0x0][0x23c] ;  /* 0x00008f00860d7a20 */ /* 0x004fe40000410000 */
[----:B---3--:R-:W-:-:S03]  /*a300*/  FFMA.FTZ R5, R30, c[0x0][0x23c], -R8 ;  /* 0x00008f001e057a23 */ /* 0x008fc60000010808 */
[----:B------:R-:W-:Y:S01]  /*a310*/  FSEL R13, R13, RZ, P4 ;  /* 0x000000ff0d0d7208 */ /* 0x000fe20002000000 */
[----:B------:R2:W-:Y:S01]  /*a320*/  MUFU.EX2 R199, R5 ;  /* 0x0000000500c77308 */ /* 0x0005e20000000800 */
[----:B------:R-:W-:-:S03]  /*a330*/  PRMT R20, R3, 0x5410, R6 ;  /* 0x0000541003147816 */ /* 0x000fc60000000006 */
[----:B------:R-:W-:Y:S01]  /*a340*/  FFMA.FTZ R3, R28, c[0x0][0x23c], -R13 ;  /* 0x00008f001c037a23 */ /* 0x000fe2000001080d */
[----:B----4-:R-:W-:-:S03]  /*a350*/  FMNMX.FTZ R2, R2, R7, !PT ;  /* 0x0000000702027209 */ /* 0x010fc60007810000 */
[----:B------:R-:W-:Y:S01]  /*a360*/  MUFU.EX2 R198, R3 ;  /* 0x0000000300c67308 */ /* 0x000fe20000000800 */
[----:B--2---:R-:W-:-:S07]  /*a370*/  FFMA.FTZ R5, R132, c[0x0][0x23c], -R8 ;  /* 0x00008f0084057a23 */ /* 0x004fce0000010808 */
[----:B------:R2:W3:Y:S01]  /*a380*/  MUFU.EX2 R200, R5 ;  /* 0x0000000500c87308 */ /* 0x0004e20000000800 */
[C---:B------:R-:W-:Y:S01]  /*a390*/  FMUL.FTZ R15, R2.reuse, c[0x0][0x23c] ;  /* 0x00008f00020f7a20 */ /* 0x040fe20000410000 */
[----:B------:R-:W-:Y:S02]  /*a3a0*/  FSETP.NEU.FTZ.AND P1, PT, R2, -INF , PT ;  /* 0xff8000000200780b */ /* 0x000fe40003f3d000 */
[--C-:B--2---:R-:W-:Y:S02]  /*a3b0*/  SHF.R.U32.HI R5, RZ, 0x10, R4.reuse ;  /* 0x00000010ff057819 */ /* 0x104fe40000011604 */
[----:B------:R-:W-:Y:S02]  /*a3c0*/  SHF.R.U32.HI R4, RZ, 0x18, R4 ;  /* 0x00000018ff047819 */ /* 0x000fe40000011604 */
[----:B------:R-:W-:-:S04]  /*a3d0*/  LOP3.LUT R3, R5, 0xff, RZ, 0xc0, !PT ;  /* 0x000000ff05037812 */ /* 0x000fc800078ec0ff */
[----:B------:R-:W-:Y:S01]  /*a3e0*/  PRMT R24, R3, 0x5410, R4 ;  /* 0x0000541003187816 */ /* 0x000fe20000000004 */
[----:B------:R-:W-:Y:S01]  /*a3f0*/  FFMA.FTZ R3, R32, c[0x0][0x23c], -R13 ;  /* 0x00008f0020037a23 */ /* 0x000fe2000001080d */
[----:B------:R-:W-:-:S03]  /*a400*/  FSEL R15, R15, RZ, P1 ;  /* 0x000000ff0f0f7208 */ /* 0x000fc60000800000 */
[----:B------:R2:W-:Y:S01]  /*a410*/  MUFU.EX2 R196, R3 ;  /* 0x0000000300c47308 */ /* 0x0005e20000000800 */
[----:B-1----:R-:W-:Y:S02]  /*a420*/  PRMT R203, R203, 0x7054, R203 ;  /* 0x00007054cbcb7816 */ /* 0x002fe400000000cb */
[----:B--2---:R-:W-:-:S05]  /*a430*/  FSEL R3, R136, RZ, P6 ;  /* 0x000000ff88037208 */ /* 0x004fca0003000000 */
[----:B------:R-:W-:Y:S02]  /*a440*/  FADD.FTZ R6, R231, -R3 ;  /* 0x80000003e7067221 */ /* 0x000fe40000010000 */
[----:B------:R-:W-:-:S04]  /*a450*/  FFMA.FTZ R3, R33, c[0x0][0x23c], -R15 ;  /* 0x00008f0021037a23 */ /* 0x000fc8000001080f */
[----:B------:R1:W-:Y:S01]  /*a460*/  MUFU.EX2 R190, R3 ;  /* 0x0000000300be7308 */ /* 0x0003e20000000800 */
[--C-:B------:R-:W-:Y:S01]  /*a470*/  FFMA.FTZ R4, R34, c[0x0][0x23c], -R13.reuse ;  /* 0x00008f0022047a23 */ /* 0x100fe2000001080d */
[--C-:B------:R-:W-:Y:S02]  /*a480*/  HSET2.LE.AND R18, R23, R203.reuse, PT ;  /* 0x000000cb17127233 */ /* 0x100fe40003803000 */
[----:B------:R-:W-:Y:S01]  /*a490*/  HSET2.LE.AND R19, R138, R203, PT ;  /* 0x000000cb8a137233 */ /* 0x000fe20003803000 */
[----:B------:R-:W-:-:S03]  /*a4a0*/  FFMA.FTZ R5, R31, c[0x0][0x23c], -R13 ;  /* 0x00008f001f057a23 */ /* 0x000fc6000001080d */
[----:B------:R2:W-:Y:S01]  /*a4b0*/  MUFU.EX2 R191, R4 ;  /* 0x0000000400bf7308 */ /* 0x0005e20000000800 */
[----:B-1----:R-:W-:Y:S01]  /*a4c0*/  FFMA.FTZ R3, R35, c[0x0][0x23c], -R15 ;  /* 0x00008f0023037a23 */ /* 0x002fe2000001080f */
[----:B------:R-:W-:-:S06]  /*a4d0*/  HSET2.LE.AND R16, R22, R203, PT ;  /* 0x000000cb16107233 */ /* 0x000fcc0003803000 */
[----:B------:R-:W1:Y:S01]  /*a4e0*/  MUFU.EX2 R197, R5 ;  /* 0x0000000500c57308 */ /* 0x000e620000000800 */
[----:B------:R-:W-:Y:S01]  /*a4f0*/  HSET2.LE.AND R17, R21, R203, PT ;  /* 0x000000cb15117233 */ /* 0x000fe20003803000 */
[----:B------:R-:W-:Y:S06]  /*a500*/  LDSM.16.MT88.4 R32, [R207+0xa000] ;  /* 0x00a00000cf20783b */ /* 0x000fec0000004200 */
[----:B------:R4:W5:Y:S01]  /*a510*/  MUFU.EX2 R189, R3 ;  /* 0x0000000300bd7308 */ /* 0x0009620000000800 */
[----:B--2---:R-:W-:-:S05]  /*a520*/  FSEL R4, R135, RZ, P5 ;  /* 0x000000ff87047208 */ /* 0x004fca0002800000 */
[----:B------:R-:W-:Y:S01]  /*a530*/  FADD.FTZ R7, R230, -R4 ;  /* 0x80000004e6077221 */ /* 0x000fe20000010000 */
[----:B----4-:R-:W-:-:S04]  /*a540*/  F2FP.BF16.PACK_AB R3, R233, R232 ;  /* 0x000000e8e903723e */ /* 0x010fc800000010ff */
[----:B------:R-:W-:Y:S02]  /*a550*/  LOP3.LUT R18, R18, R3, RZ, 0xc0, !PT ;  /* 0x0000000312127212 */ /* 0x000fe400078ec0ff */
[----:B---3--:R-:W-:Y:S02]  /*a560*/  F2FP.BF16.PACK_AB R3, R200, R199 ;  /* 0x000000c7c803723e */ /* 0x008fe400000010ff */
[----:B------:R-:W-:Y:S02]  /*a570*/  FSEL R4, R2, RZ, P1 ;  /* 0x000000ff02047208 */ /* 0x000fe40000800000 */
[----:B------:R-:W-:Y:S02]  /*a580*/  LOP3.LUT R19, R19, R3, RZ, 0xc0, !PT ;  /* 0x0000000313137212 */ /* 0x000fe400078ec0ff */
[----:B------:R-:W-:Y:S01]  /*a590*/  F2FP.BF16.PACK_AB R3, R234, R235 ;  /* 0x000000ebea03723e */ /* 0x000fe200000010ff */
[----:B------:R-:W-:-:S03]  /*a5a0*/  FADD.FTZ R14, R228, -R4 ;  /* 0x80000004e40e7221 */ /* 0x000fc60000010000 */
[----:B------:R-:W-:Y:S01]  /*a5b0*/  LOP3.LUT R16, R16, R3, RZ, 0xc0, !PT ;  /* 0x0000000310107212 */ /* 0x000fe200078ec0ff */
[----:B------:R-:W-:Y:S01]  /*a5c0*/  FFMA.FTZ R4, R133, c[0x0][0x23c], -R15 ;  /* 0x00008f0085047a23 */ /* 0x000fe2000001080f */
[----:B------:R-:W-:Y:S02]  /*a5d0*/  F2FP.BF16.PACK_AB R3, R201, R202 ;  /* 0x000000cac903723e */ /* 0x000fe400000010ff */
[----:B------:R-:W-:Y:S01]  /*a5e0*/  FSEL R5, R134, RZ, P4 ;  /* 0x000000ff86057208 */ /* 0x000fe20002000000 */
[----:B------:R2:W-:Y:S01]  /*a5f0*/  MUFU.EX2 R188, R4 ;  /* 0x0000000400bc7308 */ /* 0x0005e20000000800 */
[----:B------:R-:W-:Y:S01]  /*a600*/  LOP3.LUT R17, R17, R3, RZ, 0xc0, !PT ;  /* 0x0000000311117212 */ /* 0x000fe200078ec0ff */
[----:B------:R-:W-:Y:S02]  /*a610*/  HSET2.LE.AND R3, R20, R203, PT ;  /* 0x000000cb14037233 */ /* 0x000fe40003803000 */
[----:B------:R-:W3:Y:S01]  /*a620*/  LDSM.16.MT88.4 R20, [R205+0xa000] ;  /* 0x00a00000cd14783b */ /* 0x000ee20000004200 */
[----:B------:R-:W-:-:S04]  /*a630*/  FADD.FTZ R5, R229, -R5 ;  /* 0x80000005e5057221 */ /* 0x000fc80000010000 */
[----:B------:R-:W-:Y:S02]  /*a640*/  FMUL.FTZ R5, R5, c[0x0][0x23c] ;  /* 0x00008f0005057a20 */ /* 0x000fe40000410000 */
[----:B--2---:R-:W-:-:S04]  /*a650*/  FFMA.FTZ R4, R137, c[0x0][0x23c], -R15 ;  /* 0x00008f0089047a23 */ /* 0x004fc8000001080f */
[----:B------:R1:W2:Y:S01]  /*a660*/  MUFU.EX2 R186, R4 ;  /* 0x0000000400ba7308 */ /* 0x0002a20000000800 */
[----:B------:R-:W-:Y:S02]  /*a670*/  FMUL.FTZ R6, R6, c[0x0][0x23c] ;  /* 0x00008f0006067a20 */ /* 0x000fe40000410000 */
[----:B------:R-:W-:Y:S02]  /*a680*/  FMUL.FTZ R7, R7, c[0x0][0x23c] ;  /* 0x00008f0007077a20 */ /* 0x000fe40000410000 */
[----:B------:R-:W-:-:S03]  /*a690*/  FMUL.FTZ R14, R14, c[0x0][0x23c] ;  /* 0x00008f000e0e7a20 */ /* 0x000fc60000410000 */
[----:B------:R5:W-:Y:S01]  /*a6a0*/  MUFU.EX2 R26, R5 ;  /* 0x00000005001a7308 */ /* 0x000be20000000800 */
[----:B-1----:R-:W-:-:S04]  /*a6b0*/  F2FP.BF16.PACK_AB R4, R197, R198 ;  /* 0x000000c6c504723e */ /* 0x002fc800000010ff */
[----:B------:R-:W-:Y:S01]  /*a6c0*/  LOP3.LUT R4, R3, R4, RZ, 0xc0, !PT ;  /* 0x0000000403047212 */ /* 0x000fe200078ec0ff */
[--C-:B------:R-:W-:Y:S01]  /*a6d0*/  HSET2.LE.AND R3, R24, R203.reuse, PT ;  /* 0x000000cb18037233 */ /* 0x100fe20003803000 */
[----:B-----5:R-:W-:Y:S01]  /*a6e0*/  F2FP.BF16.PACK_AB R5, R189, R190 ;  /* 0x000000bebd05723e */ /* 0x020fe200000010ff */
[----:B------:R1:W4:Y:S03]  /*a6f0*/  MUFU.EX2 R28, R6 ;  /* 0x00000006001c7308 */ /* 0x0003260000000800 */
[----:B------:R-:W-:Y:S01]  /*a700*/  LOP3.LUT R5, R3, R5, RZ, 0xc0, !PT ;  /* 0x0000000503057212 */ /* 0x000fe200078ec0ff */
[----:B------:R-:W-:-:S04]  /*a710*/  HSET2.LE.AND R3, R25, R203, PT ;  /* 0x000000cb19037233 */ /* 0x000fc80003803000 */
[----:B------:R5:W3:Y:S08]  /*a720*/  MUFU.EX2 R27, R7 ;  /* 0x00000007001b7308 */ /* 0x000af00000000800 */
[----:B------:R-:W3:Y:S01]  /*a730*/  MUFU.EX2 R25, R14 ;  /* 0x0000000e00197308 */ /* 0x000ee20000000800 */
[----:B-1----:R-:W-:-:S04]  /*a740*/  F2FP.BF16.PACK_AB R6, R191, R196 ;  /* 0x000000c4bf06723e */ /* 0x002fc800000010ff */
[----:B------:R-:W-:Y:S02]  /*a750*/  LOP3.LUT R6, R3, R6, RZ, 0xc0, !PT ;  /* 0x0000000603067212 */ /* 0x000fe400078ec0ff */
[----:B--2---:R-:W-:Y:S01]  /*a760*/  F2FP.BF16.PACK_AB R3, R186, R188 ;  /* 0x000000bcba03723e */ /* 0x004fe200000010ff */
[----:B-----5:R-:W-:Y:S01]  /*a770*/  HSET2.LE.AND R7, R29, R203, PT ;  /* 0x000000cb1d077233 */ /* 0x020fe20003803000 */
[-C--:B----4-:R-:W-:Y:S02]  /*a780*/  FMUL.FTZ R140, R140, R28.reuse ;  /* 0x0000001c8c8c7220 */ /* 0x090fe40000410000 */
[----:B------:R-:W-:Y:S02]  /*a790*/  FMUL.FTZ R141, R141, R28 ;  /* 0x0000001c8d8d7220 */ /* 0x000fe40000410000 */
[----:B---3--:R-:W-:Y:S01]  /*a7a0*/  FMUL.FTZ R142, R142, R27 ;  /* 0x0000001b8e8e7220 */ /* 0x008fe20000410000 */
[----:B------:R-:W-:Y:S01]  /*a7b0*/  LOP3.LUT R7, R7, R3, RZ, 0xc0, !PT ;  /* 0x0000000307077212 */ /* 0x000fe200078ec0ff */
        /* <DEDUP_REMOVED lines=17> */
[-C--:B------:R-:W-:Y:S08]  /*a8d0*/  HMMA.16816.F32.BF16 R140, R16, R20.reuse, R140 ;  /* 0x00000014108c723c */ /* 0x080ff0000004188c */
[C---:B------:R-:W-:Y:S08]  /*a8e0*/  HMMA.16816.F32.BF16 R144, R4.reuse, R20, R144 ;  /* 0x000000140490723c */ /* 0x040ff00000041890 */
[-C--:B------:R-:W-:Y:S08]  /*a8f0*/  HMMA.16816.F32.BF16 R148, R4, R22.reuse, R148 ;  /* 0x000000160494723c */ /* 0x080ff00000041894 */
[C---:B------:R-:W-:Y:S08]  /*a900*/  HMMA.16816.F32.BF16 R192, R16.reuse, R22, R152 ;  /* 0x0000001610c0723c */ /* 0x040ff00000041898 */
[----:B------:R-:W-:Y:S01]  /*a910*/  HMMA.16816.F32.BF16 R20, R16, R32, R36 ;  /* 0x000000201014723c */ /* 0x000fe20000041824 */
[----:B------:R-:W-:-:S02]  /*a920*/  FMUL.FTZ R40, R40, R26 ;  /* 0x0000001a28287220 */ /* 0x000fc40000410000 */
[----:B------:R-:W-:Y:S02]  /*a930*/  FMUL.FTZ R41, R41, R26 ;  /* 0x0000001a29297220 */ /* 0x000fe40000410000 */
[-C--:B------:R-:W-:Y:S02]  /*a940*/  FMUL.FTZ R42, R42, R25.reuse ;  /* 0x000000192a2a7220 */ /* 0x080fe40000410000 */
[----:B------:R-:W-:Y:S11]  /*a950*/  FMUL.FTZ R43, R43, R25 ;  /* 0x000000192b2b7220 */ /* 0x000ff60000410000 */
[----:B------:R-:W-:Y:S06]  /*a960*/  @!UPT UIADD3 URZ, URZ, URZ, URZ ;  /* 0x0000003f3f3ff290 */ /* 0x000fec000fffe03f */
[----:B------:R-:W-:Y:S01]  /*a970*/  MOV R177, R20 ;  /* 0x0000001400b17202 */ /* 0x000fe20000000f00 */
[----:B------:R-:W-:Y:S01]  /*a980*/  IMAD.MOV.U32 R176, RZ, RZ, R21 ;  /* 0x000000ffffb07224 */ /* 0x000fe200078e0015 */
[----:B------:R-:W-:Y:S01]  /*a990*/  MOV R154, R23 ;  /* 0x00000017009a7202 */ /* 0x000fe20000000f00 */
[----:B------:R-:W-:Y:S02]  /*a9a0*/  IMAD.MOV.U32 R155, RZ, RZ, R22 ;  /* 0x000000ffff9b7224 */ /* 0x000fe400078e0016 */
[----:B------:R-:W-:Y:S01]  /*a9b0*/  HMMA.16816.F32.BF16 R20, R4, R32, R40 ;  /* 0x000000200414723c */ /* 0x000fe20000041828 */
[-C--:B------:R-:W-:Y:S02]  /*a9c0*/  FMUL.FTZ R48, R48, R28.reuse ;  /* 0x0000001c30307220 */ /* 0x080fe40000410000 */
[----:B------:R-:W-:Y:S02]  /*a9d0*/  FMUL.FTZ R49, R49, R28 ;  /* 0x0000001c31317220 */ /* 0x000fe40000410000 */
[----:B------:R-:W-:-:S02]  /*a9e0*/  FMUL.FTZ R50, R50, R27 ;  /* 0x0000001b32327220 */ /* 0x000fc40000410000 */
[----:B------:R-:W-:Y:S11]  /*a9f0*/  FMUL.FTZ R51, R51, R27 ;  /* 0x0000001b33337220 */ /* 0x000ff60000410000 */
[----:B------:R-:W-:Y:S06]  /*aa00*/  @!UPT UIADD3 URZ, URZ, URZ, URZ ;  /* 0x0000003f3f3ff290 */ /* 0x000fec000fffe03f */
[----:B------:R-:W-:Y:S01]  /*aa10*/  IMAD.MOV.U32 R41, RZ, RZ, R22 ;  /* 0x000000ffff297224 */ /* 0x000fe200078e0016 */
[----:B------:R-:W-:Y:S01]  /*aa20*/  MOV R33, R20 ;  /* 0x0000001400217202 */ /* 0x000fe20000000f00 */
[----:B------:R-:W-:Y:S02]  /*aa30*/  IMAD.MOV.U32 R40, RZ, RZ, R23 ;  /* 0x000000ffff287224 */ /* 0x000fe400078e0017 */
[----:B------:R-:W-:Y:S02]  /*aa40*/  IMAD.MOV.U32 R32, RZ, RZ, R21 ;  /* 0x000000ffff207224 */ /* 0x000fe400078e0015 */
[----:B------:R-:W1:Y:S01]  /*aa50*/  LDSM.16.MT88.4 R20, [R210+0xa000] ;  /* 0x00a00000d214783b */ /* 0x000e620000004200 */
[----:B------:R-:W-:Y:S01]  /*aa60*/  HMMA.16816.F32.BF16 R36, R16, R34, R48 ;  /* 0x000000221024723c */ /* 0x000fe20000041830 */
[-C--:B------:R-:W-:Y:S02]  /*aa70*/  FMUL.FTZ R44, R44, R26.reuse ;  /* 0x0000001a2c2c7220 */ /* 0x080fe40000410000 */
[----:B------:R-:W-:-:S02]  /*aa80*/  FMUL.FTZ R45, R45, R26 ;  /* 0x0000001a2d2d7220 */ /* 0x000fc40000410000 */
[-C--:B------:R-:W-:Y:S02]  /*aa90*/  FMUL.FTZ R46, R46, R25.reuse ;  /* 0x000000192e2e7220 */ /* 0x080fe40000410000 */
[----:B------:R-:W-:Y:S02]  /*aaa0*/  FMUL.FTZ R47, R47, R25 ;  /* 0x000000192f2f7220 */ /* 0x000fe40000410000 */
[-C--:B------:R-:W-:Y:S02]  /*aab0*/  FMUL.FTZ R52, R52, R28.reuse ;  /* 0x0000001c34347220 */ /* 0x080fe40000410000 */
[----:B------:R-:W-:Y:S02]  /*aac0*/  FMUL.FTZ R53, R53, R28 ;  /* 0x0000001c35357220 */ /* 0x000fe40000410000 */
[-C--:B------:R-:W-:Y:S02]  /*aad0*/  FMUL.FTZ R54, R54, R27.reuse ;  /* 0x0000001b36367220 */ /* 0x080fe40000410000 */
[----:B------:R-:W-:Y:S01]  /*aae0*/  FMUL.FTZ R55, R55, R27 ;  /* 0x0000001b37377220 */ /* 0x000fe20000410000 */
[----:B------:R-:W-:Y:S08]  /*aaf0*/  HMMA.16816.F32.BF16 R228, R4, R34, R44 ;  /* 0x0000002204e4723c */ /* 0x000ff0000004182c */
[----:B------:R-:W-:Y:S01]  /*ab00*/  IMAD.MOV.U32 R42, RZ, RZ, R38 ;  /* 0x000000ffff2a7224 */ /* 0x000fe200078e0026 */
[----:B------:R-:W-:Y:S01]  /*ab10*/  MOV R35, R39 ;  /* 0x0000002700237202 */ /* 0x000fe20000000f00 */
[----:B------:R-:W-:-:S02]  /*ab20*/  IMAD.MOV.U32 R34, RZ, RZ, R37 ;  /* 0x000000ffff227224 */ /* 0x000fc400078e0025 */
[----:B------:R-:W-:Y:S02]  /*ab30*/  IMAD.MOV.U32 R138, RZ, RZ, R36 ;  /* 0x000000ffff8a7224 */ /* 0x000fe400078e0024 */
[----:B-1----:R-:W-:Y:S01]  /*ab40*/  HMMA.16816.F32.BF16 R36, R16, R20, R52 ;  /* 0x000000141024723c */ /* 0x002fe20000041834 */
[-C--:B------:R-:W-:Y:S02]  /*ab50*/  FMUL.FTZ R64, R64, R28.reuse ;  /* 0x0000001c40407220 */ /* 0x080fe40000410000 */
[----:B------:R-:W-:Y:S02]  /*ab60*/  FMUL.FTZ R65, R65, R28 ;  /* 0x0000001c41417220 */ /* 0x000fe40000410000 */
[-C--:B------:R-:W-:Y:S02]  /*ab70*/  FMUL.FTZ R66, R66, R27.reuse ;  /* 0x0000001b42427220 */ /* 0x080fe40000410000 */
[----:B------:R-:W-:-:S07]  /*ab80*/  FMUL.FTZ R67, R67, R27 ;  /* 0x0000001b43437220 */ /* 0x000fce0000410000 */
[----:B------:R-:W-:Y:S10]  /*ab90*/  HMMA.16816.F32.BF16 R44, R16, R22, R64 ;  /* 0x00000016102c723c */ /* 0x000ff40000041840 */
[----:B------:R-:W-:Y:S01]  /*aba0*/  MOV R137, R37 ;  /* 0x0000002500897202 */ /* 0x000fe20000000f00 */
[----:B------:R-:W-:Y:S01]  /*abb0*/  IMAD.MOV.U32 R31, RZ, RZ, R38 ;  /* 0x000000ffff1f7224 */ /* 0x000fe200078e0026 */
[----:B------:R-:W-:Y:S01]  /*abc0*/  MOV R14, R36 ;  /* 0x00000024000e7202 */ /* 0x000fe20000000f00 */
[----:B------:R-:W-:-:S02]  /*abd0*/  IMAD.MOV.U32 R24, RZ, RZ, R39 ;  /* 0x000000ffff187224 */ /* 0x000fc400078e0027 */
[----:B------:R-:W1:Y:S01]  /*abe0*/  LDSM.16.MT88.4 R36, [R209+0xa000] ;  /* 0x00a00000d124783b */ /* 0x000e620000004200 */
[-C--:B------:R-:W-:Y:S02]  /*abf0*/  FMUL.FTZ R56, R56, R26.reuse ;  /* 0x0000001a38387220 */ /* 0x080fe40000410000 */
[----:B------:R-:W-:Y:S02]  /*ac00*/  FMUL.FTZ R57, R57, R26 ;  /* 0x0000001a39397220 */ /* 0x000fe40000410000 */
[-C--:B------:R-:W-:Y:S02]  /*ac10*/  FMUL.FTZ R58, R58, R25.reuse ;  /* 0x000000193a3a7220 */ /* 0x080fe40000410000 */
[----:B------:R-:W-:Y:S02]  /*ac20*/  FMUL.FTZ R59, R59, R25 ;  /* 0x000000193b3b7220 */ /* 0x000fe40000410000 */
[----:B------:R-:W-:Y:S01]  /*ac30*/  IMAD.MOV.U32 R133, RZ, RZ, R45 ;  /* 0x000000ffff857224 */ /* 0x000fe200078e002d */
[----:B------:R-:W-:Y:S01]  /*ac40*/  MOV R132, R46 ;  /* 0x0000002e00847202 */ /* 0x000fe20000000f00 */
[----:B------:R-:W-:-:S03]  /*ac50*/  IMAD.MOV.U32 R3, RZ, RZ, R44 ;  /* 0x000000ffff037224 */ /* 0x000fc600078e002c */
[----:B------:R-:W-:Y:S07]  /*ac60*/  HMMA.16816.F32.BF16 R56, R4, R20, R56 ;  /* 0x000000140438723c */ /* 0x000fee0000041838 */
[----:B------:R-:W-:Y:S02]  /*ac70*/  IMAD.MOV.U32 R20, RZ, RZ, R47 ;  /* 0x000000ffff147224 */ /* 0x000fe400078e002f */
        /* <DEDUP_REMOVED lines=13> */
[-C--:B-1----:R-:W-:Y:S01]  /*ad50*/  HMMA.16816.F32.BF16 R68, R16, R36.reuse, R68 ;  /* 0x000000241044723c */ /* 0x082fe20000041844 */
[----:B------:R-:W-:Y:S01]  /*ad60*/  IMAD.MOV.U32 R64, RZ, RZ, R42 ;  /* 0x000000ffff407224 */ /* 0x000fe200078e002a */
[----:B------:R-:W-:Y:S01]  /*ad70*/  MOV R65, R35 ;  /* 0x0000002300417202 */ /* 0x000fe20000000f00 */
[----:B------:R-:W-:Y:S01]  /*ad80*/  IMAD.MOV.U32 R48, RZ, RZ, R41 ;  /* 0x000000ffff307224 */ /* 0x000fe200078e0029 */
[----:B------:R-:W-:Y:S01]  /*ad90*/  MOV R49, R40 ;  /* 0x0000002800317202 */ /* 0x000fe20000000f00 */
[----:B------:R-:W-:Y:S01]  /*ada0*/  IMAD.MOV.U32 R66, RZ, RZ, R33 ;  /* 0x000000ffff427224 */ /* 0x000fe200078e0021 */
[----:B------:R-:W-:Y:S01]  /*adb0*/  LDSM.16.MT88.4 R40, [R210+0xb000] ;  /* 0x00b00000d228783b */ /* 0x000fe20000004200 */
[----:B------:R-:W-:Y:S01]  /*adc0*/  IMAD.MOV.U32 R67, RZ, RZ, R32 ;  /* 0x000000ffff437224 */ /* 0x000fe200078e0020 */
[C---:B------:R-:W-:Y:S07]  /*add0*/  HMMA.16816.F32.BF16 R72, R4.reuse, R36, R72 ;  /* 0x000000240448723c */ /* 0x040fee0000041848 */
[----:B------:R-:W-:Y:S01]  /*ade0*/  IMAD.MOV.U32 R37, RZ, RZ, R34 ;  /* 0x000000ffff257224 */ /* 0x000fe200078e0022 */
[----:B------:R-:W-:Y:S01]  /*adf0*/  HMMA.16816.F32.BF16 R60, R4, R22, R60 ;  /* 0x00000016043c723c */ /* 0x000fe2000004183c */
[----:B------:R-:W-:Y:S01]  /*ae00*/  IMAD.MOV.U32 R36, RZ, RZ, R20 ;  /* 0x000000ffff247224 */ /* 0x000fe200078e0014 */
[----:B------:R-:W-:Y:S04]  /*ae10*/  LDSM.16.MT88.4 R32, [R207+0xb000] ;  /* 0x00b00000cf20783b */ /* 0x000fe80000004200 */
[----:B------:R-:W1:Y:S01]  /*ae20*/  LDSM.16.MT88.4 R20, [R205+0xb000] ;  /* 0x00b00000cd14783b */ /* 0x000e620000004200 */
[----:B------:R-:W-:-:S02]  /*ae30*/  FMUL.FTZ R168, R168, R26 ;  /* 0x0000001aa8a87220 */ /* 0x000fc40000410000 */
[----:B------:R-:W-:Y:S02]  /*ae40*/  FMUL.FTZ R169, R169, R26 ;  /* 0x0000001aa9a97220 */ /* 0x000fe40000410000 */
[-C--:B------:R-:W-:Y:S02]  /*ae50*/  FMUL.FTZ R170, R170, R25.reuse ;  /* 0x00000019aaaa7220 */ /* 0x080fe40000410000 */
[----:B------:R-:W-:-:S07]  /*ae60*/  FMUL.FTZ R171, R171, R25 ;  /* 0x00000019abab7220 */ /* 0x000fce0000410000 */
[----:B--2---:R-:W-:Y:S07]  /*ae70*/  HMMA.16816.F32.BF16 R52, R4, R46, R168 ;  /* 0x0000002e0434723c */ /* 0x004fee00000418a8 */
[----:B------:R-:W-:Y:S02]  /*ae80*/  IMAD.MOV.U32 R169, RZ, RZ, R3 ;  /* 0x000000ffffa97224 */ /* 0x000fe400078e0003 */
[----:B------:R-:W-:Y:S02]  /*ae90*/  FFMA.FTZ R3, R226, c[0x0][0x23c], -R0 ;  /* 0x00008f00e2037a23 */ /* 0x000fe40000010800 */
[----:B------:R-:W-:-:S02]  /*aea0*/  IMAD.MOV.U32 R171, RZ, RZ, R132 ;  /* 0x000000ffffab7224 */ /* 0x000fc400078e0084 */
[----:B------:R2:W-:Y:S01]  /*aeb0*/  MUFU.EX2 R132, R3 ;  /* 0x0000000300847308 */ /* 0x0005e20000000800 */
[-C--:B------:R-:W-:Y:S01]  /*aec0*/  FMUL.FTZ R76, R76, R26.reuse ;  /* 0x0000001a4c4c7220 */ /* 0x080fe20000410000 */
[----:B------:R-:W-:Y:S01]  /*aed0*/  MOV R170, R133 ;  /* 0x0000008500aa7202 */ /* 0x000fe20000000f00 */
[-C--:B------:R-:W-:Y:S02]  /*aee0*/  FMUL.FTZ R77, R77, R26.reuse ;  /* 0x0000001a4d4d7220 */ /* 0x080fe40000410000 */
[-C--:B------:R-:W-:Y:S02]  /*aef0*/  FMUL.FTZ R88, R88, R26.reuse ;  /* 0x0000001a58587220 */ /* 0x080fe40000410000 */
[-C--:B------:R-:W-:Y:S02]  /*af00*/  FMUL.FTZ R78, R78, R25.reuse ;  /* 0x000000194e4e7220 */ /* 0x080fe40000410000 */
[----:B------:R-:W-:Y:S02]  /*af10*/  FMUL.FTZ R79, R79, R25 ;  /* 0x000000194f4f7220 */ /* 0x000fe40000410000 */
[----:B------:R-:W-:-:S02]  /*af20*/  FMUL.FTZ R89, R89, R26 ;  /* 0x0000001a59597220 */ /* 0x000fc40000410000 */
[-C--:B------:R-:W-:Y:S02]  /*af30*/  FMUL.FTZ R92, R92, R26.reuse ;  /* 0x0000001a5c5c7220 */ /* 0x080fe40000410000 */
[----:B--2---:R-:W-:Y:S02]  /*af40*/  FFMA.FTZ R3, R227, c[0x0][0x23c], -R0 ;  /* 0x00008f00e3037a23 */ /* 0x004fe40000010800 */
[----:B------:R-:W-:Y:S02]  /*af50*/  FMUL.FTZ R93, R93, R26 ;  /* 0x0000001a5d5d7220 */ /* 0x000fe40000410000 */
[-C--:B------:R-:W-:Y:S01]  /*af60*/  FMUL.FTZ R90, R90, R25.reuse ;  /* 0x000000195a5a7220 */ /* 0x080fe20000410000 */
[----:B------:R2:W-:Y:S01]  /*af70*/  MUFU.EX2 R133, R3 ;  /* 0x0000000300857308 */ /* 0x0005e20000000800 */
[-C--:B------:R-:W-:Y:S02]  /*af80*/  FMUL.FTZ R91, R91, R25.reuse ;  /* 0x000000195b5b7220 */ /* 0x080fe40000410000 */
        /* <DEDUP_REMOVED lines=22> */
[--C-:B--2---:R-:W-:Y:S02]  /*b0f0*/  FFMA.FTZ R3, R225, c[0x0][0x23c], -R0.reuse ;  /* 0x00008f00e1037a23 */ /* 0x104fe40000010800 */
[----:B------:R-:W-:Y:S02]  /*b100*/  FFMA.FTZ R0, R224, c[0x0][0x23c], -R0 ;  /* 0x00008f00e0007a23 */ /* 0x000fe40000010800 */
        /* <DEDUP_REMOVED lines=12> */
[----:B------:R-:W-:Y:S01]  /*b1d0*/  IMAD.MOV.U32 R227, RZ, RZ, R36 ;  /* 0x000000ffffe37224 */ /* 0x000fe200078e0024 */
[----:B------:R-:W-:Y:S01]  /*b1e0*/  MOV R36, R138 ;  /* 0x0000008a00247202 */ /* 0x000fe20000000f00 */
[----:B------:R-:W-:Y:S01]  /*b1f0*/  HMMA.16816.F32.BF16 R76, R4, R38, R76 ;  /* 0x00000026044c723c */ /* 0x000fe2000004184c */
[----:B------:R2:W-:Y:S01]  /*b200*/  MUFU.EX2 R138, R0 ;  /* 0x00000000008a7308 */ /* 0x0005e20000000800 */
[----:B------:R-:W-:Y:S01]  /*b210*/  MOV R224, R169 ;  /* 0x000000a900e07202 */ /* 0x000fe20000000f00 */
[----:B------:R-:W-:Y:S01]  /*b220*/  IMAD.MOV.U32 R153, RZ, RZ, R192 ;  /* 0x000000ffff997224 */ /* 0x000fe200078e00c0 */
[----:B------:R-:W-:-:S04]  /*b230*/  MOV R152, R193 ;  /* 0x000000c100987202 */ /* 0x000fc80000000f00 */
[----:B-1----:R-:W-:Y:S01]  /*b240*/  HMMA.16816.F32.BF16 R88, R4, R20, R88 ;  /* 0x000000140458723c */ /* 0x002fe20000041858 */
[----:B------:R-:W-:Y:S01]  /*b250*/  IMAD.MOV.U32 R30, RZ, RZ, R194 ;  /* 0x000000ffff1e7224 */ /* 0x000fe200078e00c2 */
[----:B------:R-:W-:Y:S01]  /*b260*/  MOV R168, R14 ;  /* 0x0000000e00a87202 */ /* 0x000fe20000000f00 */
[----:B------:R-:W-:-:S05]  /*b270*/  IMAD.MOV.U32 R29, RZ, RZ, R195 ;  /* 0x000000ffff1d7224 */ /* 0x000fca00078e00c3 */
[----:B------:R-:W-:Y:S01]  /*b280*/  HMMA.16816.F32.BF16 R92, R4, R22, R92 ;  /* 0x00000016045c723c */ /* 0x000fe2000004185c */
[----:B--2---:R-:W-:Y:S02]  /*b290*/  FFMA.FTZ R0, R237, c[0x0][0x23c], -R8 ;  /* 0x00008f00ed007a23 */ /* 0x004fe40000010808 */
[----:B------:R-:W-:-:S05]  /*b2a0*/  IMAD.MOV.U32 R169, RZ, RZ, R137 ;  /* 0x000000ffffa97224 */ /* 0x000fca00078e0089 */
[C---:B------:R-:W-:Y:S01]  /*b2b0*/  HMMA.16816.F32.BF16 R100, R4.reuse, R32, R100 ;  /* 0x000000200464723c */ /* 0x040fe20000041864 */
[----:B------:R1:W-:Y:S07]  /*b2c0*/  MUFU.EX2 R137, R3 ;  /* 0x0000000300897308 */ /* 0x0003ee0000000800 */
[----:B------:R-:W-:Y:S01]  /*b2d0*/  HMMA.16816.F32.BF16 R104, R4, R34, R104 ;  /* 0x000000220468723c */ /* 0x000fe20000041868 */
[----:B------:R-:W-:-:S07]  /*b2e0*/  FMUL.FTZ R108, R108, R28 ;  /* 0x0000001c6c6c7220 */ /* 0x000fce0000410000 */
[----:B------:R-:W-:Y:S01]  /*b2f0*/  HMMA.16816.F32.BF16 R112, R4, R40, R112 ;  /* 0x000000280470723c */ /* 0x000fe20000041870 */
[----:B------:R-:W-:-:S07]  /*b300*/  FMUL.FTZ R109, R109, R28 ;  /* 0x0000001c6d6d7220 */ /* 0x000fce0000410000 */
[----:B------:R-:W-:Y:S01]  /*b310*/  HMMA.16816.F32.BF16 R116, R4, R42, R116 ;  /* 0x0000002a0474723c */ /* 0x000fe20000041874 */
[----:B------:R-:W-:-:S07]  /*b320*/  FMUL.FTZ R110, R110, R27 ;  /* 0x0000001b6e6e7220 */ /* 0x000fce0000410000 */
[----:B------:R-:W-:Y:S01]  /*b330*/  HMMA.16816.F32.BF16 R124, R4, R44, R124 ;  /* 0x0000002c047c723c */ /* 0x000fe2000004187c */
[----:B------:R-:W-:-:S06]  /*b340*/  FMUL.FTZ R111, R111, R27 ;  /* 0x0000001b6f6f7220 */ /* 0x000fcc0000410000 */
[----:B------:R-:W-:Y:S01]  /*b350*/  IMAD.WIDE.U32 R4, R175, -0x2daee0ad, RZ ;  /* 0xd2511f53af047825 */ /* 0x000fe200078e00ff */
[C---:B------:R-:W-:Y:S01]  /*b360*/  HMMA.16816.F32.BF16 R156, R16.reuse, R32, R156 ;  /* 0x00000020109c723c */ /* 0x040fe2000004189c */
[----:B------:R2:W-:Y:S03]  /*b370*/  MUFU.EX2 R32, R0 ;  /* 0x0000000000207308 */ /* 0x0005e60000000800 */
[----:B-1----:R-:W-:Y:S02]  /*b380*/  LOP3.LUT R3, R5, UR17, R174, 0x96, !PT ;  /* 0x0000001105037c12 */ /* 0x002fe4000f8e96ae */
[----:B------:R-:W-:Y:S02]  /*b390*/  LOP3.LUT R14, R4, 0xffff, RZ, 0xc0, !PT ;  /* 0x0000ffff040e7812 */ /* 0x000fe400078ec0ff */
[----:B------:R-:W-:Y:S01]  /*b3a0*/  HMMA.16816.F32.BF16 R84, R16, R20, R84 ;  /* 0x000000141054723c */ /* 0x000fe20000041854 */
[----:B------:R-:W-:Y:S01]  /*b3b0*/  MOV R226, R171 ;  /* 0x000000ab00e27202 */ /* 0x000fe20000000f00 */
[----:B------:R-:W-:-:S05]  /*b3c0*/  IMAD.MOV.U32 R171, RZ, RZ, R24 ;  /* 0x000000ffffab7224 */ /* 0x000fca00078e0018 */
[----:B------:R-:W-:Y:S01]  /*b3d0*/  SHF.R.U32.HI R21, RZ, 0x10, R4 ;  /* 0x00000010ff157819 */ /* 0x000fe20000011604 */
[----:B------:R-:W-:Y:S01]  /*b3e0*/  HMMA.16816.F32.BF16 R192, R16, R22, R96 ;  /* 0x0000001610c0723c */ /* 0x000fe20000041860 */
[----:B--2---:R-:W-:-:S06]  /*b3f0*/  FFMA.FTZ R0, R239, c[0x0][0x23c], -R8 ;  /* 0x00008f00ef007a23 */ /* 0x004fcc0000010808 */
[----:B------:R-:W-:Y:S02]  /*b400*/  LOP3.LUT R22, R4, 0xff, RZ, 0xc0, !PT ;  /* 0x000000ff04167812 */ /* 0x000fe400078ec0ff */
[----:B------:R-:W-:Y:S01]  /*b410*/  SHF.R.U32.HI R23, RZ, 0x18, R4 ;  /* 0x00000018ff177819 */ /* 0x000fe20000011604 */
[----:B------:R-:W-:Y:S01]  /*b420*/  IMAD.WIDE.U32 R4, R173, -0x2daee0ad, RZ ;  /* 0xd2511f53ad047825 */ /* 0x000fe200078e00ff */
[----:B------:R1:W-:Y:S03]  /*b430*/  MUFU.EX2 R33, R0 ;  /* 0x0000000000217308 */ /* 0x0003e60000000800 */
[----:B------:R-:W-:Y:S01]  /*b440*/  FFMA.FTZ R6, R240, c[0x0][0x23c], -R8 ;  /* 0x00008f00f0067a23 */ /* 0x000fe20000010808 */
[----:B------:R-:W-:Y:S02]  /*b450*/  LOP3.LUT R7, R4, 0xffff, RZ, 0xc0, !PT ;  /* 0x0000ffff04077812 */ /* 0x000fe400078ec0ff */
[----:B------:R-:W-:-:S02]  /*b460*/  SHF.R.U32.HI R20, RZ, 0x10, R4 ;  /* 0x00000010ff147819 */ /* 0x000fc40000011604 */
[----:B------:R-:W-:Y:S01]  /*b470*/  SHF.R.U32.HI R24, RZ, 0x18, R4 ;  /* 0x00000018ff187819 */ /* 0x000fe20000011604 */
[----:B------:R-:W-:Y:S01]  /*b480*/  HMMA.16816.F32.BF16 R180, R16, R34, R108 ;  /* 0x0000002210b4723c */ /* 0x000fe2000004186c */
[----:B-1----:R-:W-:Y:S01]  /*b490*/  FFMA.FTZ R0, R242, c[0x0][0x23c], -R8 ;  /* 0x00008f00f2007a23 */ /* 0x002fe20000010808 */
[----:B------:R-:W-:Y:S01]  /*b4a0*/  LOP3.LUT R8, R4, 0xff, RZ, 0xc0, !PT ;  /* 0x000000ff04087812 */ /* 0x000fe200078ec0ff */
[----:B------:R-:W-:Y:S01]  /*b4b0*/  IMAD.MOV.U32 R225, RZ, RZ, R170 ;  /* 0x000000ffffe17224 */ /* 0x000fe200078e00aa */
[----:B------:R-:W-:Y:S01]  /*b4c0*/  SHF.R.U32.HI R4, RZ, 0x8, R14 ;  /* 0x00000008ff047819 */ /* 0x000fe2000001160e */
[----:B------:R1:W-:Y:S01]  /*b4d0*/  MUFU.EX2 R35, R0 ;  /* 0x0000000000237308 */ /* 0x0003e20000000800 */
[----:B------:R-:W-:Y:S02]  /*b4e0*/  IMAD.MOV.U32 R98, RZ, RZ, R30 ;  /* 0x000000ffff627224 */ /* 0x000fe400078e001e */
[-C--:B------:R-:W-:Y:S01]  /*b4f0*/  FMUL.FTZ R80, R80, R28.reuse ;  /* 0x0000001c50507220 */ /* 0x080fe20000410000 */
[----:B------:R-:W-:Y:S01]  /*b500*/  PRMT R22, R22, 0x5410, R4 ;  /* 0x0000541016167816 */ /* 0x000fe20000000004 */
[-C--:B------:R-:W-:Y:S01]  /*b510*/  FMUL.FTZ R81, R81, R28.reuse ;  /* 0x0000001c51517220 */ /* 0x080fe20000410000 */
[----:B------:R-:W-:Y:S01]  /*b520*/  SHF.R.U32.HI R4, RZ, 0x8, R7 ;  /* 0x00000008ff047819 */ /* 0x000fe20000011607 */
[----:B------:R-:W-:Y:S01]  /*b530*/  FMUL.FTZ R82, R82, R27 ;  /* 0x0000001b52527220 */ /* 0x000fe20000410000 */
[----:B------:R-:W-:Y:S01]  /*b540*/  MOV R170, R31 ;  /* 0x0000001f00aa7202 */ /* 0x000fe20000000f00 */
[----:B------:R-:W2:Y:S01]  /*b550*/  MUFU.EX2 R34, R6 ;  /* 0x0000000600227308 */ /* 0x000ea20000000800 */
[----:B------:R-:W-:Y:S01]  /*b560*/  PRMT R14, R8, 0x5410, R4 ;  /* 0x00005410080e7816 */ /* 0x000fe20000000004 */
[----:B------:R-:W-:Y:S01]  /*b570*/  FMUL.FTZ R83, R83, R27 ;  /* 0x0000001b53537220 */ /* 0x000fe20000410000 */
[----:B------:R-:W-:Y:S01]  /*b580*/  MOV R99, R29 ;  /* 0x0000001d00637202 */ /* 0x000fe20000000f00 */
[----:B------:R-:W-:-:S02]  /*b590*/  FMUL.FTZ R160, R160, R28 ;  /* 0x0000001ca0a07220 */ /* 0x000fc40000410000 */
[-C--:B------:R-:W-:Y:S01]  /*b5a0*/  FMUL.FTZ R161, R161, R28.reuse ;  /* 0x0000001ca1a17220 */ /* 0x080fe20000410000 */
[----:B-1----:R-:W-:Y:S01]  /*b5b0*/  LOP3.LUT R0, R5, UR17, R172, 0x96, !PT ;  /* 0x0000001105007c12 */ /* 0x002fe2000f8e96ac */
[----:B------:R-:W-:Y:S01]  /*b5c0*/  FFMA.FTZ R5, R236, c[0x0][0x23c], -R13 ;  /* 0x00008f00ec057a23 */ /* 0x000fe2000001080d */
[----:B------:R-:W-:Y:S01]  /*b5d0*/  LOP3.LUT R4, R3, 0xffff, RZ, 0xc0, !PT ;  /* 0x0000ffff03047812 */ /* 0x000fe200078ec0ff */
[-C--:B------:R-:W-:Y:S02]  /*b5e0*/  FMUL.FTZ R162, R162, R27.reuse ;  /* 0x0000001ba2a27220 */ /* 0x080fe40000410000 */
[----:B------:R-:W-:Y:S01]  /*b5f0*/  FMUL.FTZ R163, R163, R27 ;  /* 0x0000001ba3a37220 */ /* 0x000fe20000410000 */
[----:B------:R1:W-:Y:S01]  /*b600*/  MUFU.EX2 R31, R5 ;  /* 0x00000005001f7308 */ /* 0x0003e20000000800 */
        /* <DEDUP_REMOVED lines=8> */
[----:B-1----:R-:W-:Y:S01]  /*b690*/  LOP3.LUT R5, R21, 0xff, RZ, 0xc0, !PT ;  /* 0x000000ff15057812 */ /* 0x002fe200078ec0ff */
[----:B------:R-:W-:-:S02]  /*b6a0*/  FFMA.FTZ R6, R238, c[0x0][0x23c], -R13 ;  /* 0x00008f00ee067a23 */ /* 0x000fc4000001080d */
[-C--:B------:R-:W-:Y:S01]  /*b6b0*/  FMUL.FTZ R128, R128, R28.reuse ;  /* 0x0000001c80807220 */ /* 0x080fe20000410000 */
[----:B------:R-:W-:Y:S01]  /*b6c0*/  PRMT R23, R5, 0x5410, R23 ;  /* 0x0000541005177816 */ /* 0x000fe20000000017 */
[----:B------:R1:W-:Y:S01]  /*b6d0*/  MUFU.EX2 R30, R6 ;  /* 0x00000006001e7308 */ /* 0x0003e20000000800 */
[----:B------:R-:W-:Y:S02]  /*b6e0*/  FFMA.FTZ R5, R243, c[0x0][0x23c], -R13 ;  /* 0x00008f00f3057a23 */ /* 0x000fe4000001080d */
[----:B------:R-:W-:Y:S02]  /*b6f0*/  FMUL.FTZ R129, R129, R28 ;  /* 0x0000001c81817220 */ /* 0x000fe40000410000 */
[-C--:B------:R-:W-:Y:S02]  /*b700*/  FMUL.FTZ R130, R130, R27.reuse ;  /* 0x0000001b82827220 */ /* 0x080fe40000410000 */
[----:B------:R-:W-:Y:S01]  /*b710*/  FMUL.FTZ R131, R131, R27 ;  /* 0x0000001b83837220 */ /* 0x000fe20000410000 */
[----:B------:R-:W-:Y:S01]  /*b720*/  LOP3.LUT R7, R20, 0xff, RZ, 0xc0, !PT ;  /* 0x000000ff14077812 */ /* 0x000fe200078ec0ff */
[----:B------:R3:W-:Y:S01]  /*b730*/  MUFU.EX2 R29, R5 ;  /* 0x00000005001d7308 */ /* 0x0007e20000000800 */
[----:B------:R-:W-:Y:S01]  /*b740*/  MOV R50, R177 ;  /* 0x000000b100327202 */ /* 0x000fe20000000f00 */
[----:B------:R-:W-:Y:S01]  /*b750*/  IMAD.MOV.U32 R51, RZ, RZ, R176 ;  /* 0x000000ffff337224 */ /* 0x000fe200078e00b0 */
[----:B------:R-:W-:Y:S01]  /*b760*/  MOV R97, R152 ;  /* 0x0000009800617202 */ /* 0x000fe20000000f00 */
[----:B------:R-:W-:Y:S01]  /*b770*/  IMAD.MOV.U32 R96, RZ, RZ, R153 ;  /* 0x000000ffff607224 */ /* 0x000fe200078e0099 */
[----:B------:R-:W-:Y:S01]  /*b780*/  MOV R237, R169 ;  /* 0x000000a900ed7202 */ /* 0x000fe20000000f00 */
[----:B------:R-:W-:Y:S01]  /*b790*/  LDSM.16.MT88.4 R108, [R207+0xb800] ;  /* 0x00b80000cf6c783b */ /* 0x000fe20000004200 */
[----:B-1----:R-:W-:-:S02]  /*b7a0*/  SHF.R.U32.HI R6, RZ, 0x8, R4 ;  /* 0x00000008ff067819 */ /* 0x002fc40000011604 */
[----:B------:R-:W-:Y:S01]  /*b7b0*/  LOP3.LUT R4, R3, 0xff, RZ, 0xc0, !PT ;  /* 0x000000ff03047812 */ /* 0x000fe200078ec0ff */
[C---:B------:R-:W-:Y:S03]  /*b7c0*/  HMMA.16816.F32.BF16 R220, R16.reuse, R38, R80 ;  /* 0x0000002610dc723c */ /* 0x040fe60000041850 */
[----:B------:R-:W-:Y:S01]  /*b7d0*/  PRMT R20, R4, 0x5410, R6 ;  /* 0x0000541004147816 */ /* 0x000fe20000000006 */
[----:B------:R-:W-:Y:S02]  /*b7e0*/  FFMA.FTZ R4, R139, c[0x0][0x23c], -R15 ;  /* 0x00008f008b047a23 */ /* 0x000fe4000001080f */
[----:B---3--:R-:W-:Y:S01]  /*b7f0*/  FFMA.FTZ R5, R244, c[0x0][0x23c], -R13 ;  /* 0x00008f00f4057a23 */ /* 0x008fe2000001080d */
[----:B------:R-:W-:Y:S01]  /*b800*/  MOV R83, R65 ;  /* 0x0000004100537202 */ /* 0x000fe20000000f00 */
[----:B------:R-:W-:Y:S01]  /*b810*/  IMAD.MOV.U32 R82, RZ, RZ, R64 ;  /* 0x000000ffff527224 */ /* 0x000fe200078e0040 */
[----:B------:R-:W-:Y:S01]  /*b820*/  PRMT R21, R7, 0x5410, R24 ;  /* 0x0000541007157816 */ /* 0x000fe20000000018 */
[C---:B------:R-:W-:Y:S01]  /*b830*/  HMMA.16816.F32.BF16 R160, R16.reuse, R40, R160 ;  /* 0x0000002810a0723c */ /* 0x040fe200000418a0 */
[----:B------:R-:W-:Y:S01]  /*b840*/  IMAD.MOV.U32 R80, RZ, RZ, R36 ;  /* 0x000000ffff507224 */ /* 0x000fe200078e0024 */
[----:B------:R-:W-:Y:S01]  /*b850*/  MOV R81, R37 ;  /* 0x0000002500517202 */ /* 0x000fe20000000f00 */
[----:B------:R-:W-:Y:S01]  /*b860*/  IMAD.MOV.U32 R64, RZ, RZ, R66 ;  /* 0x000000ffff407224 */ /* 0x000fe200078e0042 */
[----:B------:R-:W-:Y:S01]  /*b870*/  MOV R65, R67 ;  /* 0x0000004300417202 */ /* 0x000fe20000000f00 */
[----:B------:R1:W-:Y:S01]  /*b880*/  MUFU.EX2 R24, R5 ;  /* 0x0000000500187308 */ /* 0x0003e20000000800 */
[----:B------:R-:W-:Y:S01]  /*b890*/  IMAD.MOV.U32 R66, RZ, RZ, R48 ;  /* 0x000000ffff427224 */ /* 0x000fe200078e0030 */
[----:B------:R-:W-:Y:S01]  /*b8a0*/  MOV R67, R49 ;  /* 0x0000003100437202 */ /* 0x000fe20000000f00 */
[----:B------:R-:W-:Y:S01]  /*b8b0*/  HMMA.16816.F32.BF16 R176, R16, R42, R120 ;  /* 0x0000002a10b0723c */ /* 0x000fe20000041878 */
[----:B------:R-:W-:Y:S01]  /*b8c0*/  IMAD.MOV.U32 R36, RZ, RZ, R50 ;  /* 0x000000ffff247224 */ /* 0x000fe200078e0032 */
[----:B------:R-:W-:Y:S01]  /*b8d0*/  MOV R37, R51 ;  /* 0x0000003300257202 */ /* 0x000fe20000000f00 */
[----:B------:R-:W-:Y:S01]  /*b8e0*/  IMAD.MOV.U32 R38, RZ, RZ, R155 ;  /* 0x000000ffff267224 */ /* 0x000fe200078e009b */
[----:B------:R-:W-:Y:S01]  /*b8f0*/  MOV R39, R154 ;  /* 0x0000009a00277202 */ /* 0x000fe20000000f00 */
[----:B------:R-:W-:Y:S01]  /*b900*/  LDSM.16.MT88.4 R48, [R207+0xa800] ;  /* 0x00a80000cf30783b */ /* 0x000fe20000004200 */
[----:B------:R-:W-:-:S02]  /*b910*/  SHF.R.U32.HI R13, RZ, 0x18, R3 ;  /* 0x00000018ff0d7819 */ /* 0x000fc40000011603 */
[C---:B------:R-:W-:Y:S01]  /*b920*/  HMMA.16816.F32.BF16 R164, R16.reuse, R44, R164 ;  /* 0x0000002c10a4723c */ /* 0x040fe200000418a4 */
[----:B------:R-:W3:Y:S01]  /*b930*/  LDSM.16.MT88.4 R152, [R205+0xa800] ;  /* 0x00a80000cd98783b */ /* 0x000ee20000004200 */
[----:B------:R-:W-:Y:S02]  /*b940*/  SHF.R.U32.HI R7, RZ, 0x10, R0 ;  /* 0x00000010ff077819 */ /* 0x000fe40000011600 */
[----:B-1----:R-:W-:Y:S02]  /*b950*/  SHF.R.U32.HI R5, RZ, 0x10, R3 ;  /* 0x00000010ff057819 */ /* 0x002fe40000011603 */
[C---:B------:R-:W-:Y:S02]  /*b960*/  LOP3.LUT R8, R0.reuse, 0xff, RZ, 0xc0, !PT ;  /* 0x000000ff00087812 */ /* 0x040fe400078ec0ff */
[----:B------:R-:W-:Y:S01]  /*b970*/  HMMA.16816.F32.BF16 R172, R16, R46, R128 ;  /* 0x0000002e10ac723c */ /* 0x000fe20000041880 */
[----:B------:R1:W-:Y:S01]  /*b980*/  MUFU.EX2 R19, R4 ;  /* 0x0000000400137308 */ /* 0x0003e20000000800 */
[----:B------:R-:W-:Y:S01]  /*b990*/  LOP3.LUT R3, R0, 0xffff, RZ, 0xc0, !PT ;  /* 0x0000ffff00037812 */ /* 0x000fe200078ec0ff */
[----:B------:R-:W-:Y:S01]  /*b9a0*/  IMAD.MOV.U32 R236, RZ, RZ, R168 ;  /* 0x000000ffffec7224 */ /* 0x000fe200078e00a8 */
[----:B------:R-:W-:Y:S01]  /*b9b0*/  SHF.R.U32.HI R6, RZ, 0x18, R0 ;  /* 0x00000018ff067819 */ /* 0x000fe20000011600 */
[----:B------:R-:W-:Y:S01]  /*b9c0*/  HSET2.LE.AND R14, R14, R203, PT ;  /* 0x000000cb0e0e7233 */ /* 0x000fe20003803000 */
[----:B------:R-:W-:Y:S01]  /*b9d0*/  LOP3.LUT R5, R5, 0xff, RZ, 0xc0, !PT ;  /* 0x000000ff05057812 */ /* 0x000fe200078ec0ff */
[----:B------:R-:W-:Y:S01]  /*b9e0*/  IMAD.MOV.U32 R238, RZ, RZ, R170 ;  /* 0x000000ffffee7224 */ /* 0x000fe200078e00aa */
[----:B------:R-:W-:Y:S01]  /*b9f0*/  SHF.R.U32.HI R3, RZ, 0x8, R3 ;  /* 0x00000008ff037819 */ /* 0x000fe20000011603 */
[----:B------:R-:W-:Y:S01]  /*ba00*/  LDSM.16.MT88.4 R120, [R210+0xb800] ;  /* 0x00b80000d278783b */ /* 0x000fe20000004200 */
[----:B------:R-:W-:Y:S01]  /*ba10*/  LOP3.LUT R0, R7, 0xff, RZ, 0xc0, !PT ;  /* 0x000000ff07007812 */ /* 0x000fe200078ec0ff */
[----:B-1----:R-:W-:-:S04]  /*ba20*/  FFMA.FTZ R4, R185, c[0x0][0x23c], -R15 ;  /* 0x00008f00b9047a23 */ /* 0x002fc8000001080f */
[----:B------:R1:W4:Y:S01]  /*ba30*/  MUFU.EX2 R18, R4 ;  /* 0x0000000400127308 */ /* 0x0003220000000800 */
[----:B------:R-:W-:Y:S01]  /*ba40*/  FFMA.FTZ R16, R184, c[0x0][0x23c], -R15 ;  /* 0x00008f00b8107a23 */ /* 0x000fe2000001080f */
[----:B------:R-:W-:Y:S02]  /*ba50*/  PRMT R7, R5, 0x5410, R13 ;  /* 0x0000541005077816 */ /* 0x000fe4000000000d */
[----:B------:R-:W-:Y:S01]  /*ba60*/  PRMT R8, R8, 0x5410, R3 ;  /* 0x0000541008087816 */ /* 0x000fe20000000003 */
[----:B------:R-:W-:Y:S01]  /*ba70*/  FFMA.FTZ R3, R187, c[0x0][0x23c], -R15 ;  /* 0x00008f00bb037a23 */ /* 0x000fe2000001080f */
[----:B------:R-:W-:Y:S01]  /*ba80*/  PRMT R5, R0, 0x5410, R6 ;  /* 0x0000541000057816 */ /* 0x000fe20000000006 */
[--C-:B------:R-:W-:Y:S01]  /*ba90*/  HSET2.LE.AND R0, R22, R203.reuse, PT ;  /* 0x000000cb16007233 */ /* 0x100fe20003803000 */
[----:B------:R-:W-:Y:S03]  /*baa0*/  MUFU.EX2 R16, R16 ;  /* 0x0000001000107308 */ /* 0x000fe60000000800 */
[----:B------:R-:W-:Y:S01]  /*bab0*/  HSET2.LE.AND R13, R5, R203, PT ;  /* 0x000000cb050d7233 */ /* 0x000fe20003803000 */
[----:B--2---:R-:W-:-:S04]  /*bac0*/  F2FP.BF16.PACK_AB R5, R34, R35 ;  /* 0x000000232205723e */ /* 0x004fc800000010ff */
[----:B------:R2:W5:Y:S01]  /*bad0*/  MUFU.EX2 R17, R3 ;  /* 0x0000000300117308 */ /* 0x0005620000000800 */
[--C-:B-1----:R-:W-:Y:S02]  /*bae0*/  HSET2.LE.AND R4, R23, R203.reuse, PT ;  /* 0x000000cb17047233 */ /* 0x102fe40003803000 */
[--C-:B------:R-:W-:Y:S02]  /*baf0*/  HSET2.LE.AND R6, R20, R203.reuse, PT ;  /* 0x000000cb14067233 */ /* 0x100fe40003803000 */
[----:B------:R-:W-:Y:S01]  /*bb00*/  HSET2.LE.AND R7, R7, R203, PT ;  /* 0x000000cb07077233 */ /* 0x000fe20003803000 */
[----:B------:R-:W-:Y:S02]  /*bb10*/  LOP3.LUT R131, R4, R5, RZ, 0xc0, !PT ;  /* 0x0000000504837212 */ /* 0x000fe400078ec0ff */
[----:B----4-:R-:W-:Y:S02]  /*bb20*/  F2FP.BF16.PACK_AB R4, R18, R19 ;  /* 0x000000131204723e */ /* 0x010fe400000010ff */
[----:B--2---:R-:W-:-:S04]  /*bb30*/  F2FP.BF16.PACK_AB R3, R138, R137 ;  /* 0x000000898a03723e */ /* 0x004fc800000010ff */
[----:B------:R-:W-:Y:S02]  /*bb40*/  LOP3.LUT R130, R0, R3, RZ, 0xc0, !PT ;  /* 0x0000000300827212 */ /* 0x000fe400078ec0ff */
[----:B------:R-:W-:Y:S02]  /*bb50*/  F2FP.BF16.PACK_AB R3, R133, R132 ;  /* 0x000000848503723e */ /* 0x000fe400000010ff */
[----:B------:R-:W-:Y:S01]  /*bb60*/  F2FP.BF16.PACK_AB R0, R33, R32 ;  /* 0x000000202100723e */ /* 0x000fe200000010ff */
[----:B------:R-:W-:Y:S01]  /*bb70*/  HSET2.LE.AND R8, R8, R203, PT ;  /* 0x000000cb08087233 */ /* 0x000fe20003803000 */
[----:B------:R-:W-:Y:S02]  /*bb80*/  LOP3.LUT R128, R6, R3, RZ, 0xc0, !PT ;  /* 0x0000000306807212 */ /* 0x000fe400078ec0ff */
[----:B------:R-:W-:Y:S02]  /*bb90*/  F2FP.BF16.PACK_AB R3, R30, R31 ;  /* 0x0000001f1e03723e */ /* 0x000fe400000010ff */
[----:B------:R-:W-:-:S02]  /*bba0*/  LOP3.LUT R129, R7, R0, RZ, 0xc0, !PT ;  /* 0x0000000007817212 */ /* 0x000fc400078ec0ff */
[----:B------:R-:W-:Y:S02]  /*bbb0*/  LOP3.LUT R169, R13, R4, RZ, 0xc0, !PT ;  /* 0x000000040da97212 */ /* 0x000fe400078ec0ff */
[----:B------:R-:W1:Y:S01]  /*bbc0*/  LDSM.16.MT88.4 R4, [R209+0xb800] ;  /* 0x00b80000d104783b */ /* 0x000e620000004200 */
[----:B------:R-:W-:Y:S01]  /*bbd0*/  HSET2.LE.AND R15, R21, R203, PT ;  /* 0x000000cb150f7233 */ /* 0x000fe20003803000 */
[----:B------:R-:W-:Y:S02]  /*bbe0*/  LOP3.LUT R168, R8, R3, RZ, 0xc0, !PT ;  /* 0x0000000308a87212 */ /* 0x000fe400078ec0ff */
[----:B------:R-:W-:Y:S02]  /*bbf0*/  F2FP.BF16.PACK_AB R0, R24, R29 ;  /* 0x0000001d1800723e */ /* 0x000fe400000010ff */
[----:B-----5:R-:W-:Y:S02]  /*bc00*/  F2FP.BF16.PACK_AB R3, R16, R17 ;  /* 0x000000111003723e */ /* 0x020fe400000010ff */
[----:B------:R-:W-:-:S02]  /*bc10*/  MOV R239, R171 ;  /* 0x000000ab00ef7202 */ /* 0x000fc40000000f00 */
[----:B------:R-:W-:Y:S02]  /*bc20*/  LOP3.LUT R170, R14, R0, RZ, 0xc0, !PT ;  /* 0x000000000eaa7212 */ /* 0x000fe400078ec0ff */
[----:B------:R-:W-:Y:S01]  /*bc30*/  LOP3.LUT R171, R15, R3, RZ, 0xc0, !PT ;  /* 0x000000030fab7212 */ /* 0x000fe200078ec0ff */
[-C--:B---3--:R-:W-:Y:S08]  /*bc40*/  HMMA.16816.F32.BF16 R140, R128, R152.reuse, R140 ;  /* 0x00000098808c723c */ /* 0x088ff0000004188c */
[C---:B------:R-:W-:Y:S08]  /*bc50*/  HMMA.16816.F32.BF16 R144, R168.reuse, R152, R144 ;  /* 0x00000098a890723c */ /* 0x040ff00000041890 */
[----:B------:R-:W-:Y:S08]  /*bc60*/  HMMA.16816.F32.BF16 R148, R168, R154, R148 ;  /* 0x0000009aa894723c */ /* 0x000ff00000041894 */
[-C--:B------:R-:W-:Y:S08]  /*bc70*/  HMMA.16816.F32.BF16 R36, R128, R48.reuse, R36 ;  /* 0x000000308024723c */ /* 0x080ff00000041824 */
[C---:B------:R-:W-:Y:S01]  /*bc80*/  HMMA.16816.F32.BF16 R40, R168.reuse, R48, R64 ;  /* 0x00000030a828723c */ /* 0x040fe20000041840 */
[----:B------:R-:W2:Y:S07]  /*bc90*/  LDSM.16.MT88.4 R64, [R210+0xa800] ;  /* 0x00a80000d240783b */ /* 0x000eae0000004200 */
[----:B------:R-:W-:Y:S08]  /*bca0*/  HMMA.16816.F32.BF16 R44, R168, R50, R228 ;  /* 0x00000032a82c723c */ /* 0x000ff000000418e4 */
[C---:B------:R-:W-:Y:S01]  /*bcb0*/  HMMA.16816.F32.BF16 R152, R128.reuse, R154, R96 ;  /* 0x0000009a8098723c */ /* 0x040fe20000041860 */
[----:B------:R-:W-:Y:S07]  /*bcc0*/  LDSM.16.MT88.4 R96, [R205+0xb800] ;  /* 0x00b80000cd60783b */ /* 0x000fee0000004200 */
[----:B------:R-:W-:Y:S01]  /*bcd0*/  HMMA.16816.F32.BF16 R48, R128, R50, R80 ;  /* 0x000000328030723c */ /* 0x000fe20000041850 */
[----:B------:R-:W3:Y:S01]  /*bce0*/  LDSM.16.MT88.4 R80, [R209+0xa800] ;  /* 0x00a80000d150783b */ /* 0x000ee20000004200 */
[----:B------:R-:W-:-:S02]  /*bcf0*/  FFMA.FTZ R15, R241, R28, R235 ;  /* 0x0000001cf10f7223 */ /* 0x000fc400000100eb */
[----:B------:R-:W-:Y:S02]  /*bd00*/  FFMA.FTZ R8, R248, R27, R202 ;  /* 0x0000001bf8087223 */ /* 0x000fe400000100ca */
[----:B------:R-:W-:Y:S02]  /*bd10*/  FFMA.FTZ R3, R249, R26, R198 ;  /* 0x0000001af9037223 */ /* 0x000fe400000100c6 */
[----:B------:R-:W-:Y:S02]  /*bd20*/  FFMA.FTZ R0, R250, R25, R190 ;  /* 0x00000019fa007223 */ /* 0x000fe400000100be */
[----:B------:R-:W-:Y:S02]  /*bd30*/  FADD.FTZ R15, R234, R15 ;  /* 0x0000000fea0f7221 */ /* 0x000fe40000010000 */
[----:B------:R-:W-:Y:S02]  /*bd40*/  FADD.FTZ R14, R201, R8 ;  /* 0x00000008c90e7221 */ /* 0x000fe40000010000 */
[----:B------:R-:W-:Y:S01]  /*bd50*/  FADD.FTZ R13, R197, R3 ;  /* 0x00000003c50d7221 */ /* 0x000fe20000010000 */
[----:B-1----:R-:W-:Y:S01]  /*bd60*/  HMMA.16816.F32.BF16 R124, R168, R4, R124 ;  /* 0x00000004a87c723c */ /* 0x002fe2000004187c */
[----:B------:R-:W-:-:S02]  /*bd70*/  FADD.FTZ R8, R189, R0 ;  /* 0x00000000bd087221 */ /* 0x000fc40000010000 */
[----:B------:R-:W-:Y:S02]  /*bd80*/  FADD.FTZ R3, R199, R14 ;  /* 0x0000000ec7037221 */ /* 0x000fe40000010000 */
[----:B------:R-:W-:-:S03]  /*bd90*/  FADD.FTZ R0, R196, R13 ;  /* 0x0000000dc4007221 */ /* 0x000fc60000010000 */
        /* <DEDUP_REMOVED lines=13> */
[----:B--2---:R-:W-:Y:S01]  /*be70*/  HMMA.16816.F32.BF16 R56, R168, R64, R56 ;  /* 0x00000040a838723c */ /* 0x004fe20000041838 */
[----:B------:R-:W-:-:S02]  /*be80*/  FADD.FTZ R3, R30, R5 ;  /* 0x000000051e037221 */ /* 0x000fc40000010000 */
[----:B------:R-:W-:Y:S02]  /*be90*/  FADD.FTZ R0, R18, R0 ;  /* 0x0000000012007221 */ /* 0x000fe40000010000 */
[----:B------:R-:W-:-:S03]  /*bea0*/  FADD.FTZ R241, R137, R241 ;  /* 0x000000f189f17221 */ /* 0x000fc60000010000 */
[----:B------:R-:W-:Y:S01]  /*beb0*/  HMMA.16816.F32.BF16 R60, R168, R66, R60 ;  /* 0x00000042a83c723c */ /* 0x000fe2000004183c */
[----:B------:R-:W-:Y:S02]  /*bec0*/  FADD.FTZ R4, R35, R4 ;  /* 0x0000000423047221 */ /* 0x000fe40000010000 */
[----:B------:R-:W-:Y:S02]  /*bed0*/  FADD.FTZ R3, R29, R3 ;  /* 0x000000031d037221 */ /* 0x000fe40000010000 */
[----:B------:R-:W-:-:S03]  /*bee0*/  FADD.FTZ R0, R17, R0 ;  /* 0x0000000011007221 */ /* 0x000fc60000010000 */
[----:B---3--:R-:W-:Y:S01]  /*bef0*/  HMMA.16816.F32.BF16 R72, R168, R80, R72 ;  /* 0x00000050a848723c */ /* 0x008fe20000041848 */
[----:B------:R-:W-:-:S07]  /*bf00*/  FADD.FTZ R241, R138, R241 ;  /* 0x000000f18af17221 */ /* 0x000fce0000010000 */
[----:B------:R-:W-:Y:S01]  /*bf10*/  HMMA.16816.F32.BF16 R76, R168, R82, R76 ;  /* 0x00000052a84c723c */ /* 0x000fe2000004184c */
[----:B------:R-:W-:-:S07]  /*bf20*/  FADD.FTZ R248, R34, R4 ;  /* 0x0000000422f87221 */ /* 0x000fce0000010000 */
[----:B------:R-:W-:Y:S01]  /*bf30*/  HMMA.16816.F32.BF16 R88, R168, R96, R88 ;  /* 0x00000060a858723c */ /* 0x000fe20000041858 */
[----:B------:R-:W-:-:S07]  /*bf40*/  FADD.FTZ R249, R24, R3 ;  /* 0x0000000318f97221 */ /* 0x000fce0000010000 */
[----:B------:R-:W-:Y:S01]  /*bf50*/  HMMA.16816.F32.BF16 R92, R168, R98, R92 ;  /* 0x00000062a85c723c */ /* 0x000fe2000004185c */
[----:B------:R-:W-:-:S07]  /*bf60*/  FADD.FTZ R250, R16, R0 ;  /* 0x0000000010fa7221 */ /* 0x000fce0000010000 */
        /* <DEDUP_REMOVED lines=34> */
[C---:B------:R-:W-:Y:S02]  /*c190*/  IADD3 R3, P0, R0.reuse, UR24, RZ ;  /* 0x0000001800037c10 */ /* 0x040fe4000ff1e0ff */
[----:B---3--:R-:W-:Y:S02]  /*c1a0*/  LEA.HI.X R4, R5, R227, R4, 0x5, P1 ;  /* 0x000000e305047211 */ /* 0x008fe400008f2c04 */
[C---:B------:R-:W-:Y:S02]  /*c1b0*/  @!P3 LEA R18, P5, R0.reuse, c[0x0][0x170], 0x1 ;  /* 0x00005c000012ba11 */ /* 0x040fe400078a08ff */
[----:B------:R-:W-:Y:S02]  /*c1c0*/  @!P2 LEA R14, P1, R0, c[0x0][0x170], 0x1 ;  /* 0x00005c00000eaa11 */ /* 0x000fe400078208ff */
[----:B------:R-:W-:Y:S02]  /*c1d0*/  @!P3 LEA R16, P4, R3, c[0x0][0x170], 0x1 ;  /* 0x00005c000310ba11 */ /* 0x000fe400078808ff */
[----:B------:R-:W-:-:S02]  /*c1e0*/  IADD3.X R5, R4, UR23, RZ, P0, !PT ;  /* 0x0000001704057c10 */ /* 0x000fc400087fe4ff */
[C-C-:B------:R-:W-:Y:S02]  /*c1f0*/  @!P3 LEA.HI.X R19, R0.reuse, c[0x0][0x174], R4.reuse, 0x1, P5 ;  /* 0x00005d000013ba11 */ /* 0x140fe400028f0c04 */
[C---:B------:R-:W-:Y:S02]  /*c200*/  @!P2 LEA R6, P0, R3.reuse, c[0x0][0x170], 0x1 ;  /* 0x00005c000306aa11 */ /* 0x040fe400078008ff */
        /* <DEDUP_REMOVED lines=30> */
[----:B------:R-:W5:Y:S04]  /*c3f0*/  LDSM.16.M88.4 R24, [R208] ;  /* 0x00000000d018783b */ /* 0x000f680000000200 */
[----:B------:R-:W0:Y:S01]  /*c400*/  LDGDEPBAR ;  /* 0x00000000000079af */ /* 0x000e220000000000 */
[----:B----4-:R-:W-:Y:S08]  /*c410*/  HMMA.16816.F32.BF16 R200, R20, R28, RZ ;  /* 0x0000001c14c8723c */ /* 0x010ff000000418ff */
[C---:B-1----:R-:W-:Y:S08]  /*c420*/  HMMA.16816.F32.BF16 R188, R16.reuse, R32, RZ ;  /* 0x0000002010bc723c */ /* 0x042ff000000418ff */
[C---:B------:R-:W-:Y:S08]  /*c430*/  HMMA.16816.F32.BF16 R180, R16.reuse, R28, RZ ;  /* 0x0000001c10b4723c */ /* 0x040ff000000418ff */
[C---:B------:R-:W-:Y:S08]  /*c440*/  HMMA.16816.F32.BF16 R184, R16.reuse, R34, RZ ;  /* 0x0000002210b8723c */ /* 0x040ff000000418ff */
[-C--:B------:R-:W-:Y:S08]  /*c450*/  HMMA.16816.F32.BF16 R16, R16, R30.reuse, RZ ;  /* 0x0000001e1010723c */ /* 0x080ff000000418ff */
[----:B------:R-:W-:Y:S08]  /*c460*/  HMMA.16816.F32.BF16 R196, R20, R30, RZ ;  /* 0x0000001e14c4723c */ /* 0x000ff000000418ff */
[----:B---3--:R-:W-:Y:S08]  /*c470*/  HMMA.16816.F32.BF16 R192, R4, R176, R188 ;  /* 0x000000b004c0723c */ /* 0x008ff000000418bc */
        /* <DEDUP_REMOVED lines=8> */
[----:B------:R-:W3:Y:S03]  /*c500*/  LDSM.16.M88.4 R16, [R214] ;  /* 0x00000000d610783b */ /* 0x000ee60000000200 */
[C---:B-----5:R-:W-:Y:S08]  /*c510*/  HMMA.16816.F32.BF16 R180, R24.reuse, R176, R220 ;  /* 0x000000b018b4723c */ /* 0x060ff000000418dc */
        /* <DEDUP_REMOVED lines=11> */
[C---:B---3--:R-:W-:Y:S08]  /*c5d0*/  HMMA.16816.F32.BF16 R188, R16.reuse, R20, R180 ;  /* 0x0000001410bc723c */ /* 0x048ff000000418b4 */
[C---:B------:R-:W-:Y:S01]  /*c5e0*/  HMMA.16816.F32.BF16 R180, R16.reuse, R22, R200 ;  /* 0x0000001610b4723c */ /* 0x040fe200000418c8 */
[----:B------:R-:W-:Y:S07]  /*c5f0*/  LDSM.16.M88.4 R20, [R206+0x6000] ;  /* 0x00600000ce14783b */ /* 0x000fee0000000200 */
[C---:B------:R-:W-:Y:S08]  /*c600*/  HMMA.16816.F32.BF16 R184, R16.reuse, R32, R228 ;  /* 0x0000002010b8723c */ /* 0x040ff000000418e4 */
[----:B------:R-:W-:Y:S01]  /*c610*/  HMMA.16816.F32.BF16 R176, R16, R34, R176 ;  /* 0x0000002210b0723c */ /* 0x000fe200000418b0 */
[----:B------:R-:W3:Y:S04]  /*c620*/  LDSM.16.M88.4 R32, [R204+0x9000] ;  /* 0x00900000cc20783b */ /* 0x000ee80000000200 */
        /* <DEDUP_REMOVED lines=13> */
[----:B------:R-:W2:Y:S07]  /*c700*/  LDSM.16.M88.4 R24, [R208+0x4000] ;  /* 0x00400000d018783b */ /* 0x000eae0000000200 */
[C---:B---3--:R-:W-:Y:S08]  /*c710*/  HMMA.16816.F32.BF16 R184, R20.reuse, R32, R196 ;  /* 0x0000002014b8723c */ /* 0x048ff000000418c4 */
        /* <DEDUP_REMOVED lines=14> */
[----:B------:R-:W3:Y:S03]  /*c800*/  LDSM.16.M88.4 R20, [R214+0x4000] ;  /* 0x00400000d614783b */ /* 0x000ee60000000200 */
[C---:B--2---:R-:W-:Y:S08]  /*c810*/  HMMA.16816.F32.BF16 R192, R24.reuse, R180, R228 ;  /* 0x000000b418c0723c */ /* 0x044ff000000418e4 */
        /* <DEDUP_REMOVED lines=10> */
[----:B------:R-:W2:Y:S01]  /*c8c0*/  LDSM.16.M88.4 R16, [R212+0x4000] ;  /* 0x00400000d410783b */ /* 0x000ea20000000200 */
[----:B------:R-:W-:-:S04]  /*c8d0*/  DEPBAR.LE SB0, 0x0 ;  /* 0x000080000000791a */ /* 0x000fc80000000000 */
[C---:B---3--:R-:W-:Y:S08]  /*c8e0*/  HMMA.16816.F32.BF16 R180, R20.reuse, R32, R192 ;  /* 0x0000002014b4723c */ /* 0x048ff000000418c0 */
[C---:B------:R-:W-:Y:S08]  /*c8f0*/  HMMA.16816.F32.BF16 R176, R20.reuse, R34, R228 ;  /* 0x0000002214b0723c */ /* 0x040ff000000418e4 */
[C---:B------:R-:W-:Y:S08]  /*c900*/  HMMA.16816.F32.BF16 R32, R20.reuse, R172, R224 ;  /* 0x000000ac1420723c */ /* 0x040ff000000418e0 */
[----:B------:R-:W-:Y:S08]  /*c910*/  HMMA.16816.F32.BF16 R20, R20, R174, R220 ;  /* 0x000000ae1414723c */ /* 0x000ff000000418dc */
[C---:B-1----:R-:W-:Y:S08]  /*c920*/  HMMA.16816.F32.BF16 R200, R4.reuse, R28, R200 ;  /* 0x0000001c04c8723c */ /* 0x042ff000000418c8 */
[C---:B------:R-:W-:Y:S08]  /*c930*/  HMMA.16816.F32.BF16 R196, R4.reuse, R30, R196 ;  /* 0x0000001e04c4723c */ /* 0x040ff000000418c4 */
[C---:B------:R-:W-:Y:S08]  /*c940*/  HMMA.16816.F32.BF16 R188, R4.reuse, R24, R188 ;  /* 0x0000001804bc723c */ /* 0x040ff000000418bc */
[----:B------:R-:W-:Y:S08]  /*c950*/  HMMA.16816.F32.BF16 R184, R4, R26, R184 ;  /* 0x0000001a04b8723c */ /* 0x000ff000000418b8 */
[C---:B--2---:R-:W-:Y:S08]  /*c960*/  HMMA.16816.F32.BF16 R180, R16.reuse, R28, R180 ;  /* 0x0000001c10b4723c */ /* 0x044ff000000418b4 */
        /* <DEDUP_REMOVED lines=51> */
.L_x_809:
[----:B------:R-:W-:Y:S05]  /*cca0*/  BSYNC B0 ;  /* 0x0000000000007941 */ /* 0x000fea0003800000 */
.L_x_808:
[----:B------:R-:W0:Y:S02]  /*ccb0*/  LDGDEPBAR ;  /* 0x00000000000079af */ /* 0x000e240000000000 */
.L_x_807:
[----:B------:R-:W3:Y:S04]  /*ccc0*/  LDL R3, [R1+0x44] ;  /* 0x0000440001037983 */ /* 0x000ee80000100800 */
[----:B------:R-:W4:Y:S04]  /*ccd0*/  LDL R0, [R1+0x40] ;  /* 0x0000400001007983 */ /* 0x000f280000100800 */
[----:B-1----:R-:W5:Y:S04]  /*cce0*/  LDL.64 R6, [R1+0x38] ;  /* 0x0000380001067983 */ /* 0x002f680000100a00 */
[----:B--2---:R-:W1:Y:S02]  /*ccf0*/  S2R R5, SR_TID.X ;  /* 0x0000000000057919 */ /* 0x004e640000002100 */
[----:B-1----:R-:W-:-:S05]  /*cd00*/  IMAD.SHL.U32 R5, R5, 0x2, RZ ;  /* 0x0000000205057824 */ /* 0x002fca00078e00ff */
[----:B------:R-:W-:Y:S01]  /*cd10*/  LOP3.LUT R5, R5, 0x6, RZ, 0xc0, !PT ;  /* 0x0000000605057812 */ /* 0x000fe200078ec0ff */
[----:B---3--:R-:W-:Y:S01]  /*cd20*/  IMAD.MOV.U32 R4, RZ, RZ, R3 ;  /* 0x000000ffff047224 */ /* 0x008fe200078e0003 */
[----:B----4-:R-:W-:Y:S01]  /*cd30*/  MOV R3, R0 ;  /* 0x0000000000037202 */ /* 0x010fe20000000f00 */
[----:B------:R-:W-:Y:S02]  /*cd40*/  IMAD.U32 R0, RZ, RZ, UR29 ;  /* 0x0000001dff007e24 */ /* 0x000fe4000f8e00ff */
[----:B------:R-:W-:Y:S01]  /*cd50*/  IMAD.MOV.U32 R14, RZ, RZ, R4 ;  /* 0x000000ffff0e7224 */ /* 0x000fe200078e0004 */
[----:B-----5:R-:W-:Y:S01]  /*cd60*/  MOV R192, R6 ;  /* 0x0000000600c07202 */ /* 0x020fe20000000f00 */
[----:B------:R-:W-:Y:S01]  /*cd70*/  IMAD R0, R0, 0x20, R5 ;  /* 0x0000002000007824 */ /* 0x000fe200078e0205 */
[----:B------:R-:W-:Y:S01]  /*cd80*/  MOV R15, R3 ;  /* 0x00000003000f7202 */ /* 0x000fe20000000f00 */
[----:B------:R-:W-:Y:S02]  /*cd90*/  IMAD.MOV.U32 R193, RZ, RZ, R7 ;  /* 0x000000ffffc17224 */ /* 0x000fe400078e0007 */
[----:B------:R-:W-:Y:S01]  /*cda0*/  IMAD.WIDE.U32 R18, R14, -0x326172a9, RZ ;  /* 0xcd9e8d570e127825 */ /* 0x000fe200078e00ff */
[----:B------:R-:W-:-:S02]  /*cdb0*/  ISETP.GE.AND P4, PT, R0, R9, PT ;  /* 0x000000090000720c */ /* 0x000fc40003f86270 */
[----:B------:R-:W-:Y:S02]  /*cdc0*/  IADD3 R7, R0, 0x1, RZ ;  /* 0x0000000100077810 */ /* 0x000fe40007ffe0ff */
[----:B------:R-:W-:Y:S02]  /*cdd0*/  FSEL R26, R180, -INF , !P4 ;  /* 0xff800000b41a7808 */ /* 0x000fe40006000000 */
[CC--:B------:R-:W-:Y:S02]  /*cde0*/  ISETP.GE.AND P1, PT, R0.reuse, R10.reuse, PT ;  /* 0x0000000a0000720c */ /* 0x0c0fe40003f26270 */
[----:B------:R-:W-:Y:S02]  /*cdf0*/  ISETP.GE.AND P4, PT, R7, R10, PT ;  /* 0x0000000a0700720c */ /* 0x000fe40003f86270 */
[----:B------:R-:W-:Y:S02]  /*ce00*/  IADD3 R6, R0, 0x8, RZ ;  /* 0x0000000800067810 */ /* 0x000fe40007ffe0ff */
[----:B------:R-:W-:-:S02]  /*ce10*/  FSEL R29, R182, -INF , !P1 ;  /* 0xff800000b61d7808 */ /* 0x000fc40004800000 */
[----:B------:R-:W-:Y:S02]  /*ce20*/  FSEL R32, R183, -INF , !P4 ;  /* 0xff800000b7207808 */ /* 0x000fe40006000000 */
[C---:B------:R-:W-:Y:S02]  /*ce30*/  ISETP.GE.AND P1, PT, R6.reuse, R9, PT ;  /* 0x000000090600720c */ /* 0x040fe40003f26270 */
[----:B------:R-:W-:Y:S02]  /*ce40*/  ISETP.GE.AND P4, PT, R6, R10, PT ;  /* 0x0000000a0600720c */ /* 0x000fe40003f86270 */
[C---:B------:R-:W-:Y:S02]  /*ce50*/  IADD3 R5, R0.reuse, 0x9, RZ ;  /* 0x0000000900057810 */ /* 0x040fe40007ffe0ff */
[----:B------:R-:W-:Y:S02]  /*ce60*/  IADD3 R4, R0, 0x10, RZ ;  /* 0x0000001000047810 */ /* 0x000fe40007ffe0ff */
[----:B------:R-:W-:-:S02]  /*ce70*/  FSEL R28, R176, -INF , !P1 ;  /* 0xff800000b01c7808 */ /* 0x000fc40004800000 */
[----:B------:R-:W-:Y:S02]  /*ce80*/  FSEL R33, R178, -INF , !P4 ;  /* 0xff800000b2217808 */ /* 0x000fe40006000000 */
[-C--:B------:R-:W-:Y:S02]  /*ce90*/  ISETP.GE.AND P5, PT, R7, R9.reuse, PT ;  /* 0x000000090700720c */ /* 0x080fe40003fa6270 */
[----:B------:R-:W-:Y:S02]  /*cea0*/  ISETP.GE.AND P1, PT, R5, R10, PT ;  /* 0x0000000a0500720c */ /* 0x000fe40003f26270 */
[----:B------:R-:W-:Y:S02]  /*ceb0*/  ISETP.GE.AND P4, PT, R4, R9, PT ;  /* 0x000000090400720c */ /* 0x000fe40003f86270 */
[----:B------:R-:W-:Y:S02]  /*cec0*/  IADD3 R3, R0, 0x11, RZ ;  /* 0x0000001100037810 */ /* 0x000fe40007ffe0ff */
[----:B------:R-:W-:-:S02]  /*ced0*/  FSEL R27, R181, -INF , !P5 ;  /* 0xff800000b51b7808 */ /* 0x000fc40006800000 */
[----:B------:R-:W-:Y:S02]  /*cee0*/  FSEL R137, R179, -INF , !P1 ;  /* 0xff800000b3897808 */ /* 0x000fe40004800000 */
[----:B------:R-:W-:Y:S02]  /*cef0*/  FSEL R226, R172, -INF , !P4 ;  /* 0xff800000ace27808 */ /* 0x000fe40006000000 */
[-C--:B------:R-:W-:Y:S02]  /*cf00*/  ISETP.GE.AND P5, PT, R5, R9.reuse, PT ;  /* 0x000000090500720c */ /* 0x080fe40003fa6270 */
[C---:B------:R-:W-:Y:S02]  /*cf10*/  ISETP.GE.AND P1, PT, R3.reuse, R9, PT ;  /* 0x000000090300720c */ /* 0x040fe40003f26270 */
[----:B------:R-:W-:Y:S02]  /*cf20*/  ISETP.GE.AND P4, PT, R3, R10, PT ;  /* 0x0000000a0300720c */ /* 0x000fe40003f86270 */
[----:B------:R-:W-:-:S02]  /*cf30*/  IADD3 R13, R0, 0x18, RZ ;  /* 0x00000018000d7810 */ /* 0x000fc40007ffe0ff */
        /* <DEDUP_REMOVED lines=10> */
[-C--:B------:R-:W-:Y:S02]  /*cfe0*/  ISETP.GE.AND P5, PT, R13, R10.reuse, PT ;  /* 0x0000000a0d00720c */ /* 0x080fe40003fa6270 */
[----:B------:R-:W-:-:S02]  /*cff0*/  ISETP.GE.AND P1, PT, R8, R10, PT ;  /* 0x0000000a0800720c */ /* 0x000fc40003f26270 */
[C---:B------:R-:W-:Y:S02]  /*d000*/  ISETP.GE.AND P6, PT, R0.reuse, R11, PT ;  /* 0x0000000b0000720c */ /* 0x040fe40003fc6270 */
[----:B------:R-:W-:Y:S01]  /*d010*/  ISETP.GE.AND P4, PT, R0, R12, PT ;  /* 0x0000000c0000720c */ /* 0x000fe20003f86270 */
[----:B------:R-:W-:Y:S01]  /*d020*/  IMAD.U32 R0, RZ, RZ, UR31 ;  /* 0x0000001fff007e24 */ /* 0x000fe2000f8e00ff */
[----:B------:R-:W-:Y:S02]  /*d030*/  FSEL R242, R22, -INF , !P5 ;  /* 0xff80000016f27808 */ /* 0x000fe40006800000 */
[----:B------:R-:W-:Y:S02]  /*d040*/  FSEL R240, R23, -INF , !P1 ;  /* 0xff80000017f07808 */ /* 0x000fe40004800000 */
[----:B------:R-:W-:Y:S02]  /*d050*/  FSEL R31, R200, -INF , !P6 ;  /* 0xff800000c81f7808 */ /* 0x000fe40007000000 */
[----:B------:R-:W-:-:S02]  /*d060*/  FSEL R132, R202, -INF , !P4 ;  /* 0xff800000ca847808 */ /* 0x000fc40006000000 */
[CC--:B------:R-:W-:Y:S02]  /*d070*/  ISETP.GE.AND P5, PT, R7.reuse, R11.reuse, PT ;  /* 0x0000000b0700720c */ /* 0x0c0fe40003fa6270 */
[-C--:B------:R-:W-:Y:S02]  /*d080*/  ISETP.GE.AND P1, PT, R7, R12.reuse, PT ;  /* 0x0000000c0700720c */ /* 0x080fe40003f26270 */
[C---:B------:R-:W-:Y:S02]  /*d090*/  ISETP.GE.AND P4, PT, R6.reuse, R11, PT ;  /* 0x0000000b0600720c */ /* 0x040fe40003f86270 */
[----:B------:R-:W-:Y:S01]  /*d0a0*/  ISETP.GE.AND P6, PT, R6, R12, PT ;  /* 0x0000000c0600720c */ /* 0x000fe20003fc6270 */
[----:B------:R-:W-:Y:S01]  /*d0b0*/  IMAD.WIDE.U32 R6, R15, -0x2daee0ad, RZ ;  /* 0xd2511f530f067825 */ /* 0x000fe200078e00ff */
[----:B------:R-:W-:Y:S02]  /*d0c0*/  FSEL R34, R201, -INF , !P5 ;  /* 0xff800000c9227808 */ /* 0x000fe40006800000 */
[----:B------:R-:W-:-:S02]  /*d0d0*/  FSEL R138, R203, -INF , !P1 ;  /* 0xff800000cb8a7808 */ /* 0x000fc40004800000 */
[----:B------:R-:W-:Y:S01]  /*d0e0*/  LOP3.LUT R0, R7, UR29, R0, 0x96, !PT ;  /* 0x0000001d07007c12 */ /* 0x000fe2000f8e9600 */
[----:B------:R-:W-:Y:S01]  /*d0f0*/  IMAD R7, R245, -0x326172a9, RZ ;  /* 0xcd9e8d57f5077824 */ /* 0x000fe200078e02ff */
[CC--:B------:R-:W-:Y:S01]  /*d100*/  ISETP.GE.AND P5, PT, R5.reuse, R11.reuse, PT ;  /* 0x0000000b0500720c */ /* 0x0c0fe20003fa6270 */
[----:B------:R-:W1:Y:S01]  /*d110*/  LDC.U8 R203, c[0x0][0x2d8] ;  /* 0x0000b600ffcb7b82 */ /* 0x000e620000000000 */
[----:B------:R-:W-:Y:S02]  /*d120*/  ISETP.GE.AND P1, PT, R5, R12, PT ;  /* 0x0000000c0500720c */ /* 0x000fe40003f26270 */
[----:B------:R-:W-:Y:S02]  /*d130*/  FSEL R35, R196, -INF , !P4 ;  /* 0xff800000c4237808 */ /* 0x000fe40006000000 */
[----:B------:R-:W-:Y:S02]  /*d140*/  FSEL R139, R198, -INF , !P6 ;  /* 0xff800000c68b7808 */ /* 0x000fe40007000000 */
[----:B------:R-:W-:-:S02]  /*d150*/  ISETP.GE.AND P4, PT, R4, R11, PT ;  /* 0x0000000b0400720c */ /* 0x000fc40003f86270 */
[----:B------:R-:W-:Y:S01]  /*d160*/  ISETP.GE.AND P6, PT, R4, R12, PT ;  /* 0x0000000c0400720c */ /* 0x000fe20003fc6270 */
[----:B------:R-:W-:Y:S01]  /*d170*/  IMAD.WIDE.U32 R4, R0, -0x326172a9, RZ ;  /* 0xcd9e8d5700047825 */ /* 0x000fe200078e00ff */
[----:B------:R-:W-:Y:S02]  /*d180*/  FSEL R133, R197, -INF , !P5 ;  /* 0xff800000c5857808 */ /* 0x000fe40006800000 */
[----:B------:R-:W-:Y:S02]  /*d190*/  FSEL R172, R199, -INF , !P1 ;  /* 0xff800000c7ac7808 */ /* 0x000fe40004800000 */
[----:B------:R-:W-:Y:S02]  /*d1a0*/  FMNMX.FTZ R0, R136, R26, !PT ;  /* 0x0000001a88007209 */ /* 0x000fe40007810000 */
[C---:B------:R-:W-:Y:S02]  /*d1b0*/  ISETP.GE.AND P1, PT, R3.reuse, R11, PT ;  /* 0x0000000b0300720c */ /* 0x040fe40003f26270 */
[----:B------:R-:W-:-:S02]  /*d1c0*/  ISETP.GE.AND P5, PT, R3, R12, PT ;  /* 0x0000000c0300720c */ /* 0x000fc40003fa6270 */
[----:B------:R-:W-:Y:S02]  /*d1d0*/  LOP3.LUT R3, R19, R252, RZ, 0x3c, !PT ;  /* 0x000000fc13037212 */ /* 0x000fe400078e3cff */
[----:B------:R-:W-:Y:S02]  /*d1e0*/  FMNMX.FTZ R0, R27, R0, !PT ;  /* 0x000000001b007209 */ /* 0x000fe40007810000 */
[----:B------:R-:W-:Y:S01]  /*d1f0*/  LOP3.LUT R7, R5, UR15, R7, 0x96, !PT ;  /* 0x0000000f05077c12 */ /* 0x000fe2000f8e9607 */
[----:B------:R-:W-:Y:S01]  /*d200*/  IMAD.WIDE.U32 R16, R3, -0x2daee0ad, RZ ;  /* 0xd2511f5303107825 */ /* 0x000fe200078e00ff */
[----:B------:R-:W-:Y:S02]  /*d210*/  LOP3.LUT R24, R247, UR13, R4, 0x96, !PT ;  /* 0x0000000df7187c12 */ /* 0x000fe4000f8e9604 */
[----:B------:R-:W-:Y:S02]  /*d220*/  FMNMX.FTZ R0, R28, R0, !PT ;  /* 0x000000001c007209 */ /* 0x000fe40007810000 */
[----:B------:R-:W-:Y:S01]  /*d230*/  LOP3.LUT R14, R17, UR14, R6, 0x96, !PT ;  /* 0x0000000e110e7c12 */ /* 0x000fe2000f8e9606 */
[----:B------:R-:W-:Y:S01]  /*d240*/  IMAD.WIDE.U32 R6, R7, -0x2daee0ad, RZ ;  /* 0xd2511f5307067825 */ /* 0x000fe200078e00ff */
[----:B------:R-:W-:-:S02]  /*d250*/  LOP3.LUT R18, R5, UR15, R18, 0x96, !PT ;  /* 0x0000000f05127c12 */ /* 0x000fc4000f8e9612 */
[----:B------:R-:W-:Y:S01]  /*d260*/  FMNMX.FTZ R0, R30, R0, !PT ;  /* 0x000000001e007209 */ /* 0x000fe20007810000 */
[----:B------:R-:W-:Y:S01]  /*d270*/  IMAD.WIDE.U32 R24, R24, -0x2daee0ad, RZ ;  /* 0xd2511f5318187825 */ /* 0x000fe200078e00ff */
[----:B------:R-:W-:Y:S02]  /*d280*/  FSEL R238, R189, -INF , !P1 ;  /* 0xff800000bdee7808 */ /* 0x000fe40004800000 */
[----:B------:R-:W-:Y:S01]  /*d290*/  ISETP.GE.AND P1, PT, R8, R11, PT ;  /* 0x0000000b0800720c */ /* 0x000fe20003f26270 */
[----:B------:R-:W-:Y:S01]  /*d2a0*/  IMAD.WIDE.U32 R14, R14, -0x326172a9, RZ ;  /* 0xcd9e8d570e0e7825 */ /* 0x000fe200078e00ff */
[----:B------:R-:W-:Y:S02]  /*d2b0*/  FMNMX.FTZ R0, R226, R0, !PT ;  /* 0x00000000e2007209 */ /* 0x000fe40007810000 */
[----:B------:R-:W-:Y:S01]  /*d2c0*/  FSEL R244, R185, -INF , !P1 ;  /* 0xff800000b9f47808 */ /* 0x000fe20004800000 */
[----:B------:R-:W-:Y:S01]  /*d2d0*/  IMAD.WIDE.U32 R18, R18, -0x2daee0ad, RZ ;  /* 0xd2511f5312127825 */ /* 0x000fe200078e00ff */
[----:B------:R-:W-:-:S02]  /*d2e0*/  LOP3.LUT R5, R7, UR12, R192, 0x96, !PT ;  /* 0x0000000c07057c12 */ /* 0x000fc4000f8e96c0 */
[----:B------:R-:W-:Y:S02]  /*d2f0*/  LOP3.LUT R22, R25, UR10, R6, 0x96, !PT ;  /* 0x0000000a19167c12 */ /* 0x000fe4000f8e9606 */
[----:B------:R-:W-:Y:S02]  /*d300*/  ISETP.GE.AND P1, PT, R8, R12, PT ;  /* 0x0000000c0800720c */ /* 0x000fe40003f26270 */
[----:B------:R-:W-:Y:S01]  /*d310*/  FMNMX.FTZ R8, R227, R0, !PT ;  /* 0x00000000e3087209 */ /* 0x000fe20007810000 */
[----:B------:R-:W-:Y:S01]  /*d320*/  IMAD.WIDE.U32 R22, R22, -0x326172a9, RZ ;  /* 0xcd9e8d5716167825 */ /* 0x000fe200078e00ff */
[----:B------:R-:W-:Y:S02]  /*d330*/  LOP3.LUT R6, R15, UR13, R4, 0x96, !PT ;  /* 0x0000000d0f067c12 */ /* 0x000fe4000f8e9604 */
[----:B------:R-:W-:Y:S01]  /*d340*/  LOP3.LUT R20, R19, UR12, R16, 0x96, !PT ;  /* 0x0000000c13147c12 */ /* 0x000fe2000f8e9610 */
[----:B------:R-:W-:Y:S01]  /*d350*/  IMAD.WIDE.U32 R4, R5, -0x326172a9, RZ ;  /* 0xcd9e8d5705047825 */ /* 0x000fe200078e00ff */
[----:B------:R-:W-:-:S02]  /*d360*/  FMNMX.FTZ R8, R225, R8, !PT ;  /* 0x00000008e1087209 */ /* 0x000fc40007810000 */
[----:B------:R-:W-:Y:S01]  /*d370*/  FMNMX.FTZ R0, R135, R29, !PT ;  /* 0x0000001d87007209 */ /* 0x000fe20007810000 */
[----:B------:R-:W-:Y:S01]  /*d380*/  IMAD.WIDE.U32 R20, R20, -0x326172a9, RZ ;  /* 0xcd9e8d5714147825 */ /* 0x000fe200078e00ff */
[----:B------:R-:W-:Y:S02]  /*d390*/  FSEL R236, R188, -INF , !P4 ;  /* 0xff800000bcec7808 */ /* 0x000fe40006000000 */
[----:B------:R-:W-:Y:S01]  /*d3a0*/  ISETP.GE.AND P4, PT, R13, R11, PT ;  /* 0x0000000b0d00720c */ /* 0x000fe20003f86270 */
[----:B------:R-:W-:Y:S01]  /*d3b0*/  IMAD.WIDE.U32 R6, R6, -0x2daee0ad, RZ ;  /* 0xd2511f5306067825 */ /* 0x000fe200078e00ff */
[----:B------:R-:W-:Y:S02]  /*d3c0*/  LOP3.LUT R5, R5, UR11, R246, 0x96, !PT ;  /* 0x0000000b05057c12 */ /* 0x000fe4000f8e96f6 */
[----:B------:R-:W-:Y:S02]  /*d3d0*/  LOP3.LUT R3, R23, UR9, R4, 0x96, !PT ;  /* 0x0000000917037c12 */ /* 0x000fe4000f8e9604 */
[----:B------:R-:W-:Y:S01]  /*d3e0*/  FMNMX.FTZ R8, R224, R8, !PT ;  /* 0x00000008e0087209 */ /* 0x000fe20007810000 */
[----:B------:R-:W-:Y:S01]  /*d3f0*/  IMAD.WIDE.U32 R4, R5, -0x2daee0ad, RZ ;  /* 0xd2511f5305047825 */ /* 0x000fe200078e00ff */
[----:B------:R-:W-:-:S02]  /*d400*/  FMNMX.FTZ R0, R32, R0, !PT ;  /* 0x0000000020007209 */ /* 0x000fc40007810000 */
[----:B------:R-:W-:Y:S01]  /*d410*/  FSEL R243, R184, -INF , !P4 ;  /* 0xff800000b8f37808 */ /* 0x000fe20006000000 */
[----:B------:R-:W-:Y:S01]  /*d420*/  IMAD.WIDE.U32 R184, R3, -0x2daee0ad, RZ ;  /* 0xd2511f5303b87825 */ /* 0x000fe200078e00ff */
[----:B------:R-:W-:Y:S01]  /*d430*/  LOP3.LUT R16, R21, UR11, R14, 0x96, !PT ;  /* 0x0000000b15107c12 */ /* 0x000fe2000f8e960e */
[----:B------:R-:W2:Y:S01]  /*d440*/  SHFL.BFLY PT, R23, R8, 0x2, 0x1f ;  /* 0x0c401f0008177f89 */ /* 0x000ea200000e0000 */
[----:B------:R-:W-:Y:S02]  /*d450*/  FMNMX.FTZ R0, R33, R0, !PT ;  /* 0x0000000021007209 */ /* 0x000fe40007810000 */
[----:B------:R-:W-:Y:S01]  /*d460*/  LOP3.LUT R15, R7, UR10, R18, 0x96, !PT ;  /* 0x0000000a070f7c12 */ /* 0x000fe2000f8e9612 */
[----:B------:R-:W-:Y:S01]  /*d470*/  IMAD.WIDE.U32 R16, R16, -0x2daee0ad, RZ ;  /* 0xd2511f5310107825 */ /* 0x000fe200078e00ff */
[----:B------:R-:W-:Y:S02]  /*d480*/  FMNMX.FTZ R0, R137, R0, !PT ;  /* 0x0000000089007209 */ /* 0x000fe40007810000 */
[----:B------:R-:W-:Y:S01]  /*d490*/  LOP3.LUT R7, R5, UR8, R24, 0x96, !PT ;  /* 0x0000000805077c12 */ /* 0x000fe2000f8e9618 */
[----:B------:R-:W-:Y:S01]  /*d4a0*/  IMAD.WIDE.U32 R14, R15, -0x326172a9, RZ ;  /* 0xcd9e8d570f0e7825 */ /* 0x000fe200078e00ff */
[----:B------:R-:W-:-:S02]  /*d4b0*/  LOP3.LUT R4, R185, UR6, R4, 0x96, !PT ;  /* 0x00000006b9047c12 */ /* 0x000fc4000f8e9604 */
[----:B------:R-:W-:Y:S02]  /*d4c0*/  FMNMX.FTZ R3, R134, R31, !PT ;  /* 0x0000001f86037209 */ /* 0x000fe40007810000 */
[----:B------:R-:W-:Y:S01]  /*d4d0*/  FMNMX.FTZ R0, R237, R0, !PT ;  /* 0x00000000ed007209 */ /* 0x000fe20007810000 */
[----:B------:R-:W-:Y:S01]  /*d4e0*/  IMAD.WIDE.U32 R4, R4, -0x326172a9, RZ ;  /* 0xcd9e8d5704047825 */ /* 0x000fe200078e00ff */
[----:B------:R-:W-:Y:S02]  /*d4f0*/  LOP3.LUT R21, R17, UR8, R6, 0x96, !PT ;  /* 0x0000000811157c12 */ /* 0x000fe4000f8e9606 */
[----:B------:R-:W-:Y:S01]  /*d500*/  ISETP.GE.AND P4, PT, R13, R12, PT ;  /* 0x0000000c0d00720c */ /* 0x000fe20003f86270 */
[----:B------:R-:W-:Y:S01]  /*d510*/  IMAD.WIDE.U32 R6, R7, -0x326172a9, RZ ;  /* 0xcd9e8d5707067825 */ /* 0x000fe200078e00ff */
[----:B------:R-:W-:Y:S02]  /*d520*/  FMNMX.FTZ R3, R34, R3, !PT ;  /* 0x0000000322037209 */ /* 0x000fe40007810000 */
[----:B------:R-:W-:-:S02]  /*d530*/  FMNMX.FTZ R13, R239, R0, !PT ;  /* 0x00000000ef0d7209 */ /* 0x000fc40007810000 */
[----:B------:R-:W-:Y:S02]  /*d540*/  LOP3.LUT R0, R5, UR16, R6, 0x96, !PT ;  /* 0x0000001005007c12 */ /* 0x000fe4000f8e9606 */
[----:B------:R-:W-:Y:S02]  /*d550*/  FMNMX.FTZ R3, R35, R3, !PT ;  /* 0x0000000323037209 */ /* 0x000fe40007810000 */
[----:B------:R-:W-:Y:S02]  /*d560*/  FMNMX.FTZ R6, R242, R13, !PT ;  /* 0x0000000df2067209 */ /* 0x000fe40007810000 */
[C---:B------:R-:W-:Y:S02]  /*d570*/  LOP3.LUT R13, R4.reuse, 0xffff, RZ, 0xc0, !PT ;  /* 0x0000ffff040d7812 */ /* 0x040fe400078ec0ff */
[----:B------:R-:W-:Y:S02]  /*d580*/  LOP3.LUT R19, R4, 0xff, RZ, 0xc0, !PT ;  /* 0x000000ff04137812 */ /* 0x000fe400078ec0ff */
[----:B------:R-:W-:-:S02]  /*d590*/  SHF.R.U32.HI R17, RZ, 0x10, R4 ;  /* 0x00000010ff117819 */ /* 0x000fc40000011604 */
[----:B------:R-:W-:Y:S02]  /*d5a0*/  SHF.R.U32.HI R18, RZ, 0x18, R4 ;  /* 0x00000018ff127819 */ /* 0x000fe40000011604 */
[----:B------:R-:W-:Y:S02]  /*d5b0*/  LOP3.LUT R20, R15, UR9, R20, 0x96, !PT ;  /* 0x000000090f147c12 */ /* 0x000fe4000f8e9614 */
[----:B------:R-:W-:Y:S02]  /*d5c0*/  FMNMX.FTZ R4, R133, R3, !PT ;  /* 0x0000000385047209 */ /* 0x000fe40007810000 */
[----:B------:R-:W-:Y:S01]  /*d5d0*/  FMNMX.FTZ R3, R240, R6, !PT ;  /* 0x00000006f0037209 */ /* 0x000fe20007810000 */
[----:B------:R-:W-:Y:S01]  /*d5e0*/  IMAD.WIDE.U32 R174, R20, -0x2daee0ad, RZ ;  /* 0xd2511f5314ae7825 */ /* 0x000fe200078e00ff */
[----:B--2---:R-:W-:Y:S02]  /*d5f0*/  FMNMX.FTZ R8, R8, R23, !PT ;  /* 0x0000001708087209 */ /* 0x004fe40007810000 */
[----:B------:R-:W-:Y:S01]  /*d600*/  LOP3.LUT R245, R7, UR7, R22, 0x96, !PT ;  /* 0x0000000707f57c12 */ /* 0x000fe2000f8e9616 */
[----:B------:R-:W2:Y:S01]  /*d610*/  SHFL.BFLY PT, R20, R3, 0x2, 0x1f ;  /* 0x0c401f0003147f89 */ /* 0x000ea200000e0000 */
[----:B------:R-:W-:Y:S01]  /*d620*/  IMAD.WIDE.U32 R6, R21, -0x326172a9, RZ ;  /* 0xcd9e8d5715067825 */ /* 0x000fe200078e00ff */
[----:B------:R-:W-:-:S02]  /*d630*/  LOP3.LUT R5, R175, UR6, R16, 0x96, !PT ;  /* 0x00000006af057c12 */ /* 0x000fc4000f8e9610 */
[----:B------:R-:W3:Y:S01]  /*d640*/  SHFL.BFLY PT, R21, R8, 0x1, 0x1f ;  /* 0x0c201f0008157f89 */ /* 0x000ee200000e0000 */
[----:B------:R-:W-:Y:S02]  /*d650*/  FMNMX.FTZ R15, R236, R4, !PT ;  /* 0x00000004ec0f7209 */ /* 0x000fe40007810000 */
[----:B------:R-:W-:Y:S01]  /*d660*/  LOP3.LUT R175, R7, UR7, R14, 0x96, !PT ;  /* 0x0000000707af7c12 */ /* 0x000fe2000f8e960e */
[----:B------:R-:W-:Y:S01]  /*d670*/  IMAD.WIDE.U32 R4, R5, -0x326172a9, RZ ;  /* 0xcd9e8d5705047825 */ /* 0x000fe200078e00ff */
[----:B------:R-:W-:Y:S02]  /*d680*/  FMNMX.FTZ R7, R238, R15, !PT ;  /* 0x0000000fee077209 */ /* 0x000fe40007810000 */
[----:B------:R-:W-:Y:S02]  /*d690*/  LOP3.LUT R16, R17, 0xff, RZ, 0xc0, !PT ;  /* 0x000000ff11107812 */ /* 0x000fe400078ec0ff */
[----:B------:R-:W-:Y:S02]  /*d6a0*/  SHF.R.U32.HI R13, RZ, 0x8, R13 ;  /* 0x00000008ff0d7819 */ /* 0x000fe4000001160d */
[----:B------:R-:W-:-:S02]  /*d6b0*/  FMNMX.FTZ R7, R243, R7, !PT ;  /* 0x00000007f3077209 */ /* 0x000fc40007810000 */
[----:B------:R-:W-:Y:S02]  /*d6c0*/  PRMT R173, R16, 0x5410, R18 ;  /* 0x0000541010ad7816 */ /* 0x000fe40000000012 */
[----:B------:R-:W-:Y:S02]  /*d6d0*/  LOP3.LUT R6, R5, UR16, R6, 0x96, !PT ;  /* 0x0000001005067c12 */ /* 0x000fe4000f8e9606 */
[C---:B------:R-:W-:Y:S02]  /*d6e0*/  LOP3.LUT R15, R4.reuse, 0xffff, RZ, 0xc0, !PT ;  /* 0x0000ffff040f7812 */ /* 0x040fe400078ec0ff */
[----:B------:R-:W-:Y:S02]  /*d6f0*/  LOP3.LUT R18, R4, 0xff, RZ, 0xc0, !PT ;  /* 0x000000ff04127812 */ /* 0x000fe400078ec0ff */
[--C-:B------:R-:W-:Y:S02]  /*d700*/  SHF.R.U32.HI R17, RZ, 0x10, R4.reuse ;  /* 0x00000010ff117819 */ /* 0x100fe40000011604 */
[----:B------:R-:W-:-:S02]  /*d710*/  SHF.R.U32.HI R16, RZ, 0x18, R4 ;  /* 0x00000018ff107819 */ /* 0x000fc40000011604 */
[--C-:B------:R-:W-:Y:S02]  /*d720*/  SHF.R.U32.HI R5, RZ, 0x10, R0.reuse ;  /* 0x00000010ff057819 */ /* 0x100fe40000011600 */
[----:B------:R-:W-:Y:S02]  /*d730*/  PRMT R19, R19, 0x5410, R13 ;  /* 0x0000541013137816 */ /* 0x000fe4000000000d */
[----:B------:R-:W-:Y:S02]  /*d740*/  FMNMX.FTZ R4, R244, R7, !PT ;  /* 0x00000007f4047209 */ /* 0x000fe40007810000 */
[C---:B------:R-:W-:Y:S02]  /*d750*/  LOP3.LUT R13, R0.reuse, 0xffff, RZ, 0xc0, !PT ;  /* 0x0000ffff000d7812 */ /* 0x040fe400078ec0ff */
[----:B------:R-:W-:Y:S02]  /*d760*/  LOP3.LUT R14, R0, 0xff, RZ, 0xc0, !PT ;  /* 0x000000ff000e7812 */ /* 0x000fe400078ec0ff */
[----:B------:R-:W-:-:S02]  /*d770*/  SHF.R.U32.HI R7, RZ, 0x18, R0 ;  /* 0x00000018ff077819 */ /* 0x000fc40000011600 */
[----:B--2---:R-:W-:Y:S02]  /*d780*/  FMNMX.FTZ R0, R3, R20, !PT ;  /* 0x0000001403007209 */ /* 0x004fe40007810000 */
[----:B------:R-:W-:Y:S02]  /*d790*/  LOP3.LUT R5, R5, 0xff, RZ, 0xc0, !PT ;  /* 0x000000ff05057812 */ /* 0x000fe400078ec0ff */
[----:B---3--:R-:W-:Y:S02]  /*d7a0*/  FMNMX.FTZ R231, R8, R21, !PT ;  /* 0x0000001508e77209 */ /* 0x008fe40007810000 */
[----:B------:R-:W-:Y:S01]  /*d7b0*/  PRMT R24, R5, 0x5410, R7 ;  /* 0x0000541005187816 */ /* 0x000fe20000000007 */
[----:B------:R-:W2:Y:S01]  /*d7c0*/  SHFL.BFLY PT, R8, R0, 0x1, 0x1f ;  /* 0x0c201f0000087f89 */ /* 0x000ea200000e0000 */
[----:B------:R-:W-:Y:S01]  /*d7d0*/  FMNMX.FTZ R5, R2, R132, !PT ;  /* 0x0000008402057209 */ /* 0x000fe20007810000 */
[----:B------:R-:W-:Y:S01]  /*d7e0*/  FMUL.FTZ R3, R231, c[0x0][0x23c] ;  /* 0x00008f00e7037a20 */ /* 0x000fe20000410000 */
[----:B------:R-:W-:-:S02]  /*d7f0*/  SHF.R.U32.HI R13, RZ, 0x8, R13 ;  /* 0x00000008ff0d7819 */ /* 0x000fc4000001160d */
[----:B------:R-:W-:Y:S02]  /*d800*/  FMNMX.FTZ R5, R138, R5, !PT ;  /* 0x000000058a057209 */ /* 0x000fe40007810000 */
[----:B------:R-:W-:Y:S02]  /*d810*/  PRMT R25, R14, 0x5410, R13 ;  /* 0x000054100e197816 */ /* 0x000fe4000000000d */
[----:B------:R-:W3:Y:S01]  /*d820*/  SHFL.BFLY PT, R13, R4, 0x2, 0x1f ;  /* 0x0c401f00040d7f89 */ /* 0x000ee200000e0000 */
[----:B------:R-:W-:Y:S02]  /*d830*/  FMNMX.FTZ R5, R139, R5, !PT ;  /* 0x000000058b057209 */ /* 0x000fe40007810000 */
[----:B------:R-:W-:Y:S02]  /*d840*/  FSEL R185, R190, -INF , !P6 ;  /* 0xff800000beb97808 */ /* 0x000fe40007000000 */
[----:B------:R-:W-:Y:S02]  /*d850*/  FMNMX.FTZ R5, R172, R5, !PT ;  /* 0x00000005ac057209 */ /* 0x000fe40007810000 */
[----:B------:R-:W-:-:S02]  /*d860*/  FSEL R191, R191, -INF , !P5 ;  /* 0xff800000bfbf7808 */ /* 0x000fc40006800000 */
[----:B------:R-:W-:Y:S02]  /*d870*/  FMNMX.FTZ R7, R185, R5, !PT ;  /* 0x00000005b9077209 */ /* 0x000fe40007810000 */
[----:B------:R-:W-:Y:S02]  /*d880*/  FSEL R186, R186, -INF , !P4 ;  /* 0xff800000baba7808 */ /* 0x000fe40006000000 */
[----:B------:R-:W-:Y:S02]  /*d890*/  FMNMX.FTZ R7, R191, R7, !PT ;  /* 0x00000007bf077209 */ /* 0x000fe40007810000 */
[----:B--2---:R-:W-:Y:S02]  /*d8a0*/  FMNMX.FTZ R230, R0, R8, !PT ;  /* 0x0000000800e67209 */ /* 0x004fe40007810000 */
[----:B------:R-:W-:Y:S02]  /*d8b0*/  FSEL R187, R187, -INF , !P1 ;  /* 0xff800000bbbb7808 */ /* 0x000fe40004800000 */
[----:B------:R-:W-:Y:S01]  /*d8c0*/  FMNMX.FTZ R0, R186, R7, !PT ;  /* 0x00000007ba007209 */ /* 0x000fe20007810000 */
[----:B------:R-:W-:Y:S01]  /*d8d0*/  FMUL.FTZ R8, R230, c[0x0][0x23c] ;  /* 0x00008f00e6087a20 */ /* 0x000fe20000410000 */
[----:B------:R-:W-:-:S02]  /*d8e0*/  FSETP.NEU.FTZ.AND P6, PT, R231, -INF , PT ;  /* 0xff800000e700780b */ /* 0x000fc40003fdd000 */
[----:B------:R-:W-:Y:S02]  /*d8f0*/  FMNMX.FTZ R0, R187, R0, !PT ;  /* 0x00000000bb007209 */ /* 0x000fe40007810000 */
[----:B---3--:R-:W-:Y:S02]  /*d900*/  FMNMX.FTZ R4, R4, R13, !PT ;  /* 0x0000000d04047209 */ /* 0x008fe40007810000 */
[----:B------:R-:W-:Y:S01]  /*d910*/  FSEL R3, R3, RZ, P6 ;  /* 0x000000ff03037208 */ /* 0x000fe20003000000 */
[----:B------:R-:W2:Y:S01]  /*d920*/  SHFL.BFLY PT, R14, R0, 0x2, 0x1f ;  /* 0x0c401f00000e7f89 */ /* 0x000ea200000e0000 */
[----:B------:R-:W-:Y:S02]  /*d930*/  FSETP.NEU.FTZ.AND P5, PT, R230, -INF , PT ;  /* 0xff800000e600780b */ /* 0x000fe40003fbd000 */
[----:B-1----:R-:W-:Y:S01]  /*d940*/  PRMT R203, R203, 0x7054, R203 ;  /* 0x00007054cbcb7816 */ /* 0x002fe200000000cb */
[----:B------:R-:W1:Y:S01]  /*d950*/  SHFL.BFLY PT, R13, R4, 0x1, 0x1f ;  /* 0x0c201f00040d7f89 */ /* 0x000e6200000e0000 */
[--C-:B------:R-:W-:Y:S01]  /*d960*/  FFMA.FTZ R5, R27, c[0x0][0x23c], -R3.reuse ;  /* 0x00008f001b057a23 */ /* 0x100fe20000010803 */
[----:B------:R-:W-:Y:S01]  /*d970*/  FSEL R8, R8, RZ, P5 ;  /* 0x000000ff08087208 */ /* 0x000fe20002800000 */
[----:B------:R-:W-:-:S02]  /*d980*/  FFMA.FTZ R26, R26, c[0x0][0x23c], -R3 ;  /* 0x00008f001a1a7a23 */ /* 0x000fc40000010803 */
[----:B------:R3:W-:Y:S02]  /*d990*/  MUFU.EX2 R234, R5 ;  /* 0x0000000500ea7308 */ /* 0x0007e40000000800 */
[----:B------:R-:W-:-:S06]  /*d9a0*/  FFMA.FTZ R7, R29, c[0x0][0x23c], -R8 ;  /* 0x00008f001d077a23 */ /* 0x000fcc0000010808 */
[----:B------:R4:W-:Y:S01]  /*d9b0*/  MUFU.EX2 R202, R7 ;  /* 0x0000000700ca7308 */ /* 0x0009e20000000800 */
[----:B--2---:R-:W-:Y:S01]  /*d9c0*/  FMNMX.FTZ R0, R0, R14, !PT ;  /* 0x0000000e00007209 */ /* 0x004fe20007810000 */
[----:B---3--:R-:W-:-:S06]  /*d9d0*/  FFMA.FTZ R5, R28, c[0x0][0x23c], -R3 ;  /* 0x00008f001c057a23 */ /* 0x008fcc0000010803 */
[----:B------:R-:W-:Y:S01]  /*d9e0*/  MUFU.EX2 R235, R26 ;  /* 0x0000001a00eb7308 */ /* 0x000fe20000000800 */
[----:B-1----:R-:W-:Y:S02]  /*d9f0*/  FMNMX.FTZ R229, R4, R13, !PT ;  /* 0x0000000d04e57209 */ /* 0x002fe40007810000 */
[----:B------:R-:W1:Y:S01]  /*da00*/  SHFL.BFLY PT, R13, R0, 0x1, 0x1f ;  /* 0x0c201f00000d7f89 */ /* 0x000e6200000e0000 */
[----:B------:R-:W-:Y:S01]  /*da10*/  LOP3.LUT R4, R6, 0xffff, RZ, 0xc0, !PT ;  /* 0x0000ffff06047812 */ /* 0x000fe200078ec0ff */
[----:B----4-:R-:W-:-:S03]  /*da20*/  FFMA.FTZ R7, R32, c[0x0][0x23c], -R8 ;  /* 0x00008f0020077a23 */ /* 0x010fc60000010808 */
[----:B------:R2:W-:Y:S01]  /*da30*/  MUFU.EX2 R232, R5 ;  /* 0x0000000500e87308 */ /* 0x0005e20000000800 */
[----:B------:R-:W-:-:S07]  /*da40*/  FSETP.NEU.FTZ.AND P4, PT, R229, -INF , PT ;  /* 0xff800000e500780b */ /* 0x000fce0003f9d000 */
[----:B------:R3:W-:Y:S01]  /*da50*/  MUFU.EX2 R201, R7 ;  /* 0x0000000700c97308 */ /* 0x0007e20000000800 */
[----:B--2---:R-:W-:-:S07]  /*da60*/  FFMA.FTZ R5, R30, c[0x0][0x23c], -R3 ;  /* 0x00008f001e057a23 */ /* 0x004fce0000010803 */
[----:B------:R2:W4:Y:S01]  /*da70*/  MUFU.EX2 R233, R5 ;  /* 0x0000000500e97308 */ /* 0x0005220000000800 */
[----:B-1----:R-:W-:Y:S02]  /*da80*/  FMNMX.FTZ R228, R0, R13, !PT ;  /* 0x0000000d00e47209 */ /* 0x002fe40007810000 */
[----:B---3--:R-:W-:Y:S02]  /*da90*/  SHF.R.U32.HI R7, RZ, 0x8, R4 ;  /* 0x00000008ff077819 */ /* 0x008fe40000011604 */
[----:B------:R-:W-:Y:S01]  /*daa0*/  LOP3.LUT R4, R6, 0xff, RZ, 0xc0, !PT ;  /* 0x000000ff06047812 */ /* 0x000fe200078ec0ff */
[C---:B------:R-:W-:Y:S01]  /*dab0*/  FMUL.FTZ R22, R228.reuse, c[0x0][0x23c] ;  /* 0x00008f00e4167a20 */ /* 0x040fe20000410000 */
[----:B------:R-:W-:Y:S02]  /*dac0*/  FSETP.NEU.FTZ.AND P1, PT, R228, -INF , PT ;  /* 0xff800000e400780b */ /* 0x000fe40003f3d000 */
[----:B------:R-:W-:Y:S02]  /*dad0*/  PRMT R14, R4, 0x5410, R7 ;  /* 0x00005410040e7816 */ /* 0x000fe40000000007 */
[----:B------:R-:W-:-:S02]  /*dae0*/  FSEL R22, R22, RZ, P1 ;  /* 0x000000ff16167208 */ /* 0x000fc40000800000 */
[----:B--2---:R-:W-:Y:S01]  /*daf0*/  SHF.R.U32.HI R5, RZ, 0x8, R15 ;  /* 0x00000008ff057819 */ /* 0x004fe2000001160f */
[----:B------:R-:W-:-:S03]  /*db00*/  FMUL.FTZ R15, R229, c[0x0][0x23c] ;  /* 0x00008f00e50f7a20 */ /* 0x000fc60000410000 */
[----:B------:R-:W-:Y:S01]  /*db10*/  PRMT R23, R18, 0x5410, R5 ;  /* 0x0000541012177816 */ /* 0x000fe20000000005 */
[--C-:B------:R-:W-:Y:S01]  /*db20*/  HSET2.LE.AND R18, R19, R203.reuse, PT ;  /* 0x000000cb13127233 */ /* 0x100fe20003803000 */
[----:B------:R-:W-:Y:S01]  /*db30*/  LOP3.LUT R5, R17, 0xff, RZ, 0xc0, !PT ;  /* 0x000000ff11057812 */ /* 0x000fe200078ec0ff */
[--C-:B------:R-:W-:Y:S01]  /*db40*/  HSET2.LE.AND R19, R173, R203.reuse, PT ;  /* 0x000000cbad137233 */ /* 0x100fe20003803000 */
[----:B------:R-:W-:Y:S01]  /*db50*/  FSEL R15, R15, RZ, P4 ;  /* 0x000000ff0f0f7208 */ /* 0x000fe20002000000 */
[--C-:B------:R-:W-:Y:S01]  /*db60*/  HSET2.LE.AND R17, R24, R203.reuse, PT ;  /* 0x000000cb18117233 */ /* 0x100fe20003803000 */
[----:B------:R-:W-:Y:S01]  /*db70*/  PRMT R21, R5, 0x5410, R16 ;  /* 0x0000541005157816 */ /* 0x000fe20000000010 */
[--C-:B------:R-:W-:Y:S01]  /*db80*/  FFMA.FTZ R5, R33, c[0x0][0x23c], -R8.reuse ;  /* 0x00008f0021057a23 */ /* 0x100fe20000010808 */
[----:B------:R-:W-:Y:S01]  /*db90*/  HSET2.LE.AND R16, R25, R203, PT ;  /* 0x000000cb19107233 */ /* 0x000fe20003803000 */
[--C-:B------:R-:W-:Y:S02]  /*dba0*/  FFMA.FTZ R4, R31, c[0x0][0x23c], -R15.reuse ;  /* 0x00008f001f047a23 */ /* 0x100fe4000001080f */
[----:B------:R1:W-:Y:S01]  /*dbb0*/  MUFU.EX2 R199, R5 ;  /* 0x0000000500c77308 */ /* 0x0003e20000000800 */
[----:B------:R-:W-:Y:S01]  /*dbc0*/  FFMA.FTZ R0, R35, c[0x0][0x23c], -R15 ;  /* 0x00008f0023007a23 */ /* 0x000fe2000001080f */
[----:B------:R-:W2:Y:S06]  /*dbd0*/  LDSM.16.MT88.4 R28, [R205+0xa000] ;  /* 0x00a00000cd1c783b */ /* 0x000eac0000004200 */
[----:B------:R-:W-:Y:S01]  /*dbe0*/  MUFU.EX2 R198, R4 ;  /* 0x0000000400c67308 */ /* 0x000fe20000000800 */
[----:B-1----:R-:W-:-:S07]  /*dbf0*/  FFMA.FTZ R5, R137, c[0x0][0x23c], -R8 ;  /* 0x00008f0089057a23 */ /* 0x002fce0000010808 */
[----:B------:R1:W-:Y:S08]  /*dc00*/  MUFU.EX2 R196, R0 ;  /* 0x0000000000c47308 */ /* 0x0003f00000000800 */
[----:B------:R3:W-:Y:S01]  /*dc10*/  MUFU.EX2 R200, R5 ;  /* 0x0000000500c87308 */ /* 0x0007e20000000800 */
[----:B-1----:R-:W-:Y:S02]  /*dc20*/  FSEL R0, R231, RZ, P6 ;  /* 0x000000ffe7007208 */ /* 0x002fe40003000000 */
[----:B---3--:R-:W-:-:S02]  /*dc30*/  SHF.R.U32.HI R5, RZ, 0x10, R6 ;  /* 0x00000010ff057819 */ /* 0x008fc40000011606 */
[----:B------:R-:W-:Y:S02]  /*dc40*/  SHF.R.U32.HI R6, RZ, 0x18, R6 ;  /* 0x00000018ff067819 */ /* 0x000fe40000011606 */
[----:B------:R-:W-:Y:S01]  /*dc50*/  LOP3.LUT R4, R5, 0xff, RZ, 0xc0, !PT ;  /* 0x000000ff05047812 */ /* 0x000fe200078ec0ff */
[--C-:B------:R-:W-:Y:S02]  /*dc60*/  FFMA.FTZ R5, R34, c[0x0][0x23c], -R15.reuse ;  /* 0x00008f0022057a23 */ /* 0x100fe4000001080f */
[----:B------:R-:W1:Y:S01]  /*dc70*/  LDSM.16.MT88.4 R32, [R207+0xa000] ;  /* 0x00a00000cf20783b */ /* 0x000e620000004200 */
[----:B------:R-:W-:Y:S01]  /*dc80*/  PRMT R20, R4, 0x5410, R6 ;  /* 0x0000541004147816 */ /* 0x000fe20000000006 */
[----:B------:R-:W-:Y:S01]  /*dc90*/  FADD.FTZ R6, R136, -R0 ;  /* 0x8000000088067221 */ /* 0x000fe20000010000 */
[----:B------:R3:W-:Y:S01]  /*dca0*/  MUFU.EX2 R197, R5 ;  /* 0x0000000500c57308 */ /* 0x0007e20000000800 */
[----:B------:R-:W-:Y:S02]  /*dcb0*/  FFMA.FTZ R0, R132, c[0x0][0x23c], -R22 ;  /* 0x00008f0084007a23 */ /* 0x000fe40000010816 */
[----:B------:R-:W-:-:S02]  /*dcc0*/  FFMA.FTZ R4, R133, c[0x0][0x23c], -R15 ;  /* 0x00008f0085047a23 */ /* 0x000fc4000001080f */
[----:B------:R-:W-:-:S03]  /*dcd0*/  FMUL.FTZ R6, R6, c[0x0][0x23c] ;  /* 0x00008f0006067a20 */ /* 0x000fc60000410000 */
[----:B------:R5:W-:Y:S08]  /*dce0*/  MUFU.EX2 R189, R0 ;  /* 0x0000000000bd7308 */ /* 0x000bf00000000800 */
[----:B------:R2:W-:Y:S01]  /*dcf0*/  MUFU.EX2 R190, R4 ;  /* 0x0000000400be7308 */ /* 0x0005e20000000800 */
[----:B---3--:R-:W-:-:S05]  /*dd00*/  FSEL R5, R229, RZ, P4 ;  /* 0x000000ffe5057208 */ /* 0x008fca0002000000 */
[----:B------:R-:W-:Y:S02]  /*dd10*/  FADD.FTZ R5, R134, -R5 ;  /* 0x8000000586057221 */ /* 0x000fe40000010000 */
[----:B-----5:R-:W-:Y:S01]  /*dd20*/  FFMA.FTZ R0, R138, c[0x0][0x23c], -R22 ;  /* 0x00008f008a007a23 */ /* 0x020fe20000010816 */
[----:B------:R-:W3:Y:S01]  /*dd30*/  MUFU.EX2 R27, R6 ;  /* 0x00000006001b7308 */ /* 0x000ee20000000800 */
[----:B------:R-:W-:Y:S01]  /*dd40*/  FMUL.FTZ R5, R5, c[0x0][0x23c] ;  /* 0x00008f0005057a20 */ /* 0x000fe20000410000 */
[----:B--2---:R-:W-:-:S06]  /*dd50*/  FSEL R4, R230, RZ, P5 ;  /* 0x000000ffe6047208 */ /* 0x004fcc0002800000 */
[----:B------:R4:W-:Y:S01]  /*dd60*/  MUFU.EX2 R188, R0 ;  /* 0x0000000000bc7308 */ /* 0x0009e20000000800 */
[----:B------:R-:W-:Y:S01]  /*dd70*/  FADD.FTZ R7, R135, -R4 ;  /* 0x8000000487077221 */ /* 0x000fe20000010000 */
[----:B------:R-:W-:-:S03]  /*dd80*/  FSEL R4, R228, RZ, P1 ;  /* 0x000000ffe4047208 */ /* 0x000fc60000800000 */
[----:B------:R-:W-:-:S03]  /*dd90*/  FMUL.FTZ R7, R7, c[0x0][0x23c] ;  /* 0x00008f0007077a20 */ /* 0x000fc60000410000 */
[----:B------:R-:W2:Y:S01]  /*dda0*/  MUFU.EX2 R25, R5 ;  /* 0x0000000500197308 */ /* 0x000ea20000000800 */
[----:B------:R-:W-:Y:S02]  /*ddb0*/  FADD.FTZ R13, R2, -R4 ;  /* 0x80000004020d7221 */ /* 0x000fe40000010000 */
[----:B------:R-:W-:Y:S02]  /*ddc0*/  FFMA.FTZ R2, R139, c[0x0][0x23c], -R22 ;  /* 0x00008f008b027a23 */ /* 0x000fe40000010816 */
[----:B------:R-:W-:Y:S01]  /*ddd0*/  FMUL.FTZ R13, R13, c[0x0][0x23c] ;  /* 0x00008f000d0d7a20 */ /* 0x000fe20000410000 */
[----:B----4-:R-:W-:Y:S02]  /*dde0*/  F2FP.BF16.PACK_AB R0, R233, R232 ;  /* 0x000000e8e900723e */ /* 0x010fe400000010ff */
[----:B------:R4:W-:Y:S01]  /*ddf0*/  MUFU.EX2 R138, R2 ;  /* 0x00000002008a7308 */ /* 0x0009e20000000800 */
[-C--:B---3--:R-:W-:Y:S01]  /*de00*/  FMUL.FTZ R140, R140, R27.reuse ;  /* 0x0000001b8c8c7220 */ /* 0x088fe20000410000 */
[----:B------:R-:W-:Y:S01]  /*de10*/  LOP3.LUT R18, R18, R0, RZ, 0xc0, !PT ;  /* 0x0000000012127212 */ /* 0x000fe200078ec0ff */
[----:B------:R-:W-:Y:S01]  /*de20*/  FMUL.FTZ R141, R141, R27 ;  /* 0x0000001b8d8d7220 */ /* 0x000fe20000410000 */
[----:B------:R-:W-:Y:S01]  /*de30*/  F2FP.BF16.PACK_AB R0, R200, R199 ;  /* 0x000000c7c800723e */ /* 0x000fe200000010ff */
[----:B------:R-:W-:-:S03]  /*de40*/  FMUL.FTZ R152, R152, R27 ;  /* 0x0000001b98987220 */ /* 0x000fc60000410000 */
[----:B------:R-:W3:Y:S01]  /*de50*/  MUFU.EX2 R26, R7 ;  /* 0x00000007001a7308 */ /* 0x000ee20000000800 */
[----:B------:R-:W-:Y:S01]  /*de60*/  LOP3.LUT R19, R19, R0, RZ, 0xc0, !PT ;  /* 0x0000000013137212 */ /* 0x000fe200078ec0ff */
[----:B--2---:R-:W-:Y:S01]  /*de70*/  FMUL.FTZ R144, R144, R25 ;  /* 0x0000001990907220 */ /* 0x004fe20000410000 */
[----:B------:R-:W-:Y:S01]  /*de80*/  F2FP.BF16.PACK_AB R0, R234, R235 ;  /* 0x000000ebea00723e */ /* 0x000fe200000010ff */
[-C--:B------:R-:W-:Y:S02]  /*de90*/  FMUL.FTZ R145, R145, R25.reuse ;  /* 0x0000001991917220 */ /* 0x080fe40000410000 */
[-C--:B------:R-:W-:Y:S01]  /*dea0*/  FMUL.FTZ R148, R148, R25.reuse ;  /* 0x0000001994947220 */ /* 0x080fe20000410000 */
[----:B------:R-:W-:Y:S01]  /*deb0*/  LOP3.LUT R16, R16, R0, RZ, 0xc0, !PT ;  /* 0x0000000010107212 */ /* 0x000fe200078ec0ff */
[----:B----4-:R-:W-:Y:S01]  /*dec0*/  FFMA.FTZ R2, R172, c[0x0][0x23c], -R22 ;  /* 0x00008f00ac027a23 */ /* 0x010fe20000010816 */
[----:B------:R-:W-:Y:S01]  /*ded0*/  F2FP.BF16.PACK_AB R0, R201, R202 ;  /* 0x000000cac900723e */ /* 0x000fe200000010ff */
[----:B------:R-:W2:Y:S01]  /*dee0*/  MUFU.EX2 R24, R13 ;  /* 0x0000000d00187308 */ /* 0x000ea20000000800 */
[----:B------:R-:W-:-:S02]  /*def0*/  FMUL.FTZ R149, R149, R25 ;  /* 0x0000001995957220 */ /* 0x000fc40000410000 */
[----:B------:R-:W-:Y:S01]  /*df00*/  LOP3.LUT R17, R17, R0, RZ, 0xc0, !PT ;  /* 0x0000000011117212 */ /* 0x000fe200078ec0ff */
[----:B------:R-:W-:Y:S01]  /*df10*/  HSET2.LE.AND R0, R14, R203, PT ;  /* 0x000000cb0e007233 */ /* 0x000fe20003803000 */
[----:B------:R-:W-:Y:S02]  /*df20*/  FMUL.FTZ R153, R153, R27 ;  /* 0x0000001b99997220 */ /* 0x000fe40000410000 */
[-C--:B---3--:R-:W-:Y:S01]  /*df30*/  FMUL.FTZ R142, R142, R26.reuse ;  /* 0x0000001a8e8e7220 */ /* 0x088fe20000410000 */
[----:B------:R3:W4:Y:S01]  /*df40*/  MUFU.EX2 R137, R2 ;  /* 0x0000000200897308 */ /* 0x0007220000000800 */
[-C--:B------:R-:W-:Y:S02]  /*df50*/  FMUL.FTZ R143, R143, R26.reuse ;  /* 0x0000001a8f8f7220 */ /* 0x080fe40000410000 */
[-C--:B------:R-:W-:Y:S02]  /*df60*/  FMUL.FTZ R154, R154, R26.reuse ;  /* 0x0000001a9a9a7220 */ /* 0x080fe40000410000 */
[----:B------:R-:W-:-:S02]  /*df70*/  FMUL.FTZ R155, R155, R26 ;  /* 0x0000001a9b9b7220 */ /* 0x000fc40000410000 */
[-C--:B------:R-:W-:Y:S01]  /*df80*/  FMUL.FTZ R36, R36, R27.reuse ;  /* 0x0000001b24247220 */ /* 0x080fe20000410000 */
[C---:B------:R-:W-:Y:S01]  /*df90*/  HMMA.16816.F32.BF16 R140, R16.reuse, R28, R140 ;  /* 0x0000001c108c723c */ /* 0x040fe2000004188c */
[-C--:B--2---:R-:W-:Y:S02]  /*dfa0*/  FMUL.FTZ R146, R146, R24.reuse ;  /* 0x0000001892927220 */ /* 0x084fe40000410000 */
[-C--:B------:R-:W-:Y:S02]  /*dfb0*/  FMUL.FTZ R147, R147, R24.reuse ;  /* 0x0000001893937220 */ /* 0x080fe40000410000 */
[-C--:B------:R-:W-:Y:S02]  /*dfc0*/  FMUL.FTZ R150, R150, R24.reuse ;  /* 0x0000001896967220 */ /* 0x080fe40000410000 */
[----:B------:R-:W-:Y:S01]  /*dfd0*/  FMUL.FTZ R151, R151, R24 ;  /* 0x0000001897977220 */ /* 0x000fe20000410000 */
[----:B---3--:R-:W-:Y:S01]  /*dfe0*/  F2FP.BF16.PACK_AB R2, R197, R198 ;  /* 0x000000c6c502723e */ /* 0x008fe200000010ff */
[----:B------:R-:W-:Y:S01]  /*dff0*/  FMUL.FTZ R37, R37, R27 ;  /* 0x0000001b25257220 */ /* 0x000fe20000410000 */
[----:B------:R-:W-:Y:S01]  /*e000*/  HMMA.16816.F32.BF16 R176, R16, R30, R152 ;  /* 0x0000001e10b0723c */ /* 0x000fe20000041898 */
[----:B------:R-:W-:Y:S01]  /*e010*/  FMUL.FTZ R38, R38, R26 ;  /* 0x0000001a26267220 */ /* 0x000fe20000410000 */
[----:B------:R-:W-:Y:S01]  /*e020*/  LOP3.LUT R4, R0, R2, RZ, 0xc0, !PT ;  /* 0x0000000200047212 */ /* 0x000fe200078ec0ff */
[----:B------:R-:W-:Y:S01]  /*e030*/  HSET2.LE.AND R0, R20, R203, PT ;  /* 0x000000cb14007233 */ /* 0x000fe20003803000 */
[----:B------:R-:W-:Y:S01]  /*e040*/  F2FP.BF16.PACK_AB R2, R188, R189 ;  /* 0x000000bdbc02723e */ /* 0x000fe200000010ff */
[----:B------:R-:W-:-:S02]  /*e050*/  FMUL.FTZ R39, R39, R26 ;  /* 0x0000001a27277220 */ /* 0x000fc40000410000 */
[-C--:B------:R-:W-:Y:S01]  /*e060*/  FMUL.FTZ R40, R40, R25.reuse ;  /* 0x0000001928287220 */ /* 0x080fe20000410000 */
[----:B------:R-:W-:Y:S01]  /*e070*/  LOP3.LUT R5, R0, R2, RZ, 0xc0, !PT ;  /* 0x0000000200057212 */ /* 0x000fe200078ec0ff */
[--C-:B------:R-:W-:Y:S01]  /*e080*/  HSET2.LE.AND R0, R23, R203.reuse, PT ;  /* 0x000000cb17007233 */ /* 0x100fe20003803000 */
[----:B------:R-:W-:Y:S01]  /*e090*/  F2FP.BF16.PACK_AB R2, R190, R196 ;  /* 0x000000c4be02723e */ /* 0x000fe200000010ff */
[----:B------:R-:W-:Y:S02]  /*e0a0*/  FMUL.FTZ R41, R41, R25 ;  /* 0x0000001929297220 */ /* 0x000fe40000410000 */
[----:B------:R-:W-:Y:S01]  /*e0b0*/  FMUL.FTZ R42, R42, R24 ;  /* 0x000000182a2a7220 */ /* 0x000fe20000410000 */
[----:B------:R-:W-:Y:S01]  /*e0c0*/  LOP3.LUT R6, R0, R2, RZ, 0xc0, !PT ;  /* 0x0000000200067212 */ /* 0x000fe200078ec0ff */
[----:B------:R-:W-:Y:S01]  /*e0d0*/  HSET2.LE.AND R2, R21, R203, PT ;  /* 0x000000cb15027233 */ /* 0x000fe20003803000 */
[----:B----4-:R-:W-:Y:S01]  /*e0e0*/  F2FP.BF16.PACK_AB R0, R137, R138 ;  /* 0x0000008a8900723e */ /* 0x010fe200000010ff */
[----:B------:R-:W-:-:S02]  /*e0f0*/  FMUL.FTZ R43, R43, R24 ;  /* 0x000000182b2b7220 */ /* 0x000fc40000410000 */
[-C--:B------:R-:W-:Y:S01]  /*e100*/  FMUL.FTZ R44, R44, R25.reuse ;  /* 0x000000192c2c7220 */ /* 0x080fe20000410000 */
[----:B------:R-:W-:Y:S01]  /*e110*/  LOP3.LUT R7, R2, R0, RZ, 0xc0, !PT ;  /* 0x0000000002077212 */ /* 0x000fe200078ec0ff */
[----:B------:R-:W-:Y:S02]  /*e120*/  FMUL.FTZ R45, R45, R25 ;  /* 0x000000192d2d7220 */ /* 0x000fe40000410000 */
[-C--:B------:R-:W-:Y:S01]  /*e130*/  FMUL.FTZ R46, R46, R24.reuse ;  /* 0x000000182e2e7220 */ /* 0x080fe20000410000 */
[----:B------:R-:W-:Y:S01]  /*e140*/  MOV R153, R177 ;  /* 0x000000b100997202 */ /* 0x000fe20000000f00 */
[----:B------:R-:W-:Y:S02]  /*e150*/  FMUL.FTZ R47, R47, R24 ;  /* 0x000000182f2f7220 */ /* 0x000fe40000410000 */
[----:B------:R-:W-:Y:S01]  /*e160*/  HMMA.16816.F32.BF16 R144, R4, R28, R144 ;  /* 0x0000001c0490723c */ /* 0x000fe20000041890 */
[-C--:B------:R-:W-:Y:S02]  /*e170*/  FMUL.FTZ R48, R48, R27.reuse ;  /* 0x0000001b30307220 */ /* 0x080fe40000410000 */
[----:B------:R-:W-:-:S02]  /*e180*/  FMUL.FTZ R49, R49, R27 ;  /* 0x0000001b31317220 */ /* 0x000fc40000410000 */
[-C--:B------:R-:W-:Y:S02]  /*e190*/  FMUL.FTZ R50, R50, R26.reuse ;  /* 0x0000001a32327220 */ /* 0x080fe40000410000 */
[-C--:B------:R-:W-:Y:S01]  /*e1a0*/  FMUL.FTZ R51, R51, R26.reuse ;  /* 0x0000001a33337220 */ /* 0x080fe20000410000 */
[----:B------:R-:W-:Y:S01]  /*e1b0*/  HMMA.16816.F32.BF16 R148, R4, R30, R148 ;  /* 0x0000001e0494723c */ /* 0x000fe20000041894 */
        /* <DEDUP_REMOVED lines=9> */
[----:B------:R-:W-:Y:S01]  /*e250*/  HMMA.16816.F32.BF16 R36, R4, R34, R44 ;  /* 0x000000220424723c */ /* 0x000fe2000004182c */
        /* <DEDUP_REMOVED lines=9> */
[----:B------:R-:W-:Y:S01]  /*e2f0*/  IMAD.MOV.U32 R173, RZ, RZ, R29 ;  /* 0x000000ffffad7224 */ /* 0x000fe200078e001d */
[----:B------:R-:W-:Y:S01]  /*e300*/  MOV R155, R31 ;  /* 0x0000001f009b7202 */ /* 0x000fe20000000f00 */
[----:B------:R-:W-:-:S02]  /*e310*/  IMAD.MOV.U32 R172, RZ, RZ, R30 ;  /* 0x000000ffffac7224 */ /* 0x000fc400078e001e */
[----:B------:R-:W-:Y:S01]  /*e320*/  HMMA.16816.F32.BF16 R28, R4, R32, R40 ;  /* 0x00000020041c723c */ /* 0x000fe20000041828 */
[----:B------:R-:W-:Y:S02]  /*e330*/  FMUL.FTZ R72, R72, R25 ;  /* 0x0000001948487220 */ /* 0x000fe40000410000 */
[----:B------:R-:W-:Y:S02]  /*e340*/  IMAD.MOV.U32 R44, RZ, RZ, R38 ;  /* 0x000000ffff2c7224 */ /* 0x000fe400078e0026 */
[----:B------:R-:W-:Y:S02]  /*e350*/  IMAD.MOV.U32 R136, RZ, RZ, R36 ;  /* 0x000000ffff887224 */ /* 0x000fe400078e0024 */
[----:B------:R-:W-:Y:S01]  /*e360*/  MOV R43, R39 ;  /* 0x00000027002b7202 */ /* 0x000fe20000000f00 */
[----:B------:R-:W-:Y:S02]  /*e370*/  IMAD.MOV.U32 R42, RZ, RZ, R37 ;  /* 0x000000ffff2a7224 */ /* 0x000fe400078e0025 */
[----:B------:R-:W-:Y:S01]  /*e380*/  HMMA.16816.F32.BF16 R36, R16, R34, R48 ;  /* 0x000000221024723c */ /* 0x000fe20000041830 */
[----:B------:R-:W-:-:S02]  /*e390*/  FMUL.FTZ R73, R73, R25 ;  /* 0x0000001949497220 */ /* 0x000fc40000410000 */
[-C--:B------:R-:W-:Y:S02]  /*e3a0*/  FMUL.FTZ R74, R74, R24.reuse ;  /* 0x000000184a4a7220 */ /* 0x080fe40000410000 */
[-C--:B------:R-:W-:Y:S02]  /*e3b0*/  FMUL.FTZ R75, R75, R24.reuse ;  /* 0x000000184b4b7220 */ /* 0x080fe40000410000 */
[-C--:B------:R-:W-:Y:S02]  /*e3c0*/  FMUL.FTZ R60, R60, R25.reuse ;  /* 0x000000193c3c7220 */ /* 0x080fe40000410000 */
[----:B------:R-:W-:Y:S02]  /*e3d0*/  FMUL.FTZ R61, R61, R25 ;  /* 0x000000193d3d7220 */ /* 0x000fe40000410000 */
[-C--:B------:R-:W-:Y:S02]  /*e3e0*/  FMUL.FTZ R62, R62, R24.reuse ;  /* 0x000000183e3e7220 */ /* 0x080fe40000410000 */
[----:B------:R-:W-:Y:S01]  /*e3f0*/  FMUL.FTZ R63, R63, R24 ;  /* 0x000000183f3f7220 */ /* 0x000fe20000410000 */
[----:B------:R-:W-:Y:S01]  /*e400*/  MOV R33, R28 ;  /* 0x0000001c00217202 */ /* 0x000fe20000000f00 */
[----:B------:R-:W-:-:S02]  /*e410*/  IMAD.MOV.U32 R41, RZ, RZ, R30 ;  /* 0x000000ffff297224 */ /* 0x000fc400078e001e */
[----:B------:R-:W-:Y:S02]  /*e420*/  IMAD.MOV.U32 R40, RZ, RZ, R31 ;  /* 0x000000ffff287224 */ /* 0x000fe400078e001f */
[----:B------:R-:W-:Y:S02]  /*e430*/  IMAD.MOV.U32 R32, RZ, RZ, R29 ;  /* 0x000000ffff207224 */ /* 0x000fe400078e001d */
[----:B------:R-:W1:Y:S01]  /*e440*/  LDSM.16.MT88.4 R28, [R210+0xa000] ;  /* 0x00a00000d21c783b */ /* 0x000e620000004200 */
[----:B------:R-:W-:Y:S02]  /*e450*/  FMUL.FTZ R168, R168, R25 ;  /* 0x00000019a8a87220 */ /* 0x000fe40000410000 */
[----:B------:R-:W-:Y:S01]  /*e460*/  MOV R135, R37 ;  /* 0x0000002500877202 */ /* 0x000fe20000000f00 */
[----:B------:R-:W-:Y:S01]  /*e470*/  IMAD.MOV.U32 R132, RZ, RZ, R38 ;  /* 0x000000ffff847224 */ /* 0x000fe200078e0026 */
[----:B------:R-:W-:Y:S01]  /*e480*/  MOV R21, R36 ;  /* 0x0000002400157202 */ /* 0x000fe20000000f00 */
[----:B------:R-:W-:-:S02]  /*e490*/  IMAD.MOV.U32 R23, RZ, RZ, R39 ;  /* 0x000000ffff177224 */ /* 0x000fc400078e0027 */
        /* <DEDUP_REMOVED lines=15> */
[-C--:B------:R-:W-:Y:S01]  /*e590*/  FMUL.FTZ R76, R76, R25.reuse ;  /* 0x000000194c4c7220 */ /* 0x080fe20000410000 */
[----:B-1----:R-:W-:Y:S01]  /*e5a0*/  HMMA.16816.F32.BF16 R36, R16, R28, R52 ;  /* 0x0000001c1024723c */ /* 0x002fe20000041834 */
[-C--:B------:R-:W-:Y:S02]  /*e5b0*/  FMUL.FTZ R77, R77, R25.reuse ;  /* 0x000000194d4d7220 */ /* 0x080fe40000410000 */
[----:B------:R-:W-:-:S02]  /*e5c0*/  FMUL.FTZ R88, R88, R25 ;  /* 0x0000001958587220 */ /* 0x000fc40000410000 */
[-C--:B------:R-:W-:Y:S02]  /*e5d0*/  FMUL.FTZ R78, R78, R24.reuse ;  /* 0x000000184e4e7220 */ /* 0x080fe40000410000 */
[----:B------:R-:W-:Y:S01]  /*e5e0*/  FMUL.FTZ R79, R79, R24 ;  /* 0x000000184f4f7220 */ /* 0x000fe20000410000 */
[----:B------:R-:W-:Y:S01]  /*e5f0*/  HMMA.16816.F32.BF16 R48, R16, R30, R64 ;  /* 0x0000001e1030723c */ /* 0x000fe20000041840 */
[-C--:B------:R-:W-:Y:S02]  /*e600*/  FMUL.FTZ R89, R89, R25.reuse ;  /* 0x0000001959597220 */ /* 0x080fe40000410000 */
[-C--:B------:R-:W-:Y:S02]  /*e610*/  FMUL.FTZ R92, R92, R25.reuse ;  /* 0x000000195c5c7220 */ /* 0x080fe40000410000 */
[----:B------:R-:W-:Y:S02]  /*e620*/  FMUL.FTZ R93, R93, R25 ;  /* 0x000000195d5d7220 */ /* 0x000fe40000410000 */
[----:B------:R-:W-:Y:S01]  /*e630*/  MOV R66, R44 ;  /* 0x0000002c00427202 */ /* 0x000fe20000000f00 */
[----:B------:R-:W-:Y:S01]  /*e640*/  HMMA.16816.F32.BF16 R56, R4, R28, R56 ;  /* 0x0000001c0438723c */ /* 0x000fe20000041838 */
[----:B------:R-:W1:Y:S01]  /*e650*/  LDSM.16.MT88.4 R44, [R209+0xb000] ;  /* 0x00b00000d12c783b */ /* 0x000e620000004200 */
        /* <DEDUP_REMOVED lines=8> */
[----:B------:R-:W2:Y:S01]  /*e6e0*/  LDSM.16.MT88.4 R36, [R209+0xa000] ;  /* 0x00a00000d124783b */ /* 0x000ea20000004200 */
[----:B------:R-:W-:Y:S01]  /*e6f0*/  FMUL.FTZ R90, R90, R24 ;  /* 0x000000185a5a7220 */ /* 0x000fe20000410000 */
[----:B------:R-:W-:Y:S01]  /*e700*/  MOV R28, R51 ;  /* 0x00000033001c7202 */ /* 0x000fe20000000f00 */
[----:B------:R-:W-:Y:S01]  /*e710*/  IMAD.MOV.U32 R0, RZ, RZ, R48 ;  /* 0x000000ffff007224 */ /* 0x000fe200078e0030 */
[----:B------:R-:W-:Y:S01]  /*e720*/  MOV R48, R32 ;  /* 0x0000002000307202 */ /* 0x000fe20000000f00 */
[----:B------:R-:W-:Y:S01]  /*e730*/  IMAD.MOV.U32 R29, RZ, RZ, R50 ;  /* 0x000000ffff1d7224 */ /* 0x000fe200078e0032 */
[----:B------:R-:W3:Y:S01]  /*e740*/  LDSM.16.MT88.4 R32, [R207+0xb000] ;  /* 0x00b00000cf20783b */ /* 0x000ee20000004200 */
[----:B------:R-:W-:Y:S01]  /*e750*/  IMAD.MOV.U32 R133, RZ, RZ, R49 ;  /* 0x000000ffff857224 */ /* 0x000fe200078e0031 */
[----:B------:R-:W-:Y:S01]  /*e760*/  MOV R49, R41 ;  /* 0x0000002900317202 */ /* 0x000fe20000000f00 */
[----:B------:R-:W-:-:S02]  /*e770*/  IMAD.MOV.U32 R50, RZ, RZ, R40 ;  /* 0x000000ffff327224 */ /* 0x000fc400078e0028 */
[----:B------:R-:W-:Y:S01]  /*e780*/  LDSM.16.MT88.4 R40, [R210+0xb000] ;  /* 0x00b00000d228783b */ /* 0x000fe20000004200 */
[----:B------:R-:W-:Y:S02]  /*e790*/  IMAD.MOV.U32 R51, RZ, RZ, R134 ;  /* 0x000000ffff337224 */ /* 0x000fe400078e0086 */
[-C--:B------:R-:W-:Y:S02]  /*e7a0*/  FMUL.FTZ R91, R91, R24.reuse ;  /* 0x000000185b5b7220 */ /* 0x080fe40000410000 */
[-C--:B------:R-:W-:Y:S02]  /*e7b0*/  FMUL.FTZ R94, R94, R24.reuse ;  /* 0x000000185e5e7220 */ /* 0x080fe40000410000 */
[----:B------:R-:W-:Y:S02]  /*e7c0*/  FMUL.FTZ R95, R95, R24 ;  /* 0x000000185f5f7220 */ /* 0x000fe40000410000 */
[-C--:B------:R-:W-:Y:S02]  /*e7d0*/  FMUL.FTZ R104, R104, R25.reuse ;  /* 0x0000001968687220 */ /* 0x080fe40000410000 */
[----:B------:R-:W-:-:S02]  /*e7e0*/  FMUL.FTZ R105, R105, R25 ;  /* 0x0000001969697220 */ /* 0x000fc40000410000 */
[-C--:B------:R-:W-:Y:S02]  /*e7f0*/  FMUL.FTZ R106, R106, R24.reuse ;  /* 0x000000186a6a7220 */ /* 0x080fe40000410000 */
[-C--:B------:R-:W-:Y:S01]  /*e800*/  FMUL.FTZ R107, R107, R24.reuse ;  /* 0x000000186b6b7220 */ /* 0x080fe20000410000 */
[----:B-1----:R-:W-:Y:S01]  /*e810*/  HMMA.16816.F32.BF16 R52, R4, R46, R168 ;  /* 0x0000002e0434723c */ /* 0x002fe200000418a8 */
[-C--:B------:R-:W-:Y:S02]  /*e820*/  FMUL.FTZ R112, R112, R25.reuse ;  /* 0x0000001970707220 */ /* 0x080fe40000410000 */
[----:B------:R-:W-:Y:S02]  /*e830*/  FMUL.FTZ R113, R113, R25 ;  /* 0x0000001971717220 */ /* 0x000fe40000410000 */
[----:B------:R-:W-:Y:S02]  /*e840*/  FMUL.FTZ R114, R114, R24 ;  /* 0x0000001872727220 */ /* 0x000fe40000410000 */
[----:B------:R-:W-:Y:S01]  /*e850*/  MOV R170, R0 ;  /* 0x0000000000aa7202 */ /* 0x000fe20000000f00 */
[----:B------:R-:W-:Y:S01]  /*e860*/  FFMA.FTZ R0, R226, c[0x0][0x23c], -R3 ;  /* 0x00008f00e2007a23 */ /* 0x000fe20000010803 */
[----:B------:R-:W-:Y:S01]  /*e870*/  MOV R169, R21 ;  /* 0x0000001500a97202 */ /* 0x000fe20000000f00 */
[----:B------:R-:W-:-:S02]  /*e880*/  IMAD.MOV.U32 R171, RZ, RZ, R133 ;  /* 0x000000ffffab7224 */ /* 0x000fc400078e0085 */
[----:B------:R1:W-:Y:S01]  /*e890*/  MUFU.EX2 R133, R0 ;  /* 0x0000000000857308 */ /* 0x0003e20000000800 */
[-C--:B--2---:R-:W-:Y:S01]  /*e8a0*/  HMMA.16816.F32.BF16 R68, R16, R36.reuse, R68 ;  /* 0x000000241044723c */ /* 0x084fe20000041844 */
[----:B------:R-:W-:Y:S02]  /*e8b0*/  FMUL.FTZ R115, R115, R24 ;  /* 0x0000001873737220 */ /* 0x000fe40000410000 */
[-C--:B------:R-:W-:Y:S02]  /*e8c0*/  FMUL.FTZ R116, R116, R25.reuse ;  /* 0x0000001974747220 */ /* 0x080fe40000410000 */
[-C--:B------:R-:W-:Y:S02]  /*e8d0*/  FMUL.FTZ R117, R117, R25.reuse ;  /* 0x0000001975757220 */ /* 0x080fe40000410000 */
[-C--:B------:R-:W-:Y:S01]  /*e8e0*/  FMUL.FTZ R124, R124, R25.reuse ;  /* 0x000000197c7c7220 */ /* 0x080fe20000410000 */
[----:B------:R-:W-:Y:S01]  /*e8f0*/  HMMA.16816.F32.BF16 R72, R4, R36, R72 ;  /* 0x000000240448723c */ /* 0x000fe20000041848 */
[----:B------:R-:W-:-:S02]  /*e900*/  FMUL.FTZ R125, R125, R25 ;  /* 0x000000197d7d7220 */ /* 0x000fc40000410000 */
[-C--:B------:R-:W-:Y:S02]  /*e910*/  FMUL.FTZ R118, R118, R24.reuse ;  /* 0x0000001876767220 */ /* 0x080fe40000410000 */
[----:B------:R-:W-:Y:S02]  /*e920*/  FMUL.FTZ R119, R119, R24 ;  /* 0x0000001877777220 */ /* 0x000fe40000410000 */
[----:B------:R-:W-:Y:S01]  /*e930*/  IMAD.MOV.U32 R36, RZ, RZ, R29 ;  /* 0x000000ffff247224 */ /* 0x000fe200078e001d */
[----:B------:R-:W-:Y:S01]  /*e940*/  MOV R37, R28 ;  /* 0x0000001c00257202 */ /* 0x000fe20000000f00 */
[----:B-1----:R-:W-:Y:S01]  /*e950*/  FFMA.FTZ R0, R227, c[0x0][0x23c], -R3 ;  /* 0x00008f00e3007a23 */ /* 0x002fe20000010803 */
[----:B------:R-:W1:Y:S01]  /*e960*/  LDSM.16.MT88.4 R28, [R205+0xb000] ;  /* 0x00b00000cd1c783b */ /* 0x000e620000004200 */
[-C--:B------:R-:W-:Y:S01]  /*e970*/  FMUL.FTZ R126, R126, R24.reuse ;  /* 0x000000187e7e7220 */ /* 0x080fe20000410000 */
[----:B------:R-:W-:Y:S01]  /*e980*/  MOV R227, R37 ;  /* 0x0000002500e37202 */ /* 0x000fe20000000f00 */
[----:B------:R2:W-:Y:S01]  /*e990*/  MUFU.EX2 R134, R0 ;  /* 0x0000000000867308 */ /* 0x0005e20000000800 */
[----:B------:R-:W-:Y:S01]  /*e9a0*/  FMUL.FTZ R127, R127, R24 ;  /* 0x000000187f7f7220 */ /* 0x000fe20000410000 */
[----:B------:R-:W-:Y:S01]  /*e9b0*/  HMMA.16816.F32.BF16 R220, R16, R38, R80 ;  /* 0x0000002610dc723c */ /* 0x000fe20000041850 */
[----:B------:R-:W-:-:S02]  /*e9c0*/  FMUL.FTZ R108, R108, R27 ;  /* 0x0000001b6c6c7220 */ /* 0x000fc40000410000 */
[-C--:B------:R-:W-:Y:S02]  /*e9d0*/  FMUL.FTZ R109, R109, R27.reuse ;  /* 0x0000001b6d6d7220 */ /* 0x080fe40000410000 */
[-C--:B------:R-:W-:Y:S02]  /*e9e0*/  FMUL.FTZ R110, R110, R26.reuse ;  /* 0x0000001a6e6e7220 */ /* 0x080fe40000410000 */
[----:B------:R-:W-:Y:S01]  /*e9f0*/  FMUL.FTZ R111, R111, R26 ;  /* 0x0000001a6f6f7220 */ /* 0x000fe20000410000 */
[-C--:B---3--:R-:W-:Y:S01]  /*ea00*/  HMMA.16816.F32.BF16 R100, R4, R32.reuse, R100 ;  /* 0x000000200464723c */ /* 0x088fe20000041864 */
[----:B------:R-:W-:Y:S01]  /*ea10*/  IMAD.MOV.U32 R37, RZ, RZ, R64 ;  /* 0x000000ffff257224 */ /* 0x000fe200078e0040 */
[----:B------:R-:W-:Y:S01]  /*ea20*/  MOV R64, R136 ;  /* 0x0000008800407202 */ /* 0x000fe20000000f00 */
[----:B------:R-:W-:Y:S01]  /*ea30*/  IMAD.MOV.U32 R82, RZ, RZ, R20 ;  /* 0x000000ffff527224 */ /* 0x000fe200078e0014 */
[----:B------:R-:W-:Y:S01]  /*ea40*/  MOV R81, R2 ;  /* 0x0000000200517202 */ /* 0x000fe20000000f00 */
[----:B------:R-:W-:Y:S01]  /*ea50*/  FMUL.FTZ R84, R84, R27 ;  /* 0x0000001b54547220 */ /* 0x000fe20000410000 */
[----:B------:R-:W-:Y:S01]  /*ea60*/  MOV R83, R14 ;  /* 0x0000000e00537202 */ /* 0x000fe20000000f00 */
[--C-:B--2---:R-:W-:Y:S01]  /*ea70*/  FFMA.FTZ R0, R225, c[0x0][0x23c], -R3.reuse ;  /* 0x00008f00e1007a23 */ /* 0x104fe20000010803 */
[----:B------:R-:W-:Y:S01]  /*ea80*/  HMMA.16816.F32.BF16 R156, R16, R32, R156 ;  /* 0x00000020109c723c */ /* 0x000fe2000004189c */
[----:B------:R-:W-:Y:S01]  /*ea90*/  FFMA.FTZ R3, R224, c[0x0][0x23c], -R3 ;  /* 0x00008f00e0037a23 */ /* 0x000fe20000010803 */
[----:B------:R-:W-:Y:S01]  /*eaa0*/  MOV R225, R171 ;  /* 0x000000ab00e17202 */ /* 0x000fe20000000f00 */
[----:B------:R-:W-:Y:S01]  /*eab0*/  IMAD.MOV.U32 R224, RZ, RZ, R170 ;  /* 0x000000ffffe07224 */ /* 0x000fe200078e00aa */
[----:B------:R-:W-:Y:S01]  /*eac0*/  MOV R171, R132 ;  /* 0x0000008400ab7202 */ /* 0x000fe20000000f00 */
[----:B------:R-:W-:Y:S01]  /*ead0*/  IMAD.MOV.U32 R170, RZ, RZ, R135 ;  /* 0x000000ffffaa7224 */ /* 0x000fe200078e0087 */
[----:B------:R2:W-:Y:S01]  /*eae0*/  MUFU.EX2 R136, R3 ;  /* 0x0000000300887308 */ /* 0x0005e20000000800 */
[----:B------:R-:W-:Y:S01]  /*eaf0*/  FMUL.FTZ R85, R85, R27 ;  /* 0x0000001b55557220 */ /* 0x000fe20000410000 */
[----:B------:R-:W-:Y:S01]  /*eb00*/  HMMA.16816.F32.BF16 R76, R4, R38, R76 ;  /* 0x00000026044c723c */ /* 0x000fe2000004184c */
[----:B------:R-:W-:-:S02]  /*eb10*/  FMUL.FTZ R86, R86, R26 ;  /* 0x0000001a56567220 */ /* 0x000fc40000410000 */
[----:B------:R-:W-:Y:S02]  /*eb20*/  FMUL.FTZ R87, R87, R26 ;  /* 0x0000001a57577220 */ /* 0x000fe40000410000 */
[----:B------:R-:W-:Y:S01]  /*eb30*/  IMAD.MOV.U32 R226, RZ, RZ, R36 ;  /* 0x000000ffffe27224 */ /* 0x000fe200078e0024 */
[----:B------:R3:W-:Y:S01]  /*eb40*/  MUFU.EX2 R135, R0 ;  /* 0x0000000000877308 */ /* 0x0007e20000000800 */
[----:B------:R-:W-:Y:S01]  /*eb50*/  IMAD.MOV.U32 R36, RZ, RZ, R23 ;  /* 0x000000ffff247224 */ /* 0x000fe200078e0017 */
[----:B------:R-:W-:Y:S01]  /*eb60*/  HMMA.16816.F32.BF16 R104, R4, R34, R104 ;  /* 0x000000220468723c */ /* 0x000fe20000041868 */
[----:B------:R-:W-:Y:S01]  /*eb70*/  IMAD.MOV.U32 R168, RZ, RZ, R13 ;  /* 0x000000ffffa87224 */ /* 0x000fe200078e000d */
[----:B------:R-:W-:Y:S01]  /*eb80*/  MOV R39, R155 ;  /* 0x0000009b00277202 */ /* 0x000fe20000000f00 */
[-C--:B------:R-:W-:Y:S02]  /*eb90*/  FMUL.FTZ R96, R96, R27.reuse ;  /* 0x0000001b60607220 */ /* 0x080fe40000410000 */
[----:B------:R-:W-:-:S02]  /*eba0*/  FMUL.FTZ R97, R97, R27 ;  /* 0x0000001b61617220 */ /* 0x000fc40000410000 */
[----:B--2---:R-:W-:Y:S01]  /*ebb0*/  IMAD.WIDE.U32 R2, R245, -0x2daee0ad, RZ ;  /* 0xd2511f53f5027825 */ /* 0x004fe200078e00ff */
[C---:B-1----:R-:W-:Y:S03]  /*ebc0*/  HMMA.16816.F32.BF16 R88, R4.reuse, R28, R88 ;  /* 0x0000001c0458723c */ /* 0x042fe60000041858 */
[-C--:B------:R-:W-:Y:S01]  /*ebd0*/  FMUL.FTZ R98, R98, R26.reuse ;  /* 0x0000001a62627220 */ /* 0x080fe20000410000 */
[----:B------:R-:W-:Y:S01]  /*ebe0*/  LOP3.LUT R20, R2, 0xff, RZ, 0xc0, !PT ;  /* 0x000000ff02147812 */ /* 0x000fe200078ec0ff */
[----:B------:R-:W-:Y:S01]  /*ebf0*/  FMUL.FTZ R99, R99, R26 ;  /* 0x0000001a63637220 */ /* 0x000fe20000410000 */
[----:B------:R-:W-:Y:S01]  /*ec00*/  SHF.R.U32.HI R14, RZ, 0x10, R2 ;  /* 0x00000010ff0e7819 */ /* 0x000fe20000011602 */
[----:B---3--:R-:W-:Y:S01]  /*ec10*/  FFMA.FTZ R0, R237, c[0x0][0x23c], -R8 ;  /* 0x00008f00ed007a23 */ /* 0x008fe20000010808 */
[----:B------:R-:W-:Y:S01]  /*ec20*/  HMMA.16816.F32.BF16 R92, R4, R30, R92 ;  /* 0x0000001e045c723c */ /* 0x000fe2000004185c */
[----:B------:R-:W-:Y:S01]  /*ec30*/  SHF.R.U32.HI R21, RZ, 0x18, R2 ;  /* 0x00000018ff157819 */ /* 0x000fe20000011602 */
[----:B------:R-:W-:Y:S01]  /*ec40*/  IMAD.MOV.U32 R154, RZ, RZ, R176 ;  /* 0x000000ffff9a7224 */ /* 0x000fe200078e00b0 */
[----:B------:R1:W-:Y:S01]  /*ec50*/  MUFU.EX2 R33, R0 ;  /* 0x0000000000217308 */ /* 0x0003e20000000800 */
[----:B------:R-:W-:Y:S01]  /*ec60*/  IMAD.MOV.U32 R152, RZ, RZ, R178 ;  /* 0x000000ffff987224 */ /* 0x000fe200078e00b2 */
[----:B------:R-:W-:Y:S01]  /*ec70*/  MOV R237, R82 ;  /* 0x0000005200ed7202 */ /* 0x000fe20000000f00 */
[----:B------:R-:W-:-:S02]  /*ec80*/  FMUL.FTZ R160, R160, R27 ;  /* 0x0000001ba0a07220 */ /* 0x000fc40000410000 */
[C---:B------:R-:W-:Y:S01]  /*ec90*/  HMMA.16816.F32.BF16 R112, R4.reuse, R40, R112 ;  /* 0x000000280470723c */ /* 0x040fe20000041870 */
[-C--:B------:R-:W-:Y:S02]  /*eca0*/  FMUL.FTZ R161, R161, R27.reuse ;  /* 0x0000001ba1a17220 */ /* 0x080fe40000410000 */
[-C--:B------:R-:W-:Y:S02]  /*ecb0*/  FMUL.FTZ R162, R162, R26.reuse ;  /* 0x0000001aa2a27220 */ /* 0x080fe40000410000 */
[----:B------:R-:W-:Y:S02]  /*ecc0*/  FMUL.FTZ R163, R163, R26 ;  /* 0x0000001aa3a37220 */ /* 0x000fe40000410000 */
[-C--:B------:R-:W-:Y:S01]  /*ecd0*/  FMUL.FTZ R120, R120, R27.reuse ;  /* 0x0000001b78787220 */ /* 0x080fe20000410000 */
[----:B------:R-:W-:Y:S01]  /*ece0*/  HMMA.16816.F32.BF16 R116, R4, R42, R116 ;  /* 0x0000002a0474723c */ /* 0x000fe20000041874 */
[----:B------:R-:W-:Y:S02]  /*ecf0*/  FMUL.FTZ R121, R121, R27 ;  /* 0x0000001b79797220 */ /* 0x000fe40000410000 */
[----:B-1----:R-:W-:Y:S01]  /*ed00*/  FFMA.FTZ R0, R239, c[0x0][0x23c], -R8 ;  /* 0x00008f00ef007a23 */ /* 0x002fe20000010808 */
[----:B------:R-:W-:Y:S01]  /*ed10*/  MOV R239, R168 ;  /* 0x000000a800ef7202 */ /* 0x000fe20000000f00 */
[----:B------:R-:W-:-:S02]  /*ed20*/  FMUL.FTZ R122, R122, R26 ;  /* 0x0000001a7a7a7220 */ /* 0x000fc40000410000 */
[-C--:B------:R-:W-:Y:S01]  /*ed30*/  FMUL.FTZ R123, R123, R26.reuse ;  /* 0x0000001a7b7b7220 */ /* 0x080fe20000410000 */
[----:B------:R-:W-:Y:S01]  /*ed40*/  HMMA.16816.F32.BF16 R124, R4, R44, R124 ;  /* 0x0000002c047c723c */ /* 0x000fe2000004187c */
[-C--:B------:R-:W-:Y:S02]  /*ed50*/  FMUL.FTZ R164, R164, R27.reuse ;  /* 0x0000001ba4a47220 */ /* 0x080fe40000410000 */
[----:B------:R-:W-:Y:S02]  /*ed60*/  FMUL.FTZ R165, R165, R27 ;  /* 0x0000001ba5a57220 */ /* 0x000fe40000410000 */
[----:B------:R-:W-:Y:S02]  /*ed70*/  FMUL.FTZ R166, R166, R26 ;  /* 0x0000001aa6a67220 */ /* 0x000fe40000410000 */
[----:B------:R-:W-:Y:S01]  /*ed80*/  LOP3.LUT R4, R3, UR17, R184, 0x96, !PT ;  /* 0x0000001103047c12 */ /* 0x000fe2000f8e96b8 */
[----:B------:R-:W-:Y:S01]  /*ed90*/  HMMA.16816.F32.BF16 R180, R16, R34, R108 ;  /* 0x0000002210b4723c */ /* 0x000fe2000004186c */
[----:B------:R-:W-:Y:S01]  /*eda0*/  LOP3.LUT R7, R2, 0xffff, RZ, 0xc0, !PT ;  /* 0x0000ffff02077812 */ /* 0x000fe200078ec0ff */
[----:B------:R1:W-:Y:S01]  /*edb0*/  MUFU.EX2 R34, R0 ;  /* 0x0000000000227308 */ /* 0x0003e20000000800 */
[----:B------:R-:W-:-:S04]  /*edc0*/  IMAD.WIDE.U32 R2, R175, -0x2daee0ad, RZ ;  /* 0xd2511f53af027825 */ /* 0x000fc800078e00ff */
[----:B------:R-:W-:Y:S01]  /*edd0*/  FFMA.FTZ R5, R240, c[0x0][0x23c], -R8 ;  /* 0x00008f00f0057a23 */ /* 0x000fe20000010808 */
[----:B------:R-:W-:Y:S01]  /*ede0*/  LOP3.LUT R6, R2, 0xffff, RZ, 0xc0, !PT ;  /* 0x0000ffff02067812 */ /* 0x000fe200078ec0ff */
[C---:B------:R-:W-:Y:S01]  /*edf0*/  HMMA.16816.F32.BF16 R84, R16.reuse, R28, R84 ;  /* 0x0000001c1054723c */ /* 0x040fe20000041854 */
[--C-:B------:R-:W-:Y:S01]  /*ee00*/  SHF.R.U32.HI R13, RZ, 0x10, R2.reuse ;  /* 0x00000010ff0d7819 */ /* 0x100fe20000011602 */
[----:B------:R2:W-:Y:S01]  /*ee10*/  MUFU.EX2 R35, R5 ;  /* 0x0000000500237308 */ /* 0x0005e20000000800 */
[----:B------:R-:W-:Y:S01]  /*ee20*/  SHF.R.U32.HI R23, RZ, 0x18, R2 ;  /* 0x00000018ff177819 */ /* 0x000fe20000011602 */
[-C--:B------:R-:W-:Y:S01]  /*ee30*/  FMUL.FTZ R167, R167, R26.reuse ;  /* 0x0000001aa7a77220 */ /* 0x080fe20000410000 */
[----:B------:R-:W-:Y:S01]  /*ee40*/  MOV R109, R153 ;  /* 0x00000099006d7202 */ /* 0x000fe20000000f00 */
[-C--:B------:R-:W-:Y:S02]  /*ee50*/  FMUL.FTZ R128, R128, R27.reuse ;  /* 0x0000001b80807220 */ /* 0x080fe40000410000 */
[C---:B------:R-:W-:Y:S01]  /*ee60*/  HMMA.16816.F32.BF16 R192, R16.reuse, R30, R96 ;  /* 0x0000001e10c0723c */ /* 0x040fe20000041860 */
[----:B-1----:R-:W-:Y:S01]  /*ee70*/  FFMA.FTZ R0, R242, c[0x0][0x23c], -R8 ;  /* 0x00008f00f2007a23 */ /* 0x002fe20000010808 */
[----:B------:R-:W-:Y:S01]  /*ee80*/  LOP3.LUT R8, R2, 0xff, RZ, 0xc0, !PT ;  /* 0x000000ff02087812 */ /* 0x000fe200078ec0ff */
[----:B------:R-:W-:Y:S01]  /*ee90*/  FMUL.FTZ R129, R129, R27 ;  /* 0x0000001b81817220 */ /* 0x000fe20000410000 */
[----:B------:R-:W-:Y:S01]  /*eea0*/  SHF.R.U32.HI R2, RZ, 0x8, R7 ;  /* 0x00000008ff027819 */ /* 0x000fe20000011607 */
[----:B------:R1:W3:Y:S01]  /*eeb0*/  MUFU.EX2 R132, R0 ;  /* 0x0000000000847308 */ /* 0x0002e20000000800 */
[----:B------:R-:W-:Y:S01]  /*eec0*/  FMUL.FTZ R130, R130, R26 ;  /* 0x0000001a82827220 */ /* 0x000fe20000410000 */
[----:B------:R-:W-:Y:S01]  /*eed0*/  MOV R97, R48 ;  /* 0x0000003000617202 */ /* 0x000fe20000000f00 */
[----:B------:R-:W-:Y:S01]  /*eee0*/  FMUL.FTZ R131, R131, R26 ;  /* 0x0000001a83837220 */ /* 0x000fe20000410000 */
[----:B------:R-:W-:Y:S01]  /*eef0*/  PRMT R29, R20, 0x5410, R2 ;  /* 0x00005410141d7816 */ /* 0x000fe20000000002 */
[----:B--2---:R-:W-:Y:S01]  /*ef00*/  FFMA.FTZ R5, R238, c[0x0][0x23c], -R15 ;  /* 0x00008f00ee057a23 */ /* 0x004fe2000001080f */
[----:B------:R-:W-:Y:S01]  /*ef10*/  SHF.R.U32.HI R2, RZ, 0x8, R6 ;  /* 0x00000008ff027819 */ /* 0x000fe20000011606 */
[----:B------:R-:W-:Y:S01]  /*ef20*/  IMAD.MOV.U32 R238, RZ, RZ, R83 ;  /* 0x000000ffffee7224 */ /* 0x000fe200078e0053 */
[----:B------:R-:W-:Y:S01]  /*ef30*/  LOP3.LUT R6, R13, 0xff, RZ, 0xc0, !PT ;  /* 0x000000ff0d067812 */ /* 0x000fe200078ec0ff */
[----:B------:R-:W-:Y:S01]  /*ef40*/  MUFU.EX2 R31, R5 ;  /* 0x00000005001f7308 */ /* 0x000fe20000000800 */
[----:B------:R-:W-:Y:S01]  /*ef50*/  MOV R83, R36 ;  /* 0x0000002400537202 */ /* 0x000fe20000000f00 */
[----:B------:R-:W-:Y:S01]  /*ef60*/  IMAD.MOV.U32 R98, RZ, RZ, R49 ;  /* 0x000000ffff627224 */ /* 0x000fe200078e0031 */
[----:B------:R-:W-:Y:S01]  /*ef70*/  MOV R99, R50 ;  /* 0x0000003200637202 */ /* 0x000fe20000000f00 */
[----:B------:R-:W-:Y:S01]  /*ef80*/  IMAD.MOV.U32 R36, RZ, RZ, R51 ;  /* 0x000000ffff247224 */ /* 0x000fe200078e0033 */
[C---:B------:R-:W-:Y:S01]  /*ef90*/  HMMA.16816.F32.BF16 R160, R16.reuse, R40, R160 ;  /* 0x0000002810a0723c */ /* 0x040fe200000418a0 */
[----:B------:R-:W-:Y:S01]  /*efa0*/  IMAD.MOV.U32 R108, RZ, RZ, R154 ;  /* 0x000000ffff6c7224 */ /* 0x000fe200078e009a */
[----:B-1----:R-:W-:Y:S01]  /*efb0*/  LOP3.LUT R0, R3, UR17, R174, 0x96, !PT ;  /* 0x0000001103007c12 */ /* 0x002fe2000f8e96ae */
[----:B------:R-:W-:Y:S01]  /*efc0*/  FFMA.FTZ R3, R236, c[0x0][0x23c], -R15 ;  /* 0x00008f00ec037a23 */ /* 0x000fe2000001080f */
[----:B------:R-:W-:Y:S01]  /*efd0*/  LDSM.16.MT88.4 R48, [R207+0xa800] ;  /* 0x00a80000cf30783b */ /* 0x000fe20000004200 */
[----:B------:R-:W-:Y:S01]  /*efe0*/  IMAD.MOV.U32 R110, RZ, RZ, R152 ;  /* 0x000000ffff6e7224 */ /* 0x000fe200078e0098 */
[----:B------:R-:W-:Y:S01]  /*eff0*/  SHF.R.U32.HI R7, RZ, 0x10, R0 ;  /* 0x00000010ff077819 */ /* 0x000fe20000011600 */
[----:B------:R1:W2:Y:S01]  /*f000*/  MUFU.EX2 R32, R3 ;  /* 0x0000000300207308 */ /* 0x0002a20000000800 */
[----:B------:R-:W-:Y:S01]  /*f010*/  IMAD.MOV.U32 R96, RZ, RZ, R37 ;  /* 0x000000ffff607224 */ /* 0x000fe200078e0025 */
[----:B------:R-:W4:Y:S01]  /*f020*/  LDSM.16.MT88.4 R152, [R205+0xa800] ;  /* 0x00a80000cd98783b */ /* 0x000f220000004200 */
[----:B------:R-:W-:Y:S01]  /*f030*/  IMAD.MOV.U32 R139, RZ, RZ, R179 ;  /* 0x000000ffff8b7224 */ /* 0x000fe200078e00b3 */
[----:B------:R-:W-:Y:S01]  /*f040*/  MOV R37, R173 ;  /* 0x000000ad00257202 */ /* 0x000fe20000000f00 */
[----:B------:R-:W-:Y:S01]  /*f050*/  IMAD.MOV.U32 R38, RZ, RZ, R172 ;  /* 0x000000ffff267224 */ /* 0x000fe200078e00ac */
[C---:B------:R-:W-:Y:S01]  /*f060*/  HMMA.16816.F32.BF16 R176, R16.reuse, R42, R120 ;  /* 0x0000002a10b0723c */ /* 0x040fe20000041878 */
[----:B------:R-:W-:Y:S01]  /*f070*/  SHF.R.U32.HI R13, RZ, 0x18, R4 ;  /* 0x00000018ff0d7819 */ /* 0x000fe20000011604 */
[----:B------:R-:W-:Y:S01]  /*f080*/  IMAD.MOV.U32 R80, RZ, RZ, R169 ;  /* 0x000000ffff507224 */ /* 0x000fe200078e00a9 */
[----:B------:R-:W-:Y:S01]  /*f090*/  MOV R111, R139 ;  /* 0x0000008b006f7202 */ /* 0x000fe20000000f00 */
[----:B------:R-:W-:Y:S01]  /*f0a0*/  IMAD.MOV.U32 R236, RZ, RZ, R81 ;  /* 0x000000ffffec7224 */ /* 0x000fe200078e0051 */
[----:B------:R-:W-:Y:S01]  /*f0b0*/  MOV R81, R170 ;  /* 0x000000aa00517202 */ /* 0x000fe20000000f00 */
[----:B------:R-:W-:Y:S01]  /*f0c0*/  IMAD.MOV.U32 R82, RZ, RZ, R171 ;  /* 0x000000ffff527224 */ /* 0x000fe200078e00ab */
[----:B------:R-:W-:Y:S01]  /*f0d0*/  LDSM.16.MT88.4 R120, [R210+0xb800] ;  /* 0x00b80000d278783b */ /* 0x000fe20000004200 */
[----:B------:R-:W-:Y:S01]  /*f0e0*/  HMMA.16816.F32.BF16 R164, R16, R44, R164 ;  /* 0x0000002c10a4723c */ /* 0x000fe200000418a4 */
[----:B-1----:R-:W-:Y:S01]  /*f0f0*/  LOP3.LUT R3, R14, 0xff, RZ, 0xc0, !PT ;  /* 0x000000ff0e037812 */ /* 0x002fe200078ec0ff */
[----:B------:R-:W-:-:S03]  /*f100*/  FFMA.FTZ R14, R187, c[0x0][0x23c], -R22 ;  /* 0x00008f00bb0e7a23 */ /* 0x000fc60000010816 */
[----:B------:R-:W-:Y:S01]  /*f110*/  PRMT R28, R3, 0x5410, R21 ;  /* 0x00005410031c7816 */ /* 0x000fe20000000015 */
[----:B------:R-:W-:Y:S01]  /*f120*/  FFMA.FTZ R3, R243, c[0x0][0x23c], -R15 ;  /* 0x00008f00f3037a23 */ /* 0x000fe2000001080f */
[----:B------:R-:W-:Y:S01]  /*f130*/  PRMT R21, R8, 0x5410, R2 ;  /* 0x0000541008157816 */ /* 0x000fe20000000002 */
[----:B------:R-:W-:Y:S01]  /*f140*/  HMMA.16816.F32.BF16 R172, R16, R46, R128 ;  /* 0x0000002e10ac723c */ /* 0x000fe20000041880 */
[----:B------:R-:W-:Y:S01]  /*f150*/  LOP3.LUT R2, R4, 0xffff, RZ, 0xc0, !PT ;  /* 0x0000ffff04027812 */ /* 0x000fe200078ec0ff */
[----:B------:R1:W-:Y:S01]  /*f160*/  MUFU.EX2 R30, R3 ;  /* 0x00000003001e7308 */ /* 0x0003e20000000800 */
[----:B------:R-:W-:Y:S02]  /*f170*/  LOP3.LUT R8, R0, 0xff, RZ, 0xc0, !PT ;  /* 0x000000ff00087812 */ /* 0x000fe400078ec0ff */
[----:B------:R-:W-:Y:S02]  /*f180*/  SHF.R.U32.HI R5, RZ, 0x8, R2 ;  /* 0x00000008ff057819 */ /* 0x000fe40000011602 */
[----:B------:R-:W-:-:S03]  /*f190*/  LOP3.LUT R2, R4, 0xff, RZ, 0xc0, !PT ;  /* 0x000000ff04027812 */ /* 0x000fc600078ec0ff */
[----:B------:R-:W-:Y:S01]  /*f1a0*/  MUFU.EX2 R14, R14 ;  /* 0x0000000e000e7308 */ /* 0x000fe20000000800 */
[----:B------:R-:W-:Y:S02]  /*f1b0*/  PRMT R20, R2, 0x5410, R5 ;  /* 0x0000541002147816 */ /* 0x000fe40000000005 */
[----:B------:R-:W-:Y:S02]  /*f1c0*/  LOP3.LUT R2, R0, 0xffff, RZ, 0xc0, !PT ;  /* 0x0000ffff00027812 */ /* 0x000fe400078ec0ff */
[----:B------:R-:W-:Y:S02]  /*f1d0*/  SHF.R.U32.HI R5, RZ, 0x10, R4 ;  /* 0x00000010ff057819 */ /* 0x000fe40000011604 */
[----:B------:R-:W-:Y:S01]  /*f1e0*/  SHF.R.U32.HI R2, RZ, 0x8, R2 ;  /* 0x00000008ff027819 */ /* 0x000fe20000011602 */
[----:B-1----:R-:W-:Y:S01]  /*f1f0*/  FFMA.FTZ R3, R244, c[0x0][0x23c], -R15 ;  /* 0x00008f00f4037a23 */ /* 0x002fe2000001080f */
[----:B------:R-:W-:Y:S02]  /*f200*/  PRMT R15, R6, 0x5410, R23 ;  /* 0x00005410060f7816 */ /* 0x000fe40000000017 */
[----:B------:R-:W-:Y:S01]  /*f210*/  SHF.R.U32.HI R6, RZ, 0x18, R0 ;  /* 0x00000018ff067819 */ /* 0x000fe20000011600 */
[----:B------:R1:W5:Y:S01]  /*f220*/  MUFU.EX2 R23, R3 ;  /* 0x0000000300177308 */ /* 0x0003620000000800 */
[----:B------:R-:W-:Y:S01]  /*f230*/  LOP3.LUT R4, R5, 0xff, RZ, 0xc0, !PT ;  /* 0x000000ff05047812 */ /* 0x000fe200078ec0ff */
[--C-:B------:R-:W-:Y:S01]  /*f240*/  HSET2.LE.AND R5, R20, R203.reuse, PT ;  /* 0x000000cb14057233 */ /* 0x100fe20003803000 */
[----:B------:R-:W-:Y:S01]  /*f250*/  LOP3.LUT R0, R7, 0xff, RZ, 0xc0, !PT ;  /* 0x000000ff07007812 */ /* 0x000fe200078ec0ff */
[--C-:B------:R-:W-:Y:S01]  /*f260*/  HSET2.LE.AND R15, R15, R203.reuse, PT ;  /* 0x000000cb0f0f7233 */ /* 0x100fe20003803000 */
[----:B------:R-:W-:Y:S01]  /*f270*/  PRMT R7, R8, 0x5410, R2 ;  /* 0x0000541008077816 */ /* 0x000fe20000000002 */
[----:B------:R-:W-:Y:S01]  /*f280*/  FFMA.FTZ R2, R186, c[0x0][0x23c], -R22 ;  /* 0x00008f00ba027a23 */ /* 0x000fe20000010816 */
[----:B------:R-:W-:Y:S01]  /*f290*/  PRMT R16, R4, 0x5410, R13 ;  /* 0x0000541004107816 */ /* 0x000fe2000000000d */
[--C-:B------:R-:W-:Y:S01]  /*f2a0*/  HSET2.LE.AND R13, R21, R203.reuse, PT ;  /* 0x000000cb150d7233 */ /* 0x100fe20003803000 */
[----:B------:R-:W-:Y:S01]  /*f2b0*/  PRMT R4, R0, 0x5410, R6 ;  /* 0x0000541000047816 */ /* 0x000fe20000000006 */
[--C-:B------:R-:W-:Y:S01]  /*f2c0*/  HSET2.LE.AND R0, R29, R203.reuse, PT ;  /* 0x000000cb1d007233 */ /* 0x100fe20003803000 */
[----:B------:R2:W-:Y:S01]  /*f2d0*/  MUFU.EX2 R17, R2 ;  /* 0x0000000200117308 */ /* 0x0005e20000000800 */
[----:B------:R-:W-:-:S02]  /*f2e0*/  HSET2.LE.AND R6, R16, R203, PT ;  /* 0x000000cb10067233 */ /* 0x000fc40003803000 */
[--C-:B------:R-:W-:Y:S01]  /*f2f0*/  HSET2.LE.AND R7, R7, R203.reuse, PT ;  /* 0x000000cb07077233 */ /* 0x100fe20003803000 */
[----:B-1----:R-:W-:Y:S01]  /*f300*/  FFMA.FTZ R3, R185, c[0x0][0x23c], -R22 ;  /* 0x00008f00b9037a23 */ /* 0x002fe20000010816 */
[----:B------:R-:W-:Y:S01]  /*f310*/  HSET2.LE.AND R8, R4, R203, PT ;  /* 0x000000cb04087233 */ /* 0x000fe20003803000 */
[----:B---3--:R-:W-:Y:S02]  /*f320*/  F2FP.BF16.PACK_AB R4, R35, R132 ;  /* 0x000000842304723e */ /* 0x008fe400000010ff */
[----:B------:R1:W-:Y:S01]  /*f330*/  MUFU.EX2 R19, R3 ;  /* 0x0000000300137308 */ /* 0x0003e20000000800 */
[----:B--2---:R-:W-:-:S04]  /*f340*/  F2FP.BF16.PACK_AB R2, R136, R135 ;  /* 0x000000878802723e */ /* 0x004fc800000010ff */
[----:B------:R-:W-:Y:S02]  /*f350*/  LOP3.LUT R130, R0, R2, RZ, 0xc0, !PT ;  /* 0x0000000200827212 */ /* 0x000fe400078ec0ff */
[----:B------:R-:W-:Y:S02]  /*f360*/  F2FP.BF16.PACK_AB R0, R134, R133 ;  /* 0x000000858600723e */ /* 0x000fe400000010ff */
[----:B------:R-:W-:Y:S01]  /*f370*/  F2FP.BF16.PACK_AB R2, R34, R33 ;  /* 0x000000212202723e */ /* 0x000fe200000010ff */
[----:B-1----:R-:W-:Y:S01]  /*f380*/  FFMA.FTZ R3, R191, c[0x0][0x23c], -R22 ;  /* 0x00008f00bf037a23 */ /* 0x002fe20000010816 */
[----:B------:R-:W-:Y:S02]  /*f390*/  LOP3.LUT R128, R5, R0, RZ, 0xc0, !PT ;  /* 0x0000000005807212 */ /* 0x000fe400078ec0ff */
[----:B------:R-:W-:Y:S01]  /*f3a0*/  LOP3.LUT R129, R6, R2, RZ, 0xc0, !PT ;  /* 0x0000000206817212 */ /* 0x000fe200078ec0ff */
[----:B------:R-:W1:Y:S01]  /*f3b0*/  MUFU.EX2 R18, R3 ;  /* 0x0000000300127308 */ /* 0x000e620000000800 */
[----:B------:R-:W-:-:S04]  /*f3c0*/  F2FP.BF16.PACK_AB R0, R31, R32 ;  /* 0x000000201f00723e */ /* 0x000fc800000010ff */
[----:B------:R-:W-:Y:S02]  /*f3d0*/  LOP3.LUT R168, R7, R0, RZ, 0xc0, !PT ;  /* 0x0000000007a87212 */ /* 0x000fe400078ec0ff */
[----:B-----5:R-:W-:-:S04]  /*f3e0*/  F2FP.BF16.PACK_AB R0, R23, R30 ;  /* 0x0000001e1700723e */ /* 0x020fc800000010ff */
[----:B------:R-:W-:Y:S01]  /*f3f0*/  LOP3.LUT R170, R13, R0, RZ, 0xc0, !PT ;  /* 0x000000000daa7212 */ /* 0x000fe200078ec0ff */
[----:B------:R-:W-:Y:S02]  /*f400*/  FFMA.FTZ R13, R249, R25, R198 ;  /* 0x00000019f90d7223 */ /* 0x000fe400000100c6 */
[----:B------:R-:W-:Y:S01]  /*f410*/  FFMA.FTZ R0, R250, R24, R189 ;  /* 0x00000018fa007223 */ /* 0x000fe200000100bd */
[----:B-1----:R-:W-:Y:S01]  /*f420*/  F2FP.BF16.PACK_AB R2, R18, R19 ;  /* 0x000000131202723e */ /* 0x002fe200000010ff */
[----:B------:R-:W-:Y:S02]  /*f430*/  HSET2.LE.AND R3, R28, R203, PT ;  /* 0x000000cb1c037233 */ /* 0x000fe40003803000 */
[----:B------:R-:W-:Y:S01]  /*f440*/  FADD.FTZ R0, R188, R0 ;  /* 0x00000000bc007221 */ /* 0x000fe20000010000 */
[----:B------:R-:W-:Y:S02]  /*f450*/  LOP3.LUT R169, R8, R2, RZ, 0xc0, !PT ;  /* 0x0000000208a97212 */ /* 0x000fe400078ec0ff */
[----:B------:R-:W-:-:S02]  /*f460*/  F2FP.BF16.PACK_AB R2, R14, R17 ;  /* 0x000000110e02723e */ /* 0x000fc400000010ff */
[----:B------:R-:W-:Y:S01]  /*f470*/  LOP3.LUT R131, R3, R4, RZ, 0xc0, !PT ;  /* 0x0000000403837212 */ /* 0x000fe200078ec0ff */
[----:B------:R-:W-:Y:S01]  /*f480*/  FFMA.FTZ R3, R248, R26, R202 ;  /* 0x0000001af8037223 */ /* 0x000fe200000100ca */
[----:B------:R-:W1:Y:S01]  /*f490*/  LDSM.16.MT88.4 R4, [R209+0xb800] ;  /* 0x00b80000d104783b */ /* 0x000e620000004200 */
[----:B------:R-:W-:Y:S01]  /*f4a0*/  LOP3.LUT R171, R15, R2, RZ, 0xc0, !PT ;  /* 0x000000020fab7212 */ /* 0x000fe200078ec0ff */
[----:B------:R-:W-:Y:S02]  /*f4b0*/  FFMA.FTZ R2, R241, R27, R235 ;  /* 0x0000001bf1027223 */ /* 0x000fe400000100eb */
[----:B------:R-:W-:Y:S01]  /*f4c0*/  FADD.FTZ R3, R201, R3 ;  /* 0x00000003c9037221 */ /* 0x000fe20000010000 */
[----:B----4-:R-:W-:Y:S01]  /*f4d0*/  HMMA.16816.F32.BF16 R140, R128, R152, R140 ;  /* 0x00000098808c723c */ /* 0x010fe2000004188c */
[----:B------:R-:W-:Y:S02]  /*f4e0*/  FADD.FTZ R8, R234, R2 ;  /* 0x00000002ea087221 */ /* 0x000fe40000010000 */
[----:B------:R-:W-:-:S02]  /*f4f0*/  FADD.FTZ R2, R197, R13 ;  /* 0x0000000dc5027221 */ /* 0x000fc40000010000 */
[----:B------:R-:W-:Y:S02]  /*f500*/  FADD.FTZ R16, R232, R8 ;  /* 0x00000008e8107221 */ /* 0x000fe40000010000 */
[----:B------:R-:W-:Y:S01]  /*f510*/  FADD.FTZ R15, R199, R3 ;  /* 0x00000003c70f7221 */ /* 0x000fe20000010000 */
[C---:B------:R-:W-:Y:S01]  /*f520*/  HMMA.16816.F32.BF16 R144, R168.reuse, R152, R144 ;  /* 0x00000098a890723c */ /* 0x040fe20000041890 */
[----:B------:R-:W-:Y:S02]  /*f530*/  FADD.FTZ R13, R196, R2 ;  /* 0x00000002c40d7221 */ /* 0x000fe40000010000 */
[----:B------:R-:W-:Y:S02]  /*f540*/  FADD.FTZ R8, R138, R0 ;  /* 0x000000008a087221 */ /* 0x000fe40000010000 */
[----:B------:R-:W-:Y:S02]  /*f550*/  FADD.FTZ R3, R233, R16 ;  /* 0x00000010e9037221 */ /* 0x000fe40000010000 */
[----:B------:R-:W-:Y:S01]  /*f560*/  FADD.FTZ R2, R200, R15 ;  /* 0x0000000fc8027221 */ /* 0x000fe20000010000 */
[----:B------:R-:W-:Y:S01]  /*f570*/  HMMA.16816.F32.BF16 R148, R168, R154, R148 ;  /* 0x0000009aa894723c */ /* 0x000fe20000041894 */
[----:B------:R-:W-:-:S07]  /*f580*/  FADD.FTZ R0, R190, R13 ;  /* 0x0000000dbe007221 */ /* 0x000fce0000010000 */
[-C--:B------:R-:W-:Y:S08]  /*f590*/  HMMA.16816.F32.BF16 R36, R128, R48.reuse, R36 ;  /* 0x000000308024723c */ /* 0x080ff00000041824 */
[C---:B------:R-:W-:Y:S01]  /*f5a0*/  HMMA.16816.F32.BF16 R40, R168.reuse, R48, R96 ;  /* 0x00000030a828723c */ /* 0x040fe20000041860 */
[----:B------:R-:W2:Y:S07]  /*f5b0*/  LDSM.16.MT88.4 R96, [R205+0xb800] ;  /* 0x00b80000cd60783b */ /* 0x000eae0000004200 */
[----:B------:R-:W-:Y:S01]  /*f5c0*/  HMMA.16816.F32.BF16 R44, R168, R50, R64 ;  /* 0x00000032a82c723c */ /* 0x000fe20000041840 */
[----:B------:R-:W3:Y:S07]  /*f5d0*/  LDSM.16.MT88.4 R64, [R210+0xa800] ;  /* 0x00a80000d240783b */ /* 0x000eee0000004200 */
[C---:B------:R-:W-:Y:S01]  /*f5e0*/  HMMA.16816.F32.BF16 R152, R128.reuse, R154, R108 ;  /* 0x0000009a8098723c */ /* 0x040fe2000004186c */
[----:B------:R-:W-:Y:S07]  /*f5f0*/  LDSM.16.MT88.4 R108, [R207+0xb800] ;  /* 0x00b80000cf6c783b */ /* 0x000fee0000004200 */
[----:B------:R-:W-:Y:S01]  /*f600*/  HMMA.16816.F32.BF16 R48, R128, R50, R80 ;  /* 0x000000328030723c */ /* 0x000fe20000041850 */
[----:B------:R-:W4:Y:S07]  /*f610*/  LDSM.16.MT88.4 R80, [R209+0xa800] ;  /* 0x00a80000d150783b */ /* 0x000f2e0000004200 */
[-C--:B-1----:R-:W-:Y:S08]  /*f620*/  HMMA.16816.F32.BF16 R124, R168, R4.reuse, R124 ;  /* 0x00000004a87c723c */ /* 0x082ff0000004187c */
[----:B------:R-:W-:Y:S07]  /*f630*/  HMMA.16816.F32.BF16 R164, R128, R4, R164 ;  /* 0x0000000480a4723c */ /* 0x000fee00000418a4 */
[----:B------:R-:W-:Y:S01]  /*f640*/  FADD.FTZ R4, R137, R8 ;  /* 0x0000000889047221 */ /* 0x000fe20000010000 */
[----:B--2---:R-:W-:Y:S01]  /*f650*/  HMMA.16816.F32.BF16 R88, R168, R96, R88 ;  /* 0x00000060a858723c */ /* 0x004fe20000041858 */
[----:B------:R-:W-:-:S02]  /*f660*/  FADD.FTZ R5, R133, R3 ;  /* 0x0000000385057221 */ /* 0x000fc40000010000 */
[----:B------:R-:W-:Y:S02]  /*f670*/  FADD.FTZ R3, R33, R2 ;  /* 0x0000000221037221 */ /* 0x000fe40000010000 */
[----:B------:R-:W-:Y:S02]  /*f680*/  FADD.FTZ R2, R32, R0 ;  /* 0x0000000020027221 */ /* 0x000fe40000010000 */
[----:B------:R-:W-:Y:S01]  /*f690*/  FADD.FTZ R0, R19, R4 ;  /* 0x0000000413007221 */ /* 0x000fe20000010000 */
[----:B---3--:R-:W-:Y:S01]  /*f6a0*/  HMMA.16816.F32.BF16 R56, R168, R64, R56 ;  /* 0x00000040a838723c */ /* 0x008fe20000041838 */
[----:B------:R-:W-:Y:S01]  /*f6b0*/  FADD.FTZ R4, R134, R5 ;  /* 0x0000000586047221 */ /* 0x000fe20000010000 */
[----:B------:R-:W-:Y:S01]  /*f6c0*/  MOV R134, R229 ;  /* 0x000000e500867202 */ /* 0x000fe20000000f00 */
        /* <DEDUP_REMOVED lines=8> */
[----:B----4-:R-:W-:Y:S01]  /*f750*/  HMMA.16816.F32.BF16 R72, R168, R80, R72 ;  /* 0x00000050a848723c */ /* 0x010fe20000041848 */
[----:B------:R-:W-:Y:S01]  /*f760*/  FADD.FTZ R241, R136, R4 ;  /* 0x0000000488f17221 */ /* 0x000fe20000010000 */
[----:B------:R-:W-:Y:S01]  /*f770*/  MOV R136, R231 ;  /* 0x000000e700887202 */ /* 0x000fe20000000f00 */
[----:B------:R-:W-:-:S02]  /*f780*/  FADD.FTZ R249, R23, R2 ;  /* 0x0000000217f97221 */ /* 0x000fc40000010000 */
[----:B------:R-:W-:Y:S02]  /*f790*/  FADD.FTZ R248, R35, R3 ;  /* 0x0000000323f87221 */ /* 0x000fe40000010000 */
[----:B------:R-:W-:Y:S01]  /*f7a0*/  FADD.FTZ R250, R14, R0 ;  /* 0x000000000efa7221 */ /* 0x000fe20000010000 */
[----:B------:R-:W-:Y:S01]  /*f7b0*/  HMMA.16816.F32.BF16 R76, R168, R82, R76 ;  /* 0x00000052a84c723c */ /* 0x000fe2000004184c */
[----:B------:R-:W-:Y:S02]  /*f7c0*/  IMAD.MOV.U32 R135, RZ, RZ, R230 ;  /* 0x000000ffff877224 */ /* 0x000fe400078e00e6 */
[----:B------:R-:W-:-:S05]  /*f7d0*/  IMAD.MOV.U32 R2, RZ, RZ, R228 ;  /* 0x000000ffff027224 */ /* 0x000fca00078e00e4 */
        /* <DEDUP_REMOVED lines=25> */
[----:B------:R-:W-:Y:S01]  /*f970*/  ULDC.64 UR4, c[0x0][0x1a0] ;  /* 0x0000680000047ab9 */ /* 0x000fe20000000a00 */
[----:B------:R-:W1:Y:S01]  /*f980*/  S2R R245, SR_TID.X ;  /* 0x0000000000f57919 */ /* 0x000e620000002100 */
        /* <DEDUP_REMOVED lines=8> */
[----:B-1----:R-:W-:-:S05]  /*fa10*/  IMAD.SHL.U32 R245, R245, 0x2, RZ ;  /* 0x00000002f5f57824 */ /* 0x002fca00078e00ff */
[----:B------:R-:W-:Y:S02]  /*fa20*/  LOP3.LUT R245, R245, 0x6, RZ, 0xc0, !PT ;  /* 0x00000006f5f57812 */ /* 0x000fe400078ec0ff */
        /* <DEDUP_REMOVED lines=14> */
[C-C-:B------:R-:W-:Y:S01]  /*fb10*/  @!P3 LEA.HI.X R15, R2.reuse, c[0x0][0x174], R5.reuse, 0x1, P4 ;  /* 0x00005d00020fba11 */ /* 0x140fe200020f0c05 */
[----:B------:R-:W-:Y:S01]  /*fb20*/  IMAD.U32 R0, RZ, RZ, UR29 ;  /* 0x0000001dff007e24 */ /* 0x000fe2000f8e00ff */
[----:B------:R-:W-:Y:S01]  /*fb30*/  @!P2 LEA.HI.X R5, R2, c[0x0][0x174], R5, 0x1, P0 ;  /* 0x00005d000205aa11 */ /* 0x000fe200000f0c05 */
[----:B------:R-:W-:Y:S02]  /*fb40*/  @P2 STS.128 [R219+0xb000], RZ ;  /* 0x00b000ffdb002388 */ /* 0x000fe40000000c00 */
[----:B------:R-:W-:-:S02]  /*fb50*/  IMAD R0, R0, 0x20, R245 ;  /* 0x0000002000007824 */ /* 0x000fc400078e02f5 */
[----:B------:R-:W-:Y:S01]  /*fb60*/  @!PT LDS RZ, [RZ] ;  /* 0x00000000fffff984 */ /* 0x000fe20000000800 */
[----:B------:R-:W-:Y:S01]  /*fb70*/  @!PT LDS RZ, [RZ] ;  /* 0x00000000fffff984 */ /* 0x000fe20000000800 */
[----:B------:R-:W-:Y:S01]  /*fb80*/  @!PT LDS RZ, [RZ] ;  /* 0x00000000fffff984 */ /* 0x000fe20000000800 */
[----:B------:R2:W-:Y:S03]  /*fb90*/  @!P2 LDGSTS.E.BYPASS.LTC128B.128 [R219+0xb000], [R6.64+0x80] ;  /* 0x0b00008006dbafae */ /* 0x0005e6000b901d5a */
[CC--:B------:R-:W-:Y:S01]  /*fba0*/  ISETP.GE.AND P5, PT, R0.reuse, R9.reuse, PT ;  /* 0x000000090000720c */ /* 0x0c0fe20003fa6270 */
[----:B------:R-:W-:Y:S01]  /*fbb0*/  @P3 STS.128 [R219+0xa800], RZ ;  /* 0x00a800ffdb003388 */ /* 0x000fe20000000c00 */
[C---:B------:R-:W-:Y:S02]  /*fbc0*/  IADD3 R2, R0.reuse, 0x1, RZ ;  /* 0x0000000100027810 */ /* 0x040fe40007ffe0ff */
[----:B------:R-:W-:Y:S01]  /*fbd0*/  IADD3 R3, R0, 0x8, RZ ;  /* 0x0000000800037810 */ /* 0x000fe20007ffe0ff */
[----:B------:R-:W-:Y:S01]  /*fbe0*/  @!PT LDS RZ, [RZ] ;  /* 0x00000000fffff984 */ /* 0x000fe20000000800 */
[----:B------:R-:W-:Y:S01]  /*fbf0*/  @!PT LDS RZ, [RZ] ;  /* 0x00000000fffff984 */ /* 0x000fe20000000800 */
[----:B------:R-:W-:Y:S01]  /*fc00*/  @!PT LDS RZ, [RZ] ;  /* 0x00000000fffff984 */ /* 0x000fe20000000800 */
[----:B------:R3:W-:Y:S01]  /*fc10*/  @!P3 LDGSTS.E.BYPASS.LTC128B.128 [R219+0xa800], [R14.64] ;  /* 0x0a8000000edbbfae */ /* 0x0007e2000b901d5a */
[C---:B------:R-:W-:Y:S02]  /*fc20*/  ISETP.GE.AND P6, PT, R2.reuse, R9, PT ;  /* 0x000000090200720c */ /* 0x040fe40003fc6270 */
[C---:B------:R-:W-:Y:S01]  /*fc30*/  ISETP.GE.AND P4, PT, R2.reuse, R10, PT ;  /* 0x0000000a0200720c */ /* 0x040fe20003f86270 */
[----:B------:R-:W-:Y:S01]  /*fc40*/  @P2 STS.128 [R219+0xb800], RZ ;  /* 0x00b800ffdb002388 */ /* 0x000fe20000000c00 */
[----:B------:R-:W-:-:S02]  /*fc50*/  ISETP.GE.AND P1, PT, R2, R11, PT ;  /* 0x0000000b0200720c */ /* 0x000fc40003f26270 */
[----:B------:R-:W-:Y:S01]  /*fc60*/  ISETP.GE.AND P0, PT, R2, R12, PT ;  /* 0x0000000c0200720c */ /* 0x000fe20003f06270 */
[----:B------:R-:W-:Y:S01]  /*fc70*/  @!PT LDS RZ, [RZ] ;  /* 0x00000000fffff984 */ /* 0x000fe20000000800 */
[----:B------:R-:W-:Y:S01]  /*fc80*/  @!PT LDS RZ, [RZ] ;  /* 0x00000000fffff984 */ /* 0x000fe20000000800 */
[----:B------:R-:W-:Y:S01]  /*fc90*/  @!PT LDS RZ, [RZ] ;  /* 0x00000000fffff984 */ /* 0x000fe20000000800 */
[----:B------:R2:W-:Y:S01]  /*fca0*/  @!P2 LDGSTS.E.BYPASS.LTC128B.128 [R219+0xb800], [R4.64+0x80] ;  /* 0x0b80008004dbafae */ /* 0x0005e2000b901d5a */
[----:B------:R-:W-:-:S03]  /*fcb0*/  IADD3 R2, R0, 0x9, RZ ;  /* 0x0000000900027810 */ /* 0x000fc60007ffe0ff */
        /* <DEDUP_REMOVED lines=14> */
[C---:B------:R-:W-:Y:S08]  /*fda0*/  HMMA.16816.F32.BF16 R184, R20.reuse, R28, RZ ;  /* 0x0000001c14b8723c */ /* 0x040ff000000418ff */
[C---:B------:R-:W-:Y:S01]  /*fdb0*/  HMMA.16816.F32.BF16 R192, R20.reuse, R34, RZ ;  /* 0x0000002214c0723c */ /* 0x040fe200000418ff */
[----:B------:R-:W-:Y:S07]  /*fdc0*/  LDSM.16.M88.4 R32, [R213+0x8000] ;  /* 0x00800000d520783b */ /* 0x000fee0000000200 */
[----:B------:R-:W-:Y:S01]  /*fdd0*/  HMMA.16816.F32.BF16 R28, R20, R30, RZ ;  /* 0x0000001e141c723c */ /* 0x000fe200000418ff */
[----:B------:R-:W-:Y:S07]  /*fde0*/  LDSM.16.M88.4 R20, [R214] ;  /* 0x00000000d614783b */ /* 0x000fee0000000200 */
[C---:B--2---:R-:W-:Y:S01]  /*fdf0*/  HMMA.16816.F32.BF16 R200, R4.reuse, R134, R16 ;  /* 0x0000008604c8723c */ /* 0x044fe20000041810 */
[----:B------:R-:W1:Y:S07]  /*fe00*/  LDSM.16.M88.4 R16, [R214+0x2000] ;  /* 0x00200000d610783b */ /* 0x000e6e0000000200 */
[C---:B------:R-:W-:Y:S08]  /*fe10*/  HMMA.16816.F32.BF16 R180, R4.reuse, R136, R180 ;  /* 0x0000008804b4723c */ /* 0x040ff000000418b4 */
[C---:B------:R-:W-:Y:S08]  /*fe20*/  HMMA.16816.F32.BF16 R220, R4.reuse, R132, R172 ;  /* 0x0000008404dc723c */ /* 0x040ff000000418ac */
[----:B------:R-:W-:Y:S01]  /*fe30*/  HMMA.16816.F32.BF16 R176, R4, R138, R176 ;  /* 0x0000008a04b0723c */ /* 0x000fe200000418b0 */
[----:B------:R-:W-:Y:S07]  /*fe40*/  LDSM.16.M88.4 R4, [R212+0x2000] ;  /* 0x00200000d404783b */ /* 0x000fee0000000200 */
[C---:B------:R-:W-:Y:S08]  /*fe50*/  HMMA.16816.F32.BF16 R172, R24.reuse, R136, R188 ;  /* 0x0000008818ac723c */ /* 0x040ff000000418bc */
[C---:B------:R-:W-:Y:S08]  /*fe60*/  HMMA.16816.F32.BF16 R224, R24.reuse, R132, R184 ;  /* 0x0000008418e0723c */ /* 0x040ff000000418b8 */
[C---:B------:R-:W-:Y:S08]  /*fe70*/  HMMA.16816.F32.BF16 R136, R24.reuse, R138, R192 ;  /* 0x0000008a1888723c */ /* 0x040ff000000418c0 */
[----:B------:R-:W-:Y:S01]  /*fe80*/  HMMA.16816.F32.BF16 R196, R24, R134, R28 ;  /* 0x0000008618c4723c */ /* 0x000fe2000004181c */
[----:B------:R-:W2:Y:S04]  /*fe90*/  LDSM.16.M88.4 R132, [R211] ;  /* 0x00000000d384783b */ /* 0x000ea80000000200 */
[----:B------:R-:W4:Y:S03]  /*fea0*/  LDSM.16.M88.4 R28, [R212] ;  /* 0x00000000d41c783b */ /* 0x000f260000000200 */
[-C--:B-1----:R-:W-:Y:S01]  /*feb0*/  HMMA.16816.F32.BF16 R180, R16, R32.reuse, R180 ;  /* 0x0000002010b4723c */ /* 0x082fe200000418b4 */
[----:B------:R-:W1:Y:S07]  /*fec0*/  LDSM.16.M88.4 R24, [R213+0x8800] ;  /* 0x00880000d518783b */ /* 0x000e6e0000000200 */
[----:B------:R-:W-:Y:S01]  /*fed0*/  HMMA.16816.F32.BF16 R188, R20, R32, R172 ;  /* 0x0000002014bc723c */ /* 0x000fe200000418ac */
[----:B------:R-:W-:Y:S07]  /*fee0*/  LDSM.16.M88.4 R172, [R206+0x4000] ;  /* 0x00400000ceac783b */ /* 0x000fee0000000200 */
[-C--:B------:R-:W-:Y:S01]  /*fef0*/  HMMA.16816.F32.BF16 R192, R16, R34.reuse, R176 ;  /* 0x0000002210c0723c */ /* 0x080fe200000418b0 */
[----:B------:R-:W-:Y:S07]  /*ff00*/  LDSM.16.M88.4 R176, [R204+0x9000] ;  /* 0x00900000ccb0783b */ /* 0x000fee0000000200 */
[----:B------:R-:W-:Y:S01]  /*ff10*/  HMMA.16816.F32.BF16 R184, R20, R34, R136 ;  /* 0x0000002214b8723c */ /* 0x000fe20000041888 */
[----:B------:R-:W5:Y:S07]  /*ff20*/  LDSM.16.M88.4 R136, [R206+0x6000] ;  /* 0x00600000ce88783b */ /* 0x000f6e0000000200 */
[-C--:B--2---:R-:W-:Y:S08]  /*ff30*/  HMMA.16816.F32.BF16 R180, R4, R132.reuse, R180 ;  /* 0x0000008404b4723c */ /* 0x084ff000000418b4 */
[----:B----4-:R-:W-:Y:S08]  /*ff40*/  HMMA.16816.F32.BF16 R32, R28, R132, R188 ;  /* 0x000000841c20723c */ /* 0x010ff000000418bc */
[C---:B-1----:R-:W-:Y:S08]  /*ff50*/  HMMA.16816.F32.BF16 R224, R20.reuse, R24, R224 ;  /* 0x0000001814e0723c */ /* 0x042ff000000418e0 */
[----:B------:R-:W-:Y:S08]  /*ff60*/  HMMA.16816.F32.BF16 R196, R20, R26, R196 ;  /* 0x0000001a14c4723c */ /* 0x000ff000000418c4 */
[----:B------:R-:W-:Y:S08]  /*ff70*/  HMMA.16816.F32.BF16 R188, R28, R134, R184 ;  /* 0x000000861cbc723c */ /* 0x000ff000000418b8 */
[C---:B------:R-:W-:Y:S08]  /*ff80*/  HMMA.16816.F32.BF16 R220, R16.reuse, R24, R220 ;  /* 0x0000001810dc723c */ /* 0x040ff000000418dc */
[----:B------:R-:W-:Y:S01]  /*ff90*/  HMMA.16816.F32.BF16 R200, R16, R26, R200 ;  /* 0x0000001a10c8723c */ /* 0x000fe200000418c8 */
[----:B------:R-:W-:Y:S07]  /*ffa0*/  LDSM.16.M88.4 R16, [R217] ;  /* 0x00000000d910783b */ /* 0x000fee0000000200 */
[----:B------:R-:W-:Y:S01]  /*ffb0*/  HMMA.16816.F32.BF16 R20, R4, R134, R192 ;  /* 0x000000860414723c */ /* 0x000fe200000418c0 */
[----:B------:R-:W1:Y:S07]  /*ffc0*/  LDSM.16.M88.4 R132, [R208+0x4000] ;  /* 0x00400000d084783b */ /* 0x000e6e0000000200 */
[-C--:B-----5:R-:W-:Y:S01]  /*ffd0*/  HMMA.16816.F32.BF16 R184, R136, R176.reuse, R180 ;  /* 0x000000b088b8723c */ /* 0x0a0fe200000418b4 */
[----:B------:R-:W2:Y:S07]  /*ffe0*/  LDSM.16.M88.4 R180, [R211+0x800] ;  /* 0x00080000d3b4783b */ /* 0x000eae0000000200 */
[----:B------:R-:W-:Y:S01]  /*fff0*/  HMMA.16816.F32.BF16 R24, R172, R176, R32 ;  /* 0x000000b0ac18723c */ /* 0x000fe20000041820 */
[----:B------:R-:W4:Y:S07]  /*10000*/  LDSM.16.M88.4 R32, [R208+0x6000] ;  /* 0x00600000d020783b */ /* 0x000f2e0000000200 */
[-C--:B------:R-:W-:Y:S08]  /*10010*/  HMMA.16816.F32.BF16 R20, R136, R178.reuse, R20 ;  /* 0x000000b28814723c */ /* 0x080ff00000041814 */
[----:B------:R-:W-:Y:S08]  /*10020*/  HMMA.16816.F32.BF16 R176, R172, R178, R188 ;  /* 0x000000b2acb0723c */ /* 0x000ff000000418bc */
[----:B-1----:R-:W-:Y:S01]  /*10030*/  HMMA.16816.F32.BF16 R188, R132, R16, R24 ;  /* 0x0000001084bc723c */ /* 0x002fe20000041818 */
[----:B------:R-:W-:Y:S07]  /*10040*/  LDSM.16.M88.4 R24, [R214+0x4000] ;  /* 0x00400000d618783b */ /* 0x000fee0000000200 */
[C---:B--2---:R-:W-:Y:S08]  /*10050*/  HMMA.16816.F32.BF16 R236, R4.reuse, R180, R220 ;  /* 0x000000b404ec723c */ /* 0x044ff000000418dc */
[----:B------:R-:W-:Y:S01]  /*10060*/  HMMA.16816.F32.BF16 R232, R4, R182, R200 ;  /* 0x000000b604e8723c */ /* 0x000fe200000418c8 */
[----:B------:R-:W1:Y:S07]  /*10070*/  LDSM.16.M88.4 R4, [R213+0x9000] ;  /* 0x00900000d504783b */ /* 0x000e6e0000000200 */
[C---:B----4-:R-:W-:Y:S08]  /*10080*/  HMMA.16816.F32.BF16 R192, R32.reuse, R16, R184 ;  /* 0x0000001020c0723c */ /* 0x050ff000000418b8 */
[-C--:B------:R-:W-:Y:S01]  /*10090*/  HMMA.16816.F32.BF16 R184, R32, R18.reuse, R20 ;  /* 0x0000001220b8723c */ /* 0x080fe20000041814 */
[----:B------:R-:W2:Y:S07]  /*100a0*/  LDSM.16.M88.4 R20, [R214+0x6000] ;  /* 0x00600000d614783b */ /* 0x000eae0000000200 */
[----:B------:R-:W-:Y:S01]  /*100b0*/  HMMA.16816.F32.BF16 R176, R132, R18, R176 ;  /* 0x0000001284b0723c */ /* 0x000fe200000418b0 */
[----:B------:R-:W-:Y:S07]  /*100c0*/  LDSM.16.M88.4 R16, [R212+0x4000] ;  /* 0x00400000d410783b */ /* 0x000fee0000000200 */
[C---:B------:R-:W-:Y:S08]  /*100d0*/  HMMA.16816.F32.BF16 R200, R28.reuse, R180, R224 ;  /* 0x000000b41cc8723c */ /* 0x040ff000000418e0 */
[----:B------:R-:W-:Y:S01]  /*100e0*/  HMMA.16816.F32.BF16 R196, R28, R182, R196 ;  /* 0x000000b61cc4723c */ /* 0x000fe200000418c4 */
[----:B------:R-:W4:Y:S07]  /*100f0*/  LDSM.16.M88.4 R28, [R211+0x1000] ;  /* 0x00100000d31c783b */ /* 0x000f2e0000000200 */
[C---:B-1----:R-:W-:Y:S08]  /*10100*/  HMMA.16816.F32.BF16 R176, R24.reuse, R6, R176 ;  /* 0x0000000618b0723c */ /* 0x042ff000000418b0 */
[-C--:B------:R-:W-:Y:S08]  /*10110*/  HMMA.16816.F32.BF16 R180, R24, R4.reuse, R188 ;  /* 0x0000000418b4723c */ /* 0x080ff000000418bc */
[C---:B--2---:R-:W-:Y:S08]  /*10120*/  HMMA.16816.F32.BF16 R192, R20.reuse, R4, R192 ;  /* 0x0000000414c0723c */ /* 0x044ff000000418c0 */
[----:B------:R-:W-:Y:S01]  /*10130*/  HMMA.16816.F32.BF16 R184, R20, R6, R184 ;  /* 0x0000000614b8723c */ /* 0x000fe200000418b8 */
[----:B------:R-:W1:Y:S07]  /*10140*/  LDSM.16.M88.4 R4, [R212+0x6000] ;  /* 0x00600000d404783b */ /* 0x000e6e0000000200 */
[C---:B----4-:R-:W-:Y:S01]  /*10150*/  HMMA.16816.F32.BF16 R188, R16.reuse, R30, R176 ;  /* 0x0000001e10bc723c */ /* 0x050fe200000418b0 */
[----:B------:R-:W2:Y:S07]  /*10160*/  LDSM.16.M88.4 R176, [R204+0x9800] ;  /* 0x00980000ccb0783b */ /* 0x000eae0000000200 */
[-C--:B------:R-:W-:Y:S08]  /*10170*/  HMMA.16816.F32.BF16 R180, R16, R28.reuse, R180 ;  /* 0x0000001c10b4723c */ /* 0x080ff000000418b4 */
[C---:B-1----:R-:W-:Y:S11]  /*10180*/  HMMA.16816.F32.BF16 R224, R4.reuse, R28, R192 ;  /* 0x0000001c04e0723c */ /* 0x042ff600000418c0 */
[----:B------:R-:W-:Y:S05]  /*10190*/  @!UPT UIADD3 URZ, URZ, URZ, URZ ;  /* 0x0000003f3f3ff290 */ /* 0x000fea000fffe03f */
[----:B---3--:R-:W-:Y:S02]  /*101a0*/  FSEL R15, R180, -INF , !P5 ;  /* 0xff800000b40f7808 */ /* 0x008fe40006800000 */
[-C--:B------:R-:W-:Y:S02]  /*101b0*/  ISETP.GE.AND P5, PT, R0, R10.reuse, PT ;  /* 0x0000000a0000720c */ /* 0x080fe40003fa6270 */
[----:B------:R-:W-:Y:S01]  /*101c0*/  FSEL R192, R181, -INF , !P6 ;  /* 0xff800000b5c07808 */ /* 0x000fe20007000000 */
[----:B------:R-:W-:Y:S01]  /*101d0*/  HMMA.16816.F32.BF16 R220, R4, R30, R184 ;  /* 0x0000001e04dc723c */ /* 0x000fe200000418b8 */
[----:B------:R-:W1:Y:S01]  /*101e0*/  LDSM.16.M88.4 R28, [R216] ;  /* 0x00000000d81c783b */ /* 0x000e620000000200 */
[----:B------:R-:W-:Y:S02]  /*101f0*/  FSEL R193, R182, -INF , !P5 ;  /* 0xff800000b6c17808 */ /* 0x000fe40006800000 */
[----:B------:R-:W-:Y:S02]  /*10200*/  FSEL R194, R183, -INF , !P4 ;  /* 0xff800000b7c27808 */ /* 0x000fe40006000000 */
[----:B------:R-:W-:-:S02]  /*10210*/  ISETP.GE.AND P4, PT, R3, R10, PT ;  /* 0x0000000a0300720c */ /* 0x000fc40003f86270 */
[C---:B--2---:R-:W-:Y:S01]  /*10220*/  HMMA.16816.F32.BF16 R180, R172.reuse, R176, R200 ;  /* 0x000000b0acb4723c */ /* 0x044fe200000418c8 */
[-C--:B------:R-:W-:Y:S02]  /*10230*/  ISETP.GE.AND P6, PT, R3, R9.reuse, PT ;  /* 0x000000090300720c */ /* 0x080fe40003fc6270 */
[----:B------:R-:W-:Y:S02]  /*10240*/  ISETP.GE.AND P5, PT, R2, R9, PT ;  /* 0x000000090200720c */ /* 0x000fe40003fa6270 */
[----:B------:R-:W-:Y:S02]  /*10250*/  FSEL R188, R188, -INF , !P6 ;  /* 0xff800000bcbc7808 */ /* 0x000fe40007000000 */
[----:B------:R-:W-:Y:S01]  /*10260*/  FSEL R189, R189, -INF , !P5 ;  /* 0xff800000bdbd7808 */ /* 0x000fe20006800000 */
[----:B------:R-:W-:Y:S01]  /*10270*/  HMMA.16816.F32.BF16 R172, R172, R178, R196 ;  /* 0x000000b2acac723c */ /* 0x000fe200000418c4 */
[C---:B------:R-:W-:Y:S02]  /*10280*/  ISETP.GE.AND P5, PT, R3.reuse, R11, PT ;  /* 0x0000000b0300720c */ /* 0x040fe40003fa6270 */
[----:B------:R-:W-:-:S02]  /*10290*/  ISETP.GE.AND P6, PT, R3, R12, PT ;  /* 0x0000000c0300720c */ /* 0x000fc40003fc6270 */
[----:B------:R-:W-:-:S03]  /*102a0*/  IADD3 R3, R0, 0x11, RZ ;  /* 0x0000001100037810 */ /* 0x000fc60007ffe0ff */
[C---:B------:R-:W-:Y:S08]  /*102b0*/  HMMA.16816.F32.BF16 R184, R136.reuse, R176, R236 ;  /* 0x000000b088b8723c */ /* 0x040ff000000418ec */
[----:B------:R-:W-:Y:S08]  /*102c0*/  HMMA.16816.F32.BF16 R136, R136, R178, R232 ;  /* 0x000000b28888723c */ /* 0x000ff000000418e8 */
[C---:B-1----:R-:W-:Y:S08]  /*102d0*/  HMMA.16816.F32.BF16 R180, R132.reuse, R28, R180 ;  /* 0x0000001c84b4723c */ /* 0x042ff000000418b4 */
[----:B------:R-:W-:Y:S01]  /*102e0*/  HMMA.16816.F32.BF16 R172, R132, R30, R172 ;  /* 0x0000001e84ac723c */ /* 0x000fe200000418ac */
[----:B------:R-:W1:Y:S07]  /*102f0*/  LDSM.16.M88.4 R132, [R213+0x9800] ;  /* 0x00980000d584783b */ /* 0x000e6e0000000200 */
[C---:B------:R-:W-:Y:S08]  /*10300*/  HMMA.16816.F32.BF16 R176, R32.reuse, R28, R184 ;  /* 0x0000001c20b0723c */ /* 0x040ff000000418b8 */
[----:B------:R-:W-:Y:S01]  /*10310*/  HMMA.16816.F32.BF16 R32, R32, R30, R136 ;  /* 0x0000001e2020723c */ /* 0x000fe20000041888 */
[----:B------:R-:W2:Y:S01]  /*10320*/  LDSM.16.M88.4 R28, [R211+0x1800] ;  /* 0x00180000d31c783b */ /* 0x000ea20000000200 */
[----:B------:R-:W-:-:S06]  /*10330*/  DEPBAR.LE SB0, 0x0 ;  /* 0x000080000000791a */ /* 0x000fcc0000000000 */
[C---:B-1----:R-:W-:Y:S08]  /*10340*/  HMMA.16816.F32.BF16 R136, R24.reuse, R132, R180 ;  /* 0x000000841888723c */ /* 0x042ff000000418b4 */
[----:B------:R-:W-:Y:S08]  /*10350*/  HMMA.16816.F32.BF16 R24, R24, R134, R172 ;  /* 0x000000861818723c */ /* 0x000ff000000418ac */
[C---:B------:R-:W-:Y:S08]  /*10360*/  HMMA.16816.F32.BF16 R172, R20.reuse, R132, R176 ;  /* 0x0000008414ac723c */ /* 0x040ff000000418b0 */
[----:B------:R-:W-:Y:S08]  /*10370*/  HMMA.16816.F32.BF16 R132, R20, R134, R32 ;  /* 0x000000861484723c */ /* 0x000ff00000041820 */
[C---:B--2---:R-:W-:Y:S07]  /*10380*/  HMMA.16816.F32.BF16 R32, R16.reuse, R28, R136 ;  /* 0x0000001c1020723c */ /* 0x044fee0000041888 */
[----:B------:R-:W-:Y:S01]  /*10390*/  FSEL R137, R225, -INF , !P1 ;  /* 0xff800000e1897808 */ /* 0x000fe20004800000 */
[----:B------:R-:W-:Y:S01]  /*103a0*/  HMMA.16816.F32.BF16 R20, R16, R30, R24 ;  /* 0x0000001e1014723c */ /* 0x000fe20000041818 */
[----:B------:R-:W-:Y:S01]  /*103b0*/  BAR.SYNC.DEFER_BLOCKING 0x0 ;  /* 0x0000000000007b1d */ /* 0x000fe20000010000 */
[----:B------:R-:W-:-:S02]  /*103c0*/  ISETP.GE.AND P1, PT, R2, R11, PT ;  /* 0x0000000b0200720c */ /* 0x000fc40003f26270 */
[----:B------:R-:W-:-:S03]  /*103d0*/  FSEL R139, R222, -INF , !P6 ;  /* 0xff800000de8b7808 */ /* 0x000fc60007000000 */
[----:B------:R-:W-:Y:S01]  /*103e0*/  FSEL R25, R190, -INF , !P4 ;  /* 0xff800000be197808 */ /* 0x000fe20006000000 */
[C---:B------:R-:W-:Y:S01]  /*103f0*/  HMMA.16816.F32.BF16 R16, R4.reuse, R28, R172 ;  /* 0x0000001c0410723c */ /* 0x040fe200000418ac */
[----:B------:R-:W-:Y:S02]  /*10400*/  ISETP.GE.AND P4, PT, R2, R10, PT ;  /* 0x0000000a0200720c */ /* 0x000fe40003f86270 */
[----:B------:R-:W-:Y:S02]  /*10410*/  FSEL R27, R220, -INF , !P5 ;  /* 0xff800000dc1b7808 */ /* 0x000fe40006800000 */
[----:B------:R-:W-:Y:S02]  /*10420*/  FSEL R26, R191, -INF , !P4 ;  /* 0xff800000bf1a7808 */ /* 0x000fe40006000000 */
[----:B------:R-:W-:Y:S01]  /*10430*/  ISETP.GE.AND P4, PT, R0, R11, PT ;  /* 0x0000000b0000720c */ /* 0x000fe20003f86270 */
[----:B------:R-:W-:Y:S01]  /*10440*/  HMMA.16816.F32.BF16 R28, R4, R30, R132 ;  /* 0x0000001e041c723c */ /* 0x000fe20000041884 */
[----:B------:R-:W-:-:S02]  /*10450*/  ISETP.GE.AND P5, PT, R3, R9, PT ;  /* 0x000000090300720c */ /* 0x000fc40003fa6270 */
[----:B------:R-:W-:Y:S02]  /*10460*/  FSEL R24, R224, -INF , !P4 ;  /* 0xff800000e0187808 */ /* 0x000fe40006000000 */
[C---:B------:R-:W-:Y:S02]  /*10470*/  ISETP.GE.AND P4, PT, R0.reuse, R12, PT ;  /* 0x0000000c0000720c */ /* 0x040fe40003f86270 */
[----:B------:R-:W-:Y:S02]  /*10480*/  IADD3 R4, R0, 0x10, RZ ;  /* 0x0000001000047810 */ /* 0x000fe40007ffe0ff */
[----:B------:R-:W-:Y:S02]  /*10490*/  FSEL R133, R227, -INF , !P0 ;  /* 0xff800000e3857808 */ /* 0x000fe40004000000 */
[----:B------:R-:W-:Y:S02]  /*104a0*/  ISETP.GE.AND P0, PT, R4, R9, PT ;  /* 0x000000090400720c */ /* 0x000fe40003f06270 */
[----:B------:R-:W-:-:S02]  /*104b0*/  FSEL R138, R226, -INF , !P4 ;  /* 0xff800000e28a7808 */ /* 0x000fc40006000000 */
[----:B------:R-:W-:Y:S02]  /*104c0*/  FSEL R196, R32, -INF , !P0 ;  /* 0xff80000020c47808 */ /* 0x000fe40004000000 */
[----:B------:R-:W-:Y:S02]  /*104d0*/  ISETP.GE.AND P0, PT, R3, R10, PT ;  /* 0x0000000a0300720c */ /* 0x000fe40003f06270 */
[----:B------:R-:W-:Y:S02]  /*104e0*/  ISETP.GE.AND P4, PT, R2, R12, PT ;  /* 0x0000000c0200720c */ /* 0x000fe40003f86270 */
[----:B------:R-:W-:Y:S02]  /*104f0*/  FSEL R220, R35, -INF , !P0 ;  /* 0xff80000023dc7808 */ /* 0x000fe40004000000 */
[----:B------:R-:W-:Y:S02]  /*10500*/  IADD3 R2, R0, 0x18, RZ ;  /* 0x0000001800027810 */ /* 0x000fe40007ffe0ff */
        /* <DEDUP_REMOVED lines=9> */
[----:B------:R-:W-:Y:S02]  /*105a0*/  FSEL R191, R33, -INF , !P5 ;  /* 0xff80000021bf7808 */ /* 0x000fe40006800000 */
[----:B------:R-:W-:Y:S02]  /*105b0*/  PLOP3.LUT P0, PT, PT, PT, UP0, 0x80, 0x0 ;  /* 0x000000000000781c */ /* 0x000fe40003f0f008 */
        /* <DEDUP_REMOVED lines=8> */
[----:B------:R-:W-:Y:S02]  /*10640*/  ISETP.GE.AND P5, PT, R2, R11, PT ;  /* 0x0000000b0200720c */ /* 0x000fe40003fa6270 */
[----:B------:R-:W-:Y:S02]  /*10650*/  FSEL R236, R18, -INF , !P4 ;  /* 0xff80000012ec7808 */ /* 0x000fe40006000000 */
[----:B------:R-:W-:Y:S02]  /*10660*/  FSEL R223, R28, -INF , !P5 ;  /* 0xff8000001cdf7808 */ /* 0x000fe40006800000 */
[----:B------:R-:W-:Y:S02]  /*10670*/  FSEL R235, R19, -INF , !P1 ;  /* 0xff80000013eb7808 */ /* 0x000fe40004800000 */
[----:B------:R-:W-:Y:S02]  /*10680*/  ISETP.GE.AND P6, PT, R0, R9, PT ;  /* 0x000000090000720c */ /* 0x000fe40003fc6270 */
[----:B------:R-:W-:-:S02]  /*10690*/  ISETP.GE.AND P5, PT, R2, R10, PT ;  /* 0x0000000a0200720c */ /* 0x000fc40003fa6270 */
[C---:B------:R-:W-:Y:S02]  /*106a0*/  ISETP.GE.AND P4, PT, R0.reuse, R10, PT ;  /* 0x0000000a0000720c */ /* 0x040fe40003f86270 */
[----:B------:R-:W-:Y:S02]  /*106b0*/  ISETP.GE.AND P1, PT, R0, R12, PT ;  /* 0x0000000c0000720c */ /* 0x000fe40003f26270 */
[----:B------:R-:W-:Y:S02]  /*106c0*/  FSEL R173, R21, -INF , !P6 ;  /* 0xff80000015ad7808 */ /* 0x000fe40007000000 */
        /* <DEDUP_REMOVED lines=50> */
.L_x_812:
[----:B------:R-:W-:Y:S05]  /*109f0*/  BSYNC B0 ;  /* 0x0000000000007941 */ /* 0x000fea0003800000 */
.L_x_811:
[----:B------:R-:W0:Y:S02]  /*10a00*/  LDGDEPBAR ;  /* 0x00000000000079af */ /* 0x000e240000000000 */
.L_x_810:
[----:B------:R-:W2:Y:S04]  /*10a10*/  LDL.LU.64 R22, [R1+0x38] ;  /* 0x0000380001167983 */ /* 0x000ea80000300a00 */
[----:B-1----:R-:W3:Y:S04]  /*10a20*/  LDL R4, [R1+0x40] ;  /* 0x0000400001047983 */ /* 0x002ee80000100800 */
[----:B------:R-:W4:Y:S04]  /*10a30*/  LDL R7, [R1+0x44] ;  /* 0x0000440001077983 */ /* 0x000f280000100800 */
[----:B------:R-:W5:Y:S01]  /*10a40*/  LDL R6, [R1+0x28] ;  /* 0x0000280001067983 */ /* 0x000f620000100800 */
[----:B------:R-:W-:Y:S01]  /*10a50*/  FMNMX.FTZ R0, R231, R15, !PT ;  /* 0x0000000fe7007209 */ /* 0x000fe20007810000 */
[----:B------:R-:W-:Y:S01]  /*10a60*/  @UP0 UIADD3 UR28, UR28, -0x6, URZ ;  /* 0xfffffffa1c1c0890 */ /* 0x000fe2000fffe03f */
        /* <DEDUP_REMOVED lines=16> */
[----:B------:R-:W1:Y:S01]  /*10b70*/  SHFL.BFLY PT, R136, R2, 0x2, 0x1f ;  /* 0x0c401f0002887f89 */ /* 0x000e6200000e0000 */
[----:B------:R-:W-:Y:S02]  /*10b80*/  FMNMX.FTZ R0, R199, R0, !PT ;  /* 0x00000000c7007209 */ /* 0x000fe40007810000 */
[----:B------:R-:W-:Y:S02]  /*10b90*/  FMNMX.FTZ R3, R232, R3, !PT ;  /* 0x00000003e8037209 */ /* 0x000fe40007810000 */
[----:B------:R-:W-:-:S02]  /*10ba0*/  FMNMX.FTZ R0, R220, R0, !PT ;  /* 0x00000000dc007209 */ /* 0x000fc40007810000 */
[----:B------:R-:W-:Y:S02]  /*10bb0*/  FMNMX.FTZ R13, R223, R3, !PT ;  /* 0x00000003df0d7209 */ /* 0x000fe40007810000 */
[----:B------:R-:W-:Y:S02]  /*10bc0*/  FMNMX.FTZ R0, R197, R0, !PT ;  /* 0x00000000c5007209 */ /* 0x000fe40007810000 */
[----:B------:R-:W-:Y:S02]  /*10bd0*/  FMNMX.FTZ R13, R222, R13, !PT ;  /* 0x0000000dde0d7209 */ /* 0x000fe40007810000 */
[----:B------:R-:W-:-:S03]  /*10be0*/  FMNMX.FTZ R0, R198, R0, !PT ;  /* 0x00000000c6007209 */ /* 0x000fc60007810000 */
[----:B------:R-:W1:Y:S04]  /*10bf0*/  SHFL.BFLY PT, R18, R13, 0x2, 0x1f ;  /* 0x0c401f000d127f89 */ /* 0x000e6800000e0000 */
[----:B------:R-:W1:Y:S02]  /*10c00*/  SHFL.BFLY PT, R135, R0, 0x2, 0x1f ;  /* 0x0c401f0000877f89 */ /* 0x000e6400000e0000 */
[----:B-1----:R-:W-:Y:S02]  /*10c10*/  FMNMX.FTZ R136, R2, R136, !PT ;  /* 0x0000008802887209 */ /* 0x002fe40007810000 */
[----:B------:R-:W-:-:S03]  /*10c20*/  FMNMX.FTZ R2, R228, R138, !PT ;  /* 0x0000008ae4027209 */ /* 0x000fc60007810000 */
[----:B------:R-:W1:Y:S01]  /*10c30*/  SHFL.BFLY PT, R5, R136, 0x1, 0x1f ;  /* 0x0c201f0088057f89 */ /* 0x000e6200000e0000 */
[----:B------:R-:W-:-:S04]  /*10c40*/  FMNMX.FTZ R2, R133, R2, !PT ;  /* 0x0000000285027209 */ /* 0x000fc80007810000 */
[----:B------:R-:W-:-:S04]  /*10c50*/  FMNMX.FTZ R2, R139, R2, !PT ;  /* 0x000000028b027209 */ /* 0x000fc80007810000 */
[----:B------:R-:W-:Y:S02]  /*10c60*/  FMNMX.FTZ R2, R172, R2, !PT ;  /* 0x00000002ac027209 */ /* 0x000fe40007810000 */
[----:B------:R-:W-:Y:S02]  /*10c70*/  FMNMX.FTZ R13, R18, R13, !PT ;  /* 0x0000000d120d7209 */ /* 0x000fe40007810000 */
[----:B------:R-:W-:Y:S02]  /*10c80*/  FMNMX.FTZ R2, R236, R2, !PT ;  /* 0x00000002ec027209 */ /* 0x000fe40007810000 */
[----:B------:R-:W-:Y:S01]  /*10c90*/  FMNMX.FTZ R135, R135, R0, !PT ;  /* 0x0000000087877209 */ /* 0x000fe20007810000 */
[----:B------:R-:W1:Y:S01]  /*10ca0*/  SHFL.BFLY PT, R134, R13, 0x1, 0x1f ;  /* 0x0c201f000d867f89 */ /* 0x000e6200000e0000 */
[----:B------:R-:W-:-:S03]  /*10cb0*/  FMNMX.FTZ R0, R235, R2, !PT ;  /* 0x00000002eb007209 */ /* 0x000fc60007810000 */
[----:B------:R-:W1:Y:S01]  /*10cc0*/  SHFL.BFLY PT, R20, R135, 0x1, 0x1f ;  /* 0x0c201f0087147f89 */ /* 0x000e6200000e0000 */
[----:B------:R-:W-:Y:S02]  /*10cd0*/  FMNMX.FTZ R0, R234, R0, !PT ;  /* 0x00000000ea007209 */ /* 0x000fe40007810000 */
[----:B-1----:R-:W-:Y:S02]  /*10ce0*/  FMNMX.FTZ R136, R136, R5, !PT ;  /* 0x0000000588887209 */ /* 0x002fe40007810000 */
[----:B------:R-:W-:Y:S02]  /*10cf0*/  FMNMX.FTZ R12, R233, R0, !PT ;  /* 0x00000000e90c7209 */ /* 0x000fe40007810000 */
[C---:B------:R-:W-:Y:S01]  /*10d00*/  FSETP.NEU.FTZ.AND P1, PT, R136.reuse, -INF , PT ;  /* 0xff8000008800780b */ /* 0x040fe20003f3d000 */
[----:B------:R-:W-:Y:S02]  /*10d10*/  FMUL.FTZ R0, R136, c[0x0][0x23c] ;  /* 0x00008f0088007a20 */ /* 0x000fe40000410000 */
[----:B------:R-:W1:Y:S03]  /*10d20*/  SHFL.BFLY PT, R19, R12, 0x2, 0x1f ;  /* 0x0c401f000c137f89 */ /* 0x000e6600000e0000 */
[----:B------:R-:W-:-:S02]  /*10d30*/  FSEL R0, R0, RZ, P1 ;  /* 0x000000ff00007208 */ /* 0x000fc40000800000 */
[----:B------:R-:W-:Y:S02]  /*10d40*/  FMNMX.FTZ R134, R13, R134, !PT ;  /* 0x000000860d867209 */ /* 0x000fe40007810000 */
[----:B------:R-:W-:Y:S02]  /*10d50*/  FMNMX.FTZ R135, R135, R20, !PT ;  /* 0x0000001487877209 */ /* 0x000fe40007810000 */
[----:B------:R-:W-:Y:S02]  /*10d60*/  FSETP.NEU.FTZ.AND P2, PT, R134, -INF , PT ;  /* 0xff8000008600780b */ /* 0x000fe40003f5d000 */
[----:B------:R-:W-:Y:S01]  /*10d70*/  FSETP.NEU.FTZ.AND P3, PT, R135, -INF , PT ;  /* 0xff8000008700780b */ /* 0x000fe20003f7d000 */
[----:B---3--:R-:W-:Y:S01]  /*10d80*/  IMAD.WIDE.U32 R8, R4, -0x2daee0ad, RZ ;  /* 0xd2511f5304087825 */ /* 0x008fe200078e00ff */
[----:B------:R-:W-:-:S03]  /*10d90*/  MOV R4, UR31 ;  /* 0x0000001f00047c02 */ /* 0x000fc60008000f00 */
[----:B----4-:R-:W-:Y:S01]  /*10da0*/  IMAD.WIDE.U32 R10, R7, -0x326172a9, RZ ;  /* 0xcd9e8d57070a7825 */ /* 0x010fe200078e00ff */
[----:B------:R-:W-:-:S03]  /*10db0*/  LOP3.LUT R2, R9, UR29, R4, 0x96, !PT ;  /* 0x0000001d09027c12 */ /* 0x000fc6000f8e9604 */
[----:B-----5:R-:W-:Y:S01]  /*10dc0*/  IMAD R6, R6, -0x326172a9, RZ ;  /* 0xcd9e8d5706067824 */ /* 0x020fe200078e02ff */
[----:B------:R-:W-:Y:S01]  /*10dd0*/  LOP3.LUT R4, R11, R252, RZ, 0x3c, !PT ;  /* 0x000000fc0b047212 */ /* 0x000fe200078e3cff */
[----:B------:R-:W-:-:S04]  /*10de0*/  IMAD.WIDE.U32 R2, R2, -0x326172a9, RZ ;  /* 0xcd9e8d5702027825 */ /* 0x000fc800078e00ff */
[----:B------:R-:W-:Y:S01]  /*10df0*/  IMAD.WIDE.U32 R4, R4, -0x2daee0ad, RZ ;  /* 0xd2511f5304047825 */ /* 0x000fe200078e00ff */
[C---:B------:R-:W-:Y:S02]  /*10e00*/  LOP3.LUT R6, R3.reuse, UR15, R6, 0x96, !PT ;  /* 0x0000000f03067c12 */ /* 0x040fe4000f8e9606 */
[----:B------:R-:W-:Y:S01]  /*10e10*/  LOP3.LUT R14, R3, UR15, R10, 0x96, !PT ;  /* 0x0000000f030e7c12 */ /* 0x000fe2000f8e960a */
[----:B------:R-:W-:Y:S01]  /*10e20*/  FFMA.FTZ R3, R15, c[0x0][0x23c], -R0 ;  /* 0x00008f000f037a23 */ /* 0x000fe20000010800 */
[----:B------:R-:W-:Y:S01]  /*10e30*/  LOP3.LUT R8, R5, UR14, R8, 0x96, !PT ;  /* 0x0000000e05087c12 */ /* 0x000fe2000f8e9608 */
[----:B------:R-:W-:Y:S01]  /*10e40*/  IMAD.WIDE.U32 R6, R6, -0x2daee0ad, RZ ;  /* 0xd2511f5306067825 */ /* 0x000fe200078e00ff */
[----:B------:R-:W-:Y:S01]  /*10e50*/  LOP3.LUT R16, R247, UR13, R2, 0x96, !PT ;  /* 0x0000000df7107c12 */ /* 0x000fe2000f8e9602 */
[----:B------:R3:W-:Y:S02]  /*10e60*/  MUFU.EX2 R33, R3 ;  /* 0x0000000300217308 */ /* 0x0007e40000000800 */
[----:B------:R-:W-:Y:S01]  /*10e70*/  IMAD.WIDE.U32 R14, R14, -0x2daee0ad, RZ ;  /* 0xd2511f530e0e7825 */ /* 0x000fe200078e00ff */
[----:B--2---:R-:W-:-:S03]  /*10e80*/  LOP3.LUT R10, R7, UR12, R22, 0x96, !PT ;  /* 0x0000000c070a7c12 */ /* 0x004fc6000f8e9616 */
[----:B------:R-:W-:Y:S01]  /*10e90*/  IMAD.WIDE.U32 R8, R8, -0x326172a9, RZ ;  /* 0xcd9e8d5708087825 */ /* 0x000fe200078e00ff */
[----:B------:R-:W-:-:S03]  /*10ea0*/  LOP3.LUT R7, R15, UR12, R4, 0x96, !PT ;  /* 0x0000000c0f077c12 */ /* 0x000fc6000f8e9604 */
[----:B------:R-:W-:Y:S01]  /*10eb0*/  IMAD.WIDE.U32 R10, R10, -0x326172a9, RZ ;  /* 0xcd9e8d570a0a7825 */ /* 0x000fe200078e00ff */
[----:B------:R-:W-:-:S03]  /*10ec0*/  LOP3.LUT R4, R9, UR13, R2, 0x96, !PT ;  /* 0x0000000d09047c12 */ /* 0x000fc6000f8e9602 */
[----:B------:R-:W-:Y:S01]  /*10ed0*/  IMAD.WIDE.U32 R16, R16, -0x2daee0ad, RZ ;  /* 0xd2511f5310107825 */ /* 0x000fe200078e00ff */
[----:B------:R-:W-:Y:S02]  /*10ee0*/  LOP3.LUT R9, R11, UR11, R246, 0x96, !PT ;  /* 0x0000000b0b097c12 */ /* 0x000fe4000f8e96f6 */
[----:B-1----:R-:W-:Y:S01]  /*10ef0*/  FMNMX.FTZ R11, R19, R12, !PT ;  /* 0x0000000c130b7209 */ /* 0x002fe20007810000 */
[----:B---3--:R-:W-:Y:S01]  /*10f00*/  FFMA.FTZ R3, R192, c[0x0][0x23c], -R0 ;  /* 0x00008f00c0037a23 */ /* 0x008fe20000010800 */
[----:B------:R-:W-:Y:S01]  /*10f10*/  LOP3.LUT R6, R17, UR10, R6, 0x96, !PT ;  /* 0x0000000a11067c12 */ /* 0x000fe2000f8e9606 */
[----:B------:R-:W-:Y:S02]  /*10f20*/  IMAD.WIDE.U32 R4, R4, -0x2daee0ad, RZ ;  /* 0xd2511f5304047825 */ /* 0x000fe400078e00ff */
[----:B------:R-:W1:Y:S01]  /*10f30*/  SHFL.BFLY PT, R15, R11, 0x1, 0x1f ;  /* 0x0c201f000b0f7f89 */ /* 0x000e6200000e0000 */
[----:B------:R2:W-:Y:S01]  /*10f40*/  MUFU.EX2 R34, R3 ;  /* 0x0000000300227308 */ /* 0x0005e20000000800 */
[----:B------:R-:W-:Y:S01]  /*10f50*/  IMAD.WIDE.U32 R22, R6, -0x326172a9, RZ ;  /* 0xcd9e8d5706167825 */ /* 0x000fe200078e00ff */
[----:B------:R-:W-:-:S03]  /*10f60*/  LOP3.LUT R14, R5, UR10, R14, 0x96, !PT ;  /* 0x0000000a050e7c12 */ /* 0x000fc6000f8e960e */
[----:B------:R-:W-:Y:S01]  /*10f70*/  FMUL.FTZ R12, R135, c[0x0][0x23c] ;  /* 0x00008f00870c7a20 */ /* 0x000fe20000410000 */
[----:B------:R-:W-:Y:S01]  /*10f80*/  LOP3.LUT R10, R23, UR9, R10, 0x96, !PT ;  /* 0x00000009170a7c12 */ /* 0x000fe2000f8e960a */
[----:B------:R-:W-:-:S03]  /*10f90*/  FFMA.FTZ R6, R188, c[0x0][0x23c], -R0 ;  /* 0x00008f00bc067a23 */ /* 0x000fc60000010800 */
[----:B------:R-:W-:Y:S01]  /*10fa0*/  FSEL R12, R12, RZ, P3 ;  /* 0x000000ff0c0c7208 */ /* 0x000fe20001800000 */
[----:B------:R3:W-:Y:S01]  /*10fb0*/  MUFU.EX2 R32, R6 ;  /* 0x0000000600207308 */ /* 0x0007e20000000800 */
[----:B------:R-:W-:-:S04]  /*10fc0*/  IMAD.WIDE.U32 R174, R10, -0x2daee0ad, RZ ;  /* 0xd2511f530aae7825 */ /* 0x000fc800078e00ff */
[----:B--2---:R-:W-:-:S05]  /*10fd0*/  IMAD.WIDE.U32 R2, R7, -0x326172a9, RZ ;  /* 0xcd9e8d5707027825 */ /* 0x004fca00078e00ff */
[----:B------:R-:W-:Y:S01]  /*10fe0*/  LOP3.LUT R8, R3, UR11, R8, 0x96, !PT ;  /* 0x0000000b03087c12 */ /* 0x000fe2000f8e9608 */
[----:B------:R-:W-:-:S04]  /*10ff0*/  FFMA.FTZ R3, R193, c[0x0][0x23c], -R12 ;  /* 0x00008f00c1037a23 */ /* 0x000fc8000001080c */
[----:B------:R2:W-:Y:S01]  /*11000*/  MUFU.EX2 R35, R3 ;  /* 0x0000000300237308 */ /* 0x0005e20000000800 */
[----:B---3--:R-:W-:Y:S02]  /*11010*/  FFMA.FTZ R6, R189, c[0x0][0x23c], -R0 ;  /* 0x00008f00bd067a23 */ /* 0x008fe40000010800 */
[----:B------:R-:W-:-:S05]  /*11020*/  IMAD.WIDE.U32 R188, R14, -0x326172a9, RZ ;  /* 0xcd9e8d570ebc7825 */ /* 0x000fca00078e00ff */
[----:B------:R3:W4:Y:S01]  /*11030*/  MUFU.EX2 R28, R6 ;  /* 0x00000006001c7308 */ /* 0x0007220000000800 */
[----:B--2---:R-:W-:Y:S01]  /*11040*/  LOP3.LUT R3, R189, UR9, R2, 0x96, !PT ;  /* 0x00000009bd037c12 */ /* 0x004fe2000f8e9602 */
[----:B------:R-:W-:-:S04]  /*11050*/  FFMA.FTZ R2, R194, c[0x0][0x23c], -R12 ;  /* 0x00008f00c2027a23 */ /* 0x000fc8000001080c */
[----:B------:R-:W-:-:S04]  /*11060*/  IMAD.WIDE.U32 R182, R3, -0x2daee0ad, RZ ;  /* 0xd2511f5303b67825 */ /* 0x000fc800078e00ff */
[----:B---3--:R-:W-:-:S04]  /*11070*/  IMAD.WIDE.U32 R6, R9, -0x2daee0ad, RZ ;  /* 0xd2511f5309067825 */ /* 0x008fc800078e00ff */
[----:B------:R-:W-:Y:S01]  /*11080*/  IMAD.WIDE.U32 R8, R8, -0x2daee0ad, RZ ;  /* 0xd2511f5308087825 */ /* 0x000fe200078e00ff */
[----:B------:R-:W-:Y:S02]  /*11090*/  LOP3.LUT R5, R175, UR6, R6, 0x96, !PT ;  /* 0x00000006af057c12 */ /* 0x000fe4000f8e9606 */
[----:B------:R-:W-:Y:S01]  /*110a0*/  LOP3.LUT R16, R7, UR8, R16, 0x96, !PT ;  /* 0x0000000807107c12 */ /* 0x000fe2000f8e9610 */
[----:B------:R1:W2:Y:S01]  /*110b0*/  MUFU.EX2 R175, R2 ;  /* 0x0000000200af7308 */ /* 0x0002a20000000800 */
[----:B------:R-:W-:Y:S01]  /*110c0*/  LOP3.LUT R14, R9, UR8, R4, 0x96, !PT ;  /* 0x00000008090e7c12 */ /* 0x000fe2000f8e9604 */
[----:B------:R-:W-:-:S04]  /*110d0*/  IMAD.WIDE.U32 R4, R5, -0x326172a9, RZ ;  /* 0xcd9e8d5705047825 */ /* 0x000fc800078e00ff */
[----:B------:R-:W-:Y:S01]  /*110e0*/  IMAD.WIDE.U32 R16, R16, -0x326172a9, RZ ;  /* 0xcd9e8d5710107825 */ /* 0x000fe200078e00ff */
[C---:B------:R-:W-:Y:S02]  /*110f0*/  LOP3.LUT R3, R4.reuse, 0xffff, RZ, 0xc0, !PT ;  /* 0x0000ffff04037812 */ /* 0x040fe400078ec0ff */
[----:B------:R-:W-:Y:S01]  /*11100*/  LOP3.LUT R10, R4, 0xff, RZ, 0xc0, !PT ;  /* 0x000000ff040a7812 */ /* 0x000fe200078ec0ff */
[----:B------:R-:W-:Y:S01]  /*11110*/  FFMA.FTZ R7, R25, c[0x0][0x23c], -R12 ;  /* 0x00008f0019077a23 */ /* 0x000fe2000001080c */
[----:B------:R-:W-:Y:S01]  /*11120*/  LOP3.LUT R6, R5, UR16, R16, 0x96, !PT ;  /* 0x0000001005067c12 */ /* 0x000fe2000f8e9610 */
[----:B------:R-:W-:Y:S01]  /*11130*/  FFMA.FTZ R5, R26, c[0x0][0x23c], -R12 ;  /* 0x00008f001a057a23 */ /* 0x000fe2000001080c */
[----:B------:R-:W-:Y:S01]  /*11140*/  SHF.R.U32.HI R9, RZ, 0x10, R4 ;  /* 0x00000010ff097819 */ /* 0x000fe20000011604 */
[----:B------:R3:W-:Y:S01]  /*11150*/  MUFU.EX2 R252, R7 ;  /* 0x0000000700fc7308 */ /* 0x0007e20000000800 */
[----:B------:R-:W-:Y:S01]  /*11160*/  SHF.R.U32.HI R3, RZ, 0x8, R3 ;  /* 0x00000008ff037819 */ /* 0x000fe20000011603 */
[----:B------:R-:W-:Y:S01]  /*11170*/  IMAD.WIDE.U32 R180, R14, -0x326172a9, RZ ;  /* 0xcd9e8d570eb47825 */ /* 0x000fe200078e00ff */
[----:B-1----:R-:W-:-:S02]  /*11180*/  FMNMX.FTZ R2, R11, R15, !PT ;  /* 0x0000000f0b027209 */ /* 0x002fc40007810000 */
[----:B------:R-:W-:Y:S01]  /*11190*/  SHF.R.U32.HI R11, RZ, 0x18, R4 ;  /* 0x00000018ff0b7819 */ /* 0x000fe20000011604 */
[----:B------:R-:W-:Y:S01]  /*111a0*/  FMUL.FTZ R15, R134, c[0x0][0x23c] ;  /* 0x00008f00860f7a20 */ /* 0x000fe20000410000 */
[----:B------:R-:W-:Y:S01]  /*111b0*/  LOP3.LUT R4, R183, UR6, R8, 0x96, !PT ;  /* 0x00000006b7047c12 */ /* 0x000fe2000f8e9608 */
[----:B------:R1:W5:Y:S01]  /*111c0*/  MUFU.EX2 R243, R5 ;  /* 0x0000000500f37308 */ /* 0x0003620000000800 */
[----:B------:R-:W-:Y:S01]  /*111d0*/  PRMT R21, R10, 0x5410, R3 ;  /* 0x000054100a157816 */ /* 0x000fe20000000003 */
[----:B------:R-:W-:Y:S01]  /*111e0*/  FMUL.FTZ R16, R2, c[0x0][0x23c] ;  /* 0x00008f0002107a20 */ /* 0x000fe20000410000 */
[----:B------:R-:W-:Y:S02]  /*111f0*/  FSEL R15, R15, RZ, P2 ;  /* 0x000000ff0f0f7208 */ /* 0x000fe40001000000 */
[----:B------:R-:W-:-:S03]  /*11200*/  LOP3.LUT R3, R6, 0xffff, RZ, 0xc0, !PT ;  /* 0x0000ffff06037812 */ /* 0x000fc600078ec0ff */
[----:B------:R-:W-:Y:S01]  /*11210*/  FFMA.FTZ R8, R24, c[0x0][0x23c], -R15 ;  /* 0x00008f0018087a23 */ /* 0x000fe2000001080f */
[----:B---3--:R-:W-:Y:S02]  /*11220*/  LOP3.LUT R7, R9, 0xff, RZ, 0xc0, !PT ;  /* 0x000000ff09077812 */ /* 0x008fe400078ec0ff */
[----:B------:R-:W-:Y:S01]  /*11230*/  LOP3.LUT R9, R6, 0xff, RZ, 0xc0, !PT ;  /* 0x000000ff06097812 */ /* 0x000fe200078ec0ff */
[----:B------:R3:W-:Y:S01]  /*11240*/  MUFU.EX2 R240, R8 ;  /* 0x0000000800f07308 */ /* 0x0007e20000000800 */
[----:B------:R-:W-:Y:S02]  /*11250*/  PRMT R20, R7, 0x5410, R11 ;  /* 0x0000541007147816 */ /* 0x000fe4000000000b */
[----:B------:R-:W-:Y:S01]  /*11260*/  SHF.R.U32.HI R7, RZ, 0x8, R3 ;  /* 0x00000008ff077819 */ /* 0x000fe20000011603 */
[----:B-1----:R-:W-:-:S03]  /*11270*/  IMAD.WIDE.U32 R4, R4, -0x326172a9, RZ ;  /* 0xcd9e8d5704047825 */ /* 0x002fc600078e00ff */
[----:B------:R-:W-:Y:S02]  /*11280*/  PRMT R19, R9, 0x5410, R7 ;  /* 0x0000541009137816 */ /* 0x000fe40000000007 */
[----:B------:R-:W-:Y:S02]  /*11290*/  LOP3.LUT R3, R5, UR16, R180, 0x96, !PT ;  /* 0x0000001005037c12 */ /* 0x000fe4000f8e96b4 */
[C---:B------:R-:W-:Y:S01]  /*112a0*/  LOP3.LUT R10, R4.reuse, 0xffff, RZ, 0xc0, !PT ;  /* 0x0000ffff040a7812 */ /* 0x040fe200078ec0ff */
[--C-:B------:R-:W-:Y:S01]  /*112b0*/  FFMA.FTZ R5, R27, c[0x0][0x23c], -R15.reuse ;  /* 0x00008f001b057a23 */ /* 0x100fe2000001080f */
[----:B------:R-:W-:Y:S02]  /*112c0*/  LOP3.LUT R13, R4, 0xff, RZ, 0xc0, !PT ;  /* 0x000000ff040d7812 */ /* 0x000fe400078ec0ff */
[----:B------:R-:W-:Y:S01]  /*112d0*/  SHF.R.U32.HI R11, RZ, 0x10, R4 ;  /* 0x00000010ff0b7819 */ /* 0x000fe20000011604 */
[----:B---3--:R-:W-:Y:S01]  /*112e0*/  FFMA.FTZ R8, R137, c[0x0][0x23c], -R15 ;  /* 0x00008f0089087a23 */ /* 0x008fe2000001080f */
[----:B------:R1:W-:Y:S01]  /*112f0*/  MUFU.EX2 R239, R5 ;  /* 0x0000000500ef7308 */ /* 0x0003e20000000800 */
[----:B------:R-:W-:-:S02]  /*11300*/  FSEL R7, R136, RZ, P1 ;  /* 0x000000ff88077208 */ /* 0x000fc40000800000 */
[----:B------:R-:W-:-:S03]  /*11310*/  FSETP.NEU.FTZ.AND P1, PT, R2, -INF , PT ;  /* 0xff8000000200780b */ /* 0x000fc60003f3d000 */
[----:B------:R-:W-:Y:S01]  /*11320*/  FADD.FTZ R14, R231, -R7 ;  /* 0x80000007e70e7221 */ /* 0x000fe20000010000 */
[----:B------:R-:W-:Y:S01]  /*11330*/  FSEL R16, R16, RZ, P1 ;  /* 0x000000ff10107208 */ /* 0x000fe20000800000 */
[----:B------:R3:W-:Y:S01]  /*11340*/  MUFU.EX2 R242, R8 ;  /* 0x0000000800f27308 */ /* 0x0007e20000000800 */
[----:B------:R-:W-:Y:S01]  /*11350*/  FSEL R7, R135, RZ, P3 ;  /* 0x000000ff87077208 */ /* 0x000fe20001800000 */
[----:B------:R-:W-:Y:S02]  /*11360*/  FMUL.FTZ R14, R14, c[0x0][0x23c] ;  /* 0x00008f000e0e7a20 */ /* 0x000fe40000410000 */
[----:B-1----:R-:W-:Y:S02]  /*11370*/  FFMA.FTZ R5, R132, c[0x0][0x23c], -R15 ;  /* 0x00008f0084057a23 */ /* 0x002fe4000001080f */
[----:B------:R-:W1:Y:S02]  /*11380*/  LDC.U8 R132, c[0x0][0x2d8] ;  /* 0x0000b600ff847b82 */ /* 0x000e640000000000 */
[----:B------:R2:W1:Y:S01]  /*11390*/  MUFU.EX2 R238, R5 ;  /* 0x0000000500ee7308 */ /* 0x0004620000000800 */
[----:B---3--:R-:W-:-:S02]  /*113a0*/  SHF.R.U32.HI R8, RZ, 0x18, R4 ;  /* 0x00000018ff087819 */ /* 0x008fc40000011604 */
[--C-:B------:R-:W-:Y:S02]  /*113b0*/  SHF.R.U32.HI R4, RZ, 0x10, R6.reuse ;  /* 0x00000010ff047819 */ /* 0x100fe40000011606 */
[----:B------:R-:W-:Y:S02]  /*113c0*/  SHF.R.U32.HI R6, RZ, 0x18, R6 ;  /* 0x00000018ff067819 */ /* 0x000fe40000011606 */
[----:B------:R-:W-:-:S04]  /*113d0*/  LOP3.LUT R4, R4, 0xff, RZ, 0xc0, !PT ;  /* 0x000000ff04047812 */ /* 0x000fc800078ec0ff */
[----:B------:R-:W-:Y:S01]  /*113e0*/  PRMT R18, R4, 0x5410, R6 ;  /* 0x0000541004127816 */ /* 0x000fe20000000006 */
[----:B------:R-:W-:Y:S01]  /*113f0*/  FFMA.FTZ R6, R138, c[0x0][0x23c], -R16 ;  /* 0x00008f008a067a23 */ /* 0x000fe20000010810 */
[----:B------:R-:W-:Y:S02]  /*11400*/  SHF.R.U32.HI R4, RZ, 0x8, R10 ;  /* 0x00000008ff047819 */ /* 0x000fe4000001160a */
[----:B--2---:R-:W-:Y:S01]  /*11410*/  LOP3.LUT R5, R11, 0xff, RZ, 0xc0, !PT ;  /* 0x000000ff0b057812 */ /* 0x004fe200078ec0ff */
[----:B------:R-:W-:Y:S01]  /*11420*/  FADD.FTZ R11, R230, -R7 ;  /* 0x80000007e60b7221 */ /* 0x000fe20000010000 */
[----:B------:R-:W-:Y:S01]  /*11430*/  PRMT R13, R13, 0x5410, R4 ;  /* 0x000054100d0d7816 */ /* 0x000fe20000000004 */
[----:B------:R2:W-:Y:S01]  /*11440*/  MUFU.EX2 R237, R6 ;  /* 0x0000000600ed7308 */ /* 0x0005e20000000800 */
[----:B------:R-:W-:Y:S01]  /*11450*/  LOP3.LUT R4, R3, 0xffff, RZ, 0xc0, !PT ;  /* 0x0000ffff03047812 */ /* 0x000fe200078ec0ff */
[----:B------:R-:W-:Y:S01]  /*11460*/  FMUL.FTZ R11, R11, c[0x0][0x23c] ;  /* 0x00008f000b0b7a20 */ /* 0x000fe20000410000 */
[----:B------:R-:W-:-:S02]  /*11470*/  PRMT R24, R5, 0x5410, R8 ;  /* 0x0000541005187816 */ /* 0x000fc40000000008 */
[----:B------:R-:W-:Y:S02]  /*11480*/  SHF.R.U32.HI R5, RZ, 0x8, R4 ;  /* 0x00000008ff057819 */ /* 0x000fe40000011604 */
[----:B------:R-:W-:Y:S02]  /*11490*/  LOP3.LUT R4, R3, 0xff, RZ, 0xc0, !PT ;  /* 0x000000ff03047812 */ /* 0x000fe400078ec0ff */
[----:B------:R-:W-:Y:S02]  /*114a0*/  FSEL R7, R134, RZ, P2 ;  /* 0x000000ff86077208 */ /* 0x000fe40001000000 */
[----:B------:R-:W-:Y:S01]  /*114b0*/  PRMT R23, R4, 0x5410, R5 ;  /* 0x0000541004177816 */ /* 0x000fe20000000005 */
[--C-:B------:R-:W-:Y:S01]  /*114c0*/  FFMA.FTZ R5, R139, c[0x0][0x23c], -R16.reuse ;  /* 0x00008f008b057a23 */ /* 0x100fe20000010810 */
[----:B------:R-:W-:Y:S01]  /*114d0*/  SHF.R.U32.HI R4, RZ, 0x10, R3 ;  /* 0x00000010ff047819 */ /* 0x000fe20000011603 */
[----:B------:R-:W-:Y:S01]  /*114e0*/  FADD.FTZ R10, R229, -R7 ;  /* 0x80000007e50a7221 */ /* 0x000fe20000010000 */
[----:B------:R-:W-:Y:S01]  /*114f0*/  SHF.R.U32.HI R7, RZ, 0x18, R3 ;  /* 0x00000018ff077819 */ /* 0x000fe20000011603 */
[--C-:B--2---:R-:W-:Y:S01]  /*11500*/  FFMA.FTZ R6, R133, c[0x0][0x23c], -R16.reuse ;  /* 0x00008f0085067a23 */ /* 0x104fe20000010810 */
[----:B------:R-:W-:Y:S01]  /*11510*/  LOP3.LUT R3, R4, 0xff, RZ, 0xc0, !PT ;  /* 0x000000ff04037812 */ /* 0x000fe200078ec0ff */
[----:B------:R-:W-:Y:S01]  /*11520*/  FFMA.FTZ R4, R172, c[0x0][0x23c], -R16 ;  /* 0x00008f00ac047a23 */ /* 0x000fe20000010810 */
[----:B-1----:R-:W-:Y:S01]  /*11530*/  PRMT R132, R132, 0x7054, R132 ;  /* 0x0000705484847816 */ /* 0x002fe20000000084 */
[----:B------:R1:W-:Y:S01]  /*11540*/  MUFU.EX2 R189, R6 ;  /* 0x0000000600bd7308 */ /* 0x0003e20000000800 */
[----:B----4-:R-:W-:-:S02]  /*11550*/  MOV R139, R28 ;  /* 0x0000001c008b7202 */ /* 0x010fc40000000f00 */
[----:B------:R-:W-:Y:S01]  /*11560*/  PRMT R25, R3, 0x5410, R7 ;  /* 0x0000541003197816 */ /* 0x000fe20000000007 */
[----:B------:R-:W-:Y:S01]  /*11570*/  HSET2.LE.AND R7, R20, R132, PT ;  /* 0x0000008414077233 */ /* 0x000fe20003803000 */
[----:B------:R-:W-:Y:S01]  /*11580*/  F2FP.BF16.PACK_AB R3, R139, R32 ;  /* 0x000000208b03723e */ /* 0x000fe200000010ff */
[----:B------:R-:W2:Y:S01]  /*11590*/  LDSM.16.MT88.4 R28, [R205+0xa000] ;  /* 0x00a00000cd1c783b */ /* 0x000ea20000004200 */
[----:B------:R-:W-:Y:S01]  /*115a0*/  F2FP.BF16.PACK_AB R8, R175, R35 ;  /* 0x00000023af08723e */ /* 0x000fe200000010ff */
[----:B------:R5:W-:Y:S01]  /*115b0*/  MUFU.EX2 R180, R4 ;  /* 0x0000000400b47308 */ /* 0x000be20000000800 */
[----:B-1----:R-:W-:-:S07]  /*115c0*/  FSEL R6, R2, RZ, P1 ;  /* 0x000000ff02067208 */ /* 0x002fce0000800000 */
[----:B------:R1:W-:Y:S01]  /*115d0*/  MUFU.EX2 R183, R5 ;  /* 0x0000000500b77308 */ /* 0x0003e20000000800 */
[----:B------:R-:W-:Y:S01]  /*115e0*/  FADD.FTZ R9, R228, -R6 ;  /* 0x80000006e4097221 */ /* 0x000fe20000010000 */
[----:B------:R-:W-:Y:S01]  /*115f0*/  HSET2.LE.AND R6, R21, R132, PT ;  /* 0x0000008415067233 */ /* 0x000fe20003803000 */
[----:B-----5:R-:W-:-:S05]  /*11600*/  F2FP.BF16.PACK_AB R4, R243, R252 ;  /* 0x000000fcf304723e */ /* 0x020fca00000010ff */
[----:B------:R-:W3:Y:S01]  /*11610*/  MUFU.EX2 R20, R11 ;  /* 0x0000000b00147308 */ /* 0x000ee20000000800 */
[----:B------:R-:W-:Y:S01]  /*11620*/  FMUL.FTZ R9, R9, c[0x0][0x23c] ;  /* 0x00008f0009097a20 */ /* 0x000fe20000410000 */
[----:B------:R-:W-:Y:S02]  /*11630*/  LOP3.LUT R6, R6, R3, RZ, 0xc0, !PT ;  /* 0x0000000306067212 */ /* 0x000fe400078ec0ff */
[----:B------:R-:W-:Y:S01]  /*11640*/  LOP3.LUT R7, R7, R4, RZ, 0xc0, !PT ;  /* 0x0000000407077212 */ /* 0x000fe200078ec0ff */
[--C-:B------:R-:W-:Y:S01]  /*11650*/  HSET2.LE.AND R4, R19, R132.reuse, PT ;  /* 0x0000008413047233 */ /* 0x100fe20003803000 */
[----:B------:R-:W-:Y:S01]  /*11660*/  F2FP.BF16.PACK_AB R3, R34, R33 ;  /* 0x000000212203723e */ /* 0x000fe200000010ff */
[----:B------:R-:W-:Y:S01]  /*11670*/  FMUL.FTZ R19, R10, c[0x0][0x23c] ;  /* 0x00008f000a137a20 */ /* 0x000fe20000410000 */
[----:B------:R-:W-:Y:S01]  /*11680*/  F2FP.BF16.PACK_AB R10, R238, R239 ;  /* 0x000000efee0a723e */ /* 0x000fe200000010ff */
[--C-:B-1----:R-:W-:Y:S01]  /*11690*/  HSET2.LE.AND R5, R18, R132.reuse, PT ;  /* 0x0000008412057233 */ /* 0x102fe20003803000 */
[----:B------:R-:W-:Y:S01]  /*116a0*/  LOP3.LUT R4, R4, R3, RZ, 0xc0, !PT ;  /* 0x0000000304047212 */ /* 0x000fe200078ec0ff */
[----:B------:R-:W-:Y:S01]  /*116b0*/  HSET2.LE.AND R3, R13, R132, PT ;  /* 0x000000840d037233 */ /* 0x000fe20003803000 */
[----:B------:R-:W1:Y:S01]  /*116c0*/  MUFU.EX2 R21, R14 ;  /* 0x0000000e00157308 */ /* 0x000e620000000800 */
[----:B------:R-:W-:-:S02]  /*116d0*/  LOP3.LUT R13, R17, UR7, R22, 0x96, !PT ;  /* 0x00000007110d7c12 */ /* 0x000fc4000f8e9616 */
[----:B------:R-:W-:Y:S01]  /*116e0*/  LOP3.LUT R5, R5, R8, RZ, 0xc0, !PT ;  /* 0x0000000805057212 */ /* 0x000fe200078ec0ff */
[----:B---3--:R-:W-:Y:S01]  /*116f0*/  FMUL.FTZ R142, R142, R20 ;  /* 0x000000148e8e7220 */ /* 0x008fe20000410000 */
[----:B------:R-:W-:Y:S01]  /*11700*/  LOP3.LUT R10, R3, R10, RZ, 0xc0, !PT ;  /* 0x0000000a030a7212 */ /* 0x000fe200078ec0ff */
[--C-:B------:R-:W-:Y:S01]  /*11710*/  HSET2.LE.AND R3, R24, R132.reuse, PT ;  /* 0x0000008418037233 */ /* 0x100fe20003803000 */
[----:B------:R-:W-:Y:S01]  /*11720*/  F2FP.BF16.PACK_AB R11, R180, R183 ;  /* 0x000000b7b40b723e */ /* 0x000fe200000010ff */
[----:B------:R-:W3:Y:S01]  /*11730*/  MUFU.EX2 R19, R19 ;  /* 0x0000001300137308 */ /* 0x000ee20000000800 */
[----:B------:R-:W-:Y:S01]  /*11740*/  F2FP.BF16.PACK_AB R8, R242, R240 ;  /* 0x000000f0f208723e */ /* 0x000fe200000010ff */
[-C--:B------:R-:W-:Y:S01]  /*11750*/  FMUL.FTZ R143, R143, R20.reuse ;  /* 0x000000148f8f7220 */ /* 0x080fe20000410000 */
[----:B------:R-:W-:Y:S01]  /*11760*/  LOP3.LUT R11, R3, R11, RZ, 0xc0, !PT ;  /* 0x0000000b030b7212 */ /* 0x000fe200078ec0ff */
[--C-:B------:R-:W-:Y:S01]  /*11770*/  HSET2.LE.AND R3, R23, R132.reuse, PT ;  /* 0x0000008417037233 */ /* 0x100fe20003803000 */
[-C--:B------:R-:W-:Y:S01]  /*11780*/  FMUL.FTZ R154, R154, R20.reuse ;  /* 0x000000149a9a7220 */ /* 0x080fe20000410000 */
[----:B------:R-:W-:Y:S01]  /*11790*/  MOV R22, R35 ;  /* 0x0000002300167202 */ /* 0x000fe20000000f00 */
[----:B------:R-:W-:Y:S01]  /*117a0*/  FMUL.FTZ R155, R155, R20 ;  /* 0x000000149b9b7220 */ /* 0x000fe20000410000 */
[----:B------:R4:W5:Y:S01]  /*117b0*/  MUFU.EX2 R18, R9 ;  /* 0x0000000900127308 */ /* 0x0009620000000800 */
[----:B------:R-:W-:Y:S01]  /*117c0*/  LOP3.LUT R8, R3, R8, RZ, 0xc0, !PT ;  /* 0x0000000803087212 */ /* 0x000fe200078ec0ff */
[----:B------:R-:W-:Y:S01]  /*117d0*/  HSET2.LE.AND R3, R25, R132, PT ;  /* 0x0000008419037233 */ /* 0x000fe20003803000 */
[-C--:B-1----:R-:W-:Y:S01]  /*117e0*/  FMUL.FTZ R140, R140, R21.reuse ;  /* 0x000000158c8c7220 */ /* 0x082fe20000410000 */
[----:B------:R-:W1:Y:S01]  /*117f0*/  LDSM.16.MT88.4 R24, [R207+0xa000] ;  /* 0x00a00000cf18783b */ /* 0x000e620000004200 */
[-C--:B------:R-:W-:Y:S01]  /*11800*/  FMUL.FTZ R141, R141, R21.reuse ;  /* 0x000000158d8d7220 */ /* 0x080fe20000410000 */
[----:B------:R-:W-:Y:S01]  /*11810*/  MOV R17, R34 ;  /* 0x0000002200117202 */ /* 0x000fe20000000f00 */
[----:B------:R-:W-:-:S02]  /*11820*/  FMUL.FTZ R152, R152, R21 ;  /* 0x0000001598987220 */ /* 0x000fc40000410000 */
[-C--:B---3--:R-:W-:Y:S02]  /*11830*/  FMUL.FTZ R144, R144, R19.reuse ;  /* 0x0000001390907220 */ /* 0x088fe40000410000 */
[----:B------:R-:W-:Y:S01]  /*11840*/  FMUL.FTZ R145, R145, R19 ;  /* 0x0000001391917220 */ /* 0x000fe20000410000 */
[C---:B--2---:R-:W-:Y:S01]  /*11850*/  HMMA.16816.F32.BF16 R228, R4.reuse, R28, R140 ;  /* 0x0000001c04e4723c */ /* 0x044fe2000004188c */
[----:B------:R-:W-:Y:S02]  /*11860*/  FMUL.FTZ R153, R153, R21 ;  /* 0x0000001599997220 */ /* 0x000fe40000410000 */
[----:B------:R-:W-:Y:S01]  /*11870*/  FMUL.FTZ R148, R148, R19 ;  /* 0x0000001394947220 */ /* 0x000fe20000410000 */
[----:B----4-:R-:W-:Y:S01]  /*11880*/  F2FP.BF16.PACK_AB R9, R189, R237 ;  /* 0x000000edbd09723e */ /* 0x010fe200000010ff */
[-C--:B-----5:R-:W-:Y:S02]  /*11890*/  FMUL.FTZ R146, R146, R18.reuse ;  /* 0x0000001292927220 */ /* 0x0a0fe40000410000 */
[-C--:B------:R-:W-:Y:S01]  /*118a0*/  FMUL.FTZ R147, R147, R18.reuse ;  /* 0x0000001293937220 */ /* 0x080fe20000410000 */
[----:B------:R-:W-:Y:S01]  /*118b0*/  LOP3.LUT R9, R3, R9, RZ, 0xc0, !PT ;  /* 0x0000000903097212 */ /* 0x000fe200078ec0ff */
[----:B------:R-:W-:Y:S01]  /*118c0*/  FMUL.FTZ R149, R149, R19 ;  /* 0x0000001395957220 */ /* 0x000fe20000410000 */
[----:B------:R-:W-:Y:S01]  /*118d0*/  HMMA.16816.F32.BF16 R152, R4, R30, R152 ;  /* 0x0000001e0498723c */ /* 0x000fe20000041898 */
[----:B------:R-:W-:-:S02]  /*118e0*/  FMUL.FTZ R150, R150, R18 ;  /* 0x0000001296967220 */ /* 0x000fc40000410000 */
        /* <DEDUP_REMOVED lines=8> */
[C---:B------:R-:W-:Y:S01]  /*11970*/  HMMA.16816.F32.BF16 R140, R8.reuse, R30, R148 ;  /* 0x0000001e088c723c */ /* 0x040fe20000041894 */
[-C--:B------:R-:W-:Y:S02]  /*11980*/  FMUL.FTZ R38, R38, R20.reuse ;  /* 0x0000001426267220 */ /* 0x080fe40000410000 */
[----:B------:R-:W-:Y:S02]  /*11990*/  FMUL.FTZ R39, R39, R20 ;  /* 0x0000001427277220 */ /* 0x000fe40000410000 */
[-C--:B------:R-:W-:Y:S02]  /*119a0*/  FMUL.FTZ R44, R44, R19.reuse ;  /* 0x000000132c2c7220 */ /* 0x080fe40000410000 */
[----:B------:R-:W-:Y:S01]  /*119b0*/  FMUL.FTZ R45, R45, R19 ;  /* 0x000000132d2d7220 */ /* 0x000fe20000410000 */
[----:B-1----:R-:W-:Y:S01]  /*119c0*/  HMMA.16816.F32.BF16 R28, R8, R24, R40 ;  /* 0x00000018081c723c */ /* 0x002fe20000041828 */
[-C--:B------:R-:W-:Y:S01]  /*119d0*/  FMUL.FTZ R46, R46, R18.reuse ;  /* 0x000000122e2e7220 */ /* 0x080fe20000410000 */
[----:B------:R-:W-:Y:S01]  /*119e0*/  LDSM.16.MT88.4 R40, [R210+0xb000] ;  /* 0x00b00000d228783b */ /* 0x000fe20000004200 */
[----:B------:R-:W-:-:S02]  /*119f0*/  FMUL.FTZ R47, R47, R18 ;  /* 0x000000122f2f7220 */ /* 0x000fc40000410000 */
[-C--:B------:R-:W-:Y:S02]  /*11a00*/  FMUL.FTZ R48, R48, R21.reuse ;  /* 0x0000001530307220 */ /* 0x080fe40000410000 */
[-C--:B------:R-:W-:Y:S01]  /*11a10*/  FMUL.FTZ R49, R49, R21.reuse ;  /* 0x0000001531317220 */ /* 0x080fe20000410000 */
[----:B------:R-:W-:Y:S01]  /*11a20*/  HMMA.16816.F32.BF16 R224, R4, R24, R36 ;  /* 0x0000001804e0723c */ /* 0x000fe20000041824 */
[----:B------:R-:W-:Y:S01]  /*11a30*/  FMUL.FTZ R50, R50, R20 ;  /* 0x0000001432327220 */ /* 0x000fe20000410000 */
[----:B------:R-:W-:Y:S01]  /*11a40*/  MOV R14, R178 ;  /* 0x000000b2000e7202 */ /* 0x000fe20000000f00 */
[----:B------:R-:W-:Y:S01]  /*11a50*/  FMUL.FTZ R51, R51, R20 ;  /* 0x0000001433337220 */ /* 0x000fe20000410000 */
[----:B------:R-:W-:Y:S01]  /*11a60*/  LDSM.16.MT88.4 R36, [R209+0xb000] ;  /* 0x00b00000d124783b */ /* 0x000fe20000004200 */
[----:B------:R-:W-:Y:S01]  /*11a70*/  MOV R3, R176 ;  /* 0x000000b000037202 */ /* 0x000fe20000000f00 */
[-C--:B------:R-:W-:Y:S01]  /*11a80*/  FMUL.FTZ R52, R52, R21.reuse ;  /* 0x0000001534347220 */ /* 0x080fe20000410000 */
[----:B------:R-:W-:Y:S01]  /*11a90*/  MOV R23, R14 ;  /* 0x0000000e00177202 */ /* 0x000fe20000000f00 */
[-C--:B------:R-:W-:Y:S01]  /*11aa0*/  HMMA.16816.F32.BF16 R244, R8, R26.reuse, R44 ;  /* 0x0000001a08f4723c */ /* 0x080fe2000004182c */
        /* <DEDUP_REMOVED lines=9> */
[----:B------:R-:W1:Y:S01]  /*11b40*/  LDSM.16.MT88.4 R140, [R210+0xa000] ;  /* 0x00a00000d28c783b */ /* 0x000e620000004200 */
[----:B------:R-:W-:Y:S01]  /*11b50*/  MOV R24, R29 ;  /* 0x0000001d00187202 */ /* 0x000fe20000000f00 */
[-C--:B------:R-:W-:Y:S01]  /*11b60*/  FMUL.FTZ R64, R64, R21.reuse ;  /* 0x0000001540407220 */ /* 0x080fe20000410000 */
[----:B------:R-:W-:Y:S01]  /*11b70*/  MOV R172, R28 ;  /* 0x0000001c00ac7202 */ /* 0x000fe20000000f00 */
[----:B------:R-:W-:Y:S01]  /*11b80*/  FMUL.FTZ R65, R65, R21 ;  /* 0x0000001541417220 */ /* 0x000fe20000410000 */
[----:B------:R-:W-:Y:S01]  /*11b90*/  MOV R14, R31 ;  /* 0x0000001f000e7202 */ /* 0x000fe20000000f00 */
[----:B------:R-:W-:Y:S01]  /*11ba0*/  FMUL.FTZ R66, R66, R20 ;  /* 0x0000001442427220 */ /* 0x000fe20000410000 */
[----:B------:R-:W-:Y:S01]  /*11bb0*/  MOV R47, R25 ;  /* 0x00000019002f7202 */ /* 0x000fe20000000f00 */
[----:B------:R-:W2:Y:S01]  /*11bc0*/  LDSM.16.MT88.4 R28, [R209+0xa000] ;  /* 0x00a00000d11c783b */ /* 0x000ea20000004200 */
[----:B------:R-:W-:Y:S01]  /*11bd0*/  MOV R46, R24 ;  /* 0x00000018002e7202 */ /* 0x000fe20000000f00 */
[----:B------:R-:W-:Y:S01]  /*11be0*/  FMUL.FTZ R67, R67, R20 ;  /* 0x0000001443437220 */ /* 0x000fe20000410000 */
[----:B------:R-:W-:Y:S01]  /*11bf0*/  MOV R45, R33 ;  /* 0x00000021002d7202 */ /* 0x000fe20000000f00 */
[----:B------:R-:W3:Y:S01]  /*11c00*/  LDSM.16.MT88.4 R24, [R205+0xb000] ;  /* 0x00b00000cd18783b */ /* 0x000ee20000004200 */
[----:B------:R-:W-:Y:S01]  /*11c10*/  MOV R44, R32 ;  /* 0x00000020002c7202 */ /* 0x000fe20000000f00 */
[----:B------:R-:W-:Y:S01]  /*11c20*/  FMUL.FTZ R68, R68, R21 ;  /* 0x0000001544447220 */ /* 0x000fe20000410000 */
[----:B------:R-:W-:Y:S01]  /*11c30*/  MOV R151, R3 ;  /* 0x0000000300977202 */ /* 0x000fe20000000f00 */
[----:B------:R-:W4:Y:S01]  /*11c40*/  LDSM.16.MT88.4 R32, [R207+0xb000] ;  /* 0x00b00000cf20783b */ /* 0x000f220000004200 */
[----:B------:R-:W-:Y:S01]  /*11c50*/  FFMA.FTZ R3, R196, c[0x0][0x23c], -R0 ;  /* 0x00008f00c4037a23 */ /* 0x000fe20000010800 */
[----:B------:R-:W-:Y:S01]  /*11c60*/  MOV R196, R139 ;  /* 0x0000008b00c47202 */ /* 0x000fe20000000f00 */
[----:B------:R-:W-:Y:S01]  /*11c70*/  FMUL.FTZ R69, R69, R21 ;  /* 0x0000001545457220 */ /* 0x000fe20000410000 */
[----:B------:R-:W-:Y:S01]  /*11c80*/  MOV R138, R177 ;  /* 0x000000b1008a7202 */ /* 0x000fe20000000f00 */
[----:B------:R5:W-:Y:S01]  /*11c90*/  MUFU.EX2 R139, R3 ;  /* 0x00000003008b7308 */ /* 0x000be20000000800 */
[-C--:B------:R-:W-:Y:S01]  /*11ca0*/  FMUL.FTZ R70, R70, R20.reuse ;  /* 0x0000001446467220 */ /* 0x080fe20000410000 */
[----:B------:R-:W-:Y:S01]  /*11cb0*/  MOV R137, R179 ;  /* 0x000000b300897202 */ /* 0x000fe20000000f00 */
[----:B------:R-:W-:-:S02]  /*11cc0*/  FMUL.FTZ R71, R71, R20 ;  /* 0x0000001447477220 */ /* 0x000fc40000410000 */
[-C--:B------:R-:W-:Y:S02]  /*11cd0*/  FMUL.FTZ R80, R80, R21.reuse ;  /* 0x0000001550507220 */ /* 0x080fe40000410000 */
[-C--:B------:R-:W-:Y:S02]  /*11ce0*/  FMUL.FTZ R81, R81, R21.reuse ;  /* 0x0000001551517220 */ /* 0x080fe40000410000 */
[-C--:B------:R-:W-:Y:S02]  /*11cf0*/  FMUL.FTZ R84, R84, R21.reuse ;  /* 0x0000001554547220 */ /* 0x080fe40000410000 */
[-C--:B------:R-:W-:Y:S02]  /*11d00*/  FMUL.FTZ R82, R82, R20.reuse ;  /* 0x0000001452527220 */ /* 0x080fe40000410000 */
[----:B------:R-:W-:Y:S02]  /*11d10*/  FMUL.FTZ R83, R83, R20 ;  /* 0x0000001453537220 */ /* 0x000fe40000410000 */
[----:B------:R-:W-:-:S02]  /*11d20*/  FMUL.FTZ R85, R85, R21 ;  /* 0x0000001555557220 */ /* 0x000fc40000410000 */
[----:B-----5:R-:W-:Y:S01]  /*11d30*/  FFMA.FTZ R3, R191, c[0x0][0x23c], -R0 ;  /* 0x00008f00bf037a23 */ /* 0x020fe20000010800 */
[----:B------:R-:W-:Y:S01]  /*11d40*/  MOV R191, R44 ;  /* 0x0000002c00bf7202 */ /* 0x000fe20000000f00 */
[----:B------:R-:W-:Y:S01]  /*11d50*/  FMUL.FTZ R96, R96, R21 ;  /* 0x0000001560607220 */ /* 0x000fe20000410000 */
[----:B------:R-:W-:Y:S01]  /*11d60*/  MOV R44, R45 ;  /* 0x0000002d002c7202 */ /* 0x000fe20000000f00 */
[----:B------:R-:W-:Y:S01]  /*11d70*/  FMUL.FTZ R97, R97, R21 ;  /* 0x0000001561617220 */ /* 0x000fe20000410000 */
[----:B------:R-:W-:Y:S01]  /*11d80*/  MOV R45, R172 ;  /* 0x000000ac002d7202 */ /* 0x000fe20000000f00 */
[-C--:B------:R-:W-:Y:S01]  /*11d90*/  FMUL.FTZ R86, R86, R20.reuse ;  /* 0x0000001456567220 */ /* 0x080fe20000410000 */
[----:B------:R5:W-:Y:S01]  /*11da0*/  MUFU.EX2 R172, R3 ;  /* 0x0000000300ac7308 */ /* 0x000be20000000800 */
[-C--:B------:R-:W-:Y:S01]  /*11db0*/  FMUL.FTZ R87, R87, R20.reuse ;  /* 0x0000001457577220 */ /* 0x080fe20000410000 */
        /* <DEDUP_REMOVED lines=10> */
[C---:B--2---:R-:W-:Y:S01]  /*11e60*/  HMMA.16816.F32.BF16 R68, R4.reuse, R28, R68 ;  /* 0x0000001c0444723c */ /* 0x044fe20000041844 */
[-C--:B------:R-:W-:Y:S02]  /*11e70*/  FMUL.FTZ R110, R110, R20.reuse ;  /* 0x000000146e6e7220 */ /* 0x080fe40000410000 */
[-C--:B------:R-:W-:Y:S02]  /*11e80*/  FMUL.FTZ R111, R111, R20.reuse ;  /* 0x000000146f6f7220 */ /* 0x080fe40000410000 */
[-C--:B------:R-:W-:Y:S02]  /*11e90*/  FMUL.FTZ R160, R160, R21.reuse ;  /* 0x00000015a0a07220 */ /* 0x080fe40000410000 */
[----:B------:R-:W-:Y:S01]  /*11ea0*/  FMUL.FTZ R161, R161, R21 ;  /* 0x00000015a1a17220 */ /* 0x000fe20000410000 */
[----:B------:R-:W-:Y:S01]  /*11eb0*/  HMMA.16816.F32.BF16 R80, R4, R30, R80 ;  /* 0x0000001e0450723c */ /* 0x000fe20000041850 */
[----:B------:R-:W-:-:S02]  /*11ec0*/  FMUL.FTZ R162, R162, R20 ;  /* 0x00000014a2a27220 */ /* 0x000fc40000410000 */
[-C--:B------:R-:W-:Y:S02]  /*11ed0*/  FMUL.FTZ R163, R163, R20.reuse ;  /* 0x00000014a3a37220 */ /* 0x080fe40000410000 */
[-C--:B------:R-:W-:Y:S02]  /*11ee0*/  FMUL.FTZ R120, R120, R21.reuse ;  /* 0x0000001578787220 */ /* 0x080fe40000410000 */
[-C--:B------:R-:W-:Y:S01]  /*11ef0*/  FMUL.FTZ R121, R121, R21.reuse ;  /* 0x0000001579797220 */ /* 0x080fe20000410000 */
[----:B---3--:R-:W-:Y:S01]  /*11f00*/  HMMA.16816.F32.BF16 R84, R4, R24, R84 ;  /* 0x000000180454723c */ /* 0x008fe20000041854 */
[-C--:B------:R-:W-:Y:S02]  /*11f10*/  FMUL.FTZ R164, R164, R21.reuse ;  /* 0x00000015a4a47220 */ /* 0x080fe40000410000 */
[----:B------:R-:W-:Y:S02]  /*11f20*/  FMUL.FTZ R165, R165, R21 ;  /* 0x00000015a5a57220 */ /* 0x000fe40000410000 */
[----:B------:R-:W-:-:S02]  /*11f30*/  FMUL.FTZ R122, R122, R20 ;  /* 0x000000147a7a7220 */ /* 0x000fc40000410000 */
[-C--:B------:R-:W-:Y:S01]  /*11f40*/  FMUL.FTZ R123, R123, R20.reuse ;  /* 0x000000147b7b7220 */ /* 0x080fe20000410000 */
[C---:B------:R-:W-:Y:S01]  /*11f50*/  HMMA.16816.F32.BF16 R96, R4.reuse, R26, R96 ;  /* 0x0000001a0460723c */ /* 0x040fe20000041860 */
[-C--:B------:R-:W-:Y:S02]  /*11f60*/  FMUL.FTZ R128, R128, R21.reuse ;  /* 0x0000001580807220 */ /* 0x080fe40000410000 */
[----:B------:R-:W-:Y:S02]  /*11f70*/  FMUL.FTZ R129, R129, R21 ;  /* 0x0000001581817220 */ /* 0x000fe40000410000 */
[-C--:B------:R-:W-:Y:S02]  /*11f80*/  FMUL.FTZ R166, R166, R20.reuse ;  /* 0x00000014a6a67220 */ /* 0x080fe40000410000 */
[-C--:B------:R-:W-:Y:S01]  /*11f90*/  FMUL.FTZ R167, R167, R20.reuse ;  /* 0x00000014a7a77220 */ /* 0x080fe20000410000 */
[----:B----4-:R-:W-:Y:S01]  /*11fa0*/  HMMA.16816.F32.BF16 R156, R4, R32, R156 ;  /* 0x00000020049c723c */ /* 0x010fe2000004189c */
[----:B------:R-:W-:-:S02]  /*11fb0*/  FMUL.FTZ R130, R130, R20 ;  /* 0x0000001482827220 */ /* 0x000fc40000410000 */
[----:B------:R-:W-:Y:S02]  /*11fc0*/  FMUL.FTZ R131, R131, R20 ;  /* 0x0000001483837220 */ /* 0x000fe40000410000 */
[--C-:B-----5:R-:W-:Y:S01]  /*11fd0*/  FFMA.FTZ R3, R190, c[0x0][0x23c], -R0.reuse ;  /* 0x00008f00be037a23 */ /* 0x120fe20000010800 */
[----:B------:R-:W-:Y:S01]  /*11fe0*/  MOV R190, R175 ;  /* 0x000000af00be7202 */ /* 0x000fe20000000f00 */
[----:B------:R-:W-:Y:S01]  /*11ff0*/  FFMA.FTZ R0, R173, c[0x0][0x23c], -R0 ;  /* 0x00008f00ad007a23 */ /* 0x000fe20000010800 */
[----:B------:R-:W-:Y:S01]  /*12000*/  MOV R173, R17 ;  /* 0x0000001100ad7202 */ /* 0x000fe20000000f00 */
[----:B------:R-:W-:Y:S01]  /*12010*/  FMUL.FTZ R100, R100, R19 ;  /* 0x0000001364647220 */ /* 0x000fe20000410000 */
[----:B------:R-:W-:Y:S01]  /*12020*/  MOV R17, R23 ;  /* 0x0000001700117202 */ /* 0x000fe20000000f00 */
[-C--:B------:R-:W-:Y:S01]  /*12030*/  FMUL.FTZ R101, R101, R19.reuse ;  /* 0x0000001365657220 */ /* 0x080fe20000410000 */
[----:B------:R-:W-:Y:S01]  /*12040*/  MOV R23, R138 ;  /* 0x0000008a00177202 */ /* 0x000fe20000000f00 */
[-C--:B------:R-:W-:Y:S01]  /*12050*/  FMUL.FTZ R102, R102, R18.reuse ;  /* 0x0000001266667220 */ /* 0x080fe20000410000 */
[----:B------:R-:W-:Y:S01]  /*12060*/  HMMA.16816.F32.BF16 R108, R4, R34, R108 ;  /* 0x00000022046c723c */ /* 0x000fe2000004186c */
[----:B------:R-:W-:Y:S01]  /*12070*/  FMUL.FTZ R103, R103, R18 ;  /* 0x0000001267677220 */ /* 0x000fe20000410000 */
[----:B------:R1:W-:Y:S01]  /*12080*/  MUFU.EX2 R138, R0 ;  /* 0x00000000008a7308 */ /* 0x0003e20000000800 */
[----:B------:R-:W-:-:S02]  /*12090*/  FMUL.FTZ R104, R104, R19 ;  /* 0x0000001368687220 */ /* 0x000fc40000410000 */
[-C--:B------:R-:W-:Y:S02]  /*120a0*/  FMUL.FTZ R105, R105, R19.reuse ;  /* 0x0000001369697220 */ /* 0x080fe40000410000 */
[-C--:B------:R-:W-:Y:S01]  /*120b0*/  FMUL.FTZ R106, R106, R18.reuse ;  /* 0x000000126a6a7220 */ /* 0x080fe20000410000 */
[C---:B------:R-:W-:Y:S01]  /*120c0*/  HMMA.16816.F32.BF16 R160, R4.reuse, R40, R160 ;  /* 0x0000002804a0723c */ /* 0x040fe200000418a0 */
[-C--:B------:R-:W-:Y:S01]  /*120d0*/  FMUL.FTZ R107, R107, R18.reuse ;  /* 0x000000126b6b7220 */ /* 0x080fe20000410000 */
[----:B------:R2:W-:Y:S01]  /*120e0*/  MUFU.EX2 R175, R3 ;  /* 0x0000000300af7308 */ /* 0x0005e20000000800 */
[-C--:B------:R-:W-:Y:S02]  /*120f0*/  FMUL.FTZ R116, R116, R19.reuse ;  /* 0x0000001374747220 */ /* 0x080fe40000410000 */
[----:B------:R-:W-:Y:S02]  /*12100*/  FMUL.FTZ R117, R117, R19 ;  /* 0x0000001375757220 */ /* 0x000fe40000410000 */
[-C--:B------:R-:W-:Y:S01]  /*12110*/  FMUL.FTZ R118, R118, R18.reuse ;  /* 0x0000001276767220 */ /* 0x080fe20000410000 */
[----:B------:R-:W-:Y:S01]  /*12120*/  HMMA.16816.F32.BF16 R120, R4, R42, R120 ;  /* 0x0000002a0478723c */ /* 0x000fe20000041878 */
[----:B------:R-:W-:-:S02]  /*12130*/  FMUL.FTZ R119, R119, R18 ;  /* 0x0000001277777220 */ /* 0x000fc40000410000 */
[--C-:B-1----:R-:W-:Y:S01]  /*12140*/  FFMA.FTZ R0, R199, c[0x0][0x23c], -R12.reuse ;  /* 0x00008f00c7007a23 */ /* 0x102fe2000001080c */
[----:B------:R-:W-:Y:S01]  /*12150*/  MOV R199, R22 ;  /* 0x0000001600c77202 */ /* 0x000fe20000000f00 */
[----:B------:R-:W-:Y:S01]  /*12160*/  FMUL.FTZ R124, R124, R19 ;  /* 0x000000137c7c7220 */ /* 0x000fe20000410000 */
[----:B------:R-:W-:Y:S01]  /*12170*/  MOV R22, R133 ;  /* 0x0000008500167202 */ /* 0x000fe20000000f00 */
[----:B------:R-:W-:Y:S01]  /*12180*/  FMUL.FTZ R125, R125, R19 ;  /* 0x000000137d7d7220 */ /* 0x000fe20000410000 */
[----:B------:R-:W-:Y:S01]  /*12190*/  HMMA.16816.F32.BF16 R164, R4, R36, R164 ;  /* 0x0000002404a4723c */ /* 0x000fe200000418a4 */
[----:B------:R1:W-:Y:S01]  /*121a0*/  MUFU.EX2 R133, R0 ;  /* 0x0000000000857308 */ /* 0x0003e20000000800 */
[----:B--2---:R-:W-:Y:S01]  /*121b0*/  FFMA.FTZ R3, R197, c[0x0][0x23c], -R12 ;  /* 0x00008f00c5037a23 */ /* 0x004fe2000001080c */
[----:B------:R-:W-:Y:S01]  /*121c0*/  MOV R197, R44 ;  /* 0x0000002c00c57202 */ /* 0x000fe20000000f00 */
[-C--:B------:R-:W-:Y:S02]  /*121d0*/  FMUL.FTZ R126, R126, R18.reuse ;  /* 0x000000127e7e7220 */ /* 0x080fe40000410000 */
[----:B------:R-:W-:-:S02]  /*121e0*/  FMUL.FTZ R127, R127, R18 ;  /* 0x000000127f7f7220 */ /* 0x000fc40000410000 */
[----:B------:R-:W-:Y:S01]  /*121f0*/  HMMA.16816.F32.BF16 R144, R4, R38, R128 ;  /* 0x000000260490723c */ /* 0x000fe20000041880 */
[-C--:B------:R-:W-:Y:S02]  /*12200*/  FMUL.FTZ R112, R112, R19.reuse ;  /* 0x0000001370707220 */ /* 0x080fe40000410000 */
[-C--:B------:R-:W-:Y:S02]  /*12210*/  FMUL.FTZ R113, R113, R19.reuse ;  /* 0x0000001371717220 */ /* 0x080fe40000410000 */
[-C--:B------:R-:W-:Y:S02]  /*12220*/  FMUL.FTZ R114, R114, R18.reuse ;  /* 0x0000001272727220 */ /* 0x080fe40000410000 */
[----:B------:R-:W-:Y:S01]  /*12230*/  IMAD.WIDE.U32 R4, R13, -0x2daee0ad, RZ ;  /* 0xd2511f530d047825 */ /* 0x000fe200078e00ff */
[C---:B------:R-:W-:Y:S03]  /*12240*/  HMMA.16816.F32.BF16 R100, R8.reuse, R32, R100 ;  /* 0x000000200864723c */ /* 0x040fe60000041864 */
[----:B------:R-:W-:Y:S01]  /*12250*/  FFMA.FTZ R13, R198, c[0x0][0x23c], -R12 ;  /* 0x00008f00c60d7a23 */ /* 0x000fe2000001080c */
[----:B-1----:R-:W-:Y:S01]  /*12260*/  LOP3.LUT R0, R4, 0xffff, RZ, 0xc0, !PT ;  /* 0x0000ffff04007812 */ /* 0x002fe200078ec0ff */
[-C--:B------:R-:W-:Y:S01]  /*12270*/  FMUL.FTZ R115, R115, R18.reuse ;  /* 0x0000001273737220 */ /* 0x080fe20000410000 */
[----:B------:R-:W-:Y:S01]  /*12280*/  SHF.R.U32.HI R6, RZ, 0x10, R4 ;  /* 0x00000010ff067819 */ /* 0x000fe20000011604 */
[----:B------:R-:W-:Y:S01]  /*12290*/  FMUL.FTZ R56, R56, R19 ;  /* 0x0000001338387220 */ /* 0x000fe20000410000 */
[C---:B------:R-:W-:Y:S01]  /*122a0*/  HMMA.16816.F32.BF16 R176, R8.reuse, R34, R104 ;  /* 0x0000002208b0723c */ /* 0x040fe20000041868 */
[----:B------:R-:W-:Y:S01]  /*122b0*/  MOV R198, R137 ;  /* 0x0000008900c67202 */ /* 0x000fe20000000f00 */
[-C--:B------:R-:W-:Y:S01]  /*122c0*/  FMUL.FTZ R57, R57, R19.reuse ;  /* 0x0000001339397220 */ /* 0x080fe20000410000 */
[----:B------:R-:W-:Y:S01]  /*122d0*/  LOP3.LUT R7, R4, 0xff, RZ, 0xc0, !PT ;  /* 0x000000ff04077812 */ /* 0x000fe200078ec0ff */
[----:B------:R1:W-:Y:S01]  /*122e0*/  MUFU.EX2 R137, R3 ;  /* 0x0000000300897308 */ /* 0x0003e20000000800 */
[-C--:B------:R-:W-:Y:S01]  /*122f0*/  FMUL.FTZ R58, R58, R18.reuse ;  /* 0x000000123a3a7220 */ /* 0x080fe20000410000 */
[----:B------:R-:W-:Y:S01]  /*12300*/  LDSM.16.MT88.4 R104, [R207+0xb800] ;  /* 0x00b80000cf68783b */ /* 0x000fe20000004200 */
[----:B------:R-:W-:Y:S01]  /*12310*/  FMUL.FTZ R59, R59, R18 ;  /* 0x000000123b3b7220 */ /* 0x000fe20000410000 */
[----:B------:R-:W-:Y:S01]  /*12320*/  HMMA.16816.F32.BF16 R32, R8, R42, R116 ;  /* 0x0000002a0820723c */ /* 0x000fe20000041874 */
[-C--:B------:R-:W-:Y:S01]  /*12330*/  FMUL.FTZ R60, R60, R19.reuse ;  /* 0x000000133c3c7220 */ /* 0x080fe20000410000 */
[----:B------:R-:W-:Y:S01]  /*12340*/  LDSM.16.MT88.4 R116, [R210+0xb800] ;  /* 0x00b80000d274783b */ /* 0x000fe20000004200 */
[----:B------:R-:W-:-:S02]  /*12350*/  FMUL.FTZ R61, R61, R19 ;  /* 0x000000133d3d7220 */ /* 0x000fc40000410000 */
[----:B------:R-:W-:Y:S02]  /*12360*/  FMUL.FTZ R62, R62, R18 ;  /* 0x000000123e3e7220 */ /* 0x000fe40000410000 */
[----:B------:R-:W-:Y:S01]  /*12370*/  MOV R43, R14 ;  /* 0x0000000e002b7202 */ /* 0x000fe20000000f00 */
[C---:B------:R-:W-:Y:S01]  /*12380*/  HMMA.16816.F32.BF16 R124, R8.reuse, R36, R124 ;  /* 0x00000024087c723c */ /* 0x040fe2000004187c */
[----:B------:R-:W-:Y:S01]  /*12390*/  SHF.R.U32.HI R14, RZ, 0x18, R4 ;  /* 0x00000018ff0e7819 */ /* 0x000fe20000011604 */
[-C--:B------:R-:W-:Y:S01]  /*123a0*/  FMUL.FTZ R63, R63, R18.reuse ;  /* 0x000000123f3f7220 */ /* 0x080fe20000410000 */
[----:B------:R-:W-:Y:S01]  /*123b0*/  SHF.R.U32.HI R4, RZ, 0x8, R0 ;  /* 0x00000008ff047819 */ /* 0x000fe20000011600 */
[-C--:B------:R-:W-:Y:S01]  /*123c0*/  FMUL.FTZ R72, R72, R19.reuse ;  /* 0x0000001348487220 */ /* 0x080fe20000410000 */
[----:B-1----:R-:W-:Y:S01]  /*123d0*/  LOP3.LUT R3, R6, 0xff, RZ, 0xc0, !PT ;  /* 0x000000ff06037812 */ /* 0x002fe200078ec0ff */
[----:B------:R-:W-:Y:S01]  /*123e0*/  FMUL.FTZ R73, R73, R19 ;  /* 0x0000001349497220 */ /* 0x000fe20000410000 */
[----:B------:R-:W-:Y:S01]  /*123f0*/  LOP3.LUT R0, R5, UR17, R174, 0x96, !PT ;  /* 0x0000001105007c12 */ /* 0x000fe2000f8e96ae */
[----:B------:R-:W-:Y:S01]  /*12400*/  FFMA.FTZ R5, R220, c[0x0][0x23c], -R12 ;  /* 0x00008f00dc057a23 */ /* 0x000fe2000001080c */
[----:B------:R-:W-:Y:S01]  /*12410*/  MOV R174, R17 ;  /* 0x0000001100ae7202 */ /* 0x000fe20000000f00 */
[C---:B------:R-:W-:Y:S01]  /*12420*/  HMMA.16816.F32.BF16 R112, R8.reuse, R40, R112 ;  /* 0x000000280870723c */ /* 0x040fe20000041870 */
[----:B------:R-:W-:Y:S01]  /*12430*/  PRMT R17, R3, 0x5410, R14 ;  /* 0x0000541003117816 */ /* 0x000fe2000000000e */
[-C--:B------:R-:W-:Y:S01]  /*12440*/  FMUL.FTZ R74, R74, R18.reuse ;  /* 0x000000124a4a7220 */ /* 0x080fe20000410000 */
[----:B------:R-:W-:Y:S01]  /*12450*/  LOP3.LUT R3, R0, 0xffff, RZ, 0xc0, !PT ;  /* 0x0000ffff00037812 */ /* 0x000fe200078ec0ff */
[-C--:B------:R-:W-:Y:S01]  /*12460*/  FMUL.FTZ R75, R75, R18.reuse ;  /* 0x000000124b4b7220 */ /* 0x080fe20000410000 */
[----:B------:R-:W-:Y:S01]  /*12470*/  PRMT R12, R7, 0x5410, R4 ;  /* 0x00005410070c7816 */ /* 0x000fe20000000004 */
[-C--:B------:R-:W-:Y:S01]  /*12480*/  FMUL.FTZ R76, R76, R19.reuse ;  /* 0x000000134c4c7220 */ /* 0x080fe20000410000 */
[----:B------:R-:W-:Y:S01]  /*12490*/  SHF.R.U32.HI R4, RZ, 0x10, R0 ;  /* 0x00000010ff047819 */ /* 0x000fe20000011600 */
[----:B------:R-:W-:Y:S01]  /*124a0*/  FMUL.FTZ R77, R77, R19 ;  /* 0x000000134d4d7220 */ /* 0x000fe20000410000 */
[----:B------:R-:W-:Y:S01]  /*124b0*/  LOP3.LUT R14, R0, 0xff, RZ, 0xc0, !PT ;  /* 0x000000ff000e7812 */ /* 0x000fe200078ec0ff */
[-C--:B------:R-:W-:Y:S01]  /*124c0*/  FMUL.FTZ R78, R78, R18.reuse ;  /* 0x000000124e4e7220 */ /* 0x080fe20000410000 */
[----:B------:R-:W-:Y:S01]  /*124d0*/  SHF.R.U32.HI R6, RZ, 0x8, R3 ;  /* 0x00000008ff067819 */ /* 0x000fe20000011603 */
[----:B------:R-:W-:Y:S01]  /*124e0*/  FMUL.FTZ R79, R79, R18 ;  /* 0x000000124f4f7220 */ /* 0x000fe20000410000 */
[----:B------:R-:W-:Y:S01]  /*124f0*/  MOV R220, R23 ;  /* 0x0000001700dc7202 */ /* 0x000fe20000000f00 */
[C---:B------:R-:W-:Y:S01]  /*12500*/  HMMA.16816.F32.BF16 R56, R8.reuse, R140, R56 ;  /* 0x0000008c0838723c */ /* 0x040fe20000041838 */
[----:B------:R1:W2:Y:S01]  /*12510*/  MUFU.EX2 R23, R13 ;  /* 0x0000000d00177308 */ /* 0x0002a20000000800 */
[----:B------:R-:W-:Y:S01]  /*12520*/  LOP3.LUT R7, R4, 0xff, RZ, 0xc0, !PT ;  /* 0x000000ff04077812 */ /* 0x000fe200078ec0ff */
[--C-:B------:R-:W-:Y:S01]  /*12530*/  HSET2.LE.AND R4, R12, R132.reuse, PT ;  /* 0x000000840c047233 */ /* 0x100fe20003803000 */
[----:B------:R-:W-:Y:S01]  /*12540*/  PRMT R6, R14, 0x5410, R6 ;  /* 0x000054100e067816 */ /* 0x000fe20000000006 */
[-C--:B------:R-:W-:Y:S01]  /*12550*/  FMUL.FTZ R88, R88, R19.reuse ;  /* 0x0000001358587220 */ /* 0x080fe20000410000 */
[----:B------:R-:W-:Y:S01]  /*12560*/  MOV R37, R150 ;  /* 0x0000009600257202 */ /* 0x000fe20000000f00 */
[----:B------:R-:W-:Y:S01]  /*12570*/  FMUL.FTZ R89, R89, R19 ;  /* 0x0000001359597220 */ /* 0x000fe20000410000 */
[----:B------:R-:W-:Y:S01]  /*12580*/  MOV R12, R151 ;  /* 0x00000097000c7202 */ /* 0x000fe20000000f00 */
[C---:B------:R-:W-:Y:S01]  /*12590*/  HMMA.16816.F32.BF16 R200, R8.reuse, R142, R60 ;  /* 0x0000008e08c8723c */ /* 0x040fe2000004183c */
        /* <DEDUP_REMOVED lines=8> */
[----:B-1----:R-:W-:Y:S01]  /*12620*/  SHF.R.U32.HI R13, RZ, 0x18, R0 ;  /* 0x00000018ff0d7819 */ /* 0x002fe20000011600 */
[--C-:B------:R-:W-:Y:S01]  /*12630*/  HSET2.LE.AND R0, R17, R132.reuse, PT ;  /* 0x0000008411007233 */ /* 0x100fe20003803000 */
[----:B------:R-:W-:Y:S01]  /*12640*/  MOV R17, R149 ;  /* 0x0000009500117202 */ /* 0x000fe20000000f00 */
[----:B------:R-:W-:Y:S01]  /*12650*/  LDSM.16.MT88.4 R44, [R207+0xa800] ;  /* 0x00a80000cf2c783b */ /* 0x000fe20000004200 */
[----:B------:R-:W-:Y:S01]  /*12660*/  MOV R36, R22 ;  /* 0x0000001600247202 */ /* 0x000fe20000000f00 */
[-C--:B------:R-:W-:Y:S01]  /*12670*/  FMUL.FTZ R94, R94, R18.reuse ;  /* 0x000000125e5e7220 */ /* 0x080fe20000410000 */
[----:B------:R1:W3:Y:S01]  /*12680*/  MUFU.EX2 R22, R5 ;  /* 0x0000000500167308 */ /* 0x0002e20000000800 */
[----:B------:R-:W4:Y:S01]  /*12690*/  LDSM.16.MT88.4 R148, [R205+0xa800] ;  /* 0x00a80000cd94783b */ /* 0x000f220000004200 */
[----:B--2---:R-:W-:Y:S01]  /*126a0*/  F2FP.BF16.PACK_AB R3, R23, R137 ;  /* 0x000000891703723e */ /* 0x004fe200000010ff */
[-C--:B------:R-:W-:Y:S01]  /*126b0*/  FMUL.FTZ R95, R95, R18.reuse ;  /* 0x000000125f5f7220 */ /* 0x080fe20000410000 */
[----:B------:R-:W-:Y:S01]  /*126c0*/  PRMT R7, R7, 0x5410, R13 ;  /* 0x0000541007077816 */ /* 0x000fe2000000000d */
[----:B------:R-:W-:Y:S01]  /*126d0*/  FMUL.FTZ R168, R168, R19 ;  /* 0x00000013a8a87220 */ /* 0x000fe20000410000 */
[----:B------:R-:W-:Y:S01]  /*126e0*/  LOP3.LUT R131, R0, R3, RZ, 0xc0, !PT ;  /* 0x0000000300837212 */ /* 0x000fe200078ec0ff */
[--C-:B------:R-:W-:Y:S01]  /*126f0*/  HSET2.LE.AND R0, R6, R132.reuse, PT ;  /* 0x0000008406007233 */ /* 0x100fe20003803000 */
[----:B------:R-:W-:Y:S01]  /*12700*/  F2FP.BF16.PACK_AB R3, R172, R139 ;  /* 0x0000008bac03723e */ /* 0x000fe200000010ff */
[----:B------:R-:W-:Y:S01]  /*12710*/  FMUL.FTZ R169, R169, R19 ;  /* 0x00000013a9a97220 */ /* 0x000fe20000410000 */
[C---:B------:R-:W-:Y:S01]  /*12720*/  HMMA.16816.F32.BF16 R72, R8.reuse, R28, R72 ;  /* 0x0000001c0848723c */ /* 0x040fe20000041848 */
[-C--:B------:R-:W-:Y:S01]  /*12730*/  FMUL.FTZ R170, R170, R18.reuse ;  /* 0x00000012aaaa7220 */ /* 0x080fe20000410000 */
[----:B------:R-:W-:Y:S01]  /*12740*/  LOP3.LUT R128, R0, R3, RZ, 0xc0, !PT ;  /* 0x0000000300807212 */ /* 0x000fe200078ec0ff */
[--C-:B------:R-:W-:Y:S01]  /*12750*/  FFMA.FTZ R0, R221, c[0x0][0x23c], -R15.reuse ;  /* 0x00008f00dd007a23 */ /* 0x100fe2000001080f */
[----:B------:R-:W-:Y:S01]  /*12760*/  LOP3.LUT R3, R181, UR7, R188, 0x96, !PT ;  /* 0x00000007b5037c12 */ /* 0x000fe2000f8e96bc */
[----:B------:R-:W-:Y:S01]  /*12770*/  FMUL.FTZ R171, R171, R18 ;  /* 0x00000012abab7220 */ /* 0x000fe20000410000 */
[----:B-1----:R-:W-:Y:S01]  /*12780*/  F2FP.BF16.PACK_AB R5, R138, R175 ;  /* 0x000000af8a05723e */ /* 0x002fe200000010ff */
[----:B------:R1:W-:Y:S01]  /*12790*/  MUFU.EX2 R13, R0 ;  /* 0x00000000000d7308 */ /* 0x0003e20000000800 */
[C---:B------:R-:W-:Y:S01]  /*127a0*/  HMMA.16816.F32.BF16 R192, R8.reuse, R30, R76 ;  /* 0x0000001e08c0723c */ /* 0x040fe2000004184c */
[--C-:B------:R-:W-:Y:S01]  /*127b0*/  FFMA.FTZ R6, R222, c[0x0][0x23c], -R15.reuse ;  /* 0x00008f00de067a23 */ /* 0x100fe2000001080f */
[----:B------:R-:W-:Y:S01]  /*127c0*/  LOP3.LUT R130, R4, R5, RZ, 0xc0, !PT ;  /* 0x0000000504827212 */ /* 0x000fe200078ec0ff */
[----:B------:R-:W-:Y:S01]  /*127d0*/  HSET2.LE.AND R4, R7, R132, PT ;  /* 0x0000008407047233 */ /* 0x000fe20003803000 */
[----:B---3--:R-:W-:Y:S01]  /*127e0*/  F2FP.BF16.PACK_AB R5, R22, R133 ;  /* 0x000000851605723e */ /* 0x008fe200000010ff */
[----:B------:R-:W-:Y:S01]  /*127f0*/  FFMA.FTZ R7, R234, c[0x0][0x23c], -R16 ;  /* 0x00008f00ea077a23 */ /* 0x000fe20000010810 */
[----:B------:R-:W2:Y:S02]  /*12800*/  LDSM.16.MT88.4 R60, [R210+0xa800] ;  /* 0x00a80000d23c783b */ /* 0x000ea40000004200 */
[----:B------:R-:W-:Y:S01]  /*12810*/  LOP3.LUT R129, R4, R5, RZ, 0xc0, !PT ;  /* 0x0000000504817212 */ /* 0x000fe200078ec0ff */
[----:B------:R-:W-:Y:S01]  /*12820*/  IMAD.WIDE.U32 R4, R3, -0x2daee0ad, RZ ;  /* 0xd2511f5303047825 */ /* 0x000fe200078e00ff */
[----:B------:R-:W-:Y:S01]  /*12830*/  HMMA.16816.F32.BF16 R88, R8, R24, R88 ;  /* 0x000000180858723c */ /* 0x000fe20000041858 */
[----:B------:R-:W3:Y:S03]  /*12840*/  LDSM.16.MT88.4 R76, [R209+0xa800] ;  /* 0x00a80000d14c783b */ /* 0x000ee60000004200 */
[----:B------:R-:W-:Y:S01]  /*12850*/  LOP3.LUT R3, R4, 0xffff, RZ, 0xc0, !PT ;  /* 0x0000ffff04037812 */ /* 0x000fe200078ec0ff */
[----:B-1----:R-:W-:-:S03]  /*12860*/  FFMA.FTZ R0, R232, c[0x0][0x23c], -R15 ;  /* 0x00008f00e8007a23 */ /* 0x002fc6000001080f */
[----:B------:R-:W-:Y:S01]  /*12870*/  HMMA.16816.F32.BF16 R184, R8, R26, R92 ;  /* 0x0000001a08b8723c */ /* 0x000fe2000004185c */
[----:B------:R-:W1:Y:S04]  /*12880*/  LDSM.16.MT88.4 R92, [R205+0xb800] ;  /* 0x00b80000cd5c783b */ /* 0x000e680000004200 */
[----:B------:R-:W5:Y:S03]  /*12890*/  LDSM.16.MT88.4 R24, [R209+0xb800] ;  /* 0x00b80000d118783b */ /* 0x000f660000004200 */
[----:B----4-:R-:W-:Y:S07]  /*128a0*/  HMMA.16816.F32.BF16 R140, R128, R148, R228 ;  /* 0x00000094808c723c */ /* 0x010fee00000418e4 */
[----:B------:R-:W-:Y:S01]  /*128b0*/  MOV R229, R17 ;  /* 0x0000001100e57202 */ /* 0x000fe20000000f00 */
[----:B------:R-:W-:Y:S01]  /*128c0*/  HMMA.16816.F32.BF16 R28, R8, R38, R168 ;  /* 0x00000026081c723c */ /* 0x000fe200000418a8 */
[----:B------:R4:W-:Y:S01]  /*128d0*/  MUFU.EX2 R17, R0 ;  /* 0x0000000000117308 */ /* 0x0009e20000000800 */
[----:B------:R-:W-:-:S02]  /*128e0*/  MOV R230, R36 ;  /* 0x0000002400e67202 */ /* 0x000fc40000000f00 */
[----:B------:R-:W-:Y:S02]  /*128f0*/  MOV R231, R37 ;  /* 0x0000002500e77202 */ /* 0x000fe40000000f00 */
[----:B------:R-:W-:Y:S01]  /*12900*/  MOV R228, R14 ;  /* 0x0000000e00e47202 */ /* 0x000fe20000000f00 */
[----:B------:R-:W-:Y:S01]  /*12910*/  FFMA.FTZ R10, R236, c[0x0][0x23c], -R16 ;  /* 0x00008f00ec0a7a23 */ /* 0x000fe20000010810 */
[----:B------:R-:W-:Y:S01]  /*12920*/  SHF.R.U32.HI R8, RZ, 0x10, R4 ;  /* 0x00000010ff087819 */ /* 0x000fe20000011604 */
[----:B------:R-:W-:Y:S01]  /*12930*/  HMMA.16816.F32.BF16 R36, R128, R44, R224 ;  /* 0x0000002c8024723c */ /* 0x000fe200000418e0 */
[----:B------:R-:W-:Y:S01]  /*12940*/  LOP3.LUT R9, R4, 0xff, RZ, 0xc0, !PT ;  /* 0x000000ff04097812 */ /* 0x000fe200078ec0ff */
[----:B------:R1:W-:Y:S01]  /*12950*/  MUFU.EX2 R14, R6 ;  /* 0x00000006000e7308 */ /* 0x0003e20000000800 */
[----:B------:R-:W-:-:S04]  /*12960*/  FFMA.FTZ R11, R235, c[0x0][0x23c], -R16 ;  /* 0x00008f00eb0b7a23 */ /* 0x000fc80000010810 */
[----:B------:R-:W-:Y:S01]  /*12970*/  MOV R224, R12 ;  /* 0x0000000c00e07202 */ /* 0x000fe20000000f00 */
[----:B----4-:R-:W-:Y:S01]  /*12980*/  FFMA.FTZ R0, R223, c[0x0][0x23c], -R15 ;  /* 0x00008f00df007a23 */ /* 0x010fe2000001080f */
[----:B------:R-:W-:Y:S01]  /*12990*/  MOV R225, R220 ;  /* 0x000000dc00e17202 */ /* 0x000fe20000000f00 */
[----:B------:R-:W-:Y:S01]  /*129a0*/  MUFU.EX2 R12, R7 ;  /* 0x00000007000c7308 */ /* 0x000fe20000000800 */
[----:B------:R-:W-:Y:S01]  /*129b0*/  MOV R226, R174 ;  /* 0x000000ae00e27202 */ /* 0x000fe20000000f00 */
[----:B------:R-:W-:Y:S01]  /*129c0*/  HMMA.16816.F32.BF16 R152, R128, R150, R152 ;  /* 0x000000968098723c */ /* 0x000fe20000041898 */
[----:B------:R-:W-:-:S05]  /*129d0*/  MOV R227, R198 ;  /* 0x000000c600e37202 */ /* 0x000fca0000000f00 */
[----:B------:R4:W3:Y:S01]  /*129e0*/  MUFU.EX2 R15, R0 ;  /* 0x00000000000f7308 */ /* 0x0008e20000000800 */
[----:B-1----:R-:W-:Y:S01]  /*129f0*/  FFMA.FTZ R6, R233, c[0x0][0x23c], -R16 ;  /* 0x00008f00e9067a23 */ /* 0x002fe20000010810 */
[C---:B------:R-:W-:Y:S06]  /*12a00*/  HMMA.16816.F32.BF16 R48, R128.reuse, R46, R48 ;  /* 0x0000002e8030723c */ /* 0x040fec0000041830 */
[----:B------:R-:W-:Y:S02]  /*12a10*/  MUFU.EX2 R10, R10 ;  /* 0x0000000a000a7308 */ /* 0x000fe40000000800 */
[----:B--2---:R-:W-:Y:S01]  /*12a20*/  HMMA.16816.F32.BF16 R52, R128, R60, R52 ;  /* 0x0000003c8034723c */ /* 0x004fe20000041834 */
[----:B----4-:R-:W-:-:S05]  /*12a30*/  LOP3.LUT R0, R5, UR17, R182, 0x96, !PT ;  /* 0x0000001105007c12 */ /* 0x010fca000f8e96b6 */
[----:B------:R-:W-:Y:S01]  /*12a40*/  MUFU.EX2 R11, R11 ;  /* 0x0000000b000b7308 */ /* 0x000fe20000000800 */
[----:B------:R-:W-:Y:S01]  /*12a50*/  SHF.R.U32.HI R5, RZ, 0x18, R4 ;  /* 0x00000018ff057819 */ /* 0x000fe20000011604 */
[C---:B------:R-:W-:Y:S01]  /*12a60*/  HMMA.16816.F32.BF16 R64, R128.reuse, R62, R64 ;  /* 0x0000003e8040723c */ /* 0x040fe20000041840 */
[----:B------:R-:W-:Y:S02]  /*12a70*/  SHF.R.U32.HI R4, RZ, 0x8, R3 ;  /* 0x00000008ff047819 */ /* 0x000fe40000011603 */
[----:B------:R-:W-:Y:S02]  /*12a80*/  LOP3.LUT R3, R8, 0xff, RZ, 0xc0, !PT ;  /* 0x000000ff08037812 */ /* 0x000fe400078ec0ff */
[----:B------:R-:W-:Y:S01]  /*12a90*/  PRMT R9, R9, 0x5410, R4 ;  /* 0x0000541009097816 */ /* 0x000fe20000000004 */
[----:B------:R1:W2:Y:S01]  /*12aa0*/  MUFU.EX2 R8, R6 ;  /* 0x0000000600087308 */ /* 0x0002a20000000800 */
[----:B------:R-:W-:Y:S01]  /*12ab0*/  PRMT R7, R3, 0x5410, R5 ;  /* 0x0000541003077816 */ /* 0x000fe20000000005 */
[----:B---3--:R-:W-:Y:S01]  /*12ac0*/  HMMA.16816.F32.BF16 R68, R128, R76, R68 ;  /* 0x0000004c8044723c */ /* 0x008fe20000041844 */
[----:B------:R-:W-:-:S02]  /*12ad0*/  LOP3.LUT R3, R0, 0xffff, RZ, 0xc0, !PT ;  /* 0x0000ffff00037812 */ /* 0x000fc400078ec0ff */
[----:B------:R-:W-:Y:S02]  /*12ae0*/  SHF.R.U32.HI R4, RZ, 0x10, R0 ;  /* 0x00000010ff047819 */ /* 0x000fe40000011600 */
[----:B------:R-:W-:-:S03]  /*12af0*/  LOP3.LUT R5, R0, 0xff, RZ, 0xc0, !PT ;  /* 0x000000ff00057812 */ /* 0x000fc600078ec0ff */
[----:B------:R-:W-:Y:S01]  /*12b00*/  HMMA.16816.F32.BF16 R80, R128, R78, R80 ;  /* 0x0000004e8050723c */ /* 0x000fe20000041850 */
[----:B-1----:R-:W-:Y:S02]  /*12b10*/  SHF.R.U32.HI R6, RZ, 0x8, R3 ;  /* 0x00000008ff067819 */ /* 0x002fe40000011603 */
[----:B------:R-:W-:-:S05]  /*12b20*/  SHF.R.U32.HI R3, RZ, 0x18, R0 ;  /* 0x00000018ff037819 */ /* 0x000fca0000011600 */
[C---:B------:R-:W-:Y:S01]  /*12b30*/  HMMA.16816.F32.BF16 R84, R128.reuse, R92, R84 ;  /* 0x0000005c8054723c */ /* 0x040fe20000041854 */
[----:B------:R-:W-:Y:S01]  /*12b40*/  LOP3.LUT R0, R4, 0xff, RZ, 0xc0, !PT ;  /* 0x000000ff04007812 */ /* 0x000fe200078ec0ff */
[--C-:B------:R-:W-:Y:S01]  /*12b50*/  HSET2.LE.AND R4, R7, R132.reuse, PT ;  /* 0x0000008407047233 */ /* 0x100fe20003803000 */
[----:B------:R-:W-:Y:S02]  /*12b60*/  PRMT R5, R5, 0x5410, R6 ;  /* 0x0000541005057816 */ /* 0x000fe40000000006 */
[----:B------:R-:W-:Y:S01]  /*12b70*/  PRMT R3, R0, 0x5410, R3 ;  /* 0x0000541000037816 */ /* 0x000fe20000000003 */
[--C-:B------:R-:W-:Y:S02]  /*12b80*/  HSET2.LE.AND R0, R9, R132.reuse, PT ;  /* 0x0000008409007233 */ /* 0x100fe40003803000 */
[--C-:B------:R-:W-:Y:S01]  /*12b90*/  HSET2.LE.AND R5, R5, R132.reuse, PT ;  /* 0x0000008405057233 */ /* 0x100fe20003803000 */
[----:B------:R-:W-:Y:S01]  /*12ba0*/  HMMA.16816.F32.BF16 R96, R128, R94, R96 ;  /* 0x0000005e8060723c */ /* 0x000fe20000041860 */
[----:B------:R-:W-:Y:S01]  /*12bb0*/  HSET2.LE.AND R6, R3, R132, PT ;  /* 0x0000008403067233 */ /* 0x000fe20003803000 */
[----:B------:R-:W-:-:S04]  /*12bc0*/  F2FP.BF16.PACK_AB R3, R14, R15 ;  /* 0x0000000f0e03723e */ /* 0x000fc800000010ff */
[----:B------:R-:W-:Y:S01]  /*12bd0*/  LOP3.LUT R170, R0, R3, RZ, 0xc0, !PT ;  /* 0x0000000300aa7212 */ /* 0x000fe200078ec0ff */
[----:B------:R-:W-:Y:S01]  /*12be0*/  FFMA.FTZ R3, R249, R19, R240 ;  /* 0x00000013f9037223 */ /* 0x000fe200000100f0 */
[----:B--2---:R-:W-:Y:S01]  /*12bf0*/  F2FP.BF16.PACK_AB R0, R8, R12 ;  /* 0x0000000c0800723e */ /* 0x004fe200000010ff */
[----:B------:R-:W-:Y:S03]  /*12c00*/  HMMA.16816.F32.BF16 R156, R128, R104, R156 ;  /* 0x00000068809c723c */ /* 0x000fe6000004189c */
[----:B------:R-:W-:Y:S01]  /*12c10*/  LOP3.LUT R171, R4, R0, RZ, 0xc0, !PT ;  /* 0x0000000004ab7212 */ /* 0x000fe200078ec0ff */
[----:B------:R-:W-:Y:S01]  /*12c20*/  FFMA.FTZ R4, R248, R20, R199 ;  /* 0x00000014f8047223 */ /* 0x000fe200000100c7 */
[----:B------:R-:W-:-:S03]  /*12c30*/  F2FP.BF16.PACK_AB R0, R17, R13 ;  /* 0x0000000d1100723e */ /* 0x000fc600000010ff */
[----:B------:R-:W-:Y:S01]  /*12c40*/  FADD.FTZ R4, R190, R4 ;  /* 0x00000004be047221 */ /* 0x000fe20000010000 */
[----:B------:R-:W-:Y:S01]  /*12c50*/  LOP3.LUT R168, R5, R0, RZ, 0xc0, !PT ;  /* 0x0000000005a87212 */ /* 0x000fe200078ec0ff */
[----:B------:R-:W-:Y:S01]  /*12c60*/  FFMA.FTZ R5, R241, R21, R197 ;  /* 0x00000015f1057223 */ /* 0x000fe200000100c5 */
[----:B------:R-:W-:Y:S01]  /*12c70*/  F2FP.BF16.PACK_AB R0, R11, R10 ;  /* 0x0000000a0b00723e */ /* 0x000fe200000010ff */
[----:B------:R-:W-:Y:S02]  /*12c80*/  HMMA.16816.F32.BF16 R108, R128, R106, R108 ;  /* 0x0000006a806c723c */ /* 0x000fe4000004186c */
[----:B------:R-:W-:Y:S01]  /*12c90*/  FADD.FTZ R5, R173, R5 ;  /* 0x00000005ad057221 */ /* 0x000fe20000010000 */
[----:B------:R-:W-:Y:S01]  /*12ca0*/  LOP3.LUT R169, R6, R0, RZ, 0xc0, !PT ;  /* 0x0000000006a97212 */ /* 0x000fe200078ec0ff */
[----:B------:R-:W-:Y:S02]  /*12cb0*/  FFMA.FTZ R0, R250, R18, R237 ;  /* 0x00000012fa007223 */ /* 0x000fe400000100ed */
        /* <DEDUP_REMOVED lines=12> */
[----:B-----5:R-:W-:Y:S01]  /*12d80*/  HMMA.16816.F32.BF16 R164, R128, R24, R164 ;  /* 0x0000001880a4723c */ /* 0x020fe200000418a4 */
[----:B------:R-:W-:Y:S02]  /*12d90*/  FADD.FTZ R5, R139, R0 ;  /* 0x000000008b057221 */ /* 0x000fe40000010000 */
[----:B------:R-:W-:Y:S02]  /*12da0*/  FADD.FTZ R4, R133, R3 ;  /* 0x0000000385047221 */ /* 0x000fe40000010000 */
[----:B------:R-:W-:-:S02]  /*12db0*/  FADD.FTZ R3, R13, R6 ;  /* 0x000000060d037221 */ /* 0x000fc40000010000 */
[----:B------:R-:W-:Y:S01]  /*12dc0*/  FADD.FTZ R0, R10, R7 ;  /* 0x000000070a007221 */ /* 0x000fe20000010000 */
[----:B------:R-:W-:Y:S01]  /*12dd0*/  HMMA.16816.F32.BF16 R128, R128, R26, R144 ;  /* 0x0000001a8080723c */ /* 0x000fe20000041890 */
        /* <DEDUP_REMOVED lines=28> */
[----:B------:R-:W-:Y:S11]  /*12fa0*/  @P0 BRA `(.L_x_813) ;  /* 0x0000001000000947 */ /* 0x000ff60003800000 */
.L_x_800:
[----:B------:R-:W-:-:S12]  /*12fb0*/  UIADD3 UR28, UR29, -0x1, URZ ;  /* 0xffffffff1d1c7890 */ /* 0x000fd8000fffe03f */
.L_x_813:
[----:B------:R-:W-:-:S13]  /*12fc0*/  ISETP.LE.AND P0, PT, RZ, UR28, PT ;  /* 0x0000001cff007c0c */ /* 0x000fda000bf03270 */
[----:B------:R-:W-:Y:S05]  /*12fd0*/  @!P0 BRA `(.L_x_814) ;  /* 0x00002ef000008947 */ /* 0x000fea0003800000 */
[----:B------:R-:W2:Y:S01]  /*12fe0*/  LDL.LU R12, [R1+0x44] ;  /* 0x00004400010c7983 */ /* 0x000ea20000300800 */
[----:B------:R-:W1:Y:S01]  /*12ff0*/  LDC.U8 R240, c[0x0][0x2d8] ;  /* 0x0000b600fff07b82 */ /* 0x000e620000000000 */
[----:B------:R-:W-:Y:S01]  /*13000*/  IMAD.MOV.U32 R3, RZ, RZ, R135 ;  /* 0x000000ffff037224 */ /* 0x000fe200078e0087 */
[----:B------:R-:W-:Y:S01]  /*13010*/  MOV R138, R2 ;  /* 0x00000002008a7202 */ /* 0x000fe20000000f00 */
[----:B------:R-:W3:Y:S01]  /*13020*/  LDL.64 R10, [R1] ;  /* 0x00000000010a7983 */ /* 0x000ee20000100a00 */
[----:B------:R-:W-:Y:S02]  /*13030*/  IMAD.MOV.U32 R0, RZ, RZ, R136 ;  /* 0x000000ffff007224 */ /* 0x000fe400078e0088 */
[----:B------:R-:W-:Y:S01]  /*13040*/  IMAD.MOV.U32 R137, RZ, RZ, R134 ;  /* 0x000000ffff897224 */ /* 0x000fe200078e0086 */
[----:B------:R-:W4:Y:S04]  /*13050*/  LDL.LU R9, [R1+0x2c] ;  /* 0x00002c0001097983 */ /* 0x000f280000300800 */
[----:B------:R-:W5:Y:S04]  /*13060*/  LDL.LU R8, [R1+0x40] ;  /* 0x0000400001087983 */ /* 0x000f680000300800 */
[----:B------:R-:W5:Y:S04]  /*13070*/  LDL.LU.64 R6, [R1+0x30] ;  /* 0x0000300001067983 */ /* 0x000f680000300a00 */
[----:B------:R-:W5:Y:S04]  /*13080*/  LDL.LU.64 R4, [R1+0x48] ;  /* 0x0000480001047983 */ /* 0x000f680000300a00 */
[----:B------:R-:W5:Y:S01]  /*13090*/  LDL.LU R13, [R1+0x28] ;  /* 0x00002800010d7983 */ /* 0x000f620000300800 */
[----:B-1----:R-:W-:-:S02]  /*130a0*/  PRMT R240, R240, 0x7054, R240 ;  /* 0x00007054f0f07816 */ /* 0x002fc400000000f0 */
[----:B------:R-:W-:Y:S01]  /*130b0*/  ISETP.GE.AND P2, PT, R251, c[0x0][0x220], PT ;  /* 0x00008800fb007a0c */ /* 0x000fe20003f46270 */
[----:B--2---:R-:W-:-:S05]  /*130c0*/  IMAD.WIDE.U32 R242, R12, -0x326172a9, RZ ;  /* 0xcd9e8d570cf27825 */ /* 0x004fca00078e00ff */
[----:B----4-:R-:W-:Y:S02]  /*130d0*/  LOP3.LUT R226, R243, R9, RZ, 0x3c, !PT ;  /* 0x00000009f3e27212 */ /* 0x010fe400078e3cff */
[----:B---3--:R-:W-:Y:S01]  /*130e0*/  ISETP.GE.AND P3, PT, R10, c[0x0][0x220], PT ;  /* 0x000088000a007a0c */ /* 0x008fe20003f66270 */
[----:B-----5:R-:W-:-:S04]  /*130f0*/  IMAD.WIDE.U32 R220, R8, -0x2daee0ad, RZ ;  /* 0xd2511f5308dc7825 */ /* 0x020fc800078e00ff */
[----:B------:R-:W-:-:S05]  /*13100*/  IMAD.WIDE.U32 R244, R13, -0x326172a9, RZ ;  /* 0xcd9e8d570df47825 */ /* 0x000fca00078e00ff */
[----:B------:R-:W-:Y:S01]  /*13110*/  LOP3.LUT R228, R245, R9, RZ, 0x3c, !PT ;  /* 0x00000009f5e47212 */ /* 0x000fe200078e3cff */
[----:B------:R-:W-:Y:S01]  /*13120*/  IMAD.WIDE.U32 R226, R226, -0x2daee0ad, RZ ;  /* 0xd2511f53e2e27825 */ /* 0x000fe200078e00ff */
[----:B------:R-:W-:Y:S02]  /*13130*/  MOV R246, R4 ;  /* 0x0000000400f67202 */ /* 0x000fe40000000f00 */
[----:B------:R-:W-:Y:S01]  /*13140*/  MOV R247, R7 ;  /* 0x0000000700f77202 */ /* 0x000fe20000000f00 */
[----:B------:R-:W-:Y:S01]  /*13150*/  IMAD.WIDE.U32 R228, R228, -0x2daee0ad, RZ ;  /* 0xd2511f53e4e47825 */ /* 0x000fe200078e00ff */
[----:B------:R-:W-:Y:S05]  /*13160*/  BRA `(.L_x_815) ;  /* 0x000002e000007947 */ /* 0x000fea0003800000 */
.L_x_817:
        /* <DEDUP_REMOVED lines=46> */
.L_x_815:
[----:B------:R-:W-:Y:S04]  /*13450*/  DEPBAR.LE SB0, 0x0 ;  /* 0x000080000000791a */ /* 0x000fe80000000000 */
[----:B------:R-:W-:Y:S01]  /*13460*/  BAR.SYNC.DEFER_BLOCKING 0x0 ;  /* 0x0000000000007b1d */ /* 0x000fe20000010000 */
[----:B------:R-:W-:Y:S01]  /*13470*/  USHF.R.S32.HI UR5, URZ, 0x1f, UR28 ;  /* 0x0000001f3f057899 */ /* 0x000fe2000801141c */
[----:B------:R-:W-:Y:S01]  /*13480*/  IMAD.U32 R4, RZ, RZ, UR28 ;  /* 0x0000001cff047e24 */ /* 0x000fe2000f8e00ff */
[----:B------:R-:W-:Y:S03]  /*13490*/  UIMAD UR4, UR19, UR28, URZ ;  /* 0x0000001c130472a4 */ /* 0x000fe6000f8e023f */
[----:B------:R-:W-:Y:S01]  /*134a0*/  IMAD.WIDE.U32 R4, R4, UR20, R246 ;  /* 0x0000001404047c25 */ /* 0x000fe2000f8e00f6 */
[----:B------:R-:W-:Y:S04]  /*134b0*/  UIMAD UR4, UR5, UR20, UR4 ;  /* 0x00000014050472a4 */ /* 0x000fe8000f8e0204 */
[C---:B------:R-:W-:Y:S02]  /*134c0*/  @!P3 LEA R12, P5, R4.reuse, c[0x0][0x170], 0x1 ;  /* 0x00005c00040cba11 */ /* 0x040fe400078a08ff */
[----:B------:R-:W-:Y:S02]  /*134d0*/  IADD3 R5, R5, UR4, RZ ;  /* 0x0000000405057c10 */ /* 0x000fe4000fffe0ff */
[C---:B------:R-:W-:Y:S02]  /*134e0*/  @!P2 LEA R8, P1, R4.reuse, c[0x0][0x170], 0x1 ;  /* 0x00005c000408aa11 */ /* 0x040fe400078208ff */
[C-C-:B------:R-:W-:Y:S02]  /*134f0*/  @!P3 LEA.HI.X R13, R4.reuse, c[0x0][0x174], R5.reuse, 0x1, P5 ;  /* 0x00005d00040dba11 */ /* 0x140fe400028f0c05 */
[C---:B------:R-:W-:Y:S02]  /*13500*/  @!P2 LEA.HI.X R9, R4.reuse, c[0x0][0x174], R5, 0x1, P1 ;  /* 0x00005d000409aa11 */ /* 0x040fe400008f0c05 */
[----:B------:R-:W-:Y:S01]  /*13510*/  IADD3 R2, P0, R4, UR24, RZ ;  /* 0x0000001804027c10 */ /* 0x000fe2000ff1e0ff */
[----:B------:R-:W-:Y:S03]  /*13520*/  @P3 STS.128 [R219+0xa000], RZ ;  /* 0x00a000ffdb003388 */ /* 0x000fe60000000c00 */
[C---:B------:R-:W-:Y:S02]  /*13530*/  @!P3 LEA R10, P4, R2.reuse, c[0x0][0x170], 0x1 ;  /* 0x00005c00020aba11 */ /* 0x040fe400078808ff */
[----:B------:R-:W-:Y:S01]  /*13540*/  IADD3.X R7, R5, UR23, RZ, P0, !PT ;  /* 0x0000001705077c10 */ /* 0x000fe200087fe4ff */
[----:B------:R-:W-:Y:S01]  /*13550*/  @!PT LDS RZ, [RZ] ;  /* 0x00000000fffff984 */ /* 0x000fe20000000800 */
[----:B------:R-:W-:Y:S01]  /*13560*/  @!PT LDS RZ, [RZ] ;  /* 0x00000000fffff984 */ /* 0x000fe20000000800 */
[----:B------:R-:W-:Y:S01]  /*13570*/  @!PT LDS RZ, [RZ] ;  /* 0x00000000fffff984 */ /* 0x000fe20000000800 */
[----:B------:R1:W-:Y:S01]  /*13580*/  @!P3 LDGSTS.E.BYPASS.LTC128B.128 [R219+0xa000], [R12.64] ;  /* 0x0a0000000cdbbfae */ /* 0x0003e2000b901d5a */
[C---:B------:R-:W-:Y:S02]  /*13590*/  @!P2 LEA R6, P0, R2.reuse, c[0x0][0x170], 0x1 ;  /* 0x00005c000206aa11 */ /* 0x040fe400078008ff */
[C-C-:B------:R-:W-:Y:S02]  /*135a0*/  @!P3 LEA.HI.X R11, R2.reuse, c[0x0][0x174], R7.reuse, 0x1, P4 ;  /* 0x00005d00020bba11 */ /* 0x140fe400020f0c07 */
[----:B------:R-:W-:Y:S01]  /*135b0*/  @P2 STS.128 [R219+0xb000], RZ ;  /* 0x00b000ffdb002388 */ /* 0x000fe20000000c00 */
[----:B------:R-:W-:Y:S02]  /*135c0*/  @!P2 LEA.HI.X R7, R2, c[0x0][0x174], R7, 0x1, P0 ;  /* 0x00005d000207aa11 */ /* 0x000fe400000f0c07 */
[----:B------:R-:W-:Y:S02]  /*135d0*/  ISETP.LT.AND P4, PT, RZ, UR28, PT ;  /* 0x0000001cff007c0c */ /* 0x000fe4000bf81270 */
[----:B------:R-:W-:Y:S01]  /*135e0*/  @!PT LDS RZ, [RZ] ;  /* 0x00000000fffff984 */ /* 0x000fe20000000800 */
[----:B------:R-:W-:Y:S01]  /*135f0*/  @!PT LDS RZ, [RZ] ;  /* 0x00000000fffff984 */ /* 0x000fe20000000800 */
[----:B------:R-:W-:Y:S01]  /*13600*/  @!PT LDS RZ, [RZ] ;  /* 0x00000000fffff984 */ /* 0x000fe20000000800 */
[----:B------:R2:W-:Y:S05]  /*13610*/  @!P2 LDGSTS.E.BYPASS.LTC128B.128 [R219+0xb000], [R8.64+0x80] ;  /* 0x0b00008008dbafae */ /* 0x0005ea000b901d5a */
[----:B------:R-:W-:Y:S05]  /*13620*/  @P3 STS.128 [R219+0xa800], RZ ;  /* 0x00a800ffdb003388 */ /* 0x000fea0000000c00 */
[----:B------:R-:W-:Y:S01]  /*13630*/  @!PT LDS RZ, [RZ] ;  /* 0x00000000fffff984 */ /* 0x000fe20000000800 */
[----:B------:R-:W-:Y:S01]  /*13640*/  @!PT LDS RZ, [RZ] ;  /* 0x00000000fffff984 */ /* 0x000fe20000000800 */
[----:B------:R-:W-:Y:S01]  /*13650*/  @!PT LDS RZ, [RZ] ;  /* 0x00000000fffff984 */ /* 0x000fe20000000800 */
[----:B------:R2:W-:Y:S05]  /*13660*/  @!P3 LDGSTS.E.BYPASS.LTC128B.128 [R219+0xa800], [R10.64] ;  /* 0x0a8000000adbbfae */ /* 0x0005ea000b901d5a */
[----:B------:R-:W-:Y:S05]  /*13670*/  @P2 STS.128 [R219+0xb800], RZ ;  /* 0x00b800ffdb002388 */ /* 0x000fea0000000c00 */
[----:B------:R-:W-:Y:S01]  /*13680*/  @!PT LDS RZ, [RZ] ;  /* 0x00000000fffff984 */ /* 0x000fe20000000800 */
[----:B------:R-:W-:Y:S01]  /*13690*/  @!PT LDS RZ, [RZ] ;  /* 0x00000000fffff984 */ /* 0x000fe20000000800 */
[----:B------:R-:W-:Y:S01]  /*136a0*/  @!PT LDS RZ, [RZ] ;  /* 0x00000000fffff984 */ /* 0x000fe20000000800 */
[----:B------:R3:W-:Y:S05]  /*136b0*/  @!P2 LDGSTS.E.BYPASS.LTC128B.128 [R219+0xb800], [R6.64+0x80] ;  /* 0x0b80008006dbafae */ /* 0x0007ea000b901d5a */
[----:B------:R-:W-:Y:S05]  /*136c0*/  LDSM.16.M88.4 R32, [R206] ;  /* 0x00000000ce20783b */ /* 0x000fea0000000200 */
[----:B------:R-:W3:Y:S05]  /*136d0*/  LDSM.16.M88.4 R16, [R204+0x8000] ;  /* 0x00800000cc10783b */ /* 0x000eea0000000200 */
[----:B------:R-:W2:Y:S05]  /*136e0*/  LDSM.16.M88.4 R28, [R206+0x2000] ;  /* 0x00200000ce1c783b */ /* 0x000eaa0000000200 */
[----:B------:R-:W4:Y:S05]  /*136f0*/  LDSM.16.M88.4 R132, [R204+0x8800] ;  /* 0x00880000cc84783b */ /* 0x000f2a0000000200 */
[----:B------:R-:W0:Y:S05]  /*13700*/  LDGDEPBAR ;  /* 0x00000000000079af */ /* 0x000e2a0000000000 */
[----:B------:R-:W-:Y:S05]  /*13710*/  LDSM.16.M88.4 R172, [R208] ;  /* 0x00000000d0ac783b */ /* 0x000fea0000000200 */
[----:B------:R-:W5:Y:S05]  /*13720*/  LDSM.16.M88.4 R176, [R215] ;  /* 0x00000000d7b0783b */ /* 0x000f6a0000000200 */
[----:B------:R-:W4:Y:S05]  /*13730*/  LDSM.16.M88.4 R180, [R208+0x2000] ;  /* 0x00200000d0b4783b */ /* 0x000f2a0000000200 */
[----:B------:R-:W5:Y:S01]  /*13740*/  LDSM.16.M88.4 R184, [R218] ;  /* 0x00000000dab8783b */ /* 0x000f620000000200 */
[-C--:B---3--:R-:W-:Y:S04]  /*13750*/  HMMA.16816.F32.BF16 R4, R32, R16.reuse, RZ ;  /* 0x000000102004723c */ /* 0x088fe800000418ff */
[----:B------:R-:W-:Y:S05]  /*13760*/  LDSM.16.M88.4 R188, [R214] ;  /* 0x00000000d6bc783b */ /* 0x000fea0000000200 */
[----:B------:R-:W3:Y:S01]  /*13770*/  LDSM.16.M88.4 R192, [R213+0x8000] ;  /* 0x00800000d5c0783b */ /* 0x000ee20000000200 */
[C---:B--2---:R-:W-:Y:S04]  /*13780*/  HMMA.16816.F32.BF16 R8, R28.reuse, R16, RZ ;  /* 0x000000101c08723c */ /* 0x044fe800000418ff */
[----:B------:R-:W2:Y:S04]  /*13790*/  LDSM.16.M88.4 R196, [R214+0x2000] ;  /* 0x00200000d6c4783b */ /* 0x000ea80000000200 */
[-C--:B-1----:R-:W-:Y:S01]  /*137a0*/  HMMA.16816.F32.BF16 R12, R28, R18.reuse, RZ ;  /* 0x000000121c0c723c */ /* 0x082fe200000418ff */
[----:B------:R-:W-:Y:S07]  /*137b0*/  LDSM.16.M88.4 R200, [R212+0x2000] ;  /* 0x00200000d4c8783b */ /* 0x000fee0000000200 */
[C---:B------:R-:W-:Y:S08]  /*137c0*/  HMMA.16816.F32.BF16 R16, R32.reuse, R18, RZ ;  /* 0x000000122010723c */ /* 0x040ff000000418ff */
[-C--:B----4-:R-:W-:Y:S08]  /*137d0*/  HMMA.16816.F32.BF16 R20, R32, R132.reuse, RZ ;  /* 0x000000842014723c */ /* 0x090ff000000418ff */
[C---:B------:R-:W-:Y:S08]  /*137e0*/  HMMA.16816.F32.BF16 R24, R28.reuse, R132, RZ ;  /* 0x000000841c18723c */ /* 0x040ff000000418ff */
[-C--:B------:R-:W-:Y:S08]  /*137f0*/  HMMA.16816.F32.BF16 R28, R28, R134.reuse, RZ ;  /* 0x000000861c1c723c */ /* 0x080ff000000418ff */
[----:B------:R-:W-:Y:S01]  /*13800*/  HMMA.16816.F32.BF16 R32, R32, R134, RZ ;  /* 0x000000862020723c */ /* 0x000fe200000418ff */
[----:B------:R-:W1:Y:S07]  /*13810*/  LDSM.16.M88.4 R132, [R213+0x8800] ;  /* 0x00880000d584783b */ /* 0x000e6e0000000200 */
[-C--:B-----5:R-:W-:Y:S08]  /*13820*/  HMMA.16816.F32.BF16 R4, R172, R176.reuse, R4 ;  /* 0x000000b0ac04723c */ /* 0x0a0ff00000041804 */
[C---:B------:R-:W-:Y:S08]  /*13830*/  HMMA.16816.F32.BF16 R8, R180.reuse, R176, R8 ;  /* 0x000000b0b408723c */ /* 0x040ff00000041808 */
[-C--:B------:R-:W-:Y:S08]  /*13840*/  HMMA.16816.F32.BF16 R12, R180, R178.reuse, R12 ;  /* 0x000000b2b40c723c */ /* 0x080ff0000004180c */
[C---:B------:R-:W-:Y:S01]  /*13850*/  HMMA.16816.F32.BF16 R16, R172.reuse, R178, R16 ;  /* 0x000000b2ac10723c */ /* 0x040fe20000041810 */
[----:B------:R-:W-:Y:S07]  /*13860*/  LDSM.16.M88.4 R176, [R212] ;  /* 0x00000000d4b0783b */ /* 0x000fee0000000200 */
[-C--:B------:R-:W-:Y:S08]  /*13870*/  HMMA.16816.F32.BF16 R20, R172, R184.reuse, R20 ;  /* 0x000000b8ac14723c */ /* 0x080ff00000041814 */
[C---:B------:R-:W-:Y:S08]  /*13880*/  HMMA.16816.F32.BF16 R24, R180.reuse, R184, R24 ;  /* 0x000000b8b418723c */ /* 0x040ff00000041818 */
[-C--:B------:R-:W-:Y:S01]  /*13890*/  HMMA.16816.F32.BF16 R28, R180, R186.reuse, R28 ;  /* 0x000000bab41c723c */ /* 0x080fe2000004181c */
[----:B------:R-:W4:Y:S07]  /*138a0*/  LDSM.16.M88.4 R180, [R211] ;  /* 0x00000000d3b4783b */ /* 0x000f2e0000000200 */
[----:B------:R-:W-:Y:S01]  /*138b0*/  HMMA.16816.F32.BF16 R32, R172, R186, R32 ;  /* 0x000000baac20723c */ /* 0x000fe20000041820 */
[----:B------:R-:W5:Y:S05]  /*138c0*/  LDSM.16.M88.4 R172, [R211+0x800] ;  /* 0x00080000d3ac783b */ /* 0x000f6a0000000200 */
[----:B------:R-:W-:Y:S02]  /*138d0*/  LDSM.16.M88.4 R184, [R206+0x4000] ;  /* 0x00400000ceb8783b */ /* 0x000fe40000000200 */
[-C--:B---3--:R-:W-:Y:S08]  /*138e0*/  HMMA.16816.F32.BF16 R4, R188, R192.reuse, R4 ;  /* 0x000000c0bc04723c */ /* 0x088ff00000041804 */
[C---:B--2---:R-:W-:Y:S08]  /*138f0*/  HMMA.16816.F32.BF16 R8, R196.reuse, R192, R8 ;  /* 0x000000c0c408723c */ /* 0x044ff00000041808 */
        /* <DEDUP_REMOVED lines=8> */
[----:B------:R-:W3:Y:S05]  /*13980*/  LDSM.16.M88.4 R132, [R204+0x9800] ;  /* 0x00980000cc84783b */ /* 0x000eea0000000200 */
[----:B------:R-:W-:Y:S02]  /*13990*/  LDSM.16.M88.4 R188, [R217] ;  /* 0x00000000d9bc783b */ /* 0x000fe40000000200 */
[-C--:B----4-:R-:W-:Y:S08]  /*139a0*/  HMMA.16816.F32.BF16 R4, R176, R180.reuse, R4 ;  /* 0x000000b4b004723c */ /* 0x090ff00000041804 */
[C---:B------:R-:W-:Y:S08]  /*139b0*/  HMMA.16816.F32.BF16 R8, R200.reuse, R180, R8 ;  /* 0x000000b4c808723c */ /* 0x040ff00000041808 */
[-C--:B------:R-:W-:Y:S08]  /*139c0*/  HMMA.16816.F32.BF16 R12, R200, R182.reuse, R12 ;  /* 0x000000b6c80c723c */ /* 0x080ff0000004180c */
[C---:B------:R-:W-:Y:S01]  /*139d0*/  HMMA.16816.F32.BF16 R16, R176.reuse, R182, R16 ;  /* 0x000000b6b010723c */ /* 0x040fe20000041810 */
[----:B------:R-:W4:Y:S07]  /*139e0*/  LDSM.16.M88.4 R180, [R208+0x4000] ;  /* 0x00400000d0b4783b */ /* 0x000f2e0000000200 */
[-C--:B-----5:R-:W-:Y:S08]  /*139f0*/  HMMA.16816.F32.BF16 R20, R176, R172.reuse, R20 ;  /* 0x000000acb014723c */ /* 0x0a0ff00000041814 */
[C---:B------:R-:W-:Y:S08]  /*13a00*/  HMMA.16816.F32.BF16 R24, R200.reuse, R172, R24 ;  /* 0x000000acc818723c */ /* 0x040ff00000041818 */
[-C--:B------:R-:W-:Y:S01]  /*13a10*/  HMMA.16816.F32.BF16 R28, R200, R174.reuse, R28 ;  /* 0x000000aec81c723c */ /* 0x080fe2000004181c */
[----:B------:R-:W5:Y:S07]  /*13a20*/  LDSM.16.M88.4 R200, [R208+0x6000] ;  /* 0x00600000d0c8783b */ /* 0x000f6e0000000200 */
[----:B------:R-:W-:Y:S01]  /*13a30*/  HMMA.16816.F32.BF16 R32, R176, R174, R32 ;  /* 0x000000aeb020723c */ /* 0x000fe20000041820 */
[----:B------:R-:W4:Y:S05]  /*13a40*/  LDSM.16.M88.4 R172, [R216] ;  /* 0x00000000d8ac783b */ /* 0x000f2a0000000200 */
[----:B------:R-:W-:Y:S02]  /*13a50*/  LDSM.16.M88.4 R176, [R214+0x4000] ;  /* 0x00400000d6b0783b */ /* 0x000fe40000000200 */
[-C--:B--2---:R-:W-:Y:S08]  /*13a60*/  HMMA.16816.F32.BF16 R4, R184, R192.reuse, R4 ;  /* 0x000000c0b804723c */ /* 0x084ff00000041804 */
[C---:B-1----:R-:W-:Y:S08]  /*13a70*/  HMMA.16816.F32.BF16 R8, R196.reuse, R192, R8 ;  /* 0x000000c0c408723c */ /* 0x042ff00000041808 */
[-C--:B------:R-:W-:Y:S08]  /*13a80*/  HMMA.16816.F32.BF16 R12, R196, R194.reuse, R12 ;  /* 0x000000c2c40c723c */ /* 0x080ff0000004180c */
[C---:B------:R-:W-:Y:S01]  /*13a90*/  HMMA.16816.F32.BF16 R16, R184.reuse, R194, R16 ;  /* 0x000000c2b810723c */ /* 0x040fe20000041810 */
[----:B------:R-:W1:Y:S07]  /*13aa0*/  LDSM.16.M88.4 R192, [R213+0x9000] ;  /* 0x00900000d5c0783b */ /* 0x000e6e0000000200 */
[-C--:B---3--:R-:W-:Y:S08]  /*13ab0*/  HMMA.16816.F32.BF16 R20, R184, R132.reuse, R20 ;  /* 0x00000084b814723c */ /* 0x088ff00000041814 */
[C---:B------:R-:W-:Y:S08]  /*13ac0*/  HMMA.16816.F32.BF16 R24, R196.reuse, R132, R24 ;  /* 0x00000084c418723c */ /* 0x040ff00000041818 */
[-C--:B------:R-:W-:Y:S01]  /*13ad0*/  HMMA.16816.F32.BF16 R28, R196, R134.reuse, R28 ;  /* 0x00000086c41c723c */ /* 0x080fe2000004181c */
[----:B------:R-:W2:Y:S07]  /*13ae0*/  LDSM.16.M88.4 R196, [R214+0x6000] ;  /* 0x00600000d6c4783b */ /* 0x000eae0000000200 */
[----:B------:R-:W-:Y:S01]  /*13af0*/  HMMA.16816.F32.BF16 R32, R184, R134, R32 ;  /* 0x00000086b820723c */ /* 0x000fe20000041820 */
[----:B------:R-:W3:Y:S05]  /*13b00*/  LDSM.16.M88.4 R132, [R213+0x9800] ;  /* 0x00980000d584783b */ /* 0x000eea0000000200 */
[----:B------:R-:W-:Y:S02]  /*13b10*/  LDSM.16.M88.4 R184, [R212+0x4000] ;  /* 0x00400000d4b8783b */ /* 0x000fe40000000200 */
[-C--:B----4-:R-:W-:Y:S08]  /*13b20*/  HMMA.16816.F32.BF16 R4, R180, R188.reuse, R4 ;  /* 0x000000bcb404723c */ /* 0x090ff00000041804 */
[C---:B-----5:R-:W-:Y:S08]  /*13b30*/  HMMA.16816.F32.BF16 R8, R200.reuse, R188, R8 ;  /* 0x000000bcc808723c */ /* 0x060ff00000041808 */
[-C--:B------:R-:W-:Y:S08]  /*13b40*/  HMMA.16816.F32.BF16 R12, R200, R190.reuse, R12 ;  /* 0x000000bec80c723c */ /* 0x080ff0000004180c */
[C---:B------:R-:W-:Y:S01]  /*13b50*/  HMMA.16816.F32.BF16 R16, R180.reuse, R190, R16 ;  /* 0x000000beb410723c */ /* 0x040fe20000041810 */
[----:B------:R-:W4:Y:S07]  /*13b60*/  LDSM.16.M88.4 R188, [R211+0x1000] ;  /* 0x00100000d3bc783b */ /* 0x000f2e0000000200 */
[-C--:B------:R-:W-:Y:S08]  /*13b70*/  HMMA.16816.F32.BF16 R20, R180, R172.reuse, R20 ;  /* 0x000000acb414723c */ /* 0x080ff00000041814 */
[C---:B------:R-:W-:Y:S08]  /*13b80*/  HMMA.16816.F32.BF16 R24, R200.reuse, R172, R24 ;  /* 0x000000acc818723c */ /* 0x040ff00000041818 */
[-C--:B------:R-:W-:Y:S01]  /*13b90*/  HMMA.16816.F32.BF16 R28, R200, R174.reuse, R28 ;  /* 0x000000aec81c723c */ /* 0x080fe2000004181c */
[----:B------:R-:W5:Y:S07]  /*13ba0*/  LDSM.16.M88.4 R200, [R212+0x6000] ;  /* 0x00600000d4c8783b */ /* 0x000f6e0000000200 */
[----:B------:R-:W-:Y:S01]  /*13bb0*/  HMMA.16816.F32.BF16 R32, R180, R174, R32 ;  /* 0x000000aeb420723c */ /* 0x000fe20000041820 */
[----:B------:R-:W4:Y:S01]  /*13bc0*/  LDSM.16.M88.4 R172, [R211+0x1800] ;  /* 0x00180000d3ac783b */ /* 0x000f220000000200 */
[----:B------:R-:W-:Y:S04]  /*13bd0*/  DEPBAR.LE SB0, 0x0 ;  /* 0x000080000000791a */ /* 0x000fe80000000000 */
[----:B------:R-:W-:Y:S02]  /*13be0*/  BAR.SYNC.DEFER_BLOCKING 0x0 ;  /* 0x0000000000007b1d */ /* 0x000fe40000010000 */
[-C--:B-1----:R-:W-:Y:S08]  /*13bf0*/  HMMA.16816.F32.BF16 R4, R176, R192.reuse, R4 ;  /* 0x000000c0b004723c */ /* 0x082ff00000041804 */
[C---:B--2---:R-:W-:Y:S08]  /*13c00*/  HMMA.16816.F32.BF16 R8, R196.reuse, R192, R8 ;  /* 0x000000c0c408723c */ /* 0x044ff00000041808 */
[-C--:B------:R-:W-:Y:S08]  /*13c10*/  HMMA.16816.F32.BF16 R12, R196, R194.reuse, R12 ;  /* 0x000000c2c40c723c */ /* 0x080ff0000004180c */
[C---:B------:R-:W-:Y:S08]  /*13c20*/  HMMA.16816.F32.BF16 R16, R176.reuse, R194, R16 ;  /* 0x000000c2b010723c */ /* 0x040ff00000041810 */
[-C--:B---3--:R-:W-:Y:S08]  /*13c30*/  HMMA.16816.F32.BF16 R20, R176, R132.reuse, R20 ;  /* 0x00000084b014723c */ /* 0x088ff00000041814 */
[C---:B------:R-:W-:Y:S08]  /*13c40*/  HMMA.16816.F32.BF16 R24, R196.reuse, R132, R24 ;  /* 0x00000084c418723c */ /* 0x040ff00000041818 */
[-C--:B------:R-:W-:Y:S08]  /*13c50*/  HMMA.16816.F32.BF16 R28, R196, R134.reuse, R28 ;  /* 0x00000086c41c723c */ /* 0x080ff0000004181c */
[----:B------:R-:W-:Y:S08]  /*13c60*/  HMMA.16816.F32.BF16 R32, R176, R134, R32 ;  /* 0x00000086b020723c */ /* 0x000ff00000041820 */
[-C--:B----4-:R-:W-:Y:S08]  /*13c70*/  HMMA.16816.F32.BF16 R4, R184, R188.reuse, R4 ;  /* 0x000000bcb804723c */ /* 0x090ff00000041804 */
[C---:B-----5:R-:W-:Y:S08]  /*13c80*/  HMMA.16816.F32.BF16 R8, R200.reuse, R188, R8 ;  /* 0x000000bcc808723c */ /* 0x060ff00000041808 */
[-C--:B------:R-:W-:Y:S08]  /*13c90*/  HMMA.16816.F32.BF16 R12, R200, R190.reuse, R12 ;  /* 0x000000bec80c723c */ /* 0x080ff0000004180c */
[C---:B------:R-:W-:Y:S08]  /*13ca0*/  HMMA.16816.F32.BF16 R16, R184.reuse, R190, R16 ;  /* 0x000000beb810723c */ /* 0x040ff00000041810 */
[-C--:B------:R-:W-:Y:S08]  /*13cb0*/  HMMA.16816.F32.BF16 R20, R184, R172.reuse, R20 ;  /* 0x000000acb814723c */ /* 0x080ff00000041814 */
[C---:B------:R-:W-:Y:S08]  /*13cc0*/  HMMA.16816.F32.BF16 R24, R200.reuse, R172, R24 ;  /* 0x000000acc818723c */ /* 0x040ff00000041818 */
[-C--:B------:R-:W-:Y:S08]  /*13cd0*/  HMMA.16816.F32.BF16 R28, R200, R174.reuse, R28 ;  /* 0x000000aec81c723c */ /* 0x080ff0000004181c */
[----:B------:R-:W-:Y:S01]  /*13ce0*/  HMMA.16816.F32.BF16 R32, R184, R174, R32 ;  /* 0x000000aeb820723c */ /* 0x000fe20000041820 */
[----:B------:R-:W-:-:S07]  /*13cf0*/  @P4 BRA `(.L_x_817) ;  /* 0xfffff47000004947 */ /* 0x000fce000383ffff */
.L_x_816:
        /* <DEDUP_REMOVED lines=16> */
[----:B-1----:R-:W-:Y:S01]  /*13e00*/  SHFL.BFLY PT, R135, R136, 0x2, 0x1f ;  /* 0x0c401f0088877f89 */ /* 0x002fe200000e0000 */
[----:B------:R-:W-:Y:S02]  /*13e10*/  FMNMX.FTZ R132, R23, R132, !PT ;  /* 0x0000008417847209 */ /* 0x000fe40007810000 */
[----:B------:R-:W-:Y:S02]  /*13e20*/  FMNMX.FTZ R2, R13, R2, !PT ;  /* 0x000000020d027209 */ /* 0x000fe40007810000 */
[----:B------:R-:W-:Y:S02]  /*13e30*/  FMNMX.FTZ R133, R34, R132, !PT ;  /* 0x0000008422857209 */ /* 0x000fe40007810000 */
[----:B------:R-:W-:Y:S04]  /*13e40*/  FMNMX.FTZ R2, R24, R2, !PT ;  /* 0x0000000218027209 */ /* 0x000fe80007810000 */
[----:B------:R-:W-:Y:S02]  /*13e50*/  FMNMX.FTZ R132, R25, R2, !PT ;  /* 0x0000000219847209 */ /* 0x000fe40007810000 */
[----:B------:R-:W-:Y:S02]  /*13e60*/  FMNMX.FTZ R2, R35, R133, !PT ;  /* 0x0000008523027209 */ /* 0x000fe40007810000 */
[----:B------:R-:W-:Y:S03]  /*13e70*/  FMNMX.FTZ R132, R28, R132, !PT ;  /* 0x000000841c847209 */ /* 0x000fe60007810000 */
[----:B------:R-:W-:Y:S01]  /*13e80*/  SHFL.BFLY PT, R134, R2, 0x2, 0x1f ;  /* 0x0c401f0002867f89 */ /* 0x000fe200000e0000 */
[----:B------:R-:W-:Y:S07]  /*13e90*/  FMNMX.FTZ R132, R29, R132, !PT ;  /* 0x000000841d847209 */ /* 0x000fee0007810000 */
[----:B------:R-:W1:Y:S02]  /*13ea0*/  SHFL.BFLY PT, R133, R132, 0x2, 0x1f ;  /* 0x0c401f0084857f89 */ /* 0x000e6400000e0000 */
[----:B-1----:R-:W-:Y:S02]  /*13eb0*/  FMNMX.FTZ R132, R132, R133, !PT ;  /* 0x0000008584847209 */ /* 0x002fe40007810000 */
[----:B------:R-:W-:Y:S02]  /*13ec0*/  FMNMX.FTZ R136, R136, R135, !PT ;  /* 0x0000008788887209 */ /* 0x000fe40007810000 */
[----:B------:R-:W-:Y:S02]  /*13ed0*/  FMNMX.FTZ R2, R2, R134, !PT ;  /* 0x0000008602027209 */ /* 0x000fe40007810000 */
[----:B------:R-:W1:Y:S08]  /*13ee0*/  SHFL.BFLY PT, R134, R132, 0x1, 0x1f ;  /* 0x0c201f0084867f89 */ /* 0x000e7000000e0000 */
[----:B------:R-:W2:Y:S08]  /*13ef0*/  SHFL.BFLY PT, R139, R136, 0x1, 0x1f ;  /* 0x0c201f00888b7f89 */ /* 0x000eb000000e0000 */
[----:B------:R-:W3:Y:S01]  /*13f00*/  SHFL.BFLY PT, R135, R2, 0x1, 0x1f ;  /* 0x0c201f0002877f89 */ /* 0x000ee200000e0000 */
[----:B-1----:R-:W-:Y:S05]  /*13f10*/  FMNMX.FTZ R134, R132, R134, !PT ;  /* 0x0000008684867209 */ /* 0x002fea0007810000 */
[----:B------:R-:W-:Y:S01]  /*13f20*/  FMUL.FTZ R184, R134, c[0x0][0x23c] ;  /* 0x00008f0086b87a20 */ /* 0x000fe20000410000 */
[----:B--2---:R-:W-:Y:S04]  /*13f30*/  FMNMX.FTZ R136, R136, R139, !PT ;  /* 0x0000008b88887209 */ /* 0x004fe80007810000 */
[C---:B------:R-:W-:Y:S01]  /*13f40*/  FSETP.NEU.FTZ.AND P0, PT, R136.reuse, -INF , PT ;  /* 0xff8000008800780b */ /* 0x040fe20003f1d000 */
[----:B------:R-:W-:Y:S01]  /*13f50*/  FADD.FTZ R0, -R136, R0 ;  /* 0x0000000088007221 */ /* 0x000fe20000010100 */
[----:B---3--:R-:W-:Y:S03]  /*13f60*/  FMNMX.FTZ R135, R2, R135, !PT ;  /* 0x0000008702877209 */ /* 0x008fe60007810000 */
[----:B------:R-:W-:Y:S01]  /*13f70*/  FMUL.FTZ R0, R0, c[0x0][0x23c] ;  /* 0x00008f0000007a20 */ /* 0x000fe20000410000 */
[----:B------:R-:W-:Y:S03]  /*13f80*/  FMNMX.FTZ R2, R10, R138, !PT ;  /* 0x0000008a0a027209 */ /* 0x000fe60007810000 */
[----:B------:R1:W2:Y:S01]  /*13f90*/  MUFU.EX2 R133, R0 ;  /* 0x0000000000857308 */ /* 0x0002a20000000800 */
[----:B------:R-:W-:Y:S01]  /*13fa0*/  FMNMX.FTZ R2, R11, R2, !PT ;  /* 0x000000020b027209 */ /* 0x000fe20007810000 */
[----:B------:R-:W-:Y:S03]  /*13fb0*/  FMUL.FTZ R139, R135, c[0x0][0x23c] ;  /* 0x00008f00878b7a20 */ /* 0x000fe60000410000 */
[----:B------:R-:W-:Y:S04]  /*13fc0*/  FMNMX.FTZ R2, R14, R2, !PT ;  /* 0x000000020e027209 */ /* 0x000fe80007810000 */
[----:B------:R-:W-:Y:S01]  /*13fd0*/  FMNMX.FTZ R2, R15, R2, !PT ;  /* 0x000000020f027209 */ /* 0x000fe20007810000 */
[----:B-1----:R-:W-:Y:S02]  /*13fe0*/  FADD.FTZ R0, -R135, R3 ;  /* 0x0000000387007221 */ /* 0x002fe40000010100 */
[C---:B--2---:R-:W-:Y:S02]  /*13ff0*/  FMUL.FTZ R36, R133.reuse, R36 ;  /* 0x0000002485247220 */ /* 0x044fe40000410000 */
        /* <DEDUP_REMOVED lines=18> */
[C---:B--2---:R-:W-:Y:S01]  /*14120*/  FMUL.FTZ R38, R132.reuse, R38 ;  /* 0x0000002684267220 */ /* 0x044fe20000410000 */
        /* <DEDUP_REMOVED lines=10> */
[----:B------:R3:W-:Y:S01]  /*141d0*/  MUFU.EX2 R235, R4 ;  /* 0x0000000400eb7308 */ /* 0x0007e20000000800 */
[----:B------:R-:W-:Y:S01]  /*141e0*/  FFMA.FTZ R19, R19, c[0x0][0x23c], -R139 ;  /* 0x00008f0013137a23 */ /* 0x000fe2000001088b */
[----:B------:R-:W-:Y:S01]  /*141f0*/  FSEL R184, R184, RZ, P0 ;  /* 0x000000ffb8b87208 */ /* 0x000fe20000000000 */
[----:B------:R-:W-:Y:S02]  /*14200*/  FFMA.FTZ R5, R5, c[0x0][0x23c], -R137 ;  /* 0x00008f0005057a23 */ /* 0x000fe40000010889 */
[--C-:B------:R-:W-:Y:S02]  /*14210*/  FFMA.FTZ R6, R6, c[0x0][0x23c], -R139.reuse ;  /* 0x00008f0006067a23 */ /* 0x100fe4000001088b */
[----:B------:R-:W-:Y:S02]  /*14220*/  FFMA.FTZ R7, R7, c[0x0][0x23c], -R139 ;  /* 0x00008f0007077a23 */ /* 0x000fe4000001088b */
[--C-:B------:R-:W-:Y:S01]  /*14230*/  FFMA.FTZ R8, R8, c[0x0][0x23c], -R184.reuse ;  /* 0x00008f0008087a23 */ /* 0x100fe200000108b8 */
[----:B------:R4:W-:Y:S01]  /*14240*/  MUFU.EX2 R239, R16 ;  /* 0x0000001000ef7308 */ /* 0x0009e20000000800 */
[--C-:B------:R-:W-:Y:S01]  /*14250*/  FFMA.FTZ R9, R9, c[0x0][0x23c], -R184.reuse ;  /* 0x00008f0009097a23 */ /* 0x100fe200000108b8 */
[----:B-1----:R-:W-:Y:S01]  /*14260*/  FMNMX.FTZ R0, R26, R2, !PT ;  /* 0x000000021a007209 */ /* 0x002fe20007810000 */
[--C-:B------:R-:W-:Y:S02]  /*14270*/  FFMA.FTZ R12, R12, c[0x0][0x23c], -R184.reuse ;  /* 0x00008f000c0c7a23 */ /* 0x100fe400000108b8 */
[----:B------:R-:W-:Y:S01]  /*14280*/  FFMA.FTZ R13, R13, c[0x0][0x23c], -R184 ;  /* 0x00008f000d0d7a23 */ /* 0x000fe200000108b8 */
[----:B------:R-:W-:Y:S01]  /*14290*/  FMNMX.FTZ R0, R27, R0, !PT ;  /* 0x000000001b007209 */ /* 0x000fe20007810000 */
[C---:B--2---:R-:W-:Y:S03]  /*142a0*/  FMUL.FTZ R40, R3.reuse, R40 ;  /* 0x0000002803287220 */ /* 0x044fe60000410000 */
[----:B------:R1:W-:Y:S01]  /*142b0*/  MUFU.EX2 R236, R18 ;  /* 0x0000001200ec7308 */ /* 0x0003e20000000800 */
[----:B------:R-:W-:Y:S01]  /*142c0*/  FMNMX.FTZ R0, R30, R0, !PT ;  /* 0x000000001e007209 */ /* 0x000fe20007810000 */
[C---:B------:R-:W-:Y:S01]  /*142d0*/  FMUL.FTZ R41, R3.reuse, R41 ;  /* 0x0000002903297220 */ /* 0x040fe20000410000 */
[----:B---3--:R-:W-:Y:S01]  /*142e0*/  MOV R4, UR31 ;  /* 0x0000001f00047c02 */ /* 0x008fe20008000f00 */
[----:B------:R-:W-:Y:S01]  /*142f0*/  FMUL.FTZ R44, R3, R44 ;  /* 0x0000002c032c7220 */ /* 0x000fe20000410000 */
[----:B------:R-:W-:Y:S01]  /*14300*/  FMNMX.FTZ R0, R31, R0, !PT ;  /* 0x000000001f007209 */ /* 0x000fe20007810000 */
[----:B------:R-:W-:Y:S01]  /*14310*/  FMUL.FTZ R45, R3, R45 ;  /* 0x0000002d032d7220 */ /* 0x000fe20000410000 */
[----:B------:R-:W-:Y:S01]  /*14320*/  LOP3.LUT R4, R221, UR28, R4, 0x96, !PT ;  /* 0x0000001cdd047c12 */ /* 0x000fe2000f8e9604 */
[C---:B------:R-:W-:Y:S02]  /*14330*/  FMUL.FTZ R50, R132.reuse, R50 ;  /* 0x0000003284327220 */ /* 0x040fe40000410000 */
[----:B------:R2:W-:Y:S01]  /*14340*/  MUFU.EX2 R237, R19 ;  /* 0x0000001300ed7308 */ /* 0x0005e20000000800 */
[----:B------:R-:W3:Y:S01]  /*14350*/  SHFL.BFLY PT, R2, R0, 0x2, 0x1f ;  /* 0x0c401f0000027f89 */ /* 0x000ee200000e0000 */
[----:B------:R-:W-:Y:S01]  /*14360*/  FMUL.FTZ R51, R132, R51 ;  /* 0x0000003384337220 */ /* 0x000fe20000410000 */
[----:B------:R-:W-:Y:S01]  /*14370*/  UIADD3 UR28, UR28, -0x1, URZ ;  /* 0xffffffff1c1c7890 */ /* 0x000fe2000fffe03f */
[--C-:B----4-:R-:W-:Y:S01]  /*14380*/  LOP3.LUT R16, R227, UR14, R220.reuse, 0x96, !PT ;  /* 0x0000000ee3107c12 */ /* 0x110fe2000f8e96dc */
[----:B------:R-:W-:Y:S04]  /*14390*/  IMAD.WIDE.U32 R172, R4, -0x326172a9, RZ ;  /* 0xcd9e8d5704ac7825 */ /* 0x000fe800078e00ff */
[C---:B------:R-:W-:Y:S01]  /*143a0*/  FMUL.FTZ R54, R132.reuse, R54 ;  /* 0x0000003684367220 */ /* 0x040fe20000410000 */
[----:B------:R4:W5:Y:S01]  /*143b0*/  MUFU.EX2 R238, R17 ;  /* 0x0000001100ee7308 */ /* 0x0009620000000800 */
[C---:B------:R-:W-:Y:S02]  /*143c0*/  FMUL.FTZ R55, R132.reuse, R55 ;  /* 0x0000003784377220 */ /* 0x040fe40000410000 */
[----:B------:R-:W-:Y:S01]  /*143d0*/  FMUL.FTZ R56, R3, R56 ;  /* 0x0000003803387220 */ /* 0x000fe20000410000 */
[----:B-1----:R-:W-:Y:S01]  /*143e0*/  LOP3.LUT R18, R229, UR14, R220, 0x96, !PT ;  /* 0x0000000ee5127c12 */ /* 0x002fe2000f8e96dc */
[C---:B------:R-:W-:Y:S02]  /*143f0*/  FMUL.FTZ R57, R3.reuse, R57 ;  /* 0x0000003903397220 */ /* 0x040fe40000410000 */
[C---:B------:R-:W-:Y:S02]  /*14400*/  FMUL.FTZ R60, R3.reuse, R60 ;  /* 0x0000003c033c7220 */ /* 0x040fe40000410000 */
[----:B------:R-:W-:Y:S01]  /*14410*/  FMUL.FTZ R61, R3, R61 ;  /* 0x0000003d033d7220 */ /* 0x000fe20000410000 */
[----:B------:R1:W1:Y:S01]  /*14420*/  MUFU.EX2 R234, R5 ;  /* 0x0000000500ea7308 */ /* 0x0002620000000800 */
[C---:B------:R-:W-:Y:S02]  /*14430*/  FMUL.FTZ R66, R132.reuse, R66 ;  /* 0x0000004284427220 */ /* 0x040fe40000410000 */
[----:B------:R-:W-:Y:S01]  /*14440*/  FMUL.FTZ R67, R132, R67 ;  /* 0x0000004384437220 */ /* 0x000fe20000410000 */
[----:B---3--:R-:W-:Y:S01]  /*14450*/  FMNMX.FTZ R0, R0, R2, !PT ;  /* 0x0000000200007209 */ /* 0x008fe20007810000 */
[----:B--2---:R-:W-:Y:S04]  /*14460*/  IMAD.WIDE.U32 R18, R18, -0x326172a9, RZ ;  /* 0xcd9e8d5712127825 */ /* 0x004fe800078e00ff */
[----:B------:R-:W2:Y:S01]  /*14470*/  SHFL.BFLY PT, R2, R0, 0x1, 0x1f ;  /* 0x0c201f0000027f89 */ /* 0x000ea200000e0000 */
[----:B------:R3:W-:Y:S01]  /*14480*/  MUFU.EX2 R233, R6 ;  /* 0x0000000600e97308 */ /* 0x0007e20000000800 */
[----:B------:R-:W-:Y:S01]  /*14490*/  LOP3.LUT R4, R19, UR13, R172, 0x96, !PT ;  /* 0x0000000d13047c12 */ /* 0x000fe2000f8e96ac */
[----:B------:R-:W-:Y:S01]  /*144a0*/  FMUL.FTZ R70, R132, R70 ;  /* 0x0000004684467220 */ /* 0x000fe20000410000 */
[----:B------:R-:W-:Y:S01]  /*144b0*/  LOP3.LUT R19, R173, UR15, R242, 0x96, !PT ;  /* 0x0000000fad137c12 */ /* 0x000fe2000f8e96f2 */
[----:B----4-:R-:W-:Y:S04]  /*144c0*/  IMAD.WIDE.U32 R16, R16, -0x326172a9, RZ ;  /* 0xcd9e8d5710107825 */ /* 0x010fe800078e00ff */
[----:B------:R-:W-:Y:S01]  /*144d0*/  IMAD.WIDE.U32 R174, R19, -0x2daee0ad, RZ ;  /* 0xd2511f5313ae7825 */ /* 0x000fe200078e00ff */
[----:B------:R-:W-:Y:S01]  /*144e0*/  LOP3.LUT R172, R17, UR13, R172, 0x96, !PT ;  /* 0x0000000d11ac7c12 */ /* 0x000fe2000f8e96ac */
[----:B------:R4:W4:Y:S02]  /*144f0*/  MUFU.EX2 R232, R7 ;  /* 0x0000000700e87308 */ /* 0x0009240000000800 */
[----:B------:R-:W-:Y:S01]  /*14500*/  FMUL.FTZ R19, R132, R155 ;  /* 0x0000009b84137220 */ /* 0x000fe20000410000 */
[----:B-1----:R-:W-:Y:S01]  /*14510*/  LOP3.LUT R5, R173, UR15, R244, 0x96, !PT ;  /* 0x0000000fad057c12 */ /* 0x002fe2000f8e96f4 */
[----:B------:R-:W-:Y:S04]  /*14520*/  IMAD.WIDE.U32 R172, R172, -0x2daee0ad, RZ ;  /* 0xd2511f53acac7825 */ /* 0x000fe800078e00ff */
[----:B------:R-:W-:Y:S01]  /*14530*/  IMAD.WIDE.U32 R176, R5, -0x2daee0ad, RZ ;  /* 0xd2511f5305b07825 */ /* 0x000fe200078e00ff */
[----:B------:R-:W-:Y:S01]  /*14540*/  LOP3.LUT R17, R173, UR10, R174, 0x96, !PT ;  /* 0x0000000aad117c12 */ /* 0x000fe2000f8e96ae */
[----:B------:R1:W-:Y:S02]  /*14550*/  MUFU.EX2 R231, R8 ;  /* 0x0000000800e77308 */ /* 0x0003e40000000800 */
[----:B------:R-:W-:Y:S01]  /*14560*/  IMAD.WIDE.U32 R4, R4, -0x2daee0ad, RZ ;  /* 0xd2511f5304047825 */ /* 0x000fe200078e00ff */
[----:B--2---:R-:W-:Y:S02]  /*14570*/  FMNMX.FTZ R2, R0, R2, !PT ;  /* 0x0000000200027209 */ /* 0x004fe40007810000 */
[----:B---3--:R-:W-:Y:S01]  /*14580*/  LOP3.LUT R6, R177, UR12, R228, 0x96, !PT ;  /* 0x0000000cb1067c12 */ /* 0x008fe2000f8e96e4 */
[----:B------:R-:W-:Y:S01]  /*14590*/  IMAD.WIDE.U32 R190, R17, -0x326172a9, RZ ;  /* 0xcd9e8d5711be7825 */ /* 0x000fe200078e00ff */
[C---:B------:R-:W-:Y:S02]  /*145a0*/  FSETP.NEU.FTZ.AND P0, PT, R2.reuse, -INF , PT ;  /* 0xff8000000200780b */ /* 0x040fe40003f1d000 */
[----:B------:R-:W-:Y:S01]  /*145b0*/  LOP3.LUT R5, R5, UR10, R176, 0x96, !PT ;  /* 0x0000000a05057c12 */ /* 0x000fe2000f8e96b0 */
[----:B------:R2:W-:Y:S01]  /*145c0*/  MUFU.EX2 R230, R9 ;  /* 0x0000000900e67308 */ /* 0x0005e20000000800 */
[----:B------:R-:W-:Y:S02]  /*145d0*/  FMUL.FTZ R185, R2, c[0x0][0x23c] ;  /* 0x00008f0002b97a20 */ /* 0x000fe40000410000 */
[----:B------:R-:W-:Y:S01]  /*145e0*/  IMAD.WIDE.U32 R176, R6, -0x326172a9, RZ ;  /* 0xcd9e8d5706b07825 */ /* 0x000fe200078e00ff */
[----:B----4-:R-:W-:Y:S02]  /*145f0*/  LOP3.LUT R7, R175, UR12, R226, 0x96, !PT ;  /* 0x0000000caf077c12 */ /* 0x010fe4000f8e96e2 */
[----:B------:R-:W-:Y:S01]  /*14600*/  FSEL R185, R185, RZ, P0 ;  /* 0x000000ffb9b97208 */ /* 0x000fe20000000000 */
[----:B------:R-:W-:Y:S01]  /*14610*/  IMAD.WIDE.U32 R186, R5, -0x326172a9, RZ ;  /* 0xcd9e8d5705ba7825 */ /* 0x000fe200078e00ff */
[----:B------:R-:W-:Y:S02]  /*14620*/  LOP3.LUT R6, R177, UR11, R18, 0x96, !PT ;  /* 0x0000000bb1067c12 */ /* 0x000fe4000f8e9612 */
[----:B------:R-:W-:Y:S01]  /*14630*/  MUFU.EX2 R223, R12 ;  /* 0x0000000c00df7308 */ /* 0x000fe20000000800 */
[----:B------:R-:W-:Y:S01]  /*14640*/  IMAD.WIDE.U32 R174, R7, -0x326172a9, RZ ;  /* 0xcd9e8d5707ae7825 */ /* 0x000fe200078e00ff */
[----:B------:R-:W-:Y:S02]  /*14650*/  LOP3.LUT R5, R187, UR9, R176, 0x96, !PT ;  /* 0x00000009bb057c12 */ /* 0x000fe4000f8e96b0 */
[----:B------:R-:W3:Y:S01]  /*14660*/  LDSM.16.MT88.4 R176, [R205+0xa000] ;  /* 0x00a00000cdb0783b */ /* 0x000ee20000004200 */
[--C-:B------:R-:W-:Y:S01]  /*14670*/  FFMA.FTZ R10, R10, c[0x0][0x23c], -R185.reuse ;  /* 0x00008f000a0a7a23 */ /* 0x100fe200000108b9 */
[----:B------:R-:W-:Y:S01]  /*14680*/  LOP3.LUT R0, R191, UR9, R174, 0x96, !PT ;  /* 0x00000009bf007c12 */ /* 0x000fe2000f8e96ae */
[--C-:B------:R-:W-:Y:S01]  /*14690*/  FFMA.FTZ R11, R11, c[0x0][0x23c], -R185.reuse ;  /* 0x00008f000b0b7a23 */ /* 0x100fe200000108b9 */
[----:B-1----:R-:W-:Y:S01]  /*146a0*/  LOP3.LUT R8, R175, UR11, R16, 0x96, !PT ;  /* 0x0000000baf087c12 */ /* 0x002fe2000f8e9610 */
[----:B------:R-:W-:Y:S01]  /*146b0*/  IMAD.WIDE.U32 R6, R6, -0x2daee0ad, RZ ;  /* 0xd2511f5306067825 */ /* 0x000fe200078e00ff */
[----:B------:R1:W-:Y:S03]  /*146c0*/  MUFU.EX2 R225, R10 ;  /* 0x0000000a00e17308 */ /* 0x0003e60000000800 */
[----:B------:R-:W-:Y:S04]  /*146d0*/  IMAD.WIDE.U32 R192, R0, -0x2daee0ad, RZ ;  /* 0xd2511f5300c07825 */ /* 0x000fe800078e00ff */
[----:B--2---:R-:W-:Y:S03]  /*146e0*/  IMAD.WIDE.U32 R8, R8, -0x2daee0ad, RZ ;  /* 0xd2511f5308087825 */ /* 0x004fe600078e00ff */
[----:B------:R2:W-:Y:S01]  /*146f0*/  MUFU.EX2 R224, R11 ;  /* 0x0000000b00e07308 */ /* 0x0005e20000000800 */
[----:B------:R-:W-:Y:S01]  /*14700*/  IMAD.WIDE.U32 R188, R5, -0x2daee0ad, RZ ;  /* 0xd2511f5305bc7825 */ /* 0x000fe200078e00ff */
[----:B------:R-:W-:Y:S02]  /*14710*/  LOP3.LUT R5, R7, UR8, R4, 0x96, !PT ;  /* 0x0000000807057c12 */ /* 0x000fe4000f8e9604 */
[----:B------:R-:W-:Y:S01]  /*14720*/  LOP3.LUT R4, R193, UR6, R8, 0x96, !PT ;  /* 0x00000006c1047c12 */ /* 0x000fe2000f8e9608 */
[--C-:B------:R-:W-:Y:S01]  /*14730*/  FFMA.FTZ R14, R14, c[0x0][0x23c], -R185.reuse ;  /* 0x00008f000e0e7a23 */ /* 0x100fe200000108b9 */
[----:B------:R-:W-:Y:S01]  /*14740*/  LOP3.LUT R6, R189, UR6, R6, 0x96, !PT ;  /* 0x00000006bd067c12 */ /* 0x000fe2000f8e9606 */
[----:B------:R-:W-:Y:S01]  /*14750*/  IMAD.WIDE.U32 R194, R5, -0x326172a9, RZ ;  /* 0xcd9e8d5705c27825 */ /* 0x000fe200078e00ff */
[----:B------:R-:W-:Y:S02]  /*14760*/  LOP3.LUT R9, R9, UR8, R172, 0x96, !PT ;  /* 0x0000000809097c12 */ /* 0x000fe4000f8e96ac */
[----:B------:R4:W-:Y:S01]  /*14770*/  MUFU.EX2 R222, R13 ;  /* 0x0000000d00de7308 */ /* 0x0009e20000000800 */
[----:B------:R-:W-:Y:S04]  /*14780*/  IMAD.WIDE.U32 R4, R4, -0x326172a9, RZ ;  /* 0xcd9e8d5704047825 */ /* 0x000fe800078e00ff */
[----:B------:R-:W-:Y:S01]  /*14790*/  IMAD.WIDE.U32 R196, R9, -0x326172a9, RZ ;  /* 0xcd9e8d5709c47825 */ /* 0x000fe200078e00ff */
[C---:B------:R-:W-:Y:S02]  /*147a0*/  LOP3.LUT R0, R4.reuse, 0xffff, RZ, 0xc0, !PT ;  /* 0x0000ffff04007812 */ /* 0x040fe400078ec0ff */
[----:B-1----:R-:W-:Y:S01]  /*147b0*/  LOP3.LUT R10, R4, 0xff, RZ, 0xc0, !PT ;  /* 0x000000ff040a7812 */ /* 0x002fe200078ec0ff */
[----:B------:R-:W-:Y:S01]  /*147c0*/  IMAD.WIDE.U32 R6, R6, -0x326172a9, RZ ;  /* 0xcd9e8d5706067825 */ /* 0x000fe200078e00ff */
[----:B------:R-:W-:Y:S01]  /*147d0*/  LOP3.LUT R5, R5, UR16, R196, 0x96, !PT ;  /* 0x0000001005057c12 */ /* 0x000fe2000f8e96c4 */
[----:B------:R-:W-:Y:S01]  /*147e0*/  MUFU.EX2 R203, R14 ;  /* 0x0000000e00cb7308 */ /* 0x000fe20000000800 */
[----:B------:R-:W-:Y:S01]  /*147f0*/  SHF.R.U32.HI R0, RZ, 0x8, R0 ;  /* 0x00000008ff007819 */ /* 0x000fe20000011600 */
[----:B------:R-:W-:Y:S01]  /*14800*/  FFMA.FTZ R15, R15, c[0x0][0x23c], -R185 ;  /* 0x00008f000f0f7a23 */ /* 0x000fe200000108b9 */
[----:B------:R-:W-:Y:S01]  /*14810*/  LOP3.LUT R8, R6, 0xffff, RZ, 0xc0, !PT ;  /* 0x0000ffff06087812 */ /* 0x000fe200078ec0ff */
[C---:B------:R-:W-:Y:S01]  /*14820*/  FMUL.FTZ R18, R132.reuse, R154 ;  /* 0x0000009a84127220 */ /* 0x040fe20000410000 */
[----:B------:R-:W-:Y:S01]  /*14830*/  SHF.R.U32.HI R16, RZ, 0x10, R6 ;  /* 0x00000010ff107819 */ /* 0x000fe20000011606 */
[----:B------:R-:W-:Y:S01]  /*14840*/  FMUL.FTZ R71, R132, R71 ;  /* 0x0000004784477220 */ /* 0x000fe20000410000 */
[----:B------:R-:W-:Y:S01]  /*14850*/  LOP3.LUT R17, R6, 0xff, RZ, 0xc0, !PT ;  /* 0x000000ff06117812 */ /* 0x000fe200078ec0ff */
[C---:B------:R-:W-:Y:S01]  /*14860*/  FMUL.FTZ R72, R3.reuse, R72 ;  /* 0x0000004803487220 */ /* 0x040fe20000410000 */
[----:B------:R-:W-:Y:S01]  /*14870*/  SHF.R.U32.HI R8, RZ, 0x8, R8 ;  /* 0x00000008ff087819 */ /* 0x000fe20000011608 */
[----:B------:R-:W-:Y:S01]  /*14880*/  MUFU.EX2 R202, R15 ;  /* 0x0000000f00ca7308 */ /* 0x000fe20000000800 */
[----:B--2---:R-:W-:Y:S01]  /*14890*/  SHF.R.U32.HI R11, RZ, 0x18, R6 ;  /* 0x00000018ff0b7819 */ /* 0x004fe20000011606 */
[----:B------:R-:W-:Y:S01]  /*148a0*/  FMUL.FTZ R73, R3, R73 ;  /* 0x0000004903497220 */ /* 0x000fe20000410000 */
[----:B------:R-:W-:Y:S01]  /*148b0*/  LOP3.LUT R6, R7, UR16, R194, 0x96, !PT ;  /* 0x0000001007067c12 */ /* 0x000fe2000f8e96c2 */
[C---:B----4-:R-:W-:Y:S01]  /*148c0*/  FMUL.FTZ R13, R3.reuse, R149 ;  /* 0x00000095030d7220 */ /* 0x050fe20000410000 */
[----:B------:R-:W-:Y:S01]  /*148d0*/  LOP3.LUT R7, R16, 0xff, RZ, 0xc0, !PT ;  /* 0x000000ff10077812 */ /* 0x000fe200078ec0ff */
[C---:B------:R-:W-:Y:S01]  /*148e0*/  FMUL.FTZ R76, R3.reuse, R76 ;  /* 0x0000004c034c7220 */ /* 0x040fe20000410000 */
[----:B------:R-:W-:Y:S01]  /*148f0*/  PRMT R16, R10, 0x5410, R0 ;  /* 0x000054100a107816 */ /* 0x000fe20000000000 */
[----:B------:R-:W-:Y:S01]  /*14900*/  FMUL.FTZ R77, R3, R77 ;  /* 0x0000004d034d7220 */ /* 0x000fe20000410000 */
[----:B------:R-:W-:Y:S01]  /*14910*/  LOP3.LUT R0, R5, 0xffff, RZ, 0xc0, !PT ;  /* 0x0000ffff05007812 */ /* 0x000fe200078ec0ff */
[C---:B------:R-:W-:Y:S01]  /*14920*/  FMUL.FTZ R82, R132.reuse, R82 ;  /* 0x0000005284527220 */ /* 0x040fe20000410000 */
[----:B------:R-:W-:Y:S01]  /*14930*/  PRMT R17, R17, 0x5410, R8 ;  /* 0x0000541011117816 */ /* 0x000fe20000000008 */
[C---:B------:R-:W-:Y:S01]  /*14940*/  FMUL.FTZ R83, R132.reuse, R83 ;  /* 0x0000005384537220 */ /* 0x040fe20000410000 */
[----:B------:R-:W-:Y:S01]  /*14950*/  LOP3.LUT R8, R5, 0xff, RZ, 0xc0, !PT ;  /* 0x000000ff05087812 */ /* 0x000fe200078ec0ff */
[C---:B------:R-:W-:Y:S01]  /*14960*/  FMUL.FTZ R86, R132.reuse, R86 ;  /* 0x0000005684567220 */ /* 0x040fe20000410000 */
[----:B------:R-:W-:Y:S01]  /*14970*/  SHF.R.U32.HI R0, RZ, 0x8, R0 ;  /* 0x00000008ff007819 */ /* 0x000fe20000011600 */
[--C-:B------:R-:W-:Y:S01]  /*14980*/  HSET2.LE.AND R174, R17, R240.reuse, PT ;  /* 0x000000f011ae7233 */ /* 0x100fe20003803000 */
[--C-:B------:R-:W-:Y:S01]  /*14990*/  SHF.R.U32.HI R12, RZ, 0x18, R4.reuse ;  /* 0x00000018ff0c7819 */ /* 0x100fe20000011604 */
[----:B------:R-:W-:Y:S01]  /*149a0*/  FMUL.FTZ R17, R133, R153 ;  /* 0x0000009985117220 */ /* 0x000fe20000410000 */
[----:B------:R-:W-:Y:S01]  /*149b0*/  SHF.R.U32.HI R9, RZ, 0x10, R4 ;  /* 0x00000010ff097819 */ /* 0x000fe20000011604 */
[----:B------:R-:W-:Y:S01]  /*149c0*/  FMUL.FTZ R87, R132, R87 ;  /* 0x0000005784577220 */ /* 0x000fe20000410000 */
[----:B------:R-:W-:Y:S01]  /*149d0*/  PRMT R175, R7, 0x5410, R11 ;  /* 0x0000541007af7816 */ /* 0x000fe2000000000b */
[----:B------:R-:W-:Y:S01]  /*149e0*/  FFMA.FTZ R34, R34, c[0x0][0x23c], -R139 ;  /* 0x00008f0022227a23 */ /* 0x000fe2000001088b */
[----:B------:R-:W-:Y:S01]  /*149f0*/  LOP3.LUT R4, R6, 0xffff, RZ, 0xc0, !PT ;  /* 0x0000ffff06047812 */ /* 0x000fe200078ec0ff */
[----:B------:R-:W-:Y:S01]  /*14a00*/  FMUL.FTZ R88, R3, R88 ;  /* 0x0000005803587220 */ /* 0x000fe20000410000 */
[----:B------:R-:W-:Y:S01]  /*14a10*/  SHF.R.U32.HI R7, RZ, 0x10, R6 ;  /* 0x00000010ff077819 */ /* 0x000fe20000011606 */
[--C-:B------:R-:W-:Y:S01]  /*14a20*/  HSET2.LE.AND R175, R175, R240.reuse, PT ;  /* 0x000000f0afaf7233 */ /* 0x100fe20003803000 */
[----:B------:R-:W-:Y:S01]  /*14a30*/  PRMT R8, R8, 0x5410, R0 ;  /* 0x0000541008087816 */ /* 0x000fe20000000000 */
[----:B------:R-:W-:Y:S01]  /*14a40*/  FADD.FTZ R0, -R2, R138 ;  /* 0x0000008a02007221 */ /* 0x000fe20000010100 */
[----:B------:R-:W-:Y:S01]  /*14a50*/  LOP3.LUT R11, R9, 0xff, RZ, 0xc0, !PT ;  /* 0x000000ff090b7812 */ /* 0x000fe200078ec0ff */
[----:B------:R-:W-:Y:S01]  /*14a60*/  FMUL.FTZ R89, R3, R89 ;  /* 0x0000005903597220 */ /* 0x000fe20000410000 */
[----:B------:R-:W-:Y:S01]  /*14a70*/  LOP3.LUT R10, R6, 0xff, RZ, 0xc0, !PT ;  /* 0x000000ff060a7812 */ /* 0x000fe200078ec0ff */
[----:B------:R-:W-:Y:S01]  /*14a80*/  FMUL.FTZ R0, R0, c[0x0][0x23c] ;  /* 0x00008f0000007a20 */ /* 0x000fe20000410000 */
[----:B------:R-:W-:Y:S01]  /*14a90*/  SHF.R.U32.HI R9, RZ, 0x18, R6 ;  /* 0x00000018ff097819 */ /* 0x000fe20000011606 */
[--C-:B------:R-:W-:Y:S01]  /*14aa0*/  HSET2.LE.AND R180, R8, R240.reuse, PT ;  /* 0x000000f008b47233 */ /* 0x100fe20003803000 */
[----:B------:R-:W-:Y:S01]  /*14ab0*/  SHF.R.U32.HI R6, RZ, 0x8, R4 ;  /* 0x00000008ff067819 */ /* 0x000fe20000011604 */
[--C-:B------:R-:W-:Y:S01]  /*14ac0*/  HSET2.LE.AND R8, R16, R240.reuse, PT ;  /* 0x000000f010087233 */ /* 0x100fe20003803000 */
[----:B------:R-:W-:Y:S01]  /*14ad0*/  LOP3.LUT R4, R7, 0xff, RZ, 0xc0, !PT ;  /* 0x000000ff07047812 */ /* 0x000fe200078ec0ff */
[----:B------:R-:W1:Y:S01]  /*14ae0*/  MUFU.EX2 R0, R0 ;  /* 0x0000000000007308 */ /* 0x000e620000000800 */
[----:B------:R-:W-:Y:S01]  /*14af0*/  PRMT R10, R10, 0x5410, R6 ;  /* 0x000054100a0a7816 */ /* 0x000fe20000000006 */
[----:B------:R-:W-:Y:S01]  /*14b00*/  FMUL.FTZ R16, R133, R152 ;  /* 0x0000009885107220 */ /* 0x000fe20000410000 */
[----:B------:R-:W-:Y:S01]  /*14b10*/  PRMT R9, R4, 0x5410, R9 ;  /* 0x0000541004097816 */ /* 0x000fe20000000009 */
[C---:B------:R-:W-:Y:S01]  /*14b20*/  FMUL.FTZ R92, R3.reuse, R92 ;  /* 0x0000005c035c7220 */ /* 0x040fe20000410000 */
[--C-:B------:R-:W-:Y:S01]  /*14b30*/  SHF.R.U32.HI R4, RZ, 0x10, R5.reuse ;  /* 0x00000010ff047819 */ /* 0x100fe20000011605 */
[--C-:B------:R-:W-:Y:S01]  /*14b40*/  HSET2.LE.AND R172, R10, R240.reuse, PT ;  /* 0x000000f00aac7233 */ /* 0x100fe20003803000 */
[----:B------:R-:W-:Y:S01]  /*14b50*/  SHF.R.U32.HI R7, RZ, 0x18, R5 ;  /* 0x00000018ff077819 */ /* 0x000fe20000011605 */
[--C-:B------:R-:W-:Y:S01]  /*14b60*/  HSET2.LE.AND R173, R9, R240.reuse, PT ;  /* 0x000000f009ad7233 */ /* 0x100fe20003803000 */
[----:B------:R-:W-:Y:S01]  /*14b70*/  LOP3.LUT R6, R4, 0xff, RZ, 0xc0, !PT ;  /* 0x000000ff04067812 */ /* 0x000fe200078ec0ff */
[----:B------:R2:W-:Y:S01]  /*14b80*/  MUFU.EX2 R199, R34 ;  /* 0x0000002200c77308 */ /* 0x0005e20000000800 */
[----:B-----5:R-:W-:Y:S01]  /*14b90*/  F2FP.BF16.PACK_AB R4, R238, R239 ;  /* 0x000000efee04723e */ /* 0x020fe200000010ff */
[----:B------:R-:W-:Y:S01]  /*14ba0*/  FMUL.FTZ R93, R3, R93 ;  /* 0x0000005d035d7220 */ /* 0x000fe20000410000 */
[----:B------:R-:W-:Y:S01]  /*14bb0*/  PRMT R6, R6, 0x5410, R7 ;  /* 0x0000541006067816 */ /* 0x000fe20000000007 */
[----:B------:R-:W-:Y:S01]  /*14bc0*/  FMUL.FTZ R96, R133, R96 ;  /* 0x0000006085607220 */ /* 0x000fe20000410000 */
[----:B------:R-:W-:Y:S01]  /*14bd0*/  F2FP.BF16.PACK_AB R5, R237, R236 ;  /* 0x000000eced05723e */ /* 0x000fe200000010ff */
[----:B------:R-:W-:Y:S01]  /*14be0*/  FMUL.FTZ R97, R133, R97 ;  /* 0x0000006185617220 */ /* 0x000fe20000410000 */
[----:B------:R-:W-:Y:S01]  /*14bf0*/  LOP3.LUT R174, R174, R4, RZ, 0xc0, !PT ;  /* 0x00000004aeae7212 */ /* 0x000fe200078ec0ff */
[--C-:B------:R-:W-:Y:S01]  /*14c00*/  HSET2.LE.AND R181, R6, R240.reuse, PT ;  /* 0x000000f006b57233 */ /* 0x100fe20003803000 */
[----:B------:R-:W-:Y:S01]  /*14c10*/  LOP3.LUT R175, R175, R5, RZ, 0xc0, !PT ;  /* 0x00000005afaf7212 */ /* 0x000fe200078ec0ff */
        /* <DEDUP_REMOVED lines=8> */
[----:B------:R-:W-:Y:S01]  /*14ca0*/  FMUL.FTZ R15, R0, R151 ;  /* 0x00000097000f7220 */ /* 0x000fe20000410000 */
[----:B------:R-:W-:Y:S01]  /*14cb0*/  LOP3.LUT R172, R172, R4, RZ, 0xc0, !PT ;  /* 0x00000004acac7212 */ /* 0x000fe200078ec0ff */
[----:B------:R-:W-:Y:S01]  /*14cc0*/  FMUL.FTZ R4, R133, R140 ;  /* 0x0000008c85047220 */ /* 0x000fe20000410000 */
[----:B------:R-:W-:Y:S01]  /*14cd0*/  LOP3.LUT R173, R173, R5, RZ, 0xc0, !PT ;  /* 0x00000005adad7212 */ /* 0x000fe200078ec0ff */
[----:B------:R-:W-:Y:S01]  /*14ce0*/  FMUL.FTZ R5, R133, R141 ;  /* 0x0000008d85057220 */ /* 0x000fe20000410000 */
[----:B------:R-:W-:Y:S01]  /*14cf0*/  LOP3.LUT R180, R180, R6, RZ, 0xc0, !PT ;  /* 0x00000006b4b47212 */ /* 0x000fe200078ec0ff */
[C---:B------:R-:W-:Y:S01]  /*14d00*/  FMUL.FTZ R6, R132.reuse, R142 ;  /* 0x0000008e84067220 */ /* 0x040fe20000410000 */
[----:B------:R-:W-:Y:S01]  /*14d10*/  LOP3.LUT R181, R181, R7, RZ, 0xc0, !PT ;  /* 0x00000007b5b57212 */ /* 0x000fe200078ec0ff */
[----:B------:R-:W-:Y:S01]  /*14d20*/  FMUL.FTZ R7, R132, R143 ;  /* 0x0000008f84077220 */ /* 0x000fe20000410000 */
[----:B------:R-:W-:Y:S01]  /*14d30*/  PRMT R11, R11, 0x5410, R12 ;  /* 0x000054100b0b7816 */ /* 0x000fe2000000000c */
[----:B------:R-:W1:Y:S01]  /*14d40*/  LDSM.16.MT88.4 R140, [R207+0xa000] ;  /* 0x00a00000cf8c783b */ /* 0x000e620000004200 */
[----:B------:R-:W-:Y:S01]  /*14d50*/  F2FP.BF16.PACK_AB R182, R222, R223 ;  /* 0x000000dfdeb6723e */ /* 0x000fe200000010ff */
[----:B--2---:R-:W-:Y:S01]  /*14d60*/  FMUL.FTZ R34, R132, R158 ;  /* 0x0000009e84227220 */ /* 0x004fe20000410000 */
[----:B------:R-:W-:Y:S01]  /*14d70*/  F2FP.BF16.PACK_AB R183, R202, R203 ;  /* 0x000000cbcab7723e */ /* 0x000fe200000010ff */
[--C-:B------:R-:W-:Y:S01]  /*14d80*/  HSET2.LE.AND R9, R11, R240.reuse, PT ;  /* 0x000000f00b097233 */ /* 0x100fe20003803000 */
[-C--:B---3--:R-:W-:Y:S01]  /*14d90*/  HMMA.16816.F32.BF16 R4, R172, R176.reuse, R4 ;  /* 0x000000b0ac04723c */ /* 0x088fe20000041804 */
[----:B------:R-:W-:Y:S01]  /*14da0*/  FMUL.FTZ R11, R0, R147 ;  /* 0x00000093000b7220 */ /* 0x000fe20000410000 */
[----:B------:R-:W-:Y:S01]  /*14db0*/  LOP3.LUT R182, R8, R182, RZ, 0xc0, !PT ;  /* 0x000000b608b67212 */ /* 0x000fe200078ec0ff */
[----:B------:R-:W-:Y:S01]  /*14dc0*/  FMUL.FTZ R8, R3, R144 ;  /* 0x0000009003087220 */ /* 0x000fe20000410000 */
[----:B------:R-:W-:Y:S01]  /*14dd0*/  LOP3.LUT R183, R9, R183, RZ, 0xc0, !PT ;  /* 0x000000b709b77212 */ /* 0x000fe200078ec0ff */
[C---:B------:R-:W-:Y:S02]  /*14de0*/  FMUL.FTZ R9, R3.reuse, R145 ;  /* 0x0000009103097220 */ /* 0x040fe40000410000 */
[----:B------:R-:W2:Y:S01]  /*14df0*/  LDSM.16.MT88.4 R144, [R210+0xa000] ;  /* 0x00a00000d290783b */ /* 0x000ea20000004200 */
[----:B------:R-:W-:Y:S01]  /*14e00*/  FMUL.FTZ R12, R3, R148 ;  /* 0x00000094030c7220 */ /* 0x000fe20000410000 */
[----:B------:R-:W-:Y:S03]  /*14e10*/  LOP3.LUT R148, R195, UR7, R186, 0x96, !PT ;  /* 0x00000007c3947c12 */ /* 0x000fe6000f8e96ba */
[C---:B------:R-:W-:Y:S01]  /*14e20*/  HMMA.16816.F32.BF16 R8, R180.reuse, R176, R8 ;  /* 0x000000b0b408723c */ /* 0x040fe20000041808 */
[C---:B------:R-:W-:Y:S02]  /*14e30*/  FMUL.FTZ R42, R0.reuse, R42 ;  /* 0x0000002a002a7220 */ /* 0x040fe40000410000 */
[C---:B------:R-:W-:Y:S02]  /*14e40*/  FMUL.FTZ R43, R0.reuse, R43 ;  /* 0x0000002b002b7220 */ /* 0x040fe40000410000 */
[C---:B------:R-:W-:Y:S02]  /*14e50*/  FMUL.FTZ R46, R0.reuse, R46 ;  /* 0x0000002e002e7220 */ /* 0x040fe40000410000 */
[C---:B------:R-:W-:Y:S01]  /*14e60*/  FMUL.FTZ R47, R0.reuse, R47 ;  /* 0x0000002f002f7220 */ /* 0x040fe20000410000 */
[-C--:B------:R-:W-:Y:S01]  /*14e70*/  HMMA.16816.F32.BF16 R12, R180, R178.reuse, R12 ;  /* 0x000000b2b40c723c */ /* 0x080fe2000004180c */
[C---:B------:R-:W-:Y:S03]  /*14e80*/  FMUL.FTZ R58, R0.reuse, R58 ;  /* 0x0000003a003a7220 */ /* 0x040fe60000410000 */
[C---:B------:R-:W-:Y:S02]  /*14e90*/  FMUL.FTZ R59, R0.reuse, R59 ;  /* 0x0000003b003b7220 */ /* 0x040fe40000410000 */
[C---:B------:R-:W-:Y:S02]  /*14ea0*/  FMUL.FTZ R62, R0.reuse, R62 ;  /* 0x0000003e003e7220 */ /* 0x040fe40000410000 */
[C---:B------:R-:W-:Y:S01]  /*14eb0*/  HMMA.16816.F32.BF16 R16, R172.reuse, R178, R16 ;  /* 0x000000b2ac10723c */ /* 0x040fe20000041810 */
[C---:B------:R-:W-:Y:S03]  /*14ec0*/  FMUL.FTZ R63, R0.reuse, R63 ;  /* 0x0000003f003f7220 */ /* 0x040fe60000410000 */
[C---:B------:R-:W-:Y:S02]  /*14ed0*/  FMUL.FTZ R74, R0.reuse, R74 ;  /* 0x0000004a004a7220 */ /* 0x040fe40000410000 */
[C---:B------:R-:W-:Y:S02]  /*14ee0*/  FMUL.FTZ R75, R0.reuse, R75 ;  /* 0x0000004b004b7220 */ /* 0x040fe40000410000 */
[-C--:B-1----:R-:W-:Y:S01]  /*14ef0*/  HMMA.16816.F32.BF16 R36, R172, R140.reuse, R36 ;  /* 0x0000008cac24723c */ /* 0x082fe20000041824 */
[C---:B------:R-:W-:Y:S03]  /*14f00*/  FMUL.FTZ R78, R0.reuse, R78 ;  /* 0x0000004e004e7220 */ /* 0x040fe60000410000 */
[C---:B------:R-:W-:Y:S02]  /*14f10*/  FMUL.FTZ R79, R0.reuse, R79 ;  /* 0x0000004f004f7220 */ /* 0x040fe40000410000 */
[C---:B------:R-:W-:Y:S02]  /*14f20*/  FMUL.FTZ R90, R0.reuse, R90 ;  /* 0x0000005a005a7220 */ /* 0x040fe40000410000 */
[C---:B------:R-:W-:Y:S01]  /*14f30*/  HMMA.16816.F32.BF16 R40, R180.reuse, R140, R40 ;  /* 0x0000008cb428723c */ /* 0x040fe20000041828 */
[C---:B------:R-:W-:Y:S03]  /*14f40*/  FMUL.FTZ R91, R0.reuse, R91 ;  /* 0x0000005b005b7220 */ /* 0x040fe60000410000 */
[C---:B------:R-:W-:Y:S02]  /*14f50*/  FMUL.FTZ R94, R0.reuse, R94 ;  /* 0x0000005e005e7220 */ /* 0x040fe40000410000 */
[----:B------:R-:W-:Y:S02]  /*14f60*/  FMUL.FTZ R95, R0, R95 ;  /* 0x0000005f005f7220 */ /* 0x000fe40000410000 */
[-C--:B------:R-:W-:Y:S01]  /*14f70*/  HMMA.16816.F32.BF16 R44, R180, R142.reuse, R44 ;  /* 0x0000008eb42c723c */ /* 0x080fe2000004182c */
[----:B------:R-:W-:Y:S03]  /*14f80*/  FFMA.FTZ R138, R35, c[0x0][0x23c], -R139 ;  /* 0x00008f00238a7a23 */ /* 0x000fe6000001088b */
[----:B------:R-:W-:Y:S01]  /*14f90*/  FMUL.FTZ R35, R132, R159 ;  /* 0x0000009f84237220 */ /* 0x000fe20000410000 */
[----:B------:R1:W-:Y:S01]  /*14fa0*/  MUFU.EX2 R198, R138 ;  /* 0x0000008a00c67308 */ /* 0x0003e20000000800 */
[----:B------:R-:W-:Y:S02]  /*14fb0*/  FFMA.FTZ R20, R20, c[0x0][0x23c], -R137 ;  /* 0x00008f0014147a23 */ /* 0x000fe40000010889 */
[C---:B------:R-:W-:Y:S01]  /*14fc0*/  HMMA.16816.F32.BF16 R48, R172.reuse, R142, R48 ;  /* 0x0000008eac30723c */ /* 0x040fe20000041830 */
[----:B------:R-:W3:Y:S03]  /*14fd0*/  LDSM.16.MT88.4 R140, [R209+0xa000] ;  /* 0x00a00000d18c783b */ /* 0x000ee60000004200 */
[----:B------:R-:W-:Y:S02]  /*14fe0*/  FFMA.FTZ R22, R22, c[0x0][0x23c], -R139 ;  /* 0x00008f0016167a23 */ /* 0x000fe4000001088b */
[C---:B------:R-:W-:Y:S01]  /*14ff0*/  FMUL.FTZ R100, R3.reuse, R100 ;  /* 0x0000006403647220 */ /* 0x040fe20000410000 */
[----:B------:R4:W-:Y:S01]  /*15000*/  MUFU.EX2 R196, R20 ;  /* 0x0000001400c47308 */ /* 0x0009e20000000800 */
[-C--:B--2---:R-:W-:Y:S01]  /*15010*/  HMMA.16816.F32.BF16 R52, R172, R144.reuse, R52 ;  /* 0x00000090ac34723c */ /* 0x084fe20000041834 */
[C---:B------:R-:W-:Y:S03]  /*15020*/  FMUL.FTZ R101, R3.reuse, R101 ;  /* 0x0000006503657220 */ /* 0x040fe60000410000 */
[C---:B------:R-:W-:Y:S02]  /*15030*/  FMUL.FTZ R102, R0.reuse, R102 ;  /* 0x0000006600667220 */ /* 0x040fe40000410000 */
[C---:B------:R-:W-:Y:S02]  /*15040*/  FMUL.FTZ R103, R0.reuse, R103 ;  /* 0x0000006700677220 */ /* 0x040fe40000410000 */
[C---:B------:R-:W-:Y:S01]  /*15050*/  HMMA.16816.F32.BF16 R56, R180.reuse, R144, R56 ;  /* 0x00000090b438723c */ /* 0x040fe20000041838 */
[----:B------:R2:W-:Y:S03]  /*15060*/  MUFU.EX2 R194, R22 ;  /* 0x0000001600c27308 */ /* 0x0005e60000000800 */
[----:B------:R-:W-:Y:S01]  /*15070*/  FMUL.FTZ R104, R3, R104 ;  /* 0x0000006803687220 */ /* 0x000fe20000410000 */
[----:B-1----:R-:W-:Y:S01]  /*15080*/  LOP3.LUT R138, R197, UR7, R190, 0x96, !PT ;  /* 0x00000007c58a7c12 */ /* 0x002fe2000f8e96be */
[----:B------:R-:W-:Y:S02]  /*15090*/  FMUL.FTZ R105, R3, R105 ;  /* 0x0000006903697220 */ /* 0x000fe40000410000 */
[-C--:B------:R-:W-:Y:S01]  /*150a0*/  HMMA.16816.F32.BF16 R60, R180, R146.reuse, R60 ;  /* 0x00000092b43c723c */ /* 0x080fe2000004183c */
[C---:B------:R-:W-:Y:S03]  /*150b0*/  FMUL.FTZ R106, R0.reuse, R106 ;  /* 0x0000006a006a7220 */ /* 0x040fe60000410000 */
[----:B------:R-:W-:Y:S02]  /*150c0*/  FMUL.FTZ R107, R0, R107 ;  /* 0x0000006b006b7220 */ /* 0x000fe40000410000 */
[C---:B------:R-:W-:Y:S02]  /*150d0*/  FMUL.FTZ R108, R133.reuse, R108 ;  /* 0x0000006c856c7220 */ /* 0x040fe40000410000 */
[C---:B------:R-:W-:Y:S01]  /*150e0*/  HMMA.16816.F32.BF16 R64, R172.reuse, R146, R64 ;  /* 0x00000092ac40723c */ /* 0x040fe20000041840 */
[----:B------:R-:W1:Y:S03]  /*150f0*/  LDSM.16.MT88.4 R144, [R205+0xb000] ;  /* 0x00b00000cd90783b */ /* 0x000e660000004200 */
[C---:B----4-:R-:W-:Y:S02]  /*15100*/  FMUL.FTZ R20, R133.reuse, R160 ;  /* 0x000000a085147220 */ /* 0x050fe40000410000 */
[----:B------:R-:W-:Y:S02]  /*15110*/  FMUL.FTZ R109, R133, R109 ;  /* 0x0000006d856d7220 */ /* 0x000fe40000410000 */
[C---:B------:R-:W-:Y:S01]  /*15120*/  FMUL.FTZ R110, R132.reuse, R110 ;  /* 0x0000006e846e7220 */ /* 0x040fe20000410000 */
[-C--:B---3--:R-:W-:Y:S03]  /*15130*/  HMMA.16816.F32.BF16 R68, R172, R140.reuse, R68 ;  /* 0x0000008cac44723c */ /* 0x088fe60000041844 */
[C---:B--2---:R-:W-:Y:S02]  /*15140*/  FMUL.FTZ R22, R132.reuse, R162 ;  /* 0x000000a284167220 */ /* 0x044fe40000410000 */
[----:B------:R-:W-:Y:S02]  /*15150*/  FMUL.FTZ R111, R132, R111 ;  /* 0x0000006f846f7220 */ /* 0x000fe40000410000 */
[--C-:B------:R-:W-:Y:S01]  /*15160*/  FFMA.FTZ R28, R28, c[0x0][0x23c], -R184.reuse ;  /* 0x00008f001c1c7a23 */ /* 0x100fe200000108b8 */
[C---:B------:R-:W-:Y:S01]  /*15170*/  HMMA.16816.F32.BF16 R72, R180.reuse, R140, R72 ;  /* 0x0000008cb448723c */ /* 0x040fe20000041848 */
[----:B------:R-:W-:Y:S02]  /*15180*/  FFMA.FTZ R29, R29, c[0x0][0x23c], -R184 ;  /* 0x00008f001d1d7a23 */ /* 0x000fe400000108b8 */
[----:B------:R2:W-:Y:S01]  /*15190*/  MUFU.EX2 R191, R28 ;  /* 0x0000001c00bf7308 */ /* 0x0005e20000000800 */
[----:B------:R-:W-:Y:S02]  /*151a0*/  FFMA.FTZ R30, R30, c[0x0][0x23c], -R185 ;  /* 0x00008f001e1e7a23 */ /* 0x000fe400000108b9 */
[----:B------:R-:W-:Y:S02]  /*151b0*/  IMAD.WIDE.U32 R148, R148, -0x2daee0ad, RZ ;  /* 0xd2511f5394947825 */ /* 0x000fe400078e00ff */
[-C--:B------:R-:W-:Y:S04]  /*151c0*/  HMMA.16816.F32.BF16 R76, R180, R142.reuse, R76 ;  /* 0x0000008eb44c723c */ /* 0x080fe8000004184c */
[----:B------:R-:W-:Y:S01]  /*151d0*/  LOP3.LUT R152, R148, 0xffff, RZ, 0xc0, !PT ;  /* 0x0000ffff94987812 */ /* 0x000fe200078ec0ff */
[----:B------:R3:W-:Y:S01]  /*151e0*/  MUFU.EX2 R190, R29 ;  /* 0x0000001d00be7308 */ /* 0x0007e20000000800 */
[----:B------:R-:W-:Y:S01]  /*151f0*/  SHF.R.U32.HI R151, RZ, 0x10, R148 ;  /* 0x00000010ff977819 */ /* 0x000fe20000011694 */
[--C-:B------:R-:W-:Y:S01]  /*15200*/  FFMA.FTZ R32, R32, c[0x0][0x23c], -R137.reuse ;  /* 0x00008f0020207a23 */ /* 0x100fe20000010889 */
[C---:B------:R-:W-:Y:S01]  /*15210*/  HMMA.16816.F32.BF16 R80, R172.reuse, R142, R80 ;  /* 0x0000008eac50723c */ /* 0x040fe20000041850 */
[----:B------:R-:W4:Y:S03]  /*15220*/  LDSM.16.MT88.4 R140, [R207+0xb000] ;  /* 0x00b00000cf8c783b */ /* 0x000f260000004200 */
[--C-:B------:R-:W-:Y:S01]  /*15230*/  FFMA.FTZ R33, R33, c[0x0][0x23c], -R137.reuse ;  /* 0x00008f0021217a23 */ /* 0x100fe20000010889 */
[----:B------:R-:W-:Y:S01]  /*15240*/  LOP3.LUT R150, R149, UR17, R188, 0x96, !PT ;  /* 0x0000001195967c12 */ /* 0x000fe2000f8e96bc */
[----:B------:R-:W-:Y:S01]  /*15250*/  FFMA.FTZ R137, R21, c[0x0][0x23c], -R137 ;  /* 0x00008f0015897a23 */ /* 0x000fe20000010889 */
[----:B------:R5:W-:Y:S01]  /*15260*/  MUFU.EX2 R189, R30 ;  /* 0x0000001e00bd7308 */ /* 0x000be20000000800 */
[-C--:B-1----:R-:W-:Y:S01]  /*15270*/  HMMA.16816.F32.BF16 R84, R172, R144.reuse, R84 ;  /* 0x00000090ac54723c */ /* 0x082fe20000041854 */
[C---:B------:R-:W-:Y:S03]  /*15280*/  FMUL.FTZ R21, R133.reuse, R161 ;  /* 0x000000a185157220 */ /* 0x040fe60000410000 */
[----:B--2---:R-:W-:Y:S01]  /*15290*/  FMUL.FTZ R28, R133, R164 ;  /* 0x000000a4851c7220 */ /* 0x004fe20000410000 */
[----:B------:R-:W-:Y:S01]  /*152a0*/  LOP3.LUT R178, R148, 0xff, RZ, 0xc0, !PT ;  /* 0x000000ff94b27812 */ /* 0x000fe200078ec0ff */
[----:B------:R-:W-:Y:S01]  /*152b0*/  FMUL.FTZ R116, R3, R116 ;  /* 0x0000007403747220 */ /* 0x000fe20000410000 */
[----:B------:R-:W-:Y:S01]  /*152c0*/  SHF.R.U32.HI R179, RZ, 0x18, R148 ;  /* 0x00000018ffb37819 */ /* 0x000fe20000011694 */
[C---:B------:R-:W-:Y:S01]  /*152d0*/  HMMA.16816.F32.BF16 R88, R180.reuse, R144, R88 ;  /* 0x00000090b458723c */ /* 0x040fe20000041858 */
[----:B------:R1:W-:Y:S03]  /*152e0*/  MUFU.EX2 R201, R32 ;  /* 0x0000002000c97308 */ /* 0x0003e60000000800 */
[----:B------:R-:W-:Y:S01]  /*152f0*/  FFMA.FTZ R148, R26, c[0x0][0x23c], -R185 ;  /* 0x00008f001a947a23 */ /* 0x000fe200000108b9 */
[----:B------:R-:W-:Y:S01]  /*15300*/  SHF.R.U32.HI R26, RZ, 0x10, R150 ;  /* 0x00000010ff1a7819 */ /* 0x000fe20000011696 */
[----:B---3--:R-:W-:Y:S02]  /*15310*/  FMUL.FTZ R29, R133, R165 ;  /* 0x000000a5851d7220 */ /* 0x008fe40000410000 */
[-C--:B------:R-:W-:Y:S01]  /*15320*/  HMMA.16816.F32.BF16 R92, R180, R146.reuse, R92 ;  /* 0x00000092b45c723c */ /* 0x080fe2000004185c */
[----:B------:R-:W-:Y:S02]  /*15330*/  FMUL.FTZ R117, R3, R117 ;  /* 0x0000007503757220 */ /* 0x000fe40000410000 */
[----:B------:R2:W3:Y:S01]  /*15340*/  MUFU.EX2 R200, R33 ;  /* 0x0000002100c87308 */ /* 0x0004e20000000800 */
[C---:B------:R-:W-:Y:S02]  /*15350*/  FMUL.FTZ R118, R0.reuse, R118 ;  /* 0x0000007600767220 */ /* 0x040fe40000410000 */
[----:B------:R-:W-:Y:S02]  /*15360*/  FMUL.FTZ R119, R0, R119 ;  /* 0x0000007700777220 */ /* 0x000fe40000410000 */
[C---:B------:R-:W-:Y:S01]  /*15370*/  HMMA.16816.F32.BF16 R96, R172.reuse, R146, R96 ;  /* 0x00000092ac60723c */ /* 0x040fe20000041860 */
[----:B------:R-:W3:Y:S03]  /*15380*/  LDSM.16.MT88.4 R144, [R210+0xb000] ;  /* 0x00b00000d290783b */ /* 0x000ee60000004200 */
[C---:B-----5:R-:W-:Y:S01]  /*15390*/  FMUL.FTZ R30, R132.reuse, R166 ;  /* 0x000000a6841e7220 */ /* 0x060fe20000410000 */
[----:B------:R5:W3:Y:S01]  /*153a0*/  MUFU.EX2 R195, R137 ;  /* 0x0000008900c37308 */ /* 0x000ae20000000800 */
[C---:B------:R-:W-:Y:S02]  /*153b0*/  FMUL.FTZ R120, R133.reuse, R120 ;  /* 0x0000007885787220 */ /* 0x040fe40000410000 */
[C---:B------:R-:W-:Y:S04]  /*153c0*/  FMUL.FTZ R121, R133.reuse, R121 ;  /* 0x0000007985797220 */ /* 0x040fe80000410000 */
[C---:B-1----:R-:W-:Y:S02]  /*153d0*/  FMUL.FTZ R32, R133.reuse, R156 ;  /* 0x0000009c85207220 */ /* 0x042fe40000410000 */
[C---:B------:R-:W-:Y:S02]  /*153e0*/  FMUL.FTZ R122, R132.reuse, R122 ;  /* 0x0000007a847a7220 */ /* 0x040fe40000410000 */
[C---:B------:R-:W-:Y:S02]  /*153f0*/  FMUL.FTZ R123, R132.reuse, R123 ;  /* 0x0000007b847b7220 */ /* 0x040fe40000410000 */
[C---:B------:R-:W-:Y:S02]  /*15400*/  FMUL.FTZ R128, R133.reuse, R128 ;  /* 0x0000008085807220 */ /* 0x040fe40000410000 */
[C---:B--2---:R-:W-:Y:S02]  /*15410*/  FMUL.FTZ R33, R133.reuse, R157 ;  /* 0x0000009d85217220 */ /* 0x044fe40000410000 */
[----:B------:R-:W-:Y:S02]  /*15420*/  FMUL.FTZ R129, R133, R129 ;  /* 0x0000008185817220 */ /* 0x000fe40000410000 */
[C---:B------:R-:W-:Y:S02]  /*15430*/  FMUL.FTZ R130, R132.reuse, R130 ;  /* 0x0000008284827220 */ /* 0x040fe40000410000 */
[C---:B------:R-:W-:Y:S01]  /*15440*/  FMUL.FTZ R131, R132.reuse, R131 ;  /* 0x0000008384837220 */ /* 0x040fe20000410000 */
[-C--:B----4-:R-:W-:Y:S01]  /*15450*/  HMMA.16816.F32.BF16 R32, R172, R140.reuse, R32 ;  /* 0x0000008cac20723c */ /* 0x090fe20000041820 */
[----:B------:R-:W-:Y:S02]  /*15460*/  FMUL.FTZ R112, R3, R112 ;  /* 0x0000007003707220 */ /* 0x000fe40000410000 */
[----:B-----5:R-:W-:Y:S02]  /*15470*/  FFMA.FTZ R137, R23, c[0x0][0x23c], -R139 ;  /* 0x00008f0017897a23 */ /* 0x020fe4000001088b */
[----:B------:R-:W-:Y:S02]  /*15480*/  FMUL.FTZ R23, R132, R163 ;  /* 0x000000a384177220 */ /* 0x000fe40000410000 */
[----:B------:R-:W-:Y:S01]  /*15490*/  LDSM.16.MT88.4 R160, [R205+0xb800] ;  /* 0x00b80000cda0783b */ /* 0x000fe20000004200 */
[C---:B------:R-:W-:Y:S01]  /*154a0*/  HMMA.16816.F32.BF16 R100, R180.reuse, R140, R100 ;  /* 0x0000008cb464723c */ /* 0x040fe20000041864 */
[----:B------:R-:W-:Y:S01]  /*154b0*/  IMAD.WIDE.U32 R138, R138, -0x2daee0ad, RZ ;  /* 0xd2511f538a8a7825 */ /* 0x000fe200078e00ff */
[----:B------:R1:W2:Y:S03]  /*154c0*/  MUFU.EX2 R193, R137 ;  /* 0x0000008900c17308 */ /* 0x0002a60000000800 */
[C---:B------:R-:W-:Y:S01]  /*154d0*/  FMUL.FTZ R113, R3.reuse, R113 ;  /* 0x0000007103717220 */ /* 0x040fe20000410000 */
[--C-:B------:R-:W-:Y:S01]  /*154e0*/  SHF.R.U32.HI R156, RZ, 0x10, R138.reuse ;  /* 0x00000010ff9c7819 */ /* 0x100fe2000001168a */
[----:B------:R-:W-:Y:S01]  /*154f0*/  FMUL.FTZ R114, R0, R114 ;  /* 0x0000007200727220 */ /* 0x000fe20000410000 */
[-C--:B------:R-:W-:Y:S01]  /*15500*/  HMMA.16816.F32.BF16 R104, R180, R142.reuse, R104 ;  /* 0x0000008eb468723c */ /* 0x080fe20000041868 */
[----:B------:R-:W-:Y:S03]  /*15510*/  SHF.R.U32.HI R157, RZ, 0x18, R138 ;  /* 0x00000018ff9d7819 */ /* 0x000fe6000001168a */
[----:B------:R-:W-:Y:S01]  /*15520*/  LOP3.LUT R149, R138, 0xff, RZ, 0xc0, !PT ;  /* 0x000000ff8a957812 */ /* 0x000fe200078ec0ff */
[C---:B------:R-:W-:Y:S02]  /*15530*/  FMUL.FTZ R115, R0.reuse, R115 ;  /* 0x0000007300737220 */ /* 0x040fe40000410000 */
[C---:B------:R-:W-:Y:S01]  /*15540*/  FMUL.FTZ R124, R3.reuse, R124 ;  /* 0x0000007c037c7220 */ /* 0x040fe20000410000 */
[C---:B------:R-:W-:Y:S01]  /*15550*/  HMMA.16816.F32.BF16 R108, R172.reuse, R142, R108 ;  /* 0x0000008eac6c723c */ /* 0x040fe2000004186c */
[----:B------:R-:W4:Y:S03]  /*15560*/  LDSM.16.MT88.4 R140, [R209+0xb000] ;  /* 0x00b00000d18c783b */ /* 0x000f260000004200 */
[----:B------:R-:W-:Y:S02]  /*15570*/  FMUL.FTZ R125, R3, R125 ;  /* 0x0000007d037d7220 */ /* 0x000fe40000410000 */
[C---:B------:R-:W-:Y:S02]  /*15580*/  FMUL.FTZ R126, R0.reuse, R126 ;  /* 0x0000007e007e7220 */ /* 0x040fe40000410000 */
[-C--:B---3--:R-:W-:Y:S01]  /*15590*/  HMMA.16816.F32.BF16 R20, R172, R144.reuse, R20 ;  /* 0x00000090ac14723c */ /* 0x088fe20000041814 */
[----:B------:R-:W-:Y:S03]  /*155a0*/  FMUL.FTZ R127, R0, R127 ;  /* 0x0000007f007f7220 */ /* 0x000fe60000410000 */
[----:B-1----:R-:W-:Y:S01]  /*155b0*/  LOP3.LUT R137, R139, UR17, R192, 0x96, !PT ;  /* 0x000000118b897c12 */ /* 0x002fe2000f8e96c0 */
[----:B------:R-:W-:Y:S03]  /*155c0*/  FFMA.FTZ R133, R133, R241, R235 ;  /* 0x000000f185857223 */ /* 0x000fe600000100eb */
[C---:B------:R-:W-:Y:S01]  /*155d0*/  HMMA.16816.F32.BF16 R112, R180.reuse, R144, R112 ;  /* 0x00000090b470723c */ /* 0x040fe20000041870 */
[----:B------:R-:W-:Y:S06]  /*155e0*/  FADD.FTZ R133, R234, R133 ;  /* 0x00000085ea857221 */ /* 0x000fec0000010000 */
[----:B------:R-:W-:Y:S01]  /*155f0*/  FFMA.FTZ R144, R24, c[0x0][0x23c], -R184 ;  /* 0x00008f0018907a23 */ /* 0x000fe200000108b8 */
[-C--:B------:R-:W-:Y:S01]  /*15600*/  HMMA.16816.F32.BF16 R116, R180, R146.reuse, R116 ;  /* 0x00000092b474723c */ /* 0x080fe20000041874 */
[--C-:B------:R-:W-:Y:S02]  /*15610*/  FFMA.FTZ R24, R31, c[0x0][0x23c], -R185.reuse ;  /* 0x00008f001f187a23 */ /* 0x100fe400000108b9 */
[----:B------:R-:W-:Y:S01]  /*15620*/  MUFU.EX2 R187, R144 ;  /* 0x0000009000bb7308 */ /* 0x000fe20000000800 */
[----:B------:R-:W-:Y:S01]  /*15630*/  FMUL.FTZ R31, R132, R167 ;  /* 0x000000a7841f7220 */ /* 0x000fe20000410000 */
[----:B------:R-:W-:Y:S01]  /*15640*/  LOP3.LUT R145, R138, 0xffff, RZ, 0xc0, !PT ;  /* 0x0000ffff8a917812 */ /* 0x000fe200078ec0ff */
[----:B------:R-:W-:Y:S01]  /*15650*/  LDSM.16.MT88.4 R164, [R210+0xb800] ;  /* 0x00b80000d2a4783b */ /* 0x000fe20000004200 */
[----:B------:R-:W-:Y:S01]  /*15660*/  SHF.R.U32.HI R139, RZ, 0x8, R152 ;  /* 0x00000008ff8b7819 */ /* 0x000fe20000011698 */
[C---:B------:R-:W-:Y:S01]  /*15670*/  HMMA.16816.F32.BF16 R120, R172.reuse, R146, R120 ;  /* 0x00000092ac78723c */ /* 0x040fe20000041878 */
[----:B------:R-:W-:Y:S03]  /*15680*/  LOP3.LUT R138, R151, 0xff, RZ, 0xc0, !PT ;  /* 0x000000ff978a7812 */ /* 0x000fe600078ec0ff */
[----:B------:R-:W-:Y:S01]  /*15690*/  FFMA.FTZ R184, R25, c[0x0][0x23c], -R184 ;  /* 0x00008f0019b87a23 */ /* 0x000fe200000108b8 */
[----:B------:R1:W-:Y:S01]  /*156a0*/  MUFU.EX2 R188, R24 ;  /* 0x0000001800bc7308 */ /* 0x0003e20000000800 */
[----:B------:R-:W3:Y:S01]  /*156b0*/  LDSM.16.MT88.4 R152, [R205+0xa800] ;  /* 0x00a80000cd98783b */ /* 0x000ee20000004200 */
[----:B------:R-:W-:Y:S01]  /*156c0*/  LOP3.LUT R147, R156, 0xff, RZ, 0xc0, !PT ;  /* 0x000000ff9c937812 */ /* 0x000fe200078ec0ff */
[----:B------:R-:W-:Y:S01]  /*156d0*/  FFMA.FTZ R185, R27, c[0x0][0x23c], -R185 ;  /* 0x00008f001bb97a23 */ /* 0x000fe200000108b9 */
[-C--:B----4-:R-:W-:Y:S03]  /*156e0*/  HMMA.16816.F32.BF16 R28, R172, R140.reuse, R28 ;  /* 0x0000008cac1c723c */ /* 0x090fe6000004181c */
[----:B------:R-:W-:Y:S01]  /*156f0*/  SHF.R.U32.HI R25, RZ, 0x8, R145 ;  /* 0x00000008ff197819 */ /* 0x000fe20000011691 */
[----:B------:R-:W-:Y:S01]  /*15700*/  FMUL.FTZ R27, R0, R171 ;  /* 0x000000ab001b7220 */ /* 0x000fe20000410000 */
[----:B------:R-:W-:Y:S01]  /*15710*/  PRMT R147, R147, 0x5410, R157 ;  /* 0x0000541093937816 */ /* 0x000fe2000000009d */
[----:B------:R-:W-:Y:S01]  /*15720*/  MUFU.EX2 R186, R184 ;  /* 0x000000b800ba7308 */ /* 0x000fe20000000800 */
[----:B------:R-:W-:Y:S01]  /*15730*/  LDSM.16.MT88.4 R156, [R210+0xa800] ;  /* 0x00a80000d29c783b */ /* 0x000fe20000004200 */
[C---:B------:R-:W-:Y:S01]  /*15740*/  HMMA.16816.F32.BF16 R124, R180.reuse, R140, R124 ;  /* 0x0000008cb47c723c */ /* 0x040fe2000004187c */
[----:B------:R-:W-:Y:S03]  /*15750*/  PRMT R149, R149, 0x5410, R25 ;  /* 0x0000541095957816 */ /* 0x000fe60000000019 */
[----:B------:R-:W-:Y:S01]  /*15760*/  LOP3.LUT R25, R150, 0xffff, RZ, 0xc0, !PT ;  /* 0x0000ffff96197812 */ /* 0x000fe200078ec0ff */
[--C-:B------:R-:W-:Y:S01]  /*15770*/  HSET2.LE.AND R171, R147, R240.reuse, PT ;  /* 0x000000f093ab7233 */ /* 0x100fe20003803000 */
[----:B------:R-:W-:Y:S01]  /*15780*/  PRMT R178, R178, 0x5410, R139 ;  /* 0x00005410b2b27816 */ /* 0x000fe2000000008b */
[----:B------:R-:W-:Y:S01]  /*15790*/  FFMA.FTZ R132, R132, R248, R233 ;  /* 0x000000f884847223 */ /* 0x000fe200000100e9 */
[----:B------:R-:W-:Y:S01]  /*157a0*/  MUFU.EX2 R184, R148 ;  /* 0x0000009400b87308 */ /* 0x000fe20000000800 */
[----:B------:R-:W-:Y:S03]  /*157b0*/  SHF.R.U32.HI R140, RZ, 0x8, R25 ;  /* 0x00000008ff8c7819 */ /* 0x000fe60000011619 */
[----:B-1----:R-:W-:Y:S01]  /*157c0*/  LOP3.LUT R24, R137, 0xffff, RZ, 0xc0, !PT ;  /* 0x0000ffff89187812 */ /* 0x002fe200078ec0ff */
[C---:B------:R-:W-:Y:S01]  /*157d0*/  FMUL.FTZ R25, R3.reuse, R169 ;  /* 0x000000a903197220 */ /* 0x040fe20000410000 */
[----:B------:R-:W-:Y:S01]  /*157e0*/  LOP3.LUT R139, R26, 0xff, RZ, 0xc0, !PT ;  /* 0x000000ff1a8b7812 */ /* 0x000fe200078ec0ff */
[----:B------:R-:W-:Y:S01]  /*157f0*/  FMUL.FTZ R26, R0, R170 ;  /* 0x000000aa001a7220 */ /* 0x000fe20000410000 */
[----:B------:R-:W-:Y:S01]  /*15800*/  PRMT R179, R138, 0x5410, R179 ;  /* 0x000054108ab37816 */ /* 0x000fe200000000b3 */
[--C-:B------:R-:W-:Y:S01]  /*15810*/  HSET2.LE.AND R178, R178, R240.reuse, PT ;  /* 0x000000f0b2b27233 */ /* 0x100fe20003803000 */
[----:B------:R-:W1:Y:S01]  /*15820*/  MUFU.EX2 R185, R185 ;  /* 0x000000b900b97308 */ /* 0x000e620000000800 */
[----:B------:R-:W-:Y:S01]  /*15830*/  SHF.R.U32.HI R138, RZ, 0x8, R24 ;  /* 0x00000008ff8a7819 */ /* 0x000fe20000011618 */
[C---:B------:R-:W-:Y:S01]  /*15840*/  FMUL.FTZ R24, R3.reuse, R168 ;  /* 0x000000a803187220 */ /* 0x040fe20000410000 */
[----:B------:R-:W-:Y:S01]  /*15850*/  LOP3.LUT R146, R150, 0xff, RZ, 0xc0, !PT ;  /* 0x000000ff96927812 */ /* 0x000fe200078ec0ff */
[--C-:B------:R-:W-:Y:S01]  /*15860*/  HSET2.LE.AND R170, R149, R240.reuse, PT ;  /* 0x000000f095aa7233 */ /* 0x100fe20003803000 */
[----:B------:R-:W-:Y:S01]  /*15870*/  SHF.R.U32.HI R150, RZ, 0x18, R150 ;  /* 0x00000018ff967819 */ /* 0x000fe20000011696 */
[--C-:B------:R-:W-:Y:S01]  /*15880*/  HSET2.LE.AND R179, R179, R240.reuse, PT ;  /* 0x000000f0b3b37233 */ /* 0x100fe20003803000 */
[----:B------:R-:W-:Y:S01]  /*15890*/  SHF.R.U32.HI R144, RZ, 0x10, R137 ;  /* 0x00000010ff907819 */ /* 0x000fe20000011689 */
[----:B------:R-:W-:Y:S01]  /*158a0*/  FFMA.FTZ R3, R3, R249, R231 ;  /* 0x000000f903037223 */ /* 0x000fe200000100e7 */
[-C--:B------:R-:W-:Y:S01]  /*158b0*/  HMMA.16816.F32.BF16 R24, R180, R142.reuse, R24 ;  /* 0x0000008eb418723c */ /* 0x080fe20000041818 */
[----:B------:R-:W-:Y:S01]  /*158c0*/  PRMT R140, R146, 0x5410, R140 ;  /* 0x00005410928c7816 */ /* 0x000fe2000000008c */
[----:B------:R-:W-:Y:S01]  /*158d0*/  FFMA.FTZ R0, R0, R250, R225 ;  /* 0x000000fa00007223 */ /* 0x000fe200000100e1 */
[----:B------:R-:W-:Y:S02]  /*158e0*/  PRMT R150, R139, 0x5410, R150 ;  /* 0x000054108b967816 */ /* 0x000fe40000000096 */
[----:B------:R-:W-:Y:S01]  /*158f0*/  LOP3.LUT R145, R137, 0xff, RZ, 0xc0, !PT ;  /* 0x000000ff89917812 */ /* 0x000fe200078ec0ff */
[--C-:B------:R-:W-:Y:S01]  /*15900*/  HSET2.LE.AND R176, R140, R240.reuse, PT ;  /* 0x000000f08cb07233 */ /* 0x100fe20003803000 */
[----:B------:R-:W-:Y:S01]  /*15910*/  SHF.R.U32.HI R141, RZ, 0x18, R137 ;  /* 0x00000018ff8d7819 */ /* 0x000fe20000011689 */
[----:B------:R-:W-:Y:S01]  /*15920*/  HMMA.16816.F32.BF16 R128, R172, R142, R128 ;  /* 0x0000008eac80723c */ /* 0x000fe20000041880 */
[----:B------:R-:W-:Y:S03]  /*15930*/  LOP3.LUT R137, R144, 0xff, RZ, 0xc0, !PT ;  /* 0x000000ff90897812 */ /* 0x000fe600078ec0ff */
[--C-:B------:R-:W-:Y:S01]  /*15940*/  HSET2.LE.AND R177, R150, R240.reuse, PT ;  /* 0x000000f096b17233 */ /* 0x100fe20003803000 */
[----:B------:R-:W-:Y:S01]  /*15950*/  PRMT R141, R137, 0x5410, R141 ;  /* 0x00005410898d7816 */ /* 0x000fe2000000008d */
[----:B------:R-:W-:Y:S01]  /*15960*/  FADD.FTZ R0, R224, R0 ;  /* 0x00000000e0007221 */ /* 0x000fe20000010000 */
[----:B------:R-:W-:Y:S02]  /*15970*/  PRMT R145, R145, 0x5410, R138 ;  /* 0x0000541091917816 */ /* 0x000fe4000000008a */
[----:B------:R-:W-:Y:S03]  /*15980*/  F2FP.BF16.PACK_AB R137, R200, R201 ;  /* 0x000000c9c889723e */ /* 0x000fe600000010ff */
[----:B------:R-:W-:Y:S01]  /*15990*/  F2FP.BF16.PACK_AB R138, R198, R199 ;  /* 0x000000c7c68a723e */ /* 0x000fe200000010ff */
[--C-:B------:R-:W-:Y:S01]  /*159a0*/  HSET2.LE.AND R169, R141, R240.reuse, PT ;  /* 0x000000f08da97233 */ /* 0x100fe20003803000 */
[----:B------:R-:W-:Y:S01]  /*159b0*/  F2FP.BF16.PACK_AB R139, R195, R196 ;  /* 0x000000c4c38b723e */ /* 0x000fe200000010ff */
[----:B------:R-:W-:Y:S01]  /*159c0*/  HSET2.LE.AND R168, R145, R240, PT ;  /* 0x000000f091a87233 */ /* 0x000fe20003803000 */
[----:B--2---:R-:W-:Y:S01]  /*159d0*/  F2FP.BF16.PACK_AB R140, R193, R194 ;  /* 0x000000c2c18c723e */ /* 0x004fe200000010ff */
[----:B------:R-:W-:Y:S01]  /*159e0*/  FADD.FTZ R0, R203, R0 ;  /* 0x00000000cb007221 */ /* 0x000fe20000010000 */
[----:B------:R-:W-:Y:S02]  /*159f0*/  LOP3.LUT R178, R178, R137, RZ, 0xc0, !PT ;  /* 0x00000089b2b27212 */ /* 0x000fe400078ec0ff */
[----:B------:R-:W-:Y:S01]  /*15a00*/  LOP3.LUT R179, R179, R138, RZ, 0xc0, !PT ;  /* 0x0000008ab3b37212 */ /* 0x000fe200078ec0ff */
[----:B------:R-:W-:Y:S01]  /*15a10*/  FADD.FTZ R0, R202, R0 ;  /* 0x00000000ca007221 */ /* 0x000fe20000010000 */
[----:B------:R-:W-:Y:S02]  /*15a20*/  LOP3.LUT R176, R176, R139, RZ, 0xc0, !PT ;  /* 0x0000008bb0b07212 */ /* 0x000fe400078ec0ff */
[----:B------:R-:W-:Y:S02]  /*15a30*/  LOP3.LUT R177, R177, R140, RZ, 0xc0, !PT ;  /* 0x0000008cb1b17212 */ /* 0x000fe400078ec0ff */
[----:B-1----:R-:W-:Y:S02]  /*15a40*/  F2FP.BF16.PACK_AB R140, R185, R184 ;  /* 0x000000b8b98c723e */ /* 0x002fe400000010ff */
[----:B------:R-:W-:Y:S02]  /*15a50*/  F2FP.BF16.PACK_AB R137, R190, R191 ;  /* 0x000000bfbe89723e */ /* 0x000fe400000010ff */
[----:B------:R-:W-:Y:S02]  /*15a60*/  LOP3.LUT R169, R169, R140, RZ, 0xc0, !PT ;  /* 0x0000008ca9a97212 */ /* 0x000fe400078ec0ff */
[-C--:B---3--:R-:W-:Y:S01]  /*15a70*/  HMMA.16816.F32.BF16 R140, R176, R152.reuse, R4 ;  /* 0x00000098b08c723c */ /* 0x088fe20000041804 */
[----:B------:R-:W1:Y:S01]  /*15a80*/  LDSM.16.MT88.4 R4, [R207+0xa800] ;  /* 0x00a80000cf04783b */ /* 0x000e620000004200 */
[----:B------:R-:W-:Y:S02]  /*15a90*/  F2FP.BF16.PACK_AB R138, R188, R189 ;  /* 0x000000bdbc8a723e */ /* 0x000fe400000010ff */
[----:B------:R-:W-:Y:S02]  /*15aa0*/  F2FP.BF16.PACK_AB R139, R186, R187 ;  /* 0x000000bbba8b723e */ /* 0x000fe400000010ff */
[----:B------:R-:W-:Y:S02]  /*15ab0*/  LOP3.LUT R170, R170, R137, RZ, 0xc0, !PT ;  /* 0x00000089aaaa7212 */ /* 0x000fe400078ec0ff */
[----:B------:R-:W-:Y:S04]  /*15ac0*/  LOP3.LUT R171, R171, R138, RZ, 0xc0, !PT ;  /* 0x0000008aabab7212 */ /* 0x000fe800078ec0ff */
[----:B------:R-:W-:Y:S02]  /*15ad0*/  LOP3.LUT R168, R168, R139, RZ, 0xc0, !PT ;  /* 0x0000008ba8a87212 */ /* 0x000fe400078ec0ff */
[----:B------:R-:W-:Y:S02]  /*15ae0*/  MOV R138, R2 ;  /* 0x00000002008a7202 */ /* 0x000fe40000000f00 */
[----:B------:R-:W-:Y:S03]  /*15af0*/  MOV R137, R134 ;  /* 0x0000008600897202 */ /* 0x000fe60000000f00 */
[C---:B------:R-:W-:Y:S01]  /*15b00*/  HMMA.16816.F32.BF16 R144, R168.reuse, R152, R8 ;  /* 0x00000098a890723c */ /* 0x040fe20000041808 */
[----:B------:R-:W2:Y:S07]  /*15b10*/  LDSM.16.MT88.4 R8, [R209+0xa800] ;  /* 0x00a80000d108783b */ /* 0x000eae0000004200 */
[-C--:B------:R-:W-:Y:S01]  /*15b20*/  HMMA.16816.F32.BF16 R148, R168, R154.reuse, R12 ;  /* 0x0000009aa894723c */ /* 0x080fe2000004180c */
[----:B------:R-:W3:Y:S07]  /*15b30*/  LDSM.16.MT88.4 R12, [R207+0xb800] ;  /* 0x00b80000cf0c783b */ /* 0x000eee0000004200 */
[C---:B------:R-:W-:Y:S01]  /*15b40*/  HMMA.16816.F32.BF16 R152, R176.reuse, R154, R16 ;  /* 0x0000009ab098723c */ /* 0x040fe20000041810 */
[----:B------:R-:W4:Y:S07]  /*15b50*/  LDSM.16.MT88.4 R16, [R209+0xb800] ;  /* 0x00b80000d110783b */ /* 0x000f2e0000004200 */
[-C--:B-1----:R-:W-:Y:S08]  /*15b60*/  HMMA.16816.F32.BF16 R36, R176, R4.reuse, R36 ;  /* 0x00000004b024723c */ /* 0x082ff00000041824 */
[C---:B------:R-:W-:Y:S07]  /*15b70*/  HMMA.16816.F32.BF16 R40, R168.reuse, R4, R40 ;  /* 0x00000004a828723c */ /* 0x040fee0000041828 */
[----:B------:R-:W-:Y:S01]  /*15b80*/  FADD.FTZ R4, R232, R132 ;  /* 0x00000084e8047221 */ /* 0x000fe20000010000 */
[-C--:B------:R-:W-:Y:S01]  /*15b90*/  HMMA.16816.F32.BF16 R44, R168, R6.reuse, R44 ;  /* 0x00000006a82c723c */ /* 0x080fe2000004182c */
[----:B------:R-:W-:Y:S03]  /*15ba0*/  FADD.FTZ R5, R184, R0 ;  /* 0x00000000b8057221 */ /* 0x000fe60000010000 */
[----:B------:R-:W-:Y:S04]  /*15bb0*/  FADD.FTZ R4, R236, R4 ;  /* 0x00000004ec047221 */ /* 0x000fe80000010000 */
[C---:B------:R-:W-:Y:S01]  /*15bc0*/  HMMA.16816.F32.BF16 R48, R176.reuse, R6, R48 ;  /* 0x00000006b030723c */ /* 0x040fe20000041830 */
[----:B------:R-:W-:Y:S04]  /*15bd0*/  FADD.FTZ R4, R237, R4 ;  /* 0x00000004ed047221 */ /* 0x000fe80000010000 */
[----:B------:R-:W-:Y:S02]  /*15be0*/  FADD.FTZ R4, R194, R4 ;  /* 0x00000004c2047221 */ /* 0x000fe40000010000 */
[----:B------:R-:W-:Y:S01]  /*15bf0*/  FADD.FTZ R6, R230, R3 ;  /* 0x00000003e6067221 */ /* 0x000fe20000010000 */
[-C--:B------:R-:W-:Y:S01]  /*15c00*/  HMMA.16816.F32.BF16 R52, R176, R156.reuse, R52 ;  /* 0x0000009cb034723c */ /* 0x080fe20000041834 */
[----:B------:R-:W-:Y:S03]  /*15c10*/  FADD.FTZ R3, R239, R133 ;  /* 0x00000085ef037221 */ /* 0x000fe60000010000 */
[----:B------:R-:W-:Y:S02]  /*15c20*/  FADD.FTZ R6, R223, R6 ;  /* 0x00000006df067221 */ /* 0x000fe40000010000 */
[----:B------:R-:W-:Y:S02]  /*15c30*/  FADD.FTZ R3, R238, R3 ;  /* 0x00000003ee037221 */ /* 0x000fe40000010000 */
[C---:B------:R-:W-:Y:S01]  /*15c40*/  HMMA.16816.F32.BF16 R56, R168.reuse, R156, R56 ;  /* 0x0000009ca838723c */ /* 0x040fe20000041838 */
[----:B------:R-:W-:Y:S03]  /*15c50*/  FADD.FTZ R6, R222, R6 ;  /* 0x00000006de067221 */ /* 0x000fe60000010000 */
[----:B------:R-:W-:Y:S02]  /*15c60*/  FADD.FTZ R3, R196, R3 ;  /* 0x00000003c4037221 */ /* 0x000fe40000010000 */
[----:B------:R-:W-:Y:S02]  /*15c70*/  FADD.FTZ R6, R187, R6 ;  /* 0x00000006bb067221 */ /* 0x000fe40000010000 */
        /* <DEDUP_REMOVED lines=8> */
[-C--:B--2---:R-:W-:Y:S01]  /*15d00*/  HMMA.16816.F32.BF16 R68, R176, R8.reuse, R68 ;  /* 0x00000008b044723c */ /* 0x084fe20000041844 */
[----:B------:R-:W-:Y:S03]  /*15d10*/  FADD.FTZ R3, R191, R0 ;  /* 0x00000000bf037221 */ /* 0x000fe60000010000 */
[----:B------:R-:W-:Y:S02]  /*15d20*/  FADD.FTZ R0, R189, R4 ;  /* 0x00000004bd007221 */ /* 0x000fe40000010000 */
[----:B------:R-:W-:Y:S02]  /*15d30*/  FADD.FTZ R241, R200, R6 ;  /* 0x00000006c8f17221 */ /* 0x000fe40000010000 */
[C---:B------:R-:W-:Y:S01]  /*15d40*/  HMMA.16816.F32.BF16 R72, R168.reuse, R8, R72 ;  /* 0x00000008a848723c */ /* 0x040fe20000041848 */
[----:B------:R-:W-:Y:S03]  /*15d50*/  FADD.FTZ R248, R198, R5 ;  /* 0x00000005c6f87221 */ /* 0x000fe60000010000 */
[----:B------:R-:W-:Y:S01]  /*15d60*/  FADD.FTZ R249, R190, R3 ;  /* 0x00000003bef97221 */ /* 0x000fe20000010000 */
[----:B------:R-:W-:Y:S01]  /*15d70*/  MOV R3, R135 ;  /* 0x0000008700037202 */ /* 0x000fe20000000f00 */
[----:B------:R-:W-:Y:S01]  /*15d80*/  FADD.FTZ R250, R188, R0 ;  /* 0x00000000bcfa7221 */ /* 0x000fe20000010000 */
[----:B------:R-:W-:Y:S01]  /*15d90*/  MOV R0, R136 ;  /* 0x0000008800007202 */ /* 0x000fe20000000f00 */
[-C--:B------:R-:W-:Y:S08]  /*15da0*/  HMMA.16816.F32.BF16 R76, R168, R10.reuse, R76 ;  /* 0x0000000aa84c723c */ /* 0x080ff0000004184c */
[C---:B------:R-:W-:Y:S08]  /*15db0*/  HMMA.16816.F32.BF16 R80, R176.reuse, R10, R80 ;  /* 0x0000000ab050723c */ /* 0x040ff00000041850 */
[-C--:B------:R-:W-:Y:S08]  /*15dc0*/  HMMA.16816.F32.BF16 R84, R176, R160.reuse, R84 ;  /* 0x000000a0b054723c */ /* 0x080ff00000041854 */
[C---:B------:R-:W-:Y:S08]  /*15dd0*/  HMMA.16816.F32.BF16 R88, R168.reuse, R160, R88 ;  /* 0x000000a0a858723c */ /* 0x040ff00000041858 */
        /* <DEDUP_REMOVED lines=15> */
.L_x_814:
[----:B------:R-:W1:Y:S01]  /*15ed0*/  SHFL.BFLY PT, R3, R241, 0x2, 0x1f ;  /* 0x0c401f00f1037f89 */ /* 0x000e6200000e0000 */
[----:B------:R-:W-:Y:S01]  /*15ee0*/  MOV R5, 0x3f800000 ;  /* 0x3f80000000057802 */ /* 0x000fe20000000f00 */
[----:B------:R-:W2:Y:S01]  /*15ef0*/  S2UR UR6, SR_CTAID.Y ;  /* 0x00000000000679c3 */ /* 0x000ea20000002600 */
[----:B------:R-:W-:Y:S01]  /*15f00*/  UISETP.NE.AND UP0, UPT, UR25, -0x1, UPT ;  /* 0xffffffff1900788c */ /* 0x000fe2000bf05270 */
[----:B------:R-:W3:Y:S01]  /*15f10*/  SHFL.BFLY PT, R0, R248, 0x2, 0x1f ;  /* 0x0c401f00f8007f89 */ /* 0x000ee200000e0000 */
[----:B------:R-:W-:Y:S01]  /*15f20*/  ULDC.64 UR4, c[0x0][0x1e8] ;  /* 0x00007a0000047ab9 */ /* 0x000fe20000000a00 */
[----:B------:R-:W-:Y:S01]  /*15f30*/  BSSY B0, `(.L_x_818) ;  /* 0x00001b0000007945 */ /* 0x000fe20003800000 */
[----:B------:R-:W-:Y:S01]  /*15f40*/  ULDC.U8 UR9, c[0x0][0x328] ;  /* 0x0000ca0000097ab9 */ /* 0x000fe20000000000 */
[----:B------:R-:W4:Y:S01]  /*15f50*/  SHFL.BFLY PT, R6, R249, 0x2, 0x1f ;  /* 0x0c401f00f9067f89 */ /* 0x000f2200000e0000 */
[----:B------:R-:W-:Y:S01]  /*15f60*/  UISETP.NE.AND UP3, UPT, UR9, URZ, UPT ;  /* 0x0000003f0900728c */ /* 0x000fe2000bf65270 */
[----:B------:R-:W5:Y:S01]  /*15f70*/  S2UR UR10, SR_CTAID.Z ;  /* 0x00000000000a79c3 */ /* 0x000f620000002700 */
[----:B------:R-:W-:Y:S01]  /*15f80*/  ULDC UR8, c[0x0][0x214] ;  /* 0x0000850000087ab9 */ /* 0x000fe20000000800 */
[----:B------:R-:W-:Y:S02]  /*15f90*/  SHFL.BFLY PT, R4, R250, 0x2, 0x1f ;  /* 0x0c401f00fa047f89 */ /* 0x000fe400000e0000 */
[----:B------:R-:W-:-:S02]  /*15fa0*/  @UP0 UIMAD.WIDE.U32 UR12, UR25, UR4, URZ ;  /* 0x00000004190c02a5 */ /* 0x000fc4000f8e003f */
[----:B------:R-:W5:Y:S02]  /*15fb0*/  S2R R173, SR_TID.X ;  /* 0x0000000000ad7919 */ /* 0x000f640000002100 */
[----:B------:R-:W-:-:S03]  /*15fc0*/  @UP0 UIMAD UR7, UR25, UR5, UR13 ;  /* 0x00000005190702a4 */ /* 0x000fc6000f8e020d */
[----:B------:R-:W-:Y:S01]  /*15fd0*/  ULDC.64 UR4, c[0x0][0x1e0] ;  /* 0x0000780000047ab9 */ /* 0x000fe20000000a00 */
[----:B-1----:R-:W-:Y:S01]  /*15fe0*/  FADD.FTZ R3, R3, R241 ;  /* 0x000000f103037221 */ /* 0x002fe20000010000 */
[----:B--2---:R-:W-:Y:S01]  /*15ff0*/  @!UP0 USHF.R.S32.HI UR11, URZ, 0x1f, UR6 ;  /* 0x0000001f3f0b8899 */ /* 0x004fe20008011406 */
[----:B---3--:R-:W-:-:S03]  /*16000*/  FADD.FTZ R0, R0, R248 ;  /* 0x000000f800007221 */ /* 0x008fc60000010000 */
[----:B------:R-:W1:Y:S01]  /*16010*/  SHFL.BFLY PT, R133, R3, 0x1, 0x1f ;  /* 0x0c201f0003857f89 */ /* 0x000e6200000e0000 */
[----:B------:R-:W-:Y:S01]  /*16020*/  @!UP0 UIMAD UR11, UR11, UR4, URZ ;  /* 0x000000040b0b82a4 */ /* 0x000fe2000f8e023f */
[----:B----4-:R-:W-:Y:S02]  /*16030*/  FADD.FTZ R6, R6, R249 ;  /* 0x000000f906067221 */ /* 0x010fe40000010000 */
[----:B------:R-:W2:Y:S01]  /*16040*/  SHFL.BFLY PT, R132, R0, 0x1, 0x1f ;  /* 0x0c201f0000847f89 */ /* 0x000ea200000e0000 */
[----:B------:R-:W-:Y:S02]  /*16050*/  @!UP0 UIMAD.WIDE.U32 UR20, UR6, UR4, URZ ;  /* 0x00000004061482a5 */ /* 0x000fe4000f8e003f */
[----:B------:R-:W-:Y:S01]  /*16060*/  @!UP0 UIMAD UR11, UR6, UR5, UR11 ;  /* 0x00000005060b82a4 */ /* 0x000fe2000f8e020b */
[----:B------:R-:W3:Y:S01]  /*16070*/  SHFL.BFLY PT, R9, R6, 0x1, 0x1f ;  /* 0x0c201f0006097f89 */ /* 0x000ee200000e0000 */
[----:B------:R-:W-:Y:S01]  /*16080*/  ULDC.U8 UR4, c[0x0][0x329] ;  /* 0x0000ca4000047ab9 */ /* 0x000fe20000000000 */
[----:B-----5:R-:W-:Y:S01]  /*16090*/  SHF.R.S32.HI R172, RZ, 0x1f, R173 ;  /* 0x0000001fffac7819 */ /* 0x020fe200000114ad */
[----:B------:R-:W-:-:S02]  /*160a0*/  UISETP.NE.AND UP2, UPT, UR4, URZ, UPT ;  /* 0x0000003f0400728c */ /* 0x000fc4000bf45270 */
[----:B------:R-:W-:Y:S01]  /*160b0*/  UISETP.EQ.AND UP3, UPT, UR4, URZ, UP3 ;  /* 0x0000003f0400728c */ /* 0x000fe20009f62270 */
[CC--:B------:R-:W-:Y:S01]  /*160c0*/  LEA.HI R7, R172.reuse, R173.reuse, RZ, 0x2 ;  /* 0x000000adac077211 */ /* 0x0c0fe200078f10ff */
[----:B------:R-:W-:Y:S01]  /*160d0*/  ULDC UR5, c[0x0][0x234] ;  /* 0x00008d0000057ab9 */ /* 0x000fe20000000800 */
[-C--:B------:R-:W-:Y:S01]  /*160e0*/  LEA.HI R172, R172, R173.reuse, RZ, 0x5 ;  /* 0x000000adacac7211 */ /* 0x080fe200078f28ff */
[----:B------:R-:W-:Y:S01]  /*160f0*/  ULDC UR4, c[0x0][0x1c0] ;  /* 0x0000700000047ab9 */ /* 0x000fe20000000800 */
[----:B------:R-:W-:Y:S01]  /*16100*/  SHF.R.S32.HI R8, RZ, 0x1f, R7 ;  /* 0x0000001fff087819 */ /* 0x000fe20000011407 */
[----:B------:R-:W-:Y:S02]  /*16110*/  @!UP0 UIADD3 UR7, UR21, UR11, URZ ;  /* 0x0000000b15078290 */ /* 0x000fe4000fffe03f */
[----:B------:R-:W-:Y:S01]  /*16120*/  @!UP0 UMOV UR12, UR20 ;  /* 0x00000014000c8c82 */ /* 0x000fe20008000000 */
[----:B-1----:R-:W-:Y:S01]  /*16130*/  FADD.FTZ R133, R3, R133 ;  /* 0x0000008503857221 */ /* 0x002fe20000010000 */
[----:B------:R-:W-:Y:S01]  /*16140*/  @!UP2 UISETP.NE.AND UP1, UPT, UR9, URZ, UPT ;  /* 0x0000003f0900a28c */ /* 0x000fe2000bf25270 */
[----:B------:R-:W-:Y:S01]  /*16150*/  FADD.FTZ R3, R4, R250 ;  /* 0x000000fa04037221 */ /* 0x000fe20000010000 */
[----:B------:R-:W-:Y:S01]  /*16160*/  SHF.R.S32.HI R4, RZ, 0x2, R7 ;  /* 0x00000002ff047819 */ /* 0x000fe20000011407 */
[----:B--2---:R-:W-:Y:S01]  /*16170*/  FADD.FTZ R132, R0, R132 ;  /* 0x0000008400847221 */ /* 0x004fe20000010000 */
[----:B------:R-:W-:Y:S01]  /*16180*/  FSETP.NE.FTZ.AND P6, PT, R133, RZ, PT ;  /* 0x000000ff8500720b */ /* 0x000fe20003fd5000 */
[----:B------:R-:W1:Y:S01]  /*16190*/  S2UR UR9, SR_CTAID.X ;  /* 0x00000000000979c3 */ /* 0x000e620000002500 */
[----:B------:R-:W2:Y:S01]  /*161a0*/  SHFL.BFLY PT, R10, R3, 0x1, 0x1f ;  /* 0x0c201f00030a7f89 */ /* 0x000ea200000e0000 */
[----:B------:R-:W-:Y:S01]  /*161b0*/  MOV R0, 0x3f800000 ;  /* 0x3f80000000007802 */ /* 0x000fe20000000f00 */
[----:B---3--:R-:W-:Y:S01]  /*161c0*/  FADD.FTZ R138, R6, R9 ;  /* 0x00000009068a7221 */ /* 0x008fe20000010000 */
[----:B------:R-:W-:Y:S01]  /*161d0*/  LOP3.LUT R7, R7, 0x3ffffffc, RZ, 0xc0, !PT ;  /* 0x3ffffffc07077812 */ /* 0x000fe200078ec0ff */
[----:B------:R-:W-:Y:S01]  /*161e0*/  @UP2 ULDC UR14, c[0x0][0x210] ;  /* 0x00008400000e2ab9 */ /* 0x000fe20000000800 */
[----:B------:R-:W-:Y:S01]  /*161f0*/  FSETP.NE.FTZ.AND P5, PT, R132, RZ, PT ;  /* 0x000000ff8400720b */ /* 0x000fe20003fb5000 */
[----:B------:R-:W-:Y:S01]  /*16200*/  @UP2 UIMAD UR14, UR14, UR8, URZ ;  /* 0x000000080e0e22a4 */ /* 0x000fe2000f8e023f */
[----:B------:R-:W-:Y:S01]  /*16210*/  FSETP.NE.FTZ.AND P4, PT, R138, RZ, PT ;  /* 0x000000ff8a00720b */ /* 0x000fe20003f95000 */
[----:B------:R-:W-:Y:S01]  /*16220*/  @!UP2 USEL UR14, UR8, UR5, !UP1 ;  /* 0x00000005080ea287 */ /* 0x000fe2000c800000 */
[----:B------:R-:W-:Y:S01]  /*16230*/  SHF.R.S32.HI R9, RZ, 0x5, R172 ;  /* 0x00000005ff097819 */ /* 0x000fe200000114ac */
[----:B------:R-:W-:Y:S01]  /*16240*/  @UP2 UMOV UR13, 0x1 ;  /* 0x00000001000d2882 */ /* 0x000fe20000000000 */
[----:B------:R-:W3:Y:S01]  /*16250*/  @P6 MUFU.RCP R0, R133 ;  /* 0x0000008500006308 */ /* 0x000ee20000001000 */
[----:B------:R-:W-:Y:S01]  /*16260*/  IADD3 R6, -R7, R173, RZ ;  /* 0x000000ad07067210 */ /* 0x000fe20007ffe1ff */
[----:B------:R-:W-:Y:S01]  /*16270*/  @!UP2 UIMAD UR13, UR14, UR4, URZ ;  /* 0x000000040e0da2a4 */ /* 0x000fe2000f8e023f */
[----:B------:R-:W-:Y:S01]  /*16280*/  LEA.HI R8, R8, R4, RZ, 0x3 ;  /* 0x0000000408087211 */ /* 0x000fe200078f18ff */
[----:B------:R-:W-:Y:S01]  /*16290*/  @UP3 UIMAD UR16, UR6, UR8, URZ ;  /* 0x00000008061032a4 */ /* 0x000fe2000f8e023f */
[----:B------:R-:W-:Y:S01]  /*162a0*/  LEA R139, R9, R6, 0x9 ;  /* 0x00000006098b7211 */ /* 0x000fe200078e48ff */
[----:B------:R-:W-:Y:S01]  /*162b0*/  @UP2 ULDC UR15, c[0x0][0x210] ;  /* 0x00008400000f2ab9 */ /* 0x000fe20000000800 */
[----:B------:R-:W-:Y:S01]  /*162c0*/  LOP3.LUT R26, R8, 0xfffffff8, RZ, 0xc0, !PT ;  /* 0xfffffff8081a7812 */ /* 0x000fe200078ec0ff */
[----:B------:R-:W4:Y:S01]  /*162d0*/  @P5 MUFU.RCP R5, R132 ;  /* 0x0000008400055308 */ /* 0x000f220000001000 */
[----:B------:R-:W-:-:S02]  /*162e0*/  UIMAD UR4, UR6, UR13, URZ ;  /* 0x0000000d060472a4 */ /* 0x000fc4000f8e023f */
[----:B------:R-:W-:Y:S01]  /*162f0*/  IADD3 R26, R4, -R26, RZ ;  /* 0x8000001a041a7210 */ /* 0x000fe20007ffe0ff */
[----:B------:R-:W-:Y:S01]  /*16300*/  @!UP2 UMOV UR15, 0x1 ;  /* 0x00000001000fa882 */ /* 0x000fe20000000000 */
[----:B--2---:R-:W-:Y:S01]  /*16310*/  FADD.FTZ R137, R3, R10 ;  /* 0x0000000a03897221 */ /* 0x004fe20000010000 */
[----:B------:R-:W-:Y:S01]  /*16320*/  MOV R3, 0x3f800000 ;  /* 0x3f80000000037802 */ /* 0x000fe20000000f00 */
[----:B------:R-:W-:Y:S01]  /*16330*/  @UP3 USEL UR16, UR16, UR25, !UP0 ;  /* 0x0000001910103287 */ /* 0x000fe2000c000000 */
[----:B---3--:R-:W-:Y:S01]  /*16340*/  FMUL.FTZ R0, R0, c[0x0][0x2dc] ;  /* 0x0000b70000007a20 */ /* 0x008fe20000410000 */
[----:B-1----:R-:W-:Y:S01]  /*16350*/  UIMAD UR9, UR9, UR15, URZ ;  /* 0x0000000f090972a4 */ /* 0x002fe2000f8e023f */
[----:B------:R-:W-:Y:S01]  /*16360*/  FSETP.NE.FTZ.AND P3, PT, R137, RZ, PT ;  /* 0x000000ff8900720b */ /* 0x000fe20003f75000 */
[----:B------:R-:W-:Y:S01]  /*16370*/  USEL UR4, UR4, URZ, !UP3 ;  /* 0x0000003f04047287 */ /* 0x000fe2000d800000 */
[C---:B------:R-:W-:Y:S01]  /*16380*/  FMUL.FTZ R140, R0.reuse, R140 ;  /* 0x0000008c008c7220 */ /* 0x040fe20000410000 */
[----:B------:R-:W1:Y:S01]  /*16390*/  @P4 MUFU.RCP R3, R138 ;  /* 0x0000008a00034308 */ /* 0x000e620000001000 */
[----:B------:R-:W-:Y:S01]  /*163a0*/  FMUL.FTZ R6, R0, R141 ;  /* 0x0000008d00067220 */ /* 0x000fe20000410000 */
[----:B------:R-:W-:Y:S01]  /*163b0*/  R2P PR, R26, 0x6 ;  /* 0x000000061a007804 */ /* 0x000fe20000000000 */
[C---:B------:R-:W-:Y:S01]  /*163c0*/  FMUL.FTZ R152, R0.reuse, R152 ;  /* 0x0000009800987220 */ /* 0x040fe20000410000 */
[----:B------:R-:W-:Y:S01]  /*163d0*/  USHF.L.U32 UR9, UR9, 0x7, URZ ;  /* 0x0000000709097899 */ /* 0x000fe2000800063f */
[----:B------:R-:W-:Y:S01]  /*163e0*/  FMUL.FTZ R153, R0, R153 ;  /* 0x0000009900997220 */ /* 0x000fe20000410000 */
[----:B------:R-:W-:Y:S01]  /*163f0*/  F2FP.BF16.PACK_AB R6, R6, R140 ;  /* 0x0000008c0606723e */ /* 0x000fe200000010ff */
[C---:B------:R-:W-:Y:S01]  /*16400*/  FMUL.FTZ R36, R0.reuse, R36 ;  /* 0x0000002400247220 */ /* 0x040fe20000410000 */
[----:B------:R-:W-:Y:S01]  /*16410*/  UIMAD UR14, UR10, UR14, UR4 ;  /* 0x0000000e0a0e72a4 */ /* 0x000fe2000f8e0204 */
[C---:B------:R-:W-:Y:S01]  /*16420*/  FMUL.FTZ R12, R0.reuse, R37 ;  /* 0x00000025000c7220 */ /* 0x040fe20000410000 */
[----:B------:R-:W-:Y:S01]  /*16430*/  @!UP3 UMOV UR22, URZ ;  /* 0x0000003f0016bc82 */ /* 0x000fe20008000000 */
[C---:B------:R-:W-:Y:S01]  /*16440*/  FMUL.FTZ R48, R0.reuse, R48 ;  /* 0x0000003000307220 */ /* 0x040fe20000410000 */
[----:B------:R-:W-:Y:S01]  /*16450*/  @UP3 UMOV UR22, UR16 ;  /* 0x0000001000163c82 */ /* 0x000fe20008000000 */
[----:B------:R-:W-:Y:S01]  /*16460*/  FMUL.FTZ R15, R0, R49 ;  /* 0x00000031000f7220 */ /* 0x000fe20000410000 */
[----:B------:R-:W-:Y:S01]  /*16470*/  F2FP.BF16.PACK_AB R12, R12, R36 ;  /* 0x000000240c0c723e */ /* 0x000fe200000010ff */
[C---:B------:R-:W-:Y:S01]  /*16480*/  FMUL.FTZ R52, R0.reuse, R52 ;  /* 0x0000003400347220 */ /* 0x040fe20000410000 */
[----:B------:R-:W-:Y:S01]  /*16490*/  @!UP3 UMOV UR23, URZ ;  /* 0x0000003f0017bc82 */ /* 0x000fe20008000000 */
[C---:B------:R-:W-:Y:S01]  /*164a0*/  FMUL.FTZ R22, R0.reuse, R53 ;  /* 0x0000003500167220 */ /* 0x040fe20000410000 */
[----:B------:R-:W-:Y:S01]  /*164b0*/  F2FP.BF16.PACK_AB R15, R15, R48 ;  /* 0x000000300f0f723e */ /* 0x000fe200000010ff */
[C---:B------:R-:W-:Y:S01]  /*164c0*/  FMUL.FTZ R64, R0.reuse, R64 ;  /* 0x0000004000407220 */ /* 0x040fe20000410000 */
[----:B------:R-:W-:Y:S01]  /*164d0*/  USHF.R.S32.HI UR4, URZ, 0x1f, UR9 ;  /* 0x0000001f3f047899 */ /* 0x000fe20008011409 */
[----:B------:R-:W-:Y:S01]  /*164e0*/  FMUL.FTZ R32, R0, R65 ;  /* 0x0000004100207220 */ /* 0x000fe20000410000 */
[----:B------:R-:W-:Y:S01]  /*164f0*/  F2FP.BF16.PACK_AB R22, R22, R52 ;  /* 0x000000341616723e */ /* 0x000fe200000010ff */
[C---:B------:R-:W-:Y:S01]  /*16500*/  FMUL.FTZ R68, R0.reuse, R68 ;  /* 0x0000004400447220 */ /* 0x040fe20000410000 */
[----:B------:R-:W-:Y:S01]  /*16510*/  @UP3 USHF.R.S32.HI UR23, URZ, 0x1f, UR16 ;  /* 0x0000001f3f173899 */ /* 0x000fe20008011410 */
[C---:B------:R-:W-:Y:S01]  /*16520*/  FMUL.FTZ R69, R0.reuse, R69 ;  /* 0x0000004500457220 */ /* 0x040fe20000410000 */
[----:B------:R-:W-:Y:S01]  /*16530*/  USHF.R.S32.HI UR5, URZ, 0x1f, UR14 ;  /* 0x0000001f3f057899 */ /* 0x000fe2000801140e */
[C---:B------:R-:W-:Y:S01]  /*16540*/  FMUL.FTZ R80, R0.reuse, R80 ;  /* 0x0000005000507220 */ /* 0x040fe20000410000 */
[----:B------:R-:W-:Y:S01]  /*16550*/  UIADD3 UR9, UP2, UP1, UR9, UR22, UR14 ;  /* 0x0000001609097290 */ /* 0x000fe2000f95e00e */
[----:B------:R-:W-:-:S02]  /*16560*/  FMUL.FTZ R81, R0, R81 ;  /* 0x0000005100517220 */ /* 0x000fc40000410000 */
[C---:B------:R-:W-:Y:S01]  /*16570*/  FMUL.FTZ R84, R0.reuse, R84 ;  /* 0x0000005400547220 */ /* 0x040fe20000410000 */
[----:B------:R-:W-:Y:S01]  /*16580*/  UIADD3.X UR4, UR4, UR23, UR5, UP2, UP1 ;  /* 0x0000001704047290 */ /* 0x000fe200097e2405 */
[C---:B------:R-:W-:Y:S02]  /*16590*/  FMUL.FTZ R85, R0.reuse, R85 ;  /* 0x0000005500557220 */ /* 0x040fe40000410000 */
[C---:B------:R-:W-:Y:S02]  /*165a0*/  FMUL.FTZ R96, R0.reuse, R96 ;  /* 0x0000006000607220 */ /* 0x040fe40000410000 */
[C---:B------:R-:W-:Y:S02]  /*165b0*/  FMUL.FTZ R97, R0.reuse, R97 ;  /* 0x0000006100617220 */ /* 0x040fe40000410000 */
[C---:B------:R-:W-:Y:S02]  /*165c0*/  FMUL.FTZ R156, R0.reuse, R156 ;  /* 0x0000009c009c7220 */ /* 0x040fe40000410000 */
[C---:B------:R-:W-:Y:S01]  /*165d0*/  FMUL.FTZ R157, R0.reuse, R157 ;  /* 0x0000009d009d7220 */ /* 0x040fe20000410000 */
[----:B------:R-:W-:Y:S01]  /*165e0*/  F2FP.BF16.PACK_AB R52, R97, R96 ;  /* 0x000000606134723e */ /* 0x000fe200000010ff */
[----:B------:R-:W-:-:S02]  /*165f0*/  FMUL.FTZ R108, R0, R108 ;  /* 0x0000006c006c7220 */ /* 0x000fc40000410000 */
[C---:B------:R-:W-:Y:S01]  /*16600*/  FMUL.FTZ R109, R0.reuse, R109 ;  /* 0x0000006d006d7220 */ /* 0x040fe20000410000 */
[----:B------:R-:W-:Y:S01]  /*16610*/  F2FP.BF16.PACK_AB R48, R157, R156 ;  /* 0x0000009c9d30723e */ /* 0x000fe200000010ff */
[C---:B------:R-:W-:Y:S02]  /*16620*/  FMUL.FTZ R160, R0.reuse, R160 ;  /* 0x000000a000a07220 */ /* 0x040fe40000410000 */
[C---:B------:R-:W-:Y:S02]  /*16630*/  FMUL.FTZ R161, R0.reuse, R161 ;  /* 0x000000a100a17220 */ /* 0x040fe40000410000 */
[C---:B------:R-:W-:Y:S02]  /*16640*/  FMUL.FTZ R120, R0.reuse, R120 ;  /* 0x0000007800787220 */ /* 0x040fe40000410000 */
[C---:B------:R-:W-:Y:S02]  /*16650*/  FMUL.FTZ R121, R0.reuse, R121 ;  /* 0x0000007900797220 */ /* 0x040fe40000410000 */
[----:B------:R-:W-:-:S02]  /*16660*/  FMUL.FTZ R164, R0, R164 ;  /* 0x000000a400a47220 */ /* 0x000fc40000410000 */
[C---:B------:R-:W-:Y:S01]  /*16670*/  FMUL.FTZ R165, R0.reuse, R165 ;  /* 0x000000a500a57220 */ /* 0x040fe20000410000 */
[----:B------:R-:W-:Y:S01]  /*16680*/  F2FP.BF16.PACK_AB R36, R121, R120 ;  /* 0x000000787924723e */ /* 0x000fe200000010ff */
[C---:B------:R-:W-:Y:S02]  /*16690*/  FMUL.FTZ R128, R0.reuse, R128 ;  /* 0x0000008000807220 */ /* 0x040fe40000410000 */
[----:B------:R-:W-:Y:S01]  /*166a0*/  FMUL.FTZ R129, R0, R129 ;  /* 0x0000008100817220 */ /* 0x000fe20000410000 */
[----:B------:R-:W-:Y:S01]  /*166b0*/  MOV R0, 0x3f800000 ;  /* 0x3f80000000007802 */ /* 0x000fe20000000f00 */
[----:B----4-:R-:W-:Y:S02]  /*166c0*/  FMUL.FTZ R4, R5, c[0x0][0x2dc] ;  /* 0x0000b70005047a20 */ /* 0x010fe40000410000 */
[----:B-1----:R-:W-:Y:S02]  /*166d0*/  FMUL.FTZ R3, R3, c[0x0][0x2dc] ;  /* 0x0000b70003037a20 */ /* 0x002fe40000410000 */
[C---:B------:R-:W-:Y:S01]  /*166e0*/  FMUL.FTZ R28, R4.reuse, R66 ;  /* 0x00000042041c7220 */ /* 0x040fe20000410000 */
[----:B------:R-:W1:Y:S01]  /*166f0*/  @P3 MUFU.RCP R0, R137 ;  /* 0x0000008900003308 */ /* 0x000e620000001000 */
[----:B------:R-:W-:-:S02]  /*16700*/  FMUL.FTZ R27, R4, R67 ;  /* 0x00000043041b7220 */ /* 0x000fc40000410000 */
[C---:B------:R-:W-:Y:S02]  /*16710*/  FMUL.FTZ R16, R3.reuse, R41 ;  /* 0x0000002903107220 */ /* 0x040fe40000410000 */
[C---:B------:R-:W-:Y:S02]  /*16720*/  FMUL.FTZ R24, R3.reuse, R45 ;  /* 0x0000002d03187220 */ /* 0x040fe40000410000 */
[C---:B------:R-:W-:Y:S02]  /*16730*/  FMUL.FTZ R20, R3.reuse, R57 ;  /* 0x0000003903147220 */ /* 0x040fe40000410000 */
[----:B------:R-:W-:Y:S02]  /*16740*/  FMUL.FTZ R66, R3, R61 ;  /* 0x0000003d03427220 */ /* 0x000fe40000410000 */
[C---:B------:R-:W-:Y:S02]  /*16750*/  FMUL.FTZ R14, R4.reuse, R38 ;  /* 0x00000026040e7220 */ /* 0x040fe40000410000 */
[----:B------:R-:W-:-:S02]  /*16760*/  FMUL.FTZ R18, R4, R50 ;  /* 0x0000003204127220 */ /* 0x000fc40000410000 */
[----:B------:R-:W-:Y:S02]  /*16770*/  FMUL.FTZ R19, R4, R54 ;  /* 0x0000003604137220 */ /* 0x000fe40000410000 */
[----:B-1----:R-:W-:Y:S02]  /*16780*/  FMUL.FTZ R0, R0, c[0x0][0x2dc] ;  /* 0x0000b70000007a20 */ /* 0x002fe40000410000 */
[----:B------:R-:W-:Y:S02]  /*16790*/  FMUL.FTZ R144, R3, R144 ;  /* 0x0000009003907220 */ /* 0x000fe40000410000 */
        /* <DEDUP_REMOVED lines=55> */
[C---:B------:R-:W-:Y:S01]  /*16b10*/  FMUL.FTZ R44, R3.reuse, R44 ;  /* 0x0000002c032c7220 */ /* 0x040fe20000410000 */
[----:B------:R-:W-:Y:S01]  /*16b20*/  F2FP.BF16.PACK_AB R10, R10, R148 ;  /* 0x000000940a0a723e */ /* 0x000fe200000010ff */
[----:B------:R-:W-:Y:S01]  /*16b30*/  FMUL.FTZ R56, R3, R56 ;  /* 0x0000003803387220 */ /* 0x000fe20000410000 */
[----:B------:R-:W-:Y:S01]  /*16b40*/  LEA R0, R139, R0, 0x1 ;  /* 0x000000008b007211 */ /* 0x000fe200078e08ff */
        /* <DEDUP_REMOVED lines=8> */
[C---:B------:R-:W-:Y:S01]  /*16bd0*/  FMUL.FTZ R77, R3.reuse, R77 ;  /* 0x0000004d034d7220 */ /* 0x040fe20000410000 */
[----:B------:R1:W-:Y:S01]  /*16be0*/  STS [R0], R6 ;  /* 0x0000000600007388 */ /* 0x0003e20000000800 */
[C---:B------:R-:W-:Y:S01]  /*16bf0*/  FMUL.FTZ R88, R3.reuse, R88 ;  /* 0x0000005803587220 */ /* 0x040fe20000410000 */
        /* <DEDUP_REMOVED lines=24> */
[----:B-1----:R-:W-:Y:S01]  /*16d80*/  MOV R6, 0x40 ;  /* 0x0000004000067802 */ /* 0x002fe20000000f00 */
[C---:B------:R-:W-:Y:S01]  /*16d90*/  FMUL.FTZ R30, R3.reuse, R125 ;  /* 0x0000007d031e7220 */ /* 0x040fe20000410000 */
[----:B------:R-:W-:Y:S01]  /*16da0*/  F2FP.BF16.PACK_AB R34, R34, R116 ;  /* 0x000000742222723e */ /* 0x000fe200000010ff */
[C---:B------:R-:W-:Y:S01]  /*16db0*/  FMUL.FTZ R168, R3.reuse, R168 ;  /* 0x000000a803a87220 */ /* 0x040fe20000410000 */
[----:B------:R-:W-:Y:S01]  /*16dc0*/  SEL R6, R6, 0xffffffc0, !P2 ;  /* 0xffffffc006067807 */ /* 0x000fe20005000000 */
[----:B------:R-:W-:Y:S01]  /*16dd0*/  FMUL.FTZ R169, R3, R169 ;  /* 0x000000a903a97220 */ /* 0x000fe20000410000 */
[----:B------:R-:W-:Y:S01]  /*16de0*/  LOP3.LUT R3, R26, 0x1, RZ, 0xc0, !PT ;  /* 0x000000011a037812 */ /* 0x000fe200078ec0ff */
[----:B------:R-:W-:Y:S01]  /*16df0*/  FMUL.FTZ R142, R4, R142 ;  /* 0x0000008e048e7220 */ /* 0x000fe20000410000 */
[----:B------:R-:W-:Y:S01]  /*16e00*/  F2FP.BF16.PACK_AB R30, R30, R124 ;  /* 0x0000007c1e1e723e */ /* 0x000fe200000010ff */
[C---:B------:R-:W-:Y:S01]  /*16e10*/  FMUL.FTZ R5, R4.reuse, R143 ;  /* 0x0000008f04057220 */ /* 0x040fe20000410000 */
[----:B------:R-:W-:Y:S01]  /*16e20*/  ISETP.NE.U32.AND P0, PT, R3, 0x1, PT ;  /* 0x000000010300780c */ /* 0x000fe20003f05070 */
[----:B------:R-:W-:Y:S01]  /*16e30*/  FMUL.FTZ R21, R4, R55 ;  /* 0x0000003704157220 */ /* 0x000fe20000410000 */
[----:B------:R-:W-:Y:S01]  /*16e40*/  IADD3 R3, R0, -0x10, RZ ;  /* 0xfffffff000037810 */ /* 0x000fe20007ffe0ff */
[C---:B------:R-:W-:Y:S01]  /*16e50*/  FMUL.FTZ R11, R4.reuse, R39 ;  /* 0x00000027040b7220 */ /* 0x040fe20000410000 */
[----:B------:R-:W-:Y:S01]  /*16e60*/  F2FP.BF16.PACK_AB R5, R5, R142 ;  /* 0x0000008e0505723e */ /* 0x000fe200000010ff */
[C---:B------:R-:W-:Y:S01]  /*16e70*/  FMUL.FTZ R154, R4.reuse, R154 ;  /* 0x0000009a049a7220 */ /* 0x040fe20000410000 */
[----:B------:R-:W-:Y:S01]  /*16e80*/  F2FP.BF16.PACK_AB R21, R21, R19 ;  /* 0x000000131515723e */ /* 0x000fe200000010ff */
[----:B------:R-:W-:Y:S01]  /*16e90*/  FMUL.FTZ R7, R4, R155 ;  /* 0x0000009b04077220 */ /* 0x000fe20000410000 */
[----:B------:R-:W-:Y:S01]  /*16ea0*/  F2FP.BF16.PACK_AB R19, R32, R64 ;  /* 0x000000402013723e */ /* 0x000fe200000010ff */
[C---:B------:R-:W-:Y:S01]  /*16eb0*/  FMUL.FTZ R51, R4.reuse, R51 ;  /* 0x0000003304337220 */ /* 0x040fe20000410000 */
[----:B------:R-:W-:Y:S01]  /*16ec0*/  F2FP.BF16.PACK_AB R64, R69, R68 ;  /* 0x000000444540723e */ /* 0x000fe200000010ff */
[C---:B------:R-:W-:Y:S01]  /*16ed0*/  FMUL.FTZ R70, R4.reuse, R70 ;  /* 0x0000004604467220 */ /* 0x040fe20000410000 */
[----:B------:R-:W-:Y:S01]  /*16ee0*/  MOV R68, 0x20 ;  /* 0x0000002000447802 */ /* 0x000fe20000000f00 */
[----:B------:R-:W-:Y:S01]  /*16ef0*/  FMUL.FTZ R71, R4, R71 ;  /* 0x0000004704477220 */ /* 0x000fe20000410000 */
[----:B------:R-:W-:Y:S01]  /*16f00*/  @P0 IADD3 R3, R0, 0x10, RZ ;  /* 0x0000001000030810 */ /* 0x000fe20007ffe0ff */
[C---:B------:R-:W-:Y:S01]  /*16f10*/  FMUL.FTZ R82, R4.reuse, R82 ;  /* 0x0000005204527220 */ /* 0x040fe20000410000 */
[----:B------:R-:W-:Y:S01]  /*16f20*/  STS [R0+0x400], R5 ;  /* 0x0004000500007388 */ /* 0x000fe20000000800 */
[C---:B------:R-:W-:Y:S01]  /*16f30*/  FMUL.FTZ R83, R4.reuse, R83 ;  /* 0x0000005304537220 */ /* 0x040fe20000410000 */
[----:B------:R-:W-:Y:S01]  /*16f40*/  F2FP.BF16.PACK_AB R7, R7, R154 ;  /* 0x0000009a0707723e */ /* 0x000fe200000010ff */
[C---:B------:R-:W-:Y:S01]  /*16f50*/  FMUL.FTZ R86, R4.reuse, R86 ;  /* 0x0000005604567220 */ /* 0x040fe20000410000 */
[----:B------:R-:W-:Y:S01]  /*16f60*/  F2FP.BF16.PACK_AB R11, R11, R14 ;  /* 0x0000000e0b0b723e */ /* 0x000fe200000010ff */
[C---:B------:R-:W-:Y:S01]  /*16f70*/  FMUL.FTZ R55, R4.reuse, R87 ;  /* 0x0000005704377220 */ /* 0x040fe20000410000 */
[----:B------:R-:W-:Y:S01]  /*16f80*/  F2FP.BF16.PACK_AB R14, R51, R18 ;  /* 0x00000012330e723e */ /* 0x000fe200000010ff */
        /* <DEDUP_REMOVED lines=27> */
[----:B------:R-:W-:-:S02]  /*17140*/  F2FP.BF16.PACK_AB R4, R153, R152 ;  /* 0x000000989904723e */ /* 0x000fc400000010ff */
[----:B------:R-:W-:Y:S02]  /*17150*/  F2FP.BF16.PACK_AB R31, R31, R166 ;  /* 0x000000a61f1f723e */ /* 0x000fe400000010ff */
[----:B------:R-:W-:Y:S01]  /*17160*/  F2FP.BF16.PACK_AB R27, R131, R130 ;  /* 0x00000082831b723e */ /* 0x000fe200000010ff */
[----:B------:R1:W-:Y:S01]  /*17170*/  STS [R3], R4 ;  /* 0x0000000403007388 */ /* 0x0003e20000000800 */
[----:B------:R-:W-:-:S03]  /*17180*/  F2FP.BF16.PACK_AB R67, R67, R170 ;  /* 0x000000aa4343723e */ /* 0x000fc600000010ff */
[----:B------:R-:W-:Y:S04]  /*17190*/  STS [R0+0x2000], R9 ;  /* 0x0020000900007388 */ /* 0x000fe80000000800 */
[----:B------:R2:W-:Y:S04]  /*171a0*/  STS [R0+0x2400], R8 ;  /* 0x0024000800007388 */ /* 0x0005e80000000800 */
[----:B------:R-:W-:Y:S04]  /*171b0*/  STS [R3+0x2000], R10 ;  /* 0x0020000a03007388 */ /* 0x000fe80000000800 */
[----:B------:R3:W-:Y:S01]  /*171c0*/  STS [R3+0x2400], R13 ;  /* 0x0024000d03007388 */ /* 0x0007e20000000800 */
[----:B-1----:R-:W-:-:S04]  /*171d0*/  SEL R4, R68, 0xffffffe0, !P1 ;  /* 0xffffffe044047807 */ /* 0x002fc80004800000 */
[----:B------:R-:W-:Y:S02]  /*171e0*/  IADD3 R5, R0, R4, RZ ;  /* 0x0000000400057210 */ /* 0x000fe40007ffe0ff */
[-C--:B------:R-:W-:Y:S02]  /*171f0*/  IADD3 R4, R4, R3.reuse, RZ ;  /* 0x0000000304047210 */ /* 0x080fe40007ffe0ff */
[-C--:B--2---:R-:W-:Y:S01]  /*17200*/  IADD3 R8, R0, R6.reuse, RZ ;  /* 0x0000000600087210 */ /* 0x084fe20007ffe0ff */
[----:B------:R1:W-:Y:S01]  /*17210*/  STS [R5], R12 ;  /* 0x0000000c05007388 */ /* 0x0003e20000000800 */
[----:B------:R-:W-:Y:S02]  /*17220*/  IADD3 R9, R6, R3, RZ ;  /* 0x0000000306097210 */ /* 0x000fe40007ffe0ff */
[-C--:B------:R-:W-:Y:S01]  /*17230*/  IADD3 R7, R5, R6.reuse, RZ ;  /* 0x0000000605077210 */ /* 0x080fe20007ffe0ff */
[----:B------:R-:W-:Y:S01]  /*17240*/  STS [R5+0x400], R11 ;  /* 0x0004000b05007388 */ /* 0x000fe20000000800 */
[----:B------:R-:W-:-:S02]  /*17250*/  IADD3 R6, R4, R6, RZ ;  /* 0x0000000604067210 */ /* 0x000fc40007ffe0ff */
[----:B---3--:R-:W-:Y:S01]  /*17260*/  MOV R13, 0x7f800000 ;  /* 0x7f800000000d7802 */ /* 0x008fe20000000f00 */
[----:B------:R-:W-:Y:S04]  /*17270*/  STS [R4], R15 ;  /* 0x0000000f04007388 */ /* 0x000fe80000000800 */
[----:B------:R2:W-:Y:S04]  /*17280*/  STS [R4+0x400], R14 ;  /* 0x0004000e04007388 */ /* 0x0005e80000000800 */
[----:B------:R-:W-:Y:S04]  /*17290*/  STS [R5+0x2000], R16 ;  /* 0x0020001005007388 */ /* 0x000fe80000000800 */
[----:B------:R-:W-:Y:S04]  /*172a0*/  STS [R5+0x2400], R17 ;  /* 0x0024001105007388 */ /* 0x000fe80000000800 */
[----:B------:R-:W-:Y:S01]  /*172b0*/  STS [R4+0x2000], R24 ;  /* 0x0020001804007388 */ /* 0x000fe20000000800 */
[----:B-1----:R-:W-:-:S03]  /*172c0*/  MOV R12, 0x7f800000 ;  /* 0x7f800000000c7802 */ /* 0x002fc60000000f00 */
[----:B------:R-:W-:Y:S04]  /*172d0*/  STS [R4+0x2400], R23 ;  /* 0x0024001704007388 */ /* 0x000fe80000000800 */
[----:B------:R-:W-:Y:S04]  /*172e0*/  STS [R8], R22 ;  /* 0x0000001608007388 */ /* 0x000fe80000000800 */
[----:B------:R-:W-:Y:S01]  /*172f0*/  STS [R8+0x400], R21 ;  /* 0x0004001508007388 */ /* 0x000fe20000000800 */
[----:B--2---:R-:W-:-:S03]  /*17300*/  MOV R14, 0x7f800000 ;  /* 0x7f800000000e7802 */ /* 0x004fc60000000f00 */
        /* <DEDUP_REMOVED lines=80> */
[----:B--234-:R-:W2:Y:S04]  /*17810*/  LDL.LU R175, [R1+0x5c] ;  /* 0x00005c0001af7983 */ /* 0x01cea80000300800 */
[----:B------:R-:W2:Y:S02]  /*17820*/  LDL.LU R174, [R1+0x60] ;  /* 0x0000600001ae7983 */ /* 0x000ea40000300800 */
        /* <DEDUP_REMOVED lines=32> */
.L_x_819:
[----:B--234-:R-:W-:Y:S05]  /*17a30*/  BSYNC B0 ;  /* 0x0000000000007941 */ /* 0x01cfea0003800000 */
.L_x_818:
[----:B-1----:R-:W2:Y:S04]  /*17a40*/  LDL.64 R12, [R1] ;  /* 0x00000000010c7983 */ /* 0x002ea80000100a00 */
[----:B------:R1:W5:Y:S04]  /*17a50*/  LDL.64 R14, [R1+0x8] ;  /* 0x00000800010e7983 */ /* 0x0003680000100a00 */
[----:B------:R-:W3:Y:S04]  /*17a60*/  S2R R3, SR_TID.X ;  /* 0x0000000000037919 */ /* 0x000ee80000002100 */
[----:B------:R-:W4:Y:S01]  /*17a70*/  S2R R10, SR_CTAID.Z ;  /* 0x00000000000a7919 */ /* 0x000f220000002700 */
[----:B------:R-:W-:-:S02]  /*17a80*/  USHF.R.S32.HI UR6, URZ, 0x1f, UR10 ;  /* 0x0000001f3f067899 */ /* 0x000fc4000801140a */
[----:B------:R-:W-:Y:S02]  /*17a90*/  ULDC.64 UR4, c[0x0][0x1f0] ;  /* 0x00007c0000047ab9 */ /* 0x000fe40000000a00 */
[----:B------:R-:W-:Y:S01]  /*17aa0*/  UIMAD UR4, UR6, UR4, URZ ;  /* 0x00000004060472a4 */ /* 0x000fe2000f8e023f */
[----:B---3--:R-:W-:-:S04]  /*17ab0*/  SHF.R.S32.HI R4, RZ, 0x1f, R3 ;  /* 0x0000001fff047819 */ /* 0x008fc80000011403 */
[----:B------:R-:W-:-:S04]  /*17ac0*/  LEA.HI R4, R4, R3, RZ, 0x3 ;  /* 0x0000000304047211 */ /* 0x000fc800078f18ff */
[----:B------:R-:W-:Y:S01]  /*17ad0*/  SHF.R.S32.HI R7, RZ, 0x3, R4 ;  /* 0x00000003ff077819 */ /* 0x000fe20000011404 */
[----:B------:R-:W-:Y:S01]  /*17ae0*/  UIMAD UR4, UR10, UR5, UR4 ;  /* 0x000000050a0472a4 */ /* 0x000fe2000f8e0204 */
[----:B------:R-:W-:Y:S01]  /*17af0*/  BSSY B0, `(.L_x_820) ;  /* 0x0000013000007945 */ /* 0x000fe20003800000 */
[----:B--2---:R-:W-:Y:S02]  /*17b00*/  SHF.R.S32.HI R0, RZ, 0x1f, R12 ;  /* 0x0000001fff007819 */ /* 0x004fe4000001140c */
[----:B------:R-:W-:-:S04]  /*17b10*/  IADD3 R2, P0, R12, UR12, RZ ;  /* 0x0000000c0c027c10 */ /* 0x000fc8000ff1e0ff */
[----:B------:R-:W-:Y:S02]  /*17b20*/  IADD3.X R3, R0, UR7, RZ, P0, !PT ;  /* 0x0000000700037c10 */ /* 0x000fe400087fe4ff */
[----:B------:R-:W-:-:S03]  /*17b30*/  ISETP.GE.AND P0, PT, R7, UR18, PT ;  /* 0x0000001207007c0c */ /* 0x000fc6000bf06270 */
[----:B----4-:R-:W-:-:S05]  /*17b40*/  IMAD.WIDE.U32 R10, R10, c[0x0][0x1f0], R2 ;  /* 0x00007c000a0a7a25 */ /* 0x010fca00078e0002 */
[----:B------:R-:W-:-:S05]  /*17b50*/  IADD3 R9, R11, UR4, RZ ;  /* 0x000000040b097c10 */ /* 0x000fca000fffe0ff */
[----:B------:R-:W-:Y:S05]  /*17b60*/  @P0 BRA `(.L_x_821) ;  /* 0x000000b000000947 */ /* 0x000fea0003800000 */
[----:B-1---5:R-:W-:Y:S01]  /*17b70*/  IMAD R0, R15, c[0x0][0x1e8], RZ ;  /* 0x00007a000f007a24 */ /* 0x022fe200078e02ff */
        /* <DEDUP_REMOVED lines=8> */
[----:B------:R1:W-:Y:S04]  /*17c00*/  @!P2 STG.E.128 [R2.64], R20 ;  /* 0x000000140200a986 */ /* 0x0003e8000c101d1a */
[----:B------:R1:W-:Y:S02]  /*17c10*/  @!P1 STG.E.128 [R2.64+0x80], R16 ;  /* 0x0000801002009986 */ /* 0x0003e4000c101d1a */
.L_x_821:
[----:B-1----:R-:W-:Y:S05]  /*17c20*/  BSYNC B0 ;  /* 0x0000000000007941 */ /* 0x002fea0003800000 */
.L_x_820:
[----:B------:R-:W-:Y:S01]  /*17c30*/  IADD3 R0, R7, 0x10, RZ ;  /* 0x0000001007007810 */ /* 0x000fe20007ffe0ff */
[----:B------:R-:W-:Y:S03]  /*17c40*/  BSSY B0, `(.L_x_822) ;  /* 0x0000011000007945 */ /* 0x000fe60003800000 */
[----:B------:R-:W-:-:S13]  /*17c50*/  ISETP.GE.AND P0, PT, R0, UR18, PT ;  /* 0x0000001200007c0c */ /* 0x000fda000bf06270 */
[----:B------:R-:W-:Y:S05]  /*17c60*/  @P0 BRA `(.L_x_823) ;  /* 0x000000e000000947 */ /* 0x000fea0003800000 */
[----:B-----5:R-:W-:Y:S01]  /*17c70*/  IADD3 R6, P0, R14, 0x10, RZ ;  /* 0x000000100e067810 */ /* 0x020fe20007f1e0ff */
        /* <DEDUP_REMOVED lines=11> */
[----:B------:R1:W-:Y:S04]  /*17d30*/  @!P1 STG.E.128 [R2.64], R28 ;  /* 0x0000001c02009986 */ /* 0x0003e8000c101d1a */
[----:B------:R1:W-:Y:S02]  /*17d40*/  @!P0 STG.E.128 [R2.64+0x80], R24 ;  /* 0x0000801802008986 */ /* 0x0003e4000c101d1a */
.L_x_823:
[----:B------:R-:W-:Y:S05]  /*17d50*/  BSYNC B0 ;  /* 0x0000000000007941 */ /* 0x000fea0003800000 */
.L_x_822:
[----:B------:R-:W-:Y:S01]  /*17d60*/  IADD3 R0, R7, 0x20, RZ ;  /* 0x0000002007007810 */ /* 0x000fe20007ffe0ff */
[----:B------:R-:W-:Y:S03]  /*17d70*/  BSSY B0, `(.L_x_824) ;  /* 0x0000011000007945 */ /* 0x000fe60003800000 */
[----:B------:R-:W-:-:S13]  /*17d80*/  ISETP.GE.AND P0, PT, R0, UR18, PT ;  /* 0x0000001200007c0c */ /* 0x000fda000bf06270 */
[----:B------:R-:W-:Y:S05]  /*17d90*/  @P0 BRA `(.L_x_825) ;  /* 0x000000e000000947 */ /* 0x000fea0003800000 */
[----:B-----5:R-:W-:Y:S01]  /*17da0*/  IADD3 R6, P0, R14, 0x20, RZ ;  /* 0x000000200e067810 */ /* 0x020fe20007f1e0ff */
        /* <DEDUP_REMOVED lines=13> */
.L_x_825:
[----:B------:R-:W-:Y:S05]  /*17e80*/  BSYNC B0 ;  /* 0x0000000000007941 */ /* 0x000fea0003800000 */
.L_x_824:
        /* <DEDUP_REMOVED lines=18> */
.L_x_827:
[----:B------:R-:W-:Y:S05]  /*17fb0*/  BSYNC B0 ;  /* 0x0000000000007941 */ /* 0x000fea0003800000 */
.L_x_826:
        /* <DEDUP_REMOVED lines=18> */
.L_x_829:
[----:B------:R-:W-:Y:S05]  /*180e0*/  BSYNC B0 ;  /* 0x0000000000007941 */ /* 0x000fea0003800000 */
.L_x_828:
[----:B------:R-:W2:Y:S01]  /*180f0*/  LDL.LU R0, [R1+0x58] ;  /* 0x0000580001007983 */ /* 0x000ea20000300800 */
[----:B------:R-:W-:Y:S01]  /*18100*/  BSSY B0, `(.L_x_830) ;  /* 0x0000011000007945 */ /* 0x000fe20003800000 */
[----:B--2---:R-:W-:-:S13]  /*18110*/  ISETP.GE.AND P0, PT, R0, UR18, PT ;  /* 0x0000001200007c0c */ /* 0x004fda000bf06270 */
        /* <DEDUP_REMOVED lines=15> */
.L_x_831:
[----:B------:R-:W-:Y:S05]  /*18210*/  BSYNC B0 ;  /* 0x0000000000007941 */ /* 0x000fea0003800000 */
.L_x_830:
        /* <DEDUP_REMOVED lines=18> */
.L_x_833:
[----:B------:R-:W-:Y:S05]  /*18340*/  BSYNC B0 ;  /* 0x0000000000007941 */ /* 0x000fea0003800000 */
.L_x_832:
[----:B------:R-:W2:Y:S02]  /*18350*/  LDL.LU R0, [R1+0x50] ;  /* 0x0000500001007983 */ /* 0x000ea40000300800 */
[----:B--2---:R-:W-:-:S13]  /*18360*/  ISETP.GE.AND P0, PT, R0, UR18, PT ;  /* 0x0000001200007c0c */ /* 0x004fda000bf06270 */
[----:B------:R-:W-:Y:S05]  /*18370*/  @P0 EXIT ;  /* 0x000000000000094d */ /* 0x000fea0003800000 */
[----:B-----5:R-:W-:Y:S01]  /*18380*/  IADD3 R6, P0, R14, 0x70, RZ ;  /* 0x000000700e067810 */ /* 0x020fe20007f1e0ff */
        /* <DEDUP_REMOVED lines=15> */
.L_x_770:
[----:B------:R-:W-:Y:S01]  /*18480*/  UISETP.NE.AND UP4, UPT, UR25, -0x1, UPT ;  /* 0xffffffff1900788c */ /* 0x000fe2000bf85270 */
[----:B------:R-:W-:Y:S01]  /*18490*/  LEA.HI R8, R5, R20, RZ, 0x3 ;  /* 0x0000001405087211 */ /* 0x000fe200078f18ff */
[----:B------:R-:W-:Y:S01]  /*184a0*/  ULDC.U8 UR16, c[0x0][0x329] ;  /* 0x0000ca4000107ab9 */ /* 0x000fe20000000000 */
[----:B------:R-:W1:Y:S01]  /*184b0*/  S2R R12, SR_CTAID.Z ;  /* 0x00000000000c7919 */ /* 0x000e620000002700 */
[----:B------:R-:W-:Y:S01]  /*184c0*/  UISETP.NE.AND UP3, UPT, UR16, URZ, UPT ;  /* 0x0000003f1000728c */ /* 0x000fe2000bf65270 */
[----:B------:R-:W-:Y:S01]  /*184d0*/  LOP3.LUT R0, R8, 0xfffffff8, RZ, 0xc0, !PT ;  /* 0xfffffff808007812 */ /* 0x000fe200078ec0ff */
[----:B------:R-:W-:Y:S01]  /*184e0*/  ULDC.64 UR6, c[0x0][0x1e8] ;  /* 0x00007a0000067ab9 */ /* 0x000fe20000000a00 */
[----:B------:R-:W2:Y:S01]  /*184f0*/  S2R R6, SR_CTAID.X ;  /* 0x0000000000067919 */ /* 0x000ea20000002500 */
[----:B------:R-:W-:Y:S01]  /*18500*/  ULDC.U8 UR17, c[0x0][0x328] ;  /* 0x0000ca0000117ab9 */ /* 0x000fe20000000000 */
[----:B------:R-:W-:Y:S01]  /*18510*/  SHF.R.S32.HI R8, RZ, 0x3, R8 ;  /* 0x00000003ff087819 */ /* 0x000fe20000011408 */
[----:B------:R-:W-:Y:S01]  /*18520*/  UISETP.NE.AND UP2, UPT, UR17, URZ, UPT ;  /* 0x0000003f1100728c */ /* 0x000fe2000bf45270 */
[----:B------:R-:W-:Y:S01]  /*18530*/  IMAD.IADD R15, R20, 0x1, -R0 ;  /* 0x00000001140f7824 */ /* 0x000fe200078e0a00 */
[----:B------:R-:W-:Y:S01]  /*18540*/  @UP4 UIMAD.WIDE.U32 UR14, UR25, UR6, URZ ;  /* 0x00000006190e42a5 */ /* 0x000fe2000f8e003f */
[----:B------:R-:W-:Y:S01]  /*18550*/  SHF.R.S32.HI R9, RZ, 0x1f, R8 ;  /* 0x0000001fff097819 */ /* 0x000fe20000011408 */
[----:B------:R-:W-:Y:S01]  /*18560*/  @!UP4 USHF.R.S32.HI UR18, URZ, 0x1f, UR12 ;  /* 0x0000001f3f12c899 */ /* 0x000fe2000801140c */
[----:B------:R-:W-:Y:S01]  /*18570*/  IMAD.SHL.U32 R14, R15, 0x8, RZ ;  /* 0x000000080f0e7824 */ /* 0x000fe200078e00ff */
[----:B------:R-:W-:Y:S01]  /*18580*/  ULDC.64 UR4, c[0x0][0x1e0] ;  /* 0x0000780000047ab9 */ /* 0x000fe20000000a00 */
[----:B------:R-:W-:Y:S01]  /*18590*/  BSSY B0, `(.L_x_834) ;  /* 0x000003a000007945 */ /* 0x000fe20003800000 */
[----:B------:R-:W-:-:S02]  /*185a0*/  @!UP4 UIMAD UR18, UR18, UR4, URZ ;  /* 0x000000041212c2a4 */ /* 0x000fc4000f8e023f */
[----:B------:R-:W-:Y:S01]  /*185b0*/  @UP4 UIMAD UR7, UR25, UR7, UR15 ;  /* 0x00000007190742a4 */ /* 0x000fe2000f8e020f */
[----:B------:R-:W-:Y:S01]  /*185c0*/  IADD3 R23, R14, 0x40, RZ ;  /* 0x000000400e177810 */ /* 0x000fe20007ffe0ff */
[----:B------:R-:W-:Y:S02]  /*185d0*/  USHF.R.S32.HI UR15, URZ, 0x1f, UR11 ;  /* 0x0000001f3f0f7899 */ /* 0x000fe4000801140b */
[----:B------:R-:W-:Y:S02]  /*185e0*/  @UP4 UMOV UR19, UR14 ;  /* 0x0000000e00134c82 */ /* 0x000fe40008000000 */
[----:B------:R-:W-:Y:S02]  /*185f0*/  UISETP.EQ.AND UP2, UPT, UR16, URZ, UP2 ;  /* 0x0000003f1000728c */ /* 0x000fe40009742270 */
[----:B------:R-:W-:Y:S02]  /*18600*/  @!UP3 UISETP.NE.AND UP1, UPT, UR17, URZ, UPT ;  /* 0x0000003f1100b28c */ /* 0x000fe4000bf25270 */
[----:B------:R-:W-:Y:S01]  /*18610*/  ULDC UR13, c[0x0][0x214] ;  /* 0x00008500000d7ab9 */ /* 0x000fe20000000800 */
[----:B--2---:R-:W-:Y:S01]  /*18620*/  IMAD.WIDE R6, R6, 0x80, R8 ;  /* 0x0000008006067825 */ /* 0x004fe200078e0208 */
[----:B------:R-:W-:-:S02]  /*18630*/  @UP3 ULDC UR14, c[0x0][0x210] ;  /* 0x00008400000e3ab9 */ /* 0x000fc40000000800 */
[----:B------:R-:W-:Y:S02]  /*18640*/  @!UP4 UIMAD.WIDE.U32 UR20, UR12, UR4, URZ ;  /* 0x000000040c14c2a5 */ /* 0x000fe4000f8e003f */
[----:B------:R-:W-:Y:S02]  /*18650*/  ULDC UR8, c[0x0][0x234] ;  /* 0x00008d0000087ab9 */ /* 0x000fe40000000800 */
[----:B------:R-:W-:Y:S02]  /*18660*/  @!UP4 UIMAD UR18, UR12, UR5, UR18 ;  /* 0x000000050c12c2a4 */ /* 0x000fe4000f8e0212 */
[----:B------:R-:W-:Y:S02]  /*18670*/  @UP3 UIMAD UR14, UR14, UR13, URZ ;  /* 0x0000000d0e0e32a4 */ /* 0x000fe4000f8e023f */
[----:B------:R-:W-:Y:S02]  /*18680*/  ULDC.64 UR4, c[0x0][0x1f0] ;  /* 0x00007c0000047ab9 */ /* 0x000fe40000000a00 */
[----:B------:R-:W-:-:S02]  /*18690*/  UISETP.NE.OR UP0, UPT, UR25, -0x1, !UP2 ;  /* 0xffffffff1900788c */ /* 0x000fc4000d705670 */
[----:B------:R-:W-:Y:S02]  /*186a0*/  @!UP3 USEL UR14, UR13, UR8, !UP1 ;  /* 0x000000080d0eb287 */ /* 0x000fe4000c800000 */
[----:B------:R-:W-:Y:S02]  /*186b0*/  ULDC UR6, c[0x0][0x1c0] ;  /* 0x0000700000067ab9 */ /* 0x000fe40000000800 */
[----:B------:R-:W-:Y:S02]  /*186c0*/  UIMAD UR4, UR15, UR4, URZ ;  /* 0x000000040f0472a4 */ /* 0x000fe4000f8e023f */
[----:B------:R-:W-:Y:S02]  /*186d0*/  @!UP4 UMOV UR19, UR20 ;  /* 0x000000140013cc82 */ /* 0x000fe40008000000 */
[----:B------:R-:W-:Y:S01]  /*186e0*/  @UP3 UMOV UR15, 0x1 ;  /* 0x00000001000f3882 */ /* 0x000fe20000000000 */
[----:B------:R-:W-:Y:S01]  /*186f0*/  IADD3 R2, P0, R14, UR19, RZ ;  /* 0x000000130e027c10 */ /* 0x000fe2000ff1e0ff */
[----:B------:R-:W-:-:S02]  /*18700*/  @!UP3 UIMAD UR15, UR14, UR6, URZ ;  /* 0x000000060e0fb2a4 */ /* 0x000fc4000f8e023f */
[----:B------:R-:W-:Y:S02]  /*18710*/  @!UP4 UIADD3 UR7, UR21, UR18, URZ ;  /* 0x000000121507c290 */ /* 0x000fe4000fffe03f */
[----:B------:R-:W-:Y:S02]  /*18720*/  UIADD3 UR10, -UR9, UR10, URZ ;  /* 0x0000000a090a7290 */ /* 0x000fe4000fffe13f */
[----:B------:R-:W-:Y:S02]  /*18730*/  UIMAD UR15, UR12, UR15, URZ ;  /* 0x0000000f0c0f72a4 */ /* 0x000fe4000f8e023f */
[----:B------:R-:W-:Y:S01]  /*18740*/  @!UP0 UIMAD UR25, UR12, UR13, URZ ;  /* 0x0000000d0c1982a4 */ /* 0x000fe2000f8e023f */
[----:B------:R-:W-:Y:S01]  /*18750*/  LEA.HI.X.SX32 R3, R14, UR7, 0x1, P0 ;  /* 0x000000070e037c11 */ /* 0x000fe200080f0eff */
[----:B------:R-:W-:Y:S01]  /*18760*/  @UP3 ULDC UR22, c[0x0][0x210] ;  /* 0x0000840000163ab9 */ /* 0x000fe20000000800 */
[----:B------:R-:W-:Y:S01]  /*18770*/  ISETP.GE.AND P0, PT, R8, UR10, PT ;  /* 0x0000000a08007c0c */ /* 0x000fe2000bf06270 */
[----:B------:R-:W-:-:S02]  /*18780*/  USEL UR15, UR15, URZ, !UP2 ;  /* 0x0000003f0f0f7287 */ /* 0x000fc4000d000000 */
[----:B------:R-:W-:Y:S01]  /*18790*/  @!UP3 UMOV UR22, 0x1 ;  /* 0x000000010016b882 */ /* 0x000fe20000000000 */
[----:B-1----:R-:W-:Y:S01]  /*187a0*/  IMAD.WIDE.U32 R12, R12, c[0x0][0x1f0], R2 ;  /* 0x00007c000c0c7a25 */ /* 0x002fe200078e0002 */
[----:B------:R-:W-:Y:S02]  /*187b0*/  UIMAD UR9, UR9, UR22, URZ ;  /* 0x00000016090972a4 */ /* 0x000fe4000f8e023f */
[----:B------:R-:W-:Y:S02]  /*187c0*/  UIMAD UR14, UR11, UR14, UR15 ;  /* 0x0000000e0b0e72a4 */ /* 0x000fe4000f8e020f */
[----:B------:R-:W-:Y:S02]  /*187d0*/  @!UP2 UMOV UR16, URZ ;  /* 0x0000003f0010ac82 */ /* 0x000fe40008000000 */
[----:B------:R-:W-:Y:S02]  /*187e0*/  @UP2 UMOV UR16, UR25 ;  /* 0x0000001900102c82 */ /* 0x000fe40008000000 */
[----:B------:R-:W-:-:S02]  /*187f0*/  UIMAD UR4, UR11, UR5, UR4 ;  /* 0x000000050b0472a4 */ /* 0x000fc4000f8e0204 */
[----:B------:R-:W-:Y:S02]  /*18800*/  @!UP2 UMOV UR17, URZ ;  /* 0x0000003f0011ac82 */ /* 0x000fe40008000000 */
[----:B------:R-:W-:Y:S02]  /*18810*/  USHF.R.S32.HI UR6, URZ, 0x1f, UR9 ;  /* 0x0000001f3f067899 */ /* 0x000fe40008011409 */
[----:B------:R-:W-:Y:S01]  /*18820*/  @UP2 USHF.R.S32.HI UR17, URZ, 0x1f, UR25 ;  /* 0x0000001f3f112899 */ /* 0x000fe20008011419 */
[----:B------:R-:W-:Y:S01]  /*18830*/  IADD3 R11, R13, UR4, RZ ;  /* 0x000000040d0b7c10 */ /* 0x000fe2000fffe0ff */
        /* <DEDUP_REMOVED lines=15> */
.L_x_835:
[----:B------:R-:W-:Y:S05]  /*18930*/  BSYNC B0 ;  /* 0x0000000000007941 */ /* 0x000fea0003800000 */
.L_x_834:
        /* <DEDUP_REMOVED lines=18> */
.L_x_837:
[----:B------:R-:W-:Y:S05]  /*18a60*/  BSYNC B0 ;  /* 0x0000000000007941 */ /* 0x000fea0003800000 */
.L_x_836:
        /* <DEDUP_REMOVED lines=18> */
.L_x_839:
[----:B------:R-:W-:Y:S05]  /*18b90*/  BSYNC B0 ;  /* 0x0000000000007941 */ /* 0x000fea0003800000 */
.L_x_838:
        /* <DEDUP_REMOVED lines=18> */
.L_x_841:
[----:B------:R-:W-:Y:S05]  /*18cc0*/  BSYNC B0 ;  /* 0x0000000000007941 */ /* 0x000fea0003800000 */
.L_x_840:
        /* <DEDUP_REMOVED lines=18> */
.L_x_843:
[----:B------:R-:W-:Y:S05]  /*18df0*/  BSYNC B0 ;  /* 0x0000000000007941 */ /* 0x000fea0003800000 */
.L_x_842:
        /* <DEDUP_REMOVED lines=18> */
.L_x_845:
[----:B------:R-:W-:Y:S05]  /*18f20*/  BSYNC B0 ;  /* 0x0000000000007941 */ /* 0x000fea0003800000 */
.L_x_844:
        /* <DEDUP_REMOVED lines=18> */
.L_x_847:
[----:B------:R-:W-:Y:S05]  /*19050*/  BSYNC B0 ;  /* 0x0000000000007941 */ /* 0x000fea0003800000 */
.L_x_846:
        /* <DEDUP_REMOVED lines=18> */
.L_x_849:
[----:B------:R-:W-:Y:S05]  /*19180*/  BSYNC B0 ;  /* 0x0000000000007941 */ /* 0x000fea0003800000 */
.L_x_848:
        /* <DEDUP_REMOVED lines=67> */
.L_x_850:
        /* <DEDUP_REMOVED lines=12> */
.L_x_1408:


//--------------------- .text._ZN5flash16flash_fwd_kernelI23Flash_fwd_kernel_traitsILi128ELi128ELi32ELi4ELb0ELb0EN7cutlass10bfloat16_tE19Flash_kernel_traitsILi128ELi128ELi32ELi4ES3_EELb1ELb1ELb0ELb0ELb1ELb1ELb0ELb0EEEvNS_16Flash_fwd_paramsE --------------------------
	.section	.text._ZN5flash16flash_fwd_kernelI23Flash_fwd_kernel_traitsILi128ELi128ELi32ELi4ELb0ELb0EN7cutlass10bfloat16_tE19Flash_kernel_traitsILi128ELi128ELi32ELi4ES3_EELb1ELb1ELb0ELb0ELb1ELb1ELb0ELb0EEEvNS_16Flash_fwd_paramsE,"ax",@progbits
	.sectioninfo	@"SHI_REGISTERS=255"
	.align	128
        .global         _ZN5flash16flash_fwd_kernelI23Flash_fwd_kernel_traitsILi128ELi128ELi32ELi4ELb0ELb0EN7cutlass10bfloat16_tE19Flash_kernel_traitsILi128ELi128ELi32ELi4ES3_EELb1ELb1ELb0ELb0ELb1ELb1ELb0ELb0EEEvNS_16Flash_fwd_paramsE
        .type           _ZN5flash16flash_fwd_kernelI23Flash_fwd_kernel_traitsILi128ELi128ELi32ELi4ELb0ELb0EN7cutlass10bfloat16_tE19Flash_kernel_traitsILi128ELi128ELi32ELi4ES3_EELb1ELb1ELb0ELb0ELb1ELb1ELb0ELb0EEEvNS_16Flash_fwd_paramsE,@function
        .size           _ZN5flash16flash_fwd_kernelI23Flash_fwd_kernel_traitsILi128ELi128ELi32ELi4ELb0ELb0EN7cutlass10bfloat16_tE19Flash_kernel_traitsILi128ELi128ELi32ELi4ES3_EELb1ELb1ELb0ELb0ELb1ELb1ELb0ELb0EEEvNS_16Flash_fwd_paramsE,(.L_x_1409 - _ZN5flash16flash_fwd_kernelI23Flash_fwd_kernel_traitsILi128ELi128ELi32ELi4ELb0ELb0EN7cutlass10bfloat16_tE19Flash_kernel_traitsILi128ELi128ELi32ELi4ES3_EELb1ELb1ELb0ELb0ELb1ELb1ELb0ELb0EEEvNS_16Flash_fwd_paramsE)
        .other          _ZN5flash16flash_fwd_kernelI23Flash_fwd_kernel_traitsILi128ELi128ELi32ELi4ELb0ELb0EN7cutlass10bfloat16_tE19Flash_kernel_traitsILi128ELi128ELi32ELi4ES3_EELb1ELb1ELb0ELb0ELb1ELb1ELb0ELb0EEEvNS_16Flash_fwd_paramsE,@"STO_CUDA_ENTRY STV_DEFAULT"
_ZN5flash16flash_fwd_kernelI23Flash_fwd_kernel_traitsILi128ELi128ELi32ELi4ELb0ELb0EN7cutlass10bfloat16_tE19Flash_kernel_traitsILi128ELi128ELi32ELi4ES3_EELb1ELb1ELb0ELb0ELb1ELb1ELb0ELb0EEEvNS_16Flash_fwd_paramsE:
.text._ZN5flash16flash_fwd_kernelI23Flash_fwd_kernel_traitsILi128ELi128ELi32ELi4ELb0ELb0EN7cutlass10bfloat16_tE19Flash_kernel_traitsILi128ELi128ELi32ELi4ES3_EELb1ELb1ELb0ELb0ELb1ELb1ELb0ELb0EEEvNS_16Flash_fwd_paramsE:
        /* <DEDUP_REMOVED lines=14> */
[----:B------:R-:W3:Y:S04]  /*00e0*/  @P3 LDG.E.64 R4, [R4.64] ;  /* 0x0000001604043981 */ /* 0x000ee8000c1e1b00 */
[----:B------:R-:W4:Y:S01]  /*00f0*/  @P3 LDG.E.64 R8, [R2.64] ;  /* 0x0000001602083981 */ /* 0x000f22000c1e1b00 */
[----:B------:R-:W5:Y:S01]  /*0100*/  S2UR UR11, SR_CTAID.Y ;  /* 0x00000000000b79c3 */ /* 0x000f620000002600 */
[----:B------:R-:W-:Y:S02]  /*0110*/  UISETP.NE.U32.AND UP0, UPT, URZ, UR6, UPT ;  /* 0x000000063f00728c */ /* 0x000fe4000bf05070 */
[----:B------:R-:W-:Y:S02]  /*0120*/  UISETP.NE.U32.AND UP2, UPT, URZ, UR4, UPT ;  /* 0x000000043f00728c */ /* 0x000fe4000bf45070 */
[----:B------:R-:W-:-:S02]  /*0130*/  UISETP.NE.AND.EX UP0, UPT, URZ, UR7, UPT, UP0 ;  /* 0x000000073f00728c */ /* 0x000fc4000bf05300 */
[----:B------:R-:W-:Y:S01]  /*0140*/  UISETP.NE.AND.EX UP2, UPT, URZ, UR5, UPT, UP2 ;  /* 0x000000053f00728c */ /* 0x000fe2000bf45320 */
[----:B------:R-:W1:Y:S01]  /*0150*/  S2UR UR10, SR_CTAID.Z ;  /* 0x00000000000a79c3 */ /* 0x000e620000002700 */
[----:B------:R-:W-:Y:S02]  /*0160*/  ULDC.64 UR12, c[0x0][0x250] ;  /* 0x00009400000c7ab9 */ /* 0x000fe40000000a00 */
[----:B------:R-:W-:Y:S01]  /*0170*/  ULDC.64 UR6, c[0x0][0x258] ;  /* 0x0000960000067ab9 */ /* 0x000fe20000000a00 */
[----:B------:R-:W-:Y:S02]  /*0180*/  PLOP3.LUT P1, PT, PT, PT, UP0, 0x80, 0x0 ;  /* 0x000000000000781c */ /* 0x000fe40003f2f008 */
[----:B------:R-:W-:Y:S02]  /*0190*/  PLOP3.LUT P0, PT, PT, PT, UP2, 0x80, 0x0 ;  /* 0x000000000000781c */ /* 0x000fe40003f0f028 */
[----:B------:R-:W-:Y:S02]  /*01a0*/  @UP0 UMOV UR5, 0x4 ;  /* 0x0000000400050882 */ /* 0x000fe40000000000 */
[----:B------:R-:W-:-:S02]  /*01b0*/  @UP2 UMOV UR4, 0x4 ;  /* 0x0000000400042882 */ /* 0x000fc40000000000 */
[----:B-----5:R-:W-:Y:S02]  /*01c0*/  @UP0 UIMAD.WIDE UR12, UR11, UR5, UR12 ;  /* 0x000000050b0c02a5 */ /* 0x020fe4000f8e020c */
[----:B------:R-:W-:-:S04]  /*01d0*/  @UP2 UIMAD.WIDE UR4, UR11, UR4, UR6 ;  /* 0x000000040b0422a5 */ /* 0x000fc8000f8e0206 */
[----:B------:R-:W-:Y:S01]  /*01e0*/  IMAD.U32 R10, RZ, RZ, UR12 ;  /* 0x0000000cff0a7e24 */ /* 0x000fe2000f8e00ff */
[----:B-1----:R-:W-:Y:S01]  /*01f0*/  ULOP3.LUT UR8, UR10, UR9, UR11, 0xfe, !UPT ;  /* 0x000000090a087292 */ /* 0x002fe2000f8efe0b */
[----:B------:R-:W-:-:S05]  /*0200*/  IMAD.U32 R11, RZ, RZ, UR13 ;  /* 0x0000000dff0b7e24 */ /* 0x000fca000f8e00ff */
[----:B--2---:R-:W-:-:S13]  /*0210*/  LOP3.LUT P4, RZ, R77, UR8, RZ, 0xfc, !PT ;  /* 0x000000084dff7c12 */ /* 0x004fda000f88fcff */
[----:B------:R-:W-:Y:S02]  /*0220*/  @!P4 IMAD.MOV.U32 R6, RZ, RZ, c[0x0][0x308] ;  /* 0x0000c200ff06c624 */ /* 0x000fe400078e00ff */
[----:B------:R-:W-:Y:S01]  /*0230*/  @!P4 IMAD.MOV.U32 R7, RZ, RZ, c[0x0][0x30c] ;  /* 0x0000c300ff07c624 */ /* 0x000fe200078e00ff */
[----:B---3--:R-:W1:Y:S01]  /*0240*/  @P3 R2UR UR26, R4 ;  /* 0x00000000041a33c2 */ /* 0x008e6200000e0000 */
[----:B----4-:R-:W-:Y:S02]  /*0250*/  @P3 IADD3 R2, P2, R8, c[0x0][0x300], RZ ;  /* 0x0000c00008023a10 */ /* 0x010fe40007f5e0ff */
[----:B------:R-:W-:-:S05]  /*0260*/  MOV R8, UR4 ;  /* 0x0000000400087c02 */ /* 0x000fca0008000f00 */
[----:B------:R-:W2:Y:S01]  /*0270*/  @P3 R2UR UR27, R5 ;  /* 0x00000000051b33c2 */ /* 0x000ea200000e0000 */
[----:B------:R-:W-:Y:S02]  /*0280*/  @P3 IMAD.X R3, RZ, RZ, R9, P2 ;  /* 0x000000ffff033224 */ /* 0x000fe400010e0609 */
[----:B------:R-:W-:Y:S01]  /*0290*/  IMAD.U32 R9, RZ, RZ, UR5 ;  /* 0x00000005ff097e24 */ /* 0x000fe2000f8e00ff */
[----:B------:R-:W-:Y:S02]  /*02a0*/  UMOV UR6, URZ ;  /* 0x0000003f00067c82 */ /* 0x000fe40008000000 */
[----:B------:R-:W-:Y:S01]  /*02b0*/  @!P4 STG.E.64 [R6.64+0x8], R2 ;  /* 0x000008020600c986 */ /* 0x000fe2000c101b16 */
[----:B------:R-:W-:Y:S02]  /*02c0*/  USHF.L.U32 UR9, UR9, 0x7, URZ ;  /* 0x0000000709097899 */ /* 0x000fe4000800063f */
[----:B------:R-:W-:Y:S01]  /*02d0*/  ULDC UR7, c[0x0][0x214] ;  /* 0x0000850000077ab9 */ /* 0x000fe20000000800 */
[----:B-1----:R-:W-:Y:S01]  /*02e0*/  IMAD.U32 R4, RZ, RZ, UR26 ;  /* 0x0000001aff047e24 */ /* 0x002fe2000f8e00ff */
[----:B--2---:R-:W-:Y:S01]  /*02f0*/  MOV R5, UR27 ;  /* 0x0000001b00057c02 */ /* 0x004fe20008000f00 */
[----:B------:R-:W-:-:S02]  /*0300*/  ULDC UR12, c[0x0][0x1c0] ;  /* 0x00007000000c7ab9 */ /* 0x000fc40000000800 */
[----:B------:R-:W-:Y:S02]  /*0310*/  ULDC.64 UR4, c[0x0][0x268] ;  /* 0x00009a0000047ab9 */ /* 0x000fe40000000a00 */
[----:B------:R1:W-:Y:S04]  /*0320*/  @!P4 STG.E.64 [R6.64], R4 ;  /* 0x000000040600c986 */ /* 0x0003e8000c101b16 */
[----:B------:R-:W2:Y:S04]  /*0330*/  @P1 LDG.E R10, [R10.64] ;  /* 0x000000160a0a1981 */ /* 0x000ea8000c1e1900 */
[----:B------:R-:W3:Y:S01]  /*0340*/  @P0 LDG.E R8, [R8.64] ;  /* 0x0000001608080981 */ /* 0x000ee2000c1e1900 */
[----:B------:R-:W-:-:S02]  /*0350*/  UISETP.GE.AND UP0, UPT, UR9, UR7, UPT ;  /* 0x000000070900728c */ /* 0x000fc4000bf06270 */
[----:B------:R-:W-:Y:S02]  /*0360*/  UIMAD UR12, UR11, UR12, UR10 ;  /* 0x0000000c0b0c72a4 */ /* 0x000fe4000f8e020a */
[----:B------:R-:W-:Y:S02]  /*0370*/  @!UP2 UISETP.NE.U32.AND UP1, UPT, URZ, UR4, UPT ;  /* 0x000000043f00a28c */ /* 0x000fe4000bf25070 */
[----:B------:R-:W-:Y:S02]  /*0380*/  USHF.L.U32 UR12, UR12, 0x5, URZ ;  /* 0x000000050c0c7899 */ /* 0x000fe4000800063f */
[----:B------:R-:W-:Y:S02]  /*0390*/  @!UP2 UISETP.NE.AND.EX UP1, UPT, URZ, UR5, UPT, UP1 ;  /* 0x000000053f00a28c */ /* 0x000fe4000bf25310 */
[----:B------:R-:W-:Y:S02]  /*03a0*/  USHF.R.S32.HI UR7, URZ, 0x1f, UR12 ;  /* 0x0000001f3f077899 */ /* 0x000fe4000801140c */
[----:B------:R-:W-:-:S02]  /*03b0*/  ULDC.64 UR4, c[0x0][0x218] ;  /* 0x0000860000047ab9 */ /* 0x000fc40000000a00 */
[----:B------:R-:W-:Y:S01]  /*03c0*/  @!UP2 USEL UR5, URZ, UR5, !UP1 ;  /* 0x000000053f05a287 */ /* 0x000fe2000c800000 */
[----:B-1----:R-:W-:-:S04]  /*03d0*/  SHF.R.S32.HI R6, RZ, 0x1f, R77 ;  /* 0x0000001fff067819 */ /* 0x002fc8000001144d */
[----:B------:R-:W-:-:S04]  /*03e0*/  LEA.HI R79, R6, R77, RZ, 0x5 ;  /* 0x0000004d064f7211 */ /* 0x000fc800078f28ff */
[----:B------:R-:W-:-:S05]  /*03f0*/  LOP3.LUT R82, R79, 0xffffffe0, RZ, 0xc0, !PT ;  /* 0xffffffe04f527812 */ /* 0x000fca00078ec0ff */
[----:B------:R-:W-:-:S05]  /*0400*/  IMAD.IADD R82, R77, 0x1, -R82 ;  /* 0x000000014d527824 */ /* 0x000fca00078e0a52 */
[--C-:B------:R-:W-:Y:S01]  /*0410*/  SHF.R.S32.HI R76, RZ, 0x1f, R82.reuse ;  /* 0x0000001fff4c7819 */ /* 0x100fe20000011452 */
[----:B--2---:R-:W1:Y:S01]  /*0420*/  @P1 R2UR UR6, R10 ;  /* 0x000000000a0613c2 */ /* 0x004e6200000e0000 */
[----:B------:R-:W-:-:S04]  /*0430*/  IADD3 R200, P2, P1, R2, UR12, R82 ;  /* 0x0000000c02c87c10 */ /* 0x000fc8000f95e052 */
[----:B------:R-:W-:-:S03]  /*0440*/  IADD3.X R76, R3, UR7, R76, P2, P1 ;  /* 0x00000007034c7c10 */ /* 0x000fc600097e244c */
[----:B---3--:R-:W1:Y:S01]  /*0450*/  @P0 R2UR UR8, R8 ;  /* 0x00000000080803c2 */ /* 0x008e6200000e0000 */
[----:B------:R-:W-:Y:S01]  /*0460*/  PLOP3.LUT P0, PT, PT, PT, UP0, 0x80, 0x0 ;  /* 0x000000000000781c */ /* 0x000fe20003f0f008 */
[----:B-1----:R-:W-:Y:S02]  /*0470*/  @UP2 UIADD3 UR8, UR8, -UR6, URZ ;  /* 0x8000000608082290 */ /* 0x002fe4000fffe03f */
[----:B------:R-:W-:-:S10]  /*0480*/  @!UP2 UIADD3 UR8, UR5, UR4, -UR6 ;  /* 0x000000040508a290 */ /* 0x000fd4000fffe806 */
[----:B------:R-:W-:Y:S05]  /*0490*/  @P0 EXIT ;  /* 0x000000000000094d */ /* 0x000fea0003800000 */
[----:B------:R-:W-:Y:S02]  /*04a0*/  UIADD3 UR5, UR9, 0x9f, URZ ;  /* 0x0000009f09057890 */ /* 0x000fe4000fffe03f */
[----:B------:R-:W-:Y:S02]  /*04b0*/  ULDC UR4, c[0x0][0x214] ;  /* 0x0000850000047ab9 */ /* 0x000fe40000000800 */
[----:B------:R-:W-:Y:S02]  /*04c0*/  UIADD3 UR4, UR8, -UR4, UR5 ;  /* 0x8000000408047290 */ /* 0x000fe4000fffe005 */
[----:B------:R-:W-:Y:S02]  /*04d0*/  UIADD3 UR12, UR8, 0x1f, URZ ;  /* 0x0000001f080c7890 */ /* 0x000fe4000fffe03f */
[----:B------:R-:W-:Y:S02]  /*04e0*/  ULDC UR5, c[0x0][0x2e8] ;  /* 0x0000ba0000057ab9 */ /* 0x000fe40000000800 */
[----:B------:R-:W-:-:S02]  /*04f0*/  UIADD3 UR5, UR4, UR5, URZ ;  /* 0x0000000504057290 */ /* 0x000fc4000fffe03f */
[----:B------:R-:W-:Y:S02]  /*0500*/  USHF.R.S32.HI UR7, URZ, 0x1f, UR12 ;  /* 0x0000001f3f077899 */ /* 0x000fe4000801140c */
[----:B------:R-:W-:Y:S02]  /*0510*/  USHF.R.S32.HI UR4, URZ, 0x1f, UR5 ;  /* 0x0000001f3f047899 */ /* 0x000fe40008011405 */
        /* <DEDUP_REMOVED lines=9> */
[----:B------:R-:W-:Y:S01]  /*05b0*/  IABS R5, c[0x0][0x1c8] ;  /* 0x0000720000057a13 */ /* 0x000fe20000000000 */
[----:B------:R-:W1:Y:S01]  /*05c0*/  S2R R10, SR_CTAID.Z ;  /* 0x00000000000a7919 */ /* 0x000e620000002700 */
[CC--:B------:R-:W-:Y:S01]  /*05d0*/  LEA.HI R21, R6.reuse, R77.reuse, RZ, 0x3 ;  /* 0x0000004d06157211 */ /* 0x0c0fe200078f18ff */
[----:B------:R-:W-:Y:S01]  /*05e0*/  IMAD.U32 R11, RZ, RZ, UR6 ;  /* 0x00000006ff0b7e24 */ /* 0x000fe2000f8e00ff */
[----:B------:R-:W2:Y:S01]  /*05f0*/  I2F.RP R3, R5 ;  /* 0x0000000500037306 */ /* 0x000ea20000209400 */
[-C--:B------:R-:W-:Y:S01]  /*0600*/  LEA.HI R7, R6, R77.reuse, RZ, 0x4 ;  /* 0x0000004d06077211 */ /* 0x080fe200078f20ff */
[----:B------:R-:W3:Y:S01]  /*0610*/  S2R R9, SR_CTAID.Y ;  /* 0x0000000000097919 */ /* 0x000ee20000002600 */
[----:B------:R-:W-:Y:S01]  /*0620*/  LOP3.LUT R2, R21, 0xfffffff8, RZ, 0xc0, !PT ;  /* 0xfffffff815027812 */ /* 0x000fe200078ec0ff */
[----:B------:R-:W-:Y:S01]  /*0630*/  USHF.R.S32.HI UR12, URZ, 0x1f, UR11 ;  /* 0x0000001f3f0c7899 */ /* 0x000fe2000801140b */
[----:B------:R-:W-:Y:S01]  /*0640*/  SHF.R.S32.HI R230, RZ, 0x3, R21 ;  /* 0x00000003ffe67819 */ /* 0x000fe20000011415 */
[----:B------:R-:W4:Y:S01]  /*0650*/  S2R R78, SR_CTAID.X ;  /* 0x00000000004e7919 */ /* 0x000f220000002500 */
[----:B------:R-:W-:Y:S01]  /*0660*/  SHF.R.S32.HI R0, RZ, 0x4, R7 ;  /* 0x00000004ff007819 */ /* 0x000fe20000011407 */
[----:B------:R-:W-:Y:S01]  /*0670*/  IMAD.IADD R2, R77, 0x1, -R2 ;  /* 0x000000014d027824 */ /* 0x000fe200078e0a02 */
[C---:B------:R-:W-:Y:S01]  /*0680*/  LOP3.LUT R4, R7.reuse, 0xfffffff0, RZ, 0xc0, !PT ;  /* 0xfffffff007047812 */ /* 0x040fe200078ec0ff */
[----:B------:R-:W-:Y:S01]  /*0690*/  IMAD.SHL.U32 R219, R230, 0x40, RZ ;  /* 0x00000040e6db7824 */ /* 0x000fe200078e00ff */
[----:B------:R-:W-:Y:S01]  /*06a0*/  LEA.HI R7, R7, R0, RZ, 0x1 ;  /* 0x0000000007077211 */ /* 0x000fe200078f08ff */
[----:B------:R-:W-:Y:S01]  /*06b0*/  IMAD.SHL.U32 R228, R2, 0x8, RZ ;  /* 0x0000000802e47824 */ /* 0x000fe200078e00ff */
[----:B------:R-:W-:Y:S01]  /*06c0*/  LEA.HI R6, R6, R77, RZ, 0x6 ;  /* 0x0000004d06067211 */ /* 0x000fe200078f30ff */
[----:B------:R-:W-:Y:S01]  /*06d0*/  ULDC.64 UR4, c[0x0][0x178] ;  /* 0x00005e0000047ab9 */ /* 0x000fe20000000a00 */
[----:B------:R-:W-:Y:S01]  /*06e0*/  LOP3.LUT R219, R219, 0x1c0, RZ, 0xc0, !PT ;  /* 0x000001c0dbdb7812 */ /* 0x000fe200078ec0ff */
[----:B--2---:R-:W2:Y:S01]  /*06f0*/  MUFU.RCP R16, R3 ;  /* 0x0000000300107308 */ /* 0x004ea20000001000 */
[----:B------:R-:W-:Y:S01]  /*0700*/  LOP3.LUT R7, R7, 0xfffffffe, RZ, 0xc0, !PT ;  /* 0xfffffffe07077812 */ /* 0x000fe200078ec0ff */
[----:B------:R-:W-:Y:S01]  /*0710*/  IMAD.SHL.U32 R6, R6, 0x8, RZ ;  /* 0x0000000806067824 */ /* 0x000fe200078e00ff */
[----:B------:R-:W-:Y:S01]  /*0720*/  LOP3.LUT R8, R219, 0x38, R228, 0xf8, !PT ;  /* 0x00000038db087812 */ /* 0x000fe200078ef8e4 */
[----:B------:R-:W-:Y:S01]  /*0730*/  UIMAD UR4, UR12, UR4, URZ ;  /* 0x000000040c0472a4 */ /* 0x000fe2000f8e023f */
[----:B------:R-:W-:Y:S01]  /*0740*/  SHF.R.U32.HI R219, RZ, 0x3, R219 ;  /* 0x00000003ffdb7819 */ /* 0x000fe200000116db */
[----:B------:R-:W-:Y:S01]  /*0750*/  IMAD.IADD R7, R0, 0x1, -R7 ;  /* 0x0000000100077824 */ /* 0x000fe200078e0a07 */
[----:B------:R-:W-:Y:S01]  /*0760*/  SHF.R.S32.HI R231, RZ, 0x1f, R230 ;  /* 0x0000001fffe77819 */ /* 0x000fe200000114e6 */
[----:B------:R-:W-:Y:S01]  /*0770*/  UIMAD UR4, UR11, UR5, UR4 ;  /* 0x000000050b0472a4 */ /* 0x000fe2000f8e0204 */
[----:B------:R-:W-:Y:S01]  /*0780*/  IADD3 R13, P0, R230, UR6, RZ ;  /* 0x00000006e60d7c10 */ /* 0x000fe2000ff1e0ff */
[----:B------:R-:W-:Y:S01]  /*0790*/  USHF.R.S32.HI UR13, URZ, 0x1f, UR10 ;  /* 0x0000001f3f0d7899 */ /* 0x000fe2000801140a */
[----:B------:R-:W-:Y:S01]  /*07a0*/  LOP3.LUT R219, R8, R219, RZ, 0x3c, !PT ;  /* 0x000000db08db7212 */ /* 0x000fe200078e3cff */
[----:B------:R-:W-:Y:S01]  /*07b0*/  ULDC.64 UR6, c[0x0][0x1a8] ;  /* 0x00006a0000067ab9 */ /* 0x000fe20000000a00 */
[----:B------:R-:W-:Y:S01]  /*07c0*/  SHF.R.S32.HI R229, RZ, 0x1f, R228 ;  /* 0x0000001fffe57819 */ /* 0x000fe200000114e4 */
[----:B------:R-:W-:Y:S01]  /*07d0*/  UIMAD UR6, UR13, UR6, URZ ;  /* 0x000000060d0672a4 */ /* 0x000fe2000f8e023f */
[----:B------:R-:W-:Y:S01]  /*07e0*/  LOP3.LUT R219, R219, 0x7ffffe00, R6, 0xf8, !PT ;  /* 0x7ffffe00dbdb7812 */ /* 0x000fe200078ef806 */
[----:B------:R-:W-:Y:S01]  /*07f0*/  UMOV UR20, 0x5 ;  /* 0x0000000500147882 */ /* 0x000fe20000000000 */
[----:B--2---:R-:W-:Y:S01]  /*0800*/  IADD3 R16, R16, 0xffffffe, RZ ;  /* 0x0ffffffe10107810 */ /* 0x004fe20007ffe0ff */
[----:B------:R-:W2:Y:S01]  /*0810*/  S2R R6, SR_CTAID.Z ;  /* 0x0000000000067919 */ /* 0x000ea20000002700 */
[----:B-1----:R-:W-:Y:S01]  /*0820*/  IABS R10, R10 ;  /* 0x0000000a000a7213 */ /* 0x002fe20000000000 */
[----:B---3--:R-:W-:Y:S01]  /*0830*/  IMAD.WIDE.U32 R18, R9, c[0x0][0x178], R228 ;  /* 0x00005e0009127a25 */ /* 0x008fe200078e00e4 */
[----:B------:R-:W1:Y:S01]  /*0840*/  F2I.FTZ.U32.TRUNC.NTZ R17, R16 ;  /* 0x0000001000117305 */ /* 0x000e62000021f000 */
[----:B------:R-:W-:Y:S01]  /*0850*/  UIMAD UR7, UR10, UR7, UR6 ;  /* 0x000000070a0772a4 */ /* 0x000fe2000f8e0206 */
[----:B------:R-:W-:Y:S01]  /*0860*/  ISETP.NE.AND P2, PT, RZ, c[0x0][0x1c8], PT ;  /* 0x00007200ff007a0c */ /* 0x000fe20003f45270 */
[----:B------:R-:W-:Y:S01]  /*0870*/  IMAD.SHL.U32 R219, R219, 0x2, RZ ;  /* 0x00000002dbdb7824 */ /* 0x000fe200078e00ff */
[----:B------:R-:W-:Y:S01]  /*0880*/  IADD3 R19, R19, UR4, RZ ;  /* 0x0000000413137c10 */ /* 0x000fe2000fffe0ff */
[----:B------:R-:W-:Y:S01]  /*0890*/  ULDC.64 UR4, c[0x0][0x180] ;  /* 0x0000600000047ab9 */ /* 0x000fe20000000a00 */
[----:B------:R-:W-:Y:S01]  /*08a0*/  IMAD.IADD R4, R77, 0x1, -R4 ;  /* 0x000000014d047824 */ /* 0x000fe200078e0a04 */
[----:B------:R-:W-:Y:S01]  /*08b0*/  UIMAD UR4, UR12, UR4, URZ ;  /* 0x000000040c0472a4 */ /* 0x000fe2000f8e023f */
[----:B------:R-:W-:Y:S01]  /*08c0*/  SHF.R.S32.HI R79, RZ, 0x5, R79 ;  /* 0x00000005ff4f7819 */ /* 0x000fe2000001144f */
[----:B------:R-:W-:Y:S01]  /*08d0*/  UIADD3 UR29, UR25, -0x1, URZ ;  /* 0xffffffff191d7890 */ /* 0x000fe2000fffe03f */
[----:B------:R-:W-:Y:S01]  /*08e0*/  IMAD.MOV.U32 R20, RZ, RZ, 0x40 ;  /* 0x00000040ff147424 */ /* 0x000fe200078e00ff */
[----:B------:R-:W-:Y:S01]  /*08f0*/  UIMAD UR6, UR11, UR5, UR4 ;  /* 0x000000050b0672a4 */ /* 0x000fe2000f8e0204 */
[----:B------:R-:W-:Y:S01]  /*0900*/  SHF.R.S32.HI R81, RZ, 0x1f, R4 ;  /* 0x0000001fff517819 */ /* 0x000fe20000011404 */
[----:B------:R-:W-:-:S02]  /*0910*/  UISETP.NE.AND UP0, UPT, UR25, 0x1, UPT ;  /* 0x000000011900788c */ /* 0x000fc4000bf05270 */
[----:B------:R-:W-:Y:S01]  /*0920*/  ULDC.64 UR4, c[0x0][0x188] ;  /* 0x0000620000047ab9 */ /* 0x000fe20000000a00 */
[----:B-1----:R-:W-:Y:S01]  /*0930*/  IMAD.MOV R0, RZ, RZ, -R17 ;  /* 0x000000ffff007224 */ /* 0x002fe200078e0a11 */
[----:B------:R-:W-:Y:S01]  /*0940*/  UIMAD UR4, UR12, UR4, URZ ;  /* 0x000000040c0472a4 */ /* 0x000fe2000f8e023f */
[----:B------:R-:W-:Y:S01]  /*0950*/  IMAD.MOV.U32 R16, RZ, RZ, RZ ;  /* 0x000000ffff107224 */ /* 0x000fe200078e00ff */
[----:B------:R-:W-:Y:S01]  /*0960*/  USHF.R.S32.HI UR12, URZ, 0x1f, UR29 ;  /* 0x0000001f3f0c7899 */ /* 0x000fe2000801141d */
[----:B------:R-:W-:Y:S01]  /*0970*/  IMAD R15, R0, R5, RZ ;  /* 0x00000005000f7224 */ /* 0x000fe200078e02ff */
[----:B------:R-:W-:Y:S01]  /*0980*/  LEA.HI.X.SX32 R0, R11, R231, 0x1, P0 ;  /* 0x000000e70b007211 */ /* 0x000fe200000f0eff */
[----:B--2---:R-:W-:Y:S01]  /*0990*/  IMAD.WIDE.U32 R18, R6, c[0x0][0x1a8], R18 ;  /* 0x00006a0006127a25 */ /* 0x004fe200078e0012 */
[----:B------:R-:W-:Y:S01]  /*09a0*/  UIMAD UR5, UR11, UR5, UR4 ;  /* 0x000000050b0572a4 */ /* 0x000fe2000f8e0204 */
[----:B------:R-:W-:Y:S01]  /*09b0*/  LEA.HI R81, R81, R4, RZ, 0x3 ;  /* 0x0000000451517211 */ /* 0x000fe200078f18ff */
[----:B------:R-:W-:Y:S01]  /*09c0*/  UMOV UR28, 0x4 ;  /* 0x00000004001c7882 */ /* 0x000fe20000000000 */
[----:B------:R-:W-:Y:S01]  /*09d0*/  IMAD.HI.U32 R15, R17, R15, R16 ;  /* 0x0000000f110f7227 */ /* 0x000fe200078e0010 */
[----:B------:R-:W-:Y:S01]  /*09e0*/  IADD3 R19, R19, UR7, RZ ;  /* 0x0000000713137c10 */ /* 0x000fe2000fffe0ff */
[----:B------:R-:W-:Y:S01]  /*09f0*/  UIADD3 UR17, UR26, -0x4ab325aa, URZ ;  /* 0xb54cda561a117890 */ /* 0x000fe2000fffe03f */
[----:B------:R-:W-:Y:S01]  /*0a00*/  LOP3.LUT R3, R81, 0xfffffff8, RZ, 0xc0, !PT ;  /* 0xfffffff851037812 */ /* 0x000fe200078ec0ff */
[----:B------:R-:W-:-:S02]  /*0a10*/  IMAD R8, R0, c[0x0][0x198], RZ ;  /* 0x0000660000087a24 */ /* 0x000fc400078e02ff */
[----:B------:R-:W-:Y:S02]  /*0a20*/  IMAD R0, R0, c[0x0][0x1a0], RZ ;  /* 0x0000680000007a24 */ /* 0x000fe400078e02ff */
[C---:B------:R-:W-:Y:S02]  /*0a30*/  IMAD R8, R13.reuse, c[0x0][0x19c], R8 ;  /* 0x000067000d087a24 */ /* 0x040fe400078e0208 */
[C---:B------:R-:W-:Y:S02]  /*0a40*/  IMAD R11, R13.reuse, c[0x0][0x1a4], R0 ;  /* 0x000069000d0b7a24 */ /* 0x040fe400078e0200 */
[----:B------:R-:W-:-:S04]  /*0a50*/  IMAD.WIDE.U32 R16, R13, c[0x0][0x198], R228 ;  /* 0x000066000d107a25 */ /* 0x000fc800078e00e4 */
[----:B------:R-:W-:-:S04]  /*0a60*/  IMAD.HI.U32 R0, R15, R10, RZ ;  /* 0x0000000a0f007227 */ /* 0x000fc800078e00ff */
[----:B------:R-:W-:Y:S02]  /*0a70*/  IMAD.IADD R17, R17, 0x1, R8 ;  /* 0x0000000111117824 */ /* 0x000fe400078e0208 */
[----:B------:R-:W-:Y:S02]  /*0a80*/  IMAD.MOV R8, RZ, RZ, -R0 ;  /* 0x000000ffff087224 */ /* 0x000fe400078e0a00 */
[----:B------:R-:W-:-:S04]  /*0a90*/  IMAD.WIDE.U32 R12, R13, c[0x0][0x1a0], R228 ;  /* 0x000068000d0c7a25 */ /* 0x000fc800078e00e4 */
[----:B------:R-:W-:Y:S02]  /*0aa0*/  IMAD R8, R5, R8, R10 ;  /* 0x0000000805087224 */ /* 0x000fe400078e020a */
[----:B------:R-:W-:Y:S02]  /*0ab0*/  IMAD.IADD R13, R13, 0x1, R11 ;  /* 0x000000010d0d7824 */ /* 0x000fe400078e020b */
[----:B----4-:R-:W-:Y:S01]  /*0ac0*/  IMAD.WIDE R230, R78, 0x80, R230 ;  /* 0x000000804ee67825 */ /* 0x010fe200078e02e6 */
[----:B------:R-:W-:-:S03]  /*0ad0*/  ISETP.GT.U32.AND P0, PT, R5, R8, PT ;  /* 0x000000080500720c */ /* 0x000fc60003f04070 */
[----:B------:R-:W-:-:S04]  /*0ae0*/  IMAD.WIDE.U32 R220, R9, c[0x0][0x180], R16 ;  /* 0x0000600009dc7a25 */ /* 0x000fc800078e0010 */
[----:B------:R-:W-:Y:S01]  /*0af0*/  IMAD.WIDE.U32 R202, R9, c[0x0][0x188], R12 ;  /* 0x0000620009ca7a25 */ /* 0x000fe200078e000c */
[----:B------:R-:W-:Y:S01]  /*0b00*/  IADD3 R221, R221, UR6, RZ ;  /* 0x00000006dddd7c10 */ /* 0x000fe2000fffe0ff */
[----:B------:R-:W-:Y:S02]  /*0b10*/  ULDC UR6, c[0x0][0x1c8] ;  /* 0x0000720000067ab9 */ /* 0x000fe40000000800 */
[----:B------:R-:W-:Y:S01]  /*0b20*/  IMAD R9, R231, c[0x0][0x190], RZ ;  /* 0x00006400e7097a24 */ /* 0x000fe200078e02ff */
[----:B------:R-:W-:Y:S01]  /*0b30*/  ULOP3.LUT UR6, UR10, UR6, URZ, 0x3c, !UPT ;  /* 0x000000060a067292 */ /* 0x000fe2000f8e3c3f */
[----:B------:R-:W-:Y:S01]  /*0b40*/  @!P0 IMAD.IADD R8, R8, 0x1, -R5 ;  /* 0x0000000108088824 */ /* 0x000fe200078e0a05 */
[----:B------:R-:W-:Y:S01]  /*0b50*/  IADD3 R203, R203, UR5, RZ ;  /* 0x00000005cbcb7c10 */ /* 0x000fe2000fffe0ff */
[C---:B------:R-:W-:Y:S01]  /*0b60*/  IMAD R6, R230.reuse, c[0x0][0x194], R9 ;  /* 0x00006500e6067a24 */ /* 0x040fe200078e0209 */
[----:B------:R-:W-:Y:S01]  /*0b70*/  ULDC.64 UR4, c[0x0][0x190] ;  /* 0x0000640000047ab9 */ /* 0x000fe20000000a00 */
[----:B------:R-:W-:Y:S01]  /*0b80*/  IMAD.WIDE.U32 R18, R230, c[0x0][0x190], R18 ;  /* 0x00006400e6127a25 */ /* 0x000fe200078e0012 */
[----:B------:R-:W-:Y:S01]  /*0b90*/  ISETP.GE.U32.AND P3, PT, R8, R5, PT ;  /* 0x000000050800720c */ /* 0x000fe20003f66070 */
[----:B------:R-:W-:Y:S01]  /*0ba0*/  USHF.L.U32 UR10, UR4, 0x5, URZ ;  /* 0x00000005040a7899 */ /* 0x000fe2000800063f */
[----:B------:R-:W-:Y:S01]  /*0bb0*/  @!P0 IADD3 R0, R0, 0x1, RZ ;  /* 0x0000000100008810 */ /* 0x000fe20007ffe0ff */
[----:B------:R-:W-:Y:S01]  /*0bc0*/  IMAD.IADD R6, R19, 0x1, R6 ;  /* 0x0000000113067824 */ /* 0x000fe200078e0206 */
[----:B------:R-:W-:Y:S01]  /*0bd0*/  LEA R10, P1, R18, c[0x0][0x160], 0x1 ;  /* 0x00005800120a7a11 */ /* 0x000fe200078208ff */
[----:B------:R-:W-:Y:S01]  /*0be0*/  USHF.L.U64.HI UR11, UR4, UR20, UR5 ;  /* 0x00000014040b7299 */ /* 0x000fe20008010205 */
[----:B------:R-:W-:-:S02]  /*0bf0*/  IMAD.U32 R5, RZ, RZ, UR29 ;  /* 0x0000001dff057e24 */ /* 0x000fc4000f8e00ff */
[----:B------:R-:W-:Y:S01]  /*0c00*/  LEA.HI.X R11, R18, c[0x0][0x164], R6, 0x1, P1 ;  /* 0x00005900120b7a11 */ /* 0x000fe200008f0c06 */
[----:B------:R-:W-:Y:S01]  /*0c10*/  ULDC.64 UR4, c[0x0][0x1a0] ;  /* 0x0000680000047ab9 */ /* 0x000fe20000000a00 */
[----:B------:R-:W-:Y:S01]  /*0c20*/  ISETP.LE.AND P1, PT, RZ, UR6, PT ;  /* 0x00000006ff007c0c */ /* 0x000fe2000bf23270 */
[----:B------:R-:W-:Y:S01]  /*0c30*/  ULDC.64 UR6, c[0x0][0x198] ;  /* 0x0000660000067ab9 */ /* 0x000fe20000000a00 */
[----:B------:R-:W-:Y:S01]  /*0c40*/  IADD3 R12, P0, R10, UR10, RZ ;  /* 0x0000000a0a0c7c10 */ /* 0x000fe2000ff1e0ff */
[----:B------:R1:W-:Y:S01]  /*0c50*/  LDGSTS.E.BYPASS.LTC128B.128 [R219], [R10.64] ;  /* 0x000000000adb7fae */ /* 0x0003e2000b901d56 */
[----:B------:R-:W-:Y:S01]  /*0c60*/  @P3 IADD3 R0, R0, 0x1, RZ ;  /* 0x0000000100003810 */ /* 0x000fe20007ffe0ff */
[----:B------:R-:W-:Y:S01]  /*0c70*/  USHF.L.U64.HI UR18, UR6, UR20, UR7 ;  /* 0x0000001406127299 */ /* 0x000fe20008010207 */
[----:B------:R-:W-:Y:S01]  /*0c80*/  IADD3.X R13, R11, UR11, RZ, P0, !PT ;  /* 0x0000000b0b0d7c10 */ /* 0x000fe200087fe4ff */
[----:B------:R1:W-:Y:S01]  /*0c90*/  LDGSTS.E.BYPASS.LTC128B.128 [R219+0x4000], [R10.64+0x80] ;  /* 0x040000800adb7fae */ /* 0x0003e2000b901d56 */
[----:B------:R-:W-:Y:S01]  /*0ca0*/  IADD3 R14, P0, R12, UR10, RZ ;  /* 0x0000000a0c0e7c10 */ /* 0x000fe2000ff1e0ff */
[----:B------:R-:W-:Y:S01]  /*0cb0*/  USHF.L.U32 UR19, UR6, 0x5, URZ ;  /* 0x0000000506137899 */ /* 0x000fe2000800063f */
[----:B------:R-:W-:Y:S01]  /*0cc0*/  IMAD.IADD R3, R4, 0x1, -R3 ;  /* 0x0000000104037824 */ /* 0x000fe200078e0a03 */
[----:B------:R2:W-:Y:S01]  /*0cd0*/  LDGSTS.E.BYPASS.LTC128B.128 [R219+0x800], [R12.64] ;  /* 0x008000000cdb7fae */ /* 0x0005e2000b901d56 */
[----:B------:R-:W-:Y:S01]  /*0ce0*/  IADD3.X R15, R13, UR11, RZ, P0, !PT ;  /* 0x0000000b0d0f7c10 */ /* 0x000fe200087fe4ff */
[----:B------:R-:W-:Y:S01]  /*0cf0*/  @!P1 IMAD.MOV R0, RZ, RZ, -R0 ;  /* 0x000000ffff009224 */ /* 0x000fe200078e0a00 */
[----:B------:R-:W-:Y:S01]  /*0d00*/  @!P2 LOP3.LUT R0, RZ, c[0x0][0x1c8], RZ, 0x33, !PT ;  /* 0x00007200ff00aa12 */ /* 0x000fe200078e33ff */
[----:B------:R2:W-:Y:S01]  /*0d10*/  LDGSTS.E.BYPASS.LTC128B.128 [R219+0x4800], [R12.64+0x80] ;  /* 0x048000800cdb7fae */ /* 0x0005e2000b901d56 */
[----:B------:R-:W-:Y:S01]  /*0d20*/  IADD3 R8, P0, R14, UR10, RZ ;  /* 0x0000000a0e087c10 */ /* 0x000fe2000ff1e0ff */
[----:B------:R-:W-:Y:S01]  /*0d30*/  UIMAD UR7, UR18, UR29, URZ ;  /* 0x0000001d120772a4 */ /* 0x000fe2000f8e023f */
[----:B------:R-:W-:Y:S01]  /*0d40*/  SHF.R.S32.HI R223, RZ, 0x1f, R0 ;  /* 0x0000001fffdf7819 */ /* 0x000fe20000011400 */
[C---:B------:R-:W-:Y:S01]  /*0d50*/  IMAD.WIDE.U32 R220, R0.reuse, c[0x0][0x1b0], R220 ;  /* 0x00006c0000dc7a25 */ /* 0x040fe200078e00dc */
[----:B------:R-:W-:Y:S01]  /*0d60*/  IADD3.X R9, R15, UR11, RZ, P0, !PT ;  /* 0x0000000b0f097c10 */ /* 0x000fe200087fe4ff */
[----:B------:R3:W-:Y:S01]  /*0d70*/  LDGSTS.E.BYPASS.LTC128B.128 [R219+0x1000], [R14.64] ;  /* 0x010000000edb7fae */ /* 0x0007e2000b901d56 */
[----:B------:R-:W-:Y:S01]  /*0d80*/  UIMAD UR7, UR12, UR19, UR7 ;  /* 0x000000130c0772a4 */ /* 0x000fe2000f8e0207 */
[C---:B------:R-:W-:Y:S01]  /*0d90*/  IMAD R225, R223.reuse, c[0x0][0x1b0], RZ ;  /* 0x00006c00dfe17a24 */ /* 0x040fe200078e02ff */
[----:B------:R-:W-:Y:S01]  /*0da0*/  UIMAD UR12, UR12, UR4, URZ ;  /* 0x000000040c0c72a4 */ /* 0x000fe2000f8e023f */
[----:B------:R-:W-:Y:S01]  /*0db0*/  IMAD.MOV.U32 R224, RZ, RZ, R220 ;  /* 0x000000ffffe07224 */ /* 0x000fe200078e00dc */
[----:B------:R3:W-:Y:S01]  /*0dc0*/  LDGSTS.E.BYPASS.LTC128B.128 [R219+0x5000], [R14.64+0x80] ;  /* 0x050000800edb7fae */ /* 0x0007e2000b901d56 */
[C---:B------:R-:W-:Y:S01]  /*0dd0*/  IMAD R225, R0.reuse, c[0x0][0x1b4], R225 ;  /* 0x00006d0000e17a24 */ /* 0x040fe200078e02e1 */
[----:B------:R-:W-:Y:S01]  /*0de0*/  UIMAD.WIDE.U32 UR14, UR29, UR4, URZ ;  /* 0x000000041d0e72a5 */ /* 0x000fe2000f8e003f */
[----:B------:R-:W-:Y:S01]  /*0df0*/  IMAD R223, R223, c[0x0][0x1b8], RZ ;  /* 0x00006e00dfdf7a24 */ /* 0x000fe200078e02ff */
[----:B------:R4:W-:Y:S01]  /*0e00*/  LDGSTS.E.BYPASS.LTC128B.128 [R219+0x1800], [R8.64] ;  /* 0x0180000008db7fae */ /* 0x0009e2000b901d56 */
[----:B------:R-:W-:Y:S01]  /*0e10*/  IMAD.IADD R225, R221, 0x1, R225 ;  /* 0x00000001dde17824 */ /* 0x000fe200078e02e1 */
[----:B------:R-:W-:Y:S01]  /*0e20*/  UIMAD UR12, UR29, UR5, UR12 ;  /* 0x000000051d0c72a4 */ /* 0x000fe2000f8e020c */
[----:B------:R-:W-:Y:S01]  /*0e30*/  IMAD.WIDE.U32 R202, R0, c[0x0][0x1b8], R202 ;  /* 0x00006e0000ca7a25 */ /* 0x000fe200078e00ca */
[----:B------:R4:W-:Y:S01]  /*0e40*/  LDGSTS.E.BYPASS.LTC128B.128 [R219+0x5800], [R8.64+0x80] ;  /* 0x0580008008db7fae */ /* 0x0009e2000b901d56 */
[----:B------:R-:W-:-:S02]  /*0e50*/  USHF.L.U32 UR21, UR4, 0x5, URZ ;  /* 0x0000000504157899 */ /* 0x000fc4000800063f */
[----:B------:R-:W-:Y:S01]  /*0e60*/  IMAD R223, R0, c[0x0][0x1bc], R223 ;  /* 0x00006f0000df7a24 */ /* 0x000fe200078e02df */
[----:B------:R-:W-:Y:S01]  /*0e70*/  UIADD3 UR12, UR15, UR12, URZ ;  /* 0x0000000c0f0c7290 */ /* 0x000fe2000fffe03f */
[----:B------:R-:W-:Y:S01]  /*0e80*/  IMAD.SHL.U32 R4, R2, 0x40, RZ ;  /* 0x0000004002047824 */ /* 0x000fe200078e00ff */
[----:B------:R-:W-:Y:S01]  /*0e90*/  USHF.L.U64.HI UR20, UR4, UR20, UR5 ;  /* 0x0000001404147299 */ /* 0x000fe20008010205 */
[----:B------:R-:W-:Y:S01]  /*0ea0*/  IMAD.SHL.U32 R80, R3, 0x40, RZ ;  /* 0x0000004003507824 */ /* 0x000fe200078e00ff */
[----:B--2---:R-:W-:Y:S01]  /*0eb0*/  IADD3 R12, P0, R8, UR10, RZ ;  /* 0x0000000a080c7c10 */ /* 0x004fe2000ff1e0ff */
[----:B------:R-:W-:Y:S01]  /*0ec0*/  IMAD.IADD R223, R203, 0x1, R223 ;  /* 0x00000001cbdf7824 */ /* 0x000fe200078e02df */
[----:B------:R-:W-:Y:S01]  /*0ed0*/  LOP3.LUT R4, R4, 0x1c0, RZ, 0xc0, !PT ;  /* 0x000001c004047812 */ /* 0x000fe200078ec0ff */
[----:B------:R-:W-:Y:S01]  /*0ee0*/  IMAD.SHL.U32 R81, R81, 0x40, RZ ;  /* 0x0000004051517824 */ /* 0x000fe200078e00ff */
[----:B------:R-:W-:Y:S02]  /*0ef0*/  IADD3.X R13, R9, UR11, RZ, P0, !PT ;  /* 0x0000000b090d7c10 */ /* 0x000fe400087fe4ff */
[----:B-1----:R-:W-:-:S02]  /*0f00*/  IADD3 R10, P0, R12, UR10, RZ ;  /* 0x0000000a0c0a7c10 */ /* 0x002fc4000ff1e0ff */
[----:B------:R-:W-:Y:S01]  /*0f10*/  LOP3.LUT R80, R80, 0x1c0, RZ, 0xc0, !PT ;  /* 0x000001c050507812 */ /* 0x000fe200078ec0ff */
[----:B------:R1:W-:Y:S01]  /*0f20*/  LDGSTS.E.BYPASS.LTC128B.128 [R219+0x2000], [R12.64] ;  /* 0x020000000cdb7fae */ /* 0x0003e2000b901d56 */
[----:B------:R-:W-:Y:S02]  /*0f30*/  IADD3.X R11, R13, UR11, RZ, P0, !PT ;  /* 0x0000000b0d0b7c10 */ /* 0x000fe400087fe4ff */
[----:B------:R-:W-:Y:S01]  /*0f40*/  IADD3 R16, P1, R10, UR10, RZ ;  /* 0x0000000a0a107c10 */ /* 0x000fe2000ff3e0ff */
[----:B------:R1:W-:Y:S01]  /*0f50*/  LDGSTS.E.BYPASS.LTC128B.128 [R219+0x6000], [R12.64+0x80] ;  /* 0x060000800cdb7fae */ /* 0x0003e2000b901d56 */
[----:B------:R-:W-:Y:S02]  /*0f60*/  LOP3.LUT R21, R4, 0x8, R21, 0xf8, !PT ;  /* 0x0000000804157812 */ /* 0x000fe400078ef815 */
[----:B------:R-:W-:Y:S01]  /*0f70*/  IADD3.X R17, R11, UR11, RZ, P1, !PT ;  /* 0x0000000b0b117c10 */ /* 0x000fe20008ffe4ff */
[----:B------:R2:W-:Y:S01]  /*0f80*/  LDGSTS.E.BYPASS.LTC128B.128 [R219+0x2800], [R10.64] ;  /* 0x028000000adb7fae */ /* 0x0005e2000b901d56 */
[----:B------:R-:W-:Y:S01]  /*0f90*/  SHF.R.U32.HI R4, RZ, 0x3, R4 ;  /* 0x00000003ff047819 */ /* 0x000fe20000011604 */
[----:B----4-:R-:W-:Y:S01]  /*0fa0*/  IMAD.WIDE.U32 R8, R5, UR19, R224 ;  /* 0x0000001305087c25 */ /* 0x010fe2000f8e00e0 */
[----:B------:R-:W-:Y:S01]  /*0fb0*/  LOP3.LUT R81, R81, 0xfffffe00, RZ, 0xc0, !PT ;  /* 0xfffffe0051517812 */ /* 0x000fe200078ec0ff */
[----:B------:R2:W-:Y:S01]  /*0fc0*/  LDGSTS.E.BYPASS.LTC128B.128 [R219+0x6800], [R10.64+0x80] ;  /* 0x068000800adb7fae */ /* 0x0005e2000b901d56 */
[----:B------:R-:W-:-:S02]  /*0fd0*/  LOP3.LUT R4, R21, R4, RZ, 0x3c, !PT ;  /* 0x0000000415047212 */ /* 0x000fc400078e3cff */
[----:B------:R-:W-:Y:S01]  /*0fe0*/  IADD3 R0, R9, UR7, RZ ;  /* 0x0000000709007c10 */ /* 0x000fe2000fffe0ff */
[----:B------:R4:W-:Y:S01]  /*0ff0*/  LDGSTS.E.BYPASS.LTC128B.128 [R219+0x3000], [R16.64] ;  /* 0x0300000010db7fae */ /* 0x0009e2000b901d56 */
[C---:B---3--:R-:W-:Y:S01]  /*1000*/  LEA R14, P0, R8.reuse, c[0x0][0x168], 0x1 ;  /* 0x00005a00080e7a11 */ /* 0x048fe200078008ff */
[----:B------:R-:W-:Y:S02]  /*1010*/  IMAD.U32 R9, RZ, RZ, UR15 ;  /* 0x0000000fff097e24 */ /* 0x000fe4000f8e00ff */
[----:B------:R4:W-:Y:S01]  /*1020*/  LDGSTS.E.BYPASS.LTC128B.128 [R219+0x7000], [R16.64+0x80] ;  /* 0x0700008010db7fae */ /* 0x0009e2000b901d56 */
[----:B------:R-:W-:Y:S01]  /*1030*/  LEA.HI.X R15, R8, c[0x0][0x16c], R0, 0x1, P0 ;  /* 0x00005b00080f7a11 */ /* 0x000fe200000f0c00 */
[----:B------:R-:W-:Y:S01]  /*1040*/  IMAD.U32 R8, RZ, RZ, UR14 ;  /* 0x0000000eff087e24 */ /* 0x000fe2000f8e00ff */
[----:B------:R-:W-:Y:S01]  /*1050*/  IADD3 R18, P0, R14, UR19, RZ ;  /* 0x000000130e127c10 */ /* 0x000fe2000ff1e0ff */
[----:B------:R-:W-:-:S03]  /*1060*/  IMAD.SHL.U32 R9, R7, 0x8, RZ ;  /* 0x0000000807097824 */ /* 0x000fc600078e00ff */
[----:B------:R-:W-:Y:S02]  /*1070*/  IADD3.X R19, R15, UR18, RZ, P0, !PT ;  /* 0x000000120f137c10 */ /* 0x000fe400087fe4ff */
[----:B------:R-:W-:Y:S02]  /*1080*/  LEA R5, P0, R8, R202, 0x5 ;  /* 0x000000ca08057211 */ /* 0x000fe400078028ff */
[----:B-1----:R-:W-:Y:S02]  /*1090*/  IADD3 R12, P1, R16, UR10, RZ ;  /* 0x0000000a100c7c10 */ /* 0x002fe4000ff3e0ff */
[----:B------:R-:W-:Y:S02]  /*10a0*/  LOP3.LUT R9, R80, 0x8, R9, 0xf8, !PT ;  /* 0x0000000850097812 */ /* 0x000fe400078ef809 */
[----:B------:R-:W-:Y:S02]  /*10b0*/  IADD3.X R13, R17, UR11, RZ, P1, !PT ;  /* 0x0000000b110d7c10 */ /* 0x000fe40008ffe4ff */
[----:B------:R-:W-:Y:S01]  /*10c0*/  SHF.R.U32.HI R80, RZ, 0x3, R80 ;  /* 0x00000003ff507819 */ /* 0x000fe20000011650 */
[----:B--2---:R-:W-:-:S02]  /*10d0*/  IMAD.U32 R11, RZ, RZ, UR12 ;  /* 0x0000000cff0b7e24 */ /* 0x004fc4000f8e00ff */
[----:B------:R1:W-:Y:S01]  /*10e0*/  LDGSTS.E.BYPASS.LTC128B.128 [R219+0x3800], [R12.64] ;  /* 0x038000000cdb7fae */ /* 0x0003e2000b901d56 */
[----:B------:R-:W-:Y:S02]  /*10f0*/  LOP3.LUT R80, R9, R80, RZ, 0x3c, !PT ;  /* 0x0000005009507212 */ /* 0x000fe400078e3cff */
[----:B------:R-:W-:Y:S01]  /*1100*/  LOP3.LUT P1, RZ, R3, 0x2, RZ, 0xc0, !PT ;  /* 0x0000000203ff7812 */ /* 0x000fe2000782c0ff */
[----:B------:R1:W-:Y:S01]  /*1110*/  LDGSTS.E.BYPASS.LTC128B.128 [R219+0x7800], [R12.64+0x80] ;  /* 0x078000800cdb7fae */ /* 0x0003e2000b901d56 */
[----:B------:R-:W-:Y:S01]  /*1120*/  LEA.HI.X R0, R8, R223, R11, 0x5, P0 ;  /* 0x000000df08007211 */ /* 0x000fe200000f2c0b */
[----:B------:R-:W-:Y:S01]  /*1130*/  IMAD.MOV.U32 R8, RZ, RZ, 0x20 ;  /* 0x00000020ff087424 */ /* 0x000fe200078e00ff */
[C---:B------:R-:W-:Y:S01]  /*1140*/  LEA R246, P0, R5.reuse, c[0x0][0x170], 0x1 ;  /* 0x00005c0005f67a11 */ /* 0x040fe200078008ff */
[----:B------:R1:W-:Y:S03]  /*1150*/  LDGSTS.E.BYPASS.LTC128B.128 [R219+0x8000], [R14.64] ;  /* 0x080000000edb7fae */ /* 0x0003e6000b901d56 */
[----:B------:R-:W-:Y:S01]  /*1160*/  LEA.HI.X R247, R5, c[0x0][0x174], R0, 0x1, P0 ;  /* 0x00005d0005f77a11 */ /* 0x000fe200000f0c00 */
[----:B------:R1:W-:Y:S01]  /*1170*/  LDGSTS.E.BYPASS.LTC128B.128 [R219+0x9000], [R14.64+0x80] ;  /* 0x090000800edb7fae */ /* 0x0003e2000b901d56 */
[----:B------:R-:W-:Y:S01]  /*1180*/  IMAD R5, R79, 0x400, R81 ;  /* 0x000004004f057824 */ /* 0x000fe200078e0251 */
[----:B------:R-:W-:Y:S01]  /*1190*/  IADD3 R10, P0, R246, UR21, RZ ;  /* 0x00000015f60a7c10 */ /* 0x000fe2000ff1e0ff */
[----:B------:R-:W-:Y:S01]  /*11a0*/  IMAD R0, R7, 0x200, R4 ;  /* 0x0000020007007824 */ /* 0x000fe200078e0204 */
[----:B------:R4:W-:Y:S01]  /*11b0*/  LDGSTS.E.BYPASS.LTC128B.128 [R219+0x8800], [R18.64] ;  /* 0x0880000012db7fae */ /* 0x0009e2000b901d56 */
[----:B------:R-:W-:Y:S01]  /*11c0*/  IMAD.IADD R218, R5, 0x1, R80 ;  /* 0x0000000105da7824 */ /* 0x000fe200078e0250 */
[----:B------:R-:W-:Y:S01]  /*11d0*/  IADD3.X R11, R247, UR20, RZ, P0, !PT ;  /* 0x00000014f70b7c10 */ /* 0x000fe200087fe4ff */
[----:B------:R-:W-:Y:S01]  /*11e0*/  IMAD.SHL.U32 R83, R0, 0x2, RZ ;  /* 0x0000000200537824 */ /* 0x000fe200078e00ff */
[----:B------:R4:W-:Y:S01]  /*11f0*/  LDGSTS.E.BYPASS.LTC128B.128 [R219+0x9800], [R18.64+0x80] ;  /* 0x0980008012db7fae */ /* 0x0009e2000b901d56 */
[----:B------:R-:W-:Y:S01]  /*1200*/  IMAD.SHL.U32 R218, R218, 0x2, RZ ;  /* 0x00000002dada7824 */ /* 0x000fe200078e00ff */
[----:B------:R-:W-:-:S02]  /*1210*/  LOP3.LUT P0, RZ, R2, 0x2, RZ, 0xc0, !PT ;  /* 0x0000000202ff7812 */ /* 0x000fc4000780c0ff */
[----:B------:R-:W0:Y:S01]  /*1220*/  LDGDEPBAR ;  /* 0x00000000000079af */ /* 0x000e220000000000 */
[----:B------:R-:W-:Y:S02]  /*1230*/  LEA R217, R0, 0x8000, 0x1 ;  /* 0x0000800000d97811 */ /* 0x000fe400078e08ff */
[----:B------:R-:W-:Y:S02]  /*1240*/  SEL R0, R8, 0xffffffe0, !P1 ;  /* 0xffffffe008007807 */ /* 0x000fe40004800000 */
[----:B------:R-:W-:Y:S02]  /*1250*/  IADD3 R215, R217, 0x20, RZ ;  /* 0x00000020d9d77810 */ /* 0x000fe40007ffe0ff */
[----:B------:R-:W-:Y:S01]  /*1260*/  LOP3.LUT P1, RZ, R3, 0x4, RZ, 0xc0, !PT ;  /* 0x0000000403ff7812 */ /* 0x000fe2000782c0ff */
[----:B------:R-:W-:-:S03]  /*1270*/  IMAD.IADD R216, R218, 0x1, R0 ;  /* 0x00000001dad87824 */ /* 0x000fc600078e0200 */
[----:B------:R-:W-:Y:S02]  /*1280*/  @P0 IADD3 R215, R217, -0x20, RZ ;  /* 0xffffffe0d9d70810 */ /* 0x000fe40007ffe0ff */
[----:B------:R-:W-:Y:S02]  /*1290*/  LOP3.LUT P0, RZ, R2, 0x4, RZ, 0xc0, !PT ;  /* 0x0000000402ff7812 */ /* 0x000fe4000780c0ff */
[C---:B------:R-:W-:Y:S02]  /*12a0*/  SEL R3, R20.reuse, 0xffffffc0, !P1 ;  /* 0xffffffc014037807 */ /* 0x040fe40004800000 */
[----:B------:R-:W-:Y:S02]  /*12b0*/  SEL R2, R20, 0xffffffc0, !P0 ;  /* 0xffffffc014027807 */ /* 0x000fe40004000000 */
[----:B------:R-:W-:Y:S01]  /*12c0*/  PLOP3.LUT P0, PT, PT, PT, UP0, 0x80, 0x0 ;  /* 0x000000000000781c */ /* 0x000fe20003f0f008 */
[----:B------:R-:W-:Y:S01]  /*12d0*/  IMAD.IADD R214, R218, 0x1, R3 ;  /* 0x00000001dad67824 */ /* 0x000fe200078e0203 */
[----:B------:R-:W-:Y:S01]  /*12e0*/  IADD3 R207, R215, 0x800, RZ ;  /* 0x00000800d7cf7810 */ /* 0x000fe20007ffe0ff */
[----:B------:R-:W-:Y:S01]  /*12f0*/  IMAD.IADD R213, R217, 0x1, R2 ;  /* 0x00000001d9d57824 */ /* 0x000fe200078e0202 */
[----:B------:R-:W-:Y:S01]  /*1300*/  IADD3 R205, R215, 0x1000, RZ ;  /* 0x00001000d7cd7810 */ /* 0x000fe20007ffe0ff */
[----:B------:R-:W-:-:S04]  /*1310*/  DEPBAR.LE SB0, 0x0 ;  /* 0x000080000000791a */ /* 0x000fc80000000000 */
[----:B------:R-:W-:Y:S01]  /*1320*/  BAR.SYNC.DEFER_BLOCKING 0x0 ;  /* 0x0000000000007b1d */ /* 0x000fe20000010000 */
[----:B------:R-:W-:Y:S01]  /*1330*/  IMAD.IADD R212, R216, 0x1, R3 ;  /* 0x00000001d8d47824 */ /* 0x000fe200078e0203 */
[----:B------:R-:W-:Y:S01]  /*1340*/  IADD3 R204, R215, 0x1800, RZ ;  /* 0x00001800d7cc7810 */ /* 0x000fe20007ffe0ff */
[----:B------:R-:W-:Y:S02]  /*1350*/  IMAD.IADD R206, R2, 0x1, R215 ;  /* 0x0000000102ce7824 */ /* 0x000fe400078e02d7 */
[----:B------:R-:W-:Y:S01]  /*1360*/  IMAD.U32 R2, RZ, RZ, UR8 ;  /* 0x00000008ff027e24 */ /* 0x000fe2000f8e00ff */
[----:B------:R-:W-:Y:S01]  /*1370*/  @!PT LDS RZ, [RZ] ;  /* 0x00000000fffff984 */ /* 0x000fe20000000800 */
[----:B------:R-:W-:Y:S01]  /*1380*/  @!PT LDS RZ, [RZ] ;  /* 0x00000000fffff984 */ /* 0x000fe20000000800 */
[----:B------:R-:W-:Y:S01]  /*1390*/  @!PT LDS RZ, [RZ] ;  /* 0x00000000fffff984 */ /* 0x000fe20000000800 */
[----:B------:R2:W-:Y:S04]  /*13a0*/  LDGSTS.E.BYPASS.LTC128B.128 [R219+0xa000], [R246.64] ;  /* 0x0a000000f6db7fae */ /* 0x0005e8000b901d56 */
[----:B------:R2:W-:Y:S04]  /*13b0*/  LDGSTS.E.BYPASS.LTC128B.128 [R219+0xb000], [R246.64+0x80] ;  /* 0x0b000080f6db7fae */ /* 0x0005e8000b901d56 */
[----:B------:R3:W-:Y:S04]  /*13c0*/  LDGSTS.E.BYPASS.LTC128B.128 [R219+0xa800], [R10.64] ;  /* 0x0a8000000adb7fae */ /* 0x0007e8000b901d56 */
[----:B------:R3:W-:Y:S04]  /*13d0*/  LDGSTS.E.BYPASS.LTC128B.128 [R219+0xb800], [R10.64+0x80] ;  /* 0x0b8000800adb7fae */ /* 0x0007e8000b901d56 */
[----:B------:R-:W-:Y:S04]  /*13e0*/  LDSM.16.M88.4 R72, [R83+0x8000] ;  /* 0x008000005348783b */ /* 0x000fe80000000200 */
[----:B------:R-:W4:Y:S04]  /*13f0*/  LDSM.16.M88.4 R4, [R218+0x2000] ;  /* 0x00200000da04783b */ /* 0x000f280000000200 */
[----:B------:R-:W3:Y:S04]  /*1400*/  LDSM.16.M88.4 R64, [R83+0x8800] ;  /* 0x008800005340783b */ /* 0x000ee80000000200 */
[----:B------:R-:W5:Y:S04]  /*1410*/  LDSM.16.M88.4 R40, [R218] ;  /* 0x00000000da28783b */ /* 0x000f680000000200 */
[----:B------:R-:W-:Y:S04]  /*1420*/  LDSM.16.M88.4 R56, [R215] ;  /* 0x00000000d738783b */ /* 0x000fe80000000200 */
[----:B------:R-:W1:Y:S04]  /*1430*/  LDSM.16.M88.4 R60, [R216+0x2000] ;  /* 0x00200000d83c783b */ /* 0x000e680000000200 */
[----:B------:R-:W2:Y:S04]  /*1440*/  LDSM.16.M88.4 R48, [R215+0x800] ;  /* 0x00080000d730783b */ /* 0x000ea80000000200 */
[----:B------:R-:W2:Y:S04]  /*1450*/  LDSM.16.M88.4 R52, [R216] ;  /* 0x00000000d834783b */ /* 0x000ea80000000200 */
[----:B------:R-:W-:Y:S04]  /*1460*/  LDSM.16.M88.4 R32, [R214+0x2000] ;  /* 0x00200000d620783b */ /* 0x000fe80000000200 */
[----:B------:R-:W2:Y:S04]  /*1470*/  LDSM.16.M88.4 R28, [R213] ;  /* 0x00000000d51c783b */ /* 0x000ea80000000200 */
[----:B------:R-:W2:Y:S01]  /*1480*/  LDSM.16.M88.4 R24, [R213+0x800] ;  /* 0x00080000d518783b */ /* 0x000ea20000000200 */
[C---:B----4-:R-:W-:Y:S03]  /*1490*/  HMMA.16816.F32.BF16 R16, R4.reuse, R72, RZ ;  /* 0x000000480410723c */ /* 0x050fe600000418ff */
[----:B------:R-:W4:Y:S04]  /*14a0*/  LDSM.16.M88.4 R36, [R214] ;  /* 0x00000000d624783b */ /* 0x000f280000000200 */
[----:B------:R-:W-:Y:S01]  /*14b0*/  LDSM.16.M88.4 R68, [R212] ;  /* 0x00000000d444783b */ /* 0x000fe20000000200 */
[C---:B---3--:R-:W-:Y:S03]  /*14c0*/  HMMA.16816.F32.BF16 R8, R4.reuse, R64, RZ ;  /* 0x000000400408723c */ /* 0x048fe600000418ff */
[----:B------:R-:W0:Y:S05]  /*14d0*/  LDGDEPBAR ;  /* 0x00000000000079af */ /* 0x000e2a0000000000 */
[C---:B-1----:R-:W-:Y:S08]  /*14e0*/  HMMA.16816.F32.BF16 R12, R4.reuse, R74, RZ ;  /* 0x0000004a040c723c */ /* 0x042ff000000418ff */
[----:B------:R-:W-:Y:S08]  /*14f0*/  HMMA.16816.F32.BF16 R4, R4, R66, RZ ;  /* 0x000000420404723c */ /* 0x000ff000000418ff */
[C---:B-----5:R-:W-:Y:S08]  /*1500*/  HMMA.16816.F32.BF16 R20, R40.reuse, R72, RZ ;  /* 0x000000482814723c */ /* 0x060ff000000418ff */
[C---:B------:R-:W-:Y:S08]  /*1510*/  HMMA.16816.F32.BF16 R72, R40.reuse, R74, RZ ;  /* 0x0000004a2848723c */ /* 0x040ff000000418ff */
[C---:B------:R-:W-:Y:S08]  /*1520*/  HMMA.16816.F32.BF16 R44, R40.reuse, R64, RZ ;  /* 0x00000040282c723c */ /* 0x040ff000000418ff */
[----:B------:R-:W-:Y:S01]  /*1530*/  HMMA.16816.F32.BF16 R40, R40, R66, RZ ;  /* 0x000000422828723c */ /* 0x000fe200000418ff */
[----:B------:R-:W-:Y:S07]  /*1540*/  LDSM.16.M88.4 R64, [R212+0x2000] ;  /* 0x00200000d440783b */ /* 0x000fee0000000200 */
[C---:B------:R-:W-:Y:S08]  /*1550*/  HMMA.16816.F32.BF16 R16, R60.reuse, R56, R16 ;  /* 0x000000383c10723c */ /* 0x040ff00000041810 */
[C---:B--2---:R-:W-:Y:S08]  /*1560*/  HMMA.16816.F32.BF16 R8, R60.reuse, R48, R8 ;  /* 0x000000303c08723c */ /* 0x044ff00000041808 */
[C---:B------:R-:W-:Y:S08]  /*1570*/  HMMA.16816.F32.BF16 R12, R60.reuse, R58, R12 ;  /* 0x0000003a3c0c723c */ /* 0x040ff0000004180c */
[----:B------:R-:W-:Y:S01]  /*1580*/  HMMA.16816.F32.BF16 R4, R60, R50, R4 ;  /* 0x000000323c04723c */ /* 0x000fe20000041804 */
[----:B------:R-:W1:Y:S07]  /*1590*/  LDSM.16.M88.4 R60, [R206] ;  /* 0x00000000ce3c783b */ /* 0x000e6e0000000200 */
[C---:B------:R-:W-:Y:S08]  /*15a0*/  HMMA.16816.F32.BF16 R20, R52.reuse, R56, R20 ;  /* 0x000000383414723c */ /* 0x040ff00000041814 */
[C---:B------:R-:W-:Y:S01]  /*15b0*/  HMMA.16816.F32.BF16 R72, R52.reuse, R58, R72 ;  /* 0x0000003a3448723c */ /* 0x040fe20000041848 */
[----:B------:R-:W2:Y:S07]  /*15c0*/  LDSM.16.M88.4 R56, [R206+0x800] ;  /* 0x00080000ce38783b */ /* 0x000eae0000000200 */
[C---:B------:R-:W-:Y:S08]  /*15d0*/  HMMA.16816.F32.BF16 R44, R52.reuse, R48, R44 ;  /* 0x00000030342c723c */ /* 0x040ff0000004182c */
[----:B------:R-:W-:Y:S01]  /*15e0*/  HMMA.16816.F32.BF16 R40, R52, R50, R40 ;  /* 0x000000323428723c */ /* 0x000fe20000041828 */
[----:B------:R-:W-:Y:S07]  /*15f0*/  LDSM.16.M88.4 R52, [R218+0x4000] ;  /* 0x00400000da34783b */ /* 0x000fee0000000200 */
[C---:B------:R-:W-:Y:S08]  /*1600*/  HMMA.16816.F32.BF16 R16, R32.reuse, R28, R16 ;  /* 0x0000001c2010723c */ /* 0x040ff00000041810 */
[C---:B------:R-:W-:Y:S08]  /*1610*/  HMMA.16816.F32.BF16 R8, R32.reuse, R24, R8 ;  /* 0x000000182008723c */ /* 0x040ff00000041808 */
[C---:B------:R-:W-:Y:S08]  /*1620*/  HMMA.16816.F32.BF16 R12, R32.reuse, R30, R12 ;  /* 0x0000001e200c723c */ /* 0x040ff0000004180c */
[----:B------:R-:W-:Y:S01]  /*1630*/  HMMA.16816.F32.BF16 R4, R32, R26, R4 ;  /* 0x0000001a2004723c */ /* 0x000fe20000041804 */
[----:B------:R-:W-:Y:S07]  /*1640*/  LDSM.16.M88.4 R32, [R218+0x6000] ;  /* 0x00600000da20783b */ /* 0x000fee0000000200 */
[C---:B----4-:R-:W-:Y:S01]  /*1650*/  HMMA.16816.F32.BF16 R48, R36.reuse, R28, R20 ;  /* 0x0000001c2430723c */ /* 0x050fe20000041814 */
[----:B------:R-:W3:Y:S07]  /*1660*/  LDSM.16.M88.4 R20, [R83+0x9000] ;  /* 0x009000005314783b */ /* 0x000eee0000000200 */
[C---:B------:R-:W-:Y:S01]  /*1670*/  HMMA.16816.F32.BF16 R72, R36.reuse, R30, R72 ;  /* 0x0000001e2448723c */ /* 0x040fe20000041848 */
[----:B------:R-:W4:Y:S07]  /*1680*/  LDSM.16.M88.4 R28, [R83+0x9800] ;  /* 0x00980000531c783b */ /* 0x000f2e0000000200 */
[C---:B------:R-:W-:Y:S08]  /*1690*/  HMMA.16816.F32.BF16 R44, R36.reuse, R24, R44 ;  /* 0x00000018242c723c */ /* 0x040ff0000004182c */
[----:B------:R-:W-:Y:S01]  /*16a0*/  HMMA.16816.F32.BF16 R40, R36, R26, R40 ;  /* 0x0000001a2428723c */ /* 0x000fe20000041828 */
[----:B------:R-:W-:Y:S04]  /*16b0*/  LDSM.16.M88.4 R36, [R216+0x6000] ;  /* 0x00600000d824783b */ /* 0x000fe80000000200 */
[----:B------:R-:W5:Y:S03]  /*16c0*/  LDSM.16.M88.4 R24, [R215+0x1000] ;  /* 0x00100000d718783b */ /* 0x000f660000000200 */
[C---:B-1----:R-:W-:Y:S08]  /*16d0*/  HMMA.16816.F32.BF16 R16, R64.reuse, R60, R16 ;  /* 0x0000003c4010723c */ /* 0x042ff00000041810 */
[C---:B------:R-:W-:Y:S08]  /*16e0*/  HMMA.16816.F32.BF16 R12, R64.reuse, R62, R12 ;  /* 0x0000003e400c723c */ /* 0x040ff0000004180c */
[C---:B--2---:R-:W-:Y:S08]  /*16f0*/  HMMA.16816.F32.BF16 R8, R64.reuse, R56, R8 ;  /* 0x000000384008723c */ /* 0x044ff00000041808 */
[----:B------:R-:W-:Y:S01]  /*1700*/  HMMA.16816.F32.BF16 R4, R64, R58, R4 ;  /* 0x0000003a4004723c */ /* 0x000fe20000041804 */
[----:B------:R-:W-:Y:S07]  /*1710*/  LDSM.16.M88.4 R64, [R216+0x4000] ;  /* 0x00400000d840783b */ /* 0x000fee0000000200 */
[C---:B------:R-:W-:Y:S08]  /*1720*/  HMMA.16816.F32.BF16 R48, R68.reuse, R60, R48 ;  /* 0x0000003c4430723c */ /* 0x040ff00000041830 */
[C---:B------:R-:W-:Y:S01]  /*1730*/  HMMA.16816.F32.BF16 R72, R68.reuse, R62, R72 ;  /* 0x0000003e4448723c */ /* 0x040fe20000041848 */
[----:B------:R-:W1:Y:S07]  /*1740*/  LDSM.16.M88.4 R60, [R215+0x1800] ;  /* 0x00180000d73c783b */ /* 0x000e6e0000000200 */
[C---:B------:R-:W-:Y:S08]  /*1750*/  HMMA.16816.F32.BF16 R44, R68.reuse, R56, R44 ;  /* 0x00000038442c723c */ /* 0x040ff0000004182c */
[----:B------:R-:W-:Y:S01]  /*1760*/  HMMA.16816.F32.BF16 R40, R68, R58, R40 ;  /* 0x0000003a4428723c */ /* 0x000fe20000041828 */
[----:B------:R-:W-:Y:S07]  /*1770*/  LDSM.16.M88.4 R68, [R214+0x4000] ;  /* 0x00400000d644783b */ /* 0x000fee0000000200 */
[C---:B---3--:R-:W-:Y:S08]  /*1780*/  HMMA.16816.F32.BF16 R16, R32.reuse, R20, R16 ;  /* 0x000000142010723c */ /* 0x048ff00000041810 */
[C---:B------:R-:W-:Y:S08]  /*1790*/  HMMA.16816.F32.BF16 R12, R32.reuse, R22, R12 ;  /* 0x00000016200c723c */ /* 0x040ff0000004180c */
[C---:B----4-:R-:W-:Y:S08]  /*17a0*/  HMMA.16816.F32.BF16 R8, R32.reuse, R28, R8 ;  /* 0x0000001c2008723c */ /* 0x050ff00000041808 */
[----:B------:R-:W-:Y:S01]  /*17b0*/  HMMA.16816.F32.BF16 R4, R32, R30, R4 ;  /* 0x0000001e2004723c */ /* 0x000fe20000041804 */
[----:B------:R-:W-:Y:S07]  /*17c0*/  LDSM.16.M88.4 R32, [R213+0x1000] ;  /* 0x00100000d520783b */ /* 0x000fee0000000200 */
[C---:B------:R-:W-:Y:S01]  /*17d0*/  HMMA.16816.F32.BF16 R56, R52.reuse, R20, R48 ;  /* 0x000000143438723c */ /* 0x040fe20000041830 */
[----:B------:R-:W2:Y:S07]  /*17e0*/  LDSM.16.M88.4 R48, [R214+0x6000] ;  /* 0x00600000d630783b */ /* 0x000eae0000000200 */
[C---:B------:R-:W-:Y:S08]  /*17f0*/  HMMA.16816.F32.BF16 R44, R52.reuse, R28, R44 ;  /* 0x0000001c342c723c */ /* 0x040ff0000004182c */
[----:B------:R-:W-:Y:S01]  /*1800*/  HMMA.16816.F32.BF16 R40, R52, R30, R40 ;  /* 0x0000001e3428723c */ /* 0x000fe20000041828 */
[----:B------:R-:W-:Y:S07]  /*1810*/  LDSM.16.M88.4 R28, [R206+0x1000] ;  /* 0x00100000ce1c783b */ /* 0x000fee0000000200 */
[----:B-----5:R-:W-:Y:S08]  /*1820*/  HMMA.16816.F32.BF16 R16, R36, R24, R16 ;  /* 0x000000182410723c */ /* 0x020ff00000041810 */
[----:B------:R-:W-:Y:S01]  /*1830*/  HMMA.16816.F32.BF16 R72, R52, R22, R72 ;  /* 0x000000163448723c */ /* 0x000fe20000041848 */
[----:B------:R-:W3:Y:S04]  /*1840*/  LDSM.16.M88.4 R20, [R213+0x1800] ;  /* 0x00180000d514783b */ /* 0x000ee80000000200 */
[----:B------:R-:W-:Y:S03]  /*1850*/  LDSM.16.M88.4 R52, [R212+0x4000] ;  /* 0x00400000d434783b */ /* 0x000fe60000000200 */
[C---:B------:R-:W-:Y:S08]  /*1860*/  HMMA.16816.F32.BF16 R12, R36.reuse, R26, R12 ;  /* 0x0000001a240c723c */ /* 0x040ff0000004180c */
[C---:B-1----:R-:W-:Y:S08]  /*1870*/  HMMA.16816.F32.BF16 R8, R36.reuse, R60, R8 ;  /* 0x0000003c2408723c */ /* 0x042ff00000041808 */
[----:B------:R-:W-:Y:S01]  /*1880*/  HMMA.16816.F32.BF16 R4, R36, R62, R4 ;  /* 0x0000003e2404723c */ /* 0x000fe20000041804 */
[----:B------:R-:W1:Y:S07]  /*1890*/  LDSM.16.M88.4 R36, [R212+0x6000] ;  /* 0x00600000d424783b */ /* 0x000e6e0000000200 */
[C---:B------:R-:W-:Y:S08]  /*18a0*/  HMMA.16816.F32.BF16 R44, R64.reuse, R60, R44 ;  /* 0x0000003c402c723c */ /* 0x040ff0000004182c */
[----:B------:R-:W-:Y:S08]  /*18b0*/  HMMA.16816.F32.BF16 R40, R64, R62, R40 ;  /* 0x0000003e4028723c */ /* 0x000ff00000041828 */
[----:B--2---:R-:W-:Y:S08]  /*18c0*/  HMMA.16816.F32.BF16 R16, R48, R32, R16 ;  /* 0x000000203010723c */ /* 0x004ff00000041810 */
[C---:B------:R-:W-:Y:S08]  /*18d0*/  HMMA.16816.F32.BF16 R56, R64.reuse, R24, R56 ;  /* 0x000000184038723c */ /* 0x040ff00000041838 */
[----:B------:R-:W-:Y:S01]  /*18e0*/  HMMA.16816.F32.BF16 R72, R64, R26, R72 ;  /* 0x0000001a4048723c */ /* 0x000fe20000041848 */
[----:B------:R-:W2:Y:S01]  /*18f0*/  LDSM.16.M88.4 R24, [R206+0x1800] ;  /* 0x00180000ce18783b */ /* 0x000ea20000000200 */
[----:B------:R-:W-:-:S06]  /*1900*/  DEPBAR.LE SB0, 0x0 ;  /* 0x000080000000791a */ /* 0x000fcc0000000000 */
[C---:B---3--:R-:W-:Y:S08]  /*1910*/  HMMA.16816.F32.BF16 R8, R48.reuse, R20, R8 ;  /* 0x000000143008723c */ /* 0x048ff00000041808 */
[----:B------:R-:W-:Y:S08]  /*1920*/  HMMA.16816.F32.BF16 R4, R48, R22, R4 ;  /* 0x000000163004723c */ /* 0x000ff00000041804 */
[C---:B------:R-:W-:Y:S08]  /*1930*/  HMMA.16816.F32.BF16 R44, R68.reuse, R20, R44 ;  /* 0x00000014442c723c */ /* 0x040ff0000004182c */
[----:B------:R-:W-:Y:S08]  /*1940*/  HMMA.16816.F32.BF16 R40, R68, R22, R40 ;  /* 0x000000164428723c */ /* 0x000ff00000041828 */
[----:B-1----:R-:W-:Y:S01]  /*1950*/  HMMA.16816.F32.BF16 R20, R36, R28, R16 ;  /* 0x0000001c2414723c */ /* 0x002fe20000041810 */
[----:B------:R-:W1:Y:S06]  /*1960*/  LDC.U8 R16, c[0x0][0x2d8] ;  /* 0x0000b600ff107b82 */ /* 0x000e6c0000000000 */
[----:B------:R-:W-:Y:S01]  /*1970*/  SHF.R.S32.HI R17, RZ, 0x1f, R82 ;  /* 0x0000001fff117819 */ /* 0x000fe20000011452 */
[----:B------:R-:W-:Y:S03]  /*1980*/  HMMA.16816.F32.BF16 R12, R48, R34, R12 ;  /* 0x00000022300c723c */ /* 0x000fe6000004180c */
[----:B------:R-:W-:-:S02]  /*1990*/  LEA.HI R226, R17, R82, RZ, 0x2 ;  /* 0x0000005211e27211 */ /* 0x000fc400078f10ff */
[----:B------:R-:W-:Y:S02]  /*19a0*/  LEA R17, R79, UR9, 0x4 ;  /* 0x000000094f117c11 */ /* 0x000fe4000f8e20ff */
[----:B------:R-:W-:Y:S01]  /*19b0*/  SHF.R.S32.HI R226, RZ, 0x2, R226 ;  /* 0x00000002ffe27819 */ /* 0x000fe200000114e2 */
[----:B------:R-:W-:Y:S03]  /*19c0*/  HMMA.16816.F32.BF16 R56, R68, R32, R56 ;  /* 0x000000204438723c */ /* 0x000fe60000041838 */
[----:B------:R-:W-:-:S04]  /*19d0*/  IADD3 R17, R17, 0x1, R226 ;  /* 0x0000000111117810 */ /* 0x000fc80007ffe0e2 */
[----:B------:R-:W-:Y:S01]  /*19e0*/  IADD3 R2, R2, -c[0x0][0x214], R17 ;  /* 0x8000850002027a10 */ /* 0x000fe20007ffe011 */
[----:B------:R-:W-:Y:S03]  /*19f0*/  HMMA.16816.F32.BF16 R72, R68, R34, R72 ;  /* 0x000000224448723c */ /* 0x000fe60000041848 */
[----:B------:R-:W-:Y:S02]  /*1a00*/  IADD3 R240, R2, c[0x0][0x2e8], RZ ;  /* 0x0000ba0002f07a10 */ /* 0x000fe40007ffe0ff */
[----:B------:R-:W-:Y:S02]  /*1a10*/  LOP3.LUT R2, R80, R81, RZ, 0xfc, !PT ;  /* 0x0000005150027212 */ /* 0x000fe400078efcff */
[C---:B------:R-:W-:Y:S01]  /*1a20*/  IADD3 R239, R240.reuse, 0x8, RZ ;  /* 0x00000008f0ef7810 */ /* 0x040fe20007ffe0ff */
[----:B------:R-:W-:Y:S01]  /*1a30*/  HMMA.16816.F32.BF16 R12, R36, R30, R12 ;  /* 0x0000001e240c723c */ /* 0x000fe2000004180c */
[----:B------:R-:W-:-:S02]  /*1a40*/  IADD3 R237, R240, 0x40, RZ ;  /* 0x00000040f0ed7810 */ /* 0x000fc40007ffe0ff */
[C---:B------:R-:W-:Y:S02]  /*1a50*/  IADD3 R234, R240.reuse, 0x48, RZ ;  /* 0x00000048f0ea7810 */ /* 0x040fe40007ffe0ff */
[----:B------:R-:W-:Y:S02]  /*1a60*/  IMNMX R240, R240, UR8, PT ;  /* 0x00000008f0f07c17 */ /* 0x000fe4000b800200 */
[----:B------:R-:W-:Y:S01]  /*1a70*/  IMNMX R239, R239, UR8, PT ;  /* 0x00000008efef7c17 */ /* 0x000fe2000b800200 */
[----:B--2---:R-:W-:Y:S01]  /*1a80*/  HMMA.16816.F32.BF16 R8, R36, R24, R8 ;  /* 0x000000182408723c */ /* 0x004fe20000041808 */
[----:B------:R-:W-:Y:S02]  /*1a90*/  IMNMX R237, R237, UR8, PT ;  /* 0x00000008eded7c17 */ /* 0x000fe4000b800200 */
[----:B------:R-:W-:-:S05]  /*1aa0*/  IMNMX R234, R234, UR8, PT ;  /* 0x00000008eaea7c17 */ /* 0x000fca000b800200 */
[----:B------:R-:W-:Y:S08]  /*1ab0*/  HMMA.16816.F32.BF16 R4, R36, R26, R4 ;  /* 0x0000001a2404723c */ /* 0x000ff00000041804 */
[C---:B------:R-:W-:Y:S08]  /*1ac0*/  HMMA.16816.F32.BF16 R56, R52.reuse, R28, R56 ;  /* 0x0000001c3438723c */ /* 0x040ff00000041838 */
[C---:B------:R-:W-:Y:S08]  /*1ad0*/  HMMA.16816.F32.BF16 R72, R52.reuse, R30, R72 ;  /* 0x0000001e3448723c */ /* 0x040ff00000041848 */
[C---:B------:R-:W-:Y:S08]  /*1ae0*/  HMMA.16816.F32.BF16 R44, R52.reuse, R24, R44 ;  /* 0x00000018342c723c */ /* 0x040ff0000004182c */
[----:B------:R-:W-:Y:S01]  /*1af0*/  HMMA.16816.F32.BF16 R40, R52, R26, R40 ;  /* 0x0000001a3428723c */ /* 0x000fe20000041828 */
[----:B------:R-:W-:Y:S06]  /*1b00*/  BAR.SYNC.DEFER_BLOCKING 0x0 ;  /* 0x0000000000007b1d */ /* 0x000fec0000010000 */
[----:B------:R-:W-:Y:S05]  /*1b10*/  @!P0 BRA `(.L_x_852) ;  /* 0x0000018000008947 */ /* 0x000fea0003800000 */
[----:B-1----:R-:W-:-:S04]  /*1b20*/  UIADD3 UR5, UR25, -0x2, URZ ;  /* 0xfffffffe19057890 */ /* 0x002fc8000fffe03f */
[----:B------:R-:W-:Y:S02]  /*1b30*/  USHF.R.S32.HI UR8, URZ, 0x1f, UR5 ;  /* 0x0000001f3f087899 */ /* 0x000fe40008011405 */
[----:B------:R-:W-:Y:S01]  /*1b40*/  UIMAD UR7, UR18, UR5, URZ ;  /* 0x00000005120772a4 */ /* 0x000fe2000f8e023f */
[----:B------:R-:W-:Y:S02]  /*1b50*/  IMAD.U32 R17, RZ, RZ, UR5 ;  /* 0x00000005ff117e24 */ /* 0x000fe4000f8e00ff */
[----:B------:R-:W-:Y:S02]  /*1b60*/  ULDC UR5, c[0x0][0x19c] ;  /* 0x0000670000057ab9 */ /* 0x000fe40000000800 */
[----:B------:R-:W-:Y:S01]  /*1b70*/  UIMAD UR7, UR8, UR19, UR7 ;  /* 0x00000013080772a4 */ /* 0x000fe2000f8e0207 */
[----:B------:R-:W-:Y:S01]  /*1b80*/  IMAD.WIDE.U32 R26, R17, UR19, R224 ;  /* 0x00000013111a7c25 */ /* 0x000fe2000f8e00e0 */
[----:B------:R-:W-:Y:S02]  /*1b90*/  USHF.L.U32 UR8, UR6, 0x4, URZ ;  /* 0x0000000406087899 */ /* 0x000fe4000800063f */
[----:B------:R-:W-:-:S02]  /*1ba0*/  USHF.L.U64.HI UR5, UR6, UR28, UR5 ;  /* 0x0000001c06057299 */ /* 0x000fc40008010205 */
[----:B------:R-:W-:Y:S02]  /*1bb0*/  IADD3 R19, R27, UR7, RZ ;  /* 0x000000071b137c10 */ /* 0x000fe4000fffe0ff */
[C---:B------:R-:W-:Y:S01]  /*1bc0*/  LEA R24, P0, R26.reuse, c[0x0][0x168], 0x1 ;  /* 0x00005a001a187a11 */ /* 0x040fe200078008ff */
[----:B------:R-:W-:Y:S02]  /*1bd0*/  IMAD.U32 R18, RZ, RZ, UR8 ;  /* 0x00000008ff127e24 */ /* 0x000fe4000f8e00ff */
[----:B------:R-:W-:Y:S01]  /*1be0*/  IMAD.U32 R17, RZ, RZ, UR5 ;  /* 0x00000005ff117e24 */ /* 0x000fe2000f8e00ff */
[----:B------:R-:W-:Y:S02]  /*1bf0*/  LEA.HI.X R25, R26, c[0x0][0x16c], R19, 0x1, P0 ;  /* 0x00005b001a197a11 */ /* 0x000fe400000f0c13 */
[----:B------:R-:W-:-:S03]  /*1c00*/  LEA R26, P0, R18, R24, 0x1 ;  /* 0x00000018121a7211 */ /* 0x000fc600078008ff */
[----:B------:R-:W-:Y:S01]  /*1c10*/  @!PT LDS RZ, [RZ] ;  /* 0x00000000fffff984 */ /* 0x000fe20000000800 */
[----:B------:R-:W-:Y:S01]  /*1c20*/  @!PT LDS RZ, [RZ] ;  /* 0x00000000fffff984 */ /* 0x000fe20000000800 */
[----:B------:R-:W-:Y:S01]  /*1c30*/  @!PT LDS RZ, [RZ] ;  /* 0x00000000fffff984 */ /* 0x000fe20000000800 */
[----:B------:R1:W-:Y:S01]  /*1c40*/  LDGSTS.E.BYPASS.LTC128B.128 [R219+0x8000], [R24.64] ;  /* 0x0800000018db7fae */ /* 0x0003e2000b901d56 */
[----:B------:R-:W-:-:S03]  /*1c50*/  LEA.HI.X R27, R18, R25, R17, 0x1, P0 ;  /* 0x00000019121b7211 */ /* 0x000fc600000f0c11 */
[----:B------:R1:W-:Y:S04]  /*1c60*/  LDGSTS.E.BYPASS.LTC128B.128 [R219+0x9000], [R24.64+0x80] ;  /* 0x0900008018db7fae */ /* 0x0003e8000b901d56 */
[----:B------:R1:W-:Y:S04]  /*1c70*/  LDGSTS.E.BYPASS.LTC128B.128 [R219+0x8800], [R26.64] ;  /* 0x088000001adb7fae */ /* 0x0003e8000b901d56 */
[----:B------:R1:W-:Y:S04]  /*1c80*/  LDGSTS.E.BYPASS.LTC128B.128 [R219+0x9800], [R26.64+0x80] ;  /* 0x098000801adb7fae */ /* 0x0003e8000b901d56 */
[----:B------:R-:W0:Y:S02]  /*1c90*/  LDGDEPBAR ;  /* 0x00000000000079af */ /* 0x000e240000000000 */
.L_x_852:
[----:B-1----:R-:W-:Y:S01]  /*1ca0*/  IMAD.SHL.U32 R241, R77, 0x2, RZ ;  /* 0x000000024df17824 */ /* 0x002fe200078e00ff */
[----:B------:R-:W-:Y:S01]  /*1cb0*/  LOP3.LUT R201, R76, UR26, RZ, 0x3c, !PT ;  /* 0x0000001a4cc97c12 */ /* 0x000fe2000f8e3cff */
[----:B------:R-:W-:Y:S01]  /*1cc0*/  IMAD R236, R78, 0x8, R79 ;  /* 0x000000084eec7824 */ /* 0x000fe200078e024f */
[----:B------:R-:W-:Y:S01]  /*1cd0*/  UIADD3 UR14, UR27, -0x4498517b, URZ ;  /* 0xbb67ae851b0e7890 */ /* 0x000fe2000fffe03f */
[----:B------:R-:W-:Y:S01]  /*1ce0*/  IMAD.U32 R18, RZ, RZ, UR29 ;  /* 0x0000001dff127e24 */ /* 0x000fe2000f8e00ff */
[----:B------:R-:W-:Y:S01]  /*1cf0*/  LOP3.LUT R241, R241, 0x6, RZ, 0xc0, !PT ;  /* 0x00000006f1f17812 */ /* 0x000fe200078ec0ff */
[----:B------:R-:W-:Y:S01]  /*1d00*/  IMAD.WIDE.U32 R50, R200, -0x2daee0ad, RZ ;  /* 0xd2511f53c8327825 */ /* 0x000fe200078e00ff */
[----:B------:R-:W-:Y:S01]  /*1d10*/  IADD3 R238, R236, 0x4, RZ ;  /* 0x00000004ecee7810 */ /* 0x000fe20007ffe0ff */
[----:B------:R-:W-:-:S02]  /*1d20*/  UIADD3 UR15, UR26, -0x61c88647, URZ ;  /* 0x9e3779b91a0f7890 */ /* 0x000fc4000fffe03f */
[----:B------:R-:W-:Y:S01]  /*1d30*/  IMAD R17, R18, 0x20, R241 ;  /* 0x0000002012117824 */ /* 0x000fe200078e02f1 */
[----:B------:R-:W-:Y:S01]  /*1d40*/  UIADD3 UR13, UR26, 0x3c6ef372, URZ ;  /* 0x3c6ef3721a0d7890 */ /* 0x000fe2000fffe03f */
[----:B------:R-:W-:Y:S01]  /*1d50*/  IMAD.WIDE.U32 R18, R238, -0x326172a9, RZ ;  /* 0xcd9e8d57ee127825 */ /* 0x000fe200078e00ff */
[----:B------:R-:W-:Y:S01]  /*1d60*/  UIADD3 UR12, UR27, 0x76cf5d0a, URZ ;  /* 0x76cf5d0a1b0c7890 */ /* 0x000fe2000fffe03f */
[----:B------:R-:W-:Y:S01]  /*1d70*/  STL.64 [R1], R50 ;  /* 0x0000003201007387 */ /* 0x000fe20000100a00 */
[----:B------:R-:W-:Y:S01]  /*1d80*/  IADD3 R24, R17, 0x1, RZ ;  /* 0x0000000111187810 */ /* 0x000fe20007ffe0ff */
[----:B------:R-:W-:Y:S01]  /*1d90*/  IMAD.U32 R94, RZ, RZ, UR27 ;  /* 0x0000001bff5e7e24 */ /* 0x000fe2000f8e00ff */
[----:B------:R-:W-:Y:S01]  /*1da0*/  LOP3.LUT R250, R19, R201, RZ, 0x3c, !PT ;  /* 0x000000c913fa7212 */ /* 0x000fe200078e3cff */
[----:B------:R-:W-:Y:S01]  /*1db0*/  UIADD3 UR10, UR27, 0x32370b8f, URZ ;  /* 0x32370b8f1b0a7890 */ /* 0x000fe2000fffe03f */
[C---:B------:R-:W-:Y:S01]  /*1dc0*/  IADD3 R31, R17.reuse, 0x9, RZ ;  /* 0x00000009111f7810 */ /* 0x040fe20007ffe0ff */
[----:B------:R-:W-:Y:S01]  /*1dd0*/  UIADD3 UR11, UR26, -0x255992d5, URZ ;  /* 0xdaa66d2b1a0b7890 */ /* 0x000fe2000fffe03f */
[----:B------:R-:W-:Y:S01]  /*1de0*/  IADD3 R19, R17, 0x8, RZ ;  /* 0x0000000811137810 */ /* 0x000fe20007ffe0ff */
[----:B------:R-:W-:Y:S01]  /*1df0*/  IMAD.WIDE.U32 R250, R250, -0x2daee0ad, RZ ;  /* 0xd2511f53fafa7825 */ /* 0x000fe200078e00ff */
[----:B------:R-:W-:Y:S01]  /*1e00*/  ISETP.GE.AND P2, PT, R24, R234, PT ;  /* 0x000000ea1800720c */ /* 0x000fe20003f46270 */
[----:B------:R-:W-:Y:S01]  /*1e10*/  UIADD3 UR9, UR26, 0x78dde6e4, URZ ;  /* 0x78dde6e41a097890 */ /* 0x000fe2000fffe03f */
[----:B------:R-:W-:Y:S01]  /*1e20*/  ISETP.GE.AND P0, PT, R31, R240, PT ;  /* 0x000000f01f00720c */ /* 0x000fe20003f06270 */
[----:B------:R-:W-:Y:S01]  /*1e30*/  UIADD3 UR6, UR27, -0x56f99767, URZ ;  /* 0xa90668991b067890 */ /* 0x000fe2000fffe03f */
[----:B------:R-:W-:Y:S01]  /*1e40*/  ISETP.GE.AND P1, PT, R19, R239, PT ;  /* 0x000000ef1300720c */ /* 0x000fe20003f26270 */
[----:B------:R-:W-:Y:S01]  /*1e50*/  UIADD3 UR8, UR27, -0x126145ec, URZ ;  /* 0xed9eba141b087890 */ /* 0x000fe2000fffe03f */
[----:B------:R-:W-:Y:S01]  /*1e60*/  FSEL R32, R23, -INF , !P2 ;  /* 0xff80000017207808 */ /* 0x000fe20005000000 */
[----:B------:R-:W-:Y:S01]  /*1e70*/  IMAD.WIDE.U32 R48, R236, -0x326172a9, RZ ;  /* 0xcd9e8d57ec307825 */ /* 0x000fe200078e00ff */
[-C--:B------:R-:W-:Y:S01]  /*1e80*/  ISETP.GE.AND P4, PT, R24, R237.reuse, PT ;  /* 0x000000ed1800720c */ /* 0x080fe20003f86270 */
[----:B------:R-:W-:Y:S01]  /*1e90*/  UIADD3 UR7, UR26, 0x1715609d, URZ ;  /* 0x1715609d1a077890 */ /* 0x000fe2000fffe03f */
[-C--:B------:R-:W-:Y:S01]  /*1ea0*/  ISETP.GE.AND P2, PT, R17, R237.reuse, PT ;  /* 0x000000ed1100720c */ /* 0x080fe20003f46270 */
[----:B------:R-:W-:Y:S01]  /*1eb0*/  IMAD.SHL.U32 R211, R2, 0x2, RZ ;  /* 0x0000000202d37824 */ /* 0x000fe200078e00ff */
[----:B------:R-:W-:Y:S01]  /*1ec0*/  FSEL R25, R73, -INF , !P0 ;  /* 0xff80000049197808 */ /* 0x000fe20004000000 */
[----:B------:R-:W-:Y:S01]  /*1ed0*/  UIADD3 UR16, UR27, 0x646e171e, URZ ;  /* 0x646e171e1b107890 */ /* 0x000fe2000fffe03f */
[----:B------:R-:W-:Y:S01]  /*1ee0*/  FSEL R26, R74, -INF , !P1 ;  /* 0xff8000004a1a7808 */ /* 0x000fe20004800000 */
[--C-:B------:R-:W-:Y:S01]  /*1ef0*/  IMAD.IADD R210, R0, 0x1, R211.reuse ;  /* 0x0000000100d27824 */ /* 0x100fe200078e02d3 */
[----:B------:R-:W-:Y:S01]  /*1f00*/  ISETP.GE.AND P0, PT, R19, R234, PT ;  /* 0x000000ea1300720c */ /* 0x000fe20003f06270 */
[----:B------:R-:W-:Y:S01]  /*1f10*/  IMAD.IADD R209, R3, 0x1, R211 ;  /* 0x0000000103d17824 */ /* 0x000fe200078e02d3 */
[----:B------:R-:W-:Y:S01]  /*1f20*/  ISETP.GE.AND P6, PT, R19, R240, PT ;  /* 0x000000f01300720c */ /* 0x000fe20003fc6270 */
[----:B------:R-:W-:Y:S01]  /*1f30*/  IMAD.IADD R208, R3, 0x1, R210 ;  /* 0x0000000103d07824 */ /* 0x000fe200078e02d2 */
[-C--:B------:R-:W-:Y:S01]  /*1f40*/  ISETP.GE.AND P1, PT, R19, R237.reuse, PT ;  /* 0x000000ed1300720c */ /* 0x080fe20003f26270 */
[----:B------:R-:W-:Y:S01]  /*1f50*/  LDSM.16.MT88.4 R104, [R211+0xb000] ;  /* 0x00b00000d368783b */ /* 0x000fe20000004200 */
[----:B------:R-:W-:Y:S01]  /*1f60*/  FSEL R30, R21, -INF , !P4 ;  /* 0xff800000151e7808 */ /* 0x000fe20006000000 */
[----:B------:R-:W-:Y:S01]  /*1f70*/  UISETP.GE.AND UP0, UPT, UR25, 0x2, UPT ;  /* 0x000000021900788c */ /* 0x000fe2000bf06270 */
[----:B------:R-:W-:Y:S01]  /*1f80*/  FSEL R19, R20, -INF , !P2 ;  /* 0xff80000014137808 */ /* 0x000fe20005000000 */
[----:B------:R-:W-:Y:S01]  /*1f90*/  LDSM.16.MT88.4 R88, [R208+0xa000] ;  /* 0x00a00000d058783b */ /* 0x000fe20000004200 */
[----:B------:R-:W-:Y:S01]  /*1fa0*/  IADD3 R29, R17, 0x10, RZ ;  /* 0x00000010111d7810 */ /* 0x000fe20007ffe0ff */
[----:B------:R-:W-:Y:S01]  /*1fb0*/  ULDC UR5, c[0x0][0x1a4] ;  /* 0x0000690000057ab9 */ /* 0x000fe20000000800 */
[----:B------:R-:W-:Y:S01]  /*1fc0*/  FSEL R34, R14, -INF , !P0 ;  /* 0xff8000000e227808 */ /* 0x000fe20004000000 */
[----:B------:R-:W-:Y:S01]  /*1fd0*/  LDSM.16.MT88.4 R116, [R210+0xb000] ;  /* 0x00b00000d274783b */ /* 0x000fe20000004200 */
[----:B------:R-:W-:Y:S01]  /*1fe0*/  FSEL R27, R72, -INF , !P6 ;  /* 0xff800000481b7808 */ /* 0x000fe20007000000 */
[----:B------:R-:W-:Y:S01]  /*1ff0*/  USHF.L.U32 UR24, UR4, 0x4, URZ ;  /* 0x0000000404187899 */ /* 0x000fe2000800063f */
[C---:B------:R-:W-:Y:S01]  /*2000*/  ISETP.GE.AND P0, PT, R31.reuse, R237, PT ;  /* 0x000000ed1f00720c */ /* 0x040fe20003f06270 */
[----:B------:R-:W-:Y:S01]  /*2010*/  LDSM.16.MT88.4 R124, [R209+0xb000] ;  /* 0x00b00000d17c783b */ /* 0x000fe20000004200 */
[----:B------:R-:W-:Y:S01]  /*2020*/  ISETP.GE.AND P6, PT, R31, R239, PT ;  /* 0x000000ef1f00720c */ /* 0x000fe20003fc6270 */
[----:B------:R-:W-:Y:S01]  /*2030*/  USHF.L.U64.HI UR5, UR4, UR28, UR5 ;  /* 0x0000001c04057299 */ /* 0x000fe20008010205 */
[----:B------:R-:W-:Y:S01]  /*2040*/  FSEL R38, R12, -INF , !P1 ;  /* 0xff8000000c267808 */ /* 0x000fe20004800000 */
[----:B------:R-:W-:Y:S01]  /*2050*/  LDSM.16.MT88.4 R172, [R208+0xb000] ;  /* 0x00b00000d0ac783b */ /* 0x000fe20000004200 */
[----:B------:R-:W-:-:S02]  /*2060*/  FMNMX.FTZ R23, R19, R30, !PT ;  /* 0x0000001e13177209 */ /* 0x000fc40007810000 */
[----:B------:R-:W-:Y:S01]  /*2070*/  ISETP.GE.AND P2, PT, R29, R237, PT ;  /* 0x000000ed1d00720c */ /* 0x000fe20003f46270 */
[----:B------:R-:W-:Y:S01]  /*2080*/  LDSM.16.MT88.4 R176, [R211+0xa800] ;  /* 0x00a80000d3b0783b */ /* 0x000fe20000004200 */
[C---:B------:R-:W-:Y:S02]  /*2090*/  ISETP.GE.AND P5, PT, R24.reuse, R240, PT ;  /* 0x000000f01800720c */ /* 0x040fe40003fa6270 */
[----:B------:R-:W-:Y:S01]  /*20a0*/  ISETP.GE.AND P3, PT, R24, R239, PT ;  /* 0x000000ef1800720c */ /* 0x000fe20003f66270 */
[----:B------:R-:W-:Y:S01]  /*20b0*/  LDSM.16.MT88.4 R168, [R210+0xa800] ;  /* 0x00a80000d2a8783b */ /* 0x000fe20000004200 */
[C---:B------:R-:W-:Y:S02]  /*20c0*/  IADD3 R28, R17.reuse, 0x11, RZ ;  /* 0x00000011111c7810 */ /* 0x040fe40007ffe0ff */
[----:B------:R-:W-:Y:S02]  /*20d0*/  IADD3 R21, R17, 0x18, RZ ;  /* 0x0000001811157810 */ /* 0x000fe40007ffe0ff */
[----:B------:R-:W-:-:S02]  /*20e0*/  FSEL R36, R13, -INF , !P0 ;  /* 0xff8000000d247808 */ /* 0x000fc40004000000 */
[----:B------:R-:W-:Y:S02]  /*20f0*/  FSEL R24, R75, -INF , !P6 ;  /* 0xff8000004b187808 */ /* 0x000fe40007000000 */
[----:B------:R-:W-:Y:S01]  /*2100*/  FMNMX.FTZ R13, R38, R23, !PT ;  /* 0x00000017260d7209 */ /* 0x000fe20007810000 */
[----:B------:R-:W-:Y:S01]  /*2110*/  LDSM.16.MT88.4 R72, [R209+0xa000] ;  /* 0x00a00000d148783b */ /* 0x000fe20000004200 */
[C---:B------:R-:W-:Y:S02]  /*2120*/  ISETP.GE.AND P6, PT, R17.reuse, R240, PT ;  /* 0x000000f01100720c */ /* 0x040fe40003fc6270 */
[C---:B------:R-:W-:Y:S02]  /*2130*/  ISETP.GE.AND P4, PT, R17.reuse, R239, PT ;  /* 0x000000ef1100720c */ /* 0x040fe40003f86270 */
[C---:B------:R-:W-:Y:S02]  /*2140*/  ISETP.GE.AND P1, PT, R17.reuse, R234, PT ;  /* 0x000000ea1100720c */ /* 0x040fe40003f26270 */
[----:B------:R-:W-:-:S02]  /*2150*/  IADD3 R23, R17, 0x19, RZ ;  /* 0x0000001911177810 */ /* 0x000fc40007ffe0ff */
[----:B------:R-:W-:Y:S02]  /*2160*/  FSEL R17, R8, -INF , !P2 ;  /* 0xff80000008117808 */ /* 0x000fe40005000000 */
[-C--:B------:R-:W-:Y:S02]  /*2170*/  ISETP.GE.AND P0, PT, R28, R237.reuse, PT ;  /* 0x000000ed1c00720c */ /* 0x080fe40003f06270 */
[----:B------:R-:W-:Y:S02]  /*2180*/  ISETP.GE.AND P2, PT, R21, R237, PT ;  /* 0x000000ed1500720c */ /* 0x000fe40003f46270 */
[----:B------:R-:W-:Y:S02]  /*2190*/  FMNMX.FTZ R8, R36, R13, !PT ;  /* 0x0000000d24087209 */ /* 0x000fe40007810000 */
[----:B------:R-:W-:Y:S02]  /*21a0*/  FSEL R14, R9, -INF , !P0 ;  /* 0xff800000090e7808 */ /* 0x000fe40004000000 */
[----:B------:R-:W-:-:S02]  /*21b0*/  FSEL R12, R4, -INF , !P2 ;  /* 0xff800000040c7808 */ /* 0x000fc40005000000 */
[----:B------:R-:W-:Y:S02]  /*21c0*/  FMNMX.FTZ R9, R17, R8, !PT ;  /* 0x0000000811097209 */ /* 0x000fe40007810000 */
[----:B------:R-:W-:Y:S02]  /*21d0*/  ISETP.GE.AND P2, PT, R23, R237, PT ;  /* 0x000000ed1700720c */ /* 0x000fe40003f46270 */
[----:B------:R-:W-:Y:S02]  /*21e0*/  FSEL R33, R22, -INF , !P1 ;  /* 0xff80000016217808 */ /* 0x000fe40004800000 */
[----:B------:R-:W-:Y:S02]  /*21f0*/  FMNMX.FTZ R9, R14, R9, !PT ;  /* 0x000000090e097209 */ /* 0x000fe40007810000 */
[----:B------:R-:W-:Y:S02]  /*2200*/  FSEL R13, R5, -INF , !P2 ;  /* 0xff800000050d7808 */ /* 0x000fe40005000000 */
[----:B------:R-:W-:-:S02]  /*2210*/  ISETP.GE.AND P0, PT, R31, R234, PT ;  /* 0x000000ea1f00720c */ /* 0x000fc40003f06270 */
[----:B------:R-:W-:Y:S02]  /*2220*/  FMNMX.FTZ R5, R33, R32, !PT ;  /* 0x0000002021057209 */ /* 0x000fe40007810000 */
[----:B------:R-:W-:Y:S02]  /*2230*/  FMNMX.FTZ R8, R12, R9, !PT ;  /* 0x000000090c087209 */ /* 0x000fe40007810000 */
[----:B------:R-:W-:Y:S02]  /*2240*/  FSEL R4, R15, -INF , !P0 ;  /* 0xff8000000f047808 */ /* 0x000fe40004000000 */
[-C--:B------:R-:W-:Y:S02]  /*2250*/  ISETP.GE.AND P1, PT, R29, R234.reuse, PT ;  /* 0x000000ea1d00720c */ /* 0x080fe40003f26270 */
[----:B------:R-:W-:Y:S02]  /*2260*/  FMNMX.FTZ R9, R34, R5, !PT ;  /* 0x0000000522097209 */ /* 0x000fe40007810000 */
[----:B------:R-:W-:-:S02]  /*2270*/  ISETP.GE.AND P0, PT, R28, R234, PT ;  /* 0x000000ea1c00720c */ /* 0x000fc40003f06270 */
[----:B------:R-:W-:Y:S02]  /*2280*/  FSEL R10, R10, -INF , !P1 ;  /* 0xff8000000a0a7808 */ /* 0x000fe40004800000 */
[----:B------:R-:W-:Y:S02]  /*2290*/  FMNMX.FTZ R9, R4, R9, !PT ;  /* 0x0000000904097209 */ /* 0x000fe40007810000 */
[----:B------:R-:W-:Y:S02]  /*22a0*/  FSEL R11, R11, -INF , !P0 ;  /* 0xff8000000b0b7808 */ /* 0x000fe40004000000 */
[----:B------:R-:W-:Y:S02]  /*22b0*/  ISETP.GE.AND P1, PT, R21, R234, PT ;  /* 0x000000ea1500720c */ /* 0x000fe40003f26270 */
[----:B------:R-:W-:Y:S02]  /*22c0*/  FMNMX.FTZ R20, R10, R9, !PT ;  /* 0x000000090a147209 */ /* 0x000fe40007810000 */
[----:B------:R-:W-:-:S02]  /*22d0*/  FMNMX.FTZ R5, R13, R8, !PT ;  /* 0x000000080d057209 */ /* 0x000fc40007810000 */
[----:B------:R-:W-:Y:S02]  /*22e0*/  ISETP.GE.AND P0, PT, R23, R234, PT ;  /* 0x000000ea1700720c */ /* 0x000fe40003f06270 */
[----:B------:R-:W-:Y:S01]  /*22f0*/  FSEL R8, R6, -INF , !P1 ;  /* 0xff80000006087808 */ /* 0x000fe20004800000 */
[----:B------:R-:W1:Y:S01]  /*2300*/  SHFL.BFLY PT, R22, R5, 0x2, 0x1f ;  /* 0x0c401f0005167f89 */ /* 0x000e6200000e0000 */
[----:B------:R-:W-:Y:S02]  /*2310*/  FMNMX.FTZ R9, R11, R20, !PT ;  /* 0x000000140b097209 */ /* 0x000fe40007810000 */
[----:B------:R-:W-:Y:S02]  /*2320*/  FSEL R227, R7, -INF , !P0 ;  /* 0xff80000007e37808 */ /* 0x000fe40004000000 */
[----:B------:R-:W-:Y:S02]  /*2330*/  FMNMX.FTZ R6, R8, R9, !PT ;  /* 0x0000000908067209 */ /* 0x000fe40007810000 */
[----:B------:R-:W-:-:S02]  /*2340*/  FSEL R20, R59, -INF , !P3 ;  /* 0xff8000003b147808 */ /* 0x000fc40005800000 */
[----:B------:R-:W-:Y:S02]  /*2350*/  FMNMX.FTZ R9, R227, R6, !PT ;  /* 0x00000006e3097209 */ /* 0x000fe40007810000 */
[CC--:B------:R-:W-:Y:S02]  /*2360*/  ISETP.GE.AND P0, PT, R28.reuse, R240.reuse, PT ;  /* 0x000000f01c00720c */ /* 0x0c0fe40003f06270 */
[----:B------:R-:W-:Y:S02]  /*2370*/  ISETP.GE.AND P3, PT, R28, R239, PT ;  /* 0x000000ef1c00720c */ /* 0x000fe40003f66270 */
[----:B------:R-:W2:Y:S01]  /*2380*/  SHFL.BFLY PT, R28, R9, 0x2, 0x1f ;  /* 0x0c401f00091c7f89 */ /* 0x000ea200000e0000 */
[----:B------:R-:W-:Y:S02]  /*2390*/  ISETP.GE.AND P2, PT, R29, R240, PT ;  /* 0x000000f01d00720c */ /* 0x000fe40003f46270 */
[----:B------:R-:W-:Y:S02]  /*23a0*/  FSEL R15, R58, -INF , !P4 ;  /* 0xff8000003a0f7808 */ /* 0x000fe40006000000 */
[----:B------:R-:W-:-:S02]  /*23b0*/  LOP3.LUT R94, R51, UR29, R94, 0x96, !PT ;  /* 0x0000001d335e7c12 */ /* 0x000fc4000f8e965e */
[----:B------:R-:W-:Y:S02]  /*23c0*/  ISETP.GE.AND P1, PT, R29, R239, PT ;  /* 0x000000ef1d00720c */ /* 0x000fe40003f26270 */
[----:B-1----:R-:W-:Y:S01]  /*23d0*/  FMNMX.FTZ R165, R22, R5, !PT ;  /* 0x0000000516a57209 */ /* 0x002fe20007810000 */
[----:B------:R-:W-:Y:S01]  /*23e0*/  IMAD.WIDE.U32 R94, R94, -0x326172a9, RZ ;  /* 0xcd9e8d575e5e7825 */ /* 0x000fe200078e00ff */
[----:B------:R-:W-:Y:S02]  /*23f0*/  FSEL R7, R57, -INF , !P5 ;  /* 0xff80000039077808 */ /* 0x000fe40006800000 */
[----:B------:R-:W-:Y:S01]  /*2400*/  FSEL R93, R44, -INF , !P2 ;  /* 0xff8000002c5d7808 */ /* 0x000fe20005000000 */
[----:B------:R-:W1:Y:S01]  /*2410*/  SHFL.BFLY PT, R22, R165, 0x1, 0x1f ;  /* 0x0c201f00a5167f89 */ /* 0x000e6200000e0000 */
[C---:B------:R-:W-:Y:S02]  /*2420*/  ISETP.GE.AND P5, PT, R21.reuse, R240, PT ;  /* 0x000000f01500720c */ /* 0x040fe40003fa6270 */
[----:B------:R-:W-:-:S02]  /*2430*/  ISETP.GE.AND P2, PT, R21, R239, PT ;  /* 0x000000ef1500720c */ /* 0x000fc40003f46270 */
[----:B------:R-:W-:Y:S02]  /*2440*/  FSEL R21, R56, -INF , !P6 ;  /* 0xff80000038157808 */ /* 0x000fe40007000000 */
[----:B------:R-:W-:Y:S01]  /*2450*/  FMNMX.FTZ R29, R15, R20, !PT ;  /* 0x000000140f1d7209 */ /* 0x000fe20007810000 */
[----:B------:R-:W-:Y:S01]  /*2460*/  LDSM.16.MT88.4 R56, [R210+0xa000] ;  /* 0x00a00000d238783b */ /* 0x000fe20000004200 */
[----:B------:R-:W-:Y:S02]  /*2470*/  FSEL R62, R46, -INF , !P1 ;  /* 0xff8000002e3e7808 */ /* 0x000fe40004800000 */
[C---:B------:R-:W-:Y:S02]  /*2480*/  ISETP.GE.AND P6, PT, R23.reuse, R240, PT ;  /* 0x000000f01700720c */ /* 0x040fe40003fc6270 */
[----:B------:R-:W-:Y:S02]  /*2490*/  ISETP.GE.AND P1, PT, R23, R239, PT ;  /* 0x000000ef1700720c */ /* 0x000fe40003f26270 */
[----:B------:R-:W-:-:S02]  /*24a0*/  LOP3.LUT R44, R251, UR14, R50, 0x96, !PT ;  /* 0x0000000efb2c7c12 */ /* 0x000fc4000f8e9632 */
[----:B--2---:R-:W-:Y:S02]  /*24b0*/  FMNMX.FTZ R23, R28, R9, !PT ;  /* 0x000000091c177209 */ /* 0x004fe40007810000 */
[----:B------:R-:W-:Y:S02]  /*24c0*/  FMNMX.FTZ R6, R21, R7, !PT ;  /* 0x0000000715067209 */ /* 0x000fe40007810000 */
[----:B------:R-:W-:Y:S02]  /*24d0*/  FMNMX.FTZ R9, R26, R29, !PT ;  /* 0x0000001d1a097209 */ /* 0x000fe40007810000 */
[----:B------:R-:W-:Y:S02]  /*24e0*/  LOP3.LUT R18, R95, UR15, R18, 0x96, !PT ;  /* 0x0000000f5f127c12 */ /* 0x000fe4000f8e9612 */
[----:B------:R-:W-:Y:S01]  /*24f0*/  FSEL R77, R45, -INF , !P0 ;  /* 0xff8000002d4d7808 */ /* 0x000fe20004000000 */
[----:B------:R-:W-:Y:S01]  /*2500*/  IMAD.WIDE.U32 R44, R44, -0x326172a9, RZ ;  /* 0xcd9e8d572c2c7825 */ /* 0x000fe200078e00ff */
[----:B------:R-:W-:-:S02]  /*2510*/  FMNMX.FTZ R6, R27, R6, !PT ;  /* 0x000000061b067209 */ /* 0x000fc40007810000 */
[----:B------:R-:W-:Y:S01]  /*2520*/  FMNMX.FTZ R9, R24, R9, !PT ;  /* 0x0000000918097209 */ /* 0x000fe20007810000 */
[----:B------:R-:W-:Y:S01]  /*2530*/  IMAD.WIDE.U32 R28, R18, -0x2daee0ad, RZ ;  /* 0xd2511f53121c7825 */ /* 0x000fe200078e00ff */
[----:B------:R-:W-:Y:S01]  /*2540*/  FSEL R5, R47, -INF , !P3 ;  /* 0xff8000002f057808 */ /* 0x000fe20005800000 */
[----:B------:R-:W2:Y:S01]  /*2550*/  SHFL.BFLY PT, R18, R23, 0x1, 0x1f ;  /* 0x0c201f0017127f89 */ /* 0x000ea200000e0000 */
[----:B------:R-:W-:Y:S02]  /*2560*/  FMNMX.FTZ R6, R25, R6, !PT ;  /* 0x0000000619067209 */ /* 0x000fe40007810000 */
[----:B------:R-:W-:Y:S02]  /*2570*/  FSEL R60, R42, -INF , !P2 ;  /* 0xff8000002a3c7808 */ /* 0x000fe40005000000 */
[----:B------:R-:W-:Y:S02]  /*2580*/  FMNMX.FTZ R46, R62, R9, !PT ;  /* 0x000000093e2e7209 */ /* 0x000fe40007810000 */
[----:B------:R-:W-:-:S02]  /*2590*/  LOP3.LUT R42, R45, UR13, R94, 0x96, !PT ;  /* 0x0000000d2d2a7c12 */ /* 0x000fc4000f8e965e */
[----:B------:R-:W-:Y:S02]  /*25a0*/  FSEL R63, R40, -INF , !P5 ;  /* 0xff800000283f7808 */ /* 0x000fe40006800000 */
[----:B------:R-:W-:Y:S02]  /*25b0*/  FMNMX.FTZ R40, R93, R6, !PT ;  /* 0x000000065d287209 */ /* 0x000fe40007810000 */
[----:B------:R-:W-:Y:S02]  /*25c0*/  FMNMX.FTZ R9, R5, R46, !PT ;  /* 0x0000002e05097209 */ /* 0x000fe40007810000 */
[----:B------:R-:W-:Y:S01]  /*25d0*/  FSEL R6, R43, -INF , !P1 ;  /* 0xff8000002b067808 */ /* 0x000fe20004800000 */
[----:B------:R-:W-:Y:S01]  /*25e0*/  IMAD.WIDE.U32 R42, R42, -0x2daee0ad, RZ ;  /* 0xd2511f532a2a7825 */ /* 0x000fe200078e00ff */
[----:B------:R-:W-:Y:S02]  /*25f0*/  FMNMX.FTZ R9, R60, R9, !PT ;  /* 0x000000093c097209 */ /* 0x000fe40007810000 */
[----:B------:R-:W-:-:S02]  /*2600*/  FMNMX.FTZ R40, R77, R40, !PT ;  /* 0x000000284d287209 */ /* 0x000fc40007810000 */
[----:B-1----:R-:W-:Y:S02]  /*2610*/  FMNMX.FTZ R165, R165, R22, !PT ;  /* 0x00000016a5a57209 */ /* 0x002fe40007810000 */
[----:B------:R-:W-:Y:S02]  /*2620*/  LOP3.LUT R22, R29, UR12, R250, 0x96, !PT ;  /* 0x0000000c1d167c12 */ /* 0x000fe4000f8e96fa */
[----:B------:R-:W-:Y:S01]  /*2630*/  LOP3.LUT R28, R43, UR10, R28, 0x96, !PT ;  /* 0x0000000a2b1c7c12 */ /* 0x000fe2000f8e961c */
[----:B------:R-:W-:Y:S01]  /*2640*/  FMUL.FTZ R233, R165, c[0x0][0x23c] ;  /* 0x00008f00a5e97a20 */ /* 0x000fe20000410000 */
[----:B------:R-:W-:Y:S01]  /*2650*/  FMNMX.FTZ R166, R6, R9, !PT ;  /* 0x0000000906a67209 */ /* 0x000fe20007810000 */
[----:B------:R-:W-:Y:S01]  /*2660*/  IMAD.WIDE.U32 R46, R22, -0x326172a9, RZ ;  /* 0xcd9e8d57162e7825 */ /* 0x000fe200078e00ff */
[----:B------:R-:W-:Y:S02]  /*2670*/  FSEL R61, R41, -INF , !P6 ;  /* 0xff800000293d7808 */ /* 0x000fe40007000000 */
[----:B------:R-:W-:Y:S01]  /*2680*/  FMNMX.FTZ R40, R63, R40, !PT ;  /* 0x000000283f287209 */ /* 0x000fe20007810000 */
[----:B------:R-:W-:Y:S01]  /*2690*/  IMAD.WIDE.U32 R28, R28, -0x326172a9, RZ ;  /* 0xcd9e8d571c1c7825 */ /* 0x000fe200078e00ff */
[----:B------:R-:W-:Y:S01]  /*26a0*/  FSETP.NEU.FTZ.AND P0, PT, R165, -INF , PT ;  /* 0xff800000a500780b */ /* 0x000fe20003f1d000 */
[----:B------:R-:W1:Y:S01]  /*26b0*/  SHFL.BFLY PT, R9, R166, 0x2, 0x1f ;  /* 0x0c401f00a6097f89 */ /* 0x000e6200000e0000 */
[----:B------:R-:W-:-:S02]  /*26c0*/  FMNMX.FTZ R167, R61, R40, !PT ;  /* 0x000000283da77209 */ /* 0x000fc40007810000 */
[----:B------:R-:W-:Y:S02]  /*26d0*/  FSEL R233, R233, RZ, P0 ;  /* 0x000000ffe9e97208 */ /* 0x000fe40000000000 */
[----:B------:R-:W-:Y:S01]  /*26e0*/  LOP3.LUT R22, R47, UR11, R44, 0x96, !PT ;  /* 0x0000000b2f167c12 */ /* 0x000fe2000f8e962c */
[----:B------:R-:W3:Y:S01]  /*26f0*/  SHFL.BFLY PT, R40, R167, 0x2, 0x1f ;  /* 0x0c401f00a7287f89 */ /* 0x000ee200000e0000 */
[----:B------:R-:W-:Y:S01]  /*2700*/  LOP3.LUT R31, R29, UR9, R46, 0x96, !PT ;  /* 0x000000091d1f7c12 */ /* 0x000fe2000f8e962e */
[--C-:B------:R-:W-:Y:S01]  /*2710*/  FFMA.FTZ R188, R30, c[0x0][0x23c], -R233.reuse ;  /* 0x00008f001ebc7a23 */ /* 0x100fe200000108e9 */
[----:B--2---:R-:W-:Y:S01]  /*2720*/  FMNMX.FTZ R18, R23, R18, !PT ;  /* 0x0000001217127209 */ /* 0x004fe20007810000 */
[----:B------:R-:W-:Y:S01]  /*2730*/  IMAD.WIDE.U32 R22, R22, -0x2daee0ad, RZ ;  /* 0xd2511f5316167825 */ /* 0x000fe200078e00ff */
[----:B------:R-:W-:Y:S01]  /*2740*/  LOP3.LUT R244, R49, R201, RZ, 0x3c, !PT ;  /* 0x000000c931f47212 */ /* 0x000fe200078e3cff */
[----:B------:R-:W-:Y:S01]  /*2750*/  LDSM.16.MT88.4 R44, [R211+0xa000] ;  /* 0x00a00000d32c783b */ /* 0x000fe20000004200 */
[----:B------:R-:W-:Y:S01]  /*2760*/  FSETP.NEU.FTZ.AND P0, PT, R18, -INF , PT ;  /* 0xff8000001200780b */ /* 0x000fe20003f1d000 */
[----:B------:R-:W-:Y:S01]  /*2770*/  IMAD.WIDE.U32 R30, R31, -0x2daee0ad, RZ ;  /* 0xd2511f531f1e7825 */ /* 0x000fe200078e00ff */
[----:B------:R-:W-:Y:S01]  /*2780*/  LOP3.LUT R29, R95, UR15, R48, 0x96, !PT ;  /* 0x0000000f5f1d7c12 */ /* 0x000fe2000f8e9630 */
[----:B------:R-:W-:Y:S02]  /*2790*/  MUFU.EX2 R188, R188 ;  /* 0x000000bc00bc7308 */ /* 0x000fe40000000800 */
[----:B------:R-:W-:Y:S01]  /*27a0*/  FFMA.FTZ R189, R19, c[0x0][0x23c], -R233 ;  /* 0x00008f0013bd7a23 */ /* 0x000fe200000108e9 */
[----:B------:R-:W-:Y:S01]  /*27b0*/  LOP3.LUT R19, R31, UR6, R22, 0x96, !PT ;  /* 0x000000061f137c12 */ /* 0x000fe2000f8e9616 */
[----:B------:R-:W-:Y:S01]  /*27c0*/  IMAD.WIDE.U32 R244, R244, -0x2daee0ad, RZ ;  /* 0xd2511f53f4f47825 */ /* 0x000fe200078e00ff */
[----:B------:R-:W-:-:S03]  /*27d0*/  LOP3.LUT R22, R23, UR8, R42, 0x96, !PT ;  /* 0x0000000817167c12 */ /* 0x000fc6000f8e962a */
[----:B------:R-:W-:Y:S01]  /*27e0*/  IMAD.WIDE.U32 R42, R19, -0x326172a9, RZ ;  /* 0xcd9e8d57132a7825 */ /* 0x000fe200078e00ff */
[----:B-1----:R-:W-:Y:S01]  /*27f0*/  FMNMX.FTZ R166, R9, R166, !PT ;  /* 0x000000a609a67209 */ /* 0x002fe20007810000 */
[----:B------:R-:W-:Y:S01]  /*2800*/  MUFU.EX2 R189, R189 ;  /* 0x000000bd00bd7308 */ /* 0x000fe20000000800 */
[----:B------:R-:W-:Y:S01]  /*2810*/  LOP3.LUT R242, R245, UR14, R50, 0x96, !PT ;  /* 0x0000000ef5f27c12 */ /* 0x000fe2000f8e9632 */
[----:B------:R-:W-:Y:S01]  /*2820*/  FMUL.FTZ R19, R18, c[0x0][0x23c] ;  /* 0x00008f0012137a20 */ /* 0x000fe20000410000 */
[----:B------:R-:W-:Y:S01]  /*2830*/  SHF.R.U32.HI R31, RZ, 0x10, R42 ;  /* 0x00000010ff1f7819 */ /* 0x000fe2000001162a */
[----:B------:R-:W-:Y:S01]  /*2840*/  IMAD.WIDE.U32 R22, R22, -0x326172a9, RZ ;  /* 0xcd9e8d5716167825 */ /* 0x000fe200078e00ff */
[----:B---3--:R-:W-:Y:S01]  /*2850*/  FMNMX.FTZ R167, R167, R40, !PT ;  /* 0x00000028a7a77209 */ /* 0x008fe20007810000 */
[----:B------:R-:W-:Y:S01]  /*2860*/  SHFL.BFLY PT, R3, R166, 0x1, 0x1f ;  /* 0x0c201f00a6037f89 */ /* 0x000fe200000e0000 */
[----:B------:R-:W-:Y:S01]  /*2870*/  FSEL R9, R19, RZ, P0 ;  /* 0x000000ff13097208 */ /* 0x000fe20000000000 */
[----:B------:R-:W-:Y:S01]  /*2880*/  IMAD.WIDE.U32 R242, R242, -0x326172a9, RZ ;  /* 0xcd9e8d57f2f27825 */ /* 0x000fe200078e00ff */
[----:B------:R-:W-:Y:S01]  /*2890*/  LOP3.LUT R35, R43, UR17, R22, 0x96, !PT ;  /* 0x000000112b237c12 */ /* 0x000fe2000f8e9616 */
[----:B------:R-:W1:Y:S01]  /*28a0*/  SHFL.BFLY PT, R40, R167, 0x1, 0x1f ;  /* 0x0c201f00a7287f89 */ /* 0x000e6200000e0000 */
[----:B------:R-:W-:Y:S01]  /*28b0*/  LOP3.LUT R31, R31, 0xff, RZ, 0xc0, !PT ;  /* 0x000000ff1f1f7812 */ /* 0x000fe200078ec0ff */
[--C-:B------:R-:W-:Y:S01]  /*28c0*/  FFMA.FTZ R187, R33, c[0x0][0x23c], -R9.reuse ;  /* 0x00008f0021bb7a23 */ /* 0x100fe20000010809 */
[C---:B------:R-:W-:Y:S01]  /*28d0*/  LOP3.LUT R22, R35.reuse, 0xffff, RZ, 0xc0, !PT ;  /* 0x0000ffff23167812 */ /* 0x040fe200078ec0ff */
[--C-:B------:R-:W-:Y:S01]  /*28e0*/  FFMA.FTZ R190, R32, c[0x0][0x23c], -R9.reuse ;  /* 0x00008f0020be7a23 */ /* 0x100fe20000010809 */
[----:B------:R-:W-:Y:S01]  /*28f0*/  LOP3.LUT R33, R35, 0xff, RZ, 0xc0, !PT ;  /* 0x000000ff23217812 */ /* 0x000fe200078ec0ff */
[----:B------:R-:W-:Y:S01]  /*2900*/  FFMA.FTZ R184, R34, c[0x0][0x23c], -R9 ;  /* 0x00008f0022b87a23 */ /* 0x000fe20000010809 */
[--C-:B------:R-:W-:Y:S01]  /*2910*/  SHF.R.U32.HI R34, RZ, 0x10, R35.reuse ;  /* 0x00000010ff227819 */ /* 0x100fe20000011623 */
[----:B------:R-:W-:Y:S01]  /*2920*/  MUFU.EX2 R187, R187 ;  /* 0x000000bb00bb7308 */ /* 0x000fe20000000800 */
[----:B------:R-:W-:Y:S01]  /*2930*/  SHF.R.U32.HI R2, RZ, 0x18, R35 ;  /* 0x00000018ff027819 */ /* 0x000fe20000011623 */
[----:B------:R-:W-:Y:S01]  /*2940*/  FFMA.FTZ R181, R4, c[0x0][0x23c], -R9 ;  /* 0x00008f0004b57a23 */ /* 0x000fe20000010809 */
[----:B------:R-:W-:Y:S01]  /*2950*/  LOP3.LUT R35, R34, 0xff, RZ, 0xc0, !PT ;  /* 0x000000ff22237812 */ /* 0x000fe200078ec0ff */
[----:B------:R-:W-:Y:S01]  /*2960*/  IMAD R4, R16, 0x10000, R16 ;  /* 0x0001000010047824 */ /* 0x000fe200078e0210 */
[----:B------:R-:W-:Y:S01]  /*2970*/  LOP3.LUT R94, R243, UR13, R94, 0x96, !PT ;  /* 0x0000000df35e7c12 */ /* 0x000fe2000f8e965e */
[----:B------:R-:W-:Y:S01]  /*2980*/  IMAD.WIDE.U32 R108, R29, -0x2daee0ad, RZ ;  /* 0xd2511f531d6c7825 */ /* 0x000fe200078e00ff */
[----:B------:R-:W-:Y:S01]  /*2990*/  PRMT R35, R35, 0x5410, R2 ;  /* 0x0000541023237816 */ /* 0x000fe20000000002 */
[----:B------:R-:W2:Y:S01]  /*29a0*/  MUFU.EX2 R190, R190 ;  /* 0x000000be00be7308 */ /* 0x000ea20000000800 */
[----:B------:R-:W-:Y:S01]  /*29b0*/  SHF.R.U32.HI R22, RZ, 0x8, R22 ;  /* 0x00000008ff167819 */ /* 0x000fe20000011616 */
[----:B------:R-:W-:Y:S01]  /*29c0*/  IMAD.WIDE.U32 R94, R94, -0x2daee0ad, RZ ;  /* 0xd2511f535e5e7825 */ /* 0x000fe200078e00ff */
[----:B------:R-:W-:Y:S01]  /*29d0*/  LOP3.LUT R37, R42, 0xff, RZ, 0xc0, !PT ;  /* 0x000000ff2a257812 */ /* 0x000fe200078ec0ff */
[--C-:B------:R-:W-:Y:S01]  /*29e0*/  HSET2.LE.AND R35, R35, R4.reuse, PT ;  /* 0x0000000423237233 */ /* 0x100fe20003803000 */
[----:B------:R-:W-:Y:S01]  /*29f0*/  PRMT R33, R33, 0x5410, R22 ;  /* 0x0000541021217816 */ /* 0x000fe20000000016 */
[--C-:B------:R-:W-:Y:S01]  /*2a00*/  FFMA.FTZ R39, R36, c[0x0][0x23c], -R233.reuse ;  /* 0x00008f0024277a23 */ /* 0x100fe200000108e9 */
[----:B------:R-:W-:Y:S01]  /*2a10*/  LOP3.LUT R108, R95, UR10, R108, 0x96, !PT ;  /* 0x0000000a5f6c7c12 */ /* 0x000fe2000f8e966c */
[----:B------:R-:W-:Y:S01]  /*2a20*/  MUFU.EX2 R184, R184 ;  /* 0x000000b800b87308 */ /* 0x000fe20000000800 */
[----:B-1----:R-:W-:Y:S01]  /*2a30*/  FMNMX.FTZ R167, R167, R40, !PT ;  /* 0x00000028a7a77209 */ /* 0x002fe20007810000 */
[--C-:B------:R-:W-:Y:S01]  /*2a40*/  FFMA.FTZ R164, R12, c[0x0][0x23c], -R233.reuse ;  /* 0x00008f000ca47a23 */ /* 0x100fe200000108e9 */
[----:B------:R-:W-:Y:S01]  /*2a50*/  FMNMX.FTZ R166, R166, R3, !PT ;  /* 0x00000003a6a67209 */ /* 0x000fe20007810000 */
[--C-:B------:R-:W-:Y:S01]  /*2a60*/  FFMA.FTZ R180, R17, c[0x0][0x23c], -R233.reuse ;  /* 0x00008f0011b47a23 */ /* 0x100fe200000108e9 */
[C---:B------:R-:W-:Y:S01]  /*2a70*/  FSETP.NEU.FTZ.AND P0, PT, R167.reuse, -INF , PT ;  /* 0xff800000a700780b */ /* 0x040fe20003f1d000 */
[----:B------:R-:W-:Y:S01]  /*2a80*/  FMUL.FTZ R76, R167, c[0x0][0x23c] ;  /* 0x00008f00a74c7a20 */ /* 0x000fe20000410000 */
[----:B------:R-:W-:Y:S01]  /*2a90*/  SHF.R.U32.HI R36, RZ, 0x18, R42 ;  /* 0x00000018ff247819 */ /* 0x000fe2000001162a */
[----:B------:R-:W1:Y:S01]  /*2aa0*/  MUFU.EX2 R181, R181 ;  /* 0x000000b500b57308 */ /* 0x000e620000000800 */
[----:B--2---:R-:W-:Y:S01]  /*2ab0*/  F2FP.BF16.PACK_AB R0, R190, R187 ;  /* 0x000000bbbe00723e */ /* 0x004fe200000010ff */
[--C-:B------:R-:W-:Y:S01]  /*2ac0*/  FFMA.FTZ R182, R38, c[0x0][0x23c], -R233.reuse ;  /* 0x00008f0026b67a23 */ /* 0x100fe200000108e9 */
[----:B------:R-:W-:Y:S01]  /*2ad0*/  FSEL R76, R76, RZ, P0 ;  /* 0x000000ff4c4c7208 */ /* 0x000fe20000000000 */
[--C-:B------:R-:W-:Y:S01]  /*2ae0*/  FFMA.FTZ R17, R14, c[0x0][0x23c], -R233.reuse ;  /* 0x00008f000e117a23 */ /* 0x100fe200000108e9 */
[----:B------:R-:W-:Y:S01]  /*2af0*/  LOP3.LUT R133, R35, R0, RZ, 0xc0, !PT ;  /* 0x0000000023857212 */ /* 0x000fe200078ec0ff */
[----:B------:R-:W-:Y:S01]  /*2b00*/  FFMA.FTZ R233, R13, c[0x0][0x23c], -R233 ;  /* 0x00008f000de97a23 */ /* 0x000fe200000108e9 */
[----:B------:R-:W-:Y:S01]  /*2b10*/  LOP3.LUT R0, R109, UR12, R244, 0x96, !PT ;  /* 0x0000000c6d007c12 */ /* 0x000fe2000f8e96f4 */
[----:B------:R-:W-:Y:S01]  /*2b20*/  IMAD.WIDE.U32 R108, R108, -0x326172a9, RZ ;  /* 0xcd9e8d576c6c7825 */ /* 0x000fe200078e00ff */
[----:B------:R-:W-:Y:S01]  /*2b30*/  LOP3.LUT R22, R23, UR7, R28, 0x96, !PT ;  /* 0x0000000717167c12 */ /* 0x000fe2000f8e961c */
[----:B------:R-:W-:Y:S01]  /*2b40*/  MUFU.EX2 R182, R182 ;  /* 0x000000b600b67308 */ /* 0x000fe20000000800 */
[----:B------:R-:W-:Y:S01]  /*2b50*/  PRMT R31, R31, 0x5410, R36 ;  /* 0x000054101f1f7816 */ /* 0x000fe20000000024 */
[----:B------:R-:W-:Y:S01]  /*2b60*/  IMAD.WIDE.U32 R78, R0, -0x326172a9, RZ ;  /* 0xcd9e8d57004e7825 */ /* 0x000fe200078e00ff */
[----:B------:R-:W-:Y:S01]  /*2b70*/  FSETP.NEU.FTZ.AND P0, PT, R166, -INF , PT ;  /* 0xff800000a600780b */ /* 0x000fe20003f1d000 */
[--C-:B------:R-:W-:Y:S01]  /*2b80*/  HSET2.LE.AND R33, R33, R4.reuse, PT ;  /* 0x0000000421217233 */ /* 0x100fe20003803000 */
[----:B------:R-:W-:Y:S01]  /*2b90*/  LOP3.LUT R38, R42, 0xffff, RZ, 0xc0, !PT ;  /* 0x0000ffff2a267812 */ /* 0x000fe200078ec0ff */
[----:B------:R-:W-:Y:S01]  /*2ba0*/  FFMA.FTZ R193, R7, c[0x0][0x23c], -R76 ;  /* 0x00008f0007c17a23 */ /* 0x000fe2000001084c */
[----:B------:R-:W-:Y:S01]  /*2bb0*/  LOP3.LUT R0, R79, UR11, R242, 0x96, !PT ;  /* 0x0000000b4f007c12 */ /* 0x000fe2000f8e96f2 */
[----:B------:R-:W-:Y:S01]  /*2bc0*/  FMUL.FTZ R7, R166, c[0x0][0x23c] ;  /* 0x00008f00a6077a20 */ /* 0x000fe20000410000 */
[----:B------:R-:W-:Y:S01]  /*2bd0*/  LOP3.LUT R78, R109, UR9, R78, 0x96, !PT ;  /* 0x000000096d4e7c12 */ /* 0x000fe2000f8e964e */
[----:B------:R-:W-:Y:S01]  /*2be0*/  IMAD.WIDE.U32 R22, R22, -0x2daee0ad, RZ ;  /* 0xd2511f5316167825 */ /* 0x000fe200078e00ff */
[----:B------:R-:W-:Y:S01]  /*2bf0*/  HSET2.LE.AND R31, R31, R4, PT ;  /* 0x000000041f1f7233 */ /* 0x000fe20003803000 */
[----:B-1----:R-:W-:Y:S01]  /*2c00*/  F2FP.BF16.PACK_AB R2, R181, R184 ;  /* 0x000000b8b502723e */ /* 0x002fe200000010ff */
[----:B------:R-:W-:Y:S01]  /*2c10*/  MUFU.EX2 R19, R39 ;  /* 0x0000002700137308 */ /* 0x000fe20000000800 */
[----:B------:R-:W-:Y:S01]  /*2c20*/  IMAD.WIDE.U32 R28, R0, -0x2daee0ad, RZ ;  /* 0xd2511f53001c7825 */ /* 0x000fe200078e00ff */
[----:B------:R-:W-:-:S02]  /*2c30*/  FSEL R7, R7, RZ, P0 ;  /* 0x000000ff07077208 */ /* 0x000fc40000000000 */
[----:B------:R-:W-:Y:S01]  /*2c40*/  SHF.R.U32.HI R0, RZ, 0x10, R22 ;  /* 0x00000010ff007819 */ /* 0x000fe20000011616 */
[----:B------:R-:W-:Y:S01]  /*2c50*/  IMAD.WIDE.U32 R78, R78, -0x2daee0ad, RZ ;  /* 0xd2511f534e4e7825 */ /* 0x000fe200078e00ff */
[----:B------:R-:W-:Y:S02]  /*2c60*/  LOP3.LUT R94, R29, UR8, R94, 0x96, !PT ;  /* 0x000000081d5e7c12 */ /* 0x000fe4000f8e965e */
[----:B------:R-:W-:Y:S01]  /*2c70*/  LOP3.LUT R135, R31, R2, RZ, 0xc0, !PT ;  /* 0x000000021f877212 */ /* 0x000fe200078ec0ff */
[----:B------:R-:W-:Y:S01]  /*2c80*/  FFMA.FTZ R183, R24, c[0x0][0x23c], -R7 ;  /* 0x00008f0018b77a23 */ /* 0x000fe20000010807 */
[----:B------:R-:W-:Y:S01]  /*2c90*/  LOP3.LUT R28, R79, UR6, R28, 0x96, !PT ;  /* 0x000000064f1c7c12 */ /* 0x000fe2000f8e961c */
[----:B------:R-:W-:Y:S01]  /*2ca0*/  IMAD.WIDE.U32 R94, R94, -0x326172a9, RZ ;  /* 0xcd9e8d575e5e7825 */ /* 0x000fe200078e00ff */
[----:B------:R-:W-:Y:S01]  /*2cb0*/  LOP3.LUT R3, R22, 0xffff, RZ, 0xc0, !PT ;  /* 0x0000ffff16037812 */ /* 0x000fe200078ec0ff */
[----:B------:R-:W-:Y:S01]  /*2cc0*/  MUFU.EX2 R193, R193 ;  /* 0x000000c100c17308 */ /* 0x000fe20000000800 */
[----:B------:R-:W-:Y:S01]  /*2cd0*/  LOP3.LUT R2, R23, UR16, R30, 0x96, !PT ;  /* 0x0000001017027c12 */ /* 0x000fe2000f8e961e */
[----:B------:R-:W-:Y:S01]  /*2ce0*/  IMAD.WIDE.U32 R28, R28, -0x326172a9, RZ ;  /* 0xcd9e8d571c1c7825 */ /* 0x000fe200078e00ff */
[----:B------:R-:W-:-:S02]  /*2cf0*/  LOP3.LUT R24, R0, 0xff, RZ, 0xc0, !PT ;  /* 0x000000ff00187812 */ /* 0x000fc400078ec0ff */
[----:B------:R-:W-:Y:S01]  /*2d00*/  LOP3.LUT R111, R2, 0xff, RZ, 0xc0, !PT ;  /* 0x000000ff026f7812 */ /* 0x000fe200078ec0ff */
[----:B------:R-:W-:Y:S01]  /*2d10*/  FFMA.FTZ R186, R26, c[0x0][0x23c], -R7 ;  /* 0x00008f001aba7a23 */ /* 0x000fe20000010807 */
[----:B------:R-:W-:Y:S01]  /*2d20*/  LOP3.LUT R0, R29, UR17, R94, 0x96, !PT ;  /* 0x000000111d007c12 */ /* 0x000fe2000f8e965e */
[--C-:B------:R-:W-:Y:S01]  /*2d30*/  FFMA.FTZ R194, R27, c[0x0][0x23c], -R76.reuse ;  /* 0x00008f001bc27a23 */ /* 0x100fe2000001084c */
[----:B------:R-:W-:Y:S01]  /*2d40*/  SHF.R.U32.HI R26, RZ, 0x8, R3 ;  /* 0x00000008ff1a7819 */ /* 0x000fe20000011603 */
[----:B------:R-:W-:Y:S01]  /*2d50*/  FFMA.FTZ R185, R25, c[0x0][0x23c], -R76 ;  /* 0x00008f0019b97a23 */ /* 0x000fe2000001084c */
[----:B------:R-:W-:Y:S01]  /*2d60*/  LOP3.LUT R3, R2, 0xffff, RZ, 0xc0, !PT ;  /* 0x0000ffff02037812 */ /* 0x000fe200078ec0ff */
[--C-:B------:R-:W-:Y:S01]  /*2d70*/  FFMA.FTZ R192, R15, c[0x0][0x23c], -R7.reuse ;  /* 0x00008f000fc07a23 */ /* 0x100fe20000010807 */
[--C-:B------:R-:W-:Y:S01]  /*2d80*/  SHF.R.U32.HI R41, RZ, 0x10, R2.reuse ;  /* 0x00000010ff297819 */ /* 0x100fe20000011602 */
[----:B------:R-:W-:Y:S01]  /*2d90*/  MUFU.EX2 R194, R194 ;  /* 0x000000c200c27308 */ /* 0x000fe20000000800 */
[----:B------:R-:W-:Y:S01]  /*2da0*/  SHF.R.U32.HI R12, RZ, 0x18, R2 ;  /* 0x00000018ff0c7819 */ /* 0x000fe20000011602 */
[----:B------:R-:W-:Y:S01]  /*2db0*/  FFMA.FTZ R196, R21, c[0x0][0x23c], -R76 ;  /* 0x00008f0015c47a23 */ /* 0x000fe2000001084c */
[----:B------:R-:W-:Y:S01]  /*2dc0*/  LOP3.LUT R2, R0, 0xffff, RZ, 0xc0, !PT ;  /* 0x0000ffff00027812 */ /* 0x000fe200078ec0ff */
[----:B------:R-:W-:Y:S01]  /*2dd0*/  FFMA.FTZ R191, R20, c[0x0][0x23c], -R7 ;  /* 0x00008f0014bf7a23 */ /* 0x000fe20000010807 */
[----:B------:R-:W-:Y:S01]  /*2de0*/  LOP3.LUT R109, R0, 0xff, RZ, 0xc0, !PT ;  /* 0x000000ff006d7812 */ /* 0x000fe200078ec0ff */
[----:B------:R-:W-:Y:S01]  /*2df0*/  FFMA.FTZ R227, R227, c[0x0][0x23c], -R9 ;  /* 0x00008f00e3e37a23 */ /* 0x000fe20000010809 */
[----:B------:R-:W-:Y:S01]  /*2e00*/  SHF.R.U32.HI R2, RZ, 0x8, R2 ;  /* 0x00000008ff027819 */ /* 0x000fe20000011602 */
[----:B------:R-:W1:Y:S01]  /*2e10*/  MUFU.EX2 R185, R185 ;  /* 0x000000b900b97308 */ /* 0x000e620000000800 */
[----:B------:R-:W-:Y:S01]  /*2e20*/  SHF.R.U32.HI R14, RZ, 0x8, R3 ;  /* 0x00000008ff0e7819 */ /* 0x000fe20000011603 */
[--C-:B------:R-:W-:Y:S01]  /*2e30*/  FFMA.FTZ R3, R10, c[0x0][0x23c], -R9.reuse ;  /* 0x00008f000a037a23 */ /* 0x100fe20000010809 */
[----:B------:R-:W-:Y:S01]  /*2e40*/  PRMT R109, R109, 0x5410, R2 ;  /* 0x000054106d6d7816 */ /* 0x000fe20000000002 */
[----:B------:R-:W-:Y:S01]  /*2e50*/  FFMA.FTZ R2, R11, c[0x0][0x23c], -R9 ;  /* 0x00008f000b027a23 */ /* 0x000fe20000010809 */
[----:B------:R-:W-:Y:S01]  /*2e60*/  LOP3.LUT R79, R22, 0xff, RZ, 0xc0, !PT ;  /* 0x000000ff164f7812 */ /* 0x000fe200078ec0ff */
[--C-:B------:R-:W-:Y:S01]  /*2e70*/  FFMA.FTZ R235, R60, c[0x0][0x23c], -R7.reuse ;  /* 0x00008f003ceb7a23 */ /* 0x100fe20000010807 */
[----:B------:R-:W-:Y:S01]  /*2e80*/  SHF.R.U32.HI R43, RZ, 0x18, R22 ;  /* 0x00000018ff2b7819 */ /* 0x000fe20000011616 */
[----:B------:R-:W-:Y:S01]  /*2e90*/  MUFU.EX2 R3, R3 ;  /* 0x0000000300037308 */ /* 0x000fe20000000800 */
[C---:B------:R-:W-:Y:S01]  /*2ea0*/  LOP3.LUT R22, R28.reuse, 0xffff, RZ, 0xc0, !PT ;  /* 0x0000ffff1c167812 */ /* 0x040fe200078ec0ff */
[--C-:B------:R-:W-:Y:S01]  /*2eb0*/  HSET2.LE.AND R136, R109, R4.reuse, PT ;  /* 0x000000046d887233 */ /* 0x100fe20003803000 */
[----:B------:R-:W-:Y:S01]  /*2ec0*/  LOP3.LUT R15, R28, 0xff, RZ, 0xc0, !PT ;  /* 0x000000ff1c0f7812 */ /* 0x000fe200078ec0ff */
[--C-:B------:R-:W-:Y:S01]  /*2ed0*/  FFMA.FTZ R248, R6, c[0x0][0x23c], -R7.reuse ;  /* 0x00008f0006f87a23 */ /* 0x100fe20000010807 */
[----:B------:R-:W-:Y:S01]  /*2ee0*/  SHF.R.U32.HI R22, RZ, 0x8, R22 ;  /* 0x00000008ff167819 */ /* 0x000fe20000011616 */
[----:B------:R-:W-:Y:S01]  /*2ef0*/  FFMA.FTZ R195, R93, c[0x0][0x23c], -R76 ;  /* 0x00008f005dc37a23 */ /* 0x000fe2000001084c */
[----:B------:R-:W-:Y:S01]  /*2f00*/  SHF.R.U32.HI R20, RZ, 0x10, R28 ;  /* 0x00000010ff147819 */ /* 0x000fe2000001161c */
[----:B------:R-:W2:Y:S01]  /*2f10*/  MUFU.EX2 R2, R2 ;  /* 0x0000000200027308 */ /* 0x000ea20000000800 */
[----:B------:R-:W-:Y:S01]  /*2f20*/  PRMT R15, R15, 0x5410, R22 ;  /* 0x000054100f0f7816 */ /* 0x000fe20000000016 */
[----:B------:R-:W-:Y:S01]  /*2f30*/  FFMA.FTZ R198, R77, c[0x0][0x23c], -R76 ;  /* 0x00008f004dc67a23 */ /* 0x000fe2000001084c */
[----:B------:R-:W-:Y:S01]  /*2f40*/  SHF.R.U32.HI R137, RZ, 0x10, R0 ;  /* 0x00000010ff897819 */ /* 0x000fe20000011600 */
[----:B------:R-:W-:Y:S01]  /*2f50*/  FFMA.FTZ R197, R63, c[0x0][0x23c], -R76 ;  /* 0x00008f003fc57a23 */ /* 0x000fe2000001084c */
[----:B------:R-:W-:Y:S01]  /*2f60*/  LOP3.LUT R41, R41, 0xff, RZ, 0xc0, !PT ;  /* 0x000000ff29297812 */ /* 0x000fe200078ec0ff */
[--C-:B------:R-:W-:Y:S01]  /*2f70*/  HSET2.LE.AND R138, R15, R4.reuse, PT ;  /* 0x000000040f8a7233 */ /* 0x100fe20003803000 */
[----:B------:R-:W-:Y:S01]  /*2f80*/  SHF.R.U32.HI R38, RZ, 0x8, R38 ;  /* 0x00000008ff267819 */ /* 0x000fe20000011626 */
[----:B------:R-:W3:Y:S01]  /*2f90*/  MUFU.EX2 R196, R196 ;  /* 0x000000c400c47308 */ /* 0x000ee20000000800 */
[----:B------:R-:W-:Y:S01]  /*2fa0*/  LOP3.LUT R20, R20, 0xff, RZ, 0xc0, !PT ;  /* 0x000000ff14147812 */ /* 0x000fe200078ec0ff */
[----:B------:R-:W-:Y:S01]  /*2fb0*/  FFMA.FTZ R232, R61, c[0x0][0x23c], -R76 ;  /* 0x00008f003de87a23 */ /* 0x000fe2000001084c */
[----:B------:R-:W-:Y:S01]  /*2fc0*/  SHF.R.U32.HI R0, RZ, 0x18, R0 ;  /* 0x00000018ff007819 */ /* 0x000fe20000011600 */
[--C-:B------:R-:W-:Y:S01]  /*2fd0*/  FFMA.FTZ R199, R62, c[0x0][0x23c], -R7.reuse ;  /* 0x00008f003ec77a23 */ /* 0x100fe20000010807 */
[----:B------:R-:W-:Y:S01]  /*2fe0*/  LOP3.LUT R137, R137, 0xff, RZ, 0xc0, !PT ;  /* 0x000000ff89897812 */ /* 0x000fe200078ec0ff */
[----:B------:R-:W-:Y:S01]  /*2ff0*/  FFMA.FTZ R252, R5, c[0x0][0x23c], -R7 ;  /* 0x00008f0005fc7a23 */ /* 0x000fe20000010807 */
[----:B-1----:R-:W-:Y:S01]  /*3000*/  F2FP.BF16.PACK_AB R13, R185, R194 ;  /* 0x000000c2b90d723e */ /* 0x002fe200000010ff */
[----:B------:R-:W-:Y:S01]  /*3010*/  MUFU.EX2 R192, R192 ;  /* 0x000000c000c07308 */ /* 0x000fe20000000800 */
[----:B------:R-:W-:Y:S01]  /*3020*/  F2FP.BF16.PACK_AB R132, R188, R189 ;  /* 0x000000bdbc84723e */ /* 0x000fe200000010ff */
[----:B------:R-:W-:Y:S01]  /*3030*/  FADD.FTZ R189, R189, R188 ;  /* 0x000000bcbdbd7221 */ /* 0x000fe20000010000 */
[----:B------:R-:W-:Y:S01]  /*3040*/  SHF.R.U32.HI R139, RZ, 0x18, R28 ;  /* 0x00000018ff8b7819 */ /* 0x000fe2000001161c */
[----:B------:R-:W-:Y:S01]  /*3050*/  FADD.FTZ R187, R187, R190 ;  /* 0x000000bebbbb7221 */ /* 0x000fe20000010000 */
[----:B------:R-:W-:Y:S01]  /*3060*/  PRMT R41, R41, 0x5410, R12 ;  /* 0x0000541029297816 */ /* 0x000fe2000000000c */
[----:B------:R-:W-:Y:S01]  /*3070*/  LDSM.16.MT88.4 R28, [R208+0xa800] ;  /* 0x00a80000d01c783b */ /* 0x000fe20000004200 */
[----:B------:R-:W-:Y:S01]  /*3080*/  PRMT R37, R37, 0x5410, R38 ;  /* 0x0000541025257816 */ /* 0x000fe20000000026 */
[----:B------:R-:W1:Y:S01]  /*3090*/  MUFU.EX2 R191, R191 ;  /* 0x000000bf00bf7308 */ /* 0x000e620000000800 */
[----:B------:R-:W-:Y:S01]  /*30a0*/  PRMT R137, R137, 0x5410, R0 ;  /* 0x0000541089897816 */ /* 0x000fe20000000000 */
[----:B------:R-:W-:Y:S01]  /*30b0*/  FFMA.FTZ R0, R8, c[0x0][0x23c], -R9 ;  /* 0x00008f0008007a23 */ /* 0x000fe20000010809 */
[----:B------:R-:W-:Y:S01]  /*30c0*/  LOP3.LUT R132, R33, R132, RZ, 0xc0, !PT ;  /* 0x0000008421847212 */ /* 0x000fe200078ec0ff */
[----:B------:R-:W-:Y:S01]  /*30d0*/  LDSM.16.MT88.4 R8, [R208+0xb800] ;  /* 0x00b80000d008783b */ /* 0x000fe20000004200 */
[----:B------:R-:W-:Y:S01]  /*30e0*/  PRMT R79, R79, 0x5410, R26 ;  /* 0x000054104f4f7816 */ /* 0x000fe2000000001a */
[--C-:B------:R-:W-:Y:S01]  /*30f0*/  HSET2.LE.AND R41, R41, R4.reuse, PT ;  /* 0x0000000429297233 */ /* 0x100fe20003803000 */
[----:B------:R-:W-:Y:S01]  /*3100*/  PRMT R43, R24, 0x5410, R43 ;  /* 0x00005410182b7816 */ /* 0x000fe2000000002b */
[----:B------:R-:W-:Y:S01]  /*3110*/  MUFU.EX2 R186, R186 ;  /* 0x000000ba00ba7308 */ /* 0x000fe20000000800 */
[----:B------:R-:W-:Y:S01]  /*3120*/  PRMT R139, R20, 0x5410, R139 ;  /* 0x00005410148b7816 */ /* 0x000fe2000000008b */
[----:B------:R-:W-:Y:S01]  /*3130*/  LDSM.16.MT88.4 R24, [R211+0xb800] ;  /* 0x00b80000d318783b */ /* 0x000fe20000004200 */
[----:B------:R-:W-:Y:S01]  /*3140*/  PRMT R111, R111, 0x5410, R14 ;  /* 0x000054106f6f7816 */ /* 0x000fe2000000000e */
[--C-:B------:R-:W-:Y:S01]  /*3150*/  HSET2.LE.AND R37, R37, R4.reuse, PT ;  /* 0x0000000425257233 */ /* 0x100fe20003803000 */
[----:B------:R-:W-:Y:S01]  /*3160*/  LOP3.LUT R138, R138, R13, RZ, 0xc0, !PT ;  /* 0x0000000d8a8a7212 */ /* 0x000fe200078ec0ff */
[----:B------:R-:W4:Y:S01]  /*3170*/  LDSM.16.MT88.4 R32, [R209+0xa800] ;  /* 0x00a80000d120783b */ /* 0x000f220000004200 */
[----:B--2---:R-:W-:Y:S01]  /*3180*/  F2FP.BF16.PACK_AB R94, R2, R3 ;  /* 0x00000003025e723e */ /* 0x004fe200000010ff */
[----:B------:R-:W2:Y:S01]  /*3190*/  MUFU.EX2 R183, R183 ;  /* 0x000000b700b77308 */ /* 0x000ea20000000800 */
[----:B------:R-:W-:Y:S01]  /*31a0*/  F2FP.BF16.PACK_AB R134, R19, R182 ;  /* 0x000000b61386723e */ /* 0x000fe200000010ff */
[----:B------:R-:W5:Y:S01]  /*31b0*/  LDSM.16.MT88.4 R20, [R210+0xb800] ;  /* 0x00b80000d214783b */ /* 0x000f620000004200 */
[----:B------:R-:W-:Y:S01]  /*31c0*/  LOP3.LUT R41, R41, R94, RZ, 0xc0, !PT ;  /* 0x0000005e29297212 */ /* 0x000fe200078ec0ff */
[--C-:B------:R-:W-:Y:S01]  /*31d0*/  HSET2.LE.AND R139, R139, R4.reuse, PT ;  /* 0x000000048b8b7233 */ /* 0x100fe20003803000 */
[----:B------:R-:W-:Y:S01]  /*31e0*/  LOP3.LUT R94, R95, UR7, R108, 0x96, !PT ;  /* 0x000000075f5e7c12 */ /* 0x000fe2000f8e966c */
[----:B------:R-:W4:Y:S01]  /*31f0*/  LDSM.16.MT88.4 R12, [R209+0xb800] ;  /* 0x00b80000d10c783b */ /* 0x000f220000004200 */
[--C-:B------:R-:W-:Y:S01]  /*3200*/  HSET2.LE.AND R40, R111, R4.reuse, PT ;  /* 0x000000046f287233 */ /* 0x100fe20003803000 */
[----:B------:R-:W-:Y:S01]  /*3210*/  LOP3.LUT R134, R37, R134, RZ, 0xc0, !PT ;  /* 0x0000008625867212 */ /* 0x000fe200078ec0ff */
[--C-:B------:R-:W-:Y:S01]  /*3220*/  HSET2.LE.AND R137, R137, R4.reuse, PT ;  /* 0x0000000489897233 */ /* 0x100fe20003803000 */
[----:B---3--:R-:W-:Y:S01]  /*3230*/  F2FP.BF16.PACK_AB R111, R193, R196 ;  /* 0x000000c4c16f723e */ /* 0x008fe200000010ff */
[----:B------:R-:W-:Y:S01]  /*3240*/  IMAD.WIDE.U32 R94, R94, -0x2daee0ad, RZ ;  /* 0xd2511f535e5e7825 */ /* 0x000fe200078e00ff */
[----:B-1----:R-:W-:Y:S01]  /*3250*/  F2FP.BF16.PACK_AB R42, R191, R192 ;  /* 0x000000c0bf2a723e */ /* 0x002fe200000010ff */
[----:B------:R-:W-:Y:S01]  /*3260*/  MUFU.EX2 R180, R180 ;  /* 0x000000b400b47308 */ /* 0x000fe20000000800 */
[----:B------:R-:W-:Y:S01]  /*3270*/  LOP3.LUT R136, R136, R111, RZ, 0xc0, !PT ;  /* 0x0000006f88887212 */ /* 0x000fe200078ec0ff */
[C---:B------:R-:W-:Y:S01]  /*3280*/  HMMA.16816.F32.BF16 R156, R132.reuse, R44, RZ ;  /* 0x0000002c849c723c */ /* 0x040fe200000418ff */
[----:B--2---:R-:W-:Y:S01]  /*3290*/  F2FP.BF16.PACK_AB R92, R183, R186 ;  /* 0x000000bab75c723e */ /* 0x004fe200000010ff */
[--C-:B------:R-:W-:Y:S01]  /*32a0*/  HSET2.LE.AND R43, R43, R4.reuse, PT ;  /* 0x000000042b2b7233 */ /* 0x100fe20003803000 */
[----:B------:R-:W-:Y:S01]  /*32b0*/  LOP3.LUT R137, R137, R42, RZ, 0xc0, !PT ;  /* 0x0000002a89897212 */ /* 0x000fe200078ec0ff */
[----:B------:R-:W-:Y:S01]  /*32c0*/  HSET2.LE.AND R42, R79, R4, PT ;  /* 0x000000044f2a7233 */ /* 0x000fe20003803000 */
[----:B------:R-:W-:Y:S01]  /*32d0*/  LOP3.LUT R139, R139, R92, RZ, 0xc0, !PT ;  /* 0x0000005c8b8b7212 */ /* 0x000fe200078ec0ff */
[----:B------:R-:W1:Y:S01]  /*32e0*/  MUFU.EX2 R17, R17 ;  /* 0x0000001100117308 */ /* 0x000e620000000800 */
[----:B------:R-:W-:Y:S01]  /*32f0*/  LOP3.LUT R60, R94, 0xffff, RZ, 0xc0, !PT ;  /* 0x0000ffff5e3c7812 */ /* 0x000fe200078ec0ff */
[C---:B------:R-:W-:Y:S01]  /*3300*/  HMMA.16816.F32.BF16 R48, R132.reuse, R56, RZ ;  /* 0x000000388430723c */ /* 0x040fe200000418ff */
[----:B------:R-:W-:Y:S01]  /*3310*/  LOP3.LUT R78, R95, UR16, R78, 0x96, !PT ;  /* 0x000000105f4e7c12 */ /* 0x000fe2000f8e964e */
[----:B------:R-:W-:Y:S01]  /*3320*/  FADD.FTZ R193, R196, R193 ;  /* 0x000000c1c4c17221 */ /* 0x000fe20000010000 */
[----:B------:R-:W-:Y:S01]  /*3330*/  SHF.R.U32.HI R7, RZ, 0x8, R60 ;  /* 0x00000008ff077819 */ /* 0x000fe2000001163c */
[----:B------:R-:W-:Y:S01]  /*3340*/  FADD.FTZ R191, R192, R191 ;  /* 0x000000bfc0bf7221 */ /* 0x000fe20000010000 */
[----:B------:R-:W-:Y:S01]  /*3350*/  LOP3.LUT R60, R78, 0xffff, RZ, 0xc0, !PT ;  /* 0x0000ffff4e3c7812 */ /* 0x000fe200078ec0ff */
[----:B------:R-:W-:Y:S01]  /*3360*/  MUFU.EX2 R164, R164 ;  /* 0x000000a400a47308 */ /* 0x000fe20000000800 */
[----:B------:R-:W-:Y:S01]  /*3370*/  SHF.R.U32.HI R61, RZ, 0x10, R78 ;  /* 0x00000010ff3d7819 */ /* 0x000fe2000001164e */
[C---:B------:R-:W-:Y:S01]  /*3380*/  HMMA.16816.F32.BF16 R64, R132.reuse, R72, RZ ;  /* 0x000000488440723c */ /* 0x040fe200000418ff */
[----:B------:R-:W-:Y:S01]  /*3390*/  SHF.R.U32.HI R6, RZ, 0x18, R94 ;  /* 0x00000018ff067819 */ /* 0x000fe2000001165e */
[----:B------:R-:W-:Y:S01]  /*33a0*/  FADD.FTZ R194, R194, R193 ;  /* 0x000000c1c2c27221 */ /* 0x000fe20000010000 */
[----:B------:R-:W-:Y:S01]  /*33b0*/  SHF.R.U32.HI R60, RZ, 0x8, R60 ;  /* 0x00000008ff3c7819 */ /* 0x000fe2000001163c */
[----:B------:R-:W-:Y:S01]  /*33c0*/  FADD.FTZ R186, R186, R191 ;  /* 0x000000bfbaba7221 */ /* 0x000fe20000010000 */
[----:B------:R-:W-:Y:S01]  /*33d0*/  LOP3.LUT R61, R61, 0xff, RZ, 0xc0, !PT ;  /* 0x000000ff3d3d7812 */ /* 0x000fe200078ec0ff */
[----:B------:R-:W2:Y:S01]  /*33e0*/  MUFU.EX2 R233, R233 ;  /* 0x000000e900e97308 */ /* 0x000ea20000000800 */
[----:B-1----:R-:W-:Y:S01]  /*33f0*/  F2FP.BF16.PACK_AB R109, R17, R180 ;  /* 0x000000b4116d723e */ /* 0x002fe200000010ff */
[C---:B------:R-:W-:Y:S01]  /*3400*/  HMMA.16816.F32.BF16 R80, R132.reuse, R88, RZ ;  /* 0x000000588450723c */ /* 0x040fe200000418ff */
[----:B------:R-:W-:Y:S01]  /*3410*/  FADD.FTZ R182, R182, R189 ;  /* 0x000000bdb6b67221 */ /* 0x000fe20000010000 */
[----:B------:R-:W-:Y:S01]  /*3420*/  PLOP3.LUT P0, PT, PT, PT, UP0, 0x80, 0x0 ;  /* 0x000000000000781c */ /* 0x000fe20003f0f008 */
[----:B------:R-:W-:Y:S01]  /*3430*/  FADD.FTZ R184, R184, R187 ;  /* 0x000000bbb8b87221 */ /* 0x000fe20000010000 */
[----:B------:R-:W-:Y:S01]  /*3440*/  LOP3.LUT R40, R40, R109, RZ, 0xc0, !PT ;  /* 0x0000006d28287212 */ /* 0x000fe200078ec0ff */
[----:B------:R-:W-:Y:S01]  /*3450*/  FADD.FTZ R194, R185, R194 ;  /* 0x000000c2b9c27221 */ /* 0x000fe20000010000 */
[----:B------:R-:W-:Y:S01]  /*3460*/  MUFU.EX2 R0, R0 ;  /* 0x0000000000007308 */ /* 0x000fe20000000800 */
[----:B------:R-:W-:Y:S01]  /*3470*/  FADD.FTZ R186, R183, R186 ;  /* 0x000000bab7ba7221 */ /* 0x000fe20000010000 */
[----:B------:R-:W-:Y:S01]  /*3480*/  HMMA.16816.F32.BF16 R96, R132, R104, RZ ;  /* 0x000000688460723c */ /* 0x000fe200000418ff */
[----:B------:R-:W-:-:S02]  /*3490*/  FADD.FTZ R19, R19, R182 ;  /* 0x000000b613137221 */ /* 0x000fc40000010000 */
[----:B------:R-:W-:Y:S02]  /*34a0*/  FADD.FTZ R184, R181, R184 ;  /* 0x000000b8b5b87221 */ /* 0x000fe40000010000 */
[----:B------:R-:W-:Y:S01]  /*34b0*/  FADD.FTZ R180, R180, R19 ;  /* 0x00000013b4b47221 */ /* 0x000fe20000010000 */
[----:B------:R-:W1:Y:S01]  /*34c0*/  MUFU.EX2 R227, R227 ;  /* 0x000000e300e37308 */ /* 0x000e620000000800 */
[----:B--2---:R-:W-:Y:S01]  /*34d0*/  F2FP.BF16.PACK_AB R79, R233, R164 ;  /* 0x000000a4e94f723e */ /* 0x004fe200000010ff */
[C---:B------:R-:W-:Y:S01]  /*34e0*/  HMMA.16816.F32.BF16 R152, R132.reuse, R116, RZ ;  /* 0x000000748498723c */ /* 0x040fe200000418ff */
[----:B------:R-:W-:Y:S02]  /*34f0*/  FADD.FTZ R3, R3, R184 ;  /* 0x000000b803037221 */ /* 0x000fe40000010000 */
[----:B------:R-:W-:Y:S01]  /*3500*/  LOP3.LUT R42, R42, R79, RZ, 0xc0, !PT ;  /* 0x0000004f2a2a7212 */ /* 0x000fe200078ec0ff */
[----:B------:R-:W-:Y:S02]  /*3510*/  FADD.FTZ R17, R17, R180 ;  /* 0x000000b411117221 */ /* 0x000fe40000010000 */
[----:B------:R-:W-:Y:S01]  /*3520*/  MUFU.EX2 R235, R235 ;  /* 0x000000eb00eb7308 */ /* 0x000fe20000000800 */
[----:B------:R-:W-:Y:S01]  /*3530*/  FADD.FTZ R3, R2, R3 ;  /* 0x0000000302037221 */ /* 0x000fe20000010000 */
[----:B------:R-:W-:Y:S01]  /*3540*/  HMMA.16816.F32.BF16 R120, R132, R124, RZ ;  /* 0x0000007c8478723c */ /* 0x000fe200000418ff */
[----:B------:R-:W-:-:S04]  /*3550*/  FADD.FTZ R164, R164, R17 ;  /* 0x00000011a4a47221 */ /* 0x000fc80000010000 */
[----:B------:R-:W-:Y:S01]  /*3560*/  FADD.FTZ R233, R233, R164 ;  /* 0x000000a4e9e97221 */ /* 0x000fe20000010000 */
[----:B------:R-:W-:Y:S01]  /*3570*/  MUFU.EX2 R248, R248 ;  /* 0x000000f800f87308 */ /* 0x000fe20000000800 */
[----:B-1----:R-:W-:Y:S01]  /*3580*/  F2FP.BF16.PACK_AB R92, R227, R0 ;  /* 0x00000000e35c723e */ /* 0x002fe200000010ff */
[C---:B------:R-:W-:Y:S01]  /*3590*/  HMMA.16816.F32.BF16 R128, R132.reuse, R172, RZ ;  /* 0x000000ac8480723c */ /* 0x040fe200000418ff */
[----:B------:R-:W-:Y:S02]  /*35a0*/  FADD.FTZ R0, R0, R3 ;  /* 0x0000000300007221 */ /* 0x000fe40000010000 */
[----:B------:R-:W-:Y:S02]  /*35b0*/  LOP3.LUT R43, R43, R92, RZ, 0xc0, !PT ;  /* 0x0000005c2b2b7212 */ /* 0x000fe400078ec0ff */
[----:B------:R-:W-:Y:S01]  /*35c0*/  FADD.FTZ R227, R227, R0 ;  /* 0x00000000e3e37221 */ /* 0x000fe20000010000 */
[----:B------:R-:W-:Y:S02]  /*35d0*/  MUFU.EX2 R195, R195 ;  /* 0x000000c300c37308 */ /* 0x000fe40000000800 */
[C---:B------:R-:W-:Y:S06]  /*35e0*/  HMMA.16816.F32.BF16 R36, R132.reuse, R46, RZ ;  /* 0x0000002e8424723c */ /* 0x040fec00000418ff */
[----:B------:R-:W1:Y:S02]  /*35f0*/  MUFU.EX2 R198, R198 ;  /* 0x000000c600c67308 */ /* 0x000e640000000800 */
[C---:B------:R-:W-:Y:S06]  /*3600*/  HMMA.16816.F32.BF16 R52, R132.reuse, R58, RZ ;  /* 0x0000003a8434723c */ /* 0x040fec00000418ff */
[----:B------:R-:W-:Y:S02]  /*3610*/  MUFU.EX2 R197, R197 ;  /* 0x000000c500c57308 */ /* 0x000fe40000000800 */
[C---:B------:R-:W-:Y:S06]  /*3620*/  HMMA.16816.F32.BF16 R68, R132.reuse, R74, RZ ;  /* 0x0000004a8444723c */ /* 0x040fec00000418ff */
[----:B------:R-:W2:Y:S02]  /*3630*/  MUFU.EX2 R232, R232 ;  /* 0x000000e800e87308 */ /* 0x000ea40000000800 */
[C---:B------:R-:W-:Y:S06]  /*3640*/  HMMA.16816.F32.BF16 R84, R132.reuse, R90, RZ ;  /* 0x0000005a8454723c */ /* 0x040fec00000418ff */
[----:B------:R-:W-:Y:S02]  /*3650*/  MUFU.EX2 R199, R199 ;  /* 0x000000c700c77308 */ /* 0x000fe40000000800 */
[C---:B------:R-:W-:Y:S06]  /*3660*/  HMMA.16816.F32.BF16 R100, R132.reuse, R106, RZ ;  /* 0x0000006a8464723c */ /* 0x040fec00000418ff */
[----:B------:R-:W3:Y:S02]  /*3670*/  MUFU.EX2 R252, R252 ;  /* 0x000000fc00fc7308 */ /* 0x000ee40000000800 */
[C---:B------:R-:W-:Y:S08]  /*3680*/  HMMA.16816.F32.BF16 R112, R132.reuse, R118, RZ ;  /* 0x000000768470723c */ /* 0x040ff000000418ff */
[C---:B------:R-:W-:Y:S08]  /*3690*/  HMMA.16816.F32.BF16 R144, R132.reuse, R126, RZ ;  /* 0x0000007e8490723c */ /* 0x040ff000000418ff */
[----:B------:R-:W-:Y:S08]  /*36a0*/  HMMA.16816.F32.BF16 R132, R132, R174, RZ ;  /* 0x000000ae8484723c */ /* 0x000ff000000418ff */
[----:B------:R-:W-:Y:S07]  /*36b0*/  HMMA.16816.F32.BF16 R160, R136, R44, RZ ;  /* 0x0000002c88a0723c */ /* 0x000fee00000418ff */
[----:B------:R-:W-:Y:S01]  /*36c0*/  SHF.R.U32.HI R45, RZ, 0x10, R94 ;  /* 0x00000010ff2d7819 */ /* 0x000fe2000001165e */
[----:B------:R-:W-:Y:S01]  /*36d0*/  HMMA.16816.F32.BF16 R156, R40, R176, R156 ;  /* 0x000000b0289c723c */ /* 0x000fe2000004189c */
[----:B------:R-:W-:-:S02]  /*36e0*/  LOP3.LUT R44, R94, 0xff, RZ, 0xc0, !PT ;  /* 0x000000ff5e2c7812 */ /* 0x000fc400078ec0ff */
[----:B------:R-:W-:Y:S02]  /*36f0*/  LOP3.LUT R5, R45, 0xff, RZ, 0xc0, !PT ;  /* 0x000000ff2d057812 */ /* 0x000fe400078ec0ff */
[----:B------:R-:W-:Y:S02]  /*3700*/  LOP3.LUT R45, R78, 0xff, RZ, 0xc0, !PT ;  /* 0x000000ff4e2d7812 */ /* 0x000fe400078ec0ff */
[----:B------:R-:W-:Y:S01]  /*3710*/  SHF.R.U32.HI R78, RZ, 0x18, R78 ;  /* 0x00000018ff4e7819 */ /* 0x000fe2000001164e */
[C---:B------:R-:W-:Y:S01]  /*3720*/  HMMA.16816.F32.BF16 R48, R40.reuse, R168, R48 ;  /* 0x000000a82830723c */ /* 0x040fe20000041830 */
[----:B------:R-:W-:Y:S02]  /*3730*/  PRMT R7, R44, 0x5410, R7 ;  /* 0x000054102c077816 */ /* 0x000fe40000000007 */
[----:B------:R-:W-:Y:S02]  /*3740*/  PRMT R63, R5, 0x5410, R6 ;  /* 0x00005410053f7816 */ /* 0x000fe40000000006 */
[----:B------:R-:W-:Y:S01]  /*3750*/  PRMT R45, R45, 0x5410, R60 ;  /* 0x000054102d2d7816 */ /* 0x000fe2000000003c */
[--C-:B------:R-:W-:Y:S01]  /*3760*/  HSET2.LE.AND R6, R7, R4.reuse, PT ;  /* 0x0000000407067233 */ /* 0x100fe20003803000 */
[----:B------:R-:W-:Y:S01]  /*3770*/  PRMT R5, R61, 0x5410, R78 ;  /* 0x000054103d057816 */ /* 0x000fe2000000004e */
[--C-:B------:R-:W-:Y:S01]  /*3780*/  HSET2.LE.AND R7, R63, R4.reuse, PT ;  /* 0x000000043f077233 */ /* 0x100fe20003803000 */
[----:B-1----:R-:W-:Y:S01]  /*3790*/  F2FP.BF16.PACK_AB R61, R198, R195 ;  /* 0x000000c3c63d723e */ /* 0x002fe200000010ff */
[--C-:B------:R-:W-:Y:S01]  /*37a0*/  HSET2.LE.AND R44, R45, R4.reuse, PT ;  /* 0x000000042d2c7233 */ /* 0x100fe20003803000 */
[----:B--2---:R-:W-:Y:S01]  /*37b0*/  F2FP.BF16.PACK_AB R45, R232, R197 ;  /* 0x000000c5e82d723e */ /* 0x004fe200000010ff */
[----:B------:R-:W-:Y:S01]  /*37c0*/  HSET2.LE.AND R5, R5, R4, PT ;  /* 0x0000000405057233 */ /* 0x000fe20003803000 */
[----:B------:R-:W-:Y:S01]  /*37d0*/  F2FP.BF16.PACK_AB R4, R248, R235 ;  /* 0x000000ebf804723e */ /* 0x000fe200000010ff */
[C---:B----4-:R-:W-:Y:S01]  /*37e0*/  HMMA.16816.F32.BF16 R64, R40.reuse, R32, R64 ;  /* 0x000000202840723c */ /* 0x050fe20000041840 */
[----:B---3--:R-:W-:Y:S01]  /*37f0*/  F2FP.BF16.PACK_AB R60, R252, R199 ;  /* 0x000000c7fc3c723e */ /* 0x008fe200000010ff */
[----:B------:R-:W-:Y:S01]  /*3800*/  FADD.FTZ R195, R195, R194 ;  /* 0x000000c2c3c37221 */ /* 0x000fe20000010000 */
[----:B------:R-:W-:Y:S01]  /*3810*/  LOP3.LUT R7, R7, R4, RZ, 0xc0, !PT ;  /* 0x0000000407077212 */ /* 0x000fe200078ec0ff */
[----:B------:R-:W-:Y:S01]  /*3820*/  FADD.FTZ R199, R199, R186 ;  /* 0x000000bac7c77221 */ /* 0x000fe20000010000 */
[----:B------:R-:W-:Y:S01]  /*3830*/  LOP3.LUT R6, R6, R45, RZ, 0xc0, !PT ;  /* 0x0000002d06067212 */ /* 0x000fe200078ec0ff */
[----:B------:R-:W-:Y:S01]  /*3840*/  FADD.FTZ R198, R198, R195 ;  /* 0x000000c3c6c67221 */ /* 0x000fe20000010000 */
[----:B------:R-:W-:Y:S01]  /*3850*/  LOP3.LUT R4, R44, R61, RZ, 0xc0, !PT ;  /* 0x0000003d2c047212 */ /* 0x000fe200078ec0ff */
[----:B------:R-:W-:Y:S01]  /*3860*/  HMMA.16816.F32.BF16 R80, R40, R28, R80 ;  /* 0x0000001c2850723c */ /* 0x000fe20000041850 */
[----:B------:R-:W-:Y:S01]  /*3870*/  LOP3.LUT R5, R5, R60, RZ, 0xc0, !PT ;  /* 0x0000003c05057212 */ /* 0x000fe200078ec0ff */
[----:B------:R-:W-:-:S02]  /*3880*/  FADD.FTZ R252, R252, R199 ;  /* 0x000000c7fcfc7221 */ /* 0x000fc40000010000 */
[----:B------:R-:W-:-:S04]  /*3890*/  FADD.FTZ R197, R197, R198 ;  /* 0x000000c6c5c57221 */ /* 0x000fc80000010000 */
[C---:B------:R-:W-:Y:S08]  /*38a0*/  HMMA.16816.F32.BF16 R96, R40.reuse, R24, R96 ;  /* 0x000000182860723c */ /* 0x040ff00000041860 */
[C---:B-----5:R-:W-:Y:S08]  /*38b0*/  HMMA.16816.F32.BF16 R152, R40.reuse, R20, R152 ;  /* 0x000000142898723c */ /* 0x060ff00000041898 */
        /* <DEDUP_REMOVED lines=40> */
[----:B------:R-:W-:Y:S07]  /*3b40*/  HMMA.16816.F32.BF16 R136, R4, R10, R136 ;  /* 0x0000000a0488723c */ /* 0x000fee0000041888 */
[----:B------:R-:W-:-:S02]  /*3b50*/  FADD.FTZ R5, R235, R252 ;  /* 0x000000fceb057221 */ /* 0x000fc40000010000 */
[----:B------:R-:W-:Y:S02]  /*3b60*/  FADD.FTZ R235, R232, R197 ;  /* 0x000000c5e8eb7221 */ /* 0x000fe40000010000 */
[----:B------:R-:W-:Y:S01]  /*3b70*/  FADD.FTZ R232, R248, R5 ;  /* 0x00000005f8e87221 */ /* 0x000fe20000010000 */
[----:B------:R-:W-:Y:S05]  /*3b80*/  @!P0 BRA `(.L_x_853) ;  /* 0x0000946000008947 */ /* 0x000fea0003800000 */
[----:B------:R-:W-:-:S04]  /*3b90*/  DEPBAR.LE SB0, 0x0 ;  /* 0x000080000000791a */ /* 0x000fc80000000000 */
[----:B------:R-:W-:Y:S01]  /*3ba0*/  IMAD.U32 R5, RZ, RZ, UR24 ;  /* 0x00000018ff057e24 */ /* 0x000fe2000f8e00ff */
[----:B------:R-:W-:Y:S01]  /*3bb0*/  USHF.L.U32 UR28, UR4, 0x6, URZ ;  /* 0x00000006041c7899 */ /* 0x000fe2000800063f */
[----:B------:R-:W-:Y:S01]  /*3bc0*/  IMAD.U32 R0, RZ, RZ, UR24 ;  /* 0x00000018ff007e24 */ /* 0x000fe2000f8e00ff */
[----:B------:R-:W-:Y:S01]  /*3bd0*/  UMOV UR30, 0x6 ;  /* 0x00000006001e7882 */ /* 0x000fe20000000000 */
[----:B------:R-:W-:Y:S01]  /*3be0*/  IMAD.U32 R3, RZ, RZ, UR5 ;  /* 0x00000005ff037e24 */ /* 0x000fe2000f8e00ff */
[----:B------:R-:W-:Y:S01]  /*3bf0*/  ULDC UR29, c[0x0][0x1a4] ;  /* 0x00006900001d7ab9 */ /* 0x000fe20000000800 */
[----:B------:R-:W-:Y:S01]  /*3c00*/  BAR.SYNC.DEFER_BLOCKING 0x0 ;  /* 0x0000000000007b1d */ /* 0x000fe20000010000 */
[----:B------:R-:W-:Y:S01]  /*3c10*/  LEA R248, P0, R5, R246, 0x1 ;  /* 0x000000f605f87211 */ /* 0x000fe200078008ff */
[----:B------:R-:W-:Y:S01]  /*3c20*/  USHF.L.U64.HI UR29, UR4, UR30, UR29 ;  /* 0x0000001e041d7299 */ /* 0x000fe2000801021d */
[----:B------:R-:W-:Y:S01]  /*3c30*/  IADD3 R2, P1, R246, -UR28, RZ ;  /* 0x8000001cf6027c10 */ /* 0x000fe2000ff3e0ff */
[----:B------:R-:W-:Y:S01]  /*3c40*/  UISETP.NE.AND UP0, UPT, UR25, 0x2, UPT ;  /* 0x000000021900788c */ /* 0x000fe2000bf05270 */
[----:B------:R-:W-:-:S02]  /*3c50*/  LEA.HI.X R0, R0, R247, R3, 0x1, P0 ;  /* 0x000000f700007211 */ /* 0x000fc400000f0c03 */
[----:B------:R-:W-:Y:S02]  /*3c60*/  IADD3 R248, P0, R248, -UR28, RZ ;  /* 0x8000001cf8f87c10 */ /* 0x000fe4000ff1e0ff */
[----:B------:R-:W-:Y:S02]  /*3c70*/  IADD3.X R3, R247, ~UR29, RZ, P1, !PT ;  /* 0x8000001df7037c10 */ /* 0x000fe40008ffe4ff */
[----:B------:R-:W-:Y:S01]  /*3c80*/  IADD3.X R249, R0, ~UR29, RZ, P0, !PT ;  /* 0x8000001d00f97c10 */ /* 0x000fe200087fe4ff */
[----:B------:R-:W-:-:S06]  /*3c90*/  UIADD3 UR29, UR25, -0x2, URZ ;  /* 0xfffffffe191d7890 */ /* 0x000fcc000fffe03f */
[----:B------:R-:W-:-:S04]  /*3ca0*/  IMAD.U32 R0, RZ, RZ, UR29 ;  /* 0x0000001dff007e24 */ /* 0x000fc8000f8e00ff */
[----:B------:R-:W-:Y:S01]  /*3cb0*/  IMAD R0, R0, 0x20, R241 ;  /* 0x0000002000007824 */ /* 0x000fe200078e02f1 */
[----:B------:R-:W-:Y:S01]  /*3cc0*/  @!PT LDS RZ, [RZ] ;  /* 0x00000000fffff984 */ /* 0x000fe20000000800 */
[----:B------:R-:W-:Y:S01]  /*3cd0*/  @!PT LDS RZ, [RZ] ;  /* 0x00000000fffff984 */ /* 0x000fe20000000800 */
[----:B------:R-:W-:Y:S01]  /*3ce0*/  @!PT LDS RZ, [RZ] ;  /* 0x00000000fffff984 */ /* 0x000fe20000000800 */
[----:B------:R1:W-:Y:S04]  /*3cf0*/  LDGSTS.E.BYPASS.LTC128B.128 [R219+0xa000], [R2.64] ;  /* 0x0a00000002db7fae */ /* 0x0003e8000b901d56 */
[----:B------:R1:W-:Y:S04]  /*3d00*/  LDGSTS.E.BYPASS.LTC128B.128 [R219+0xb000], [R2.64+0x80] ;  /* 0x0b00008002db7fae */ /* 0x0003e8000b901d56 */
[----:B------:R2:W-:Y:S04]  /*3d10*/  LDGSTS.E.BYPASS.LTC128B.128 [R219+0xa800], [R248.64] ;  /* 0x0a800000f8db7fae */ /* 0x0005e8000b901d56 */
[----:B------:R2:W-:Y:S04]  /*3d20*/  LDGSTS.E.BYPASS.LTC128B.128 [R219+0xb800], [R248.64+0x80] ;  /* 0x0b800080f8db7fae */ /* 0x0005e8000b901d56 */
[----:B------:R-:W-:Y:S04]  /*3d30*/  LDSM.16.M88.4 R180, [R217] ;  /* 0x00000000d9b4783b */ /* 0x000fe80000000200 */
[----:B------:R-:W3:Y:S04]  /*3d40*/  LDSM.16.M88.4 R4, [R218+0x2000] ;  /* 0x00200000da04783b */ /* 0x000ee80000000200 */
[----:B------:R-:W4:Y:S04]  /*3d50*/  LDSM.16.M88.4 R32, [R217+0x800] ;  /* 0x00080000d920783b */ /* 0x000f280000000200 */
[----:B------:R-:W5:Y:S01]  /*3d60*/  LDSM.16.M88.4 R172, [R218] ;  /* 0x00000000daac783b */ /* 0x000f620000000200 */
[----:B-1----:R-:W-:-:S03]  /*3d70*/  IADD3 R2, R0, 0x1, RZ ;  /* 0x0000000100027810 */ /* 0x002fc60007ffe0ff */
[----:B------:R-:W-:Y:S01]  /*3d80*/  LDSM.16.M88.4 R192, [R215] ;  /* 0x00000000d7c0783b */ /* 0x000fe20000000200 */
[----:B------:R-:W-:Y:S02]  /*3d90*/  IADD3 R3, R0, 0x8, RZ ;  /* 0x0000000800037810 */ /* 0x000fe40007ffe0ff */
[C---:B------:R-:W-:Y:S01]  /*3da0*/  ISETP.GE.AND P5, PT, R2.reuse, R240, PT ;  /* 0x000000f00200720c */ /* 0x040fe20003fa6270 */
[----:B------:R-:W1:Y:S01]  /*3db0*/  LDSM.16.M88.4 R24, [R216+0x2000] ;  /* 0x00200000d818783b */ /* 0x000e620000000200 */
[C---:B------:R-:W-:Y:S02]  /*3dc0*/  ISETP.GE.AND P1, PT, R2.reuse, R239, PT ;  /* 0x000000ef0200720c */ /* 0x040fe40003f26270 */
[C---:B------:R-:W-:Y:S01]  /*3dd0*/  ISETP.GE.AND P2, PT, R2.reuse, R237, PT ;  /* 0x000000ed0200720c */ /* 0x040fe20003f46270 */
[----:B------:R-:W1:Y:S01]  /*3de0*/  LDSM.16.M88.4 R188, [R207] ;  /* 0x00000000cfbc783b */ /* 0x000e620000000200 */
[----:B------:R-:W-:Y:S02]  /*3df0*/  ISETP.GE.AND P0, PT, R2, R234, PT ;  /* 0x000000ea0200720c */ /* 0x000fe40003f06270 */
[----:B------:R-:W-:Y:S01]  /*3e00*/  IADD3 R2, R0, 0x9, RZ ;  /* 0x0000000900027810 */ /* 0x000fe20007ffe0ff */
[----:B------:R-:W1:Y:S01]  /*3e10*/  LDSM.16.M88.4 R28, [R216] ;  /* 0x00000000d81c783b */ /* 0x000e620000000200 */
[----:B------:R-:W-:-:S02]  /*3e20*/  ISETP.GE.AND P6, PT, R3, R240, PT ;  /* 0x000000f00300720c */ /* 0x000fc40003fc6270 */
[C---:B------:R-:W-:Y:S01]  /*3e30*/  ISETP.GE.AND P3, PT, R3.reuse, R239, PT ;  /* 0x000000ef0300720c */ /* 0x040fe20003f66270 */
[----:B------:R-:W-:Y:S01]  /*3e40*/  LDSM.16.M88.4 R168, [R213] ;  /* 0x00000000d5a8783b */ /* 0x000fe20000000200 */
[----:B------:R-:W-:-:S03]  /*3e50*/  ISETP.GE.AND P4, PT, R3, R237, PT ;  /* 0x000000ed0300720c */ /* 0x000fc60003f86270 */
[----:B------:R-:W-:Y:S04]  /*3e60*/  LDSM.16.M88.4 R196, [R216+0x4000] ;  /* 0x00400000d8c4783b */ /* 0x000fe80000000200 */
[----:B------:R-:W0:Y:S01]  /*3e70*/  LDGDEPBAR ;  /* 0x00000000000079af */ /* 0x000e220000000000 */
[C---:B---3--:R-:W-:Y:S08]  /*3e80*/  HMMA.16816.F32.BF16 R20, R4.reuse, R180, RZ ;  /* 0x000000b40414723c */ /* 0x048ff000000418ff */
[C---:B----4-:R-:W-:Y:S08]  /*3e90*/  HMMA.16816.F32.BF16 R8, R4.reuse, R32, RZ ;  /* 0x000000200408723c */ /* 0x050ff000000418ff */
[C---:B------:R-:W-:Y:S08]  /*3ea0*/  HMMA.16816.F32.BF16 R12, R4.reuse, R182, RZ ;  /* 0x000000b6040c723c */ /* 0x040ff000000418ff */
[----:B------:R-:W-:Y:S08]  /*3eb0*/  HMMA.16816.F32.BF16 R4, R4, R34, RZ ;  /* 0x000000220404723c */ /* 0x000ff000000418ff */
[C---:B-----5:R-:W-:Y:S08]  /*3ec0*/  HMMA.16816.F32.BF16 R184, R172.reuse, R180, RZ ;  /* 0x000000b4acb8723c */ /* 0x060ff000000418ff */
[C---:B------:R-:W-:Y:S08]  /*3ed0*/  HMMA.16816.F32.BF16 R180, R172.reuse, R182, RZ ;  /* 0x000000b6acb4723c */ /* 0x040ff000000418ff */
[C---:B------:R-:W-:Y:S08]  /*3ee0*/  HMMA.16816.F32.BF16 R176, R172.reuse, R32, RZ ;  /* 0x00000020acb0723c */ /* 0x040ff000000418ff */
[----:B------:R-:W-:Y:S01]  /*3ef0*/  HMMA.16816.F32.BF16 R172, R172, R34, RZ ;  /* 0x00000022acac723c */ /* 0x000fe200000418ff */
[----:B------:R-:W-:Y:S07]  /*3f00*/  LDSM.16.M88.4 R32, [R213+0x800] ;  /* 0x00080000d520783b */ /* 0x000fee0000000200 */
[C---:B-1----:R-:W-:Y:S08]  /*3f10*/  HMMA.16816.F32.BF16 R20, R24.reuse, R192, R20 ;  /* 0x000000c01814723c */ /* 0x042ff00000041814 */
[C---:B------:R-:W-:Y:S08]  /*3f20*/  HMMA.16816.F32.BF16 R8, R24.reuse, R188, R8 ;  /* 0x000000bc1808723c */ /* 0x040ff00000041808 */
[C---:B------:R-:W-:Y:S08]  /*3f30*/  HMMA.16816.F32.BF16 R12, R24.reuse, R194, R12 ;  /* 0x000000c2180c723c */ /* 0x040ff0000004180c */
[----:B------:R-:W-:Y:S01]  /*3f40*/  HMMA.16816.F32.BF16 R4, R24, R190, R4 ;  /* 0x000000be1804723c */ /* 0x000fe20000041804 */
[----:B------:R-:W1:Y:S07]  /*3f50*/  LDSM.16.M88.4 R24, [R214+0x2000] ;  /* 0x00200000d618783b */ /* 0x000e6e0000000200 */
[C---:B------:R-:W-:Y:S08]  /*3f60*/  HMMA.16816.F32.BF16 R184, R28.reuse, R192, R184 ;  /* 0x000000c01cb8723c */ /* 0x040ff000000418b8 */
[C---:B------:R-:W-:Y:S08]  /*3f70*/  HMMA.16816.F32.BF16 R176, R28.reuse, R188, R176 ;  /* 0x000000bc1cb0723c */ /* 0x040ff000000418b0 */
[C---:B------:R-:W-:Y:S01]  /*3f80*/  HMMA.16816.F32.BF16 R180, R28.reuse, R194, R180 ;  /* 0x000000c21cb4723c */ /* 0x040fe200000418b4 */
[----:B------:R-:W-:Y:S07]  /*3f90*/  LDSM.16.M88.4 R192, [R206] ;  /* 0x00000000cec0783b */ /* 0x000fee0000000200 */
[----:B------:R-:W-:Y:S01]  /*3fa0*/  HMMA.16816.F32.BF16 R172, R28, R190, R172 ;  /* 0x000000be1cac723c */ /* 0x000fe200000418ac */
[----:B------:R-:W3:Y:S04]  /*3fb0*/  LDSM.16.M88.4 R28, [R214] ;  /* 0x00000000d61c783b */ /* 0x000ee80000000200 */
[----:B------:R-:W-:Y:S03]  /*3fc0*/  LDSM.16.M88.4 R188, [R206+0x800] ;  /* 0x00080000cebc783b */ /* 0x000fe60000000200 */
[C---:B-1----:R-:W-:Y:S08]  /*3fd0*/  HMMA.16816.F32.BF16 R20, R24.reuse, R168, R20 ;  /* 0x000000a81814723c */ /* 0x042ff00000041814 */
[C---:B------:R-:W-:Y:S08]  /*3fe0*/  HMMA.16816.F32.BF16 R8, R24.reuse, R32, R8 ;  /* 0x000000201808723c */ /* 0x040ff00000041808 */
[C---:B------:R-:W-:Y:S08]  /*3ff0*/  HMMA.16816.F32.BF16 R12, R24.reuse, R170, R12 ;  /* 0x000000aa180c723c */ /* 0x040ff0000004180c */
[----:B------:R-:W-:Y:S01]  /*4000*/  HMMA.16816.F32.BF16 R4, R24, R34, R4 ;  /* 0x000000221804723c */ /* 0x000fe20000041804 */
[----:B------:R-:W1:Y:S07]  /*4010*/  LDSM.16.M88.4 R24, [R212+0x2000] ;  /* 0x00200000d418783b */ /* 0x000e6e0000000200 */
[C---:B---3--:R-:W-:Y:S08]  /*4020*/  HMMA.16816.F32.BF16 R184, R28.reuse, R168, R184 ;  /* 0x000000a81cb8723c */ /* 0x048ff000000418b8 */
[C---:B------:R-:W-:Y:S01]  /*4030*/  HMMA.16816.F32.BF16 R180, R28.reuse, R170, R180 ;  /* 0x000000aa1cb4723c */ /* 0x040fe200000418b4 */
[----:B------:R-:W-:Y:S07]  /*4040*/  LDSM.16.M88.4 R168, [R217+0x1000] ;  /* 0x00100000d9a8783b */ /* 0x000fee0000000200 */
[C---:B------:R-:W-:Y:S08]  /*4050*/  HMMA.16816.F32.BF16 R176, R28.reuse, R32, R176 ;  /* 0x000000201cb0723c */ /* 0x040ff000000418b0 */
        /* <DEDUP_REMOVED lines=10> */
[----:B------:R-:W-:Y:S07]  /*4100*/  LDSM.16.M88.4 R192, [R205] ;  /* 0x00000000cdc0783b */ /* 0x000fee0000000200 */
[C---:B------:R-:W-:Y:S08]  /*4110*/  HMMA.16816.F32.BF16 R176, R28.reuse, R188, R176 ;  /* 0x000000bc1cb0723c */ /* 0x040ff000000418b0 */
[----:B------:R-:W-:Y:S01]  /*4120*/  HMMA.16816.F32.BF16 R172, R28, R190, R172 ;  /* 0x000000be1cac723c */ /* 0x000fe200000418ac */
[----:B------:R-:W3:Y:S04]  /*4130*/  LDSM.16.M88.4 R28, [R218+0x4000] ;  /* 0x00400000da1c783b */ /* 0x000ee80000000200 */
[----:B------:R-:W-:Y:S03]  /*4140*/  LDSM.16.M88.4 R188, [R204] ;  /* 0x00000000ccbc783b */ /* 0x000fe60000000200 */
        /* <DEDUP_REMOVED lines=10> */
[----:B------:R-:W-:Y:S04]  /*41f0*/  LDSM.16.M88.4 R32, [R214+0x6000] ;  /* 0x00600000d620783b */ /* 0x000fe80000000200 */
[----:B------:R-:W3:Y:S03]  /*4200*/  LDSM.16.M88.4 R28, [R213+0x1000] ;  /* 0x00100000d51c783b */ /* 0x000ee60000000200 */
[-C--:B------:R-:W-:Y:S08]  /*4210*/  HMMA.16816.F32.BF16 R184, R196, R192.reuse, R184 ;  /* 0x000000c0c4b8723c */ /* 0x080ff000000418b8 */
[C---:B-1----:R-:W-:Y:S08]  /*4220*/  HMMA.16816.F32.BF16 R20, R24.reuse, R192, R20 ;  /* 0x000000c01814723c */ /* 0x042ff00000041814 */
[C---:B------:R-:W-:Y:S08]  /*4230*/  HMMA.16816.F32.BF16 R12, R24.reuse, R194, R12 ;  /* 0x000000c2180c723c */ /* 0x040ff0000004180c */
[C---:B------:R-:W-:Y:S08]  /*4240*/  HMMA.16816.F32.BF16 R8, R24.reuse, R188, R8 ;  /* 0x000000bc1808723c */ /* 0x040ff00000041808 */
[----:B------:R-:W-:Y:S01]  /*4250*/  HMMA.16816.F32.BF16 R4, R24, R190, R4 ;  /* 0x000000be1804723c */ /* 0x000fe20000041804 */
[----:B------:R-:W1:Y:S07]  /*4260*/  LDSM.16.M88.4 R24, [R213+0x1800] ;  /* 0x00180000d518783b */ /* 0x000e6e0000000200 */
[C---:B------:R-:W-:Y:S01]  /*4270*/  HMMA.16816.F32.BF16 R180, R196.reuse, R194, R180 ;  /* 0x000000c2c4b4723c */ /* 0x040fe200000418b4 */
[----:B------:R-:W-:Y:S07]  /*4280*/  LDSM.16.M88.4 R192, [R206+0x1800] ;  /* 0x00180000cec0783b */ /* 0x000fee0000000200 */
[C---:B------:R-:W-:Y:S08]  /*4290*/  HMMA.16816.F32.BF16 R176, R196.reuse, R188, R176 ;  /* 0x000000bcc4b0723c */ /* 0x040ff000000418b0 */
[----:B------:R-:W-:Y:S01]  /*42a0*/  HMMA.16816.F32.BF16 R172, R196, R190, R172 ;  /* 0x000000bec4ac723c */ /* 0x000fe200000418ac */
[----:B------:R-:W4:Y:S07]  /*42b0*/  LDSM.16.M88.4 R188, [R212+0x6000] ;  /* 0x00600000d4bc783b */ /* 0x000f2e0000000200 */
[C---:B---3--:R-:W-:Y:S08]  /*42c0*/  HMMA.16816.F32.BF16 R20, R32.reuse, R28, R20 ;  /* 0x0000001c2014723c */ /* 0x048ff00000041814 */
[C---:B------:R-:W-:Y:S08]  /*42d0*/  HMMA.16816.F32.BF16 R12, R32.reuse, R30, R12 ;  /* 0x0000001e200c723c */ /* 0x040ff0000004180c */
[C---:B-1----:R-:W-:Y:S08]  /*42e0*/  HMMA.16816.F32.BF16 R8, R32.reuse, R24, R8 ;  /* 0x000000182008723c */ /* 0x042ff00000041808 */
[----:B------:R-:W-:Y:S01]  /*42f0*/  HMMA.16816.F32.BF16 R4, R32, R26, R4 ;  /* 0x0000001a2004723c */ /* 0x000fe20000041804 */
[----:B------:R-:W1:Y:S07]  /*4300*/  LDSM.16.M88.4 R32, [R206+0x1000] ;  /* 0x00100000ce20783b */ /* 0x000e6e0000000200 */
[C---:B------:R-:W-:Y:S08]  /*4310*/  HMMA.16816.F32.BF16 R184, R168.reuse, R28, R184 ;  /* 0x0000001ca8b8723c */ /* 0x040ff000000418b8 */
[----:B------:R-:W-:Y:S01]  /*4320*/  HMMA.16816.F32.BF16 R180, R168, R30, R180 ;  /* 0x0000001ea8b4723c */ /* 0x000fe200000418b4 */
[----:B------:R-:W3:Y:S01]  /*4330*/  LDSM.16.M88.4 R28, [R212+0x4000] ;  /* 0x00400000d41c783b */ /* 0x000ee20000000200 */
[----:B------:R-:W-:-:S06]  /*4340*/  DEPBAR.LE SB0, 0x0 ;  /* 0x000080000000791a */ /* 0x000fcc0000000000 */
[----:B------:R-:W-:Y:S08]  /*4350*/  HMMA.16816.F32.BF16 R176, R168, R24, R176 ;  /* 0x00000018a8b0723c */ /* 0x000ff000000418b0 */
[----:B----4-:R-:W-:Y:S08]  /*4360*/  HMMA.16816.F32.BF16 R8, R188, R192, R8 ;  /* 0x000000c0bc08723c */ /* 0x010ff00000041808 */
[----:B------:R-:W-:Y:S08]  /*4370*/  HMMA.16816.F32.BF16 R172, R168, R26, R172 ;  /* 0x0000001aa8ac723c */ /* 0x000ff000000418ac */
[C---:B-1----:R-:W-:Y:S08]  /*4380*/  HMMA.16816.F32.BF16 R20, R188.reuse, R32, R20 ;  /* 0x00000020bc14723c */ /* 0x042ff00000041814 */
[-C--:B------:R-:W-:Y:S08]  /*4390*/  HMMA.16816.F32.BF16 R12, R188, R34.reuse, R12 ;  /* 0x00000022bc0c723c */ /* 0x080ff0000004180c */
[C---:B---3--:R-:W-:Y:S08]  /*43a0*/  HMMA.16816.F32.BF16 R180, R28.reuse, R34, R180 ;  /* 0x000000221cb4723c */ /* 0x048ff000000418b4 */
[----:B------:R-:W-:Y:S01]  /*43b0*/  HMMA.16816.F32.BF16 R176, R28, R192, R176 ;  /* 0x000000c01cb0723c */ /* 0x000fe200000418b0 */
[----:B------:R-:W-:-:S02]  /*43c0*/  FSEL R23, R23, -INF , !P0 ;  /* 0xff80000017177808 */ /* 0x000fc40004000000 */
[----:B------:R-:W-:Y:S02]  /*43d0*/  ISETP.GE.AND P0, PT, R2, R240, PT ;  /* 0x000000f00200720c */ /* 0x000fe40003f06270 */
[----:B------:R-:W-:Y:S02]  /*43e0*/  FSEL R21, R21, -INF , !P2 ;  /* 0xff80000015157808 */ /* 0x000fe40005000000 */
[----:B------:R-:W-:Y:S01]  /*43f0*/  ISETP.GE.AND P2, PT, R3, R234, PT ;  /* 0x000000ea0300720c */ /* 0x000fe20003f46270 */
[----:B------:R-:W-:Y:S01]  /*4400*/  HMMA.16816.F32.BF16 R184, R28, R32, R184 ;  /* 0x000000201cb8723c */ /* 0x000fe200000418b8 */
[----:B------:R-:W-:Y:S02]  /*4410*/  IADD3 R3, R0, 0x10, RZ ;  /* 0x0000001000037810 */ /* 0x000fe40007ffe0ff */
[----:B------:R-:W-:Y:S02]  /*4420*/  FSEL R17, R14, -INF , !P2 ;  /* 0xff8000000e117808 */ /* 0x000fe40005000000 */
[----:B------:R-:W-:-:S02]  /*4430*/  ISETP.GE.AND P2, PT, R3, R239, PT ;  /* 0x000000ef0300720c */ /* 0x000fc40003f46270 */
[----:B------:R-:W-:Y:S01]  /*4440*/  FSEL R12, R12, -INF , !P4 ;  /* 0xff8000000c0c7808 */ /* 0x000fe20006000000 */
[-C--:B------:R-:W-:Y:S01]  /*4450*/  HMMA.16816.F32.BF16 R4, R188, R194.reuse, R4 ;  /* 0x000000c2bc04723c */ /* 0x080fe20000041804 */
[----:B------:R-:W-:Y:S02]  /*4460*/  FSEL R180, R180, -INF , !P6 ;  /* 0xff800000b4b47808 */ /* 0x000fe40007000000 */
[----:B------:R-:W-:Y:S02]  /*4470*/  FSEL R182, R182, -INF , !P3 ;  /* 0xff800000b6b67808 */ /* 0x000fe40005800000 */
[----:B------:R-:W-:Y:S01]  /*4480*/  FSEL R181, R181, -INF , !P0 ;  /* 0xff800000b5b57808 */ /* 0x000fe20004000000 */
[----:B------:R-:W-:Y:S01]  /*4490*/  BAR.SYNC.DEFER_BLOCKING 0x0 ;  /* 0x0000000000007b1d */ /* 0x000fe20000010000 */
[C---:B------:R-:W-:Y:S01]  /*44a0*/  ISETP.GE.AND P6, PT, R2.reuse, R239, PT ;  /* 0x000000ef0200720c */ /* 0x040fe20003fc6270 */
[----:B------:R-:W-:Y:S01]  /*44b0*/  HMMA.16816.F32.BF16 R172, R28, R194, R172 ;  /* 0x000000c21cac723c */ /* 0x000fe200000418ac */
[----:B------:R-:W-:-:S02]  /*44c0*/  ISETP.GE.AND P3, PT, R2, R237, PT ;  /* 0x000000ed0200720c */ /* 0x000fc40003f66270 */
[----:B------:R-:W-:Y:S02]  /*44d0*/  ISETP.GE.AND P0, PT, R2, R234, PT ;  /* 0x000000ea0200720c */ /* 0x000fe40003f06270 */
[----:B------:R-:W-:Y:S02]  /*44e0*/  IADD3 R2, R0, 0x11, RZ ;  /* 0x0000001100027810 */ /* 0x000fe40007ffe0ff */
[----:B------:R-:W-:Y:S02]  /*44f0*/  FSEL R15, R15, -INF , !P0 ;  /* 0xff8000000f0f7808 */ /* 0x000fe40004000000 */
[----:B------:R-:W-:Y:S02]  /*4500*/  ISETP.GE.AND P0, PT, R2, R240, PT ;  /* 0x000000f00200720c */ /* 0x000fe40003f06270 */
[----:B------:R-:W-:Y:S02]  /*4510*/  FSEL R183, R183, -INF , !P6 ;  /* 0xff800000b7b77808 */ /* 0x000fe40007000000 */
[----:B------:R-:W-:-:S02]  /*4520*/  FSEL R34, R177, -INF , !P0 ;  /* 0xff800000b1227808 */ /* 0x000fc40004000000 */
[----:B------:R-:W-:Y:S02]  /*4530*/  ISETP.GE.AND P0, PT, R2, R234, PT ;  /* 0x000000ea0200720c */ /* 0x000fe40003f06270 */
[----:B------:R-:W-:Y:S02]  /*4540*/  FSEL R33, R178, -INF , !P2 ;  /* 0xff800000b2217808 */ /* 0x000fe40005000000 */
[----:B------:R-:W-:Y:S02]  /*4550*/  FSEL R191, R11, -INF , !P0 ;  /* 0xff8000000bbf7808 */ /* 0x000fe40004000000 */
[-C--:B------:R-:W-:Y:S02]  /*4560*/  ISETP.GE.AND P0, PT, R0, R240.reuse, PT ;  /* 0x000000f00000720c */ /* 0x080fe40003f06270 */
[----:B------:R-:W-:Y:S02]  /*4570*/  ISETP.GE.AND P6, PT, R3, R240, PT ;  /* 0x000000f00300720c */ /* 0x000fe40003fc6270 */
[----:B------:R-:W-:-:S02]  /*4580*/  ISETP.GE.AND P2, PT, R2, R237, PT ;  /* 0x000000ed0200720c */ /* 0x000fc40003f46270 */
[----:B------:R-:W-:Y:S02]  /*4590*/  FSEL R184, R184, -INF , !P0 ;  /* 0xff800000b8b87808 */ /* 0x000fe40004000000 */
[----:B------:R-:W-:Y:S02]  /*45a0*/  ISETP.GE.AND P0, PT, R0, R234, PT ;  /* 0x000000ea0000720c */ /* 0x000fe40003f06270 */
[----:B------:R-:W-:Y:S02]  /*45b0*/  FSEL R13, R13, -INF , !P3 ;  /* 0xff8000000d0d7808 */ /* 0x000fe40005800000 */
[----:B------:R-:W-:Y:S02]  /*45c0*/  FSEL R32, R176, -INF , !P6 ;  /* 0xff800000b0207808 */ /* 0x000fe40007000000 */
[----:B------:R-:W-:Y:S02]  /*45d0*/  FSEL R190, R9, -INF , !P2 ;  /* 0xff80000009be7808 */ /* 0x000fe40005000000 */
[----:B------:R-:W-:-:S02]  /*45e0*/  ISETP.GE.AND P4, PT, R3, R237, PT ;  /* 0x000000ed0300720c */ /* 0x000fc40003f86270 */
[----:B------:R-:W-:Y:S02]  /*45f0*/  ISETP.GE.AND P3, PT, R3, R234, PT ;  /* 0x000000ea0300720c */ /* 0x000fe40003f66270 */
[----:B------:R-:W-:Y:S02]  /*4600*/  ISETP.GE.AND P6, PT, R2, R239, PT ;  /* 0x000000ef0200720c */ /* 0x000fe40003fc6270 */
[----:B------:R-:W-:Y:S02]  /*4610*/  FSEL R9, R22, -INF , !P0 ;  /* 0xff80000016097808 */ /* 0x000fe40004000000 */
[----:B------:R-:W-:Y:S02]  /*4620*/  IADD3 R2, R0, 0x18, RZ ;  /* 0x0000001800027810 */ /* 0x000fe40007ffe0ff */
[----:B------:R-:W-:Y:S02]  /*4630*/  PLOP3.LUT P0, PT, PT, PT, UP0, 0x80, 0x0 ;  /* 0x000000000000781c */ /* 0x000fe40003f0f008 */
[----:B------:R-:W-:-:S02]  /*4640*/  FSEL R35, R179, -INF , !P6 ;  /* 0xff800000b3237808 */ /* 0x000fc40007000000 */
[----:B------:R-:W-:Y:S02]  /*4650*/  FSEL R164, R8, -INF , !P4 ;  /* 0xff80000008a47808 */ /* 0x000fe40006000000 */
[----:B------:R-:W-:Y:S02]  /*4660*/  FSEL R189, R10, -INF , !P3 ;  /* 0xff8000000abd7808 */ /* 0x000fe40005800000 */
[C---:B------:R-:W-:Y:S02]  /*4670*/  ISETP.GE.AND P6, PT, R2.reuse, R240, PT ;  /* 0x000000f00200720c */ /* 0x040fe40003fc6270 */
[C---:B------:R-:W-:Y:S02]  /*4680*/  ISETP.GE.AND P4, PT, R2.reuse, R239, PT ;  /* 0x000000ef0200720c */ /* 0x040fe40003f86270 */
[C---:B------:R-:W-:Y:S02]  /*4690*/  ISETP.GE.AND P3, PT, R2.reuse, R237, PT ;  /* 0x000000ed0200720c */ /* 0x040fe40003f66270 */
[----:B------:R-:W-:-:S02]  /*46a0*/  ISETP.GE.AND P2, PT, R2, R234, PT ;  /* 0x000000ea0200720c */ /* 0x000fc40003f46270 */
[----:B------:R-:W-:Y:S02]  /*46b0*/  FSEL R185, R185, -INF , !P5 ;  /* 0xff800000b9b97808 */ /* 0x000fe40006800000 */
[----:B------:R-:W-:Y:S02]  /*46c0*/  FSEL R2, R187, -INF , !P1 ;  /* 0xff800000bb027808 */ /* 0x000fe40004800000 */
        /* <DEDUP_REMOVED lines=18> */
[----:B--2---:R-:W-:Y:S02]  /*47f0*/  UIADD3 UR31, UR25, -0x3, URZ ;  /* 0xfffffffd191f7890 */ /* 0x004fe4000fffe03f */
[----:B------:R-:W-:Y:S02]  /*4800*/  ULDC.64 UR4, c[0x0][0x198] ;  /* 0x0000660000047ab9 */ /* 0x000fe40000000a00 */
        /* <DEDUP_REMOVED lines=9> */
[----:B------:R-:W-:-:S04]  /*48a0*/  LEA R6, P1, R4, c[0x0][0x168], 0x1 ;  /* 0x00005a0004067a11 */ /* 0x000fc800078208ff */
[----:B------:R-:W-:Y:S02]  /*48b0*/  LEA.HI.X R3, R0, R225, R3, 0x5, P0 ;  /* 0x000000e100037211 */ /* 0x000fe400000f2c03 */
[----:B------:R-:W-:Y:S02]  /*48c0*/  IADD3 R24, P0, R6, UR19, RZ ;  /* 0x0000001306187c10 */ /* 0x000fe4000ff1e0ff */
[----:B------:R-:W-:-:S04]  /*48d0*/  LEA.HI.X R7, R4, c[0x0][0x16c], R3, 0x1, P1 ;  /* 0x00005b0004077a11 */ /* 0x000fc800008f0c03 */
        /* <DEDUP_REMOVED lines=8> */
[----:B------:R-:W0:Y:S02]  /*4960*/  LDGDEPBAR ;  /* 0x00000000000079af */ /* 0x000e240000000000 */
.L_x_854:
[----:B--2---:R-:W2:Y:S01]  /*4970*/  LDL.LU.64 R26, [R1] ;  /* 0x00000000011a7983 */ /* 0x004ea20000300a00 */
[----:B------:R-:W-:Y:S01]  /*4980*/  FMNMX.FTZ R0, R167, R184, !PT ;  /* 0x000000b8a7007209 */ /* 0x000fe20007810000 */
[----:B-1----:R-:W-:Y:S01]  /*4990*/  IMAD R24, R238, -0x326172a9, RZ ;  /* 0xcd9e8d57ee187824 */ /* 0x002fe200078e02ff */
[----:B------:R-:W-:Y:S01]  /*49a0*/  FMNMX.FTZ R5, R166, R11, !PT ;  /* 0x0000000ba6057209 */ /* 0x000fe20007810000 */
[----:B------:R-:W-:Y:S01]  /*49b0*/  STL.64 [R1+0x18], R204 ;  /* 0x000018cc01007387 */ /* 0x000fe20000100a00 */
[----:B------:R-:W-:-:S02]  /*49c0*/  FMNMX.FTZ R3, R185, R0, !PT ;  /* 0x00000000b9037209 */ /* 0x000fc40007810000 */
[----:B------:R-:W-:Y:S01]  /*49d0*/  FMNMX.FTZ R5, R2, R5, !PT ;  /* 0x0000000502057209 */ /* 0x000fe20007810000 */
[----:B------:R-:W-:Y:S01]  /*49e0*/  STL.64 [R1+0x10], R202 ;  /* 0x000010ca01007387 */ /* 0x000fe20000100a00 */
        /* <DEDUP_REMOVED lines=21> */
[----:B------:R-:W-:Y:S02]  /*4b40*/  FMNMX.FTZ R7, R13, R0, !PT ;  /* 0x000000000d077209 */ /* 0x000fe40007810000 */
[----:B------:R-:W-:Y:S02]  /*4b50*/  MOV R28, UR27 ;  /* 0x0000001b001c7c02 */ /* 0x000fe40008000f00 */
[----:B------:R-:W-:Y:S02]  /*4b60*/  FMNMX.FTZ R6, R15, R6, !PT ;  /* 0x000000060f067209 */ /* 0x000fe40007810000 */
[----:B------:R-:W-:Y:S02]  /*4b70*/  FMNMX.FTZ R7, R164, R7, !PT ;  /* 0x00000007a4077209 */ /* 0x000fe40007810000 */
[----:B------:R-:W-:-:S04]  /*4b80*/  FMNMX.FTZ R6, R189, R6, !PT ;  /* 0x00000006bd067209 */ /* 0x000fc80007810000 */
[----:B------:R-:W-:Y:S02]  /*4b90*/  FMNMX.FTZ R6, R191, R6, !PT ;  /* 0x00000006bf067209 */ /* 0x000fe40007810000 */
[----:B-1----:R-:W-:Y:S02]  /*4ba0*/  FMNMX.FTZ R3, R4, R3, !PT ;  /* 0x0000000304037209 */ /* 0x002fe40007810000 */
[----:B------:R-:W-:Y:S02]  /*4bb0*/  FMNMX.FTZ R4, R190, R7, !PT ;  /* 0x00000007be047209 */ /* 0x000fe40007810000 */
[----:B------:R-:W-:Y:S01]  /*4bc0*/  FMNMX.FTZ R6, R193, R6, !PT ;  /* 0x00000006c1067209 */ /* 0x000fe20007810000 */
[----:B------:R-:W1:Y:S01]  /*4bd0*/  SHFL.BFLY PT, R192, R3, 0x1, 0x1f ;  /* 0x0c201f0003c07f89 */ /* 0x000e6200000e0000 */
[----:B------:R-:W-:Y:S02]  /*4be0*/  FMNMX.FTZ R7, R187, R4, !PT ;  /* 0x00000004bb077209 */ /* 0x000fe40007810000 */
[----:B---3--:R-:W-:-:S02]  /*4bf0*/  FMNMX.FTZ R10, R5, R10, !PT ;  /* 0x0000000a050a7209 */ /* 0x008fc40007810000 */
[----:B------:R-:W-:Y:S02]  /*4c00*/  FMNMX.FTZ R4, R194, R7, !PT ;  /* 0x00000007c2047209 */ /* 0x000fe40007810000 */
[----:B------:R-:W-:-:S03]  /*4c10*/  FMNMX.FTZ R5, R195, R6, !PT ;  /* 0x00000006c3057209 */ /* 0x000fc60007810000 */
[----:B------:R-:W3:Y:S01]  /*4c20*/  SHFL.BFLY PT, R7, R4, 0x2, 0x1f ;  /* 0x0c401f0004077f89 */ /* 0x000ee200000e0000 */
[----:B-1----:R-:W-:-:S03]  /*4c30*/  FMNMX.FTZ R192, R3, R192, !PT ;  /* 0x000000c003c07209 */ /* 0x002fc60007810000 */
[----:B------:R-:W1:Y:S01]  /*4c40*/  SHFL.BFLY PT, R3, R10, 0x1, 0x1f ;  /* 0x0c201f000a037f89 */ /* 0x000e6200000e0000 */
[C---:B------:R-:W-:Y:S01]  /*4c50*/  FSETP.NEU.FTZ.AND P3, PT, R192.reuse, -INF , PT ;  /* 0xff800000c000780b */ /* 0x040fe20003f7d000 */
[----:B------:R-:W-:-:S05]  /*4c60*/  FMUL.FTZ R6, R192, c[0x0][0x23c] ;  /* 0x00008f00c0067a20 */ /* 0x000fca0000410000 */
[----:B------:R-:W-:Y:S02]  /*4c70*/  FSEL R22, R6, RZ, P3 ;  /* 0x000000ff06167208 */ /* 0x000fe40001800000 */
[----:B---3--:R-:W-:-:S03]  /*4c80*/  FMNMX.FTZ R7, R4, R7, !PT ;  /* 0x0000000704077209 */ /* 0x008fc60007810000 */
[--C-:B------:R-:W-:Y:S02]  /*4c90*/  FFMA.FTZ R177, R180, c[0x0][0x23c], -R22.reuse ;  /* 0x00008f00b4b17a23 */ /* 0x100fe40000010816 */
[--C-:B------:R-:W-:Y:S02]  /*4ca0*/  FFMA.FTZ R176, R181, c[0x0][0x23c], -R22.reuse ;  /* 0x00008f00b5b07a23 */ /* 0x100fe40000010816 */
[--C-:B------:R-:W-:Y:S02]  /*4cb0*/  FFMA.FTZ R179, R184, c[0x0][0x23c], -R22.reuse ;  /* 0x00008f00b8b37a23 */ /* 0x100fe40000010816 */
[----:B------:R-:W-:Y:S01]  /*4cc0*/  FFMA.FTZ R178, R185, c[0x0][0x23c], -R22 ;  /* 0x00008f00b9b27a23 */ /* 0x000fe20000010816 */
[----:B------:R-:W-:Y:S01]  /*4cd0*/  MUFU.EX2 R177, R177 ;  /* 0x000000b100b17308 */ /* 0x000fe20000000800 */
[----:B-1----:R-:W-:-:S04]  /*4ce0*/  FMNMX.FTZ R3, R10, R3, !PT ;  /* 0x000000030a037209 */ /* 0x002fc80007810000 */
[----:B------:R-:W-:-:S03]  /*4cf0*/  FSETP.NEU.FTZ.AND P2, PT, R3, -INF , PT ;  /* 0xff8000000300780b */ /* 0x000fc60003f5d000 */
[----:B------:R-:W-:Y:S08]  /*4d00*/  MUFU.EX2 R179, R179 ;  /* 0x000000b300b37308 */ /* 0x000ff00000000800 */
[----:B------:R-:W-:Y:S08]  /*4d10*/  MUFU.EX2 R178, R178 ;  /* 0x000000b200b27308 */ /* 0x000ff00000000800 */
[----:B------:R-:W-:Y:S01]  /*4d20*/  MUFU.EX2 R176, R176 ;  /* 0x000000b000b07308 */ /* 0x000fe20000000800 */
[----:B--2---:R-:W-:-:S02]  /*4d30*/  LOP3.LUT R28, R27, UR29, R28, 0x96, !PT ;  /* 0x0000001d1b1c7c12 */ /* 0x004fc4000f8e961c */
[----:B------:R-:W-:Y:S01]  /*4d40*/  LOP3.LUT R30, R251, UR14, R26, 0x96, !PT ;  /* 0x0000000efb1e7c12 */ /* 0x000fe2000f8e961a */
[----:B------:R-:W-:-:S04]  /*4d50*/  IMAD.WIDE.U32 R26, R236, -0x326172a9, RZ ;  /* 0xcd9e8d57ec1a7825 */ /* 0x000fc800078e00ff */
[----:B------:R-:W-:-:S04]  /*4d60*/  IMAD.WIDE.U32 R28, R28, -0x326172a9, RZ ;  /* 0xcd9e8d571c1c7825 */ /* 0x000fc800078e00ff */
[----:B------:R-:W-:Y:S01]  /*4d70*/  IMAD.WIDE.U32 R30, R30, -0x326172a9, RZ ;  /* 0xcd9e8d571e1e7825 */ /* 0x000fe200078e00ff */
[C---:B------:R-:W-:Y:S02]  /*4d80*/  LOP3.LUT R0, R29.reuse, UR15, R26, 0x96, !PT ;  /* 0x0000000f1d007c12 */ /* 0x040fe4000f8e961a */
[----:B------:R-:W-:Y:S02]  /*4d90*/  LOP3.LUT R24, R29, UR15, R24, 0x96, !PT ;  /* 0x0000000f1d187c12 */ /* 0x000fe4000f8e9618 */
[--C-:B------:R-:W-:Y:S01]  /*4da0*/  LOP3.LUT R26, R243, UR13, R28.reuse, 0x96, !PT ;  /* 0x0000000df31a7c12 */ /* 0x100fe2000f8e961c */
[----:B------:R-:W-:Y:S01]  /*4db0*/  IMAD.WIDE.U32 R168, R0, -0x2daee0ad, RZ ;  /* 0xd2511f5300a87825 */ /* 0x000fe200078e00ff */
[----:B------:R-:W-:Y:S01]  /*4dc0*/  LOP3.LUT R28, R31, UR13, R28, 0x96, !PT ;  /* 0x0000000d1f1c7c12 */ /* 0x000fe2000f8e961c */
[----:B------:R-:W1:Y:S02]  /*4dd0*/  SHFL.BFLY PT, R0, R5, 0x2, 0x1f ;  /* 0x0c401f0005007f89 */ /* 0x000e6400000e0000 */
[----:B------:R-:W-:Y:S01]  /*4de0*/  IMAD.WIDE.U32 R24, R24, -0x2daee0ad, RZ ;  /* 0xd2511f5318187825 */ /* 0x000fe200078e00ff */
[----:B------:R-:W-:-:S03]  /*4df0*/  LOP3.LUT R6, R169, UR12, R244, 0x96, !PT ;  /* 0x0000000ca9067c12 */ /* 0x000fc6000f8e96f4 */
        /* <DEDUP_REMOVED lines=12> */
[----:B------:R-:W-:-:S03]  /*4ec0*/  LOP3.LUT R14, R251, UR9, R168, 0x96, !PT ;  /* 0x00000009fb0e7c12 */ /* 0x000fc6000f8e96a8 */
[----:B------:R-:W-:Y:S01]  /*4ed0*/  IMAD.WIDE.U32 R30, R19, -0x2daee0ad, RZ ;  /* 0xd2511f53131e7825 */ /* 0x000fe200078e00ff */
[----:B------:R-:W-:Y:S02]  /*4ee0*/  LOP3.LUT R6, R25, UR9, R170, 0x96, !PT ;  /* 0x0000000919067c12 */ /* 0x000fe4000f8e96aa */
[----:B------:R-:W-:Y:S01]  /*4ef0*/  SHFL.BFLY PT, R25, R0, 0x1, 0x1f ;  /* 0x0c201f0000197f89 */ /* 0x000fe200000e0000 */
[----:B------:R-:W-:Y:S01]  /*4f00*/  IMAD.WIDE.U32 R204, R14, -0x2daee0ad, RZ ;  /* 0xd2511f530ecc7825 */ /* 0x000fe200078e00ff */
[----:B------:R-:W-:-:S03]  /*4f10*/  LOP3.LUT R5, R31, UR8, R28, 0x96, !PT ;  /* 0x000000081f057c12 */ /* 0x000fc6000f8e961c */
[----:B------:R-:W-:Y:S01]  /*4f20*/  IMAD.WIDE.U32 R202, R6, -0x2daee0ad, RZ ;  /* 0xd2511f5306ca7825 */ /* 0x000fe200078e00ff */
[----:B------:R-:W-:-:S03]  /*4f30*/  LOP3.LUT R4, R205, UR6, R30, 0x96, !PT ;  /* 0x00000006cd047c12 */ /* 0x000fc6000f8e961e */
[----:B------:R-:W-:Y:S02]  /*4f40*/  IMAD.WIDE.U32 R30, R8, -0x2daee0ad, RZ ;  /* 0xd2511f53081e7825 */ /* 0x000fe400078e00ff */
[----:B------:R-:W1:Y:S02]  /*4f50*/  SHFL.BFLY PT, R8, R7, 0x1, 0x1f ;  /* 0x0c201f0007087f89 */ /* 0x000e6400000e0000 */
[----:B------:R-:W-:Y:S01]  /*4f60*/  FMUL.FTZ R6, R3, c[0x0][0x23c] ;  /* 0x00008f0003067a20 */ /* 0x000fe20000410000 */
[----:B------:R-:W-:Y:S01]  /*4f70*/  LOP3.LUT R19, R31, UR8, R26, 0x96, !PT ;  /* 0x000000081f137c12 */ /* 0x000fe2000f8e961a */
[----:B------:R-:W-:Y:S01]  /*4f80*/  IMAD.WIDE.U32 R168, R5, -0x326172a9, RZ ;  /* 0xcd9e8d5705a87825 */ /* 0x000fe200078e00ff */
[----:B------:R-:W-:Y:S02]  /*4f90*/  LOP3.LUT R10, R203, UR6, R30, 0x96, !PT ;  /* 0x00000006cb0a7c12 */ /* 0x000fe4000f8e961e */
[----:B------:R-:W-:Y:S01]  /*4fa0*/  FSEL R170, R6, RZ, P2 ;  /* 0x000000ff06aa7208 */ /* 0x000fe20001000000 */
[----:B------:R-:W-:Y:S01]  /*4fb0*/  IMAD.WIDE.U32 R28, R4, -0x326172a9, RZ ;  /* 0xcd9e8d57041c7825 */ /* 0x000fe200078e00ff */
[----:B------:R-:W-:-:S03]  /*4fc0*/  LOP3.LUT R250, R169, UR7, R250, 0x96, !PT ;  /* 0x00000007a9fa7c12 */ /* 0x000fc6000f8e96fa */
[----:B------:R-:W-:Y:S01]  /*4fd0*/  FFMA.FTZ R175, R11, c[0x0][0x23c], -R170 ;  /* 0x00008f000baf7a23 */ /* 0x000fe200000108aa */
[----:B------:R-:W-:Y:S01]  /*4fe0*/  LOP3.LUT R5, R29, UR17, R168, 0x96, !PT ;  /* 0x000000111d057c12 */ /* 0x000fe2000f8e96a8 */
[----:B------:R-:W-:Y:S01]  /*4ff0*/  FFMA.FTZ R174, R2, c[0x0][0x23c], -R170 ;  /* 0x00008f0002ae7a23 */ /* 0x000fe200000108aa */
[----:B------:R-:W-:Y:S01]  /*5000*/  LOP3.LUT R14, R28, 0xffff, RZ, 0xc0, !PT ;  /* 0x0000ffff1c0e7812 */ /* 0x000fe200078ec0ff */
[----:B------:R-:W-:Y:S01]  /*5010*/  IMAD.WIDE.U32 R26, R10, -0x326172a9, RZ ;  /* 0xcd9e8d570a1a7825 */ /* 0x000fe200078e00ff */
[----:B------:R-:W-:Y:S01]  /*5020*/  LOP3.LUT R4, R28, 0xff, RZ, 0xc0, !PT ;  /* 0x000000ff1c047812 */ /* 0x000fe200078ec0ff */
[----:B------:R-:W-:Y:S01]  /*5030*/  MUFU.EX2 R175, R175 ;  /* 0x000000af00af7308 */ /* 0x000fe20000000800 */
[----:B------:R-:W-:Y:S01]  /*5040*/  SHF.R.U32.HI R11, RZ, 0x10, R28 ;  /* 0x00000010ff0b7819 */ /* 0x000fe2000001161c */
[----:B------:R-:W-:Y:S01]  /*5050*/  FFMA.FTZ R173, R182, c[0x0][0x23c], -R170 ;  /* 0x00008f00b6ad7a23 */ /* 0x000fe200000108aa */
[----:B------:R-:W-:Y:S01]  /*5060*/  SHF.R.U32.HI R6, RZ, 0x18, R28 ;  /* 0x00000018ff067819 */ /* 0x000fe2000001161c */
[----:B------:R-:W-:Y:S01]  /*5070*/  IMAD.WIDE.U32 R28, R19, -0x326172a9, RZ ;  /* 0xcd9e8d57131c7825 */ /* 0x000fe200078e00ff */
[----:B------:R-:W-:-:S02]  /*5080*/  LOP3.LUT R19, R26, 0xffff, RZ, 0xc0, !PT ;  /* 0x0000ffff1a137812 */ /* 0x000fc400078ec0ff */
[----:B-1----:R-:W-:Y:S01]  /*5090*/  FMNMX.FTZ R2, R7, R8, !PT ;  /* 0x0000000807027209 */ /* 0x002fe20007810000 */
[----:B------:R-:W-:Y:S01]  /*50a0*/  FFMA.FTZ R172, R183, c[0x0][0x23c], -R170 ;  /* 0x00008f00b7ac7a23 */ /* 0x000fe200000108aa */
[----:B------:R-:W-:Y:S01]  /*50b0*/  LOP3.LUT R251, R29, UR7, R24, 0x96, !PT ;  /* 0x000000071dfb7c12 */ /* 0x000fe2000f8e9618 */
[----:B------:R-:W-:Y:S01]  /*50c0*/  MUFU.EX2 R174, R174 ;  /* 0x000000ae00ae7308 */ /* 0x000fe20000000800 */
[C---:B------:R-:W-:Y:S01]  /*50d0*/  FSETP.NEU.FTZ.AND P1, PT, R2.reuse, -INF , PT ;  /* 0xff8000000200780b */ /* 0x040fe20003f3d000 */
[----:B------:R-:W-:Y:S01]  /*50e0*/  FMUL.FTZ R24, R2, c[0x0][0x23c] ;  /* 0x00008f0002187a20 */ /* 0x000fe20000410000 */
[----:B------:R-:W-:Y:S02]  /*50f0*/  LOP3.LUT R11, R11, 0xff, RZ, 0xc0, !PT ;  /* 0x000000ff0b0b7812 */ /* 0x000fe400078ec0ff */
[----:B------:R-:W-:Y:S02]  /*5100*/  LOP3.LUT R10, R26, 0xff, RZ, 0xc0, !PT ;  /* 0x000000ff1a0a7812 */ /* 0x000fe400078ec0ff */
[----:B------:R-:W-:Y:S01]  /*5110*/  FSEL R24, R24, RZ, P1 ;  /* 0x000000ff18187208 */ /* 0x000fe20000800000 */
[----:B------:R-:W-:Y:S01]  /*5120*/  MUFU.EX2 R173, R173 ;  /* 0x000000ad00ad7308 */ /* 0x000fe20000000800 */
[----:B------:R-:W-:-:S02]  /*5130*/  SHF.R.U32.HI R19, RZ, 0x8, R19 ;  /* 0x00000008ff137819 */ /* 0x000fc40000011613 */
[----:B------:R-:W-:Y:S01]  /*5140*/  SHF.R.U32.HI R8, RZ, 0x10, R26 ;  /* 0x00000010ff087819 */ /* 0x000fe2000001161a */
[----:B------:R-:W-:Y:S01]  /*5150*/  FFMA.FTZ R171, R20, c[0x0][0x23c], -R24 ;  /* 0x00008f0014ab7a23 */ /* 0x000fe20000010818 */
[----:B------:R-:W-:Y:S01]  /*5160*/  PRMT R20, R11, 0x5410, R6 ;  /* 0x000054100b147816 */ /* 0x000fe20000000006 */
[--C-:B------:R-:W-:Y:S01]  /*5170*/  FFMA.FTZ R170, R21, c[0x0][0x23c], -R24.reuse ;  /* 0x00008f0015aa7a23 */ /* 0x100fe20000010818 */
[----:B------:R-:W-:Y:S01]  /*5180*/  LOP3.LUT R11, R5, 0xffff, RZ, 0xc0, !PT ;  /* 0x0000ffff050b7812 */ /* 0x000fe200078ec0ff */
[----:B------:R-:W-:Y:S01]  /*5190*/  FFMA.FTZ R169, R12, c[0x0][0x23c], -R24 ;  /* 0x00008f000ca97a23 */ /* 0x000fe20000010818 */
[----:B------:R-:W-:Y:S01]  /*51a0*/  PRMT R6, R10, 0x5410, R19 ;  /* 0x000054100a067816 */ /* 0x000fe20000000013 */
[----:B------:R-:W-:Y:S01]  /*51b0*/  MUFU.EX2 R171, R171 ;  /* 0x000000ab00ab7308 */ /* 0x000fe20000000800 */
[----:B------:R-:W-:Y:S02]  /*51c0*/  LOP3.LUT R19, R8, 0xff, RZ, 0xc0, !PT ;  /* 0x000000ff08137812 */ /* 0x000fe400078ec0ff */
[----:B------:R-:W-:-:S02]  /*51d0*/  FSEL R10, R192, RZ, P3 ;  /* 0x000000ffc00a7208 */ /* 0x000fc40001800000 */
[----:B------:R-:W-:Y:S02]  /*51e0*/  FMNMX.FTZ R0, R0, R25, !PT ;  /* 0x0000001900007209 */ /* 0x000fe40007810000 */
[----:B------:R-:W-:Y:S01]  /*51f0*/  LOP3.LUT R8, R5, 0xff, RZ, 0xc0, !PT ;  /* 0x000000ff05087812 */ /* 0x000fe200078ec0ff */
[----:B------:R-:W-:Y:S01]  /*5200*/  FADD.FTZ R10, R167, -R10 ;  /* 0x8000000aa70a7221 */ /* 0x000fe20000010000 */
[----:B------:R-:W-:Y:S01]  /*5210*/  SHF.R.U32.HI R11, RZ, 0x8, R11 ;  /* 0x00000008ff0b7819 */ /* 0x000fe2000001160b */
[C---:B------:R-:W-:Y:S01]  /*5220*/  FMUL.FTZ R252, R0.reuse, c[0x0][0x23c] ;  /* 0x00008f0000fc7a20 */ /* 0x040fe20000410000 */
[----:B------:R-:W-:Y:S01]  /*5230*/  FSETP.NEU.FTZ.AND P0, PT, R0, -INF , PT ;  /* 0xff8000000000780b */ /* 0x000fe20003f1d000 */
[----:B------:R-:W-:Y:S01]  /*5240*/  FMUL.FTZ R167, R2, c[0x0][0x23c] ;  /* 0x00008f0002a77a20 */ /* 0x000fe20000410000 */
[----:B------:R-:W-:Y:S01]  /*5250*/  PRMT R8, R8, 0x5410, R11 ;  /* 0x0000541008087816 */ /* 0x000fe2000000000b */
[----:B------:R-:W1:Y:S01]  /*5260*/  MUFU.EX2 R170, R170 ;  /* 0x000000aa00aa7308 */ /* 0x000e620000000800 */
[----:B------:R-:W-:Y:S01]  /*5270*/  FSEL R11, R3, RZ, P2 ;  /* 0x000000ff030b7208 */ /* 0x000fe20001000000 */
[----:B------:R-:W-:Y:S01]  /*5280*/  FMUL.FTZ R188, R10, c[0x0][0x23c] ;  /* 0x00008f000abc7a20 */ /* 0x000fe20000410000 */
[----:B------:R-:W-:-:S02]  /*5290*/  FSETP.NEU.FTZ.AND P2, PT, R2, -INF , PT ;  /* 0xff8000000200780b */ /* 0x000fc40003f5d000 */
[----:B------:R-:W-:Y:S01]  /*52a0*/  FSEL R252, R252, RZ, P0 ;  /* 0x000000fffcfc7208 */ /* 0x000fe20000000000 */
[----:B------:R-:W-:Y:S01]  /*52b0*/  FADD.FTZ R11, R166, -R11 ;  /* 0x8000000ba60b7221 */ /* 0x000fe20000010000 */
[----:B------:R-:W-:Y:S01]  /*52c0*/  FSEL R167, R167, RZ, P2 ;  /* 0x000000ffa7a77208 */ /* 0x000fe20001000000 */
[----:B------:R-:W-:Y:S01]  /*52d0*/  MUFU.EX2 R169, R169 ;  /* 0x000000a900a97308 */ /* 0x000fe20000000800 */
[----:B------:R-:W-:Y:S01]  /*52e0*/  LOP3.LUT R7, R27, UR17, R28, 0x96, !PT ;  /* 0x000000111b077c12 */ /* 0x000fe2000f8e961c */
[----:B------:R-:W-:Y:S01]  /*52f0*/  FFMA.FTZ R168, R9, c[0x0][0x23c], -R252 ;  /* 0x00008f0009a87a23 */ /* 0x000fe200000108fc */
[----:B------:R-:W-:Y:S01]  /*5300*/  SHF.R.U32.HI R27, RZ, 0x8, R14 ;  /* 0x00000008ff1b7819 */ /* 0x000fe2000001160e */
[--C-:B------:R-:W-:Y:S01]  /*5310*/  FFMA.FTZ R181, R23, c[0x0][0x23c], -R252.reuse ;  /* 0x00008f0017b57a23 */ /* 0x100fe200000108fc */
[----:B------:R-:W-:Y:S01]  /*5320*/  SHF.R.U32.HI R14, RZ, 0x10, R5 ;  /* 0x00000010ff0e7819 */ /* 0x000fe20000011605 */
[----:B------:R-:W-:Y:S01]  /*5330*/  FFMA.FTZ R180, R13, c[0x0][0x23c], -R167 ;  /* 0x00008f000db47a23 */ /* 0x000fe200000108a7 */
[----:B------:R-:W-:Y:S01]  /*5340*/  LOP3.LUT R9, R7, 0xffff, RZ, 0xc0, !PT ;  /* 0x0000ffff07097812 */ /* 0x000fe200078ec0ff */
[----:B------:R-:W-:Y:S01]  /*5350*/  MUFU.EX2 R168, R168 ;  /* 0x000000a800a87308 */ /* 0x000fe20000000800 */
[----:B------:R-:W-:Y:S01]  /*5360*/  SHF.R.U32.HI R5, RZ, 0x18, R5 ;  /* 0x00000018ff057819 */ /* 0x000fe20000011605 */
[--C-:B------:R-:W-:Y:S01]  /*5370*/  FFMA.FTZ R182, R15, c[0x0][0x23c], -R252.reuse ;  /* 0x00008f000fb67a23 */ /* 0x100fe200000108fc */
[----:B------:R-:W-:Y:S01]  /*5380*/  LOP3.LUT R14, R14, 0xff, RZ, 0xc0, !PT ;  /* 0x000000ff0e0e7812 */ /* 0x000fe200078ec0ff */
[----:B------:R-:W-:Y:S01]  /*5390*/  FFMA.FTZ R183, R17, c[0x0][0x23c], -R252 ;  /* 0x00008f0011b77a23 */ /* 0x000fe200000108fc */
[----:B------:R-:W-:Y:S01]  /*53a0*/  FSEL R24, R2, RZ, P1 ;  /* 0x000000ff02187208 */ /* 0x000fe20000800000 */
[----:B------:R-:W-:Y:S01]  /*53b0*/  FMUL.FTZ R185, R11, c[0x0][0x23c] ;  /* 0x00008f000bb97a20 */ /* 0x000fe20000410000 */
[----:B------:R-:W-:Y:S01]  /*53c0*/  SHF.R.U32.HI R9, RZ, 0x8, R9 ;  /* 0x00000008ff097819 */ /* 0x000fe20000011609 */
[----:B------:R-:W2:Y:S01]  /*53d0*/  MUFU.EX2 R181, R181 ;  /* 0x000000b500b57308 */ /* 0x000ea20000000800 */
[----:B------:R-:W-:Y:S01]  /*53e0*/  LOP3.LUT R12, R7, 0xff, RZ, 0xc0, !PT ;  /* 0x000000ff070c7812 */ /* 0x000fe200078ec0ff */
[----:B------:R-:W-:Y:S01]  /*53f0*/  LDSM.16.MT88.4 R28, [R208+0xa000] ;  /* 0x00a00000d01c783b */ /* 0x000fe20000004200 */
[----:B------:R-:W-:Y:S01]  /*5400*/  PRMT R14, R14, 0x5410, R5 ;  /* 0x000054100e0e7816 */ /* 0x000fe20000000005 */
[----:B------:R-:W-:Y:S01]  /*5410*/  FADD.FTZ R5, R165, -R24 ;  /* 0x80000018a5057221 */ /* 0x000fe20000010000 */
[----:B------:R-:W-:Y:S01]  /*5420*/  PRMT R12, R12, 0x5410, R9 ;  /* 0x000054100c0c7816 */ /* 0x000fe20000000009 */
[----:B------:R-:W-:Y:S01]  /*5430*/  FMUL.FTZ R166, R192, c[0x0][0x23c] ;  /* 0x00008f00c0a67a20 */ /* 0x000fe20000410000 */
[----:B------:R-:W-:Y:S01]  /*5440*/  PRMT R165, R16, 0x7054, R16 ;  /* 0x0000705410a57816 */ /* 0x000fe20000000010 */
[----:B------:R-:W3:Y:S01]  /*5450*/  MUFU.EX2 R180, R180 ;  /* 0x000000b400b47308 */ /* 0x000ee20000000800 */
[----:B------:R-:W-:Y:S01]  /*5460*/  SHF.R.U32.HI R9, RZ, 0x10, R7 ;  /* 0x00000010ff097819 */ /* 0x000fe20000011607 */
[----:B------:R-:W-:Y:S01]  /*5470*/  FMUL.FTZ R186, R5, c[0x0][0x23c] ;  /* 0x00008f0005ba7a20 */ /* 0x000fe20000410000 */
[----:B------:R-:W-:Y:S01]  /*5480*/  PRMT R4, R4, 0x5410, R27 ;  /* 0x0000541004047816 */ /* 0x000fe2000000001b */
[--C-:B------:R-:W-:Y:S01]  /*5490*/  HSET2.LE.AND R8, R8, R165.reuse, PT ;  /* 0x000000a508087233 */ /* 0x100fe20003803000 */
[----:B------:R-:W-:Y:S01]  /*54a0*/  SHF.R.U32.HI R24, RZ, 0x18, R7 ;  /* 0x00000018ff187819 */ /* 0x000fe20000011607 */
[--C-:B------:R-:W-:Y:S01]  /*54b0*/  HSET2.LE.AND R12, R12, R165.reuse, PT ;  /* 0x000000a50c0c7233 */ /* 0x100fe20003803000 */
[----:B------:R-:W-:Y:S01]  /*54c0*/  LOP3.LUT R9, R9, 0xff, RZ, 0xc0, !PT ;  /* 0x000000ff09097812 */ /* 0x000fe200078ec0ff */
[--C-:B------:R-:W-:Y:S01]  /*54d0*/  HSET2.LE.AND R4, R4, R165.reuse, PT ;  /* 0x000000a504047233 */ /* 0x100fe20003803000 */
[----:B-1----:R-:W-:Y:S01]  /*54e0*/  F2FP.BF16.PACK_AB R13, R170, R171 ;  /* 0x000000abaa0d723e */ /* 0x002fe200000010ff */
[----:B------:R-:W1:Y:S01]  /*54f0*/  MUFU.EX2 R172, R172 ;  /* 0x000000ac00ac7308 */ /* 0x000e620000000800 */
[----:B------:R-:W-:Y:S01]  /*5500*/  PRMT R16, R9, 0x5410, R24 ;  /* 0x0000541009107816 */ /* 0x000fe20000000018 */
[--C-:B------:R-:W-:Y:S01]  /*5510*/  HSET2.LE.AND R9, R14, R165.reuse, PT ;  /* 0x000000a50e097233 */ /* 0x100fe20003803000 */
[----:B------:R-:W-:Y:S01]  /*5520*/  LOP3.LUT R8, R8, R13, RZ, 0xc0, !PT ;  /* 0x0000000d08087212 */ /* 0x000fe200078ec0ff */
[--C-:B------:R-:W-:Y:S01]  /*5530*/  HSET2.LE.AND R6, R6, R165.reuse, PT ;  /* 0x000000a506067233 */ /* 0x100fe20003803000 */
[----:B--2---:R-:W-:Y:S01]  /*5540*/  F2FP.BF16.PACK_AB R14, R181, R168 ;  /* 0x000000a8b50e723e */ /* 0x004fe200000010ff */
[----:B------:R-:W-:Y:S01]  /*5550*/  HSET2.LE.AND R5, R16, R165, PT ;  /* 0x000000a510057233 */ /* 0x000fe20003803000 */
[----:B---3--:R-:W-:Y:S01]  /*5560*/  F2FP.BF16.PACK_AB R15, R180, R169 ;  /* 0x000000a9b40f723e */ /* 0x008fe200000010ff */
[----:B------:R-:W-:Y:S01]  /*5570*/  MUFU.EX2 R183, R183 ;  /* 0x000000b700b77308 */ /* 0x000fe20000000800 */
[----:B------:R-:W-:-:S02]  /*5580*/  F2FP.BF16.PACK_AB R13, R178, R179 ;  /* 0x000000b3b20d723e */ /* 0x000fc400000010ff */
[----:B------:R-:W-:Y:S02]  /*5590*/  LOP3.LUT R10, R4, R15, RZ, 0xc0, !PT ;  /* 0x0000000f040a7212 */ /* 0x000fe400078ec0ff */
[----:B------:R-:W-:Y:S02]  /*55a0*/  LOP3.LUT R9, R9, R14, RZ, 0xc0, !PT ;  /* 0x0000000e09097212 */ /* 0x000fe400078ec0ff */
[----:B------:R-:W-:Y:S01]  /*55b0*/  LOP3.LUT R4, R12, R13, RZ, 0xc0, !PT ;  /* 0x0000000d0c047212 */ /* 0x000fe200078ec0ff */
[----:B------:R-:W2:Y:S01]  /*55c0*/  MUFU.EX2 R182, R182 ;  /* 0x000000b600b67308 */ /* 0x000ea20000000800 */
[----:B------:R-:W3:Y:S01]  /*55d0*/  LDSM.16.MT88.4 R12, [R211+0xa000] ;  /* 0x00a00000d30c783b */ /* 0x000ee20000004200 */
[----:B------:R-:W-:Y:S02]  /*55e0*/  FSEL R7, R0, RZ, P0 ;  /* 0x000000ff00077208 */ /* 0x000fe40000000000 */
[----:B------:R-:W-:Y:S02]  /*55f0*/  SHF.R.U32.HI R22, RZ, 0x18, R26 ;  /* 0x00000018ff167819 */ /* 0x000fe4000001161a */
[----:B------:R-:W-:Y:S01]  /*5600*/  F2FP.BF16.PACK_AB R16, R174, R175 ;  /* 0x000000afae10723e */ /* 0x000fe200000010ff */
[----:B------:R-:W-:Y:S01]  /*5610*/  FADD.FTZ R7, R18, -R7 ;  /* 0x8000000712077221 */ /* 0x000fe20000010000 */
[----:B------:R-:W4:Y:S01]  /*5620*/  MUFU.EX2 R188, R188 ;  /* 0x000000bc00bc7308 */ /* 0x000f220000000800 */
[----:B------:R-:W-:Y:S01]  /*5630*/  PRMT R22, R19, 0x5410, R22 ;  /* 0x0000541013167816 */ /* 0x000fe20000000016 */
[----:B------:R-:W-:Y:S01]  /*5640*/  LDSM.16.MT88.4 R24, [R210+0xb000] ;  /* 0x00b00000d218783b */ /* 0x000fe20000004200 */
[----:B------:R-:W-:Y:S01]  /*5650*/  FMUL.FTZ R184, R7, c[0x0][0x23c] ;  /* 0x00008f0007b87a20 */ /* 0x000fe20000410000 */
[----:B------:R-:W-:-:S02]  /*5660*/  LOP3.LUT R5, R5, R16, RZ, 0xc0, !PT ;  /* 0x0000001005057212 */ /* 0x000fc400078ec0ff */
[----:B------:R-:W-:Y:S01]  /*5670*/  F2FP.BF16.PACK_AB R11, R176, R177 ;  /* 0x000000b1b00b723e */ /* 0x000fe200000010ff */
[--C-:B------:R-:W-:Y:S01]  /*5680*/  HSET2.LE.AND R7, R22, R165.reuse, PT ;  /* 0x000000a516077233 */ /* 0x100fe20003803000 */
[----:B------:R-:W4:Y:S01]  /*5690*/  MUFU.EX2 R185, R185 ;  /* 0x000000b900b97308 */ /* 0x000f220000000800 */
[----:B-1----:R-:W-:Y:S02]  /*56a0*/  F2FP.BF16.PACK_AB R16, R172, R173 ;  /* 0x000000adac10723e */ /* 0x002fe400000010ff */
[----:B------:R-:W-:Y:S01]  /*56b0*/  LOP3.LUT R6, R6, R11, RZ, 0xc0, !PT ;  /* 0x0000000b06067212 */ /* 0x000fe200078ec0ff */
[----:B------:R-:W-:Y:S01]  /*56c0*/  HSET2.LE.AND R11, R20, R165, PT ;  /* 0x000000a5140b7233 */ /* 0x000fe20003803000 */
[----:B------:R-:W-:Y:S01]  /*56d0*/  LOP3.LUT R7, R7, R16, RZ, 0xc0, !PT ;  /* 0x0000001007077212 */ /* 0x000fe200078ec0ff */
[----:B------:R-:W-:Y:S01]  /*56e0*/  LDSM.16.MT88.4 R20, [R211+0xb000] ;  /* 0x00b00000d314783b */ /* 0x000fe20000004200 */
[----:B--2---:R-:W-:Y:S01]  /*56f0*/  F2FP.BF16.PACK_AB R16, R182, R183 ;  /* 0x000000b7b610723e */ /* 0x004fe200000010ff */
[----:B------:R-:W1:Y:S01]  /*5700*/  MUFU.EX2 R186, R186 ;  /* 0x000000ba00ba7308 */ /* 0x000e620000000800 */
[-C--:B----4-:R-:W-:Y:S01]  /*5710*/  FMUL.FTZ R160, R160, R188.reuse ;  /* 0x000000bca0a07220 */ /* 0x090fe20000410000 */
[----:B------:R-:W-:Y:S01]  /*5720*/  FSETP.NEU.FTZ.AND P3, PT, R192, -INF , PT ;  /* 0xff800000c000780b */ /* 0x000fe20003f7d000 */
[----:B------:R-:W-:Y:S01]  /*5730*/  FMUL.FTZ R161, R161, R188 ;  /* 0x000000bca1a17220 */ /* 0x000fe20000410000 */
[----:B------:R-:W-:Y:S01]  /*5740*/  LOP3.LUT R11, R11, R16, RZ, 0xc0, !PT ;  /* 0x000000100b0b7212 */ /* 0x000fe200078ec0ff */
[-C--:B------:R-:W-:Y:S01]  /*5750*/  FMUL.FTZ R40, R40, R188.reuse ;  /* 0x000000bc28287220 */ /* 0x080fe20000410000 */
[----:B------:R-:W2:Y:S01]  /*5760*/  LDSM.16.MT88.4 R16, [R210+0xa000] ;  /* 0x00a00000d210783b */ /* 0x000ea20000004200 */
[----:B------:R-:W-:Y:S01]  /*5770*/  FMUL.FTZ R41, R41, R188 ;  /* 0x000000bc29297220 */ /* 0x000fe20000410000 */
[----:B------:R-:W4:Y:S01]  /*5780*/  MUFU.EX2 R184, R184 ;  /* 0x000000b800b87308 */ /* 0x000f220000000800 */
[-C--:B------:R-:W-:Y:S01]  /*5790*/  FMUL.FTZ R162, R162, R185.reuse ;  /* 0x000000b9a2a27220 */ /* 0x080fe20000410000 */
[----:B------:R-:W-:Y:S01]  /*57a0*/  FSEL R166, R166, RZ, P3 ;  /* 0x000000ffa6a67208 */ /* 0x000fe20001800000 */
[-C--:B------:R-:W-:Y:S01]  /*57b0*/  FMUL.FTZ R163, R163, R185.reuse ;  /* 0x000000b9a3a37220 */ /* 0x080fe20000410000 */
[----:B------:R-:W-:Y:S01]  /*57c0*/  FSETP.NEU.FTZ.AND P3, PT, R3, -INF , PT ;  /* 0xff8000000300780b */ /* 0x000fe20003f7d000 */
[----:B------:R-:W-:-:S02]  /*57d0*/  FMUL.FTZ R42, R42, R185 ;  /* 0x000000b92a2a7220 */ /* 0x000fc40000410000 */
[----:B------:R-:W-:Y:S02]  /*57e0*/  FMUL.FTZ R43, R43, R185 ;  /* 0x000000b92b2b7220 */ /* 0x000fe40000410000 */
[-C--:B-1----:R-:W-:Y:S01]  /*57f0*/  FMUL.FTZ R156, R156, R186.reuse ;  /* 0x000000ba9c9c7220 */ /* 0x082fe20000410000 */
[C---:B---3--:R-:W-:Y:S01]  /*5800*/  HMMA.16816.F32.BF16 R160, R4.reuse, R12, R160 ;  /* 0x0000000c04a0723c */ /* 0x048fe200000418a0 */
[-C--:B------:R-:W-:Y:S02]  /*5810*/  FMUL.FTZ R157, R157, R186.reuse ;  /* 0x000000ba9d9d7220 */ /* 0x080fe40000410000 */
[-C--:B------:R-:W-:Y:S02]  /*5820*/  FMUL.FTZ R36, R36, R186.reuse ;  /* 0x000000ba24247220 */ /* 0x080fe40000410000 */
[----:B------:R-:W-:Y:S02]  /*5830*/  FMUL.FTZ R37, R37, R186 ;  /* 0x000000ba25257220 */ /* 0x000fe40000410000 */
[-C--:B----4-:R-:W-:Y:S01]  /*5840*/  FMUL.FTZ R158, R158, R184.reuse ;  /* 0x000000b89e9e7220 */ /* 0x090fe20000410000 */
        /* <DEDUP_REMOVED lines=11> */
[----:B------:R-:W1:Y:S01]  /*5900*/  LDSM.16.MT88.4 R12, [R209+0xa000] ;  /* 0x00a00000d10c783b */ /* 0x000e620000004200 */
[----:B------:R-:W-:Y:S02]  /*5910*/  FMUL.FTZ R49, R49, R186 ;  /* 0x000000ba31317220 */ /* 0x000fe40000410000 */
[-C--:B------:R-:W-:Y:S02]  /*5920*/  FMUL.FTZ R50, R50, R184.reuse ;  /* 0x000000b832327220 */ /* 0x080fe40000410000 */
[----:B------:R-:W-:Y:S02]  /*5930*/  FMUL.FTZ R51, R51, R184 ;  /* 0x000000b833337220 */ /* 0x000fe40000410000 */
[-C--:B------:R-:W-:Y:S01]  /*5940*/  FMUL.FTZ R52, R52, R186.reuse ;  /* 0x000000ba34347220 */ /* 0x080fe20000410000 */
[----:B--2---:R-:W-:Y:S01]  /*5950*/  HMMA.16816.F32.BF16 R44, R4, R16, R44 ;  /* 0x00000010042c723c */ /* 0x004fe2000004182c */
        /* <DEDUP_REMOVED lines=14> */
[----:B------:R-:W-:Y:S01]  /*5a40*/  HMMA.16816.F32.BF16 R56, R4, R18, R56 ;  /* 0x000000120438723c */ /* 0x000fe20000041838 */
[----:B------:R-:W-:Y:S01]  /*5a50*/  FMUL.FTZ R65, R65, R186 ;  /* 0x000000ba41417220 */ /* 0x000fe20000410000 */
[----:B------:R-:W2:Y:S01]  /*5a60*/  LDSM.16.MT88.4 R16, [R209+0xb000] ;  /* 0x00b00000d110783b */ /* 0x000ea20000004200 */
[----:B------:R-:W-:-:S02]  /*5a70*/  FMUL.FTZ R66, R66, R184 ;  /* 0x000000b842427220 */ /* 0x000fc40000410000 */
[----:B------:R-:W-:Y:S02]  /*5a80*/  FMUL.FTZ R67, R67, R184 ;  /* 0x000000b843437220 */ /* 0x000fe40000410000 */
[-C--:B------:R-:W-:Y:S01]  /*5a90*/  FMUL.FTZ R68, R68, R186.reuse ;  /* 0x000000ba44447220 */ /* 0x080fe20000410000 */
[-C--:B-1----:R-:W-:Y:S01]  /*5aa0*/  HMMA.16816.F32.BF16 R60, R4, R12.reuse, R60 ;  /* 0x0000000c043c723c */ /* 0x082fe2000004183c */
        /* <DEDUP_REMOVED lines=30> */
[C---:B------:R-:W-:Y:S01]  /*5c90*/  HMMA.16816.F32.BF16 R80, R8.reuse, R28, R80 ;  /* 0x0000001c0850723c */ /* 0x040fe20000041850 */
[-C--:B------:R-:W-:Y:S02]  /*5ca0*/  FMUL.FTZ R101, R101, R186.reuse ;  /* 0x000000ba65657220 */ /* 0x080fe40000410000 */
[----:B------:R-:W-:Y:S02]  /*5cb0*/  FMUL.FTZ R152, R152, R186 ;  /* 0x000000ba98987220 */ /* 0x000fe40000410000 */
[-C--:B------:R-:W-:Y:S02]  /*5cc0*/  FMUL.FTZ R102, R102, R184.reuse ;  /* 0x000000b866667220 */ /* 0x080fe40000410000 */
[----:B------:R-:W-:Y:S01]  /*5cd0*/  FMUL.FTZ R103, R103, R184 ;  /* 0x000000b867677220 */ /* 0x000fe20000410000 */
[----:B------:R-:W-:Y:S01]  /*5ce0*/  HMMA.16816.F32.BF16 R84, R8, R30, R84 ;  /* 0x0000001e0854723c */ /* 0x000fe20000041854 */
        /* <DEDUP_REMOVED lines=8> */
[-C--:B------:R-:W-:Y:S01]  /*5d70*/  FMUL.FTZ R120, R120, R186.reuse ;  /* 0x000000ba78787220 */ /* 0x080fe20000410000 */
[C---:B------:R-:W-:Y:S01]  /*5d80*/  HMMA.16816.F32.BF16 R152, R8.reuse, R24, R152 ;  /* 0x000000180898723c */ /* 0x040fe20000041898 */
        /* <DEDUP_REMOVED lines=9> */
[----:B--2---:R-:W-:Y:S01]  /*5e20*/  HMMA.16816.F32.BF16 R120, R8, R16, R120 ;  /* 0x000000100878723c */ /* 0x004fe20000041878 */
[----:B------:R-:W-:Y:S02]  /*5e30*/  FMUL.FTZ R129, R129, R186 ;  /* 0x000000ba81817220 */ /* 0x000fe40000410000 */
        /* <DEDUP_REMOVED lines=20> */
[-C--:B------:R-:W-:Y:S02]  /*5f80*/  FMUL.FTZ R110, R110, R185.reuse ;  /* 0x000000b96e6e7220 */ /* 0x080fe40000410000 */
[----:B------:R-:W-:Y:S02]  /*5f90*/  FMUL.FTZ R111, R111, R185 ;  /* 0x000000b96f6f7220 */ /* 0x000fe40000410000 */
[----:B------:R-:W-:Y:S01]  /*5fa0*/  IMAD.WIDE.U32 R20, R250, -0x2daee0ad, RZ ;  /* 0xd2511f53fa147825 */ /* 0x000fe200078e00ff */
[----:B------:R-:W-:Y:S03]  /*5fb0*/  HMMA.16816.F32.BF16 R104, R4, R22, R104 ;  /* 0x000000160468723c */ /* 0x000fe60000041868 */
[----:B------:R-:W-:-:S02]  /*5fc0*/  FMUL.FTZ R116, R116, R188 ;  /* 0x000000bc74747220 */ /* 0x000fc40000410000 */
[-C--:B------:R-:W-:Y:S02]  /*5fd0*/  FMUL.FTZ R117, R117, R188.reuse ;  /* 0x000000bc75757220 */ /* 0x080fe40000410000 */
[-C--:B------:R-:W-:Y:S02]  /*5fe0*/  FMUL.FTZ R118, R118, R185.reuse ;  /* 0x000000b976767220 */ /* 0x080fe40000410000 */
[----:B------:R-:W-:Y:S02]  /*5ff0*/  FMUL.FTZ R119, R119, R185 ;  /* 0x000000b977777220 */ /* 0x000fe40000410000 */
[--C-:B------:R-:W-:Y:S02]  /*6000*/  FFMA.FTZ R196, R196, c[0x0][0x23c], -R166.reuse ;  /* 0x00008f00c4c47a23 */ /* 0x100fe400000108a6 */
[----:B------:R-:W-:Y:S01]  /*6010*/  FFMA.FTZ R198, R198, c[0x0][0x23c], -R166 ;  /* 0x00008f00c6c67a23 */ /* 0x000fe200000108a6 */
[----:B------:R-:W-:Y:S01]  /*6020*/  SHF.R.U32.HI R11, RZ, 0x10, R20 ;  /* 0x00000010ff0b7819 */ /* 0x000fe20000011614 */
[----:B------:R-:W-:Y:S01]  /*6030*/  IMAD.WIDE.U32 R28, R251, -0x2daee0ad, RZ ;  /* 0xd2511f53fb1c7825 */ /* 0x000fe200078e00ff */
[----:B------:R-:W-:Y:S01]  /*6040*/  HMMA.16816.F32.BF16 R108, R4, R24, R108 ;  /* 0x00000018046c723c */ /* 0x000fe2000004186c */
[----:B------:R-:W-:Y:S02]  /*6050*/  MUFU.EX2 R196, R196 ;  /* 0x000000c400c47308 */ /* 0x000fe40000000800 */
[----:B------:R-:W-:-:S02]  /*6060*/  FMUL.FTZ R88, R88, R188 ;  /* 0x000000bc58587220 */ /* 0x000fc40000410000 */
[-C--:B------:R-:W-:Y:S02]  /*6070*/  FMUL.FTZ R89, R89, R188.reuse ;  /* 0x000000bc59597220 */ /* 0x080fe40000410000 */
[-C--:B------:R-:W-:Y:S02]  /*6080*/  FMUL.FTZ R90, R90, R185.reuse ;  /* 0x000000b95a5a7220 */ /* 0x080fe40000410000 */
[-C--:B------:R-:W-:Y:S01]  /*6090*/  FMUL.FTZ R91, R91, R185.reuse ;  /* 0x000000b95b5b7220 */ /* 0x080fe20000410000 */
[----:B------:R-:W1:Y:S01]  /*60a0*/  MUFU.EX2 R198, R198 ;  /* 0x000000c600c67308 */ /* 0x000e620000000800 */
[C---:B------:R-:W-:Y:S01]  /*60b0*/  LOP3.LUT R23, R20.reuse, 0xffff, RZ, 0xc0, !PT ;  /* 0x0000ffff14177812 */ /* 0x040fe200078ec0ff */
[C---:B------:R-:W-:Y:S01]  /*60c0*/  HMMA.16816.F32.BF16 R116, R4.reuse, R26, R116 ;  /* 0x0000001a0474723c */ /* 0x040fe20000041874 */
[----:B------:R-:W-:Y:S01]  /*60d0*/  LOP3.LUT R24, R20, 0xff, RZ, 0xc0, !PT ;  /* 0x000000ff14187812 */ /* 0x000fe200078ec0ff */
[----:B------:R-:W-:Y:S01]  /*60e0*/  FFMA.FTZ R32, R32, c[0x0][0x23c], -R166 ;  /* 0x00008f0020207a23 */ /* 0x000fe200000108a6 */
[----:B------:R-:W-:Y:S01]  /*60f0*/  SHF.R.U32.HI R20, RZ, 0x18, R20 ;  /* 0x00000018ff147819 */ /* 0x000fe20000011614 */
[----:B------:R-:W-:Y:S01]  /*6100*/  FFMA.FTZ R34, R34, c[0x0][0x23c], -R166 ;  /* 0x00008f0022227a23 */ /* 0x000fe200000108a6 */
[----:B------:R-:W-:Y:S01]  /*6110*/  LOP3.LUT R11, R11, 0xff, RZ, 0xc0, !PT ;  /* 0x000000ff0b0b7812 */ /* 0x000fe200078ec0ff */
[----:B------:R-:W2:Y:S01]  /*6120*/  MUFU.EX2 R200, R32 ;  /* 0x0000002000c87308 */ /* 0x000ea20000000800 */
[----:B------:R-:W-:Y:S01]  /*6130*/  LOP3.LUT R26, R28, 0xffff, RZ, 0xc0, !PT ;  /* 0x0000ffff1c1a7812 */ /* 0x000fe200078ec0ff */
[----:B------:R-:W-:Y:S01]  /*6140*/  HMMA.16816.F32.BF16 R88, R4, R30, R88 ;  /* 0x0000001e0458723c */ /* 0x000fe20000041858 */
[----:B------:R-:W-:Y:S01]  /*6150*/  PRMT R20, R11, 0x5410, R20 ;  /* 0x000054100b147816 */ /* 0x000fe20000000014 */
[-C--:B------:R-:W-:Y:S01]  /*6160*/  FFMA.FTZ R179, R235, R188.reuse, R179 ;  /* 0x000000bcebb37223 */ /* 0x080fe200000100b3 */
[----:B------:R-:W-:Y:S01]  /*6170*/  SHF.R.U32.HI R11, RZ, 0x8, R26 ;  /* 0x00000008ff0b7819 */ /* 0x000fe2000001161a */
[-C--:B------:R-:W-:Y:S01]  /*6180*/  FMUL.FTZ R140, R140, R188.reuse ;  /* 0x000000bc8c8c7220 */ /* 0x080fe20000410000 */
[----:B------:R-:W-:Y:S01]  /*6190*/  LOP3.LUT R9, R21, UR16, R204, 0x96, !PT ;  /* 0x0000001015097c12 */ /* 0x000fe2000f8e96cc */
[----:B------:R-:W3:Y:S01]  /*61a0*/  MUFU.EX2 R241, R34 ;  /* 0x0000002200f17308 */ /* 0x000ee20000000800 */
[----:B------:R-:W-:Y:S01]  /*61b0*/  LOP3.LUT R30, R28, 0xff, RZ, 0xc0, !PT ;  /* 0x000000ff1c1e7812 */ /* 0x000fe200078ec0ff */
[----:B------:R-:W-:Y:S01]  /*61c0*/  FMUL.FTZ R141, R141, R188 ;  /* 0x000000bc8d8d7220 */ /* 0x000fe20000410000 */
[----:B------:R4:W5:Y:S01]  /*61d0*/  LDL.LU.64 R204, [R1+0x18] ;  /* 0x0000180001cc7983 */ /* 0x0009620000300a00 */
[----:B------:R-:W-:-:S02]  /*61e0*/  FMUL.FTZ R142, R142, R185 ;  /* 0x000000b98e8e7220 */ /* 0x000fc40000410000 */
[-C--:B------:R-:W-:Y:S01]  /*61f0*/  FMUL.FTZ R143, R143, R185.reuse ;  /* 0x000000b98f8f7220 */ /* 0x080fe20000410000 */
[----:B------:R-:W-:Y:S01]  /*6200*/  PRMT R30, R30, 0x5410, R11 ;  /* 0x000054101e1e7816 */ /* 0x000fe2000000000b */
[----:B------:R-:W-:Y:S02]  /*6210*/  FADD.FTZ R178, R178, R179 ;  /* 0x000000b3b2b27221 */ /* 0x000fe40000010000 */
[-C--:B------:R-:W-:Y:S02]  /*6220*/  FMUL.FTZ R124, R124, R188.reuse ;  /* 0x000000bc7c7c7220 */ /* 0x080fe40000410000 */
[----:B------:R-:W-:Y:S02]  /*6230*/  FMUL.FTZ R125, R125, R188 ;  /* 0x000000bc7d7d7220 */ /* 0x000fe40000410000 */
[-C--:B------:R-:W-:Y:S02]  /*6240*/  FMUL.FTZ R126, R126, R185.reuse ;  /* 0x000000b97e7e7220 */ /* 0x080fe40000410000 */
[----:B------:R-:W-:-:S02]  /*6250*/  FMUL.FTZ R127, R127, R185 ;  /* 0x000000b97f7f7220 */ /* 0x000fc40000410000 */
[----:B------:R-:W-:Y:S01]  /*6260*/  FADD.FTZ R177, R177, R178 ;  /* 0x000000b2b1b17221 */ /* 0x000fe20000010000 */
[----:B------:R-:W-:Y:S01]  /*6270*/  HSET2.LE.AND R30, R30, R165, PT ;  /* 0x000000a51e1e7233 */ /* 0x000fe20003803000 */
[----:B------:R-:W-:Y:S01]  /*6280*/  HMMA.16816.F32.BF16 R140, R4, R12, R140 ;  /* 0x0000000c048c723c */ /* 0x000fe2000004188c */
[----:B------:R-:W-:Y:S01]  /*6290*/  LOP3.LUT R8, R29, UR16, R202, 0x96, !PT ;  /* 0x000000101d087c12 */ /* 0x000fe2000f8e96ca */
[----:B------:R-:W-:Y:S01]  /*62a0*/  FADD.FTZ R177, R176, R177 ;  /* 0x000000b1b0b17221 */ /* 0x000fe20000010000 */
[----:B------:R4:W5:Y:S01]  /*62b0*/  LDL.LU.64 R202, [R1+0x10] ;  /* 0x0000100001ca7983 */ /* 0x0009620000300a00 */
[----:B------:R-:W-:-:S03]  /*62c0*/  FMUL.FTZ R166, R3, c[0x0][0x23c] ;  /* 0x00008f0003a67a20 */ /* 0x000fc60000410000 */
[----:B-1----:R-:W-:Y:S01]  /*62d0*/  F2FP.BF16.PACK_AB R13, R198, R196 ;  /* 0x000000c4c60d723e */ /* 0x002fe200000010ff */
[----:B------:R-:W-:Y:S01]  /*62e0*/  HMMA.16816.F32.BF16 R124, R4, R18, R124 ;  /* 0x00000012047c723c */ /* 0x000fe2000004187c */
[----:B--2---:R-:W-:Y:S01]  /*62f0*/  FADD.FTZ R177, R200, R177 ;  /* 0x000000b1c8b17221 */ /* 0x004fe20000010000 */
[----:B------:R-:W-:-:S05]  /*6300*/  FSEL R166, R166, RZ, P3 ;  /* 0x000000ffa6a67208 */ /* 0x000fca0001800000 */
[----:B------:R-:W-:Y:S01]  /*6310*/  FMUL.FTZ R18, R138, R185 ;  /* 0x000000b98a127220 */ /* 0x000fe20000410000 */
[----:B------:R-:W-:Y:S02]  /*6320*/  LOP3.LUT R138, R30, R13, RZ, 0xc0, !PT ;  /* 0x0000000d1e8a7212 */ /* 0x000fe400078ec0ff */
[----:B---3--:R-:W-:Y:S02]  /*6330*/  F2FP.BF16.PACK_AB R13, R241, R200 ;  /* 0x000000c8f10d723e */ /* 0x008fe400000010ff */
[----:B------:R4:W5:Y:S01]  /*6340*/  LDL.LU R200, [R1+0x8] ;  /* 0x0000080001c87983 */ /* 0x0009620000300800 */
[----:B------:R-:W-:Y:S02]  /*6350*/  SHF.R.U32.HI R23, RZ, 0x8, R23 ;  /* 0x00000008ff177819 */ /* 0x000fe40000011617 */
[--C-:B------:R-:W-:Y:S02]  /*6360*/  SHF.R.U32.HI R25, RZ, 0x10, R28.reuse ;  /* 0x00000010ff197819 */ /* 0x100fe4000001161c */
[----:B------:R-:W-:Y:S01]  /*6370*/  SHF.R.U32.HI R22, RZ, 0x18, R28 ;  /* 0x00000018ff167819 */ /* 0x000fe2000001161c */
[----:B------:R-:W-:Y:S01]  /*6380*/  FFMA.FTZ R28, R199, c[0x0][0x23c], -R166 ;  /* 0x00008f00c71c7a23 */ /* 0x000fe200000108a6 */
[----:B------:R-:W-:Y:S01]  /*6390*/  PRMT R24, R24, 0x5410, R23 ;  /* 0x0000541018187816 */ /* 0x000fe20000000017 */
[--C-:B------:R-:W-:Y:S01]  /*63a0*/  FFMA.FTZ R10, R189, c[0x0][0x23c], -R252.reuse ;  /* 0x00008f00bd0a7a23 */ /* 0x100fe200000108fc */
[----:B------:R-:W-:Y:S01]  /*63b0*/  LOP3.LUT R23, R9, 0xffff, RZ, 0xc0, !PT ;  /* 0x0000ffff09177812 */ /* 0x000fe200078ec0ff */
[--C-:B------:R-:W-:Y:S01]  /*63c0*/  FFMA.FTZ R191, R191, c[0x0][0x23c], -R252.reuse ;  /* 0x00008f00bfbf7a23 */ /* 0x100fe200000108fc */
[----:B------:R-:W-:Y:S01]  /*63d0*/  SHF.R.U32.HI R11, RZ, 0x10, R9 ;  /* 0x00000010ff0b7819 */ /* 0x000fe20000011609 */
[----:B------:R-:W-:-:S02]  /*63e0*/  FFMA.FTZ R21, R193, c[0x0][0x23c], -R252 ;  /* 0x00008f00c1157a23 */ /* 0x000fc400000108fc */
[----:B------:R-:W-:Y:S01]  /*63f0*/  FFMA.FTZ R199, R195, c[0x0][0x23c], -R252 ;  /* 0x00008f00c3c77a23 */ /* 0x000fe200000108fc */
[----:B------:R-:W-:Y:S01]  /*6400*/  SHF.R.U32.HI R26, RZ, 0x18, R9 ;  /* 0x00000018ff1a7819 */ /* 0x000fe20000011609 */
[----:B------:R1:W-:Y:S01]  /*6410*/  MUFU.EX2 R252, R28 ;  /* 0x0000001c00fc7308 */ /* 0x0003e20000000800 */
[----:B------:R-:W-:Y:S01]  /*6420*/  LOP3.LUT R11, R11, 0xff, RZ, 0xc0, !PT ;  /* 0x000000ff0b0b7812 */ /* 0x000fe200078ec0ff */
[-C--:B------:R-:W-:Y:S02]  /*6430*/  FMUL.FTZ R148, R148, R188.reuse ;  /* 0x000000bc94947220 */ /* 0x080fe40000410000 */
[----:B------:R-:W-:Y:S02]  /*6440*/  FMUL.FTZ R149, R149, R188 ;  /* 0x000000bc95957220 */ /* 0x000fe40000410000 */
[-C--:B------:R-:W-:Y:S02]  /*6450*/  FMUL.FTZ R150, R150, R185.reuse ;  /* 0x000000b996967220 */ /* 0x080fe40000410000 */
[----:B------:R-:W-:Y:S01]  /*6460*/  FMUL.FTZ R151, R151, R185 ;  /* 0x000000b997977220 */ /* 0x000fe20000410000 */
[----:B------:R-:W-:-:S02]  /*6470*/  PRMT R26, R11, 0x5410, R26 ;  /* 0x000054100b1a7816 */ /* 0x000fc4000000001a */
[----:B-1----:R-:W-:Y:S02]  /*6480*/  LOP3.LUT R28, R9, 0xff, RZ, 0xc0, !PT ;  /* 0x000000ff091c7812 */ /* 0x002fe400078ec0ff */
[----:B------:R-:W-:Y:S02]  /*6490*/  SHF.R.U32.HI R9, RZ, 0x8, R23 ;  /* 0x00000008ff097819 */ /* 0x000fe40000011617 */
[----:B------:R-:W-:Y:S02]  /*64a0*/  LOP3.LUT R11, R8, 0xffff, RZ, 0xc0, !PT ;  /* 0x0000ffff080b7812 */ /* 0x000fe400078ec0ff */
[----:B------:R-:W-:Y:S02]  /*64b0*/  PRMT R28, R28, 0x5410, R9 ;  /* 0x000054101c1c7816 */ /* 0x000fe40000000009 */
[----:B------:R-:W-:Y:S01]  /*64c0*/  SHF.R.U32.HI R9, RZ, 0x10, R8 ;  /* 0x00000010ff097819 */ /* 0x000fe20000011608 */
[----:B------:R-:W-:Y:S01]  /*64d0*/  HMMA.16816.F32.BF16 R148, R4, R16, R148 ;  /* 0x000000100494723c */ /* 0x000fe20000041894 */
[----:B------:R-:W-:-:S02]  /*64e0*/  SHF.R.U32.HI R11, RZ, 0x8, R11 ;  /* 0x00000008ff0b7819 */ /* 0x000fc4000001160b */
[----:B------:R-:W-:Y:S02]  /*64f0*/  LOP3.LUT R9, R9, 0xff, RZ, 0xc0, !PT ;  /* 0x000000ff09097812 */ /* 0x000fe400078ec0ff */
[----:B------:R-:W-:Y:S02]  /*6500*/  LOP3.LUT R32, R8, 0xff, RZ, 0xc0, !PT ;  /* 0x000000ff08207812 */ /* 0x000fe400078ec0ff */
[----:B------:R-:W-:Y:S01]  /*6510*/  SHF.R.U32.HI R16, RZ, 0x18, R8 ;  /* 0x00000018ff107819 */ /* 0x000fe20000011608 */
[----:B------:R1:W-:Y:S01]  /*6520*/  MUFU.EX2 R193, R10 ;  /* 0x0000000a00c17308 */ /* 0x0003e20000000800 */
[----:B------:R-:W-:Y:S02]  /*6530*/  PRMT R32, R32, 0x5410, R11 ;  /* 0x0000541020207816 */ /* 0x000fe4000000000b */
[----:B------:R-:W-:Y:S01]  /*6540*/  PRMT R16, R9, 0x5410, R16 ;  /* 0x0000541009107816 */ /* 0x000fe20000000010 */
[--C-:B------:R-:W-:Y:S02]  /*6550*/  FFMA.FTZ R27, R190, c[0x0][0x23c], -R167.reuse ;  /* 0x00008f00be1b7a23 */ /* 0x100fe400000108a7 */
[----:B------:R-:W-:-:S02]  /*6560*/  FFMA.FTZ R190, R187, c[0x0][0x23c], -R167 ;  /* 0x00008f00bbbe7a23 */ /* 0x000fc400000108a7 */
[--C-:B------:R-:W-:Y:S01]  /*6570*/  FFMA.FTZ R250, R33, c[0x0][0x23c], -R166.reuse ;  /* 0x00008f0021fa7a23 */ /* 0x100fe200000108a6 */
[----:B-1----:R-:W1:Y:S01]  /*6580*/  LDSM.16.MT88.4 R8, [R211+0xa800] ;  /* 0x00a80000d308783b */ /* 0x002e620000004200 */
[--C-:B------:R-:W-:Y:S02]  /*6590*/  FFMA.FTZ R251, R35, c[0x0][0x23c], -R166.reuse ;  /* 0x00008f0023fb7a23 */ /* 0x100fe400000108a6 */
[----:B------:R-:W-:Y:S02]  /*65a0*/  FFMA.FTZ R197, R197, c[0x0][0x23c], -R166 ;  /* 0x00008f00c5c57a23 */ /* 0x000fe400000108a6 */
[--C-:B------:R-:W-:Y:S01]  /*65b0*/  FFMA.FTZ R187, R194, c[0x0][0x23c], -R167.reuse ;  /* 0x00008f00c2bb7a23 */ /* 0x100fe200000108a7 */
[----:B------:R-:W-:Y:S01]  /*65c0*/  LOP3.LUT R25, R25, 0xff, RZ, 0xc0, !PT ;  /* 0x000000ff19197812 */ /* 0x000fe200078ec0ff */
[----:B------:R-:W-:Y:S01]  /*65d0*/  FFMA.FTZ R164, R164, c[0x0][0x23c], -R167 ;  /* 0x00008f00a4a47a23 */ /* 0x000fe200000108a7 */
[----:B------:R-:W-:Y:S02]  /*65e0*/  MUFU.EX2 R250, R250 ;  /* 0x000000fa00fa7308 */ /* 0x000fe40000000800 */
[----:B------:R-:W-:-:S06]  /*65f0*/  PRMT R22, R25, 0x5410, R22 ;  /* 0x0000541019167816 */ /* 0x000fcc0000000016 */
[----:B------:R-:W-:Y:S01]  /*6600*/  MUFU.EX2 R251, R251 ;  /* 0x000000fb00fb7308 */ /* 0x000fe20000000800 */
[----:B------:R-:W-:-:S07]  /*6610*/  HSET2.LE.AND R24, R24, R165, PT ;  /* 0x000000a518187233 */ /* 0x000fce0003803000 */
[----:B------:R-:W2:Y:S01]  /*6620*/  MUFU.EX2 R197, R197 ;  /* 0x000000c500c57308 */ /* 0x000ea20000000800 */
[----:B------:R-:W-:-:S07]  /*6630*/  HSET2.LE.AND R22, R22, R165, PT ;  /* 0x000000a516167233 */ /* 0x000fce0003803000 */
[----:B------:R-:W-:Y:S01]  /*6640*/  MUFU.EX2 R194, R164 ;  /* 0x000000a400c27308 */ /* 0x000fe20000000800 */
[----:B------:R-:W-:-:S07]  /*6650*/  HSET2.LE.AND R20, R20, R165, PT ;  /* 0x000000a514147233 */ /* 0x000fce0003803000 */
[----:B------:R-:W3:Y:S01]  /*6660*/  MUFU.EX2 R189, R27 ;  /* 0x0000001b00bd7308 */ /* 0x000ee20000000800 */
[----:B------:R-:W-:-:S07]  /*6670*/  HSET2.LE.AND R28, R28, R165, PT ;  /* 0x000000a51c1c7233 */ /* 0x000fce0003803000 */
[----:B------:R-:W-:Y:S01]  /*6680*/  MUFU.EX2 R190, R190 ;  /* 0x000000be00be7308 */ /* 0x000fe20000000800 */
[----:B------:R-:W-:-:S07]  /*6690*/  HSET2.LE.AND R26, R26, R165, PT ;  /* 0x000000a51a1a7233 */ /* 0x000fce0003803000 */
[----:B------:R-:W-:Y:S01]  /*66a0*/  MUFU.EX2 R187, R187 ;  /* 0x000000bb00bb7308 */ /* 0x000fe20000000800 */
[----:B------:R-:W-:-:S07]  /*66b0*/  HSET2.LE.AND R32, R32, R165, PT ;  /* 0x000000a520207233 */ /* 0x000fce0003803000 */
[----:B------:R-:W1:Y:S01]  /*66c0*/  MUFU.EX2 R191, R191 ;  /* 0x000000bf00bf7308 */ /* 0x000e620000000800 */
[----:B------:R-:W-:-:S07]  /*66d0*/  HSET2.LE.AND R165, R16, R165, PT ;  /* 0x000000a510a57233 */ /* 0x000fce0003803000 */
[----:B------:R-:W-:Y:S08]  /*66e0*/  MUFU.EX2 R195, R21 ;  /* 0x0000001500c37308 */ /* 0x000ff00000000800 */
[----:B------:R-:W4:Y:S01]  /*66f0*/  MUFU.EX2 R199, R199 ;  /* 0x000000c700c77308 */ /* 0x000f220000000800 */
[-C--:B------:R-:W-:Y:S02]  /*6700*/  FMUL.FTZ R16, R136, R188.reuse ;  /* 0x000000bc88107220 */ /* 0x080fe40000410000 */
[----:B------:R-:W-:-:S02]  /*6710*/  FMUL.FTZ R17, R137, R188 ;  /* 0x000000bc89117220 */ /* 0x000fc40000410000 */
[----:B------:R-:W-:Y:S01]  /*6720*/  FMUL.FTZ R19, R139, R185 ;  /* 0x000000b98b137220 */ /* 0x000fe20000410000 */
[----:B------:R-:W-:Y:S02]  /*6730*/  LOP3.LUT R136, R32, R13, RZ, 0xc0, !PT ;  /* 0x0000000d20887212 */ /* 0x000fe400078ec0ff */
[----:B--2---:R-:W-:Y:S02]  /*6740*/  F2FP.BF16.PACK_AB R139, R252, R197 ;  /* 0x000000c5fc8b723e */ /* 0x004fe400000010ff */
[----:B------:R-:W-:Y:S02]  /*6750*/  F2FP.BF16.PACK_AB R12, R251, R250 ;  /* 0x000000fafb0c723e */ /* 0x000fe400000010ff */
[----:B------:R-:W-:Y:S01]  /*6760*/  HMMA.16816.F32.BF16 R4, R4, R14, R16 ;  /* 0x0000000e0404723c */ /* 0x000fe20000041810 */
[----:B---3--:R-:W-:Y:S01]  /*6770*/  F2FP.BF16.PACK_AB R13, R189, R194 ;  /* 0x000000c2bd0d723e */ /* 0x008fe200000010ff */
[----:B------:R-:W-:Y:S01]  /*6780*/  LDSM.16.MT88.4 R16, [R210+0xb800] ;  /* 0x00b80000d210783b */ /* 0x000fe20000004200 */
[----:B-1----:R-:W-:-:S02]  /*6790*/  F2FP.BF16.PACK_AB R33, R191, R193 ;  /* 0x000000c1bf21723e */ /* 0x002fc400000010ff */
[----:B----4-:R-:W-:Y:S02]  /*67a0*/  F2FP.BF16.PACK_AB R35, R199, R195 ;  /* 0x000000c3c723723e */ /* 0x010fe400000010ff */
[----:B------:R-:W-:Y:S02]  /*67b0*/  F2FP.BF16.PACK_AB R15, R187, R190 ;  /* 0x000000bebb0f723e */ /* 0x000fe400000010ff */
[----:B------:R-:W-:Y:S02]  /*67c0*/  LOP3.LUT R139, R22, R139, RZ, 0xc0, !PT ;  /* 0x0000008b168b7212 */ /* 0x000fe400078ec0ff */
[----:B------:R-:W-:Y:S02]  /*67d0*/  LOP3.LUT R137, R165, R12, RZ, 0xc0, !PT ;  /* 0x0000000ca5897212 */ /* 0x000fe400078ec0ff */
[----:B------:R-:W-:Y:S01]  /*67e0*/  LOP3.LUT R34, R24, R15, RZ, 0xc0, !PT ;  /* 0x0000000f18227212 */ /* 0x000fe200078ec0ff */
[----:B------:R-:W1:Y:S01]  /*67f0*/  LDSM.16.MT88.4 R164, [R210+0xa800] ;  /* 0x00a80000d2a4783b */ /* 0x000e620000004200 */
[----:B------:R-:W-:-:S02]  /*6800*/  LOP3.LUT R35, R20, R35, RZ, 0xc0, !PT ;  /* 0x0000002314237212 */ /* 0x000fc400078ec0ff */
[----:B------:R-:W-:Y:S02]  /*6810*/  LOP3.LUT R32, R28, R13, RZ, 0xc0, !PT ;  /* 0x0000000d1c207212 */ /* 0x000fe400078ec0ff */
[----:B------:R-:W-:Y:S01]  /*6820*/  LOP3.LUT R33, R26, R33, RZ, 0xc0, !PT ;  /* 0x000000211a217212 */ /* 0x000fe200078ec0ff */
[-C--:B------:R-:W-:Y:S01]  /*6830*/  HMMA.16816.F32.BF16 R160, R136, R8.reuse, R160 ;  /* 0x0000000888a0723c */ /* 0x080fe200000418a0 */
[----:B------:R-:W2:Y:S04]  /*6840*/  LDSM.16.MT88.4 R28, [R209+0xa800] ;  /* 0x00a80000d11c783b */ /* 0x000ea80000004200 */
[----:B------:R-:W3:Y:S03]  /*6850*/  LDSM.16.MT88.4 R24, [R208+0xa800] ;  /* 0x00a80000d018783b */ /* 0x000ee60000004200 */
[C---:B------:R-:W-:Y:S01]  /*6860*/  HMMA.16816.F32.BF16 R156, R32.reuse, R8, R156 ;  /* 0x00000008209c723c */ /* 0x040fe2000004189c */
[----:B------:R-:W4:Y:S04]  /*6870*/  LDSM.16.MT88.4 R20, [R211+0xb800] ;  /* 0x00b80000d314783b */ /* 0x000f280000004200 */
[----:B------:R-:W1:Y:S03]  /*6880*/  LDSM.16.MT88.4 R12, [R209+0xb800] ;  /* 0x00b80000d10c783b */ /* 0x000e660000004200 */
[-C--:B------:R-:W-:Y:S08]  /*6890*/  HMMA.16816.F32.BF16 R36, R32, R10.reuse, R36 ;  /* 0x0000000a2024723c */ /* 0x080ff00000041824 */
[----:B------:R-:W-:Y:S01]  /*68a0*/  HMMA.16816.F32.BF16 R40, R136, R10, R40 ;  /* 0x0000000a8828723c */ /* 0x000fe20000041828 */
[----:B------:R-:W2:Y:S01]  /*68b0*/  LDSM.16.MT88.4 R8, [R208+0xb800] ;  /* 0x00b80000d008783b */ /* 0x000ea20000004200 */
[----:B------:R-:W-:-:S02]  /*68c0*/  FADD.FTZ R177, R241, R177 ;  /* 0x000000b1f1b17221 */ /* 0x000fc40000010000 */
[----:B------:R-:W-:Y:S01]  /*68d0*/  FFMA.FTZ R175, R232, R185, R175 ;  /* 0x000000b9e8af7223 */ /* 0x000fe200000100af */
[----:B------:R-:W1:Y:S01]  /*68e0*/  S2R R241, SR_TID.X ;  /* 0x0000000000f17919 */ /* 0x000e620000002100 */
[----:B------:R-:W-:Y:S02]  /*68f0*/  FFMA.FTZ R171, R233, R186, R171 ;  /* 0x000000bae9ab7223 */ /* 0x000fe400000100ab */
[----:B------:R-:W-:Y:S02]  /*6900*/  FFMA.FTZ R168, R227, R184, R168 ;  /* 0x000000b8e3a87223 */ /* 0x000fe400000100a8 */
[----:B------:R-:W-:Y:S02]  /*6910*/  FADD.FTZ R174, R174, R175 ;  /* 0x000000afaeae7221 */ /* 0x000fe40000010000 */
[----:B------:R-:W-:Y:S02]  /*6920*/  FADD.FTZ R170, R170, R171 ;  /* 0x000000abaaaa7221 */ /* 0x000fe40000010000 */
[----:B------:R-:W-:Y:S01]  /*6930*/  FADD.FTZ R168, R181, R168 ;  /* 0x000000a8b5a87221 */ /* 0x000fe20000010000 */
[----:B------:R-:W-:Y:S01]  /*6940*/  UISETP.GE.AND UP0, UPT, UR25, 0x3, UPT ;  /* 0x000000031900788c */ /* 0x000fe2000bf06270 */
[----:B------:R-:W-:-:S02]  /*6950*/  FADD.FTZ R173, R173, R174 ;  /* 0x000000aeadad7221 */ /* 0x000fc40000010000 */
[----:B------:R-:W-:Y:S02]  /*6960*/  FADD.FTZ R169, R169, R170 ;  /* 0x000000aaa9a97221 */ /* 0x000fe40000010000 */
[----:B------:R-:W-:Y:S01]  /*6970*/  FADD.FTZ R183, R183, R168 ;  /* 0x000000a8b7b77221 */ /* 0x000fe20000010000 */
[----:B------:R-:W-:Y:S01]  /*6980*/  PLOP3.LUT P0, PT, PT, PT, UP0, 0x80, 0x0 ;  /* 0x000000000000781c */ /* 0x000fe20003f0f008 */
        /* <DEDUP_REMOVED lines=9> */
[----:B-1----:R-:W-:Y:S01]  /*6a20*/  HMMA.16816.F32.BF16 R44, R136, R164, R44 ;  /* 0x000000a4882c723c */ /* 0x002fe2000004182c */
[----:B------:R-:W-:Y:S01]  /*6a30*/  SHF.L.U32 R241, R241, 0x1, RZ ;  /* 0x00000001f1f17819 */ /* 0x000fe200000006ff */
[----:B------:R-:W-:-:S02]  /*6a40*/  FADD.FTZ R177, R196, R177 ;  /* 0x000000b1c4b17221 */ /* 0x000fc40000010000 */
[----:B------:R-:W-:Y:S02]  /*6a50*/  FADD.FTZ R197, R197, R250 ;  /* 0x000000fac5c57221 */ /* 0x000fe40000010000 */
[----:B------:R-:W-:Y:S02]  /*6a60*/  FADD.FTZ R190, R190, R189 ;  /* 0x000000bdbebe7221 */ /* 0x000fe40000010000 */
[----:B------:R-:W-:Y:S01]  /*6a70*/  HMMA.16816.F32.BF16 R56, R136, R166, R56 ;  /* 0x000000a68838723c */ /* 0x000fe20000041838 */
[----:B------:R-:W-:Y:S01]  /*6a80*/  FADD.FTZ R182, R195, R182 ;  /* 0x000000b6c3b67221 */ /* 0x000fe20000010000 */
[----:B------:R-:W-:Y:S01]  /*6a90*/  LOP3.LUT R241, R241, 0x6, RZ, 0xc0, !PT ;  /* 0x00000006f1f17812 */ /* 0x000fe200078ec0ff */
[----:B------:R-:W-:-:S05]  /*6aa0*/  FADD.FTZ R235, R198, R177 ;  /* 0x000000b1c6eb7221 */ /* 0x000fca0000010000 */
[----:B--2---:R-:W-:Y:S01]  /*6ab0*/  HMMA.16816.F32.BF16 R60, R136, R28, R60 ;  /* 0x0000001c883c723c */ /* 0x004fe2000004183c */
[----:B------:R-:W-:Y:S02]  /*6ac0*/  FADD.FTZ R232, R252, R197 ;  /* 0x000000c5fce87221 */ /* 0x000fe40000010000 */
[----:B------:R-:W-:-:S05]  /*6ad0*/  FADD.FTZ R233, R187, R190 ;  /* 0x000000bebbe97221 */ /* 0x000fca0000010000 */
[----:B------:R-:W-:Y:S01]  /*6ae0*/  HMMA.16816.F32.BF16 R72, R136, R30, R72 ;  /* 0x0000001e8848723c */ /* 0x000fe20000041848 */
[----:B------:R-:W-:-:S07]  /*6af0*/  FADD.FTZ R227, R199, R182 ;  /* 0x000000b6c7e37221 */ /* 0x000fce0000010000 */
[C---:B---3--:R-:W-:Y:S08]  /*6b00*/  HMMA.16816.F32.BF16 R76, R136.reuse, R24, R76 ;  /* 0x00000018884c723c */ /* 0x048ff0000004184c */
[C---:B------:R-:W-:Y:S08]  /*6b10*/  HMMA.16816.F32.BF16 R88, R136.reuse, R26, R88 ;  /* 0x0000001a8858723c */ /* 0x040ff00000041858 */
        /* <DEDUP_REMOVED lines=22> */
[C---:B------:R-:W-:Y:S08]  /*6c80*/  HMMA.16816.F32.BF16 R144, R32.reuse, R14, R144 ;  /* 0x0000000e2090723c */ /* 0x040ff00000041890 */
[C---:B------:R-:W-:Y:S08]  /*6c90*/  HMMA.16816.F32.BF16 R128, R32.reuse, R8, R128 ;  /* 0x000000082080723c */ /* 0x040ff00000041880 */
[-C--:B------:R-:W-:Y:S08]  /*6ca0*/  HMMA.16816.F32.BF16 R132, R32, R10.reuse, R132 ;  /* 0x0000000a2084723c */ /* 0x080ff00000041884 */
[----:B------:R-:W-:Y:S01]  /*6cb0*/  HMMA.16816.F32.BF16 R136, R136, R10, R4 ;  /* 0x0000000a8888723c */ /* 0x000fe20000041804 */
[----:B------:R-:W-:Y:S11]  /*6cc0*/  @!P0 BRA `(.L_x_853) ;  /* 0x0000632000008947 */ /* 0x000ff60003800000 */
[----:B------:R-:W-:Y:S01]  /*6cd0*/  UIADD3 UR29, UR25, -0x1, URZ ;  /* 0xffffffff191d7890 */ /* 0x000fe2000fffe03f */
[----:B------:R-:W-:-:S04]  /*6ce0*/  DEPBAR.LE SB0, 0x0 ;  /* 0x000080000000791a */ /* 0x000fc80000000000 */
[----:B------:R-:W-:Y:S01]  /*6cf0*/  ULDC.64 UR4, c[0x0][0x1a0] ;  /* 0x0000680000047ab9 */ /* 0x000fe20000000a00 */
[----:B------:R-:W-:Y:S01]  /*6d00*/  IMAD.U32 R4, RZ, RZ, UR24 ;  /* 0x00000018ff047e24 */ /* 0x000fe2000f8e00ff */
[----:B------:R-:W-:-:S06]  /*6d10*/  UIMAD UR29, UR29, UR4, URZ ;  /* 0x000000041d1d72a4 */ /* 0x000fcc000f8e023f */
[----:B------:R-:W-:Y:S01]  /*6d20*/  IMAD.U32 R5, RZ, RZ, UR29 ;  /* 0x0000001dff057e24 */ /* 0x000fe2000f8e00ff */
[----:B------:R-:W-:Y:S02]  /*6d30*/  UMOV UR29, 0x6 ;  /* 0x00000006001d7882 */ /* 0x000fe40000000000 */
[----:B------:R-:W-:Y:S01]  /*6d40*/  USHF.L.U64.HI UR5, UR4, UR29, UR5 ;  /* 0x0000001d04057299 */ /* 0x000fe20008010205 */
[----:B-----5:R-:W-:Y:S01]  /*6d50*/  IMAD.U32 R5, R5, 0x20, R202 ;  /* 0x0000002005057824 */ /* 0x020fe200078e00ca */
[----:B------:R-:W-:-:S04]  /*6d60*/  UIADD3 UR4, UP0, -UR28, 0x80, URZ ;  /* 0x000000801c047890 */ /* 0x000fc8000ff1e13f */
[----:B------:R-:W-:Y:S01]  /*6d70*/  LEA R5, R5, c[0x0][0x170], 0x1 ;  /* 0x00005c0005057a11 */ /* 0x000fe200078e08ff */
[----:B------:R-:W-:Y:S02]  /*6d80*/  UIADD3.X UR30, URZ, ~UR5, URZ, UP0, !UPT ;  /* 0x800000053f1e7290 */ /* 0x000fe400087fe43f */
[----:B------:R-:W-:Y:S02]  /*6d90*/  UISETP.NE.AND UP0, UPT, UR25, 0x3, UPT ;  /* 0x000000031900788c */ /* 0x000fe4000bf05270 */
[----:B------:R-:W-:Y:S01]  /*6da0*/  IMAD.U32 R4, R4, 0x2, R5 ;  /* 0x0000000204047824 */ /* 0x000fe200078e0005 */
[----:B------:R-:W-:Y:S01]  /*6db0*/  BAR.SYNC.DEFER_BLOCKING 0x0 ;  /* 0x0000000000007b1d */ /* 0x000fe20000010000 */
[----:B------:R-:W-:-:S03]  /*6dc0*/  IADD3 R5, P0, R5, -UR28, RZ ;  /* 0x8000001c05057c10 */ /* 0x000fc6000ff1e0ff */
[----:B------:R-:W-:Y:S02]  /*6dd0*/  IADD3 R4, R4, -UR28, RZ ;  /* 0x8000001c04047c10 */ /* 0x000fe4000fffe0ff */
[----:B------:R-:W-:Y:S02]  /*6de0*/  IADD3.X R246, R247, ~UR5, RZ, P0, !PT ;  /* 0x80000005f7f67c10 */ /* 0x000fe400087fe4ff */
[C---:B------:R-:W-:Y:S02]  /*6df0*/  IADD3 R194, P3, R5.reuse, -UR28, RZ ;  /* 0x8000001c05c27c10 */ /* 0x040fe4000ff7e0ff */
[----:B------:R-:W-:Y:S02]  /*6e00*/  IADD3 R8, P2, R5, UR4, RZ ;  /* 0x0000000405087c10 */ /* 0x000fe4000ff5e0ff */
[C---:B------:R-:W-:Y:S02]  /*6e10*/  IADD3 R196, P1, R4.reuse, -UR28, RZ ;  /* 0x8000001c04c47c10 */ /* 0x040fe4000ff3e0ff */
[----:B------:R-:W-:-:S02]  /*6e20*/  IADD3 R24, P0, R4, UR4, RZ ;  /* 0x0000000404187c10 */ /* 0x000fc4000ff1e0ff */
[C---:B------:R-:W-:Y:S02]  /*6e30*/  IADD3.X R195, R246.reuse, ~UR5, RZ, P3, !PT ;  /* 0x80000005f6c37c10 */ /* 0x040fe40009ffe4ff */
[----:B------:R-:W-:Y:S02]  /*6e40*/  IADD3.X R9, R246, UR30, RZ, P2, !PT ;  /* 0x0000001ef6097c10 */ /* 0x000fe400097fe4ff */
[C---:B------:R-:W-:Y:S02]  /*6e50*/  IADD3.X R197, R249.reuse, ~UR5, RZ, P1, !PT ;  /* 0x80000005f9c57c10 */ /* 0x040fe40008ffe4ff */
[----:B------:R-:W-:Y:S01]  /*6e60*/  IADD3.X R25, R249, UR30, RZ, P0, !PT ;  /* 0x0000001ef9197c10 */ /* 0x000fe200087fe4ff */
[----:B------:R-:W-:Y:S01]  /*6e70*/  @!PT LDS RZ, [RZ] ;  /* 0x00000000fffff984 */ /* 0x000fe20000000800 */
[----:B------:R-:W-:Y:S01]  /*6e80*/  @!PT LDS RZ, [RZ] ;  /* 0x00000000fffff984 */ /* 0x000fe20000000800 */
[----:B------:R-:W-:Y:S01]  /*6e90*/  @!PT LDS RZ, [RZ] ;  /* 0x00000000fffff984 */ /* 0x000fe20000000800 */
[----:B------:R1:W-:Y:S01]  /*6ea0*/  LDGSTS.E.BYPASS.LTC128B.128 [R219+0xa000], [R194.64] ;  /* 0x0a000000c2db7fae */ /* 0x0003e2000b901d56 */
[----:B------:R-:W-:-:S03]  /*6eb0*/  PLOP3.LUT P0, PT, PT, PT, UP0, 0x80, 0x0 ;  /* 0x000000000000781c */ /* 0x000fc60003f0f008 */
[----:B------:R2:W-:Y:S04]  /*6ec0*/  LDGSTS.E.BYPASS.LTC128B.128 [R219+0xb000], [R8.64] ;  /* 0x0b00000008db7fae */ /* 0x0005e8000b901d56 */
[----:B------:R1:W-:Y:S04]  /*6ed0*/  LDGSTS.E.BYPASS.LTC128B.128 [R219+0xa800], [R196.64] ;  /* 0x0a800000c4db7fae */ /* 0x0003e8000b901d56 */
[----:B------:R3:W-:Y:S04]  /*6ee0*/  LDGSTS.E.BYPASS.LTC128B.128 [R219+0xb800], [R24.64] ;  /* 0x0b80000018db7fae */ /* 0x0007e8000b901d56 */
[----:B------:R-:W-:Y:S04]  /*6ef0*/  LDSM.16.M88.4 R172, [R217] ;  /* 0x00000000d9ac783b */ /* 0x000fe80000000200 */
[----:B------:R-:W4:Y:S04]  /*6f00*/  LDSM.16.M88.4 R4, [R218+0x2000] ;  /* 0x00200000da04783b */ /* 0x000f280000000200 */
[----:B------:R-:W2:Y:S04]  /*6f10*/  LDSM.16.M88.4 R32, [R217+0x800] ;  /* 0x00080000d920783b */ /* 0x000ea80000000200 */
[----:B------:R-:W1:Y:S04]  /*6f20*/  LDSM.16.M88.4 R164, [R218] ;  /* 0x00000000daa4783b */ /* 0x000e680000000200 */
[----:B------:R-:W-:Y:S04]  /*6f30*/  LDSM.16.M88.4 R180, [R215] ;  /* 0x00000000d7b4783b */ /* 0x000fe80000000200 */
[----:B------:R-:W1:Y:S04]  /*6f40*/  LDSM.16.M88.4 R20, [R216+0x2000] ;  /* 0x00200000d814783b */ /* 0x000e680000000200 */
[----:B------:R-:W1:Y:S04]  /*6f50*/  LDSM.16.M88.4 R28, [R207] ;  /* 0x00000000cf1c783b */ /* 0x000e680000000200 */
[----:B---3--:R-:W3:Y:S04]  /*6f60*/  LDSM.16.M88.4 R24, [R216] ;  /* 0x00000000d818783b */ /* 0x008ee80000000200 */
[----:B------:R-:W-:Y:S04]  /*6f70*/  LDSM.16.M88.4 R188, [R213] ;  /* 0x00000000d5bc783b */ /* 0x000fe80000000200 */
[----:B------:R-:W-:Y:S04]  /*6f80*/  LDSM.16.M88.4 R184, [R213+0x800] ;  /* 0x00080000d5b8783b */ /* 0x000fe80000000200 */
[----:B------:R-:W0:Y:S01]  /*6f90*/  LDGDEPBAR ;  /* 0x00000000000079af */ /* 0x000e220000000000 */
[C---:B----4-:R-:W-:Y:S08]  /*6fa0*/  HMMA.16816.F32.BF16 R16, R4.reuse, R172, RZ ;  /* 0x000000ac0410723c */ /* 0x050ff000000418ff */
[C---:B--2---:R-:W-:Y:S08]  /*6fb0*/  HMMA.16816.F32.BF16 R8, R4.reuse, R32, RZ ;  /* 0x000000200408723c */ /* 0x044ff000000418ff */
[C---:B------:R-:W-:Y:S08]  /*6fc0*/  HMMA.16816.F32.BF16 R12, R4.reuse, R174, RZ ;  /* 0x000000ae040c723c */ /* 0x040ff000000418ff */
[----:B------:R-:W-:Y:S08]  /*6fd0*/  HMMA.16816.F32.BF16 R4, R4, R34, RZ ;  /* 0x000000220404723c */ /* 0x000ff000000418ff */
[C---:B-1----:R-:W-:Y:S08]  /*6fe0*/  HMMA.16816.F32.BF16 R176, R164.reuse, R172, RZ ;  /* 0x000000aca4b0723c */ /* 0x042ff000000418ff */
[C---:B------:R-:W-:Y:S08]  /*6ff0*/  HMMA.16816.F32.BF16 R172, R164.reuse, R174, RZ ;  /* 0x000000aea4ac723c */ /* 0x040ff000000418ff */
[C---:B------:R-:W-:Y:S08]  /*7000*/  HMMA.16816.F32.BF16 R168, R164.reuse, R32, RZ ;  /* 0x00000020a4a8723c */ /* 0x040ff000000418ff */
[----:B------:R-:W-:Y:S01]  /*7010*/  HMMA.16816.F32.BF16 R164, R164, R34, RZ ;  /* 0x00000022a4a4723c */ /* 0x000fe200000418ff */
[----:B------:R-:W1:Y:S07]  /*7020*/  LDSM.16.M88.4 R32, [R214] ;  /* 0x00000000d620783b */ /* 0x000e6e0000000200 */
[C---:B------:R-:W-:Y:S08]  /*7030*/  HMMA.16816.F32.BF16 R16, R20.reuse, R180, R16 ;  /* 0x000000b41410723c */ /* 0x040ff00000041810 */
[C---:B------:R-:W-:Y:S08]  /*7040*/  HMMA.16816.F32.BF16 R8, R20.reuse, R28, R8 ;  /* 0x0000001c1408723c */ /* 0x040ff00000041808 */
[C---:B------:R-:W-:Y:S08]  /*7050*/  HMMA.16816.F32.BF16 R12, R20.reuse, R182, R12 ;  /* 0x000000b6140c723c */ /* 0x040ff0000004180c */
[----:B------:R-:W-:Y:S01]  /*7060*/  HMMA.16816.F32.BF16 R4, R20, R30, R4 ;  /* 0x0000001e1404723c */ /* 0x000fe20000041804 */
[----:B------:R-:W2:Y:S07]  /*7070*/  LDSM.16.M88.4 R20, [R214+0x2000] ;  /* 0x00200000d614783b */ /* 0x000eae0000000200 */
[C---:B---3--:R-:W-:Y:S08]  /*7080*/  HMMA.16816.F32.BF16 R176, R24.reuse, R180, R176 ;  /* 0x000000b418b0723c */ /* 0x048ff000000418b0 */
[C---:B------:R-:W-:Y:S08]  /*7090*/  HMMA.16816.F32.BF16 R168, R24.reuse, R28, R168 ;  /* 0x0000001c18a8723c */ /* 0x040ff000000418a8 */
[C---:B------:R-:W-:Y:S01]  /*70a0*/  HMMA.16816.F32.BF16 R172, R24.reuse, R182, R172 ;  /* 0x000000b618ac723c */ /* 0x040fe200000418ac */
[----:B------:R-:W-:Y:S07]  /*70b0*/  LDSM.16.M88.4 R180, [R206+0x800] ;  /* 0x00080000ceb4783b */ /* 0x000fee0000000200 */
[----:B------:R-:W-:Y:S01]  /*70c0*/  HMMA.16816.F32.BF16 R164, R24, R30, R164 ;  /* 0x0000001e18a4723c */ /* 0x000fe200000418a4 */
[----:B------:R-:W-:Y:S04]  /*70d0*/  LDSM.16.M88.4 R28, [R212+0x2000] ;  /* 0x00200000d41c783b */ /* 0x000fe80000000200 */
[----:B------:R-:W3:Y:S03]  /*70e0*/  LDSM.16.M88.4 R24, [R206] ;  /* 0x00000000ce18783b */ /* 0x000ee60000000200 */
[-C--:B-1----:R-:W-:Y:S08]  /*70f0*/  HMMA.16816.F32.BF16 R176, R32, R188.reuse, R176 ;  /* 0x000000bc20b0723c */ /* 0x082ff000000418b0 */
[C---:B--2---:R-:W-:Y:S08]  /*7100*/  HMMA.16816.F32.BF16 R16, R20.reuse, R188, R16 ;  /* 0x000000bc1410723c */ /* 0x044ff00000041810 */
[C---:B------:R-:W-:Y:S08]  /*7110*/  HMMA.16816.F32.BF16 R8, R20.reuse, R184, R8 ;  /* 0x000000b81408723c */ /* 0x040ff00000041808 */
[C---:B------:R-:W-:Y:S08]  /*7120*/  HMMA.16816.F32.BF16 R12, R20.reuse, R190, R12 ;  /* 0x000000be140c723c */ /* 0x040ff0000004180c */
[----:B------:R-:W-:Y:S01]  /*7130*/  HMMA.16816.F32.BF16 R4, R20, R186, R4 ;  /* 0x000000ba1404723c */ /* 0x000fe20000041804 */
[----:B------:R-:W1:Y:S07]  /*7140*/  LDSM.16.M88.4 R20, [R212] ;  /* 0x00000000d414783b */ /* 0x000e6e0000000200 */
[C---:B------:R-:W-:Y:S01]  /*7150*/  HMMA.16816.F32.BF16 R172, R32.reuse, R190, R172 ;  /* 0x000000be20ac723c */ /* 0x040fe200000418ac */
[----:B------:R-:W-:Y:S07]  /*7160*/  LDSM.16.M88.4 R188, [R218+0x6000] ;  /* 0x00600000dabc783b */ /* 0x000fee0000000200 */
[C---:B------:R-:W-:Y:S08]  /*7170*/  HMMA.16816.F32.BF16 R168, R32.reuse, R184, R168 ;  /* 0x000000b820a8723c */ /* 0x040ff000000418a8 */
[----:B------:R-:W-:Y:S01]  /*7180*/  HMMA.16816.F32.BF16 R164, R32, R186, R164 ;  /* 0x000000ba20a4723c */ /* 0x000fe200000418a4 */
[----:B------:R-:W2:Y:S04]  /*7190*/  LDSM.16.M88.4 R32, [R217+0x1000] ;  /* 0x00100000d920783b */ /* 0x000ea80000000200 */
[----:B------:R-:W-:Y:S03]  /*71a0*/  LDSM.16.M88.4 R184, [R205] ;  /* 0x00000000cdb8783b */ /* 0x000fe60000000200 */
[C---:B---3--:R-:W-:Y:S08]  /*71b0*/  HMMA.16816.F32.BF16 R16, R28.reuse, R24, R16 ;  /* 0x000000181c10723c */ /* 0x048ff00000041810 */
[C---:B------:R-:W-:Y:S08]  /*71c0*/  HMMA.16816.F32.BF16 R12, R28.reuse, R26, R12 ;  /* 0x0000001a1c0c723c */ /* 0x040ff0000004180c */
[C---:B------:R-:W-:Y:S08]  /*71d0*/  HMMA.16816.F32.BF16 R8, R28.reuse, R180, R8 ;  /* 0x000000b41c08723c */ /* 0x040ff00000041808 */
[----:B------:R-:W-:Y:S01]  /*71e0*/  HMMA.16816.F32.BF16 R4, R28, R182, R4 ;  /* 0x000000b61c04723c */ /* 0x000fe20000041804 */
[----:B------:R-:W3:Y:S07]  /*71f0*/  LDSM.16.M88.4 R28, [R217+0x1800] ;  /* 0x00180000d91c783b */ /* 0x000eee0000000200 */
[C---:B-1----:R-:W-:Y:S08]  /*7200*/  HMMA.16816.F32.BF16 R176, R20.reuse, R24, R176 ;  /* 0x0000001814b0723c */ /* 0x042ff000000418b0 */
[C---:B------:R-:W-:Y:S01]  /*7210*/  HMMA.16816.F32.BF16 R172, R20.reuse, R26, R172 ;  /* 0x0000001a14ac723c */ /* 0x040fe200000418ac */
[----:B------:R-:W1:Y:S07]  /*7220*/  LDSM.16.M88.4 R24, [R218+0x4000] ;  /* 0x00400000da18783b */ /* 0x000e6e0000000200 */
[C---:B------:R-:W-:Y:S08]  /*7230*/  HMMA.16816.F32.BF16 R168, R20.reuse, R180, R168 ;  /* 0x000000b414a8723c */ /* 0x040ff000000418a8 */
[----:B------:R-:W-:Y:S01]  /*7240*/  HMMA.16816.F32.BF16 R164, R20, R182, R164 ;  /* 0x000000b614a4723c */ /* 0x000fe200000418a4 */
[----:B------:R-:W4:Y:S04]  /*7250*/  LDSM.16.M88.4 R20, [R216+0x6000] ;  /* 0x00600000d814783b */ /* 0x000f280000000200 */
[----:B------:R-:W4:Y:S03]  /*7260*/  LDSM.16.M88.4 R180, [R204] ;  /* 0x00000000ccb4783b */ /* 0x000f260000000200 */
[C---:B--2---:R-:W-:Y:S08]  /*7270*/  HMMA.16816.F32.BF16 R16, R188.reuse, R32, R16 ;  /* 0x00000020bc10723c */ /* 0x044ff00000041810 */
[C---:B------:R-:W-:Y:S08]  /*7280*/  HMMA.16816.F32.BF16 R12, R188.reuse, R34, R12 ;  /* 0x00000022bc0c723c */ /* 0x040ff0000004180c */
[C---:B---3--:R-:W-:Y:S08]  /*7290*/  HMMA.16816.F32.BF16 R8, R188.reuse, R28, R8 ;  /* 0x0000001cbc08723c */ /* 0x048ff00000041808 */
[----:B------:R-:W-:Y:S01]  /*72a0*/  HMMA.16816.F32.BF16 R4, R188, R30, R4 ;  /* 0x0000001ebc04723c */ /* 0x000fe20000041804 */
[----:B------:R-:W2:Y:S07]  /*72b0*/  LDSM.16.M88.4 R188, [R216+0x4000] ;  /* 0x00400000d8bc783b */ /* 0x000eae0000000200 */
[C---:B-1----:R-:W-:Y:S08]  /*72c0*/  HMMA.16816.F32.BF16 R176, R24.reuse, R32, R176 ;  /* 0x0000002018b0723c */ /* 0x042ff000000418b0 */
[C---:B------:R-:W-:Y:S01]  /*72d0*/  HMMA.16816.F32.BF16 R172, R24.reuse, R34, R172 ;  /* 0x0000002218ac723c */ /* 0x040fe200000418ac */
[----:B------:R-:W-:Y:S07]  /*72e0*/  LDSM.16.M88.4 R32, [R214+0x4000] ;  /* 0x00400000d620783b */ /* 0x000fee0000000200 */
[C---:B------:R-:W-:Y:S08]  /*72f0*/  HMMA.16816.F32.BF16 R168, R24.reuse, R28, R168 ;  /* 0x0000001c18a8723c */ /* 0x040ff000000418a8 */
[----:B------:R-:W-:Y:S01]  /*7300*/  HMMA.16816.F32.BF16 R164, R24, R30, R164 ;  /* 0x0000001e18a4723c */ /* 0x000fe200000418a4 */
[----:B------:R-:W-:Y:S04]  /*7310*/  LDSM.16.M88.4 R28, [R214+0x6000] ;  /* 0x00600000d61c783b */ /* 0x000fe80000000200 */
[----:B------:R-:W1:Y:S03]  /*7320*/  LDSM.16.M88.4 R24, [R213+0x1000] ;  /* 0x00100000d518783b */ /* 0x000e660000000200 */
[C---:B----4-:R-:W-:Y:S08]  /*7330*/  HMMA.16816.F32.BF16 R16, R20.reuse, R184, R16 ;  /* 0x000000b81410723c */ /* 0x050ff00000041810 */
[C---:B------:R-:W-:Y:S08]  /*7340*/  HMMA.16816.F32.BF16 R12, R20.reuse, R186, R12 ;  /* 0x000000ba140c723c */ /* 0x040ff0000004180c */
[C---:B------:R-:W-:Y:S08]  /*7350*/  HMMA.16816.F32.BF16 R8, R20.reuse, R180, R8 ;  /* 0x000000b41408723c */ /* 0x040ff00000041808 */
[----:B------:R-:W-:Y:S01]  /*7360*/  HMMA.16816.F32.BF16 R4, R20, R182, R4 ;  /* 0x000000b61404723c */ /* 0x000fe20000041804 */
[----:B------:R-:W3:Y:S07]  /*7370*/  LDSM.16.M88.4 R20, [R213+0x1800] ;  /* 0x00180000d514783b */ /* 0x000eee0000000200 */
        /* <DEDUP_REMOVED lines=8> */
[C---:B------:R-:W-:Y:S08]  /*7400*/  HMMA.16816.F32.BF16 R12, R28.reuse, R26, R12 ;  /* 0x0000001a1c0c723c */ /* 0x040ff0000004180c */
[C---:B---3--:R-:W-:Y:S08]  /*7410*/  HMMA.16816.F32.BF16 R8, R28.reuse, R20, R8 ;  /* 0x000000141c08723c */ /* 0x048ff00000041808 */
[----:B------:R-:W-:Y:S01]  /*7420*/  HMMA.16816.F32.BF16 R4, R28, R22, R4 ;  /* 0x000000161c04723c */ /* 0x000fe20000041804 */
[----:B------:R-:W1:Y:S01]  /*7430*/  LDSM.16.M88.4 R28, [R206+0x1000] ;  /* 0x00100000ce1c783b */ /* 0x000e620000000200 */
[----:B------:R-:W-:-:S06]  /*7440*/  DEPBAR.LE SB0, 0x0 ;  /* 0x000080000000791a */ /* 0x000fcc0000000000 */
[C---:B------:R-:W-:Y:S08]  /*7450*/  HMMA.16816.F32.BF16 R176, R32.reuse, R24, R176 ;  /* 0x0000001820b0723c */ /* 0x040ff000000418b0 */
[C---:B------:R-:W-:Y:S08]  /*7460*/  HMMA.16816.F32.BF16 R172, R32.reuse, R26, R172 ;  /* 0x0000001a20ac723c */ /* 0x040ff000000418ac */
[C---:B------:R-:W-:Y:S08]  /*7470*/  HMMA.16816.F32.BF16 R168, R32.reuse, R20, R168 ;  /* 0x0000001420a8723c */ /* 0x040ff000000418a8 */
[----:B------:R-:W-:Y:S08]  /*7480*/  HMMA.16816.F32.BF16 R164, R32, R22, R164 ;  /* 0x0000001620a4723c */ /* 0x000ff000000418a4 */
[C---:B--2---:R-:W-:Y:S08]  /*7490*/  HMMA.16816.F32.BF16 R8, R180.reuse, R184, R8 ;  /* 0x000000b8b408723c */ /* 0x044ff00000041808 */
[C---:B-1----:R-:W-:Y:S08]  /*74a0*/  HMMA.16816.F32.BF16 R16, R180.reuse, R28, R16 ;  /* 0x0000001cb410723c */ /* 0x042ff00000041810 */
[C---:B------:R-:W-:Y:S08]  /*74b0*/  HMMA.16816.F32.BF16 R12, R180.reuse, R30, R12 ;  /* 0x0000001eb40c723c */ /* 0x040ff0000004180c */
[----:B------:R-:W-:Y:S08]  /*74c0*/  HMMA.16816.F32.BF16 R4, R180, R186, R4 ;  /* 0x000000bab404723c */ /* 0x000ff00000041804 */
[C---:B------:R-:W-:Y:S08]  /*74d0*/  HMMA.16816.F32.BF16 R176, R188.reuse, R28, R176 ;  /* 0x0000001cbcb0723c */ /* 0x040ff000000418b0 */
[C---:B------:R-:W-:Y:S08]  /*74e0*/  HMMA.16816.F32.BF16 R172, R188.reuse, R30, R172 ;  /* 0x0000001ebcac723c */ /* 0x040ff000000418ac */
[C---:B------:R-:W-:Y:S08]  /*74f0*/  HMMA.16816.F32.BF16 R168, R188.reuse, R184, R168 ;  /* 0x000000b8bca8723c */ /* 0x040ff000000418a8 */
[----:B------:R-:W-:Y:S01]  /*7500*/  HMMA.16816.F32.BF16 R164, R188, R186, R164 ;  /* 0x000000babca4723c */ /* 0x000fe200000418a4 */
[----:B------:R-:W-:Y:S06]  /*7510*/  BAR.SYNC.DEFER_BLOCKING 0x0 ;  /* 0x0000000000007b1d */ /* 0x000fec0000010000 */
[----:B------:R-:W-:Y:S05]  /*7520*/  @!P0 BRA `(.L_x_855) ;  /* 0x0000018000008947 */ /* 0x000fea0003800000 */
[----:B------:R-:W-:Y:S02]  /*7530*/  UIADD3 UR31, UR25, -0x4, URZ ;  /* 0xfffffffc191f7890 */ /* 0x000fe4000fffe03f */
[----:B------:R-:W-:-:S02]  /*7540*/  ULDC.64 UR4, c[0x0][0x198] ;  /* 0x0000660000047ab9 */ /* 0x000fc40000000a00 */
        /* <DEDUP_REMOVED lines=22> */
.L_x_855:
[----:B------:R-:W-:Y:S01]  /*76b0*/  UIADD3 UR29, UR25, -0x3, URZ ;  /* 0xfffffffd191d7890 */ /* 0x000fe2000fffe03f */
[----:B------:R-:W-:Y:S01]  /*76c0*/  IMAD.WIDE.U32 R28, R238, -0x326172a9, RZ ;  /* 0xcd9e8d57ee1c7825 */ /* 0x000fe200078e00ff */
[----:B------:R2:W-:Y:S01]  /*76d0*/  STL [R1+0x10], R196 ;  /* 0x000010c401007387 */ /* 0x0005e20000100800 */
[----:B------:R-:W3:Y:S02]  /*76e0*/  LDC.U8 R189, c[0x0][0x2d8] ;  /* 0x0000b600ffbd7b82 */ /* 0x000ee40000000000 */
[----:B------:R-:W-:Y:S01]  /*76f0*/  IMAD.WIDE.U32 R26, R200, -0x2daee0ad, RZ ;  /* 0xd2511f53c81a7825 */ /* 0x000fe200078e00ff */
[----:B------:R-:W-:Y:S01]  /*7700*/  LOP3.LUT R32, R29, R201, RZ, 0x3c, !PT ;  /* 0x000000c91d207212 */ /* 0x000fe200078e3cff */
[----:B------:R-:W-:Y:S02]  /*7710*/  STL.64 [R1+0x8], R194 ;  /* 0x000008c201007387 */ /* 0x000fe40000100a00 */
[----:B------:R-:W-:-:S02]  /*7720*/  IMAD.U32 R30, RZ, RZ, UR29 ;  /* 0x0000001dff1e7e24 */ /* 0x000fc4000f8e00ff */
[----:B------:R-:W-:-:S04]  /*7730*/  IMAD.WIDE.U32 R32, R32, -0x2daee0ad, RZ ;  /* 0xd2511f5320207825 */ /* 0x000fc800078e00ff */
[----:B------:R-:W-:Y:S01]  /*7740*/  IMAD R30, R30, 0x20, R241 ;  /* 0x000000201e1e7824 */ /* 0x000fe200078e02f1 */
[----:B------:R-:W-:Y:S01]  /*7750*/  LOP3.LUT R26, R33, UR14, R26, 0x96, !PT ;  /* 0x0000000e211a7c12 */ /* 0x000fe2000f8e961a */
[----:B------:R-:W-:-:S03]  /*7760*/  IMAD.U32 R34, RZ, RZ, UR27 ;  /* 0x0000001bff227e24 */ /* 0x000fc6000f8e00ff */
[----:B-1----:R-:W-:Y:S01]  /*7770*/  IADD3 R21, R30, 0x8, RZ ;  /* 0x000000081e157810 */ /* 0x002fe20007ffe0ff */
[----:B------:R-:W-:Y:S01]  /*7780*/  IMAD.WIDE.U32 R180, R26, -0x326172a9, RZ ;  /* 0xcd9e8d571ab47825 */ /* 0x000fe200078e00ff */
[C---:B------:R-:W-:Y:S02]  /*7790*/  IADD3 R20, R30.reuse, 0x1, RZ ;  /* 0x000000011e147810 */ /* 0x040fe40007ffe0ff */
[C---:B------:R-:W-:Y:S02]  /*77a0*/  ISETP.GE.AND P2, PT, R21.reuse, R240, PT ;  /* 0x000000f01500720c */ /* 0x040fe40003f46270 */
[C---:B------:R-:W-:Y:S02]  /*77b0*/  ISETP.GE.AND P0, PT, R21.reuse, R239, PT ;  /* 0x000000ef1500720c */ /* 0x040fe40003f06270 */
[----:B------:R-:W-:Y:S02]  /*77c0*/  IADD3 R25, R30, 0x9, RZ ;  /* 0x000000091e197810 */ /* 0x000fe40007ffe0ff */
[----:B------:R-:W-:-:S02]  /*77d0*/  ISETP.GE.AND P4, PT, R21, R237, PT ;  /* 0x000000ed1500720c */ /* 0x000fc40003f86270 */
[C---:B------:R-:W-:Y:S02]  /*77e0*/  ISETP.GE.AND P6, PT, R20.reuse, R240, PT ;  /* 0x000000f01400720c */ /* 0x040fe40003fc6270 */
[C---:B------:R-:W-:Y:S02]  /*77f0*/  ISETP.GE.AND P5, PT, R20.reuse, R239, PT ;  /* 0x000000ef1400720c */ /* 0x040fe40003fa6270 */
[C---:B------:R-:W-:Y:S02]  /*7800*/  ISETP.GE.AND P3, PT, R20.reuse, R237, PT ;  /* 0x000000ed1400720c */ /* 0x040fe40003f66270 */
[----:B------:R-:W-:Y:S02]  /*7810*/  ISETP.GE.AND P1, PT, R20, R234, PT ;  /* 0x000000ea1400720c */ /* 0x000fe40003f26270 */
[----:B------:R-:W-:Y:S02]  /*7820*/  FSEL R20, R172, -INF , !P2 ;  /* 0xff800000ac147808 */ /* 0x000fe40005000000 */
[----:B------:R-:W-:-:S02]  /*7830*/  FSEL R23, R174, -INF , !P0 ;  /* 0xff800000ae177808 */ /* 0x000fc40004000000 */
[----:B------:R-:W-:Y:S02]  /*7840*/  ISETP.GE.AND P2, PT, R21, R234, PT ;  /* 0x000000ea1500720c */ /* 0x000fe40003f46270 */
[C---:B------:R-:W-:Y:S02]  /*7850*/  ISETP.GE.AND P0, PT, R25.reuse, R240, PT ;  /* 0x000000f01900720c */ /* 0x040fe40003f06270 */
[----:B------:R-:W-:Y:S02]  /*7860*/  FSEL R21, R12, -INF , !P4 ;  /* 0xff8000000c157808 */ /* 0x000fe40006000000 */
[----:B------:R-:W-:Y:S02]  /*7870*/  ISETP.GE.AND P4, PT, R25, R239, PT ;  /* 0x000000ef1900720c */ /* 0x000fe40003f86270 */
[----:B------:R-:W-:Y:S02]  /*7880*/  IADD3 R22, R30, 0x10, RZ ;  /* 0x000000101e167810 */ /* 0x000fe40007ffe0ff */
[----:B------:R-:W-:-:S02]  /*7890*/  FSEL R14, R14, -INF , !P2 ;  /* 0xff8000000e0e7808 */ /* 0x000fc40005000000 */
[----:B------:R-:W-:Y:S02]  /*78a0*/  FSEL R24, R173, -INF , !P0 ;  /* 0xff800000ad187808 */ /* 0x000fe40004000000 */
[C---:B------:R-:W-:Y:S02]  /*78b0*/  ISETP.GE.AND P2, PT, R25.reuse, R237, PT ;  /* 0x000000ed1900720c */ /* 0x040fe40003f46270 */
[----:B------:R-:W-:Y:S02]  /*78c0*/  ISETP.GE.AND P0, PT, R25, R234, PT ;  /* 0x000000ea1900720c */ /* 0x000fe40003f06270 */
[----:B------:R-:W-:Y:S02]  /*78d0*/  FSEL R25, R175, -INF , !P4 ;  /* 0xff800000af197808 */ /* 0x000fe40006000000 */
[----:B------:R-:W-:Y:S02]  /*78e0*/  ISETP.GE.AND P4, PT, R22, R240, PT ;  /* 0x000000f01600720c */ /* 0x000fe40003f86270 */
[----:B------:R-:W-:-:S02]  /*78f0*/  IADD3 R29, R30, 0x11, RZ ;  /* 0x000000111e1d7810 */ /* 0x000fc40007ffe0ff */
[----:B------:R-:W-:Y:S02]  /*7900*/  FSEL R175, R168, -INF , !P4 ;  /* 0xff800000a8af7808 */ /* 0x000fe40006000000 */
[----:B------:R-:W-:Y:S02]  /*7910*/  ISETP.GE.AND P4, PT, R29, R239, PT ;  /* 0x000000ef1d00720c */ /* 0x000fe40003f86270 */
[----:B------:R-:W-:Y:S02]  /*7920*/  FSEL R12, R15, -INF , !P0 ;  /* 0xff8000000f0c7808 */ /* 0x000fe40004000000 */
[----:B------:R-:W-:Y:S02]  /*7930*/  FSEL R173, R171, -INF , !P4 ;  /* 0xff800000abad7808 */ /* 0x000fe40006000000 */
[----:B------:R-:W-:Y:S02]  /*7940*/  ISETP.GE.AND P4, PT, R30, R240, PT ;  /* 0x000000f01e00720c */ /* 0x000fe40003f86270 */
[----:B------:R-:W-:-:S02]  /*7950*/  FSEL R177, R177, -INF , !P6 ;  /* 0xff800000b1b17808 */ /* 0x000fc40007000000 */
[----:B------:R-:W-:Y:S02]  /*7960*/  FSEL R17, R17, -INF , !P3 ;  /* 0xff80000011117808 */ /* 0x000fe40005800000 */
[C---:B------:R-:W-:Y:S02]  /*7970*/  ISETP.GE.AND P0, PT, R29.reuse, R240, PT ;  /* 0x000000f01d00720c */ /* 0x040fe40003f06270 */
[CC--:B------:R-:W-:Y:S02]  /*7980*/  ISETP.GE.AND P6, PT, R29.reuse, R237.reuse, PT ;  /* 0x000000ed1d00720c */ /* 0x0c0fe40003fc6270 */
[----:B------:R-:W-:Y:S02]  /*7990*/  ISETP.GE.AND P3, PT, R29, R234, PT ;  /* 0x000000ea1d00720c */ /* 0x000fe40003f66270 */
[----:B------:R-:W-:Y:S02]  /*79a0*/  FSEL R29, R176, -INF , !P4 ;  /* 0xff800000b01d7808 */ /* 0x000fe40006000000 */
[----:B------:R-:W-:-:S02]  /*79b0*/  ISETP.GE.AND P4, PT, R30, R237, PT ;  /* 0x000000ed1e00720c */ /* 0x000fc40003f86270 */
[----:B------:R-:W-:Y:S02]  /*79c0*/  FSEL R190, R169, -INF , !P0 ;  /* 0xff800000a9be7808 */ /* 0x000fe40004000000 */
[----:B------:R-:W-:Y:S02]  /*79d0*/  FSEL R15, R16, -INF , !P4 ;  /* 0xff800000100f7808 */ /* 0x000fe40006000000 */
[----:B------:R-:W-:Y:S02]  /*79e0*/  FMNMX.FTZ R16, R192, R29, !PT ;  /* 0x0000001dc0107209 */ /* 0x000fe40007810000 */
[----:B------:R-:W-:Y:S02]  /*79f0*/  ISETP.GE.AND P0, PT, R22, R234, PT ;  /* 0x000000ea1600720c */ /* 0x000fe40003f06270 */
[----:B------:R-:W-:Y:S02]  /*7a00*/  FMNMX.FTZ R33, R177, R16, !PT ;  /* 0x00000010b1217209 */ /* 0x000fe40007810000 */
[----:B------:R-:W-:-:S02]  /*7a10*/  LOP3.LUT R34, R27, UR29, R34, 0x96, !PT ;  /* 0x0000001d1b227c12 */ /* 0x000fc4000f8e9622 */
[----:B------:R-:W-:Y:S02]  /*7a20*/  FSEL R13, R13, -INF , !P2 ;  /* 0xff8000000d0d7808 */ /* 0x000fe40005000000 */
[----:B------:R-:W-:Y:S01]  /*7a30*/  FMNMX.FTZ R33, R20, R33, !PT ;  /* 0x0000002114217209 */ /* 0x000fe20007810000 */
[----:B------:R-:W-:Y:S01]  /*7a40*/  IMAD.WIDE.U32 R34, R34, -0x326172a9, RZ ;  /* 0xcd9e8d5722227825 */ /* 0x000fe200078e00ff */
[-C--:B------:R-:W-:Y:S02]  /*7a50*/  ISETP.GE.AND P2, PT, R22, R239.reuse, PT ;  /* 0x000000ef1600720c */ /* 0x080fe40003f46270 */
[----:B------:R-:W-:Y:S02]  /*7a60*/  FSEL R27, R179, -INF , !P5 ;  /* 0xff800000b31b7808 */ /* 0x000fe40006800000 */
[----:B------:R-:W-:Y:S02]  /*7a70*/  ISETP.GE.AND P5, PT, R30, R239, PT ;  /* 0x000000ef1e00720c */ /* 0x000fe40003fa6270 */
[----:B------:R-:W-:-:S02]  /*7a80*/  FSEL R169, R10, -INF , !P0 ;  /* 0xff8000000aa97808 */ /* 0x000fc40004000000 */
[----:B------:R-:W-:Y:S02]  /*7a90*/  IADD3 R31, R30, 0x18, RZ ;  /* 0x000000181e1f7810 */ /* 0x000fe40007ffe0ff */
[----:B------:R-:W-:Y:S02]  /*7aa0*/  FMNMX.FTZ R10, R24, R33, !PT ;  /* 0x00000021180a7209 */ /* 0x000fe40007810000 */
[----:B------:R-:W-:Y:S02]  /*7ab0*/  FSEL R172, R170, -INF , !P2 ;  /* 0xff800000aaac7808 */ /* 0x000fe40005000000 */
[----:B------:R-:W-:Y:S02]  /*7ac0*/  ISETP.GE.AND P2, PT, R22, R237, PT ;  /* 0x000000ed1600720c */ /* 0x000fe40003f46270 */
[----:B------:R-:W-:Y:S02]  /*7ad0*/  FSEL R178, R178, -INF , !P5 ;  /* 0xff800000b2b27808 */ /* 0x000fe40006800000 */
[----:B------:R-:W-:-:S02]  /*7ae0*/  ISETP.GE.AND P5, PT, R30, R234, PT ;  /* 0x000000ea1e00720c */ /* 0x000fc40003fa6270 */
[----:B------:R-:W-:Y:S01]  /*7af0*/  FSEL R22, R19, -INF , !P1 ;  /* 0xff80000013167808 */ /* 0x000fe20004800000 */
[----:B------:R-:W-:Y:S01]  /*7b00*/  IMAD R19, R236, -0x326172a9, RZ ;  /* 0xcd9e8d57ec137824 */ /* 0x000fe200078e02ff */
[----:B------:R-:W-:Y:S02]  /*7b10*/  FSEL R168, R11, -INF , !P3 ;  /* 0xff8000000ba87808 */ /* 0x000fe40005800000 */
[----:B------:R-:W-:Y:S02]  /*7b20*/  ISETP.GE.AND P1, PT, R31, R240, PT ;  /* 0x000000f01f00720c */ /* 0x000fe40003f26270 */
[----:B------:R-:W-:Y:S02]  /*7b30*/  IADD3 R30, R30, 0x19, RZ ;  /* 0x000000191e1e7810 */ /* 0x000fe40007ffe0ff */
[----:B------:R-:W-:Y:S02]  /*7b40*/  FMNMX.FTZ R11, R175, R10, !PT ;  /* 0x0000000aaf0b7209 */ /* 0x000fe40007810000 */
[----:B------:R-:W-:-:S02]  /*7b50*/  ISETP.GE.AND P3, PT, R30, R240, PT ;  /* 0x000000f01e00720c */ /* 0x000fc40003f66270 */
[----:B--2---:R-:W-:Y:S02]  /*7b60*/  FSEL R196, R164, -INF , !P1 ;  /* 0xff800000a4c47808 */ /* 0x004fe40004800000 */
[----:B------:R-:W-:Y:S02]  /*7b70*/  FMNMX.FTZ R11, R190, R11, !PT ;  /* 0x0000000bbe0b7209 */ /* 0x000fe40007810000 */
[----:B------:R-:W-:Y:S02]  /*7b80*/  FSEL R250, R165, -INF , !P3 ;  /* 0xff800000a5fa7808 */ /* 0x000fe40005800000 */
[----:B------:R-:W-:Y:S02]  /*7b90*/  FMNMX.FTZ R11, R196, R11, !PT ;  /* 0x0000000bc40b7209 */ /* 0x000fe40007810000 */
[----:B------:R-:W-:Y:S02]  /*7ba0*/  FSEL R191, R8, -INF , !P2 ;  /* 0xff80000008bf7808 */ /* 0x000fe40005000000 */
[----:B------:R-:W-:-:S02]  /*7bb0*/  FSEL R193, R9, -INF , !P6 ;  /* 0xff80000009c17808 */ /* 0x000fc40007000000 */
[----:B------:R-:W-:Y:S02]  /*7bc0*/  FSEL R8, R18, -INF , !P5 ;  /* 0xff80000012087808 */ /* 0x000fe40006800000 */
[----:B------:R-:W-:Y:S02]  /*7bd0*/  LOP3.LUT R9, R35, UR15, R19, 0x96, !PT ;  /* 0x0000000f23097c12 */ /* 0x000fe4000f8e9613 */
[----:B------:R-:W-:Y:S02]  /*7be0*/  FMNMX.FTZ R18, R250, R11, !PT ;  /* 0x0000000bfa127209 */ /* 0x000fe40007810000 */
[----:B------:R-:W-:Y:S01]  /*7bf0*/  FMNMX.FTZ R10, R3, R178, !PT ;  /* 0x000000b2030a7209 */ /* 0x000fe20007810000 */
[----:B------:R-:W-:Y:S01]  /*7c00*/  IMAD.WIDE.U32 R164, R9, -0x2daee0ad, RZ ;  /* 0xd2511f5309a47825 */ /* 0x000fe200078e00ff */
[----:B------:R-:W-:Y:S01]  /*7c10*/  LOP3.LUT R28, R35, UR15, R28, 0x96, !PT ;  /* 0x0000000f231c7c12 */ /* 0x000fe2000f8e961c */
[----:B------:R-:W1:Y:S01]  /*7c20*/  SHFL.BFLY PT, R9, R18, 0x2, 0x1f ;  /* 0x0c401f0012097f89 */ /* 0x000e6200000e0000 */
[----:B------:R-:W-:-:S02]  /*7c30*/  FMNMX.FTZ R10, R27, R10, !PT ;  /* 0x0000000a1b0a7209 */ /* 0x000fc40007810000 */
[----:B------:R-:W-:Y:S02]  /*7c40*/  LOP3.LUT R170, R243, UR13, R34, 0x96, !PT ;  /* 0x0000000df3aa7c12 */ /* 0x000fe4000f8e9622 */
[----:B------:R-:W-:Y:S02]  /*7c50*/  FMNMX.FTZ R10, R23, R10, !PT ;  /* 0x0000000a170a7209 */ /* 0x000fe40007810000 */
[C---:B------:R-:W-:Y:S01]  /*7c60*/  ISETP.GE.AND P2, PT, R31.reuse, R239, PT ;  /* 0x000000ef1f00720c */ /* 0x040fe20003f46270 */
[----:B------:R-:W-:Y:S01]  /*7c70*/  IMAD.WIDE.U32 R170, R170, -0x2daee0ad, RZ ;  /* 0xd2511f53aaaa7825 */ /* 0x000fe200078e00ff */
[C---:B------:R-:W-:Y:S02]  /*7c80*/  ISETP.GE.AND P4, PT, R31.reuse, R237, PT ;  /* 0x000000ed1f00720c */ /* 0x040fe40003f86270 */
[----:B------:R-:W-:Y:S02]  /*7c90*/  ISETP.GE.AND P0, PT, R31, R234, PT ;  /* 0x000000ea1f00720c */ /* 0x000fe40003f06270 */
[----:B------:R-:W-:-:S02]  /*7ca0*/  ISETP.GE.AND P5, PT, R30, R239, PT ;  /* 0x000000ef1e00720c */ /* 0x000fc40003fa6270 */
[C---:B------:R-:W-:Y:S02]  /*7cb0*/  ISETP.GE.AND P3, PT, R30.reuse, R237, PT ;  /* 0x000000ed1e00720c */ /* 0x040fe40003f66270 */
[----:B------:R-:W-:Y:S01]  /*7cc0*/  ISETP.GE.AND P1, PT, R30, R234, PT ;  /* 0x000000ea1e00720c */ /* 0x000fe20003f26270 */
[----:B------:R-:W-:Y:S01]  /*7cd0*/  IMAD.WIDE.U32 R30, R28, -0x2daee0ad, RZ ;  /* 0xd2511f531c1e7825 */ /* 0x000fe200078e00ff */
[----:B------:R-:W-:Y:S02]  /*7ce0*/  LOP3.LUT R11, R165, UR12, R244, 0x96, !PT ;  /* 0x0000000ca50b7c12 */ /* 0x000fe4000f8e96f4 */
[----:B------:R-:W-:Y:S02]  /*7cf0*/  LOP3.LUT R34, R181, UR13, R34, 0x96, !PT ;  /* 0x0000000db5227c12 */ /* 0x000fe4000f8e9622 */
[----:B------:R-:W-:Y:S01]  /*7d00*/  FMNMX.FTZ R19, R25, R10, !PT ;  /* 0x0000000a19137209 */ /* 0x000fe20007810000 */
[----:B------:R-:W-:Y:S01]  /*7d10*/  IMAD.WIDE.U32 R182, R11, -0x326172a9, RZ ;  /* 0xcd9e8d570bb67825 */ /* 0x000fe200078e00ff */
[----:B------:R-:W-:-:S02]  /*7d20*/  FMNMX.FTZ R10, R2, R15, !PT ;  /* 0x0000000f020a7209 */ /* 0x000fc40007810000 */
[----:B------:R-:W-:Y:S01]  /*7d30*/  LOP3.LUT R164, R171, UR10, R164, 0x96, !PT ;  /* 0x0000000aaba47c12 */ /* 0x000fe2000f8e96a4 */
[----:B------:R-:W-:Y:S01]  /*7d40*/  IMAD.WIDE.U32 R34, R34, -0x2daee0ad, RZ ;  /* 0xd2511f5322227825 */ /* 0x000fe200078e00ff */
[----:B------:R-:W-:Y:S02]  /*7d50*/  LOP3.LUT R32, R31, UR12, R32, 0x96, !PT ;  /* 0x0000000c1f207c12 */ /* 0x000fe4000f8e9620 */
[----:B------:R-:W-:Y:S01]  /*7d60*/  FMNMX.FTZ R10, R17, R10, !PT ;  /* 0x0000000a110a7209 */ /* 0x000fe20007810000 */
[----:B------:R-:W-:Y:S01]  /*7d70*/  IMAD.WIDE.U32 R164, R164, -0x326172a9, RZ ;  /* 0xcd9e8d57a4a47825 */ /* 0x000fe200078e00ff */
[----:B------:R-:W-:Y:S02]  /*7d80*/  FSEL R246, R166, -INF , !P2 ;  /* 0xff800000a6f67808 */ /* 0x000fe40005000000 */
[----:B------:R-:W-:Y:S01]  /*7d90*/  FSEL R247, R167, -INF , !P5 ;  /* 0xff800000a7f77808 */ /* 0x000fe20006800000 */
[----:B------:R-:W-:Y:S01]  /*7da0*/  IMAD.WIDE.U32 R166, R32, -0x326172a9, RZ ;  /* 0xcd9e8d5720a67825 */ /* 0x000fe200078e00ff */
[----:B------:R-:W-:-:S02]  /*7db0*/  FMNMX.FTZ R16, R172, R19, !PT ;  /* 0x00000013ac107209 */ /* 0x000fc40007810000 */
[----:B------:R-:W-:Y:S02]  /*7dc0*/  LOP3.LUT R19, R183, UR11, R242, 0x96, !PT ;  /* 0x0000000bb7137c12 */ /* 0x000fe4000f8e96f2 */
[----:B------:R-:W-:Y:S02]  /*7dd0*/  FMNMX.FTZ R10, R21, R10, !PT ;  /* 0x0000000a150a7209 */ /* 0x000fe40007810000 */
[----:B------:R-:W-:Y:S02]  /*7de0*/  LOP3.LUT R30, R35, UR10, R30, 0x96, !PT ;  /* 0x0000000a231e7c12 */ /* 0x000fe4000f8e961e */
[----:B------:R-:W-:Y:S02]  /*7df0*/  FMNMX.FTZ R11, R173, R16, !PT ;  /* 0x00000010ad0b7209 */ /* 0x000fe40007810000 */
[----:B------:R-:W-:Y:S01]  /*7e00*/  LOP3.LUT R16, R165, UR9, R182, 0x96, !PT ;  /* 0x00000009a5107c12 */ /* 0x000fe2000f8e96b6 */
[----:B------:R-:W-:Y:S01]  /*7e10*/  IMAD.WIDE.U32 R30, R30, -0x326172a9, RZ ;  /* 0xcd9e8d571e1e7825 */ /* 0x000fe200078e00ff */
[----:B------:R-:W-:-:S02]  /*7e20*/  LOP3.LUT R32, R167, UR11, R180, 0x96, !PT ;  /* 0x0000000ba7207c12 */ /* 0x000fc4000f8e96b4 */
[----:B------:R-:W-:Y:S01]  /*7e30*/  FMNMX.FTZ R10, R13, R10, !PT ;  /* 0x0000000a0d0a7209 */ /* 0x000fe20007810000 */
[----:B------:R-:W-:Y:S01]  /*7e40*/  IMAD.WIDE.U32 R180, R19, -0x2daee0ad, RZ ;  /* 0xd2511f5313b47825 */ /* 0x000fe200078e00ff */
[----:B-1----:R-:W-:Y:S02]  /*7e50*/  FMNMX.FTZ R18, R18, R9, !PT ;  /* 0x0000000912127209 */ /* 0x002fe40007810000 */
[----:B------:R-:W-:Y:S01]  /*7e60*/  FMNMX.FTZ R26, R246, R11, !PT ;  /* 0x0000000bf61a7209 */ /* 0x000fe20007810000 */
[----:B------:R-:W-:Y:S01]  /*7e70*/  IMAD.WIDE.U32 R194, R16, -0x2daee0ad, RZ ;  /* 0xd2511f5310c27825 */ /* 0x000fe200078e00ff */
[----:B------:R-:W-:Y:S01]  /*7e80*/  FMNMX.FTZ R10, R191, R10, !PT ;  /* 0x0000000abf0a7209 */ /* 0x000fe20007810000 */
[----:B------:R-:W1:Y:S01]  /*7e90*/  SHFL.BFLY PT, R167, R18, 0x1, 0x1f ;  /* 0x0c201f0012a77f89 */ /* 0x000e6200000e0000 */
[----:B------:R-:W-:Y:S01]  /*7ea0*/  LOP3.LUT R16, R181, UR8, R170, 0x96, !PT ;  /* 0x00000008b5107c12 */ /* 0x000fe2000f8e96aa */
[----:B------:R-:W-:Y:S01]  /*7eb0*/  IMAD.WIDE.U32 R32, R32, -0x2daee0ad, RZ ;  /* 0xd2511f5320207825 */ /* 0x000fe200078e00ff */
[----:B------:R-:W-:-:S02]  /*7ec0*/  LOP3.LUT R19, R31, UR9, R166, 0x96, !PT ;  /* 0x000000091f137c12 */ /* 0x000fc4000f8e96a6 */
[----:B------:R-:W-:Y:S02]  /*7ed0*/  FMNMX.FTZ R11, R247, R26, !PT ;  /* 0x0000001af70b7209 */ /* 0x000fe40007810000 */
[----:B------:R-:W-:Y:S01]  /*7ee0*/  FSEL R198, R4, -INF , !P4 ;  /* 0xff80000004c67808 */ /* 0x000fe20006000000 */
[----:B------:R-:W-:Y:S01]  /*7ef0*/  IMAD.WIDE.U32 R186, R19, -0x2daee0ad, RZ ;  /* 0xd2511f5313ba7825 */ /* 0x000fe200078e00ff */
[----:B------:R-:W-:Y:S01]  /*7f00*/  FMNMX.FTZ R31, R193, R10, !PT ;  /* 0x0000000ac11f7209 */ /* 0x000fe20007810000 */
[----:B------:R-:W2:Y:S01]  /*7f10*/  SHFL.BFLY PT, R26, R11, 0x2, 0x1f ;  /* 0x0c401f000b1a7f89 */ /* 0x000ea200000e0000 */
[----:B------:R-:W-:Y:S01]  /*7f20*/  LOP3.LUT R9, R195, UR6, R180, 0x96, !PT ;  /* 0x00000006c3097c12 */ /* 0x000fe2000f8e96b4 */
[----:B------:R-:W-:Y:S01]  /*7f30*/  IMAD.WIDE.U32 R180, R16, -0x326172a9, RZ ;  /* 0xcd9e8d5710b47825 */ /* 0x000fe200078e00ff */
[----:B------:R-:W-:Y:S02]  /*7f40*/  LOP3.LUT R34, R33, UR8, R34, 0x96, !PT ;  /* 0x0000000821227c12 */ /* 0x000fe4000f8e9622 */
[----:B------:R-:W-:Y:S01]  /*7f50*/  FSEL R199, R5, -INF , !P3 ;  /* 0xff80000005c77808 */ /* 0x000fe20005800000 */
[----:B------:R-:W-:Y:S01]  /*7f60*/  IMAD.WIDE.U32 R170, R9, -0x326172a9, RZ ;  /* 0xcd9e8d5709aa7825 */ /* 0x000fe200078e00ff */
[----:B------:R-:W-:-:S02]  /*7f70*/  FMNMX.FTZ R16, R198, R31, !PT ;  /* 0x0000001fc6107209 */ /* 0x000fc40007810000 */
[----:B------:R-:W-:Y:S01]  /*7f80*/  FMNMX.FTZ R33, R0, R8, !PT ;  /* 0x0000000800217209 */ /* 0x000fe20007810000 */
[----:B------:R-:W-:Y:S01]  /*7f90*/  IMAD.WIDE.U32 R34, R34, -0x326172a9, RZ ;  /* 0xcd9e8d5722227825 */ /* 0x000fe200078e00ff */
[----:B------:R-:W-:Y:S02]  /*7fa0*/  FMNMX.FTZ R16, R199, R16, !PT ;  /* 0x00000010c7107209 */ /* 0x000fe40007810000 */
[----:B------:R-:W-:Y:S02]  /*7fb0*/  FMNMX.FTZ R33, R22, R33, !PT ;  /* 0x0000002116217209 */ /* 0x000fe40007810000 */
[----:B------:R-:W-:Y:S01]  /*7fc0*/  FSEL R174, R6, -INF , !P0 ;  /* 0xff80000006ae7808 */ /* 0x000fe20004000000 */
[----:B------:R-:W4:Y:S01]  /*7fd0*/  SHFL.BFLY PT, R19, R16, 0x2, 0x1f ;  /* 0x0c401f0010137f89 */ /* 0x000f2200000e0000 */
[----:B------:R-:W-:Y:S02]  /*7fe0*/  FMNMX.FTZ R33, R14, R33, !PT ;  /* 0x000000210e217209 */ /* 0x000fe40007810000 */
[----:B------:R-:W-:-:S02]  /*7ff0*/  LOP3.LUT R31, R170, 0xffff, RZ, 0xc0, !PT ;  /* 0x0000ffffaa1f7812 */ /* 0x000fc400078ec0ff */
[----:B------:R-:W-:Y:S02]  /*8000*/  FMNMX.FTZ R6, R12, R33, !PT ;  /* 0x000000210c067209 */ /* 0x000fe40007810000 */
[----:B------:R-:W-:Y:S02]  /*8010*/  LOP3.LUT R10, R170, 0xff, RZ, 0xc0, !PT ;  /* 0x000000ffaa0a7812 */ /* 0x000fe400078ec0ff */
[--C-:B------:R-:W-:Y:S02]  /*8020*/  SHF.R.U32.HI R5, RZ, 0x10, R170.reuse ;  /* 0x00000010ff057819 */ /* 0x100fe400000116aa */
[----:B------:R-:W-:Y:S02]  /*8030*/  SHF.R.U32.HI R4, RZ, 0x18, R170 ;  /* 0x00000018ff047819 */ /* 0x000fe400000116aa */
[----:B------:R-:W-:Y:S02]  /*8040*/  FSEL R170, R7, -INF , !P1 ;  /* 0xff80000007aa7808 */ /* 0x000fe40004800000 */
[----:B------:R-:W-:-:S02]  /*8050*/  FMNMX.FTZ R7, R169, R6, !PT ;  /* 0x00000006a9077209 */ /* 0x000fc40007810000 */
[----:B-1----:R-:W-:Y:S02]  /*8060*/  FMNMX.FTZ R167, R18, R167, !PT ;  /* 0x000000a712a77209 */ /* 0x002fe40007810000 */
[----:B------:R-:W-:Y:S02]  /*8070*/  FMNMX.FTZ R7, R168, R7, !PT ;  /* 0x00000007a8077209 */ /* 0x000fe40007810000 */
[C---:B------:R-:W-:Y:S01]  /*8080*/  FSETP.NEU.FTZ.AND P2, PT, R167.reuse, -INF , PT ;  /* 0xff800000a700780b */ /* 0x040fe20003f5d000 */
[----:B------:R-:W-:Y:S01]  /*8090*/  FMUL.FTZ R18, R167, c[0x0][0x23c] ;  /* 0x00008f00a7127a20 */ /* 0x000fe20000410000 */
[----:B--2---:R-:W-:Y:S02]  /*80a0*/  FMNMX.FTZ R11, R26, R11, !PT ;  /* 0x0000000b1a0b7209 */ /* 0x004fe40007810000 */
[----:B------:R-:W-:Y:S02]  /*80b0*/  FMNMX.FTZ R7, R174, R7, !PT ;  /* 0x00000007ae077209 */ /* 0x000fe40007810000 */
[----:B------:R-:W-:Y:S01]  /*80c0*/  FSEL R241, R18, RZ, P2 ;  /* 0x000000ff12f17208 */ /* 0x000fe20001000000 */
[----:B------:R-:W1:Y:S01]  /*80d0*/  SHFL.BFLY PT, R166, R11, 0x1, 0x1f ;  /* 0x0c201f000ba67f89 */ /* 0x000e6200000e0000 */
[----:B------:R-:W-:-:S02]  /*80e0*/  FMNMX.FTZ R18, R170, R7, !PT ;  /* 0x00000007aa127209 */ /* 0x000fc40007810000 */
[----:B----4-:R-:W-:Y:S01]  /*80f0*/  FMNMX.FTZ R16, R19, R16, !PT ;  /* 0x0000001013107209 */ /* 0x010fe20007810000 */
[--C-:B------:R-:W-:Y:S01]  /*8100*/  FFMA.FTZ R182, R29, c[0x0][0x23c], -R241.reuse ;  /* 0x00008f001db67a23 */ /* 0x100fe200000108f1 */
[----:B------:R-:W-:Y:S01]  /*8110*/  LOP3.LUT R28, R187, UR6, R32, 0x96, !PT ;  /* 0x00000006bb1c7c12 */ /* 0x000fe2000f8e9620 */
[----:B------:R-:W2:Y:S01]  /*8120*/  SHFL.BFLY PT, R19, R18, 0x2, 0x1f ;  /* 0x0c401f0012137f89 */ /* 0x000ea200000e0000 */
[----:B------:R-:W-:Y:S01]  /*8130*/  LOP3.LUT R9, R171, UR17, R180, 0x96, !PT ;  /* 0x00000011ab097c12 */ /* 0x000fe2000f8e96b4 */
[----:B------:R-:W-:Y:S01]  /*8140*/  FFMA.FTZ R180, R20, c[0x0][0x23c], -R241 ;  /* 0x00008f0014b47a23 */ /* 0x000fe200000108f1 */
[----:B------:R-:W-:Y:S01]  /*8150*/  SHF.R.U32.HI R31, RZ, 0x8, R31 ;  /* 0x00000008ff1f7819 */ /* 0x000fe2000001161f */
[----:B------:R-:W-:Y:S01]  /*8160*/  IMAD.WIDE.U32 R28, R28, -0x326172a9, RZ ;  /* 0xcd9e8d571c1c7825 */ /* 0x000fe200078e00ff */
[----:B------:R-:W-:Y:S01]  /*8170*/  LOP3.LUT R5, R5, 0xff, RZ, 0xc0, !PT ;  /* 0x000000ff05057812 */ /* 0x000fe200078ec0ff */
[----:B------:R-:W4:Y:S01]  /*8180*/  SHFL.BFLY PT, R165, R16, 0x1, 0x1f ;  /* 0x0c201f0010a57f89 */ /* 0x000f2200000e0000 */
[----:B------:R-:W-:Y:S01]  /*8190*/  PRMT R6, R10, 0x5410, R31 ;  /* 0x000054100a067816 */ /* 0x000fe2000000001f */
[----:B------:R-:W-:Y:S01]  /*81a0*/  FFMA.FTZ R179, R24, c[0x0][0x23c], -R241 ;  /* 0x00008f0018b37a23 */ /* 0x000fe200000108f1 */
[----:B------:R-:W-:Y:S01]  /*81b0*/  PRMT R4, R5, 0x5410, R4 ;  /* 0x0000541005047816 */ /* 0x000fe20000000004 */
[----:B------:R-:W-:Y:S01]  /*81c0*/  MUFU.EX2 R180, R180 ;  /* 0x000000b400b47308 */ /* 0x000fe20000000800 */
[----:B------:R-:W-:Y:S01]  /*81d0*/  SHF.R.U32.HI R26, RZ, 0x10, R9 ;  /* 0x00000010ff1a7819 */ /* 0x000fe20000011609 */
[----:B------:R-:W-:Y:S01]  /*81e0*/  FFMA.FTZ R190, R190, c[0x0][0x23c], -R241 ;  /* 0x00008f00bebe7a23 */ /* 0x000fe200000108f1 */
[----:B------:R-:W-:-:S02]  /*81f0*/  LOP3.LUT R5, R29, UR17, R34, 0x96, !PT ;  /* 0x000000111d057c12 */ /* 0x000fc4000f8e9622 */
[C---:B------:R-:W-:Y:S02]  /*8200*/  LOP3.LUT R10, R28.reuse, 0xff, RZ, 0xc0, !PT ;  /* 0x000000ff1c0a7812 */ /* 0x040fe400078ec0ff */
[--C-:B------:R-:W-:Y:S01]  /*8210*/  SHF.R.U32.HI R7, RZ, 0x10, R28.reuse ;  /* 0x00000010ff077819 */ /* 0x100fe2000001161c */
[----:B------:R-:W-:Y:S01]  /*8220*/  MUFU.EX2 R179, R179 ;  /* 0x000000b300b37308 */ /* 0x000fe20000000800 */
[----:B-1----:R-:W-:Y:S02]  /*8230*/  FMNMX.FTZ R166, R11, R166, !PT ;  /* 0x000000a60ba67209 */ /* 0x002fe40007810000 */
[----:B------:R-:W-:Y:S02]  /*8240*/  LOP3.LUT R11, R28, 0xffff, RZ, 0xc0, !PT ;  /* 0x0000ffff1c0b7812 */ /* 0x000fe400078ec0ff */
[----:B------:R-:W-:Y:S01]  /*8250*/  SHF.R.U32.HI R20, RZ, 0x18, R28 ;  /* 0x00000018ff147819 */ /* 0x000fe2000001161c */
[----:B------:R-:W-:Y:S01]  /*8260*/  FMUL.FTZ R252, R166, c[0x0][0x23c] ;  /* 0x00008f00a6fc7a20 */ /* 0x000fe20000410000 */
[C---:B------:R-:W-:Y:S01]  /*8270*/  LOP3.LUT R28, R9.reuse, 0xffff, RZ, 0xc0, !PT ;  /* 0x0000ffff091c7812 */ /* 0x040fe200078ec0ff */
[----:B------:R-:W-:Y:S01]  /*8280*/  MUFU.EX2 R182, R182 ;  /* 0x000000b600b67308 */ /* 0x000fe20000000800 */
[----:B------:R-:W-:-:S02]  /*8290*/  LOP3.LUT R29, R9, 0xff, RZ, 0xc0, !PT ;  /* 0x000000ff091d7812 */ /* 0x000fc400078ec0ff */
[----:B------:R-:W-:Y:S02]  /*82a0*/  SHF.R.U32.HI R9, RZ, 0x18, R9 ;  /* 0x00000018ff097819 */ /* 0x000fe40000011609 */
[----:B------:R-:W-:Y:S02]  /*82b0*/  LOP3.LUT R26, R26, 0xff, RZ, 0xc0, !PT ;  /* 0x000000ff1a1a7812 */ /* 0x000fe400078ec0ff */
[----:B--2---:R-:W-:Y:S02]  /*82c0*/  FMNMX.FTZ R18, R19, R18, !PT ;  /* 0x0000001213127209 */ /* 0x004fe40007810000 */
[----:B------:R-:W-:Y:S01]  /*82d0*/  LOP3.LUT R249, R181, UR7, R164, 0x96, !PT ;  /* 0x00000007b5f97c12 */ /* 0x000fe2000f8e96a4 */
[----:B------:R-:W-:Y:S01]  /*82e0*/  FFMA.FTZ R181, R177, c[0x0][0x23c], -R241 ;  /* 0x00008f00b1b57a23 */ /* 0x000fe200000108f1 */
[----:B------:R-:W-:Y:S02]  /*82f0*/  PRMT R26, R26, 0x5410, R9 ;  /* 0x000054101a1a7816 */ /* 0x000fe40000000009 */
[----:B------:R-:W-:Y:S01]  /*8300*/  LOP3.LUT R251, R35, UR7, R30, 0x96, !PT ;  /* 0x0000000723fb7c12 */ /* 0x000fe2000f8e961e */
[----:B------:R-:W1:Y:S01]  /*8310*/  SHFL.BFLY PT, R9, R18, 0x1, 0x1f ;  /* 0x0c201f0012097f89 */ /* 0x000e6200000e0000 */
[----:B------:R-:W-:Y:S01]  /*8320*/  FSETP.NEU.FTZ.AND P3, PT, R166, -INF , PT ;  /* 0xff800000a600780b */ /* 0x000fe20003f7d000 */
[----:B------:R-:W-:Y:S01]  /*8330*/  MUFU.EX2 R181, R181 ;  /* 0x000000b500b57308 */ /* 0x000fe20000000800 */
[----:B------:R-:W-:-:S02]  /*8340*/  SHF.R.U32.HI R11, RZ, 0x8, R11 ;  /* 0x00000008ff0b7819 */ /* 0x000fc4000001160b */
[----:B------:R-:W-:Y:S02]  /*8350*/  FSEL R252, R252, RZ, P3 ;  /* 0x000000fffcfc7208 */ /* 0x000fe40001800000 */
[----:B------:R-:W-:Y:S02]  /*8360*/  SHF.R.U32.HI R24, RZ, 0x10, R5 ;  /* 0x00000010ff187819 */ /* 0x000fe40000011605 */
[----:B------:R-:W-:Y:S01]  /*8370*/  PRMT R10, R10, 0x5410, R11 ;  /* 0x000054100a0a7816 */ /* 0x000fe2000000000b */
[--C-:B------:R-:W-:Y:S01]  /*8380*/  FFMA.FTZ R178, R178, c[0x0][0x23c], -R252.reuse ;  /* 0x00008f00b2b27a23 */ /* 0x100fe200000108fc */
[----:B------:R-:W-:Y:S01]  /*8390*/  LOP3.LUT R11, R7, 0xff, RZ, 0xc0, !PT ;  /* 0x000000ff070b7812 */ /* 0x000fe200078ec0ff */
[--C-:B------:R-:W-:Y:S01]  /*83a0*/  FFMA.FTZ R177, R27, c[0x0][0x23c], -R252.reuse ;  /* 0x00008f001bb17a23 */ /* 0x100fe200000108fc */
[----:B----4-:R-:W-:Y:S01]  /*83b0*/  FMNMX.FTZ R165, R16, R165, !PT ;  /* 0x000000a510a57209 */ /* 0x010fe20007810000 */
[--C-:B------:R-:W-:Y:S01]  /*83c0*/  FFMA.FTZ R176, R23, c[0x0][0x23c], -R252.reuse ;  /* 0x00008f0017b07a23 */ /* 0x100fe200000108fc */
[C---:B------:R-:W-:Y:S01]  /*83d0*/  LOP3.LUT R7, R5.reuse, 0xffff, RZ, 0xc0, !PT ;  /* 0x0000ffff05077812 */ /* 0x040fe200078ec0ff */
[----:B------:R-:W-:Y:S01]  /*83e0*/  MUFU.EX2 R178, R178 ;  /* 0x000000b200b27308 */ /* 0x000fe20000000800 */
[----:B------:R-:W-:Y:S01]  /*83f0*/  LOP3.LUT R30, R5, 0xff, RZ, 0xc0, !PT ;  /* 0x000000ff051e7812 */ /* 0x000fe200078ec0ff */
[----:B------:R-:W-:Y:S01]  /*8400*/  FMUL.FTZ R248, R165, c[0x0][0x23c] ;  /* 0x00008f00a5f87a20 */ /* 0x000fe20000410000 */
[----:B------:R-:W-:Y:S01]  /*8410*/  SHF.R.U32.HI R5, RZ, 0x18, R5 ;  /* 0x00000018ff057819 */ /* 0x000fe20000011605 */
[----:B------:R-:W-:Y:S01]  /*8420*/  FFMA.FTZ R19, R25, c[0x0][0x23c], -R252 ;  /* 0x00008f0019137a23 */ /* 0x000fe200000108fc */
[----:B------:R-:W-:Y:S01]  /*8430*/  LOP3.LUT R24, R24, 0xff, RZ, 0xc0, !PT ;  /* 0x000000ff18187812 */ /* 0x000fe200078ec0ff */
[----:B------:R-:W-:Y:S01]  /*8440*/  IMAD.MOV.U32 R27, RZ, RZ, R187 ;  /* 0x000000ffff1b7224 */ /* 0x000fe200078e00bb */
[----:B------:R-:W-:Y:S01]  /*8450*/  FSEL R32, R166, RZ, P3 ;  /* 0x000000ffa6207208 */ /* 0x000fe20001800000 */
[----:B------:R-:W2:Y:S01]  /*8460*/  MUFU.EX2 R177, R177 ;  /* 0x000000b100b17308 */ /* 0x000ea20000000800 */
[----:B-1----:R-:W-:-:S02]  /*8470*/  FMNMX.FTZ R18, R18, R9, !PT ;  /* 0x0000000912127209 */ /* 0x002fc40007810000 */
[----:B------:R-:W-:Y:S02]  /*8480*/  FSETP.NEU.FTZ.AND P1, PT, R165, -INF , PT ;  /* 0xff800000a500780b */ /* 0x000fe40003f3d000 */
[C---:B------:R-:W-:Y:S01]  /*8490*/  FSETP.NEU.FTZ.AND P0, PT, R18.reuse, -INF , PT ;  /* 0xff8000001200780b */ /* 0x040fe20003f1d000 */
[----:B------:R-:W-:Y:S01]  /*84a0*/  FMUL.FTZ R171, R18, c[0x0][0x23c] ;  /* 0x00008f0012ab7a20 */ /* 0x000fe20000410000 */
[----:B------:R-:W-:Y:S01]  /*84b0*/  PRMT R24, R24, 0x5410, R5 ;  /* 0x0000541018187816 */ /* 0x000fe20000000005 */
[----:B------:R-:W-:Y:S01]  /*84c0*/  MUFU.EX2 R176, R176 ;  /* 0x000000b000b07308 */ /* 0x000fe20000000800 */
[----:B------:R-:W-:Y:S02]  /*84d0*/  FSEL R5, R167, RZ, P2 ;  /* 0x000000ffa7057208 */ /* 0x000fe40001000000 */
[----:B------:R-:W-:Y:S02]  /*84e0*/  FSEL R171, R171, RZ, P0 ;  /* 0x000000ffabab7208 */ /* 0x000fe40000000000 */
[----:B------:R-:W-:Y:S01]  /*84f0*/  FSEL R9, R165, RZ, P1 ;  /* 0x000000ffa5097208 */ /* 0x000fe20000800000 */
[----:B------:R-:W-:Y:S01]  /*8500*/  FADD.FTZ R5, R192, -R5 ;  /* 0x80000005c0057221 */ /* 0x000fe20000010000 */
[----:B---3--:R-:W-:Y:S01]  /*8510*/  PRMT R189, R189, 0x7054, R189 ;  /* 0x00007054bdbd7816 */ /* 0x008fe200000000bd */
[----:B------:R-:W-:Y:S01]  /*8520*/  FFMA.FTZ R184, R8, c[0x0][0x23c], -R171 ;  /* 0x00008f0008b87a23 */ /* 0x000fe200000108ab */
[----:B------:R-:W-:Y:S01]  /*8530*/  FSEL R248, R248, RZ, P1 ;  /* 0x000000fff8f87208 */ /* 0x000fe20000800000 */
[----:B------:R-:W-:Y:S01]  /*8540*/  FADD.FTZ R8, R3, -R32 ;  /* 0x8000002003087221 */ /* 0x000fe20000010000 */
[----:B------:R-:W-:Y:S01]  /*8550*/  FSEL R3, R18, RZ, P0 ;  /* 0x000000ff12037208 */ /* 0x000fe20000000000 */
[----:B------:R-:W-:Y:S01]  /*8560*/  FADD.FTZ R9, R2, -R9 ;  /* 0x8000000902097221 */ /* 0x000fe20000010000 */
[----:B------:R-:W1:Y:S01]  /*8570*/  MUFU.EX2 R19, R19 ;  /* 0x0000001300137308 */ /* 0x000e620000000800 */
[----:B------:R-:W-:Y:S01]  /*8580*/  FMUL.FTZ R188, R5, c[0x0][0x23c] ;  /* 0x00008f0005bc7a20 */ /* 0x000fe20000410000 */
[--C-:B------:R-:W-:Y:S01]  /*8590*/  HSET2.LE.AND R5, R26, R189.reuse, PT ;  /* 0x000000bd1a057233 */ /* 0x100fe20003803000 */
[----:B------:R-:W-:Y:S01]  /*85a0*/  FADD.FTZ R2, R0, -R3 ;  /* 0x8000000300027221 */ /* 0x000fe20000010000 */
[----:B------:R-:W-:Y:S01]  /*85b0*/  SHF.R.U32.HI R7, RZ, 0x8, R7 ;  /* 0x00000008ff077819 */ /* 0x000fe20000011607 */
[----:B------:R-:W-:Y:S01]  /*85c0*/  FFMA.FTZ R0, R12, c[0x0][0x23c], -R171 ;  /* 0x00008f000c007a23 */ /* 0x000fe200000108ab */
[----:B--2---:R-:W-:Y:S01]  /*85d0*/  F2FP.BF16.PACK_AB R12, R177, R178 ;  /* 0x000000b2b10c723e */ /* 0x004fe200000010ff */
[--C-:B------:R-:W-:Y:S01]  /*85e0*/  FFMA.FTZ R164, R15, c[0x0][0x23c], -R248.reuse ;  /* 0x00008f000fa47a23 */ /* 0x100fe200000108f8 */
[----:B------:R-:W-:Y:S01]  /*85f0*/  PRMT R30, R30, 0x5410, R7 ;  /* 0x000054101e1e7816 */ /* 0x000fe20000000007 */
[--C-:B------:R-:W-:Y:S01]  /*8600*/  FFMA.FTZ R183, R13, c[0x0][0x23c], -R248.reuse ;  /* 0x00008f000db77a23 */ /* 0x100fe200000108f8 */
[----:B------:R-:W-:Y:S01]  /*8610*/  LOP3.LUT R5, R5, R12, RZ, 0xc0, !PT ;  /* 0x0000000c05057212 */ /* 0x000fe200078ec0ff */
[--C-:B------:R-:W-:Y:S01]  /*8620*/  FFMA.FTZ R3, R14, c[0x0][0x23c], -R171.reuse ;  /* 0x00008f000e037a23 */ /* 0x100fe200000108ab */
[--C-:B------:R-:W-:Y:S01]  /*8630*/  HSET2.LE.AND R6, R6, R189.reuse, PT ;  /* 0x000000bd06067233 */ /* 0x100fe20003803000 */
[----:B------:R-:W2:Y:S01]  /*8640*/  LDSM.16.MT88.4 R12, [R211+0xa000] ;  /* 0x00a00000d30c783b */ /* 0x000ea20000004200 */
[--C-:B------:R-:W-:Y:S01]  /*8650*/  FFMA.FTZ R17, R17, c[0x0][0x23c], -R248.reuse ;  /* 0x00008f0011117a23 */ /* 0x100fe200000108f8 */
[----:B------:R-:W-:Y:S01]  /*8660*/  MUFU.EX2 R164, R164 ;  /* 0x000000a400a47308 */ /* 0x000fe20000000800 */
[----:B------:R-:W-:Y:S01]  /*8670*/  FFMA.FTZ R16, R21, c[0x0][0x23c], -R248 ;  /* 0x00008f0015107a23 */ /* 0x000fe200000108f8 */
[----:B------:R-:W-:Y:S01]  /*8680*/  F2FP.BF16.PACK_AB R7, R179, R180 ;  /* 0x000000b4b307723e */ /* 0x000fe200000010ff */
[----:B------:R-:W-:Y:S01]  /*8690*/  FFMA.FTZ R185, R22, c[0x0][0x23c], -R171 ;  /* 0x00008f0016b97a23 */ /* 0x000fe200000108ab */
[----:B------:R-:W-:Y:S01]  /*86a0*/  SHF.R.U32.HI R28, RZ, 0x8, R28 ;  /* 0x00000008ff1c7819 */ /* 0x000fe2000001161c */
[----:B------:R-:W-:Y:S01]  /*86b0*/  IMAD.MOV.U32 R26, RZ, RZ, R186 ;  /* 0x000000ffff1a7224 */ /* 0x000fe200078e00ba */
[----:B------:R-:W-:Y:S01]  /*86c0*/  LOP3.LUT R6, R6, R7, RZ, 0xc0, !PT ;  /* 0x0000000706067212 */ /* 0x000fe200078ec0ff */
[--C-:B------:R-:W-:Y:S01]  /*86d0*/  HSET2.LE.AND R4, R4, R189.reuse, PT ;  /* 0x000000bd04047233 */ /* 0x100fe20003803000 */
[----:B------:R-:W3:Y:S01]  /*86e0*/  MUFU.EX2 R17, R17 ;  /* 0x0000001100117308 */ /* 0x000ee20000000800 */
[----:B------:R-:W-:Y:S01]  /*86f0*/  FMUL.FTZ R187, R8, c[0x0][0x23c] ;  /* 0x00008f0008bb7a20 */ /* 0x000fe20000410000 */
[----:B------:R-:W-:Y:S01]  /*8700*/  PRMT R28, R29, 0x5410, R28 ;  /* 0x000054101d1c7816 */ /* 0x000fe2000000001c */
[----:B------:R-:W-:Y:S01]  /*8710*/  FMUL.FTZ R186, R9, c[0x0][0x23c] ;  /* 0x00008f0009ba7a20 */ /* 0x000fe20000410000 */
[----:B-1----:R-:W-:Y:S01]  /*8720*/  F2FP.BF16.PACK_AB R7, R19, R176 ;  /* 0x000000b01307723e */ /* 0x002fe200000010ff */
[----:B------:R-:W-:Y:S01]  /*8730*/  FMUL.FTZ R2, R2, c[0x0][0x23c] ;  /* 0x00008f0002027a20 */ /* 0x000fe20000410000 */
[----:B------:R-:W-:Y:S01]  /*8740*/  PRMT R20, R11, 0x5410, R20 ;  /* 0x000054100b147816 */ /* 0x000fe20000000014 */
[--C-:B------:R-:W-:Y:S01]  /*8750*/  HSET2.LE.AND R8, R30, R189.reuse, PT ;  /* 0x000000bd1e087233 */ /* 0x100fe20003803000 */
[----:B------:R-:W-:Y:S01]  /*8760*/  MUFU.EX2 R16, R16 ;  /* 0x0000001000107308 */ /* 0x000fe20000000800 */
[----:B------:R-:W-:Y:S01]  /*8770*/  LOP3.LUT R7, R4, R7, RZ, 0xc0, !PT ;  /* 0x0000000704077212 */ /* 0x000fe200078ec0ff */
[--C-:B------:R-:W-:Y:S01]  /*8780*/  HSET2.LE.AND R4, R28, R189.reuse, PT ;  /* 0x000000bd1c047233 */ /* 0x100fe20003803000 */
[----:B------:R-:W-:Y:S01]  /*8790*/  F2FP.BF16.PACK_AB R11, R181, R182 ;  /* 0x000000b6b50b723e */ /* 0x000fe200000010ff */
[----:B------:R-:W-:Y:S01]  /*87a0*/  HSET2.LE.AND R10, R10, R189, PT ;  /* 0x000000bd0a0a7233 */ /* 0x000fe20003803000 */
[----:B------:R-:W1:Y:S01]  /*87b0*/  LDSM.16.MT88.4 R32, [R208+0xa000] ;  /* 0x00a00000d020783b */ /* 0x000e620000004200 */
[--C-:B------:R-:W-:Y:S01]  /*87c0*/  FFMA.FTZ R172, R172, c[0x0][0x23c], -R252.reuse ;  /* 0x00008f00acac7a23 */ /* 0x100fe200000108fc */
[----:B------:R-:W-:Y:S01]  /*87d0*/  LOP3.LUT R4, R4, R11, RZ, 0xc0, !PT ;  /* 0x0000000b04047212 */ /* 0x000fe200078ec0ff */
[----:B------:R-:W4:Y:S01]  /*87e0*/  MUFU.EX2 R183, R183 ;  /* 0x000000b700b77308 */ /* 0x000f220000000800 */
[----:B---3--:R-:W-:Y:S01]  /*87f0*/  F2FP.BF16.PACK_AB R9, R17, R164 ;  /* 0x000000a41109723e */ /* 0x008fe200000010ff */
[----:B------:R-:W-:Y:S01]  /*8800*/  LDSM.16.MT88.4 R28, [R211+0xb000] ;  /* 0x00b00000d31c783b */ /* 0x000fe20000004200 */
[----:B------:R-:W-:-:S02]  /*8810*/  FFMA.FTZ R173, R173, c[0x0][0x23c], -R252 ;  /* 0x00008f00adad7a23 */ /* 0x000fc400000108fc */
[----:B------:R-:W-:Y:S01]  /*8820*/  LOP3.LUT R8, R8, R9, RZ, 0xc0, !PT ;  /* 0x0000000908087212 */ /* 0x000fe200078ec0ff */
[----:B------:R-:W-:Y:S01]  /*8830*/  HSET2.LE.AND R9, R24, R189, PT ;  /* 0x000000bd18097233 */ /* 0x000fe20003803000 */
[----:B------:R-:W-:Y:S01]  /*8840*/  FFMA.FTZ R192, R175, c[0x0][0x23c], -R241 ;  /* 0x00008f00afc07a23 */ /* 0x000fe200000108f1 */
[----:B------:R-:W-:Y:S08]  /*8850*/  MUFU.EX2 R184, R184 ;  /* 0x000000b800b87308 */ /* 0x000ff00000000800 */
[----:B------:R-:W3:Y:S01]  /*8860*/  MUFU.EX2 R185, R185 ;  /* 0x000000b900b97308 */ /* 0x000ee20000000800 */
[----:B----4-:R-:W-:-:S04]  /*8870*/  F2FP.BF16.PACK_AB R11, R183, R16 ;  /* 0x00000010b70b723e */ /* 0x010fc800000010ff */
[----:B------:R-:W-:Y:S01]  /*8880*/  LOP3.LUT R10, R10, R11, RZ, 0xc0, !PT ;  /* 0x0000000b0a0a7212 */ /* 0x000fe200078ec0ff */
[----:B------:R-:W-:Y:S02]  /*8890*/  HSET2.LE.AND R11, R20, R189, PT ;  /* 0x000000bd140b7233 */ /* 0x000fe40003803000 */
[----:B------:R-:W-:Y:S08]  /*88a0*/  MUFU.EX2 R3, R3 ;  /* 0x0000000300037308 */ /* 0x000ff00000000800 */
[----:B------:R-:W4:Y:S01]  /*88b0*/  MUFU.EX2 R0, R0 ;  /* 0x0000000000007308 */ /* 0x000f220000000800 */
[----:B---3--:R-:W-:-:S04]  /*88c0*/  F2FP.BF16.PACK_AB R22, R185, R184 ;  /* 0x000000b8b916723e */ /* 0x008fc800000010ff */
[----:B------:R-:W-:-:S03]  /*88d0*/  LOP3.LUT R9, R9, R22, RZ, 0xc0, !PT ;  /* 0x0000001609097212 */ /* 0x000fc600078ec0ff */
[----:B------:R-:W3:Y:S08]  /*88e0*/  MUFU.EX2 R188, R188 ;  /* 0x000000bc00bc7308 */ /* 0x000ef00000000800 */
[----:B------:R-:W1:Y:S01]  /*88f0*/  MUFU.EX2 R187, R187 ;  /* 0x000000bb00bb7308 */ /* 0x000e620000000800 */
[----:B----4-:R-:W-:-:S04]  /*8900*/  F2FP.BF16.PACK_AB R20, R0, R3 ;  /* 0x000000030014723e */ /* 0x010fc800000010ff */
[----:B------:R-:W-:Y:S02]  /*8910*/  LOP3.LUT R11, R11, R20, RZ, 0xc0, !PT ;  /* 0x000000140b0b7212 */ /* 0x000fe400078ec0ff */
[----:B------:R-:W4:Y:S01]  /*8920*/  LDSM.16.MT88.4 R20, [R210+0xa000] ;  /* 0x00a00000d214783b */ /* 0x000f220000004200 */
[----:B------:R-:W2:Y:S01]  /*8930*/  MUFU.EX2 R186, R186 ;  /* 0x000000ba00ba7308 */ /* 0x000ea20000000800 */
[-C--:B---3--:R-:W-:Y:S02]  /*8940*/  FMUL.FTZ R160, R160, R188.reuse ;  /* 0x000000bca0a07220 */ /* 0x088fe40000410000 */
[-C--:B------:R-:W-:Y:S02]  /*8950*/  FMUL.FTZ R161, R161, R188.reuse ;  /* 0x000000bca1a17220 */ /* 0x080fe40000410000 */
[-C--:B------:R-:W-:Y:S02]  /*8960*/  FMUL.FTZ R40, R40, R188.reuse ;  /* 0x000000bc28287220 */ /* 0x080fe40000410000 */
[----:B------:R-:W-:Y:S01]  /*8970*/  FMUL.FTZ R41, R41, R188 ;  /* 0x000000bc29297220 */ /* 0x000fe20000410000 */
[----:B------:R-:W3:Y:S01]  /*8980*/  MUFU.EX2 R2, R2 ;  /* 0x0000000200027308 */ /* 0x000ee20000000800 */
[----:B-1----:R-:W-:-:S02]  /*8990*/  FMUL.FTZ R162, R162, R187 ;  /* 0x000000bba2a27220 */ /* 0x002fc40000410000 */
[-C--:B------:R-:W-:Y:S02]  /*89a0*/  FMUL.FTZ R163, R163, R187.reuse ;  /* 0x000000bba3a37220 */ /* 0x080fe40000410000 */
[-C--:B------:R-:W-:Y:S02]  /*89b0*/  FMUL.FTZ R42, R42, R187.reuse ;  /* 0x000000bb2a2a7220 */ /* 0x080fe40000410000 */
[----:B------:R-:W-:Y:S01]  /*89c0*/  FMUL.FTZ R43, R43, R187 ;  /* 0x000000bb2b2b7220 */ /* 0x000fe20000410000 */
[----:B------:R-:W-:Y:S01]  /*89d0*/  MUFU.EX2 R192, R192 ;  /* 0x000000c000c07308 */ /* 0x000fe20000000800 */
[-C--:B--2---:R-:W-:Y:S01]  /*89e0*/  FMUL.FTZ R156, R156, R186.reuse ;  /* 0x000000ba9c9c7220 */ /* 0x084fe20000410000 */
[----:B------:R-:W-:Y:S01]  /*89f0*/  HMMA.16816.F32.BF16 R160, R4, R12, R160 ;  /* 0x0000000c04a0723c */ /* 0x000fe200000418a0 */
[-C--:B------:R-:W-:Y:S02]  /*8a00*/  FMUL.FTZ R157, R157, R186.reuse ;  /* 0x000000ba9d9d7220 */ /* 0x080fe40000410000 */
[----:B------:R-:W-:-:S02]  /*8a10*/  FMUL.FTZ R36, R36, R186 ;  /* 0x000000ba24247220 */ /* 0x000fc40000410000 */
[----:B------:R-:W-:Y:S01]  /*8a20*/  FMUL.FTZ R37, R37, R186 ;  /* 0x000000ba25257220 */ /* 0x000fe20000410000 */
[----:B------:R-:W-:Y:S01]  /*8a30*/  MUFU.EX2 R190, R190 ;  /* 0x000000be00be7308 */ /* 0x000fe20000000800 */
[-C--:B---3--:R-:W-:Y:S01]  /*8a40*/  FMUL.FTZ R158, R158, R2.reuse ;  /* 0x000000029e9e7220 */ /* 0x088fe20000410000 */
[----:B------:R-:W-:Y:S01]  /*8a50*/  HMMA.16816.F32.BF16 R40, R4, R14, R40 ;  /* 0x0000000e0428723c */ /* 0x000fe20000041828 */
[-C--:B------:R-:W-:Y:S02]  /*8a60*/  FMUL.FTZ R159, R159, R2.reuse ;  /* 0x000000029f9f7220 */ /* 0x080fe40000410000 */
        /* <DEDUP_REMOVED lines=9> */
[----:B------:R-:W1:Y:S01]  /*8b00*/  LDSM.16.MT88.4 R12, [R209+0xa000] ;  /* 0x00a00000d10c783b */ /* 0x000e620000004200 */
        /* <DEDUP_REMOVED lines=14> */
[----:B----4-:R-:W-:Y:S01]  /*8bf0*/  HMMA.16816.F32.BF16 R44, R4, R20, R44 ;  /* 0x00000014042c723c */ /* 0x010fe2000004182c */
        /* <DEDUP_REMOVED lines=15> */
[----:B------:R-:W-:Y:S01]  /*8cf0*/  FMUL.FTZ R65, R65, R186 ;  /* 0x000000ba41417220 */ /* 0x000fe20000410000 */
[----:B------:R-:W-:Y:S01]  /*8d00*/  LDSM.16.MT88.4 R20, [R209+0xb000] ;  /* 0x00b00000d114783b */ /* 0x000fe20000004200 */
[-C--:B------:R-:W-:Y:S02]  /*8d10*/  FMUL.FTZ R66, R66, R2.reuse ;  /* 0x0000000242427220 */ /* 0x080fe40000410000 */
[----:B------:R-:W-:-:S02]  /*8d20*/  FMUL.FTZ R67, R67, R2 ;  /* 0x0000000243437220 */ /* 0x000fc40000410000 */
        /* <DEDUP_REMOVED lines=10> */
[----:B------:R-:W-:Y:S01]  /*8dd0*/  IMAD.MOV.U32 R32, RZ, RZ, R26 ;  /* 0x000000ffff207224 */ /* 0x000fe200078e001a */
[----:B------:R-:W-:Y:S01]  /*8de0*/  HMMA.16816.F32.BF16 R68, R8, R14, R68 ;  /* 0x0000000e0844723c */ /* 0x000fe20000041844 */
[----:B------:R-:W-:Y:S02]  /*8df0*/  IMAD.MOV.U32 R33, RZ, RZ, R27 ;  /* 0x000000ffff217224 */ /* 0x000fe400078e001b */
[----:B------:R-:W1:Y:S01]  /*8e00*/  LDSM.16.MT88.4 R24, [R210+0xb000] ;  /* 0x00b00000d218783b */ /* 0x000e620000004200 */
[-C--:B------:R-:W-:Y:S02]  /*8e10*/  FMUL.FTZ R152, R152, R186.reuse ;  /* 0x000000ba98987220 */ /* 0x080fe40000410000 */
[----:B------:R-:W-:-:S02]  /*8e20*/  FMUL.FTZ R153, R153, R186 ;  /* 0x000000ba99997220 */ /* 0x000fc40000410000 */
[----:B------:R-:W-:Y:S01]  /*8e30*/  HMMA.16816.F32.BF16 R72, R4, R14, R72 ;  /* 0x0000000e0448723c */ /* 0x000fe20000041848 */
[----:B------:R-:W2:Y:S01]  /*8e40*/  LDSM.16.MT88.4 R12, [R208+0xb000] ;  /* 0x00b00000d00c783b */ /* 0x000ea20000004200 */
        /* <DEDUP_REMOVED lines=50> */
[----:B------:R-:W-:-:S04]  /*9170*/  IMAD.WIDE.U32 R24, R249, -0x2daee0ad, RZ ;  /* 0xd2511f53f9187825 */ /* 0x000fc800078e00ff */
[-C--:B------:R-:W-:Y:S01]  /*9180*/  FMUL.FTZ R116, R116, R188.reuse ;  /* 0x000000bc74747220 */ /* 0x080fe20000410000 */
[C---:B--2---:R-:W-:Y:S01]  /*9190*/  HMMA.16816.F32.BF16 R128, R8.reuse, R12, R128 ;  /* 0x0000000c0880723c */ /* 0x044fe20000041880 */
[-C--:B------:R-:W-:Y:S02]  /*91a0*/  FMUL.FTZ R117, R117, R188.reuse ;  /* 0x000000bc75757220 */ /* 0x080fe40000410000 */
[-C--:B------:R-:W-:Y:S02]  /*91b0*/  FMUL.FTZ R118, R118, R187.reuse ;  /* 0x000000bb76767220 */ /* 0x080fe40000410000 */
[----:B------:R-:W-:Y:S02]  /*91c0*/  FMUL.FTZ R119, R119, R187 ;  /* 0x000000bb77777220 */ /* 0x000fe40000410000 */
[-C--:B------:R-:W-:Y:S01]  /*91d0*/  FMUL.FTZ R92, R92, R188.reuse ;  /* 0x000000bc5c5c7220 */ /* 0x080fe20000410000 */
[----:B------:R-:W-:Y:S01]  /*91e0*/  HMMA.16816.F32.BF16 R132, R8, R14, R132 ;  /* 0x0000000e0884723c */ /* 0x000fe20000041884 */
[----:B------:R-:W-:-:S02]  /*91f0*/  FMUL.FTZ R93, R93, R188 ;  /* 0x000000bc5d5d7220 */ /* 0x000fc40000410000 */
[-C--:B------:R-:W-:Y:S02]  /*9200*/  FMUL.FTZ R94, R94, R187.reuse ;  /* 0x000000bb5e5e7220 */ /* 0x080fe40000410000 */
[-C--:B------:R-:W-:Y:S02]  /*9210*/  FMUL.FTZ R95, R95, R187.reuse ;  /* 0x000000bb5f5f7220 */ /* 0x080fe40000410000 */
[----:B------:R-:W-:Y:S01]  /*9220*/  FFMA.FTZ R8, R196, c[0x0][0x23c], -R241 ;  /* 0x00008f00c4087a23 */ /* 0x000fe200000108f1 */
[C---:B------:R-:W-:Y:S01]  /*9230*/  HMMA.16816.F32.BF16 R148, R4.reuse, R20, R148 ;  /* 0x000000140494723c */ /* 0x040fe20000041894 */
[----:B------:R1:W5:Y:S01]  /*9240*/  LDL.LU R196, [R1+0x10] ;  /* 0x0000100001c47983 */ /* 0x0003620000300800 */
[-C--:B------:R-:W-:Y:S02]  /*9250*/  FMUL.FTZ R124, R124, R188.reuse ;  /* 0x000000bc7c7c7220 */ /* 0x080fe40000410000 */
[----:B------:R-:W-:Y:S02]  /*9260*/  FMUL.FTZ R125, R125, R188 ;  /* 0x000000bc7d7d7220 */ /* 0x000fe40000410000 */
[-C--:B------:R-:W-:Y:S01]  /*9270*/  FMUL.FTZ R126, R126, R187.reuse ;  /* 0x000000bb7e7e7220 */ /* 0x080fe20000410000 */
[----:B------:R-:W-:Y:S01]  /*9280*/  LOP3.LUT R21, R25, UR16, R194, 0x96, !PT ;  /* 0x0000001019157c12 */ /* 0x000fe2000f8e96c2 */
[----:B------:R-:W-:Y:S01]  /*9290*/  FMUL.FTZ R127, R127, R187 ;  /* 0x000000bb7f7f7220 */ /* 0x000fe20000410000 */
[----:B------:R1:W5:Y:S01]  /*92a0*/  LDL.LU.64 R194, [R1+0x8] ;  /* 0x0000080001c27983 */ /* 0x0003620000300a00 */
[----:B------:R-:W-:Y:S01]  /*92b0*/  HMMA.16816.F32.BF16 R116, R4, R26, R116 ;  /* 0x0000001a0474723c */ /* 0x000fe20000041874 */
[----:B------:R-:W-:-:S02]  /*92c0*/  IMAD.MOV.U32 R10, RZ, RZ, R32 ;  /* 0x000000ffff0a7224 */ /* 0x000fc400078e0020 */
[-C--:B------:R-:W-:Y:S02]  /*92d0*/  FMUL.FTZ R140, R140, R188.reuse ;  /* 0x000000bc8c8c7220 */ /* 0x080fe40000410000 */
[----:B------:R-:W-:Y:S02]  /*92e0*/  FMUL.FTZ R141, R141, R188 ;  /* 0x000000bc8d8d7220 */ /* 0x000fe40000410000 */
[----:B------:R-:W-:Y:S01]  /*92f0*/  IMAD.WIDE.U32 R26, R251, -0x2daee0ad, RZ ;  /* 0xd2511f53fb1a7825 */ /* 0x000fe200078e00ff */
[----:B------:R-:W-:Y:S01]  /*9300*/  HMMA.16816.F32.BF16 R92, R4, R28, R92 ;  /* 0x0000001c045c723c */ /* 0x000fe2000004185c */
[----:B------:R2:W-:Y:S02]  /*9310*/  MUFU.EX2 R29, R8 ;  /* 0x00000008001d7308 */ /* 0x0005e40000000800 */
[-C--:B------:R-:W-:Y:S02]  /*9320*/  FMUL.FTZ R142, R142, R187.reuse ;  /* 0x000000bb8e8e7220 */ /* 0x080fe40000410000 */
[----:B------:R-:W-:-:S02]  /*9330*/  FMUL.FTZ R143, R143, R187 ;  /* 0x000000bb8f8f7220 */ /* 0x000fc40000410000 */
[----:B------:R-:W-:Y:S01]  /*9340*/  IMAD.MOV.U32 R11, RZ, RZ, R33 ;  /* 0x000000ffff0b7224 */ /* 0x000fe200078e0021 */
[C---:B------:R-:W-:Y:S01]  /*9350*/  HMMA.16816.F32.BF16 R124, R4.reuse, R22, R124 ;  /* 0x00000016047c723c */ /* 0x040fe2000004187c */
[----:B------:R-:W-:Y:S01]  /*9360*/  SHF.R.U32.HI R11, RZ, 0x10, R26 ;  /* 0x00000010ff0b7819 */ /* 0x000fe2000001161a */
[-C--:B------:R-:W-:Y:S02]  /*9370*/  FMUL.FTZ R88, R88, R188.reuse ;  /* 0x000000bc58587220 */ /* 0x080fe40000410000 */
[-C--:B------:R-:W-:Y:S02]  /*9380*/  FMUL.FTZ R89, R89, R188.reuse ;  /* 0x000000bc59597220 */ /* 0x080fe40000410000 */
[-C--:B------:R-:W-:Y:S01]  /*9390*/  FMUL.FTZ R90, R90, R187.reuse ;  /* 0x000000bb5a5a7220 */ /* 0x080fe20000410000 */
[----:B------:R-:W-:Y:S01]  /*93a0*/  LOP3.LUT R22, R27, UR16, R10, 0x96, !PT ;  /* 0x000000101b167c12 */ /* 0x000fe2000f8e960a */
[-C--:B------:R-:W-:Y:S01]  /*93b0*/  FMUL.FTZ R91, R91, R187.reuse ;  /* 0x000000bb5b5b7220 */ /* 0x080fe20000410000 */
[----:B--2---:R-:W-:Y:S01]  /*93c0*/  LOP3.LUT R8, R24, 0xffff, RZ, 0xc0, !PT ;  /* 0x0000ffff18087812 */ /* 0x004fe200078ec0ff */
[-C--:B------:R-:W-:Y:S01]  /*93d0*/  FMUL.FTZ R104, R104, R188.reuse ;  /* 0x000000bc68687220 */ /* 0x080fe20000410000 */
[C---:B------:R-:W-:Y:S01]  /*93e0*/  LOP3.LUT R10, R26.reuse, 0xffff, RZ, 0xc0, !PT ;  /* 0x0000ffff1a0a7812 */ /* 0x040fe200078ec0ff */
[C---:B------:R-:W-:Y:S01]  /*93f0*/  HMMA.16816.F32.BF16 R140, R4.reuse, R12, R140 ;  /* 0x0000000c048c723c */ /* 0x040fe2000004188c */
[----:B------:R-:W-:Y:S01]  /*9400*/  SHF.R.U32.HI R25, RZ, 0x8, R8 ;  /* 0x00000008ff197819 */ /* 0x000fe20000011608 */
[-C--:B------:R-:W-:Y:S01]  /*9410*/  FMUL.FTZ R105, R105, R188.reuse ;  /* 0x000000bc69697220 */ /* 0x080fe20000410000 */
[----:B------:R-:W-:Y:S01]  /*9420*/  LOP3.LUT R9, R26, 0xff, RZ, 0xc0, !PT ;  /* 0x000000ff1a097812 */ /* 0x000fe200078ec0ff */
[-C--:B------:R-:W-:Y:S01]  /*9430*/  FMUL.FTZ R106, R106, R187.reuse ;  /* 0x000000bb6a6a7220 */ /* 0x080fe20000410000 */
[----:B------:R-:W-:Y:S01]  /*9440*/  SHF.R.U32.HI R8, RZ, 0x18, R26 ;  /* 0x00000018ff087819 */ /* 0x000fe2000001161a */
[-C--:B------:R-:W-:Y:S01]  /*9450*/  FMUL.FTZ R107, R107, R187.reuse ;  /* 0x000000bb6b6b7220 */ /* 0x080fe20000410000 */
[----:B------:R-:W-:Y:S01]  /*9460*/  SHF.R.U32.HI R10, RZ, 0x8, R10 ;  /* 0x00000008ff0a7819 */ /* 0x000fe2000001160a */
[----:B------:R-:W-:Y:S01]  /*9470*/  MUFU.EX2 R249, R172 ;  /* 0x000000ac00f97308 */ /* 0x000fe20000000800 */
[----:B------:R-:W-:Y:S01]  /*9480*/  LOP3.LUT R11, R11, 0xff, RZ, 0xc0, !PT ;  /* 0x000000ff0b0b7812 */ /* 0x000fe200078ec0ff */
[----:B------:R-:W-:Y:S01]  /*9490*/  FFMA.FTZ R251, R174, c[0x0][0x23c], -R171 ;  /* 0x00008f00aefb7a23 */ /* 0x000fe200000108ab */
[----:B------:R-:W-:Y:S01]  /*94a0*/  LOP3.LUT R12, R21, 0xffff, RZ, 0xc0, !PT ;  /* 0x0000ffff150c7812 */ /* 0x000fe200078ec0ff */
[----:B------:R-:W-:Y:S01]  /*94b0*/  FFMA.FTZ R250, R250, c[0x0][0x23c], -R241 ;  /* 0x00008f00fafa7a23 */ /* 0x000fe200000108f1 */
[----:B------:R-:W-:Y:S01]  /*94c0*/  PRMT R26, R11, 0x5410, R8 ;  /* 0x000054100b1a7816 */ /* 0x000fe20000000008 */
[-C--:B------:R-:W-:Y:S01]  /*94d0*/  FMUL.FTZ R136, R136, R188.reuse ;  /* 0x000000bc88887220 */ /* 0x080fe20000410000 */
[----:B------:R-:W-:Y:S01]  /*94e0*/  SHF.R.U32.HI R13, RZ, 0x8, R12 ;  /* 0x00000008ff0d7819 */ /* 0x000fe2000001160c */
[----:B------:R2:W-:Y:S01]  /*94f0*/  MUFU.EX2 R32, R173 ;  /* 0x000000ad00207308 */ /* 0x0005e20000000800 */
[----:B------:R-:W-:Y:S01]  /*9500*/  PRMT R12, R9, 0x5410, R10 ;  /* 0x00005410090c7816 */ /* 0x000fe2000000000a */
[----:B------:R-:W-:Y:S01]  /*9510*/  FMUL.FTZ R137, R137, R188 ;  /* 0x000000bc89897220 */ /* 0x000fe20000410000 */
[----:B------:R-:W-:Y:S01]  /*9520*/  LDSM.16.MT88.4 R8, [R211+0xa800] ;  /* 0x00a80000d308783b */ /* 0x000fe20000004200 */
[-C--:B------:R-:W-:Y:S01]  /*9530*/  FMUL.FTZ R138, R138, R187.reuse ;  /* 0x000000bb8a8a7220 */ /* 0x080fe20000410000 */
[----:B------:R-:W-:Y:S01]  /*9540*/  HMMA.16816.F32.BF16 R88, R4, R34, R88 ;  /* 0x000000220458723c */ /* 0x000fe20000041858 */
[----:B------:R-:W-:-:S02]  /*9550*/  FMUL.FTZ R139, R139, R187 ;  /* 0x000000bb8b8b7220 */ /* 0x000fc40000410000 */
[--C-:B------:R-:W-:Y:S02]  /*9560*/  FFMA.FTZ R246, R246, c[0x0][0x23c], -R252.reuse ;  /* 0x00008f00f6f67a23 */ /* 0x100fe400000108fc */
[----:B------:R-:W-:Y:S02]  /*9570*/  FFMA.FTZ R247, R247, c[0x0][0x23c], -R252 ;  /* 0x00008f00f7f77a23 */ /* 0x000fe400000108fc */
[--C-:B------:R-:W-:Y:S01]  /*9580*/  FFMA.FTZ R252, R191, c[0x0][0x23c], -R248.reuse ;  /* 0x00008f00bffc7a23 */ /* 0x100fe200000108f8 */
[----:B------:R-:W-:Y:S01]  /*9590*/  HMMA.16816.F32.BF16 R104, R4, R30, R104 ;  /* 0x0000001e0468723c */ /* 0x000fe20000041868 */
[----:B--2---:R-:W2:Y:S01]  /*95a0*/  LDSM.16.MT88.4 R172, [R210+0xa800] ;  /* 0x00a80000d2ac783b */ /* 0x004ea20000004200 */
[--C-:B------:R-:W-:Y:S02]  /*95b0*/  FFMA.FTZ R191, R193, c[0x0][0x23c], -R248.reuse ;  /* 0x00008f00c1bf7a23 */ /* 0x100fe400000108f8 */
[--C-:B------:R-:W-:Y:S02]  /*95c0*/  FFMA.FTZ R198, R198, c[0x0][0x23c], -R248.reuse ;  /* 0x00008f00c6c67a23 */ /* 0x100fe400000108f8 */
[----:B------:R-:W-:Y:S01]  /*95d0*/  FFMA.FTZ R193, R199, c[0x0][0x23c], -R248 ;  /* 0x00008f00c7c17a23 */ /* 0x000fe200000108f8 */
[----:B------:R-:W3:Y:S01]  /*95e0*/  MUFU.EX2 R250, R250 ;  /* 0x000000fa00fa7308 */ /* 0x000ee20000000800 */
[----:B------:R-:W-:-:S02]  /*95f0*/  FFMA.FTZ R199, R169, c[0x0][0x23c], -R171 ;  /* 0x00008f00a9c77a23 */ /* 0x000fc400000108ab */
[--C-:B------:R-:W-:Y:S01]  /*9600*/  FFMA.FTZ R248, R168, c[0x0][0x23c], -R171.reuse ;  /* 0x00008f00a8f87a23 */ /* 0x100fe200000108ab */
[----:B------:R-:W-:Y:S01]  /*9610*/  HMMA.16816.F32.BF16 R136, R4, R14, R136 ;  /* 0x0000000e0488723c */ /* 0x000fe20000041888 */
[----:B------:R-:W-:Y:S01]  /*9620*/  FFMA.FTZ R170, R170, c[0x0][0x23c], -R171 ;  /* 0x00008f00aaaa7a23 */ /* 0x000fe200000108ab */
[----:B------:R-:W-:Y:S02]  /*9630*/  LOP3.LUT R28, R21, 0xff, RZ, 0xc0, !PT ;  /* 0x000000ff151c7812 */ /* 0x000fe400078ec0ff */
[----:B------:R-:W-:Y:S03]  /*9640*/  MUFU.EX2 R246, R246 ;  /* 0x000000f600f67308 */ /* 0x000fe60000000800 */
[----:B------:R-:W-:Y:S02]  /*9650*/  SHF.R.U32.HI R4, RZ, 0x10, R21 ;  /* 0x00000010ff047819 */ /* 0x000fe40000011615 */
[----:B------:R-:W-:-:S02]  /*9660*/  LOP3.LUT R20, R24, 0xff, RZ, 0xc0, !PT ;  /* 0x000000ff18147812 */ /* 0x000fc400078ec0ff */
[----:B------:R-:W-:Y:S01]  /*9670*/  SHF.R.U32.HI R23, RZ, 0x10, R24 ;  /* 0x00000010ff177819 */ /* 0x000fe20000011618 */
[----:B------:R-:W4:Y:S01]  /*9680*/  MUFU.EX2 R247, R247 ;  /* 0x000000f700f77308 */ /* 0x000f220000000800 */
[----:B------:R-:W-:Y:S02]  /*9690*/  SHF.R.U32.HI R21, RZ, 0x18, R21 ;  /* 0x00000018ff157819 */ /* 0x000fe40000011615 */
[----:B------:R-:W-:Y:S02]  /*96a0*/  LOP3.LUT R7, R22, 0xffff, RZ, 0xc0, !PT ;  /* 0x0000ffff16077812 */ /* 0x000fe400078ec0ff */
[----:B------:R-:W-:Y:S02]  /*96b0*/  LOP3.LUT R4, R4, 0xff, RZ, 0xc0, !PT ;  /* 0x000000ff04047812 */ /* 0x000fe400078ec0ff */
[----:B------:R-:W-:Y:S01]  /*96c0*/  SHF.R.U32.HI R14, RZ, 0x10, R22 ;  /* 0x00000010ff0e7819 */ /* 0x000fe20000011616 */
[----:B------:R-:W-:Y:S01]  /*96d0*/  MUFU.EX2 R252, R252 ;  /* 0x000000fc00fc7308 */ /* 0x000fe20000000800 */
[----:B------:R-:W-:-:S02]  /*96e0*/  SHF.R.U32.HI R24, RZ, 0x18, R24 ;  /* 0x00000018ff187819 */ /* 0x000fc40000011618 */
[----:B------:R-:W-:-:S05]  /*96f0*/  PRMT R20, R20, 0x5410, R25 ;  /* 0x0000541014147816 */ /* 0x000fca0000000019 */
[----:B------:R-:W1:Y:S01]  /*9700*/  MUFU.EX2 R191, R191 ;  /* 0x000000bf00bf7308 */ /* 0x000e620000000800 */
[----:B------:R-:W-:Y:S02]  /*9710*/  LOP3.LUT R23, R23, 0xff, RZ, 0xc0, !PT ;  /* 0x000000ff17177812 */ /* 0x000fe400078ec0ff */
[----:B------:R-:W-:-:S05]  /*9720*/  PRMT R28, R28, 0x5410, R13 ;  /* 0x000054101c1c7816 */ /* 0x000fca000000000d */
[----:B------:R-:W-:Y:S01]  /*9730*/  MUFU.EX2 R198, R198 ;  /* 0x000000c600c67308 */ /* 0x000fe20000000800 */
[----:B------:R-:W-:Y:S02]  /*9740*/  LOP3.LUT R6, R22, 0xff, RZ, 0xc0, !PT ;  /* 0x000000ff16067812 */ /* 0x000fe400078ec0ff */
[----:B------:R-:W-:-:S05]  /*9750*/  SHF.R.U32.HI R7, RZ, 0x8, R7 ;  /* 0x00000008ff077819 */ /* 0x000fca0000011607 */
[----:B------:R-:W-:Y:S01]  /*9760*/  MUFU.EX2 R193, R193 ;  /* 0x000000c100c17308 */ /* 0x000fe20000000800 */
[----:B------:R-:W-:Y:S02]  /*9770*/  PRMT R4, R4, 0x5410, R21 ;  /* 0x0000541004047816 */ /* 0x000fe40000000015 */
[----:B------:R-:W-:-:S05]  /*9780*/  SHF.R.U32.HI R5, RZ, 0x18, R22 ;  /* 0x00000018ff057819 */ /* 0x000fca0000011616 */
[----:B------:R-:W-:Y:S01]  /*9790*/  MUFU.EX2 R199, R199 ;  /* 0x000000c700c77308 */ /* 0x000fe20000000800 */
[----:B------:R-:W-:-:S07]  /*97a0*/  LOP3.LUT R14, R14, 0xff, RZ, 0xc0, !PT ;  /* 0x000000ff0e0e7812 */ /* 0x000fce00078ec0ff */
[----:B------:R-:W1:Y:S08]  /*97b0*/  MUFU.EX2 R248, R248 ;  /* 0x000000f800f87308 */ /* 0x000e700000000800 */
[----:B------:R-:W-:Y:S08]  /*97c0*/  MUFU.EX2 R251, R251 ;  /* 0x000000fb00fb7308 */ /* 0x000ff00000000800 */
[----:B------:R1:W1:Y:S01]  /*97d0*/  MUFU.EX2 R241, R170 ;  /* 0x000000aa00f17308 */ /* 0x0002620000000800 */
[----:B------:R-:W-:Y:S01]  /*97e0*/  PRMT R24, R23, 0x5410, R24 ;  /* 0x0000541017187816 */ /* 0x000fe20000000018 */
[--C-:B------:R-:W-:Y:S01]  /*97f0*/  HSET2.LE.AND R20, R20, R189.reuse, PT ;  /* 0x000000bd14147233 */ /* 0x100fe20003803000 */
[----:B------:R-:W-:Y:S01]  /*9800*/  PRMT R6, R6, 0x5410, R7 ;  /* 0x0000541006067816 */ /* 0x000fe20000000007 */
[--C-:B------:R-:W-:Y:S01]  /*9810*/  HSET2.LE.AND R13, R28, R189.reuse, PT ;  /* 0x000000bd1c0d7233 */ /* 0x100fe20003803000 */
[----:B------:R-:W-:Y:S01]  /*9820*/  PRMT R14, R14, 0x5410, R5 ;  /* 0x000054100e0e7816 */ /* 0x000fe20000000005 */
[----:B------:R-:W-:Y:S01]  /*9830*/  HSET2.LE.AND R5, R4, R189, PT ;  /* 0x000000bd04057233 */ /* 0x000fe20003803000 */
[----:B---3--:R-:W-:-:S02]  /*9840*/  F2FP.BF16.PACK_AB R15, R250, R29 ;  /* 0x0000001dfa0f723e */ /* 0x008fc400000010ff */
[----:B------:R-:W-:Y:S01]  /*9850*/  F2FP.BF16.PACK_AB R4, R190, R192 ;  /* 0x000000c0be04723e */ /* 0x000fe200000010ff */
[--C-:B------:R-:W-:Y:S01]  /*9860*/  HSET2.LE.AND R7, R24, R189.reuse, PT ;  /* 0x000000bd18077233 */ /* 0x100fe20003803000 */
[----:B------:R-:W-:Y:S01]  /*9870*/  FFMA.FTZ R2, R227, R2, R184 ;  /* 0x00000002e3027223 */ /* 0x000fe200000100b8 */
[--C-:B------:R-:W-:Y:S01]  /*9880*/  HSET2.LE.AND R12, R12, R189.reuse, PT ;  /* 0x000000bd0c0c7233 */ /* 0x100fe20003803000 */
[----:B------:R-:W-:Y:S01]  /*9890*/  LOP3.LUT R4, R13, R4, RZ, 0xc0, !PT ;  /* 0x000000040d047212 */ /* 0x000fe200078ec0ff */
[--C-:B------:R-:W-:Y:S02]  /*98a0*/  HSET2.LE.AND R26, R26, R189.reuse, PT ;  /* 0x000000bd1a1a7233 */ /* 0x100fe40003803000 */
[--C-:B------:R-:W-:Y:S01]  /*98b0*/  HSET2.LE.AND R28, R6, R189.reuse, PT ;  /* 0x000000bd061c7233 */ /* 0x100fe20003803000 */
[----:B------:R-:W-:Y:S01]  /*98c0*/  LOP3.LUT R6, R20, R15, RZ, 0xc0, !PT ;  /* 0x0000000f14067212 */ /* 0x000fe200078ec0ff */
[----:B------:R-:W-:Y:S01]  /*98d0*/  HSET2.LE.AND R14, R14, R189, PT ;  /* 0x000000bd0e0e7233 */ /* 0x000fe20003803000 */
[----:B------:R-:W-:Y:S01]  /*98e0*/  IMAD.MOV.U32 R189, RZ, RZ, R29 ;  /* 0x000000ffffbd7224 */ /* 0x000fe200078e001d */
[----:B----4-:R-:W-:Y:S01]  /*98f0*/  F2FP.BF16.PACK_AB R22, R247, R246 ;  /* 0x000000f6f716723e */ /* 0x010fe200000010ff */
[----:B-1----:R-:W1:Y:S01]  /*9900*/  LDSM.16.MT88.4 R168, [R209+0xa800] ;  /* 0x00a80000d1a8783b */ /* 0x002e620000004200 */
[----:B------:R-:W-:-:S02]  /*9910*/  F2FP.BF16.PACK_AB R20, R32, R249 ;  /* 0x000000f92014723e */ /* 0x000fc400000010ff */
[----:B------:R-:W-:Y:S02]  /*9920*/  F2FP.BF16.PACK_AB R15, R191, R252 ;  /* 0x000000fcbf0f723e */ /* 0x000fe400000010ff */
[----:B------:R-:W-:Y:S02]  /*9930*/  F2FP.BF16.PACK_AB R29, R248, R199 ;  /* 0x000000c7f81d723e */ /* 0x000fe400000010ff */
[----:B------:R-:W-:Y:S02]  /*9940*/  F2FP.BF16.PACK_AB R13, R193, R198 ;  /* 0x000000c6c10d723e */ /* 0x000fe400000010ff */
[----:B------:R-:W-:Y:S01]  /*9950*/  F2FP.BF16.PACK_AB R31, R241, R251 ;  /* 0x000000fbf11f723e */ /* 0x000fe200000010ff */
[----:B------:R-:W-:Y:S01]  /*9960*/  FADD.FTZ R2, R185, R2 ;  /* 0x00000002b9027221 */ /* 0x000fe20000010000 */
[----:B------:R-:W-:Y:S02]  /*9970*/  LOP3.LUT R7, R7, R22, RZ, 0xc0, !PT ;  /* 0x0000001607077212 */ /* 0x000fe400078ec0ff */
[----:B------:R-:W-:-:S02]  /*9980*/  LOP3.LUT R5, R5, R20, RZ, 0xc0, !PT ;  /* 0x0000001405057212 */ /* 0x000fc400078ec0ff */
[----:B------:R-:W-:Y:S02]  /*9990*/  LOP3.LUT R28, R28, R15, RZ, 0xc0, !PT ;  /* 0x0000000f1c1c7212 */ /* 0x000fe400078ec0ff */
[----:B------:R-:W-:Y:S02]  /*99a0*/  LOP3.LUT R29, R14, R29, RZ, 0xc0, !PT ;  /* 0x0000001d0e1d7212 */ /* 0x000fe400078ec0ff */
[----:B------:R-:W-:Y:S02]  /*99b0*/  LOP3.LUT R30, R12, R13, RZ, 0xc0, !PT ;  /* 0x0000000d0c1e7212 */ /* 0x000fe400078ec0ff */
[----:B------:R-:W-:Y:S01]  /*99c0*/  LOP3.LUT R31, R26, R31, RZ, 0xc0, !PT ;  /* 0x0000001f1a1f7212 */ /* 0x000fe200078ec0ff */
[----:B------:R-:W-:Y:S01]  /*99d0*/  FADD.FTZ R3, R3, R2 ;  /* 0x0000000203037221 */ /* 0x000fe20000010000 */
[----:B--2---:R-:W-:Y:S01]  /*99e0*/  HMMA.16816.F32.BF16 R44, R4, R172, R44 ;  /* 0x000000ac042c723c */ /* 0x004fe2000004182c */
[----:B------:R-:W-:Y:S02]  /*99f0*/  LDSM.16.MT88.4 R24, [R211+0xb800] ;  /* 0x00b80000d318783b */ /* 0x000fe40000004200 */
[----:B------:R-:W-:-:S02]  /*9a00*/  FADD.FTZ R0, R0, R3 ;  /* 0x0000000300007221 */ /* 0x000fc40000010000 */
[----:B------:R-:W-:Y:S03]  /*9a10*/  LDSM.16.MT88.4 R20, [R210+0xb800] ;  /* 0x00b80000d214783b */ /* 0x000fe60000004200 */
[----:B------:R-:W-:Y:S01]  /*9a20*/  HMMA.16816.F32.BF16 R48, R28, R172, R48 ;  /* 0x000000ac1c30723c */ /* 0x000fe20000041830 */
[----:B------:R-:W-:Y:S01]  /*9a30*/  LDSM.16.MT88.4 R12, [R209+0xb800] ;  /* 0x00b80000d10c783b */ /* 0x000fe20000004200 */
[----:B------:R-:W-:-:S05]  /*9a40*/  FADD.FTZ R199, R199, R0 ;  /* 0x00000000c7c77221 */ /* 0x000fca0000010000 */
[----:B------:R-:W-:Y:S01]  /*9a50*/  IMAD.MOV.U32 R173, RZ, RZ, R32 ;  /* 0x000000ffffad7224 */ /* 0x000fe200078e0020 */
[----:B------:R-:W-:Y:S01]  /*9a60*/  HMMA.16816.F32.BF16 R160, R4, R8, R160 ;  /* 0x0000000804a0723c */ /* 0x000fe200000418a0 */
[----:B------:R-:W2:Y:S01]  /*9a70*/  LDSM.16.MT88.4 R32, [R208+0xa800] ;  /* 0x00a80000d020783b */ /* 0x000ea20000004200 */
[----:B------:R-:W-:-:S06]  /*9a80*/  FADD.FTZ R248, R248, R199 ;  /* 0x000000c7f8f87221 */ /* 0x000fcc0000010000 */
[C---:B------:R-:W-:Y:S08]  /*9a90*/  HMMA.16816.F32.BF16 R156, R28.reuse, R8, R156 ;  /* 0x000000081c9c723c */ /* 0x040ff0000004189c */
[-C--:B------:R-:W-:Y:S08]  /*9aa0*/  HMMA.16816.F32.BF16 R36, R28, R10.reuse, R36 ;  /* 0x0000000a1c24723c */ /* 0x080ff00000041824 */
[----:B------:R-:W-:Y:S01]  /*9ab0*/  HMMA.16816.F32.BF16 R40, R4, R10, R40 ;  /* 0x0000000a0428723c */ /* 0x000fe20000041828 */
[----:B------:R-:W3:Y:S01]  /*9ac0*/  LDSM.16.MT88.4 R8, [R208+0xb800] ;  /* 0x00b80000d008783b */ /* 0x000ee20000004200 */
[----:B------:R-:W-:-:S02]  /*9ad0*/  FADD.FTZ R248, R251, R248 ;  /* 0x000000f8fbf87221 */ /* 0x000fc40000010000 */
[----:B------:R-:W-:Y:S02]  /*9ae0*/  FFMA.FTZ R182, R235, R188, R182 ;  /* 0x000000bcebb67223 */ /* 0x000fe400000100b6 */
[----:B------:R-:W-:Y:S02]  /*9af0*/  FADD.FTZ R227, R241, R248 ;  /* 0x000000f8f1e37221 */ /* 0x000fe40000010000 */
[----:B------:R-:W4:Y:S01]  /*9b00*/  S2R R241, SR_TID.X ;  /* 0x0000000000f17919 */ /* 0x000f220000002100 */
[----:B------:R-:W-:Y:S02]  /*9b10*/  FFMA.FTZ R178, R232, R187, R178 ;  /* 0x000000bbe8b27223 */ /* 0x000fe400000100b2 */
[----:B------:R-:W-:Y:S02]  /*9b20*/  FFMA.FTZ R164, R233, R186, R164 ;  /* 0x000000bae9a47223 */ /* 0x000fe400000100a4 */
[----:B------:R-:W-:Y:S02]  /*9b30*/  FADD.FTZ R181, R181, R182 ;  /* 0x000000b6b5b57221 */ /* 0x000fe40000010000 */
[----:B------:R-:W-:-:S02]  /*9b40*/  FADD.FTZ R177, R177, R178 ;  /* 0x000000b2b1b17221 */ /* 0x000fc40000010000 */
[----:B------:R-:W-:Y:S01]  /*9b50*/  FADD.FTZ R17, R17, R164 ;  /* 0x000000a411117221 */ /* 0x000fe20000010000 */
[----:B------:R-:W-:Y:S01]  /*9b60*/  UISETP.GE.AND UP0, UPT, UR25, 0x4, UPT ;  /* 0x000000041900788c */ /* 0x000fe2000bf06270 */
[----:B------:R-:W-:Y:S02]  /*9b70*/  FADD.FTZ R180, R180, R181 ;  /* 0x000000b5b4b47221 */ /* 0x000fe40000010000 */
[----:B------:R-:W-:Y:S02]  /*9b80*/  FADD.FTZ R176, R176, R177 ;  /* 0x000000b1b0b07221 */ /* 0x000fe40000010000 */
[----:B------:R-:W-:Y:S01]  /*9b90*/  FADD.FTZ R16, R16, R17 ;  /* 0x0000001110107221 */ /* 0x000fe20000010000 */
[----:B------:R-:W-:Y:S01]  /*9ba0*/  PLOP3.LUT P0, PT, PT, PT, UP0, 0x80, 0x0 ;  /* 0x000000000000781c */ /* 0x000fe20003f0f008 */
        /* <DEDUP_REMOVED lines=9> */
[----:B----4-:R-:W-:Y:S01]  /*9c40*/  IMAD.SHL.U32 R241, R241, 0x2, RZ ;  /* 0x00000002f1f17824 */ /* 0x010fe200078e00ff */
[----:B------:R-:W-:Y:S01]  /*9c50*/  HMMA.16816.F32.BF16 R52, R28, R174, R52 ;  /* 0x000000ae1c34723c */ /* 0x000fe20000041834 */
[----:B------:R-:W-:Y:S02]  /*9c60*/  FADD.FTZ R179, R189, R179 ;  /* 0x000000b3bdb37221 */ /* 0x000fe40000010000 */
[----:B------:R-:W-:Y:S02]  /*9c70*/  FADD.FTZ R232, R246, R3 ;  /* 0x00000003f6e87221 */ /* 0x000fe40000010000 */
[----:B------:R-:W-:-:S03]  /*9c80*/  FADD.FTZ R198, R198, R191 ;  /* 0x000000bfc6c67221 */ /* 0x000fc60000010000 */
[----:B-1----:R-:W-:Y:S01]  /*9c90*/  HMMA.16816.F32.BF16 R64, R28, R168, R64 ;  /* 0x000000a81c40723c */ /* 0x002fe20000041840 */
[----:B------:R-:W-:Y:S01]  /*9ca0*/  FADD.FTZ R235, R250, R179 ;  /* 0x000000b3faeb7221 */ /* 0x000fe20000010000 */
[----:B------:R-:W-:Y:S01]  /*9cb0*/  LOP3.LUT R241, R241, 0x6, RZ, 0xc0, !PT ;  /* 0x00000006f1f17812 */ /* 0x000fe200078ec0ff */
[----:B------:R-:W-:Y:S02]  /*9cc0*/  FADD.FTZ R232, R247, R232 ;  /* 0x000000e8f7e87221 */ /* 0x000fe40000010000 */
[----:B------:R-:W-:-:S03]  /*9cd0*/  FADD.FTZ R233, R193, R198 ;  /* 0x000000c6c1e97221 */ /* 0x000fc60000010000 */
        /* <DEDUP_REMOVED lines=8> */
[C---:B------:R-:W-:Y:S08]  /*9d60*/  HMMA.16816.F32.BF16 R144, R28.reuse, R14, R144 ;  /* 0x0000000e1c90723c */ /* 0x040ff00000041890 */
[C---:B---3--:R-:W-:Y:S08]  /*9d70*/  HMMA.16816.F32.BF16 R128, R28.reuse, R8, R128 ;  /* 0x000000081c80723c */ /* 0x048ff00000041880 */
        /* <DEDUP_REMOVED lines=15> */
[----:B------:R-:W-:-:S04]  /*9e70*/  DEPBAR.LE SB0, 0x0 ;  /* 0x000080000000791a */ /* 0x000fc80000000000 */
[----:B------:R-:W-:Y:S01]  /*9e80*/  ULDC.64 UR4, c[0x0][0x1a0] ;  /* 0x0000680000047ab9 */ /* 0x000fe20000000a00 */
[----:B------:R-:W-:Y:S01]  /*9e90*/  BAR.SYNC.DEFER_BLOCKING 0x0 ;  /* 0x0000000000007b1d */ /* 0x000fe20000010000 */
[----:B------:R-:W-:Y:S01]  /*9ea0*/  USHF.L.U32 UR29, UR4, 0x6, URZ ;  /* 0x00000006041d7899 */ /* 0x000fe2000800063f */
[----:B-----5:R-:W-:Y:S01]  /*9eb0*/  IADD3 R4, P0, R194, -UR28, RZ ;  /* 0x8000001cc2047c10 */ /* 0x020fe2000ff1e0ff */
[----:B------:R-:W-:Y:S01]  /*9ec0*/  UISETP.NE.AND UP0, UPT, UR25, 0x4, UPT ;  /* 0x000000041900788c */ /* 0x000fe2000bf05270 */
[----:B------:R-:W-:Y:S01]  /*9ed0*/  IADD3 R2, P1, R196, -UR28, RZ ;  /* 0x8000001cc4027c10 */ /* 0x000fe2000ff3e0ff */
[----:B------:R-:W-:Y:S02]  /*9ee0*/  UIADD3 UR29, -UR29, 0x80, URZ ;  /* 0x000000801d1d7890 */ /* 0x000fe4000fffe13f */
[----:B------:R-:W-:Y:S02]  /*9ef0*/  UMOV UR31, 0x6 ;  /* 0x00000006001f7882 */ /* 0x000fe40000000000 */
[----:B------:R-:W-:-:S02]  /*9f00*/  USHF.L.U64.HI UR5, UR4, UR31, UR5 ;  /* 0x0000001f04057299 */ /* 0x000fc40008010205 */
[----:B------:R-:W-:-:S04]  /*9f10*/  IADD3 R6, P2, R194, UR29, RZ ;  /* 0x0000001dc2067c10 */ /* 0x000fc8000ff5e0ff */
[C---:B------:R-:W-:Y:S02]  /*9f20*/  IADD3.X R5, R195.reuse, ~UR5, RZ, P0, !PT ;  /* 0x80000005c3057c10 */ /* 0x040fe400087fe4ff */
[----:B------:R-:W-:Y:S01]  /*9f30*/  IADD3 R16, P0, R196, UR29, RZ ;  /* 0x0000001dc4107c10 */ /* 0x000fe2000ff1e0ff */
[----:B------:R-:W-:Y:S01]  /*9f40*/  UIADD3 UR29, UR25, -0x4, URZ ;  /* 0xfffffffc191d7890 */ /* 0x000fe2000fffe03f */
[----:B------:R-:W-:Y:S02]  /*9f50*/  IADD3.X R7, R195, UR30, RZ, P2, !PT ;  /* 0x0000001ec3077c10 */ /* 0x000fe400097fe4ff */
[C---:B------:R-:W-:Y:S02]  /*9f60*/  IADD3.X R3, R197.reuse, ~UR5, RZ, P1, !PT ;  /* 0x80000005c5037c10 */ /* 0x040fe40008ffe4ff */
[----:B------:R-:W-:Y:S01]  /*9f70*/  IADD3.X R17, R197, UR30, RZ, P0, !PT ;  /* 0x0000001ec5117c10 */ /* 0x000fe200087fe4ff */
[----:B------:R-:W-:Y:S01]  /*9f80*/  @!PT LDS RZ, [RZ] ;  /* 0x00000000fffff984 */ /* 0x000fe20000000800 */
[----:B------:R-:W-:Y:S01]  /*9f90*/  @!PT LDS RZ, [RZ] ;  /* 0x00000000fffff984 */ /* 0x000fe20000000800 */
[----:B------:R-:W-:Y:S01]  /*9fa0*/  @!PT LDS RZ, [RZ] ;  /* 0x00000000fffff984 */ /* 0x000fe20000000800 */
[----:B------:R1:W-:Y:S01]  /*9fb0*/  LDGSTS.E.BYPASS.LTC128B.128 [R219+0xa000], [R4.64] ;  /* 0x0a00000004db7fae */ /* 0x0003e2000b901d56 */
[----:B------:R-:W-:-:S03]  /*9fc0*/  IMAD.U32 R0, RZ, RZ, UR29 ;  /* 0x0000001dff007e24 */ /* 0x000fc6000f8e00ff */
[----:B------:R1:W-:Y:S01]  /*9fd0*/  LDGSTS.E.BYPASS.LTC128B.128 [R219+0xb000], [R6.64] ;  /* 0x0b00000006db7fae */ /* 0x0003e2000b901d56 */
[----:B------:R-:W-:-:S03]  /*9fe0*/  IMAD R241, R0, 0x20, R241 ;  /* 0x0000002000f17824 */ /* 0x000fc600078e02f1 */
[----:B------:R2:W-:Y:S02]  /*9ff0*/  LDGSTS.E.BYPASS.LTC128B.128 [R219+0xa800], [R2.64] ;  /* 0x0a80000002db7fae */ /* 0x0005e4000b901d56 */
[C---:B------:R-:W-:Y:S02]  /*a000*/  IADD3 R0, R241.reuse, 0x1, RZ ;  /* 0x00000001f1007810 */ /* 0x040fe40007ffe0ff */
[----:B------:R3:W-:Y:S01]  /*a010*/  LDGSTS.E.BYPASS.LTC128B.128 [R219+0xb800], [R16.64] ;  /* 0x0b80000010db7fae */ /* 0x0007e2000b901d56 */
[-C--:B------:R-:W-:Y:S02]  /*a020*/  ISETP.GE.AND P2, PT, R241, R239.reuse, PT ;  /* 0x000000eff100720c */ /* 0x080fe40003f46270 */
[C---:B------:R-:W-:Y:S01]  /*a030*/  ISETP.GE.AND P0, PT, R0.reuse, R239, PT ;  /* 0x000000ef0000720c */ /* 0x040fe20003f06270 */
[----:B------:R-:W-:Y:S01]  /*a040*/  LDSM.16.M88.4 R176, [R217] ;  /* 0x00000000d9b0783b */ /* 0x000fe20000000200 */
[C---:B------:R-:W-:Y:S02]  /*a050*/  ISETP.GE.AND P4, PT, R0.reuse, R240, PT ;  /* 0x000000f00000720c */ /* 0x040fe40003f86270 */
[C---:B------:R-:W-:Y:S01]  /*a060*/  ISETP.GE.AND P1, PT, R0.reuse, R237, PT ;  /* 0x000000ed0000720c */ /* 0x040fe20003f26270 */
[----:B------:R-:W4:Y:S01]  /*a070*/  LDSM.16.M88.4 R168, [R218+0x2000] ;  /* 0x00200000daa8783b */ /* 0x000f220000000200 */
[----:B------:R-:W-:-:S02]  /*a080*/  ISETP.GE.AND P3, PT, R0, R234, PT ;  /* 0x000000ea0000720c */ /* 0x000fc40003f66270 */
[C---:B------:R-:W-:Y:S01]  /*a090*/  IADD3 R0, R241.reuse, 0x9, RZ ;  /* 0x00000009f1007810 */ /* 0x040fe20007ffe0ff */
[----:B------:R-:W1:Y:S01]  /*a0a0*/  LDSM.16.M88.4 R28, [R217+0x800] ;  /* 0x00080000d91c783b */ /* 0x000e620000000200 */
[----:B------:R-:W-:-:S03]  /*a0b0*/  ISETP.GE.AND P5, PT, R241, R240, PT ;  /* 0x000000f0f100720c */ /* 0x000fc60003fa6270 */
[----:B------:R-:W1:Y:S04]  /*a0c0*/  LDSM.16.M88.4 R32, [R218] ;  /* 0x00000000da20783b */ /* 0x000e680000000200 */
[----:B------:R-:W-:Y:S01]  /*a0d0*/  LDSM.16.M88.4 R196, [R215] ;  /* 0x00000000d7c4783b */ /* 0x000fe20000000200 */
[----:B--2---:R-:W-:-:S03]  /*a0e0*/  IADD3 R2, R241, 0x8, RZ ;  /* 0x00000008f1027810 */ /* 0x004fc60007ffe0ff */
[----:B------:R-:W2:Y:S01]  /*a0f0*/  LDSM.16.M88.4 R24, [R216+0x2000] ;  /* 0x00200000d818783b */ /* 0x000ea20000000200 */
[----:B------:R-:W-:-:S03]  /*a100*/  ISETP.GE.AND P6, PT, R2, R240, PT ;  /* 0x000000f00200720c */ /* 0x000fc60003fc6270 */
[----:B------:R-:W2:Y:S04]  /*a110*/  LDSM.16.M88.4 R192, [R207] ;  /* 0x00000000cfc0783b */ /* 0x000ea80000000200 */
[----:B------:R-:W2:Y:S04]  /*a120*/  LDSM.16.M88.4 R20, [R216] ;  /* 0x00000000d814783b */ /* 0x000ea80000000200 */
[----:B------:R-:W-:Y:S04]  /*a130*/  LDSM.16.M88.4 R188, [R214+0x2000] ;  /* 0x00200000d6bc783b */ /* 0x000fe80000000200 */
[----:B------:R-:W2:Y:S04]  /*a140*/  LDSM.16.M88.4 R184, [R213] ;  /* 0x00000000d5b8783b */ /* 0x000ea80000000200 */
[----:B------:R-:W0:Y:S01]  /*a150*/  LDGDEPBAR ;  /* 0x00000000000079af */ /* 0x000e220000000000 */
[C---:B----4-:R-:W-:Y:S08]  /*a160*/  HMMA.16816.F32.BF16 R12, R168.reuse, R176, RZ ;  /* 0x000000b0a80c723c */ /* 0x050ff000000418ff */
[C---:B-1----:R-:W-:Y:S08]  /*a170*/  HMMA.16816.F32.BF16 R4, R168.reuse, R28, RZ ;  /* 0x0000001ca804723c */ /* 0x042ff000000418ff */
[C---:B------:R-:W-:Y:S08]  /*a180*/  HMMA.16816.F32.BF16 R8, R168.reuse, R178, RZ ;  /* 0x000000b2a808723c */ /* 0x040ff000000418ff */
[----:B------:R-:W-:Y:S08]  /*a190*/  HMMA.16816.F32.BF16 R168, R168, R30, RZ ;  /* 0x0000001ea8a8723c */ /* 0x000ff000000418ff */
[C---:B------:R-:W-:Y:S08]  /*a1a0*/  HMMA.16816.F32.BF16 R180, R32.reuse, R176, RZ ;  /* 0x000000b020b4723c */ /* 0x040ff000000418ff */
[C---:B------:R-:W-:Y:S08]  /*a1b0*/  HMMA.16816.F32.BF16 R176, R32.reuse, R178, RZ ;  /* 0x000000b220b0723c */ /* 0x040ff000000418ff */
[C---:B------:R-:W-:Y:S08]  /*a1c0*/  HMMA.16816.F32.BF16 R172, R32.reuse, R28, RZ ;  /* 0x0000001c20ac723c */ /* 0x040ff000000418ff */
[----:B------:R-:W-:Y:S01]  /*a1d0*/  HMMA.16816.F32.BF16 R32, R32, R30, RZ ;  /* 0x0000001e2020723c */ /* 0x000fe200000418ff */
[----:B------:R-:W1:Y:S07]  /*a1e0*/  LDSM.16.M88.4 R28, [R213+0x800] ;  /* 0x00080000d51c783b */ /* 0x000e6e0000000200 */
[C---:B--2---:R-:W-:Y:S08]  /*a1f0*/  HMMA.16816.F32.BF16 R12, R24.reuse, R196, R12 ;  /* 0x000000c4180c723c */ /* 0x044ff0000004180c */
[C---:B------:R-:W-:Y:S08]  /*a200*/  HMMA.16816.F32.BF16 R4, R24.reuse, R192, R4 ;  /* 0x000000c01804723c */ /* 0x040ff00000041804 */
[C---:B------:R-:W-:Y:S08]  /*a210*/  HMMA.16816.F32.BF16 R8, R24.reuse, R198, R8 ;  /* 0x000000c61808723c */ /* 0x040ff00000041808 */
[----:B------:R-:W-:Y:S01]  /*a220*/  HMMA.16816.F32.BF16 R168, R24, R194, R168 ;  /* 0x000000c218a8723c */ /* 0x000fe200000418a8 */
[----:B------:R-:W2:Y:S07]  /*a230*/  LDSM.16.M88.4 R24, [R214] ;  /* 0x00000000d618783b */ /* 0x000eae0000000200 */
[C---:B------:R-:W-:Y:S08]  /*a240*/  HMMA.16816.F32.BF16 R180, R20.reuse, R196, R180 ;  /* 0x000000c414b4723c */ /* 0x040ff000000418b4 */
[C---:B------:R-:W-:Y:S08]  /*a250*/  HMMA.16816.F32.BF16 R172, R20.reuse, R192, R172 ;  /* 0x000000c014ac723c */ /* 0x040ff000000418ac */
[C---:B------:R-:W-:Y:S01]  /*a260*/  HMMA.16816.F32.BF16 R176, R20.reuse, R198, R176 ;  /* 0x000000c614b0723c */ /* 0x040fe200000418b0 */
[----:B------:R-:W-:Y:S07]  /*a270*/  LDSM.16.M88.4 R196, [R206] ;  /* 0x00000000cec4783b */ /* 0x000fee0000000200 */
[----:B------:R-:W-:Y:S01]  /*a280*/  HMMA.16816.F32.BF16 R32, R20, R194, R32 ;  /* 0x000000c21420723c */ /* 0x000fe20000041820 */
[----:B------:R-:W4:Y:S04]  /*a290*/  LDSM.16.M88.4 R20, [R212+0x2000] ;  /* 0x00200000d414783b */ /* 0x000f280000000200 */
[----:B------:R-:W3:Y:S03]  /*a2a0*/  LDSM.16.M88.4 R192, [R206+0x800] ;  /* 0x00080000cec0783b */ /* 0x000ee60000000200 */
[C---:B------:R-:W-:Y:S08]  /*a2b0*/  HMMA.16816.F32.BF16 R12, R188.reuse, R184, R12 ;  /* 0x000000b8bc0c723c */ /* 0x040ff0000004180c */
[C---:B-1----:R-:W-:Y:S08]  /*a2c0*/  HMMA.16816.F32.BF16 R4, R188.reuse, R28, R4 ;  /* 0x0000001cbc04723c */ /* 0x042ff00000041804 */
[C---:B------:R-:W-:Y:S08]  /*a2d0*/  HMMA.16816.F32.BF16 R8, R188.reuse, R186, R8 ;  /* 0x000000babc08723c */ /* 0x040ff00000041808 */
[----:B------:R-:W-:Y:S01]  /*a2e0*/  HMMA.16816.F32.BF16 R168, R188, R30, R168 ;  /* 0x0000001ebca8723c */ /* 0x000fe200000418a8 */
[----:B------:R-:W1:Y:S07]  /*a2f0*/  LDSM.16.M88.4 R188, [R212] ;  /* 0x00000000d4bc783b */ /* 0x000e6e0000000200 */
[C---:B--2---:R-:W-:Y:S08]  /*a300*/  HMMA.16816.F32.BF16 R180, R24.reuse, R184, R180 ;  /* 0x000000b818b4723c */ /* 0x044ff000000418b4 */
[C---:B------:R-:W-:Y:S01]  /*a310*/  HMMA.16816.F32.BF16 R176, R24.reuse, R186, R176 ;  /* 0x000000ba18b0723c */ /* 0x040fe200000418b0 */
[----:B------:R-:W-:Y:S07]  /*a320*/  LDSM.16.M88.4 R184, [R218+0x6000] ;  /* 0x00600000dab8783b */ /* 0x000fee0000000200 */
[C---:B------:R-:W-:Y:S08]  /*a330*/  HMMA.16816.F32.BF16 R172, R24.reuse, R28, R172 ;  /* 0x0000001c18ac723c */ /* 0x040ff000000418ac */
[----:B------:R-:W-:Y:S01]  /*a340*/  HMMA.16816.F32.BF16 R32, R24, R30, R32 ;  /* 0x0000001e1820723c */ /* 0x000fe20000041820 */
[----:B------:R-:W2:Y:S04]  /*a350*/  LDSM.16.M88.4 R28, [R217+0x1000] ;  /* 0x00100000d91c783b */ /* 0x000ea80000000200 */
[----:B------:R-:W2:Y:S03]  /*a360*/  LDSM.16.M88.4 R24, [R217+0x1800] ;  /* 0x00180000d918783b */ /* 0x000ea60000000200 */
[C---:B----4-:R-:W-:Y:S08]  /*a370*/  HMMA.16816.F32.BF16 R12, R20.reuse, R196, R12 ;  /* 0x000000c4140c723c */ /* 0x050ff0000004180c */
[C---:B------:R-:W-:Y:S08]  /*a380*/  HMMA.16816.F32.BF16 R8, R20.reuse, R198, R8 ;  /* 0x000000c61408723c */ /* 0x040ff00000041808 */
[C---:B---3--:R-:W-:Y:S08]  /*a390*/  HMMA.16816.F32.BF16 R4, R20.reuse, R192, R4 ;  /* 0x000000c01404723c */ /* 0x048ff00000041804 */
[----:B------:R-:W-:Y:S01]  /*a3a0*/  HMMA.16816.F32.BF16 R168, R20, R194, R168 ;  /* 0x000000c214a8723c */ /* 0x000fe200000418a8 */
[----:B------:R-:W3:Y:S07]  /*a3b0*/  LDSM.16.M88.4 R20, [R218+0x4000] ;  /* 0x00400000da14783b */ /* 0x000eee0000000200 */
[C---:B-1----:R-:W-:Y:S08]  /*a3c0*/  HMMA.16816.F32.BF16 R180, R188.reuse, R196, R180 ;  /* 0x000000c4bcb4723c */ /* 0x042ff000000418b4 */
[C---:B------:R-:W-:Y:S01]  /*a3d0*/  HMMA.16816.F32.BF16 R176, R188.reuse, R198, R176 ;  /* 0x000000c6bcb0723c */ /* 0x040fe200000418b0 */
[----:B------:R-:W-:Y:S07]  /*a3e0*/  LDSM.16.M88.4 R196, [R216+0x4000] ;  /* 0x00400000d8c4783b */ /* 0x000fee0000000200 */
[C---:B------:R-:W-:Y:S08]  /*a3f0*/  HMMA.16816.F32.BF16 R172, R188.reuse, R192, R172 ;  /* 0x000000c0bcac723c */ /* 0x040ff000000418ac */
[----:B------:R-:W-:Y:S01]  /*a400*/  HMMA.16816.F32.BF16 R32, R188, R194, R32 ;  /* 0x000000c2bc20723c */ /* 0x000fe20000041820 */
[----:B------:R-:W-:Y:S04]  /*a410*/  LDSM.16.M88.4 R192, [R216+0x6000] ;  /* 0x00600000d8c0783b */ /* 0x000fe80000000200 */
[----:B------:R-:W1:Y:S03]  /*a420*/  LDSM.16.M88.4 R188, [R205] ;  /* 0x00000000cdbc783b */ /* 0x000e660000000200 */
[C---:B--2---:R-:W-:Y:S08]  /*a430*/  HMMA.16816.F32.BF16 R12, R184.reuse, R28, R12 ;  /* 0x0000001cb80c723c */ /* 0x044ff0000004180c */
[C---:B------:R-:W-:Y:S08]  /*a440*/  HMMA.16816.F32.BF16 R8, R184.reuse, R30, R8 ;  /* 0x0000001eb808723c */ /* 0x040ff00000041808 */
[C---:B------:R-:W-:Y:S08]  /*a450*/  HMMA.16816.F32.BF16 R4, R184.reuse, R24, R4 ;  /* 0x00000018b804723c */ /* 0x040ff00000041804 */
[----:B------:R-:W-:Y:S01]  /*a460*/  HMMA.16816.F32.BF16 R168, R184, R26, R168 ;  /* 0x0000001ab8a8723c */ /* 0x000fe200000418a8 */
[----:B------:R-:W2:Y:S07]  /*a470*/  LDSM.16.M88.4 R184, [R204] ;  /* 0x00000000ccb8783b */ /* 0x000eae0000000200 */
[C---:B---3--:R-:W-:Y:S08]  /*a480*/  HMMA.16816.F32.BF16 R180, R20.reuse, R28, R180 ;  /* 0x0000001c14b4723c */ /* 0x048ff000000418b4 */
[C---:B------:R-:W-:Y:S01]  /*a490*/  HMMA.16816.F32.BF16 R176, R20.reuse, R30, R176 ;  /* 0x0000001e14b0723c */ /* 0x040fe200000418b0 */
[----:B------:R-:W-:Y:S07]  /*a4a0*/  LDSM.16.M88.4 R28, [R214+0x4000] ;  /* 0x00400000d61c783b */ /* 0x000fee0000000200 */
[C---:B------:R-:W-:Y:S08]  /*a4b0*/  HMMA.16816.F32.BF16 R172, R20.reuse, R24, R172 ;  /* 0x0000001814ac723c */ /* 0x040ff000000418ac */
[----:B------:R-:W-:Y:S01]  /*a4c0*/  HMMA.16816.F32.BF16 R32, R20, R26, R32 ;  /* 0x0000001a1420723c */ /* 0x000fe20000041820 */
[----:B------:R-:W-:Y:S04]  /*a4d0*/  LDSM.16.M88.4 R24, [R214+0x6000] ;  /* 0x00600000d618783b */ /* 0x000fe80000000200 */
[----:B------:R-:W3:Y:S03]  /*a4e0*/  LDSM.16.M88.4 R20, [R213+0x1000] ;  /* 0x00100000d514783b */ /* 0x000ee60000000200 */
        /* <DEDUP_REMOVED lines=10> */
[----:B------:R-:W2:Y:S04]  /*a590*/  LDSM.16.M88.4 R184, [R213+0x1800] ;  /* 0x00180000d5b8783b */ /* 0x000ea80000000200 */
[----:B------:R-:W4:Y:S03]  /*a5a0*/  LDSM.16.M88.4 R196, [R212+0x6000] ;  /* 0x00600000d4c4783b */ /* 0x000f260000000200 */
[-C--:B---3--:R-:W-:Y:S08]  /*a5b0*/  HMMA.16816.F32.BF16 R12, R24, R20.reuse, R12 ;  /* 0x00000014180c723c */ /* 0x088ff0000004180c */
[----:B------:R-:W-:Y:S08]  /*a5c0*/  HMMA.16816.F32.BF16 R180, R28, R20, R180 ;  /* 0x000000141cb4723c */ /* 0x000ff000000418b4 */
[-C--:B------:R-:W-:Y:S08]  /*a5d0*/  HMMA.16816.F32.BF16 R8, R24, R22.reuse, R8 ;  /* 0x000000161808723c */ /* 0x080ff00000041808 */
[----:B------:R-:W-:Y:S01]  /*a5e0*/  HMMA.16816.F32.BF16 R176, R28, R22, R176 ;  /* 0x000000161cb0723c */ /* 0x000fe200000418b0 */
[----:B------:R-:W3:Y:S01]  /*a5f0*/  LDSM.16.M88.4 R20, [R206+0x1800] ;  /* 0x00180000ce14783b */ /* 0x000ee20000000200 */
[----:B------:R-:W-:-:S06]  /*a600*/  DEPBAR.LE SB0, 0x0 ;  /* 0x000080000000791a */ /* 0x000fcc0000000000 */
[----:B-1----:R-:W-:Y:S08]  /*a610*/  HMMA.16816.F32.BF16 R180, R192, R188, R180 ;  /* 0x000000bcc0b4723c */ /* 0x002ff000000418b4 */
[-C--:B--2---:R-:W-:Y:S08]  /*a620*/  HMMA.16816.F32.BF16 R172, R28, R184.reuse, R172 ;  /* 0x000000b81cac723c */ /* 0x084ff000000418ac */
[C---:B------:R-:W-:Y:S08]  /*a630*/  HMMA.16816.F32.BF16 R4, R24.reuse, R184, R4 ;  /* 0x000000b81804723c */ /* 0x040ff00000041804 */
[----:B------:R-:W-:Y:S01]  /*a640*/  HMMA.16816.F32.BF16 R168, R24, R186, R168 ;  /* 0x000000ba18a8723c */ /* 0x000fe200000418a8 */
[----:B------:R-:W-:-:S02]  /*a650*/  FSEL R17, R182, -INF , !P2 ;  /* 0xff800000b6117808 */ /* 0x000fc40005000000 */
[-C--:B------:R-:W-:Y:S02]  /*a660*/  ISETP.GE.AND P2, PT, R241, R237.reuse, PT ;  /* 0x000000edf100720c */ /* 0x080fe40003f46270 */
[----:B------:R-:W-:Y:S02]  /*a670*/  FSEL R180, R180, -INF , !P5 ;  /* 0xff800000b4b47808 */ /* 0x000fe40006800000 */
[----:B------:R-:W-:Y:S01]  /*a680*/  FSEL R26, R183, -INF , !P0 ;  /* 0xff800000b71a7808 */ /* 0x000fe20004000000 */
[----:B----4-:R-:W-:Y:S01]  /*a690*/  HMMA.16816.F32.BF16 R12, R196, R188, R12 ;  /* 0x000000bcc40c723c */ /* 0x010fe2000004180c */
[C---:B------:R-:W-:Y:S02]  /*a6a0*/  ISETP.GE.AND P0, PT, R2.reuse, R237, PT ;  /* 0x000000ed0200720c */ /* 0x040fe40003f06270 */
[----:B------:R-:W-:Y:S02]  /*a6b0*/  FSEL R181, R181, -INF , !P4 ;  /* 0xff800000b5b57808 */ /* 0x000fe40006000000 */
[----:B------:R-:W-:-:S02]  /*a6c0*/  ISETP.GE.AND P4, PT, R2, R239, PT ;  /* 0x000000ef0200720c */ /* 0x000fc40003f86270 */
[----:B------:R-:W-:Y:S01]  /*a6d0*/  ISETP.GE.AND P5, PT, R2, R234, PT ;  /* 0x000000ea0200720c */ /* 0x000fe20003fa6270 */
[-C--:B------:R-:W-:Y:S08]  /*a6e0*/  HMMA.16816.F32.BF16 R8, R196, R190.reuse, R8 ;  /* 0x000000bec408723c */ /* 0x080ff00000041808 */
[C---:B------:R-:W-:Y:S08]  /*a6f0*/  HMMA.16816.F32.BF16 R176, R192.reuse, R190, R176 ;  /* 0x000000bec0b0723c */ /* 0x040ff000000418b0 */
[----:B---3--:R-:W-:Y:S01]  /*a700*/  HMMA.16816.F32.BF16 R172, R192, R20, R172 ;  /* 0x00000014c0ac723c */ /* 0x008fe200000418ac */
[----:B------:R-:W-:-:S02]  /*a710*/  FSEL R16, R12, -INF , !P2 ;  /* 0xff8000000c107808 */ /* 0x000fc40005000000 */
[----:B------:R-:W-:Y:S02]  /*a720*/  FSEL R24, R13, -INF , !P1 ;  /* 0xff8000000d187808 */ /* 0x000fe40004800000 */
[----:B------:R-:W-:Y:S02]  /*a730*/  ISETP.GE.AND P2, PT, R0, R237, PT ;  /* 0x000000ed0000720c */ /* 0x000fe40003f46270 */
[----:B------:R-:W-:Y:S01]  /*a740*/  ISETP.GE.AND P1, PT, R241, R234, PT ;  /* 0x000000eaf100720c */ /* 0x000fe20003f26270 */
[----:B------:R-:W-:Y:S01]  /*a750*/  HMMA.16816.F32.BF16 R4, R196, R20, R4 ;  /* 0x00000014c404723c */ /* 0x000fe20000041804 */
[----:B------:R-:W-:Y:S02]  /*a760*/  FSEL R12, R8, -INF , !P0 ;  /* 0xff800000080c7808 */ /* 0x000fe40004000000 */
[----:B------:R-:W-:Y:S02]  /*a770*/  ISETP.GE.AND P0, PT, R0, R240, PT ;  /* 0x000000f00000720c */ /* 0x000fe40003f06270 */
[----:B------:R-:W-:-:S02]  /*a780*/  FSEL R8, R9, -INF , !P2 ;  /* 0xff80000009087808 */ /* 0x000fc40005000000 */
[----:B------:R-:W-:Y:S01]  /*a790*/  FSEL R20, R15, -INF , !P3 ;  /* 0xff8000000f147808 */ /* 0x000fe20005800000 */
[----:B------:R-:W-:Y:S01]  /*a7a0*/  HMMA.16816.F32.BF16 R32, R28, R186, R32 ;  /* 0x000000ba1c20723c */ /* 0x000fe20000041820 */
[C---:B------:R-:W-:Y:S02]  /*a7b0*/  IADD3 R15, R241.reuse, 0x11, RZ ;  /* 0x00000011f10f7810 */ /* 0x040fe40007ffe0ff */
[----:B------:R-:W-:Y:S02]  /*a7c0*/  FSEL R14, R14, -INF , !P1 ;  /* 0xff8000000e0e7808 */ /* 0x000fe40004800000 */
[C---:B------:R-:W-:Y:S02]  /*a7d0*/  ISETP.GE.AND P2, PT, R0.reuse, R239, PT ;  /* 0x000000ef0000720c */ /* 0x040fe40003f46270 */
[----:B------:R-:W-:Y:S01]  /*a7e0*/  ISETP.GE.AND P1, PT, R0, R234, PT ;  /* 0x000000ea0000720c */ /* 0x000fe20003f26270 */
[----:B------:R-:W-:Y:S01]  /*a7f0*/  HMMA.16816.F32.BF16 R168, R196, R22, R168 ;  /* 0x00000016c4a8723c */ /* 0x000fe200000418a8 */
[----:B------:R-:W-:-:S02]  /*a800*/  IADD3 R0, R241, 0x10, RZ ;  /* 0x00000010f1007810 */ /* 0x000fc40007ffe0ff */
[----:B------:R-:W-:Y:S02]  /*a810*/  FSEL R9, R177, -INF , !P0 ;  /* 0xff800000b1097808 */ /* 0x000fe40004000000 */
[----:B------:R-:W-:Y:S02]  /*a820*/  ISETP.GE.AND P0, PT, R15, R240, PT ;  /* 0x000000f00f00720c */ /* 0x000fe40003f06270 */
[----:B------:R-:W-:Y:S02]  /*a830*/  FSEL R28, R11, -INF , !P1 ;  /* 0xff8000000b1c7808 */ /* 0x000fe40004800000 */
[C---:B------:R-:W-:Y:S02]  /*a840*/  ISETP.GE.AND P1, PT, R0.reuse, R239, PT ;  /* 0x000000ef0000720c */ /* 0x040fe40003f26270 */
[----:B------:R-:W-:Y:S02]  /*a850*/  FSEL R251, R173, -INF , !P0 ;  /* 0xff800000adfb7808 */ /* 0x000fe40004000000 */
[----:B------:R-:W-:-:S02]  /*a860*/  ISETP.GE.AND P0, PT, R0, R237, PT ;  /* 0x000000ed0000720c */ /* 0x000fc40003f06270 */
[----:B------:R-:W-:Y:S01]  /*a870*/  IADD3 R13, R241, 0x18, RZ ;  /* 0x00000018f10d7810 */ /* 0x000fe20007ffe0ff */
[----:B------:R-:W-:Y:S01]  /*a880*/  HMMA.16816.F32.BF16 R32, R192, R22, R32 ;  /* 0x00000016c020723c */ /* 0x000fe20000041820 */
[----:B------:R-:W-:Y:S01]  /*a890*/  FSEL R246, R174, -INF , !P1 ;  /* 0xff800000aef67808 */ /* 0x000fe20004800000 */
[----:B------:R-:W-:Y:S01]  /*a8a0*/  BAR.SYNC.DEFER_BLOCKING 0x0 ;  /* 0x0000000000007b1d */ /* 0x000fe20000010000 */
[C---:B------:R-:W-:Y:S02]  /*a8b0*/  ISETP.GE.AND P3, PT, R0.reuse, R240, PT ;  /* 0x000000f00000720c */ /* 0x040fe40003f66270 */
[----:B------:R-:W-:Y:S02]  /*a8c0*/  ISETP.GE.AND P1, PT, R0, R234, PT ;  /* 0x000000ea0000720c */ /* 0x000fe40003f26270 */
[----:B------:R-:W-:Y:S02]  /*a8d0*/  FSEL R0, R4, -INF , !P0 ;  /* 0xff80000004007808 */ /* 0x000fe40004000000 */
[----:B------:R-:W-:-:S02]  /*a8e0*/  ISETP.GE.AND P0, PT, R13, R237, PT ;  /* 0x000000ed0d00720c */ /* 0x000fc40003f06270 */
[----:B------:R-:W-:Y:S02]  /*a8f0*/  FSEL R30, R179, -INF , !P2 ;  /* 0xff800000b31e7808 */ /* 0x000fe40005000000 */
[----:B------:R-:W-:Y:S02]  /*a900*/  FSEL R3, R168, -INF , !P0 ;  /* 0xff800000a8037808 */ /* 0x000fe40004000000 */
[C---:B------:R-:W-:Y:S02]  /*a910*/  ISETP.GE.AND P0, PT, R15.reuse, R234, PT ;  /* 0x000000ea0f00720c */ /* 0x040fe40003f06270 */
[----:B------:R-:W-:Y:S02]  /*a920*/  ISETP.GE.AND P2, PT, R15, R239, PT ;  /* 0x000000ef0f00720c */ /* 0x000fe40003f46270 */
[----:B------:R-:W-:Y:S02]  /*a930*/  FSEL R174, R7, -INF , !P0 ;  /* 0xff80000007ae7808 */ /* 0x000fe40004000000 */
[----:B------:R-:W-:-:S02]  /*a940*/  FSEL R164, R175, -INF , !P2 ;  /* 0xff800000afa47808 */ /* 0x000fc40005000000 */
[----:B------:R-:W-:Y:S02]  /*a950*/  PLOP3.LUT P0, PT, PT, PT, UP0, 0x80, 0x0 ;  /* 0x000000000000781c */ /* 0x000fe40003f0f008 */
[-C--:B------:R-:W-:Y:S02]  /*a960*/  ISETP.GE.AND P2, PT, R15, R237.reuse, PT ;  /* 0x000000ed0f00720c */ /* 0x080fe40003f46270 */
[----:B------:R-:W-:Y:S02]  /*a970*/  IADD3 R241, R241, 0x19, RZ ;  /* 0x00000019f1f17810 */ /* 0x000fe40007ffe0ff */
[----:B------:R-:W-:Y:S02]  /*a980*/  FSEL R2, R5, -INF , !P2 ;  /* 0xff80000005027808 */ /* 0x000fe40005000000 */
[----:B------:R-:W-:Y:S02]  /*a990*/  ISETP.GE.AND P2, PT, R241, R237, PT ;  /* 0x000000edf100720c */ /* 0x000fe40003f46270 */
[----:B------:R-:W-:-:S02]  /*a9a0*/  FSEL R247, R172, -INF , !P3 ;  /* 0xff800000acf77808 */ /* 0x000fc40005800000 */
[----:B------:R-:W-:Y:S02]  /*a9b0*/  FSEL R176, R176, -INF , !P6 ;  /* 0xff800000b0b07808 */ /* 0x000fe40007000000 */
[----:B------:R-:W-:Y:S02]  /*a9c0*/  FSEL R10, R10, -INF , !P5 ;  /* 0xff8000000a0a7808 */ /* 0x000fe40006800000 */
[----:B------:R-:W-:Y:S02]  /*a9d0*/  FSEL R184, R178, -INF , !P4 ;  /* 0xff800000b2b87808 */ /* 0x000fe40006000000 */
[----:B------:R-:W-:Y:S02]  /*a9e0*/  FSEL R172, R169, -INF , !P2 ;  /* 0xff800000a9ac7808 */ /* 0x000fe40005000000 */
[----:B------:R-:W-:Y:S02]  /*a9f0*/  FSEL R173, R6, -INF , !P1 ;  /* 0xff80000006ad7808 */ /* 0x000fe40004800000 */
[----:B------:R-:W-:-:S02]  /*aa00*/  ISETP.GE.AND P6, PT, R13, R240, PT ;  /* 0x000000f00d00720c */ /* 0x000fc40003fc6270 */
[----:B------:R-:W-:Y:S02]  /*aa10*/  ISETP.GE.AND P5, PT, R241, R240, PT ;  /* 0x000000f0f100720c */ /* 0x000fe40003fa6270 */
[-C--:B------:R-:W-:Y:S02]  /*aa20*/  ISETP.GE.AND P4, PT, R13, R239.reuse, PT ;  /* 0x000000ef0d00720c */ /* 0x080fe40003f86270 */
[----:B------:R-:W-:Y:S02]  /*aa30*/  ISETP.GE.AND P3, PT, R241, R239, PT ;  /* 0x000000eff100720c */ /* 0x000fe40003f66270 */
[-C--:B------:R-:W-:Y:S02]  /*aa40*/  ISETP.GE.AND P2, PT, R13, R234.reuse, PT ;  /* 0x000000ea0d00720c */ /* 0x080fe40003f46270 */
        /* <DEDUP_REMOVED lines=32> */
.L_x_856:
[----:B-1----:R-:W-:Y:S01]  /*ac50*/  FMNMX.FTZ R4, R167, R180, !PT ;  /* 0x000000b4a7047209 */ /* 0x002fe20007810000 */
[----:B------:R-:W-:Y:S01]  /*ac60*/  IMAD.WIDE.U32 R22, R200, -0x2daee0ad, RZ ;  /* 0xd2511f53c8167825 */ /* 0x000fe200078e00ff */
[----:B------:R-:W-:Y:S01]  /*ac70*/  FMNMX.FTZ R13, R166, R17, !PT ;  /* 0x00000011a60d7209 */ /* 0x000fe20007810000 */
[----:B------:R-:W-:Y:S01]  /*ac80*/  STL.64 [R1+0x8], R202 ;  /* 0x000008ca01007387 */ /* 0x000fe20000100a00 */
        /* <DEDUP_REMOVED lines=16> */
[----:B------:R-:W-:Y:S02]  /*ad90*/  MOV R11, UR27 ;  /* 0x0000001b000b7c02 */ /* 0x000fe40008000f00 */
[----:B------:R-:W-:Y:S01]  /*ada0*/  FMNMX.FTZ R7, R20, R7, !PT ;  /* 0x0000000714077209 */ /* 0x000fe20007810000 */
[----:B------:R-:W2:Y:S01]  /*adb0*/  SHFL.BFLY PT, R168, R13, 0x2, 0x1f ;  /* 0x0c401f000da87f89 */ /* 0x000ea200000e0000 */
[----:B------:R-:W-:Y:S01]  /*adc0*/  LOP3.LUT R240, R23, UR29, R11, 0x96, !PT ;  /* 0x0000001d17f07c12 */ /* 0x000fe2000f8e960b */
[----:B------:R-:W-:Y:S01]  /*add0*/  IMAD R11, R236, -0x326172a9, RZ ;  /* 0xcd9e8d57ec0b7824 */ /* 0x000fe200078e02ff */
[----:B------:R-:W-:-:S03]  /*ade0*/  FMNMX.FTZ R7, R10, R7, !PT ;  /* 0x000000070a077209 */ /* 0x000fc60007810000 */
[----:B------:R-:W-:Y:S01]  /*adf0*/  IMAD.WIDE.U32 R240, R240, -0x326172a9, RZ ;  /* 0xcd9e8d57f0f07825 */ /* 0x000fe200078e00ff */
[----:B------:R-:W-:-:S04]  /*ae00*/  FMNMX.FTZ R32, R28, R7, !PT ;  /* 0x000000071c207209 */ /* 0x000fc80007810000 */
[----:B------:R-:W-:-:S05]  /*ae10*/  LOP3.LUT R170, R241, UR15, R11, 0x96, !PT ;  /* 0x0000000ff1aa7c12 */ /* 0x000fca000f8e960b */
[----:B------:R-:W-:Y:S01]  /*ae20*/  IMAD.WIDE.U32 R170, R170, -0x2daee0ad, RZ ;  /* 0xd2511f53aaaa7825 */ /* 0x000fe200078e00ff */
[----:B-1----:R-:W-:Y:S02]  /*ae30*/  FMNMX.FTZ R4, R5, R4, !PT ;  /* 0x0000000405047209 */ /* 0x002fe40007810000 */
[----:B------:R-:W-:Y:S02]  /*ae40*/  FMNMX.FTZ R5, R165, R16, !PT ;  /* 0x00000010a5057209 */ /* 0x000fe40007810000 */
[----:B--2---:R-:W-:Y:S01]  /*ae50*/  FMNMX.FTZ R168, R13, R168, !PT ;  /* 0x000000a80da87209 */ /* 0x004fe20007810000 */
[----:B------:R-:W1:Y:S01]  /*ae60*/  SHFL.BFLY PT, R177, R4, 0x1, 0x1f ;  /* 0x0c201f0004b17f89 */ /* 0x000e6200000e0000 */
[----:B------:R-:W-:Y:S02]  /*ae70*/  FMNMX.FTZ R5, R24, R5, !PT ;  /* 0x0000000518057209 */ /* 0x000fe40007810000 */
[----:B------:R-:W-:Y:S01]  /*ae80*/  FMNMX.FTZ R13, R173, R32, !PT ;  /* 0x00000020ad0d7209 */ /* 0x000fe20007810000 */
[----:B------:R-:W2:Y:S01]  /*ae90*/  SHFL.BFLY PT, R7, R168, 0x1, 0x1f ;  /* 0x0c201f00a8077f89 */ /* 0x000ea200000e0000 */
[----:B------:R-:W-:Y:S01]  /*aea0*/  FMNMX.FTZ R5, R12, R5, !PT ;  /* 0x000000050c057209 */ /* 0x000fe20007810000 */
[----:B------:R-:W-:-:S03]  /*aeb0*/  IMAD.WIDE.U32 R32, R238, -0x326172a9, RZ ;  /* 0xcd9e8d57ee207825 */ /* 0x000fc600078e00ff */
[----:B------:R-:W-:Y:S02]  /*aec0*/  FMNMX.FTZ R5, R8, R5, !PT ;  /* 0x0000000508057209 */ /* 0x000fe40007810000 */
[----:B------:R-:W-:Y:S02]  /*aed0*/  LOP3.LUT R34, R33, R201, RZ, 0x3c, !PT ;  /* 0x000000c921227212 */ /* 0x000fe400078e3cff */
[----:B------:R-:W-:Y:S02]  /*aee0*/  FMNMX.FTZ R5, R0, R5, !PT ;  /* 0x0000000500057209 */ /* 0x000fe40007810000 */
[----:B------:R-:W-:Y:S01]  /*aef0*/  LOP3.LUT R245, R241, UR15, R32, 0x96, !PT ;  /* 0x0000000ff1f57c12 */ /* 0x000fe2000f8e9620 */
[----:B------:R-:W-:Y:S01]  /*af00*/  IMAD.WIDE.U32 R34, R34, -0x2daee0ad, RZ ;  /* 0xd2511f5322227825 */ /* 0x000fe200078e00ff */
[----:B------:R-:W-:-:S04]  /*af10*/  LOP3.LUT R32, R243, UR13, R240, 0x96, !PT ;  /* 0x0000000df3207c12 */ /* 0x000fc8000f8e96f0 */
[----:B------:R-:W-:Y:S01]  /*af20*/  LOP3.LUT R22, R35, UR14, R22, 0x96, !PT ;  /* 0x0000000e23167c12 */ /* 0x000fe2000f8e9616 */
[----:B------:R-:W-:Y:S01]  /*af30*/  IMAD.WIDE.U32 R32, R32, -0x2daee0ad, RZ ;  /* 0xd2511f5320207825 */ /* 0x000fe200078e00ff */
[----:B-1----:R-:W-:Y:S02]  /*af40*/  FMNMX.FTZ R177, R4, R177, !PT ;  /* 0x000000b104b17209 */ /* 0x002fe40007810000 */
[----:B------:R-:W-:Y:S01]  /*af50*/  FMNMX.FTZ R4, R2, R5, !PT ;  /* 0x0000000502047209 */ /* 0x000fe20007810000 */
[----:B------:R-:W-:Y:S01]  /*af60*/  IMAD.WIDE.U32 R22, R22, -0x326172a9, RZ ;  /* 0xcd9e8d5716167825 */ /* 0x000fe200078e00ff */
[----:B------:R-:W-:Y:S02]  /*af70*/  FSETP.NEU.FTZ.AND P3, PT, R177, -INF , PT ;  /* 0xff800000b100780b */ /* 0x000fe40003f7d000 */
[----:B------:R-:W-:Y:S01]  /*af80*/  FMNMX.FTZ R5, R3, R4, !PT ;  /* 0x0000000403057209 */ /* 0x000fe20007810000 */
[----:B------:R-:W-:Y:S01]  /*af90*/  FMUL.FTZ R4, R177, c[0x0][0x23c] ;  /* 0x00008f00b1047a20 */ /* 0x000fe20000410000 */
[----:B------:R-:W-:-:S02]  /*afa0*/  LOP3.LUT R240, R23, UR13, R240, 0x96, !PT ;  /* 0x0000000d17f07c12 */ /* 0x000fc4000f8e96f0 */
[----:B------:R-:W-:Y:S02]  /*afb0*/  FMNMX.FTZ R6, R172, R5, !PT ;  /* 0x00000005ac067209 */ /* 0x000fe40007810000 */
[----:B------:R-:W-:Y:S01]  /*afc0*/  FSEL R15, R4, RZ, P3 ;  /* 0x000000ff040f7208 */ /* 0x000fe20001800000 */
[----:B------:R-:W-:Y:S01]  /*afd0*/  IMAD.WIDE.U32 R240, R240, -0x2daee0ad, RZ ;  /* 0xd2511f53f0f07825 */ /* 0x000fe200078e00ff */
[----:B------:R-:W-:Y:S01]  /*afe0*/  FMNMX.FTZ R4, R174, R13, !PT ;  /* 0x0000000dae047209 */ /* 0x000fe20007810000 */
[----:B------:R-:W1:Y:S02]  /*aff0*/  SHFL.BFLY PT, R5, R6, 0x2, 0x1f ;  /* 0x0c401f0006057f89 */ /* 0x000e6400000e0000 */
[--C-:B------:R-:W-:Y:S01]  /*b000*/  FFMA.FTZ R182, R176, c[0x0][0x23c], -R15.reuse ;  /* 0x00008f00b0b67a23 */ /* 0x100fe2000001080f */
[----:B------:R-:W-:Y:S01]  /*b010*/  FMNMX.FTZ R183, R175, R4, !PT ;  /* 0x00000004afb77209 */ /* 0x000fe20007810000 */
[--C-:B------:R-:W-:Y:S01]  /*b020*/  FFMA.FTZ R179, R181, c[0x0][0x23c], -R15.reuse ;  /* 0x00008f00b5b37a23 */ /* 0x100fe2000001080f */
[----:B--2---:R-:W-:Y:S01]  /*b030*/  FMNMX.FTZ R176, R168, R7, !PT ;  /* 0x00000007a8b07209 */ /* 0x004fe20007810000 */
[--C-:B------:R-:W-:Y:S01]  /*b040*/  FFMA.FTZ R181, R9, c[0x0][0x23c], -R15.reuse ;  /* 0x00008f0009b57a23 */ /* 0x100fe2000001080f */
[----:B------:R-:W-:Y:S01]  /*b050*/  FMNMX.FTZ R183, R178, R183, !PT ;  /* 0x000000b7b2b77209 */ /* 0x000fe20007810000 */
[----:B------:R-:W-:Y:S01]  /*b060*/  FFMA.FTZ R180, R180, c[0x0][0x23c], -R15 ;  /* 0x00008f00b4b47a23 */ /* 0x000fe2000001080f */
[----:B------:R-:W-:Y:S01]  /*b070*/  LOP3.LUT R7, R171, UR12, R244, 0x96, !PT ;  /* 0x0000000cab077c12 */ /* 0x000fe2000f8e96f4 */
[----:B------:R-:W-:Y:S01]  /*b080*/  IMAD.WIDE.U32 R244, R245, -0x2daee0ad, RZ ;  /* 0xd2511f53f5f47825 */ /* 0x000fe200078e00ff */
[----:B------:R-:W-:Y:S01]  /*b090*/  FSETP.NEU.FTZ.AND P2, PT, R176, -INF , PT ;  /* 0xff800000b000780b */ /* 0x000fe20003f5d000 */
[----:B------:R-:W2:Y:S01]  /*b0a0*/  SHFL.BFLY PT, R4, R183, 0x2, 0x1f ;  /* 0x0c401f00b7047f89 */ /* 0x000ea200000e0000 */
[----:B------:R-:W-:Y:S01]  /*b0b0*/  MUFU.EX2 R179, R179 ;  /* 0x000000b300b37308 */ /* 0x000fe20000000800 */
[----:B------:R-:W-:Y:S01]  /*b0c0*/  IMAD.WIDE.U32 R168, R7, -0x326172a9, RZ ;  /* 0xcd9e8d5707a87825 */ /* 0x000fe200078e00ff */
[----:B------:R-:W-:-:S02]  /*b0d0*/  LOP3.LUT R7, R33, UR10, R170, 0x96, !PT ;  /* 0x0000000a21077c12 */ /* 0x000fc4000f8e96aa */
[----:B------:R-:W-:Y:S01]  /*b0e0*/  LOP3.LUT R243, R245, UR12, R34, 0x96, !PT ;  /* 0x0000000cf5f37c12 */ /* 0x000fe2000f8e9622 */
[----:B------:R-:W-:Y:S01]  /*b0f0*/  FMUL.FTZ R249, R176, c[0x0][0x23c] ;  /* 0x00008f00b0f97a20 */ /* 0x000fe20000410000 */
[----:B------:R-:W-:Y:S01]  /*b100*/  LOP3.LUT R244, R241, UR10, R244, 0x96, !PT ;  /* 0x0000000af1f47c12 */ /* 0x000fe2000f8e96f4 */
[----:B------:R-:W-:Y:S01]  /*b110*/  IMAD.WIDE.U32 R170, R7, -0x326172a9, RZ ;  /* 0xcd9e8d5707aa7825 */ /* 0x000fe200078e00ff */
[----:B------:R-:W-:Y:S01]  /*b120*/  LOP3.LUT R9, R169, UR11, R242, 0x96, !PT ;  /* 0x0000000ba9097c12 */ /* 0x000fe2000f8e96f2 */
[----:B------:R-:W-:Y:S01]  /*b130*/  MUFU.EX2 R180, R180 ;  /* 0x000000b400b47308 */ /* 0x000fe20000000800 */
[----:B------:R-:W-:Y:S01]  /*b140*/  FSEL R249, R249, RZ, P2 ;  /* 0x000000fff9f97208 */ /* 0x000fe20001000000 */
[----:B------:R-:W-:Y:S01]  /*b150*/  IMAD.WIDE.U32 R242, R243, -0x326172a9, RZ ;  /* 0xcd9e8d57f3f27825 */ /* 0x000fe200078e00ff */
[----:B-1----:R-:W-:Y:S02]  /*b160*/  FMNMX.FTZ R5, R6, R5, !PT ;  /* 0x0000000506057209 */ /* 0x002fe40007810000 */
[----:B------:R-:W-:Y:S01]  /*b170*/  LOP3.LUT R7, R171, UR9, R168, 0x96, !PT ;  /* 0x00000009ab077c12 */ /* 0x000fe2000f8e96a8 */
[----:B------:R-:W-:Y:S01]  /*b180*/  IMAD.WIDE.U32 R244, R244, -0x326172a9, RZ ;  /* 0xcd9e8d57f4f47825 */ /* 0x000fe200078e00ff */
[----:B------:R-:W-:Y:S01]  /*b190*/  LOP3.LUT R22, R243, UR11, R22, 0x96, !PT ;  /* 0x0000000bf3167c12 */ /* 0x000fe2000f8e9616 */
[----:B------:R-:W1:Y:S01]  /*b1a0*/  SHFL.BFLY PT, R6, R5, 0x1, 0x1f ;  /* 0x0c201f0005067f89 */ /* 0x000e6200000e0000 */
[----:B------:R-:W-:Y:S01]  /*b1b0*/  MUFU.EX2 R182, R182 ;  /* 0x000000b600b67308 */ /* 0x000fe20000000800 */
[--C-:B------:R-:W-:Y:S01]  /*b1c0*/  FFMA.FTZ R195, R26, c[0x0][0x23c], -R249.reuse ;  /* 0x00008f001ac37a23 */ /* 0x100fe200000108f9 */
[----:B------:R-:W-:Y:S01]  /*b1d0*/  LOP3.LUT R242, R245, UR9, R242, 0x96, !PT ;  /* 0x00000009f5f27c12 */ /* 0x000fe2000f8e96f2 */
[----:B------:R-:W-:Y:S01]  /*b1e0*/  FFMA.FTZ R194, R184, c[0x0][0x23c], -R249 ;  /* 0x00008f00b8c27a23 */ /* 0x000fe200000108f9 */
[----:B------:R-:W-:Y:S01]  /*b1f0*/  MOV R245, R25 ;  /* 0x0000001900f57202 */ /* 0x000fe20000000f00 */
[----:B------:R-:W-:Y:S01]  /*b200*/  IMAD.WIDE.U32 R26, R9, -0x2daee0ad, RZ ;  /* 0xd2511f53091a7825 */ /* 0x000fe200078e00ff */
[----:B--2---:R-:W-:-:S02]  /*b210*/  FMNMX.FTZ R183, R183, R4, !PT ;  /* 0x00000004b7b77209 */ /* 0x004fc40007810000 */
[----:B------:R-:W-:Y:S01]  /*b220*/  MUFU.EX2 R195, R195 ;  /* 0x000000c300c37308 */ /* 0x000fe20000000800 */
[----:B------:R-:W-:Y:S02]  /*b230*/  IMAD.WIDE.U32 R168, R7, -0x2daee0ad, RZ ;  /* 0xd2511f5307a87825 */ /* 0x000fe400078e00ff */
[----:B------:R-:W2:Y:S02]  /*b240*/  SHFL.BFLY PT, R4, R183, 0x1, 0x1f ;  /* 0x0c201f00b7047f89 */ /* 0x000ea400000e0000 */
[----:B------:R-:W-:-:S03]  /*b250*/  IMAD.WIDE.U32 R22, R22, -0x2daee0ad, RZ ;  /* 0xd2511f5316167825 */ /* 0x000fc600078e00ff */
[----:B------:R-:W-:Y:S01]  /*b260*/  MUFU.EX2 R194, R194 ;  /* 0x000000c200c27308 */ /* 0x000fe20000000800 */
[----:B------:R-:W-:Y:S01]  /*b270*/  IMAD.WIDE.U32 R242, R242, -0x2daee0ad, RZ ;  /* 0xd2511f53f2f27825 */ /* 0x000fe200078e00ff */
[----:B------:R-:W-:-:S03]  /*b280*/  LOP3.LUT R240, R23, UR8, R240, 0x96, !PT ;  /* 0x0000000817f07c12 */ /* 0x000fc6000f8e96f0 */
[----:B------:R-:W-:Y:S01]  /*b290*/  FFMA.FTZ R196, R17, c[0x0][0x23c], -R249 ;  /* 0x00008f0011c47a23 */ /* 0x000fe200000108f9 */
[----:B-1----:R-:W-:Y:S01]  /*b2a0*/  FMNMX.FTZ R184, R5, R6, !PT ;  /* 0x0000000605b87209 */ /* 0x002fe20007810000 */
[----:B------:R-:W-:Y:S01]  /*b2b0*/  IMAD.WIDE.U32 R240, R240, -0x326172a9, RZ ;  /* 0xcd9e8d57f0f07825 */ /* 0x000fe200078e00ff */
[----:B------:R-:W-:Y:S01]  /*b2c0*/  LOP3.LUT R5, R169, UR6, R26, 0x96, !PT ;  /* 0x00000006a9057c12 */ /* 0x000fe2000f8e961a */
[----:B------:R-:W-:Y:S01]  /*b2d0*/  MUFU.EX2 R181, R181 ;  /* 0x000000b500b57308 */ /* 0x000fe20000000800 */
[C---:B------:R-:W-:Y:S01]  /*b2e0*/  FSETP.NEU.FTZ.AND P1, PT, R184.reuse, -INF , PT ;  /* 0xff800000b800780b */ /* 0x040fe20003f3d000 */
[----:B------:R-:W-:Y:S01]  /*b2f0*/  FMUL.FTZ R239, R184, c[0x0][0x23c] ;  /* 0x00008f00b8ef7a20 */ /* 0x000fe20000410000 */
[----:B------:R-:W-:Y:S01]  /*b300*/  LOP3.LUT R6, R27, UR8, R32, 0x96, !PT ;  /* 0x000000081b067c12 */ /* 0x000fe2000f8e9620 */
[----:B------:R-:W-:Y:S01]  /*b310*/  IMAD.WIDE.U32 R26, R5, -0x326172a9, RZ ;  /* 0xcd9e8d57051a7825 */ /* 0x000fe200078e00ff */
[----:B------:R-:W-:Y:S01]  /*b320*/  LOP3.LUT R5, R243, UR6, R22, 0x96, !PT ;  /* 0x00000006f3057c12 */ /* 0x000fe2000f8e9616 */
[----:B------:R-:W1:Y:S01]  /*b330*/  LDSM.16.MT88.4 R32, [R210+0xa000] ;  /* 0x00a00000d220783b */ /* 0x000e620000004200 */
[----:B------:R-:W-:Y:S01]  /*b340*/  FSEL R239, R239, RZ, P1 ;  /* 0x000000ffefef7208 */ /* 0x000fe20000800000 */
[----:B------:R-:W-:Y:S01]  /*b350*/  IMAD.WIDE.U32 R202, R6, -0x326172a9, RZ ;  /* 0xcd9e8d5706ca7825 */ /* 0x000fe200078e00ff */
[----:B--2---:R-:W-:Y:S01]  /*b360*/  FMNMX.FTZ R183, R183, R4, !PT ;  /* 0x00000004b7b77209 */ /* 0x004fe20007810000 */
[----:B------:R-:W-:Y:S01]  /*b370*/  MUFU.EX2 R196, R196 ;  /* 0x000000c400c47308 */ /* 0x000fe20000000800 */
[----:B------:R-:W-:Y:S01]  /*b380*/  LOP3.LUT R6, R26, 0xffff, RZ, 0xc0, !PT ;  /* 0x0000ffff1a067812 */ /* 0x000fe200078ec0ff */
[--C-:B------:R-:W-:Y:S01]  /*b390*/  FFMA.FTZ R192, R16, c[0x0][0x23c], -R239.reuse ;  /* 0x00008f0010c07a23 */ /* 0x100fe200000108ef */
[C---:B------:R-:W-:Y:S01]  /*b3a0*/  FSETP.NEU.FTZ.AND P0, PT, R183.reuse, -INF , PT ;  /* 0xff800000b700780b */ /* 0x040fe20003f1d000 */
[----:B------:R-:W-:Y:S01]  /*b3b0*/  FMUL.FTZ R237, R183, c[0x0][0x23c] ;  /* 0x00008f00b7ed7a20 */ /* 0x000fe20000410000 */
[----:B------:R-:W-:Y:S01]  /*b3c0*/  LOP3.LUT R13, R27, UR17, R202, 0x96, !PT ;  /* 0x000000111b0d7c12 */ /* 0x000fe2000f8e96ca */
[----:B------:R-:W-:Y:S01]  /*b3d0*/  IMAD.WIDE.U32 R16, R5, -0x326172a9, RZ ;  /* 0xcd9e8d5705107825 */ /* 0x000fe200078e00ff */
[----:B------:R-:W-:Y:S01]  /*b3e0*/  LOP3.LUT R11, R26, 0xff, RZ, 0xc0, !PT ;  /* 0x000000ff1a0b7812 */ /* 0x000fe200078ec0ff */
[----:B------:R-:W-:Y:S01]  /*b3f0*/  MUFU.EX2 R192, R192 ;  /* 0x000000c000c07308 */ /* 0x000fe20000000800 */
[----:B------:R-:W-:Y:S01]  /*b400*/  FSEL R237, R237, RZ, P0 ;  /* 0x000000ffeded7208 */ /* 0x000fe20000000000 */
[--C-:B------:R-:W-:Y:S01]  /*b410*/  FFMA.FTZ R190, R12, c[0x0][0x23c], -R239.reuse ;  /* 0x00008f000cbe7a23 */ /* 0x100fe200000108ef */
[----:B------:R-:W-:Y:S01]  /*b420*/  LOP3.LUT R5, R17, UR17, R240, 0x96, !PT ;  /* 0x0000001111057c12 */ /* 0x000fe2000f8e96f0 */
[----:B------:R-:W-:Y:S01]  /*b430*/  FFMA.FTZ R189, R8, c[0x0][0x23c], -R239 ;  /* 0x00008f0008bd7a23 */ /* 0x000fe200000108ef */
[----:B------:R-:W-:Y:S01]  /*b440*/  SHF.R.U32.HI R12, RZ, 0x10, R16 ;  /* 0x00000010ff0c7819 */ /* 0x000fe20000011610 */
[----:B------:R-:W2:Y:S01]  /*b450*/  LDC.U8 R240, c[0x0][0x2d8] ;  /* 0x0000b600fff07b82 */ /* 0x000ea20000000000 */
[----:B------:R-:W-:Y:S01]  /*b460*/  LOP3.LUT R15, R16, 0xffff, RZ, 0xc0, !PT ;  /* 0x0000ffff100f7812 */ /* 0x000fe200078ec0ff */
[--C-:B------:R-:W-:Y:S01]  /*b470*/  FFMA.FTZ R188, R14, c[0x0][0x23c], -R237.reuse ;  /* 0x00008f000ebc7a23 */ /* 0x100fe200000108ed */
[----:B------:R-:W-:Y:S01]  /*b480*/  FSEL R8, R177, RZ, P3 ;  /* 0x000000ffb1087208 */ /* 0x000fe20001800000 */
[----:B------:R-:W-:Y:S01]  /*b490*/  FFMA.FTZ R186, R10, c[0x0][0x23c], -R237 ;  /* 0x00008f000aba7a23 */ /* 0x000fe200000108ed */
[----:B------:R-:W-:Y:S01]  /*b4a0*/  SHF.R.U32.HI R6, RZ, 0x8, R6 ;  /* 0x00000008ff067819 */ /* 0x000fe20000011606 */
[----:B------:R-:W-:Y:S01]  /*b4b0*/  FFMA.FTZ R193, R30, c[0x0][0x23c], -R249 ;  /* 0x00008f001ec17a23 */ /* 0x000fe200000108f9 */
[----:B------:R-:W-:Y:S01]  /*b4c0*/  SHF.R.U32.HI R7, RZ, 0x18, R16 ;  /* 0x00000018ff077819 */ /* 0x000fe20000011610 */
[----:B------:R-:W-:Y:S01]  /*b4d0*/  FADD.FTZ R8, R167, -R8 ;  /* 0x80000008a7087221 */ /* 0x000fe20000010000 */
[----:B------:R-:W-:Y:S01]  /*b4e0*/  FSEL R17, R176, RZ, P2 ;  /* 0x000000ffb0117208 */ /* 0x000fe20001000000 */
[----:B------:R-:W-:Y:S01]  /*b4f0*/  FFMA.FTZ R185, R28, c[0x0][0x23c], -R237 ;  /* 0x00008f001cb97a23 */ /* 0x000fe200000108ed */
[----:B------:R-:W-:Y:S01]  /*b500*/  LOP3.LUT R12, R12, 0xff, RZ, 0xc0, !PT ;  /* 0x000000ff0c0c7812 */ /* 0x000fe200078ec0ff */
[----:B------:R-:W-:Y:S01]  /*b510*/  FMUL.FTZ R234, R8, c[0x0][0x23c] ;  /* 0x00008f0008ea7a20 */ /* 0x000fe20000410000 */
[----:B------:R-:W-:Y:S01]  /*b520*/  SHF.R.U32.HI R14, RZ, 0x10, R13 ;  /* 0x00000010ff0e7819 */ /* 0x000fe2000001160d */
[----:B------:R-:W3:Y:S01]  /*b530*/  MUFU.EX2 R193, R193 ;  /* 0x000000c100c17308 */ /* 0x000ee20000000800 */
[----:B------:R-:W-:Y:S01]  /*b540*/  SHF.R.U32.HI R4, RZ, 0x10, R26 ;  /* 0x00000010ff047819 */ /* 0x000fe2000001161a */
[----:B------:R-:W-:Y:S01]  /*b550*/  FFMA.FTZ R191, R24, c[0x0][0x23c], -R239 ;  /* 0x00008f0018bf7a23 */ /* 0x000fe200000108ef */
[----:B------:R-:W-:Y:S01]  /*b560*/  PRMT R11, R11, 0x5410, R6 ;  /* 0x000054100b0b7816 */ /* 0x000fe20000000006 */
[----:B------:R-:W-:Y:S01]  /*b570*/  FADD.FTZ R6, R166, -R17 ;  /* 0x80000011a6067221 */ /* 0x000fe20000010000 */
[----:B------:R-:W-:Y:S01]  /*b580*/  LOP3.LUT R21, R16, 0xff, RZ, 0xc0, !PT ;  /* 0x000000ff10157812 */ /* 0x000fe200078ec0ff */
[----:B------:R-:W-:Y:S01]  /*b590*/  FFMA.FTZ R187, R20, c[0x0][0x23c], -R237 ;  /* 0x00008f0014bb7a23 */ /* 0x000fe200000108ed */
[----:B------:R-:W-:Y:S01]  /*b5a0*/  SHF.R.U32.HI R10, RZ, 0x8, R15 ;  /* 0x00000008ff0a7819 */ /* 0x000fe2000001160f */
[----:B------:R-:W-:Y:S01]  /*b5b0*/  MUFU.EX2 R186, R186 ;  /* 0x000000ba00ba7308 */ /* 0x000fe20000000800 */
[----:B------:R-:W-:Y:S01]  /*b5c0*/  PRMT R7, R12, 0x5410, R7 ;  /* 0x000054100c077816 */ /* 0x000fe20000000007 */
[----:B------:R-:W-:Y:S01]  /*b5d0*/  FMUL.FTZ R199, R6, c[0x0][0x23c] ;  /* 0x00008f0006c77a20 */ /* 0x000fe20000410000 */
[----:B------:R-:W-:Y:S01]  /*b5e0*/  LOP3.LUT R14, R14, 0xff, RZ, 0xc0, !PT ;  /* 0x000000ff0e0e7812 */ /* 0x000fe200078ec0ff */
[----:B------:R-:W-:Y:S01]  /*b5f0*/  LDSM.16.MT88.4 R28, [R211+0xb000] ;  /* 0x00b00000d31c783b */ /* 0x000fe20000004200 */
[----:B------:R-:W-:-:S02]  /*b600*/  SHF.R.U32.HI R12, RZ, 0x10, R5 ;  /* 0x00000010ff0c7819 */ /* 0x000fc40000011605 */
[----:B------:R-:W-:Y:S01]  /*b610*/  SHF.R.U32.HI R17, RZ, 0x18, R13 ;  /* 0x00000018ff117819 */ /* 0x000fe2000001160d */
[----:B------:R-:W4:Y:S01]  /*b620*/  MUFU.EX2 R185, R185 ;  /* 0x000000b900b97308 */ /* 0x000f220000000800 */
[----:B------:R-:W-:Y:S02]  /*b630*/  SHF.R.U32.HI R9, RZ, 0x18, R26 ;  /* 0x00000018ff097819 */ /* 0x000fe4000001161a */
[----:B------:R-:W-:Y:S01]  /*b640*/  LOP3.LUT R4, R4, 0xff, RZ, 0xc0, !PT ;  /* 0x000000ff04047812 */ /* 0x000fe200078ec0ff */
[----:B------:R-:W-:Y:S01]  /*b650*/  LDSM.16.MT88.4 R24, [R208+0xa000] ;  /* 0x00a00000d018783b */ /* 0x000fe20000004200 */
[----:B------:R-:W-:Y:S02]  /*b660*/  PRMT R21, R21, 0x5410, R10 ;  /* 0x0000541015157816 */ /* 0x000fe4000000000a */
[C---:B------:R-:W-:Y:S01]  /*b670*/  LOP3.LUT R10, R5.reuse, 0xffff, RZ, 0xc0, !PT ;  /* 0x0000ffff050a7812 */ /* 0x040fe200078ec0ff */
[----:B------:R-:W-:Y:S01]  /*b680*/  MUFU.EX2 R190, R190 ;  /* 0x000000be00be7308 */ /* 0x000fe20000000800 */
[----:B------:R-:W-:-:S02]  /*b690*/  LOP3.LUT R19, R5, 0xff, RZ, 0xc0, !PT ;  /* 0x000000ff05137812 */ /* 0x000fc400078ec0ff */
[----:B------:R-:W-:Y:S02]  /*b6a0*/  SHF.R.U32.HI R8, RZ, 0x18, R5 ;  /* 0x00000018ff087819 */ /* 0x000fe40000011605 */
[C---:B------:R-:W-:Y:S02]  /*b6b0*/  LOP3.LUT R16, R13.reuse, 0xffff, RZ, 0xc0, !PT ;  /* 0x0000ffff0d107812 */ /* 0x040fe400078ec0ff */
[----:B------:R-:W-:Y:S01]  /*b6c0*/  LOP3.LUT R23, R13, 0xff, RZ, 0xc0, !PT ;  /* 0x000000ff0d177812 */ /* 0x000fe200078ec0ff */
[----:B------:R-:W1:Y:S01]  /*b6d0*/  MUFU.EX2 R189, R189 ;  /* 0x000000bd00bd7308 */ /* 0x000e620000000800 */
[----:B------:R-:W-:Y:S02]  /*b6e0*/  PRMT R17, R14, 0x5410, R17 ;  /* 0x000054100e117816 */ /* 0x000fe40000000011 */
[----:B------:R-:W-:Y:S02]  /*b6f0*/  LOP3.LUT R5, R12, 0xff, RZ, 0xc0, !PT ;  /* 0x000000ff0c057812 */ /* 0x000fe400078ec0ff */
[----:B------:R-:W-:Y:S01]  /*b700*/  PRMT R9, R4, 0x5410, R9 ;  /* 0x0000541004097816 */ /* 0x000fe20000000009 */
[----:B------:R-:W1:Y:S01]  /*b710*/  LDSM.16.MT88.4 R12, [R211+0xa000] ;  /* 0x00a00000d30c783b */ /* 0x000e620000004200 */
[----:B------:R-:W-:Y:S01]  /*b720*/  FSEL R4, R184, RZ, P1 ;  /* 0x000000ffb8047208 */ /* 0x000fe20000800000 */
[----:B------:R-:W1:Y:S01]  /*b730*/  MUFU.EX2 R191, R191 ;  /* 0x000000bf00bf7308 */ /* 0x000e620000000800 */
[----:B------:R-:W-:-:S02]  /*b740*/  FSEL R197, R183, RZ, P0 ;  /* 0x000000ffb7c57208 */ /* 0x000fc40000000000 */
[----:B------:R-:W-:Y:S01]  /*b750*/  SHF.R.U32.HI R16, RZ, 0x8, R16 ;  /* 0x00000008ff107819 */ /* 0x000fe20000011610 */
[----:B------:R-:W-:Y:S01]  /*b760*/  FADD.FTZ R4, R165, -R4 ;  /* 0x80000004a5047221 */ /* 0x000fe20000010000 */
[----:B------:R-:W-:Y:S01]  /*b770*/  SHF.R.U32.HI R10, RZ, 0x8, R10 ;  /* 0x00000008ff0a7819 */ /* 0x000fe2000001160a */
[----:B------:R-:W-:Y:S01]  /*b780*/  FADD.FTZ R197, R18, -R197 ;  /* 0x800000c512c57221 */ /* 0x000fe20000010000 */
[----:B--2---:R-:W-:Y:S01]  /*b790*/  PRMT R240, R240, 0x7054, R240 ;  /* 0x00007054f0f07816 */ /* 0x004fe200000000f0 */
[----:B------:R-:W-:Y:S01]  /*b7a0*/  FMUL.FTZ R198, R4, c[0x0][0x23c] ;  /* 0x00008f0004c67a20 */ /* 0x000fe20000410000 */
[----:B------:R-:W-:Y:S01]  /*b7b0*/  PRMT R23, R23, 0x5410, R16 ;  /* 0x0000541017177816 */ /* 0x000fe20000000010 */
[----:B------:R-:W-:Y:S01]  /*b7c0*/  FMUL.FTZ R197, R197, c[0x0][0x23c] ;  /* 0x00008f00c5c57a20 */ /* 0x000fe20000410000 */
[----:B------:R-:W-:Y:S01]  /*b7d0*/  MUFU.EX2 R188, R188 ;  /* 0x000000bc00bc7308 */ /* 0x000fe20000000800 */
[----:B------:R-:W-:Y:S01]  /*b7e0*/  PRMT R19, R19, 0x5410, R10 ;  /* 0x0000541013137816 */ /* 0x000fe2000000000a */
[--C-:B------:R-:W-:Y:S01]  /*b7f0*/  HSET2.LE.AND R10, R11, R240.reuse, PT ;  /* 0x000000f00b0a7233 */ /* 0x100fe20003803000 */
[----:B------:R-:W-:Y:S01]  /*b800*/  PRMT R5, R5, 0x5410, R8 ;  /* 0x0000541005057816 */ /* 0x000fe20000000008 */
[--C-:B------:R-:W-:Y:S01]  /*b810*/  HSET2.LE.AND R11, R9, R240.reuse, PT ;  /* 0x000000f0090b7233 */ /* 0x100fe20003803000 */
[----:B---3--:R-:W-:Y:S01]  /*b820*/  F2FP.BF16.PACK_AB R6, R193, R194 ;  /* 0x000000c2c106723e */ /* 0x008fe200000010ff */
[--C-:B------:R-:W-:Y:S01]  /*b830*/  HSET2.LE.AND R8, R23, R240.reuse, PT ;  /* 0x000000f017087233 */ /* 0x100fe20003803000 */
[----:B------:R-:W-:Y:S01]  /*b840*/  F2FP.BF16.PACK_AB R9, R179, R180 ;  /* 0x000000b4b309723e */ /* 0x000fe200000010ff */
[----:B------:R-:W2:Y:S01]  /*b850*/  MUFU.EX2 R187, R187 ;  /* 0x000000bb00bb7308 */ /* 0x000ea20000000800 */
[----:B------:R-:W-:Y:S01]  /*b860*/  LOP3.LUT R11, R11, R6, RZ, 0xc0, !PT ;  /* 0x000000060b0b7212 */ /* 0x000fe200078ec0ff */
[--C-:B------:R-:W-:Y:S01]  /*b870*/  HSET2.LE.AND R7, R7, R240.reuse, PT ;  /* 0x000000f007077233 */ /* 0x100fe20003803000 */
[----:B------:R-:W-:Y:S01]  /*b880*/  LOP3.LUT R8, R8, R9, RZ, 0xc0, !PT ;  /* 0x0000000908087212 */ /* 0x000fe200078ec0ff */
[--C-:B------:R-:W-:Y:S01]  /*b890*/  HSET2.LE.AND R9, R17, R240.reuse, PT ;  /* 0x000000f011097233 */ /* 0x100fe20003803000 */
[----:B----4-:R-:W-:Y:S01]  /*b8a0*/  F2FP.BF16.PACK_AB R4, R185, R186 ;  /* 0x000000bab904723e */ /* 0x010fe200000010ff */
[--C-:B------:R-:W-:Y:S01]  /*b8b0*/  HSET2.LE.AND R6, R21, R240.reuse, PT ;  /* 0x000000f015067233 */ /* 0x100fe20003803000 */
[----:B------:R-:W-:Y:S01]  /*b8c0*/  F2FP.BF16.PACK_AB R16, R195, R196 ;  /* 0x000000c4c310723e */ /* 0x000fe200000010ff */
[----:B------:R-:W3:Y:S01]  /*b8d0*/  MUFU.EX2 R234, R234 ;  /* 0x000000ea00ea7308 */ /* 0x000ee20000000800 */
[----:B-1----:R-:W-:Y:S01]  /*b8e0*/  F2FP.BF16.PACK_AB R17, R189, R190 ;  /* 0x000000bebd11723e */ /* 0x002fe200000010ff */
[--C-:B------:R-:W-:Y:S01]  /*b8f0*/  HSET2.LE.AND R5, R5, R240.reuse, PT ;  /* 0x000000f005057233 */ /* 0x100fe20003803000 */
[----:B------:R-:W-:Y:S01]  /*b900*/  LOP3.LUT R7, R7, R4, RZ, 0xc0, !PT ;  /* 0x0000000407077212 */ /* 0x000fe200078ec0ff */
[----:B------:R-:W-:Y:S01]  /*b910*/  HSET2.LE.AND R4, R19, R240, PT ;  /* 0x000000f013047233 */ /* 0x000fe20003803000 */
[----:B------:R-:W-:-:S02]  /*b920*/  LOP3.LUT R9, R9, R16, RZ, 0xc0, !PT ;  /* 0x0000001009097212 */ /* 0x000fc400078ec0ff */
[----:B------:R-:W-:Y:S01]  /*b930*/  LOP3.LUT R6, R6, R17, RZ, 0xc0, !PT ;  /* 0x0000001106067212 */ /* 0x000fe200078ec0ff */
[----:B------:R-:W1:Y:S01]  /*b940*/  MUFU.EX2 R199, R199 ;  /* 0x000000c700c77308 */ /* 0x000e620000000800 */
[----:B------:R-:W-:Y:S02]  /*b950*/  F2FP.BF16.PACK_AB R23, R181, R182 ;  /* 0x000000b6b517723e */ /* 0x000fe400000010ff */
[----:B------:R-:W-:Y:S02]  /*b960*/  F2FP.BF16.PACK_AB R17, R191, R192 ;  /* 0x000000c0bf11723e */ /* 0x000fe400000010ff */
[----:B--2---:R-:W-:Y:S02]  /*b970*/  F2FP.BF16.PACK_AB R16, R187, R188 ;  /* 0x000000bcbb10723e */ /* 0x004fe400000010ff */
[----:B------:R-:W-:Y:S01]  /*b980*/  LOP3.LUT R10, R10, R23, RZ, 0xc0, !PT ;  /* 0x000000170a0a7212 */ /* 0x000fe200078ec0ff */
[----:B------:R-:W2:Y:S01]  /*b990*/  MUFU.EX2 R198, R198 ;  /* 0x000000c600c67308 */ /* 0x000ea20000000800 */
[----:B------:R-:W-:Y:S01]  /*b9a0*/  LOP3.LUT R4, R4, R17, RZ, 0xc0, !PT ;  /* 0x0000001104047212 */ /* 0x000fe200078ec0ff */
[----:B---3--:R-:W-:Y:S01]  /*b9b0*/  FMUL.FTZ R44, R44, R234 ;  /* 0x000000ea2c2c7220 */ /* 0x008fe20000410000 */
[----:B------:R-:W-:Y:S01]  /*b9c0*/  LOP3.LUT R5, R5, R16, RZ, 0xc0, !PT ;  /* 0x0000001005057212 */ /* 0x000fe200078ec0ff */
[----:B------:R-:W-:Y:S01]  /*b9d0*/  FMUL.FTZ R45, R45, R234 ;  /* 0x000000ea2d2d7220 */ /* 0x000fe20000410000 */
[----:B------:R-:W-:Y:S01]  /*b9e0*/  MOV R166, R170 ;  /* 0x000000aa00a67202 */ /* 0x000fe20000000f00 */
[----:B------:R-:W-:Y:S01]  /*b9f0*/  FMUL.FTZ R160, R160, R234 ;  /* 0x000000eaa0a07220 */ /* 0x000fe20000410000 */
[----:B------:R-:W-:Y:S01]  /*ba00*/  MOV R167, R171 ;  /* 0x000000ab00a77202 */ /* 0x000fe20000000f00 */
[----:B------:R-:W3:Y:S01]  /*ba10*/  MUFU.EX2 R197, R197 ;  /* 0x000000c500c57308 */ /* 0x000ee20000000800 */
[-C--:B-1----:R-:W-:Y:S01]  /*ba20*/  FMUL.FTZ R46, R46, R199.reuse ;  /* 0x000000c72e2e7220 */ /* 0x082fe20000410000 */
[----:B------:R-:W1:Y:S01]  /*ba30*/  LDSM.16.MT88.4 R20, [R209+0xa000] ;  /* 0x00a00000d114783b */ /* 0x000e620000004200 */
[----:B------:R-:W-:-:S02]  /*ba40*/  FMUL.FTZ R47, R47, R199 ;  /* 0x000000c72f2f7220 */ /* 0x000fc40000410000 */
[----:B------:R-:W-:Y:S01]  /*ba50*/  FMUL.FTZ R161, R161, R234 ;  /* 0x000000eaa1a17220 */ /* 0x000fe20000410000 */
[----:B------:R-:W4:Y:S01]  /*ba60*/  LDSM.16.MT88.4 R16, [R210+0xb000] ;  /* 0x00b00000d210783b */ /* 0x000f220000004200 */
[-C--:B------:R-:W-:Y:S02]  /*ba70*/  FMUL.FTZ R162, R162, R199.reuse ;  /* 0x000000c7a2a27220 */ /* 0x080fe40000410000 */
[-C--:B--2---:R-:W-:Y:S01]  /*ba80*/  FMUL.FTZ R48, R48, R198.reuse ;  /* 0x000000c630307220 */ /* 0x084fe20000410000 */
[----:B------:R-:W-:Y:S01]  /*ba90*/  HMMA.16816.F32.BF16 R44, R8, R32, R44 ;  /* 0x00000020082c723c */ /* 0x000fe2000004182c */
[-C--:B------:R-:W-:Y:S02]  /*baa0*/  FMUL.FTZ R49, R49, R198.reuse ;  /* 0x000000c631317220 */ /* 0x080fe40000410000 */
[----:B------:R-:W-:Y:S02]  /*bab0*/  FMUL.FTZ R163, R163, R199 ;  /* 0x000000c7a3a37220 */ /* 0x000fe40000410000 */
[----:B------:R-:W-:-:S02]  /*bac0*/  FMUL.FTZ R156, R156, R198 ;  /* 0x000000c69c9c7220 */ /* 0x000fc40000410000 */
[-C--:B---3--:R-:W-:Y:S02]  /*bad0*/  FMUL.FTZ R50, R50, R197.reuse ;  /* 0x000000c532327220 */ /* 0x088fe40000410000 */
[-C--:B------:R-:W-:Y:S01]  /*bae0*/  FMUL.FTZ R51, R51, R197.reuse ;  /* 0x000000c533337220 */ /* 0x080fe20000410000 */
[----:B------:R-:W-:Y:S01]  /*baf0*/  HMMA.16816.F32.BF16 R160, R8, R12, R160 ;  /* 0x0000000c08a0723c */ /* 0x000fe200000418a0 */
        /* <DEDUP_REMOVED lines=11> */
[----:B------:R-:W-:Y:S01]  /*bbb0*/  MOV R32, R168 ;  /* 0x000000a800207202 */ /* 0x000fe20000000f00 */
[----:B------:R-:W-:Y:S01]  /*bbc0*/  FMUL.FTZ R38, R38, R197 ;  /* 0x000000c526267220 */ /* 0x000fe20000410000 */
[----:B------:R-:W-:Y:S01]  /*bbd0*/  MOV R33, R169 ;  /* 0x000000a900217202 */ /* 0x000fe20000000f00 */
[----:B------:R-:W-:Y:S01]  /*bbe0*/  FMUL.FTZ R39, R39, R197 ;  /* 0x000000c527277220 */ /* 0x000fe20000410000 */
[----:B------:R-:W-:Y:S01]  /*bbf0*/  LDSM.16.MT88.4 R168, [R208+0xb000] ;  /* 0x00b00000d0a8783b */ /* 0x000fe20000004200 */
[-C--:B------:R-:W-:Y:S01]  /*bc00*/  FMUL.FTZ R56, R56, R234.reuse ;  /* 0x000000ea38387220 */ /* 0x080fe20000410000 */
[----:B------:R-:W-:Y:S01]  /*bc10*/  HMMA.16816.F32.BF16 R40, R8, R14, R40 ;  /* 0x0000000e0828723c */ /* 0x000fe20000041828 */
[----:B------:R-:W-:-:S02]  /*bc20*/  FMUL.FTZ R57, R57, R234 ;  /* 0x000000ea39397220 */ /* 0x000fc40000410000 */
[-C--:B------:R-:W-:Y:S02]  /*bc30*/  FMUL.FTZ R60, R60, R234.reuse ;  /* 0x000000ea3c3c7220 */ /* 0x080fe40000410000 */
[----:B------:R-:W-:Y:S02]  /*bc40*/  FMUL.FTZ R61, R61, R234 ;  /* 0x000000ea3d3d7220 */ /* 0x000fe40000410000 */
[-C--:B------:R-:W-:Y:S01]  /*bc50*/  FMUL.FTZ R58, R58, R199.reuse ;  /* 0x000000c73a3a7220 */ /* 0x080fe20000410000 */
[----:B------:R-:W-:Y:S01]  /*bc60*/  HMMA.16816.F32.BF16 R36, R4, R14, R36 ;  /* 0x0000000e0424723c */ /* 0x000fe20000041824 */
[----:B------:R-:W2:Y:S01]  /*bc70*/  LDSM.16.MT88.4 R12, [R209+0xb000] ;  /* 0x00b00000d10c783b */ /* 0x000ea20000004200 */
[-C--:B------:R-:W-:Y:S02]  /*bc80*/  FMUL.FTZ R59, R59, R199.reuse ;  /* 0x000000c73b3b7220 */ /* 0x080fe40000410000 */
        /* <DEDUP_REMOVED lines=38> */
[----:B----4-:R-:W-:Y:S01]  /*bef0*/  HMMA.16816.F32.BF16 R108, R8, R16, R108 ;  /* 0x00000010086c723c */ /* 0x010fe2000004186c */
        /* <DEDUP_REMOVED lines=17> */
[----:B------:R-:W-:-:S03]  /*c010*/  FMUL.FTZ R139, R139, R199 ;  /* 0x000000c78b8b7220 */ /* 0x000fc60000410000 */
[C---:B------:R-:W-:Y:S08]  /*c020*/  HMMA.16816.F32.BF16 R140, R8.reuse, R168, R140 ;  /* 0x000000a8088c723c */ /* 0x040ff0000004188c */
[----:B------:R-:W-:Y:S07]  /*c030*/  HMMA.16816.F32.BF16 R136, R8, R170, R136 ;  /* 0x000000aa0888723c */ /* 0x000fee0000041888 */
[----:B------:R-:W-:-:S02]  /*c040*/  MOV R10, R202 ;  /* 0x000000ca000a7202 */ /* 0x000fc40000000f00 */
[----:B------:R-:W-:Y:S02]  /*c050*/  MOV R11, R203 ;  /* 0x000000cb000b7202 */ /* 0x000fe40000000f00 */
[----:B------:R1:W5:Y:S01]  /*c060*/  LDL.LU.64 R202, [R1+0x8] ;  /* 0x0000080001ca7983 */ /* 0x0003620000300a00 */
[----:B------:R-:W-:Y:S01]  /*c070*/  MOV R9, R167 ;  /* 0x000000a700097202 */ /* 0x000fe20000000f00 */
[C---:B------:R-:W-:Y:S01]  /*c080*/  FMUL.FTZ R167, R177.reuse, c[0x0][0x23c] ;  /* 0x00008f00b1a77a20 */ /* 0x040fe20000410000 */
[----:B------:R-:W-:Y:S01]  /*c090*/  FSETP.NEU.FTZ.AND P0, PT, R177, -INF , PT ;  /* 0xff800000b100780b */ /* 0x000fe20003f1d000 */
[----:B------:R-:W-:Y:S01]  /*c0a0*/  FMUL.FTZ R120, R120, R198 ;  /* 0x000000c678787220 */ /* 0x000fe20000410000 */
[----:B------:R-:W-:Y:S01]  /*c0b0*/  MOV R8, R166 ;  /* 0x000000a600087202 */ /* 0x000fe20000000f00 */
[----:B------:R-:W-:Y:S01]  /*c0c0*/  FMUL.FTZ R121, R121, R198 ;  /* 0x000000c679797220 */ /* 0x000fe20000410000 */
[----:B------:R-:W-:Y:S01]  /*c0d0*/  FSEL R167, R167, RZ, P0 ;  /* 0x000000ffa7a77208 */ /* 0x000fe20000000000 */
[-C--:B------:R-:W-:Y:S01]  /*c0e0*/  FMUL.FTZ R122, R122, R197.reuse ;  /* 0x000000c57a7a7220 */ /* 0x080fe20000410000 */
[----:B------:R-:W-:Y:S01]  /*c0f0*/  LOP3.LUT R10, R11, UR7, R8, 0x96, !PT ;  /* 0x000000070b0a7c12 */ /* 0x000fe2000f8e9608 */
[----:B------:R-:W-:Y:S01]  /*c100*/  FMUL.FTZ R123, R123, R197 ;  /* 0x000000c57b7b7220 */ /* 0x000fe20000410000 */
[----:B------:R-:W-:Y:S01]  /*c110*/  LOP3.LUT R244, R241, UR7, R244, 0x96, !PT ;  /* 0x00000007f1f47c12 */ /* 0x000fe2000f8e96f4 */
[--C-:B------:R-:W-:Y:S01]  /*c120*/  FFMA.FTZ R243, R247, c[0x0][0x23c], -R167.reuse ;  /* 0x00008f00f7f37a23 */ /* 0x100fe200000108a7 */
[----:B------:R-:W-:Y:S01]  /*c130*/  UISETP.GE.AND UP0, UPT, UR25, 0x5, UPT ;  /* 0x000000051900788c */ /* 0x000fe2000bf06270 */
[----:B------:R-:W-:-:S02]  /*c140*/  FFMA.FTZ R247, R251, c[0x0][0x23c], -R167 ;  /* 0x00008f00fbf77a23 */ /* 0x000fc400000108a7 */
[----:B------:R-:W-:Y:S01]  /*c150*/  IMAD.WIDE.U32 R10, R10, -0x2daee0ad, RZ ;  /* 0xd2511f530a0a7825 */ /* 0x000fe200078e00ff */
[----:B------:R-:W-:Y:S01]  /*c160*/  HMMA.16816.F32.BF16 R120, R4, R12, R120 ;  /* 0x0000000c0478723c */ /* 0x000fe20000041878 */
[----:B------:R-:W-:Y:S01]  /*c170*/  MUFU.EX2 R243, R243 ;  /* 0x000000f300f37308 */ /* 0x000fe20000000800 */
[----:B------:R-:W-:Y:S01]  /*c180*/  PLOP3.LUT P0, PT, PT, PT, UP0, 0x80, 0x0 ;  /* 0x000000000000781c */ /* 0x000fe20003f0f008 */
[----:B------:R-:W-:Y:S01]  /*c190*/  FFMA.FTZ R251, R248, c[0x0][0x23c], -R249 ;  /* 0x00008f00f8fb7a23 */ /* 0x000fe200000108f9 */
[----:B------:R-:W-:Y:S01]  /*c1a0*/  LOP3.LUT R8, R11, UR16, R32, 0x96, !PT ;  /* 0x000000100b087c12 */ /* 0x000fe2000f8e9620 */
[--C-:B------:R-:W-:Y:S01]  /*c1b0*/  FFMA.FTZ R245, R245, c[0x0][0x23c], -R167.reuse ;  /* 0x00008f00f5f57a23 */ /* 0x100fe200000108a7 */
[----:B------:R-:W-:Y:S01]  /*c1c0*/  LOP3.LUT R9, R10, 0xff, RZ, 0xc0, !PT ;  /* 0x000000ff0a097812 */ /* 0x000fe200078ec0ff */
[----:B------:R-:W-:Y:S01]  /*c1d0*/  FFMA.FTZ R252, R252, c[0x0][0x23c], -R167 ;  /* 0x00008f00fcfc7a23 */ /* 0x000fe200000108a7 */
[----:B------:R-:W-:Y:S01]  /*c1e0*/  LOP3.LUT R13, R10, 0xffff, RZ, 0xc0, !PT ;  /* 0x0000ffff0a0d7812 */ /* 0x000fe200078ec0ff */
[----:B------:R-:W-:Y:S01]  /*c1f0*/  FFMA.FTZ R250, R250, c[0x0][0x23c], -R249 ;  /* 0x00008f00fafa7a23 */ /* 0x000fe200000108f9 */
[----:B------:R-:W-:Y:S01]  /*c200*/  MUFU.EX2 R251, R251 ;  /* 0x000000fb00fb7308 */ /* 0x000fe20000000800 */
[-C--:B------:R-:W-:Y:S01]  /*c210*/  FMUL.FTZ R152, R152, R198.reuse ;  /* 0x000000c698987220 */ /* 0x080fe20000410000 */
[----:B------:R-:W-:Y:S01]  /*c220*/  SHF.R.U32.HI R12, RZ, 0x10, R10 ;  /* 0x00000010ff0c7819 */ /* 0x000fe2000001160a */
[-C--:B------:R-:W-:Y:S01]  /*c230*/  FMUL.FTZ R153, R153, R198.reuse ;  /* 0x000000c699997220 */ /* 0x080fe20000410000 */
[----:B------:R-:W-:Y:S01]  /*c240*/  SHF.R.U32.HI R165, RZ, 0x18, R8 ;  /* 0x00000018ffa57819 */ /* 0x000fe20000011608 */
[-C--:B------:R-:W-:Y:S01]  /*c250*/  FMUL.FTZ R154, R154, R197.reuse ;  /* 0x000000c59a9a7220 */ /* 0x080fe20000410000 */
[----:B------:R-:W-:Y:S01]  /*c260*/  SHF.R.U32.HI R10, RZ, 0x18, R10 ;  /* 0x00000018ff0a7819 */ /* 0x000fe2000001160a */
[----:B------:R-:W-:Y:S01]  /*c270*/  FMUL.FTZ R155, R155, R197 ;  /* 0x000000c59b9b7220 */ /* 0x000fe20000410000 */
[----:B------:R-:W-:Y:S01]  /*c280*/  MUFU.EX2 R245, R245 ;  /* 0x000000f500f57308 */ /* 0x000fe20000000800 */
[-C--:B------:R-:W-:Y:S01]  /*c290*/  FMUL.FTZ R144, R144, R198.reuse ;  /* 0x000000c690907220 */ /* 0x080fe20000410000 */
[----:B------:R-:W-:Y:S01]  /*c2a0*/  @UP0 UIADD3 UR25, UR25, -0x5, URZ ;  /* 0xfffffffb19190890 */ /* 0x000fe2000fffe03f */
[----:B------:R-:W-:-:S02]  /*c2b0*/  FMUL.FTZ R145, R145, R198 ;  /* 0x000000c691917220 */ /* 0x000fc40000410000 */
[-C--:B------:R-:W-:Y:S01]  /*c2c0*/  FMUL.FTZ R146, R146, R197.reuse ;  /* 0x000000c592927220 */ /* 0x080fe20000410000 */
[C---:B------:R-:W-:Y:S01]  /*c2d0*/  HMMA.16816.F32.BF16 R152, R4.reuse, R16, R152 ;  /* 0x000000100498723c */ /* 0x040fe20000041898 */
[-C--:B------:R-:W-:Y:S01]  /*c2e0*/  FMUL.FTZ R147, R147, R197.reuse ;  /* 0x000000c593937220 */ /* 0x080fe20000410000 */
[----:B------:R-:W-:Y:S01]  /*c2f0*/  MUFU.EX2 R252, R252 ;  /* 0x000000fc00fc7308 */ /* 0x000fe20000000800 */
[----:B------:R-:W-:Y:S02]  /*c300*/  FFMA.FTZ R11, R246, c[0x0][0x23c], -R249 ;  /* 0x00008f00f60b7a23 */ /* 0x000fe400000108f9 */
[-C--:B------:R-:W-:Y:S02]  /*c310*/  FMUL.FTZ R52, R52, R198.reuse ;  /* 0x000000c634347220 */ /* 0x080fe40000410000 */
[----:B------:R-:W-:Y:S01]  /*c320*/  LOP3.LUT R17, R8, 0xffff, RZ, 0xc0, !PT ;  /* 0x0000ffff08117812 */ /* 0x000fe200078ec0ff */
[----:B------:R-:W-:Y:S01]  /*c330*/  HMMA.16816.F32.BF16 R144, R4, R14, R144 ;  /* 0x0000000e0490723c */ /* 0x000fe20000041890 */
[----:B------:R-:W-:Y:S01]  /*c340*/  FMUL.FTZ R53, R53, R198 ;  /* 0x000000c635357220 */ /* 0x000fe20000410000 */
[----:B------:R-:W2:Y:S01]  /*c350*/  MUFU.EX2 R246, R250 ;  /* 0x000000fa00f67308 */ /* 0x000ea20000000800 */
[-C--:B------:R-:W-:Y:S01]  /*c360*/  FMUL.FTZ R54, R54, R197.reuse ;  /* 0x000000c536367220 */ /* 0x080fe20000410000 */
[----:B------:R-:W-:Y:S01]  /*c370*/  SHF.R.U32.HI R17, RZ, 0x8, R17 ;  /* 0x00000008ff117819 */ /* 0x000fe20000011611 */
[----:B------:R-:W-:-:S02]  /*c380*/  FMUL.FTZ R55, R55, R197 ;  /* 0x000000c537377220 */ /* 0x000fc40000410000 */
[----:B------:R-:W-:Y:S01]  /*c390*/  LOP3.LUT R14, R8, 0xff, RZ, 0xc0, !PT ;  /* 0x000000ff080e7812 */ /* 0x000fe200078ec0ff */
[-C--:B------:R-:W-:Y:S01]  /*c3a0*/  FMUL.FTZ R64, R64, R198.reuse ;  /* 0x000000c640407220 */ /* 0x080fe20000410000 */
[----:B------:R-:W-:Y:S01]  /*c3b0*/  SHF.R.U32.HI R15, RZ, 0x10, R8 ;  /* 0x00000010ff0f7819 */ /* 0x000fe20000011608 */
[-C--:B------:R-:W-:Y:S01]  /*c3c0*/  FMUL.FTZ R65, R65, R198.reuse ;  /* 0x000000c641417220 */ /* 0x080fe20000410000 */
[----:B------:R-:W-:Y:S01]  /*c3d0*/  SHF.R.U32.HI R8, RZ, 0x8, R13 ;  /* 0x00000008ff087819 */ /* 0x000fe2000001160d */
[-C--:B------:R-:W-:Y:S01]  /*c3e0*/  FMUL.FTZ R66, R66, R197.reuse ;  /* 0x000000c542427220 */ /* 0x080fe20000410000 */
[----:B------:R-:W-:Y:S01]  /*c3f0*/  LOP3.LUT R13, R12, 0xff, RZ, 0xc0, !PT ;  /* 0x000000ff0c0d7812 */ /* 0x000fe200078ec0ff */
[-C--:B------:R-:W-:Y:S01]  /*c400*/  FMUL.FTZ R67, R67, R197.reuse ;  /* 0x000000c543437220 */ /* 0x080fe20000410000 */
[----:B------:R-:W-:Y:S01]  /*c410*/  PRMT R9, R9, 0x5410, R8 ;  /* 0x0000541009097816 */ /* 0x000fe20000000008 */
[-C--:B------:R-:W-:Y:S01]  /*c420*/  FMUL.FTZ R68, R68, R198.reuse ;  /* 0x000000c644447220 */ /* 0x080fe20000410000 */
[----:B------:R-:W-:Y:S01]  /*c430*/  PRMT R13, R13, 0x5410, R10 ;  /* 0x000054100d0d7816 */ /* 0x000fe2000000000a */
[-C--:B------:R-:W-:Y:S01]  /*c440*/  FMUL.FTZ R69, R69, R198.reuse ;  /* 0x000000c645457220 */ /* 0x080fe20000410000 */
[----:B------:R-:W-:Y:S01]  /*c450*/  LOP3.LUT R12, R15, 0xff, RZ, 0xc0, !PT ;  /* 0x000000ff0f0c7812 */ /* 0x000fe200078ec0ff */
[-C--:B------:R-:W-:Y:S01]  /*c460*/  FMUL.FTZ R70, R70, R197.reuse ;  /* 0x000000c546467220 */ /* 0x080fe20000410000 */
[--C-:B------:R-:W-:Y:S01]  /*c470*/  HSET2.LE.AND R9, R9, R240.reuse, PT ;  /* 0x000000f009097233 */ /* 0x100fe20003803000 */
[----:B------:R-:W-:Y:S01]  /*c480*/  FMUL.FTZ R71, R71, R197 ;  /* 0x000000c547477220 */ /* 0x000fe20000410000 */
[--C-:B------:R-:W-:Y:S01]  /*c490*/  HSET2.LE.AND R167, R13, R240.reuse, PT ;  /* 0x000000f00da77233 */ /* 0x100fe20003803000 */
[----:B------:R-:W-:Y:S01]  /*c4a0*/  FMUL.FTZ R80, R80, R198 ;  /* 0x000000c650507220 */ /* 0x000fe20000410000 */
[----:B--2---:R-:W-:Y:S01]  /*c4b0*/  F2FP.BF16.PACK_AB R8, R251, R246 ;  /* 0x000000f6fb08723e */ /* 0x004fe200000010ff */
[-C--:B------:R-:W-:Y:S01]  /*c4c0*/  FMUL.FTZ R81, R81, R198.reuse ;  /* 0x000000c651517220 */ /* 0x080fe20000410000 */
[----:B------:R-:W-:Y:S01]  /*c4d0*/  F2FP.BF16.PACK_AB R166, R252, R245 ;  /* 0x000000f5fca6723e */ /* 0x000fe200000010ff */
[-C--:B------:R-:W-:Y:S01]  /*c4e0*/  FMUL.FTZ R82, R82, R197.reuse ;  /* 0x000000c552527220 */ /* 0x080fe20000410000 */
[C---:B------:R-:W-:Y:S01]  /*c4f0*/  HMMA.16816.F32.BF16 R52, R4.reuse, R34, R52 ;  /* 0x000000220434723c */ /* 0x040fe20000041834 */
[-C--:B------:R-:W-:Y:S01]  /*c500*/  FMUL.FTZ R83, R83, R197.reuse ;  /* 0x000000c553537220 */ /* 0x080fe20000410000 */
[----:B------:R-:W-:Y:S01]  /*c510*/  PRMT R165, R12, 0x5410, R165 ;  /* 0x000054100ca57816 */ /* 0x000fe200000000a5 */
[-C--:B------:R-:W-:Y:S01]  /*c520*/  FMUL.FTZ R84, R84, R198.reuse ;  /* 0x000000c654547220 */ /* 0x080fe20000410000 */
[----:B------:R2:W-:Y:S01]  /*c530*/  MUFU.EX2 R248, R11 ;  /* 0x0000000b00f87308 */ /* 0x0005e20000000800 */
[----:B------:R-:W-:Y:S01]  /*c540*/  FMUL.FTZ R85, R85, R198 ;  /* 0x000000c655557220 */ /* 0x000fe20000410000 */
[----:B------:R-:W-:Y:S01]  /*c550*/  LOP3.LUT R166, R9, R166, RZ, 0xc0, !PT ;  /* 0x000000a609a67212 */ /* 0x000fe200078ec0ff */
[-C--:B------:R-:W-:Y:S01]  /*c560*/  FMUL.FTZ R86, R86, R197.reuse ;  /* 0x000000c556567220 */ /* 0x080fe20000410000 */
[C---:B------:R-:W-:Y:S01]  /*c570*/  HMMA.16816.F32.BF16 R64, R4.reuse, R20, R64 ;  /* 0x000000140440723c */ /* 0x040fe20000041840 */
[-C--:B------:R-:W-:Y:S01]  /*c580*/  FMUL.FTZ R87, R87, R197.reuse ;  /* 0x000000c557577220 */ /* 0x080fe20000410000 */
[----:B------:R-:W-:Y:S01]  /*c590*/  LOP3.LUT R167, R167, R8, RZ, 0xc0, !PT ;  /* 0x00000008a7a77212 */ /* 0x000fe200078ec0ff */
[-C--:B------:R-:W-:Y:S01]  /*c5a0*/  FMUL.FTZ R96, R96, R198.reuse ;  /* 0x000000c660607220 */ /* 0x080fe20000410000 */
[----:B------:R-:W3:Y:S01]  /*c5b0*/  LDSM.16.MT88.4 R32, [R211+0xa800] ;  /* 0x00a80000d320783b */ /* 0x000ee20000004200 */
[-C--:B------:R-:W-:Y:S01]  /*c5c0*/  FMUL.FTZ R97, R97, R198.reuse ;  /* 0x000000c661617220 */ /* 0x080fe20000410000 */
[----:B------:R-:W4:Y:S01]  /*c5d0*/  MUFU.EX2 R247, R247 ;  /* 0x000000f700f77308 */ /* 0x000f220000000800 */
[-C--:B------:R-:W-:Y:S01]  /*c5e0*/  FMUL.FTZ R98, R98, R197.reuse ;  /* 0x000000c562627220 */ /* 0x080fe20000410000 */
[C---:B------:R-:W-:Y:S01]  /*c5f0*/  HMMA.16816.F32.BF16 R68, R4.reuse, R22, R68 ;  /* 0x000000160444723c */ /* 0x040fe20000041844 */
[-C--:B------:R-:W-:Y:S01]  /*c600*/  FMUL.FTZ R99, R99, R197.reuse ;  /* 0x000000c563637220 */ /* 0x080fe20000410000 */
[----:B------:R-:W-:Y:S01]  /*c610*/  LDSM.16.MT88.4 R20, [R208+0xa800] ;  /* 0x00a80000d014783b */ /* 0x000fe20000004200 */
[-C--:B------:R-:W-:Y:S01]  /*c620*/  FMUL.FTZ R100, R100, R198.reuse ;  /* 0x000000c664647220 */ /* 0x080fe20000410000 */
[----:B------:R-:W-:Y:S01]  /*c630*/  HSET2.LE.AND R165, R165, R240, PT ;  /* 0x000000f0a5a57233 */ /* 0x000fe20003803000 */
[----:B------:R-:W-:Y:S01]  /*c640*/  FMUL.FTZ R101, R101, R198 ;  /* 0x000000c665657220 */ /* 0x000fe20000410000 */
[----:B--2---:R-:W-:Y:S01]  /*c650*/  LDSM.16.MT88.4 R8, [R209+0xb800] ;  /* 0x00b80000d108783b */ /* 0x004fe20000004200 */
[-C--:B------:R-:W-:Y:S01]  /*c660*/  FMUL.FTZ R102, R102, R197.reuse ;  /* 0x000000c566667220 */ /* 0x080fe20000410000 */
[----:B------:R-:W-:Y:S01]  /*c670*/  HMMA.16816.F32.BF16 R80, R4, R24, R80 ;  /* 0x000000180450723c */ /* 0x000fe20000041850 */
[----:B------:R-:W-:-:S02]  /*c680*/  FMUL.FTZ R103, R103, R197 ;  /* 0x000000c567677220 */ /* 0x000fc40000410000 */
[-C--:B------:R-:W-:Y:S02]  /*c690*/  FMUL.FTZ R112, R112, R198.reuse ;  /* 0x000000c670707220 */ /* 0x080fe40000410000 */
[-C--:B------:R-:W-:Y:S02]  /*c6a0*/  FMUL.FTZ R113, R113, R198.reuse ;  /* 0x000000c671717220 */ /* 0x080fe40000410000 */
[-C--:B------:R-:W-:Y:S01]  /*c6b0*/  FMUL.FTZ R114, R114, R197.reuse ;  /* 0x000000c572727220 */ /* 0x080fe20000410000 */
[----:B------:R-:W-:Y:S01]  /*c6c0*/  HMMA.16816.F32.BF16 R84, R4, R26, R84 ;  /* 0x0000001a0454723c */ /* 0x000fe20000041854 */
[----:B------:R-:W-:Y:S01]  /*c6d0*/  FMUL.FTZ R115, R115, R197 ;  /* 0x000000c573737220 */ /* 0x000fe20000410000 */
[----:B------:R-:W-:Y:S01]  /*c6e0*/  LDSM.16.MT88.4 R24, [R209+0xa800] ;  /* 0x00a80000d118783b */ /* 0x000fe20000004200 */
        /* <DEDUP_REMOVED lines=8> */
[C---:B------:R-:W-:Y:S01]  /*c770*/  HMMA.16816.F32.BF16 R100, R4.reuse, R30, R100 ;  /* 0x0000001e0464723c */ /* 0x040fe20000041864 */
[----:B------:R-:W-:Y:S01]  /*c780*/  FMUL.FTZ R135, R135, R197 ;  /* 0x000000c587877220 */ /* 0x000fe20000410000 */
[----:B------:R-:W2:Y:S01]  /*c790*/  LDSM.16.MT88.4 R28, [R210+0xa800] ;  /* 0x00a80000d21c783b */ /* 0x000ea20000004200 */
[----:B------:R-:W-:Y:S01]  /*c7a0*/  FFMA.FTZ R249, R164, c[0x0][0x23c], -R249 ;  /* 0x00008f00a4f97a23 */ /* 0x000fe200000108f9 */
[----:B------:R-:W-:Y:S01]  /*c7b0*/  PRMT R164, R14, 0x5410, R17 ;  /* 0x000054100ea47816 */ /* 0x000fe20000000011 */
[--C-:B------:R-:W-:Y:S01]  /*c7c0*/  FFMA.FTZ R241, R2, c[0x0][0x23c], -R239.reuse ;  /* 0x00008f0002f17a23 */ /* 0x100fe200000108ef */
[----:B------:R-:W-:Y:S01]  /*c7d0*/  LDSM.16.MT88.4 R12, [R210+0xb800] ;  /* 0x00b80000d20c783b */ /* 0x000fe20000004200 */
[--C-:B------:R-:W-:Y:S01]  /*c7e0*/  FFMA.FTZ R2, R3, c[0x0][0x23c], -R239.reuse ;  /* 0x00008f0003027a23 */ /* 0x100fe200000108ef */
[----:B------:R-:W-:Y:S01]  /*c7f0*/  HMMA.16816.F32.BF16 R112, R4, R18, R112 ;  /* 0x000000120470723c */ /* 0x000fe20000041870 */
[----:B------:R-:W1:Y:S01]  /*c800*/  MUFU.EX2 R249, R249 ;  /* 0x000000f900f97308 */ /* 0x000e620000000800 */
[----:B------:R-:W2:Y:S01]  /*c810*/  LDSM.16.MT88.4 R16, [R211+0xb800] ;  /* 0x00b80000d310783b */ /* 0x000ea20000004200 */
[----:B------:R-:W-:Y:S01]  /*c820*/  HSET2.LE.AND R164, R164, R240, PT ;  /* 0x000000f0a4a47233 */ /* 0x000fe20003803000 */
[----:B------:R-:W-:-:S02]  /*c830*/  FFMA.FTZ R3, R172, c[0x0][0x23c], -R239 ;  /* 0x00008f00ac037a23 */ /* 0x000fc400000108ef */
[--C-:B------:R-:W-:Y:S02]  /*c840*/  FFMA.FTZ R172, R173, c[0x0][0x23c], -R237.reuse ;  /* 0x00008f00adac7a23 */ /* 0x100fe400000108ed */
[C---:B------:R-:W-:Y:S01]  /*c850*/  HMMA.16816.F32.BF16 R128, R4.reuse, R168, R128 ;  /* 0x000000a80480723c */ /* 0x040fe20000041880 */
[--C-:B------:R-:W-:Y:S01]  /*c860*/  FFMA.FTZ R173, R175, c[0x0][0x23c], -R237.reuse ;  /* 0x00008f00afad7a23 */ /* 0x100fe200000108ed */
[----:B------:R-:W-:Y:S01]  /*c870*/  MUFU.EX2 R2, R2 ;  /* 0x0000000200027308 */ /* 0x000fe20000000800 */
[----:B------:R-:W-:Y:S02]  /*c880*/  FFMA.FTZ R178, R178, c[0x0][0x23c], -R237 ;  /* 0x00008f00b2b27a23 */ /* 0x000fe400000108ed */
[----:B------:R-:W-:Y:S02]  /*c890*/  FFMA.FTZ R0, R0, c[0x0][0x23c], -R239 ;  /* 0x00008f0000007a23 */ /* 0x000fe400000108ef */
[----:B----4-:R-:W-:Y:S01]  /*c8a0*/  F2FP.BF16.PACK_AB R169, R247, R243 ;  /* 0x000000f3f7a9723e */ /* 0x010fe200000010ff */
[----:B------:R-:W-:Y:S01]  /*c8b0*/  HMMA.16816.F32.BF16 R132, R4, R170, R132 ;  /* 0x000000aa0484723c */ /* 0x000fe20000041884 */
[----:B------:R-:W4:Y:S01]  /*c8c0*/  LDSM.16.MT88.4 R4, [R208+0xb800] ;  /* 0x00b80000d004783b */ /* 0x000f220000004200 */
[----:B-1----:R-:W-:Y:S01]  /*c8d0*/  F2FP.BF16.PACK_AB R168, R249, R248 ;  /* 0x000000f8f9a8723e */ /* 0x002fe200000010ff */
[----:B------:R-:W1:Y:S01]  /*c8e0*/  MUFU.EX2 R3, R3 ;  /* 0x0000000300037308 */ /* 0x000e620000000800 */
[----:B------:R-:W-:Y:S01]  /*c8f0*/  LOP3.LUT R164, R164, R169, RZ, 0xc0, !PT ;  /* 0x000000a9a4a47212 */ /* 0x000fe200078ec0ff */
[----:B------:R-:W-:Y:S01]  /*c900*/  FFMA.FTZ R174, R174, c[0x0][0x23c], -R237 ;  /* 0x00008f00aeae7a23 */ /* 0x000fe200000108ed */
[----:B------:R-:W-:Y:S01]  /*c910*/  LOP3.LUT R165, R165, R168, RZ, 0xc0, !PT ;  /* 0x000000a8a5a57212 */ /* 0x000fe200078ec0ff */
[----:B------:R-:W-:-:S02]  /*c920*/  FFMA.FTZ R180, R235, R234, R180 ;  /* 0x000000eaebb47223 */ /* 0x000fc400000100b4 */
[----:B------:R-:W-:Y:S02]  /*c930*/  FFMA.FTZ R196, R232, R199, R196 ;  /* 0x000000c7e8c47223 */ /* 0x000fe400000100c4 */
[----:B------:R-:W-:Y:S01]  /*c940*/  MUFU.EX2 R173, R173 ;  /* 0x000000ad00ad7308 */ /* 0x000fe20000000800 */
[----:B------:R-:W-:Y:S01]  /*c950*/  FFMA.FTZ R192, R233, R198, R192 ;  /* 0x000000c6e9c07223 */ /* 0x000fe200000100c0 */
[C---:B---3--:R-:W-:Y:S01]  /*c960*/  HMMA.16816.F32.BF16 R160, R164.reuse, R32, R160 ;  /* 0x00000020a4a0723c */ /* 0x048fe200000418a0 */
[----:B------:R-:W-:Y:S02]  /*c970*/  FFMA.FTZ R188, R227, R197, R188 ;  /* 0x000000c5e3bc7223 */ /* 0x000fe400000100bc */
[----:B------:R-:W-:Y:S02]  /*c980*/  FADD.FTZ R179, R179, R180 ;  /* 0x000000b4b3b37221 */ /* 0x000fe40000010000 */
[----:B------:R-:W-:Y:S01]  /*c990*/  FADD.FTZ R195, R195, R196 ;  /* 0x000000c4c3c37221 */ /* 0x000fe20000010000 */
[----:B------:R-:W-:Y:S01]  /*c9a0*/  MUFU.EX2 R0, R0 ;  /* 0x0000000000007308 */ /* 0x000fe20000000800 */
[----:B------:R-:W-:Y:S01]  /*c9b0*/  FADD.FTZ R191, R191, R192 ;  /* 0x000000c0bfbf7221 */ /* 0x000fe20000010000 */
[----:B------:R-:W-:Y:S01]  /*c9c0*/  HMMA.16816.F32.BF16 R40, R164, R34, R40 ;  /* 0x00000022a428723c */ /* 0x000fe20000041828 */
[----:B------:R-:W-:-:S02]  /*c9d0*/  FADD.FTZ R187, R187, R188 ;  /* 0x000000bcbbbb7221 */ /* 0x000fc40000010000 */
[----:B------:R-:W-:Y:S02]  /*c9e0*/  FADD.FTZ R182, R182, R179 ;  /* 0x000000b3b6b67221 */ /* 0x000fe40000010000 */
[----:B------:R-:W-:Y:S01]  /*c9f0*/  FADD.FTZ R194, R194, R195 ;  /* 0x000000c3c2c27221 */ /* 0x000fe20000010000 */
[----:B------:R-:W-:Y:S01]  /*ca00*/  MUFU.EX2 R241, R241 ;  /* 0x000000f100f17308 */ /* 0x000fe20000000800 */
[----:B------:R-:W-:Y:S01]  /*ca10*/  FADD.FTZ R190, R190, R191 ;  /* 0x000000bfbebe7221 */ /* 0x000fe20000010000 */
[C---:B--2---:R-:W-:Y:S01]  /*ca20*/  HMMA.16816.F32.BF16 R44, R164.reuse, R28, R44 ;  /* 0x0000001ca42c723c */ /* 0x044fe2000004182c */
[----:B------:R-:W-:Y:S02]  /*ca30*/  FADD.FTZ R186, R186, R187 ;  /* 0x000000bbbaba7221 */ /* 0x000fe40000010000 */
        /* <DEDUP_REMOVED lines=10> */
[----:B------:R-:W-:Y:S01]  /*cae0*/  HMMA.16816.F32.BF16 R60, R164, R24, R60 ;  /* 0x00000018a43c723c */ /* 0x000fe2000004183c */
[----:B------:R-:W-:Y:S02]  /*caf0*/  FADD.FTZ R249, R249, R248 ;  /* 0x000000f8f9f97221 */ /* 0x000fe40000010000 */
[----:B------:R-:W-:Y:S02]  /*cb00*/  FADD.FTZ R235, R245, R182 ;  /* 0x000000b6f5eb7221 */ /* 0x000fe40000010000 */
[----:B------:R-:W-:-:S02]  /*cb10*/  FADD.FTZ R232, R246, R249 ;  /* 0x000000f9f6e87221 */ /* 0x000fc40000010000 */
[----:B------:R-:W-:Y:S01]  /*cb20*/  FADD.FTZ R235, R252, R235 ;  /* 0x000000ebfceb7221 */ /* 0x000fe20000010000 */
        /* <DEDUP_REMOVED lines=11> */
[----:B------:R-:W-:Y:S07]  /*cbe0*/  HMMA.16816.F32.BF16 R136, R164, R6, R136 ;  /* 0x00000006a488723c */ /* 0x000fee0000041888 */
[----:B------:R-:W-:-:S05]  /*cbf0*/  IMAD.WIDE.U32 R164, R244, -0x2daee0ad, RZ ;  /* 0xd2511f53f4a47825 */ /* 0x000fca00078e00ff */
[----:B------:R-:W-:Y:S02]  /*cc00*/  SHF.R.U32.HI R166, RZ, 0x10, R164 ;  /* 0x00000010ffa67819 */ /* 0x000fe400000116a4 */
[----:B------:R-:W-:Y:S02]  /*cc10*/  LOP3.LUT R242, R165, UR16, R242, 0x96, !PT ;  /* 0x00000010a5f27c12 */ /* 0x000fe4000f8e96f2 */
[C---:B------:R-:W-:Y:S02]  /*cc20*/  LOP3.LUT R167, R164.reuse, 0xffff, RZ, 0xc0, !PT ;  /* 0x0000ffffa4a77812 */ /* 0x040fe400078ec0ff */
[----:B------:R-:W-:Y:S02]  /*cc30*/  LOP3.LUT R165, R164, 0xff, RZ, 0xc0, !PT ;  /* 0x000000ffa4a57812 */ /* 0x000fe400078ec0ff */
[----:B------:R-:W-:Y:S02]  /*cc40*/  SHF.R.U32.HI R164, RZ, 0x18, R164 ;  /* 0x00000018ffa47819 */ /* 0x000fe400000116a4 */
[----:B------:R-:W-:-:S02]  /*cc50*/  LOP3.LUT R171, R166, 0xff, RZ, 0xc0, !PT ;  /* 0x000000ffa6ab7812 */ /* 0x000fc400078ec0ff */
[----:B------:R-:W-:Y:S02]  /*cc60*/  SHF.R.U32.HI R168, RZ, 0x8, R167 ;  /* 0x00000008ffa87819 */ /* 0x000fe400000116a7 */
[----:B------:R-:W-:Y:S02]  /*cc70*/  PRMT R171, R171, 0x5410, R164 ;  /* 0x00005410abab7816 */ /* 0x000fe400000000a4 */
[----:B------:R-:W2:Y:S01]  /*cc80*/  MUFU.EX2 R164, R178 ;  /* 0x000000b200a47308 */ /* 0x000ea20000000800 */
[C---:B------:R-:W-:Y:S02]  /*cc90*/  LOP3.LUT R166, R242.reuse, 0xffff, RZ, 0xc0, !PT ;  /* 0x0000fffff2a67812 */ /* 0x040fe400078ec0ff */
[----:B------:R-:W-:Y:S01]  /*cca0*/  SHF.R.U32.HI R169, RZ, 0x10, R242 ;  /* 0x00000010ffa97819 */ /* 0x000fe200000116f2 */
[----:B------:R-:W-:Y:S01]  /*ccb0*/  HSET2.LE.AND R171, R171, R240, PT ;  /* 0x000000f0abab7233 */ /* 0x000fe20003803000 */
[----:B------:R-:W-:Y:S02]  /*ccc0*/  PRMT R165, R165, 0x5410, R168 ;  /* 0x00005410a5a57816 */ /* 0x000fe400000000a8 */
[----:B------:R-:W-:-:S02]  /*ccd0*/  LOP3.LUT R167, R242, 0xff, RZ, 0xc0, !PT ;  /* 0x000000fff2a77812 */ /* 0x000fc400078ec0ff */
[----:B------:R-:W-:Y:S01]  /*cce0*/  SHF.R.U32.HI R166, RZ, 0x8, R166 ;  /* 0x00000008ffa67819 */ /* 0x000fe200000116a6 */
[--C-:B------:R-:W-:Y:S01]  /*ccf0*/  HSET2.LE.AND R170, R165, R240.reuse, PT ;  /* 0x000000f0a5aa7233 */ /* 0x100fe20003803000 */
[----:B------:R-:W-:Y:S02]  /*cd00*/  SHF.R.U32.HI R242, RZ, 0x18, R242 ;  /* 0x00000018fff27819 */ /* 0x000fe400000116f2 */
[----:B------:R-:W-:Y:S02]  /*cd10*/  LOP3.LUT R169, R169, 0xff, RZ, 0xc0, !PT ;  /* 0x000000ffa9a97812 */ /* 0x000fe400078ec0ff */
[----:B------:R-:W-:Y:S02]  /*cd20*/  PRMT R167, R167, 0x5410, R166 ;  /* 0x00005410a7a77816 */ /* 0x000fe400000000a6 */
[----:B------:R-:W-:Y:S02]  /*cd30*/  PRMT R169, R169, 0x5410, R242 ;  /* 0x00005410a9a97816 */ /* 0x000fe400000000f2 */
[----:B-1----:R-:W-:Y:S01]  /*cd40*/  F2FP.BF16.PACK_AB R165, R3, R2 ;  /* 0x0000000203a5723e */ /* 0x002fe200000010ff */
[--C-:B------:R-:W-:Y:S01]  /*cd50*/  HSET2.LE.AND R168, R167, R240.reuse, PT ;  /* 0x000000f0a7a87233 */ /* 0x100fe20003803000 */
[----:B--2---:R-:W-:Y:S01]  /*cd60*/  F2FP.BF16.PACK_AB R166, R164, R173 ;  /* 0x000000ada4a6723e */ /* 0x004fe200000010ff */
[----:B------:R-:W-:Y:S01]  /*cd70*/  HSET2.LE.AND R169, R169, R240, PT ;  /* 0x000000f0a9a97233 */ /* 0x000fe20003803000 */
[----:B------:R-:W-:-:S02]  /*cd80*/  LOP3.LUT R170, R170, R165, RZ, 0xc0, !PT ;  /* 0x000000a5aaaa7212 */ /* 0x000fc400078ec0ff */
[----:B------:R-:W-:Y:S02]  /*cd90*/  LOP3.LUT R171, R171, R166, RZ, 0xc0, !PT ;  /* 0x000000a6abab7212 */ /* 0x000fe400078ec0ff */
[----:B------:R-:W-:Y:S01]  /*cda0*/  F2FP.BF16.PACK_AB R165, R241, R0 ;  /* 0x00000000f1a5723e */ /* 0x000fe200000010ff */
[----:B------:R-:W-:Y:S01]  /*cdb0*/  FADD.FTZ R0, R0, R189 ;  /* 0x000000bd00007221 */ /* 0x000fe20000010000 */
[----:B------:R-:W-:Y:S01]  /*cdc0*/  F2FP.BF16.PACK_AB R166, R175, R172 ;  /* 0x000000acafa6723e */ /* 0x000fe200000010ff */
[----:B------:R-:W-:Y:S01]  /*cdd0*/  FADD.FTZ R172, R172, R185 ;  /* 0x000000b9acac7221 */ /* 0x000fe20000010000 */
[----:B------:R-:W-:Y:S01]  /*cde0*/  LOP3.LUT R168, R168, R165, RZ, 0xc0, !PT ;  /* 0x000000a5a8a87212 */ /* 0x000fe200078ec0ff */
[----:B------:R-:W-:Y:S01]  /*cdf0*/  FADD.FTZ R241, R241, R0 ;  /* 0x00000000f1f17221 */ /* 0x000fe20000010000 */
[----:B------:R-:W-:Y:S01]  /*ce00*/  LOP3.LUT R169, R169, R166, RZ, 0xc0, !PT ;  /* 0x000000a6a9a97212 */ /* 0x000fe200078ec0ff */
[----:B------:R-:W-:Y:S01]  /*ce10*/  FADD.FTZ R172, R175, R172 ;  /* 0x000000acafac7221 */ /* 0x000fe20000010000 */
[----:B------:R-:W-:Y:S01]  /*ce20*/  MOV R166, R176 ;  /* 0x000000b000a67202 */ /* 0x000fe20000000f00 */
[----:B------:R-:W-:Y:S01]  /*ce30*/  FADD.FTZ R2, R2, R241 ;  /* 0x000000f102027221 */ /* 0x000fe20000010000 */
[-C--:B------:R-:W-:Y:S01]  /*ce40*/  MOV R167, R177.reuse ;  /* 0x000000b100a77202 */ /* 0x080fe20000000f00 */
[----:B------:R-:W-:Y:S01]  /*ce50*/  FADD.FTZ R173, R173, R172 ;  /* 0x000000acadad7221 */ /* 0x000fe20000010000 */
[----:B------:R-:W-:Y:S01]  /*ce60*/  MOV R165, R184 ;  /* 0x000000b800a57202 */ /* 0x000fe20000000f00 */
[----:B------:R-:W-:Y:S01]  /*ce70*/  HMMA.16816.F32.BF16 R156, R168, R32, R156 ;  /* 0x00000020a89c723c */ /* 0x000fe2000004189c */
[----:B------:R-:W-:Y:S01]  /*ce80*/  @P0 MOV R166, R176 ;  /* 0x000000b000a60202 */ /* 0x000fe20000000f00 */
[----:B------:R-:W-:Y:S01]  /*ce90*/  FADD.FTZ R233, R3, R2 ;  /* 0x0000000203e97221 */ /* 0x000fe20000010000 */
[----:B------:R-:W-:Y:S01]  /*cea0*/  @P0 MOV R167, R177 ;  /* 0x000000b100a70202 */ /* 0x000fe20000000f00 */
[----:B------:R-:W-:Y:S01]  /*ceb0*/  FADD.FTZ R227, R164, R173 ;  /* 0x000000ada4e37221 */ /* 0x000fe20000010000 */
[----:B------:R-:W-:-:S03]  /*cec0*/  @P0 MOV R165, R184 ;  /* 0x000000b800a50202 */ /* 0x000fc60000000f00 */
        /* <DEDUP_REMOVED lines=9> */
[-C--:B------:R-:W-:Y:S01]  /*cf60*/  MOV R18, R183.reuse ;  /* 0x000000b700127202 */ /* 0x080fe20000000f00 */
[----:B------:R-:W-:Y:S01]  /*cf70*/  HMMA.16816.F32.BF16 R152, R168, R12, R152 ;  /* 0x0000000ca898723c */ /* 0x000fe20000041898 */
[----:B------:R-:W-:-:S07]  /*cf80*/  @P0 MOV R18, R183 ;  /* 0x000000b700120202 */ /* 0x000fce0000000f00 */
[C---:B------:R-:W-:Y:S08]  /*cf90*/  HMMA.16816.F32.BF16 R112, R168.reuse, R14, R112 ;  /* 0x0000000ea870723c */ /* 0x040ff00000041870 */
[C---:B------:R-:W-:Y:S08]  /*cfa0*/  HMMA.16816.F32.BF16 R120, R168.reuse, R8, R120 ;  /* 0x00000008a878723c */ /* 0x040ff00000041878 */
[C---:B------:R-:W-:Y:S08]  /*cfb0*/  HMMA.16816.F32.BF16 R144, R168.reuse, R10, R144 ;  /* 0x0000000aa890723c */ /* 0x040ff00000041890 */
[C---:B------:R-:W-:Y:S08]  /*cfc0*/  HMMA.16816.F32.BF16 R128, R168.reuse, R4, R128 ;  /* 0x00000004a880723c */ /* 0x040ff00000041880 */
[----:B------:R-:W-:Y:S01]  /*cfd0*/  HMMA.16816.F32.BF16 R132, R168, R6, R132 ;  /* 0x00000006a884723c */ /* 0x000fe20000041884 */
[----:B------:R-:W-:Y:S11]  /*cfe0*/  @P0 BRA `(.L_x_857) ;  /* 0x0000001000000947 */ /* 0x000ff60003800000 */
.L_x_853:
[----:B------:R-:W-:-:S12]  /*cff0*/  UIADD3 UR25, UR29, -0x1, URZ ;  /* 0xffffffff1d197890 */ /* 0x000fd8000fffe03f */
.L_x_857:
[----:B------:R-:W-:-:S13]  /*d000*/  ISETP.LE.AND P0, PT, RZ, UR25, PT ;  /* 0x00000019ff007c0c */ /* 0x000fda000bf03270 */
[----:B------:R-:W-:Y:S05]  /*d010*/  @!P0 BRA `(.L_x_858) ;  /* 0x00002d1000008947 */ /* 0x000fea0003800000 */
[----:B------:R-:W1:Y:S01]  /*d020*/  LDC.U8 R234, c[0x0][0x2d8] ;  /* 0x0000b600ffea7b82 */ /* 0x000e620000000000 */
[----:B------:R-:W-:Y:S01]  /*d030*/  IMAD.WIDE.U32 R242, R236, -0x326172a9, RZ ;  /* 0xcd9e8d57ecf27825 */ /* 0x000fe200078e00ff */
[----:B------:R-:W-:Y:S01]  /*d040*/  UMOV UR28, 0x4 ;  /* 0x00000004001c7882 */ /* 0x000fe20000000000 */
[----:B------:R-:W-:Y:S01]  /*d050*/  MOV R3, R166 ;  /* 0x000000a600037202 */ /* 0x000fe20000000f00 */
[----:B------:R-:W-:Y:S01]  /*d060*/  ULDC.64 UR4, c[0x0][0x1a0] ;  /* 0x0000680000047ab9 */ /* 0x000fe20000000a00 */
[----:B------:R-:W-:Y:S01]  /*d070*/  IMAD.WIDE.U32 R238, R238, -0x326172a9, RZ ;  /* 0xcd9e8d57eeee7825 */ /* 0x000fe200078e00ff */
[----:B------:R-:W-:Y:S01]  /*d080*/  LOP3.LUT R240, R243, R201, RZ, 0x3c, !PT ;  /* 0x000000c9f3f07212 */ /* 0x000fe200078e3cff */
[----:B------:R-:W-:Y:S01]  /*d090*/  USHF.L.U64.HI UR4, UR4, UR28, UR5 ;  /* 0x0000001c04047299 */ /* 0x000fe20008010205 */
[----:B------:R-:W-:Y:S01]  /*d0a0*/  MOV R2, R167 ;  /* 0x000000a700027202 */ /* 0x000fe20000000f00 */
[----:B-----5:R-:W-:Y:S01]  /*d0b0*/  IMAD.WIDE.U32 R244, R200, -0x2daee0ad, RZ ;  /* 0xd2511f53c8f47825 */ /* 0x020fe200078e00ff */
[----:B------:R-:W-:Y:S01]  /*d0c0*/  LOP3.LUT R236, R239, R201, RZ, 0x3c, !PT ;  /* 0x000000c9efec7212 */ /* 0x000fe200078e3cff */
[----:B------:R-:W-:Y:S01]  /*d0d0*/  USHF.L.U32 UR28, UR24, 0x1, URZ ;  /* 0x00000001181c7899 */ /* 0x000fe2000800063f */
[----:B------:R-:W-:Y:S01]  /*d0e0*/  MOV R169, R18 ;  /* 0x0000001200a97202 */ /* 0x000fe20000000f00 */
[----:B------:R-:W-:Y:S01]  /*d0f0*/  IMAD.WIDE.U32 R240, R240, -0x2daee0ad, RZ ;  /* 0xd2511f53f0f07825 */ /* 0x000fe200078e00ff */
[----:B------:R-:W-:Y:S01]  /*d100*/  MOV R0, R165 ;  /* 0x000000a500007202 */ /* 0x000fe20000000f00 */
[----:B------:R-:W-:Y:S01]  /*d110*/  USHF.L.U64.HI UR29, UR24, 0x1, UR4 ;  /* 0x00000001181d7899 */ /* 0x000fe20008010204 */
[----:B------:R-:W-:Y:S01]  /*d120*/  MOV R222, R202 ;  /* 0x000000ca00de7202 */ /* 0x000fe20000000f00 */
[----:B------:R-:W-:Y:S01]  /*d130*/  IMAD.WIDE.U32 R236, R236, -0x2daee0ad, RZ ;  /* 0xd2511f53ecec7825 */ /* 0x000fe200078e00ff */
[----:B-1----:R-:W-:Y:S01]  /*d140*/  PRMT R234, R234, 0x7054, R234 ;  /* 0x00007054eaea7816 */ /* 0x002fe200000000ea */
[----:B------:R-:W-:Y:S05]  /*d150*/  BRA `(.L_x_859) ;  /* 0x0000019000007947 */ /* 0x000fea0003800000 */
.L_x_861:
[----:B------:R-:W-:Y:S02]  /*d160*/  UIADD3 UR30, UR25, -0x1, URZ ;  /* 0xffffffff191e7890 */ /* 0x000fe4000fffe03f */
[----:B------:R-:W-:Y:S02]  /*d170*/  ULDC.64 UR4, c[0x0][0x198] ;  /* 0x0000660000047ab9 */ /* 0x000fe40000000a00 */
[----:B------:R-:W-:Y:S02]  /*d180*/  USHF.R.S32.HI UR24, URZ, 0x1f, UR30 ;  /* 0x0000001f3f187899 */ /* 0x000fe4000801141e */
[----:B------:R-:W-:Y:S02]  /*d190*/  UIMAD.WIDE.U32 UR32, UR30, UR4, URZ ;  /* 0x000000041e2072a5 */ /* 0x000fe4000f8e003f */
[----:B------:R-:W-:Y:S04]  /*d1a0*/  UIMAD UR24, UR24, UR4, URZ ;  /* 0x00000004181872a4 */ /* 0x000fe8000f8e023f */
[----:B------:R-:W-:Y:S01]  /*d1b0*/  UIMAD UR24, UR30, UR5, UR24 ;  /* 0x000000051e1872a4 */ /* 0x000fe2000f8e0218 */
[----:B------:R-:W-:Y:S02]  /*d1c0*/  IMAD.U32 R165, RZ, RZ, UR32 ;  /* 0x00000020ffa57e24 */ /* 0x000fe4000f8e00ff */
[----:B------:R-:W-:Y:S01]  /*d1d0*/  IMAD.U32 R164, RZ, RZ, UR32 ;  /* 0x00000020ffa47e24 */ /* 0x000fe2000f8e00ff */
[----:B------:R-:W-:Y:S02]  /*d1e0*/  UIADD3 UR24, UR33, UR24, URZ ;  /* 0x0000001821187290 */ /* 0x000fe4000fffe03f */
[----:B------:R-:W-:Y:S04]  /*d1f0*/  LEA R166, P1, R165, R220, 0x5 ;  /* 0x000000dca5a67211 */ /* 0x000fe800078228ff */
[----:B------:R-:W-:Y:S01]  /*d200*/  IMAD.U32 R165, RZ, RZ, UR24 ;  /* 0x00000018ffa57e24 */ /* 0x000fe2000f8e00ff */
[----:B------:R-:W-:Y:S04]  /*d210*/  LEA R170, P2, R166, c[0x0][0x168], 0x1 ;  /* 0x00005a00a6aa7a11 */ /* 0x000fe800078408ff */
[----:B------:R-:W-:Y:S02]  /*d220*/  LEA.HI.X R165, R164, R225, R165, 0x5, P1 ;  /* 0x000000e1a4a57211 */ /* 0x000fe400008f2ca5 */
[----:B------:R-:W-:Y:S02]  /*d230*/  IADD3 R172, P1, R170, UR19, RZ ;  /* 0x00000013aaac7c10 */ /* 0x000fe4000ff3e0ff */
[----:B------:R-:W-:Y:S04]  /*d240*/  LEA.HI.X R171, R166, c[0x0][0x16c], R165, 0x1, P2 ;  /* 0x00005b00a6ab7a11 */ /* 0x000fe800010f0ca5 */
        /* <DEDUP_REMOVED lines=8> */
[----:B------:R-:W0:Y:S01]  /*d2d0*/  LDGDEPBAR ;  /* 0x00000000000079af */ /* 0x000e220000000000 */
[----:B------:R-:W-:-:S05]  /*d2e0*/  BRA `(.L_x_860) ;  /* 0x0000078000007947 */ /* 0x000fca0003800000 */
.L_x_859:
[----:B------:R-:W-:Y:S04]  /*d2f0*/  DEPBAR.LE SB0, 0x0 ;  /* 0x000080000000791a */ /* 0x000fe80000000000 */
[----:B------:R-:W-:Y:S01]  /*d300*/  BAR.SYNC.DEFER_BLOCKING 0x0 ;  /* 0x0000000000007b1d */ /* 0x000fe20000010000 */
[----:B------:R-:W-:Y:S01]  /*d310*/  USHF.R.S32.HI UR5, URZ, 0x1f, UR25 ;  /* 0x0000001f3f057899 */ /* 0x000fe20008011419 */
[----:B------:R-:W-:Y:S01]  /*d320*/  IMAD.U32 R171, RZ, RZ, UR25 ;  /* 0x00000019ffab7e24 */ /* 0x000fe2000f8e00ff */
[----:B------:R-:W-:Y:S03]  /*d330*/  UIMAD UR4, UR20, UR25, URZ ;  /* 0x00000019140472a4 */ /* 0x000fe6000f8e023f */
[----:B------:R-:W-:Y:S01]  /*d340*/  IMAD.WIDE.U32 R170, R171, UR21, R222 ;  /* 0x00000015abaa7c25 */ /* 0x000fe2000f8e00de */
[----:B------:R-:W-:Y:S04]  /*d350*/  UIMAD UR4, UR5, UR21, UR4 ;  /* 0x00000015050472a4 */ /* 0x000fe8000f8e0204 */
[C---:B------:R-:W-:Y:S02]  /*d360*/  LEA R246, P0, R170.reuse, c[0x0][0x170], 0x1 ;  /* 0x00005c00aaf67a11 */ /* 0x040fe400078008ff */
[----:B------:R-:W-:Y:S04]  /*d370*/  IADD3 R168, R171, UR4, RZ ;  /* 0x00000004aba87c10 */ /* 0x000fe8000fffe0ff */
[----:B------:R-:W-:Y:S02]  /*d380*/  LEA.HI.X R247, R170, c[0x0][0x174], R168, 0x1, P0 ;  /* 0x00005d00aaf77a11 */ /* 0x000fe400000f0ca8 */
[----:B------:R-:W-:Y:S04]  /*d390*/  IADD3 R248, P0, R246, UR28, RZ ;  /* 0x0000001cf6f87c10 */ /* 0x000fe8000ff1e0ff */
[----:B------:R-:W-:Y:S01]  /*d3a0*/  IADD3.X R249, R247, UR29, RZ, P0, !PT ;  /* 0x0000001df7f97c10 */ /* 0x000fe200087fe4ff */
[----:B------:R-:W-:Y:S01]  /*d3b0*/  @!PT LDS RZ, [RZ] ;  /* 0x00000000fffff984 */ /* 0x000fe20000000800 */
[----:B------:R-:W-:Y:S01]  /*d3c0*/  @!PT LDS RZ, [RZ] ;  /* 0x00000000fffff984 */ /* 0x000fe20000000800 */
[----:B------:R-:W-:Y:S01]  /*d3d0*/  @!PT LDS RZ, [RZ] ;  /* 0x00000000fffff984 */ /* 0x000fe20000000800 */
[----:B------:R1:W-:Y:S01]  /*d3e0*/  LDGSTS.E.BYPASS.LTC128B.128 [R219+0xa000], [R246.64] ;  /* 0x0a000000f6db7fae */ /* 0x0003e2000b901d56 */
[----:B------:R-:W-:Y:S04]  /*d3f0*/  ISETP.LT.AND P0, PT, RZ, UR25, PT ;  /* 0x00000019ff007c0c */ /* 0x000fe8000bf01270 */
[----:B------:R1:W-:Y:S05]  /*d400*/  LDGSTS.E.BYPASS.LTC128B.128 [R219+0xb000], [R246.64+0x80] ;  /* 0x0b000080f6db7fae */ /* 0x0003ea000b901d56 */
[----:B------:R1:W-:Y:S05]  /*d410*/  LDGSTS.E.BYPASS.LTC128B.128 [R219+0xa800], [R248.64] ;  /* 0x0a800000f8db7fae */ /* 0x0003ea000b901d56 */
[----:B------:R1:W-:Y:S05]  /*d420*/  LDGSTS.E.BYPASS.LTC128B.128 [R219+0xb800], [R248.64+0x80] ;  /* 0x0b800080f8db7fae */ /* 0x0003ea000b901d56 */
[----:B------:R-:W-:Y:S05]  /*d430*/  LDSM.16.M88.4 R164, [R218] ;  /* 0x00000000daa4783b */ /* 0x000fea0000000200 */
[----:B------:R-:W2:Y:S05]  /*d440*/  LDSM.16.M88.4 R172, [R217] ;  /* 0x00000000d9ac783b */ /* 0x000eaa0000000200 */
[----:B------:R-:W3:Y:S05]  /*d450*/  LDSM.16.M88.4 R176, [R218+0x2000] ;  /* 0x00200000dab0783b */ /* 0x000eea0000000200 */
[----:B------:R-:W4:Y:S05]  /*d460*/  LDSM.16.M88.4 R180, [R217+0x800] ;  /* 0x00080000d9b4783b */ /* 0x000f2a0000000200 */
[----:B------:R-:W0:Y:S05]  /*d470*/  LDGDEPBAR ;  /* 0x00000000000079af */ /* 0x000e2a0000000000 */
[----:B------:R-:W-:Y:S05]  /*d480*/  LDSM.16.M88.4 R184, [R216] ;  /* 0x00000000d8b8783b */ /* 0x000fea0000000200 */
[----:B------:R-:W5:Y:S05]  /*d490*/  LDSM.16.M88.4 R188, [R215] ;  /* 0x00000000d7bc783b */ /* 0x000f6a0000000200 */
[----:B------:R-:W1:Y:S05]  /*d4a0*/  LDSM.16.M88.4 R192, [R216+0x2000] ;  /* 0x00200000d8c0783b */ /* 0x000e6a0000000200 */
[----:B------:R-:W1:Y:S01]  /*d4b0*/  LDSM.16.M88.4 R196, [R207] ;  /* 0x00000000cfc4783b */ /* 0x000e620000000200 */
[-C--:B--2---:R-:W-:Y:S04]  /*d4c0*/  HMMA.16816.F32.BF16 R4, R164, R172.reuse, RZ ;  /* 0x000000aca404723c */ /* 0x084fe800000418ff */
[----:B------:R-:W-:Y:S04]  /*d4d0*/  LDSM.16.M88.4 R200, [R214+0x2000] ;  /* 0x00200000d6c8783b */ /* 0x000fe80000000200 */
[C---:B---3--:R-:W-:Y:S08]  /*d4e0*/  HMMA.16816.F32.BF16 R8, R176.reuse, R172, RZ ;  /* 0x000000acb008723c */ /* 0x048ff000000418ff */
[-C--:B------:R-:W-:Y:S08]  /*d4f0*/  HMMA.16816.F32.BF16 R12, R176, R174.reuse, RZ ;  /* 0x000000aeb00c723c */ /* 0x080ff000000418ff */
[C---:B------:R-:W-:Y:S01]  /*d500*/  HMMA.16816.F32.BF16 R16, R164.reuse, R174, RZ ;  /* 0x000000aea410723c */ /* 0x040fe200000418ff */
[----:B------:R-:W-:Y:S07]  /*d510*/  LDSM.16.M88.4 R172, [R214] ;  /* 0x00000000d6ac783b */ /* 0x000fee0000000200 */
[-C--:B----4-:R-:W-:Y:S08]  /*d520*/  HMMA.16816.F32.BF16 R20, R164, R180.reuse, RZ ;  /* 0x000000b4a414723c */ /* 0x090ff000000418ff */
[C---:B------:R-:W-:Y:S08]  /*d530*/  HMMA.16816.F32.BF16 R24, R176.reuse, R180, RZ ;  /* 0x000000b4b018723c */ /* 0x040ff000000418ff */
[-C--:B------:R-:W-:Y:S01]  /*d540*/  HMMA.16816.F32.BF16 R28, R176, R182.reuse, RZ ;  /* 0x000000b6b01c723c */ /* 0x080fe200000418ff */
[----:B------:R-:W2:Y:S07]  /*d550*/  LDSM.16.M88.4 R176, [R213] ;  /* 0x00000000d5b0783b */ /* 0x000eae0000000200 */
[----:B------:R-:W-:Y:S01]  /*d560*/  HMMA.16816.F32.BF16 R32, R164, R182, RZ ;  /* 0x000000b6a420723c */ /* 0x000fe200000418ff */
[----:B------:R-:W3:Y:S05]  /*d570*/  LDSM.16.M88.4 R164, [R213+0x800] ;  /* 0x00080000d5a4783b */ /* 0x000eea0000000200 */
[----:B------:R-:W-:Y:S02]  /*d580*/  LDSM.16.M88.4 R180, [R212] ;  /* 0x00000000d4b4783b */ /* 0x000fe40000000200 */
[-C--:B-----5:R-:W-:Y:S08]  /*d590*/  HMMA.16816.F32.BF16 R4, R184, R188.reuse, R4 ;  /* 0x000000bcb804723c */ /* 0x0a0ff00000041804 */
[C---:B-1----:R-:W-:Y:S08]  /*d5a0*/  HMMA.16816.F32.BF16 R8, R192.reuse, R188, R8 ;  /* 0x000000bcc008723c */ /* 0x042ff00000041808 */
[-C--:B------:R-:W-:Y:S08]  /*d5b0*/  HMMA.16816.F32.BF16 R12, R192, R190.reuse, R12 ;  /* 0x000000bec00c723c */ /* 0x080ff0000004180c */
[C---:B------:R-:W-:Y:S01]  /*d5c0*/  HMMA.16816.F32.BF16 R16, R184.reuse, R190, R16 ;  /* 0x000000beb810723c */ /* 0x040fe20000041810 */
[----:B------:R-:W1:Y:S07]  /*d5d0*/  LDSM.16.M88.4 R188, [R206] ;  /* 0x00000000cebc783b */ /* 0x000e6e0000000200 */
[-C--:B------:R-:W-:Y:S08]  /*d5e0*/  HMMA.16816.F32.BF16 R20, R184, R196.reuse, R20 ;  /* 0x000000c4b814723c */ /* 0x080ff00000041814 */
[C---:B------:R-:W-:Y:S08]  /*d5f0*/  HMMA.16816.F32.BF16 R24, R192.reuse, R196, R24 ;  /* 0x000000c4c018723c */ /* 0x040ff00000041818 */
[-C--:B------:R-:W-:Y:S01]  /*d600*/  HMMA.16816.F32.BF16 R28, R192, R198.reuse, R28 ;  /* 0x000000c6c01c723c */ /* 0x080fe2000004181c */
[----:B------:R-:W4:Y:S07]  /*d610*/  LDSM.16.M88.4 R192, [R212+0x2000] ;  /* 0x00200000d4c0783b */ /* 0x000f2e0000000200 */
[----:B------:R-:W-:Y:S01]  /*d620*/  HMMA.16816.F32.BF16 R32, R184, R198, R32 ;  /* 0x000000c6b820723c */ /* 0x000fe20000041820 */
[----:B------:R-:W5:Y:S05]  /*d630*/  LDSM.16.M88.4 R184, [R206+0x800] ;  /* 0x00080000ceb8783b */ /* 0x000f6a0000000200 */
[----:B------:R-:W-:Y:S02]  /*d640*/  LDSM.16.M88.4 R196, [R217+0x1000] ;  /* 0x00100000d9c4783b */ /* 0x000fe40000000200 */
[-C--:B--2---:R-:W-:Y:S08]  /*d650*/  HMMA.16816.F32.BF16 R4, R172, R176.reuse, R4 ;  /* 0x000000b0ac04723c */ /* 0x084ff00000041804 */
[C---:B------:R-:W-:Y:S08]  /*d660*/  HMMA.16816.F32.BF16 R8, R200.reuse, R176, R8 ;  /* 0x000000b0c808723c */ /* 0x040ff00000041808 */
[-C--:B------:R-:W-:Y:S08]  /*d670*/  HMMA.16816.F32.BF16 R12, R200, R178.reuse, R12 ;  /* 0x000000b2c80c723c */ /* 0x080ff0000004180c */
[C---:B------:R-:W-:Y:S01]  /*d680*/  HMMA.16816.F32.BF16 R16, R172.reuse, R178, R16 ;  /* 0x000000b2ac10723c */ /* 0x040fe20000041810 */
[----:B------:R-:W2:Y:S07]  /*d690*/  LDSM.16.M88.4 R176, [R218+0x4000] ;  /* 0x00400000dab0783b */ /* 0x000eae0000000200 */
[-C--:B---3--:R-:W-:Y:S08]  /*d6a0*/  HMMA.16816.F32.BF16 R20, R172, R164.reuse, R20 ;  /* 0x000000a4ac14723c */ /* 0x088ff00000041814 */
[C---:B------:R-:W-:Y:S08]  /*d6b0*/  HMMA.16816.F32.BF16 R24, R200.reuse, R164, R24 ;  /* 0x000000a4c818723c */ /* 0x040ff00000041818 */
[-C--:B------:R-:W-:Y:S01]  /*d6c0*/  HMMA.16816.F32.BF16 R28, R200, R166.reuse, R28 ;  /* 0x000000a6c81c723c */ /* 0x080fe2000004181c */
[----:B------:R-:W3:Y:S07]  /*d6d0*/  LDSM.16.M88.4 R200, [R218+0x6000] ;  /* 0x00600000dac8783b */ /* 0x000eee0000000200 */
[----:B------:R-:W-:Y:S01]  /*d6e0*/  HMMA.16816.F32.BF16 R32, R172, R166, R32 ;  /* 0x000000a6ac20723c */ /* 0x000fe20000041820 */
[----:B------:R-:W2:Y:S05]  /*d6f0*/  LDSM.16.M88.4 R164, [R217+0x1800] ;  /* 0x00180000d9a4783b */ /* 0x000eaa0000000200 */
[----:B------:R-:W-:Y:S02]  /*d700*/  LDSM.16.M88.4 R172, [R216+0x4000] ;  /* 0x00400000d8ac783b */ /* 0x000fe40000000200 */
[-C--:B-1----:R-:W-:Y:S08]  /*d710*/  HMMA.16816.F32.BF16 R4, R180, R188.reuse, R4 ;  /* 0x000000bcb404723c */ /* 0x082ff00000041804 */
[C---:B----4-:R-:W-:Y:S08]  /*d720*/  HMMA.16816.F32.BF16 R8, R192.reuse, R188, R8 ;  /* 0x000000bcc008723c */ /* 0x050ff00000041808 */
[-C--:B------:R-:W-:Y:S08]  /*d730*/  HMMA.16816.F32.BF16 R12, R192, R190.reuse, R12 ;  /* 0x000000bec00c723c */ /* 0x080ff0000004180c */
[C---:B------:R-:W-:Y:S01]  /*d740*/  HMMA.16816.F32.BF16 R16, R180.reuse, R190, R16 ;  /* 0x000000beb410723c */ /* 0x040fe20000041810 */
[----:B------:R-:W1:Y:S07]  /*d750*/  LDSM.16.M88.4 R188, [R205] ;  /* 0x00000000cdbc783b */ /* 0x000e6e0000000200 */
[-C--:B-----5:R-:W-:Y:S08]  /*d760*/  HMMA.16816.F32.BF16 R20, R180, R184.reuse, R20 ;  /* 0x000000b8b414723c */ /* 0x0a0ff00000041814 */
[C---:B------:R-:W-:Y:S08]  /*d770*/  HMMA.16816.F32.BF16 R24, R192.reuse, R184, R24 ;  /* 0x000000b8c018723c */ /* 0x040ff00000041818 */
[-C--:B------:R-:W-:Y:S01]  /*d780*/  HMMA.16816.F32.BF16 R28, R192, R186.reuse, R28 ;  /* 0x000000bac01c723c */ /* 0x080fe2000004181c */
[----:B------:R-:W4:Y:S07]  /*d790*/  LDSM.16.M88.4 R192, [R216+0x6000] ;  /* 0x00600000d8c0783b */ /* 0x000f2e0000000200 */
[----:B------:R-:W-:Y:S01]  /*d7a0*/  HMMA.16816.F32.BF16 R32, R180, R186, R32 ;  /* 0x000000bab420723c */ /* 0x000fe20000041820 */
[----:B------:R-:W5:Y:S05]  /*d7b0*/  LDSM.16.M88.4 R180, [R204] ;  /* 0x00000000ccb4783b */ /* 0x000f6a0000000200 */
[----:B------:R-:W-:Y:S02]  /*d7c0*/  LDSM.16.M88.4 R184, [R214+0x4000] ;  /* 0x00400000d6b8783b */ /* 0x000fe40000000200 */
[-C--:B--2---:R-:W-:Y:S08]  /*d7d0*/  HMMA.16816.F32.BF16 R4, R176, R196.reuse, R4 ;  /* 0x000000c4b004723c */ /* 0x084ff00000041804 */
[C---:B---3--:R-:W-:Y:S08]  /*d7e0*/  HMMA.16816.F32.BF16 R8, R200.reuse, R196, R8 ;  /* 0x000000c4c808723c */ /* 0x048ff00000041808 */
[-C--:B------:R-:W-:Y:S08]  /*d7f0*/  HMMA.16816.F32.BF16 R12, R200, R198.reuse, R12 ;  /* 0x000000c6c80c723c */ /* 0x080ff0000004180c */
[C---:B------:R-:W-:Y:S01]  /*d800*/  HMMA.16816.F32.BF16 R16, R176.reuse, R198, R16 ;  /* 0x000000c6b010723c */ /* 0x040fe20000041810 */
[----:B------:R-:W2:Y:S07]  /*d810*/  LDSM.16.M88.4 R196, [R213+0x1000] ;  /* 0x00100000d5c4783b */ /* 0x000eae0000000200 */
[-C--:B------:R-:W-:Y:S08]  /*d820*/  HMMA.16816.F32.BF16 R20, R176, R164.reuse, R20 ;  /* 0x000000a4b014723c */ /* 0x080ff00000041814 */
        /* <DEDUP_REMOVED lines=10> */
[----:B------:R-:W1:Y:S07]  /*d8d0*/  LDSM.16.M88.4 R188, [R206+0x1000] ;  /* 0x00100000cebc783b */ /* 0x000e6e0000000200 */
[-C--:B-----5:R-:W-:Y:S08]  /*d8e0*/  HMMA.16816.F32.BF16 R20, R172, R180.reuse, R20 ;  /* 0x000000b4ac14723c */ /* 0x0a0ff00000041814 */
[C---:B------:R-:W-:Y:S08]  /*d8f0*/  HMMA.16816.F32.BF16 R24, R192.reuse, R180, R24 ;  /* 0x000000b4c018723c */ /* 0x040ff00000041818 */
[-C--:B------:R-:W-:Y:S01]  /*d900*/  HMMA.16816.F32.BF16 R28, R192, R182.reuse, R28 ;  /* 0x000000b6c01c723c */ /* 0x080fe2000004181c */
[----:B------:R-:W4:Y:S07]  /*d910*/  LDSM.16.M88.4 R192, [R212+0x6000] ;  /* 0x00600000d4c0783b */ /* 0x000f2e0000000200 */
[----:B------:R-:W-:Y:S01]  /*d920*/  HMMA.16816.F32.BF16 R32, R172, R182, R32 ;  /* 0x000000b6ac20723c */ /* 0x000fe20000041820 */
[----:B------:R-:W5:Y:S01]  /*d930*/  LDSM.16.M88.4 R172, [R206+0x1800] ;  /* 0x00180000ceac783b */ /* 0x000f620000000200 */
[----:B------:R-:W-:Y:S04]  /*d940*/  DEPBAR.LE SB0, 0x0 ;  /* 0x000080000000791a */ /* 0x000fe80000000000 */
[----:B------:R-:W-:Y:S02]  /*d950*/  BAR.SYNC.DEFER_BLOCKING 0x0 ;  /* 0x0000000000007b1d */ /* 0x000fe40000010000 */
[-C--:B--2---:R-:W-:Y:S08]  /*d960*/  HMMA.16816.F32.BF16 R4, R184, R196.reuse, R4 ;  /* 0x000000c4b804723c */ /* 0x084ff00000041804 */
[C---:B---3--:R-:W-:Y:S08]  /*d970*/  HMMA.16816.F32.BF16 R8, R200.reuse, R196, R8 ;  /* 0x000000c4c808723c */ /* 0x048ff00000041808 */
[-C--:B------:R-:W-:Y:S08]  /*d980*/  HMMA.16816.F32.BF16 R12, R200, R198.reuse, R12 ;  /* 0x000000c6c80c723c */ /* 0x080ff0000004180c */
[C---:B------:R-:W-:Y:S08]  /*d990*/  HMMA.16816.F32.BF16 R16, R184.reuse, R198, R16 ;  /* 0x000000c6b810723c */ /* 0x040ff00000041810 */
[-C--:B------:R-:W-:Y:S08]  /*d9a0*/  HMMA.16816.F32.BF16 R20, R184, R164.reuse, R20 ;  /* 0x000000a4b814723c */ /* 0x080ff00000041814 */
[C---:B------:R-:W-:Y:S08]  /*d9b0*/  HMMA.16816.F32.BF16 R24, R200.reuse, R164, R24 ;  /* 0x000000a4c818723c */ /* 0x040ff00000041818 */
[-C--:B------:R-:W-:Y:S08]  /*d9c0*/  HMMA.16816.F32.BF16 R28, R200, R166.reuse, R28 ;  /* 0x000000a6c81c723c */ /* 0x080ff0000004181c */
[----:B------:R-:W-:Y:S08]  /*d9d0*/  HMMA.16816.F32.BF16 R32, R184, R166, R32 ;  /* 0x000000a6b820723c */ /* 0x000ff00000041820 */
[-C--:B-1----:R-:W-:Y:S08]  /*d9e0*/  HMMA.16816.F32.BF16 R4, R176, R188.reuse, R4 ;  /* 0x000000bcb004723c */ /* 0x082ff00000041804 */
[C---:B----4-:R-:W-:Y:S08]  /*d9f0*/  HMMA.16816.F32.BF16 R8, R192.reuse, R188, R8 ;  /* 0x000000bcc008723c */ /* 0x050ff00000041808 */
[-C--:B------:R-:W-:Y:S08]  /*da00*/  HMMA.16816.F32.BF16 R12, R192, R190.reuse, R12 ;  /* 0x000000bec00c723c */ /* 0x080ff0000004180c */
[C---:B------:R-:W-:Y:S08]  /*da10*/  HMMA.16816.F32.BF16 R16, R176.reuse, R190, R16 ;  /* 0x000000beb010723c */ /* 0x040ff00000041810 */
[-C--:B-----5:R-:W-:Y:S08]  /*da20*/  HMMA.16816.F32.BF16 R20, R176, R172.reuse, R20 ;  /* 0x000000acb014723c */ /* 0x0a0ff00000041814 */
[C---:B------:R-:W-:Y:S08]  /*da30*/  HMMA.16816.F32.BF16 R24, R192.reuse, R172, R24 ;  /* 0x000000acc018723c */ /* 0x040ff00000041818 */
[-C--:B------:R-:W-:Y:S08]  /*da40*/  HMMA.16816.F32.BF16 R28, R192, R174.reuse, R28 ;  /* 0x000000aec01c723c */ /* 0x080ff0000004181c */
[----:B------:R-:W-:Y:S01]  /*da50*/  HMMA.16816.F32.BF16 R32, R176, R174, R32 ;  /* 0x000000aeb020723c */ /* 0x000fe20000041820 */
[----:B------:R-:W-:-:S07]  /*da60*/  @P0 BRA `(.L_x_861) ;  /* 0xfffff6f000000947 */ /* 0x000fce000383ffff */
.L_x_860:
        /* <DEDUP_REMOVED lines=24> */
[----:B------:R-:W-:Y:S01]  /*dbf0*/  SHFL.BFLY PT, R166, R175, 0x2, 0x1f ;  /* 0x0c401f00afa67f89 */ /* 0x000fe200000e0000 */
[----:B------:R-:W-:Y:S02]  /*dc00*/  FMNMX.FTZ R172, R35, R164, !PT ;  /* 0x000000a423ac7209 */ /* 0x000fe40007810000 */
[----:B------:R-:W-:Y:S02]  /*dc10*/  FMNMX.FTZ R164, R28, R165, !PT ;  /* 0x000000a51ca47209 */ /* 0x000fe40007810000 */
[--C-:B------:R-:W-:Y:S02]  /*dc20*/  LOP3.LUT R176, R241, UR14, R244.reuse, 0x96, !PT ;  /* 0x0000000ef1b07c12 */ /* 0x100fe4000f8e96f4 */
[----:B------:R-:W-:Y:S01]  /*dc30*/  FMNMX.FTZ R173, R29, R164, !PT ;  /* 0x000000a41dad7209 */ /* 0x000fe20007810000 */
[----:B------:R-:W-:Y:S01]  /*dc40*/  SHFL.BFLY PT, R165, R172, 0x2, 0x1f ;  /* 0x0c401f00aca57f89 */ /* 0x000fe200000e0000 */
[----:B------:R-:W-:Y:S01]  /*dc50*/  LOP3.LUT R174, R237, UR14, R244, 0x96, !PT ;  /* 0x0000000eedae7c12 */ /* 0x000fe2000f8e96f4 */
[----:B------:R-:W-:Y:S06]  /*dc60*/  IMAD.WIDE.U32 R176, R176, -0x326172a9, RZ ;  /* 0xcd9e8d57b0b07825 */ /* 0x000fec00078e00ff */
[----:B------:R-:W1:Y:S02]  /*dc70*/  SHFL.BFLY PT, R164, R173, 0x2, 0x1f ;  /* 0x0c401f00ada47f89 */ /* 0x000e6400000e0000 */
[----:B-1----:R-:W-:Y:S02]  /*dc80*/  FMNMX.FTZ R168, R173, R164, !PT ;  /* 0x000000a4ada87209 */ /* 0x002fe40007810000 */
[----:B------:R-:W-:Y:S01]  /*dc90*/  FMNMX.FTZ R170, R175, R166, !PT ;  /* 0x000000a6afaa7209 */ /* 0x000fe20007810000 */
[----:B------:R-:W-:Y:S01]  /*dca0*/  IMAD.WIDE.U32 R174, R174, -0x326172a9, RZ ;  /* 0xcd9e8d57aeae7825 */ /* 0x000fe200078e00ff */
[----:B------:R-:W-:Y:S02]  /*dcb0*/  FMNMX.FTZ R171, R172, R165, !PT ;  /* 0x000000a5acab7209 */ /* 0x000fe40007810000 */
[----:B------:R-:W1:Y:S08]  /*dcc0*/  SHFL.BFLY PT, R165, R168, 0x1, 0x1f ;  /* 0x0c201f00a8a57f89 */ /* 0x000e7000000e0000 */
[----:B------:R-:W2:Y:S08]  /*dcd0*/  SHFL.BFLY PT, R167, R170, 0x1, 0x1f ;  /* 0x0c201f00aaa77f89 */ /* 0x000eb000000e0000 */
[----:B------:R-:W3:Y:S01]  /*dce0*/  SHFL.BFLY PT, R166, R171, 0x1, 0x1f ;  /* 0x0c201f00aba67f89 */ /* 0x000ee200000e0000 */
[----:B-1----:R-:W-:Y:S05]  /*dcf0*/  FMNMX.FTZ R165, R168, R165, !PT ;  /* 0x000000a5a8a57209 */ /* 0x002fea0007810000 */
[C---:B------:R-:W-:Y:S02]  /*dd00*/  FADD.FTZ R0, -R165.reuse, R0 ;  /* 0x00000000a5007221 */ /* 0x040fe40000010100 */
[----:B------:R-:W-:Y:S01]  /*dd10*/  FMUL.FTZ R180, R165, c[0x0][0x23c] ;  /* 0x00008f00a5b47a20 */ /* 0x000fe20000410000 */
[----:B--2---:R-:W-:Y:S02]  /*dd20*/  FMNMX.FTZ R167, R170, R167, !PT ;  /* 0x000000a7aaa77209 */ /* 0x004fe40007810000 */
[----:B------:R-:W-:Y:S02]  /*dd30*/  FMNMX.FTZ R170, R10, R169, !PT ;  /* 0x000000a90aaa7209 */ /* 0x000fe40007810000 */
[C---:B------:R-:W-:Y:S01]  /*dd40*/  FSETP.NEU.FTZ.AND P1, PT, R167.reuse, -INF , PT ;  /* 0xff800000a700780b */ /* 0x040fe20003f3d000 */
[C---:B------:R-:W-:Y:S02]  /*dd50*/  FADD.FTZ R2, -R167.reuse, R2 ;  /* 0x00000002a7027221 */ /* 0x040fe40000010100 */
[----:B------:R-:W-:Y:S01]  /*dd60*/  FMUL.FTZ R181, R167, c[0x0][0x23c] ;  /* 0x00008f00a7b57a20 */ /* 0x000fe20000410000 */
[----:B---3--:R-:W-:Y:S01]  /*dd70*/  FMNMX.FTZ R166, R171, R166, !PT ;  /* 0x000000a6aba67209 */ /* 0x008fe20007810000 */
[----:B------:R-:W-:Y:S01]  /*dd80*/  FMUL.FTZ R164, R2, c[0x0][0x23c] ;  /* 0x00008f0002a47a20 */ /* 0x000fe20000410000 */
[----:B------:R-:W-:Y:S02]  /*dd90*/  FMNMX.FTZ R171, R11, R170, !PT ;  /* 0x000000aa0bab7209 */ /* 0x000fe40007810000 */
[----:B------:R-:W-:Y:S01]  /*dda0*/  FSEL R181, R181, RZ, P1 ;  /* 0x000000ffb5b57208 */ /* 0x000fe20000800000 */
[----:B------:R-:W-:Y:S01]  /*ddb0*/  FADD.FTZ R2, -R166, R3 ;  /* 0x00000003a6027221 */ /* 0x000fe20000010100 */
[----:B------:R-:W-:Y:S01]  /*ddc0*/  FMNMX.FTZ R168, R14, R171, !PT ;  /* 0x000000ab0ea87209 */ /* 0x000fe20007810000 */
[C---:B------:R-:W-:Y:S01]  /*ddd0*/  FMUL.FTZ R182, R166.reuse, c[0x0][0x23c] ;  /* 0x00008f00a6b67a20 */ /* 0x040fe20000410000 */
[----:B------:R-:W-:Y:S01]  /*dde0*/  FSETP.NEU.FTZ.AND P1, PT, R166, -INF , PT ;  /* 0xff800000a600780b */ /* 0x000fe20003f3d000 */
[----:B------:R-:W-:Y:S01]  /*ddf0*/  FMUL.FTZ R3, R2, c[0x0][0x23c] ;  /* 0x00008f0002037a20 */ /* 0x000fe20000410000 */
[----:B------:R-:W-:Y:S01]  /*de00*/  FMNMX.FTZ R171, R15, R168, !PT ;  /* 0x000000a80fab7209 */ /* 0x000fe20007810000 */
[----:B------:R-:W-:Y:S01]  /*de10*/  FMUL.FTZ R2, R0, c[0x0][0x23c] ;  /* 0x00008f0000027a20 */ /* 0x000fe20000410000 */
[----:B------:R-:W-:Y:S01]  /*de20*/  FSEL R182, R182, RZ, P1 ;  /* 0x000000ffb6b67208 */ /* 0x000fe20000800000 */
[--C-:B------:R-:W-:Y:S01]  /*de30*/  FFMA.FTZ R192, R16, c[0x0][0x23c], -R181.reuse ;  /* 0x00008f0010c07a23 */ /* 0x100fe200000108b5 */
[----:B------:R-:W-:Y:S01]  /*de40*/  FMNMX.FTZ R0, R26, R171, !PT ;  /* 0x000000ab1a007209 */ /* 0x000fe20007810000 */
[----:B------:R-:W-:Y:S01]  /*de50*/  FFMA.FTZ R193, R17, c[0x0][0x23c], -R181 ;  /* 0x00008f0011c17a23 */ /* 0x000fe200000108b5 */
[----:B------:R-:W-:Y:S01]  /*de60*/  FSETP.NEU.FTZ.AND P1, PT, R165, -INF , PT ;  /* 0xff800000a500780b */ /* 0x000fe20003f3d000 */
[--C-:B------:R-:W-:Y:S01]  /*de70*/  FFMA.FTZ R194, R18, c[0x0][0x23c], -R182.reuse ;  /* 0x00008f0012c27a23 */ /* 0x100fe200000108b6 */
[----:B------:R-:W-:Y:S01]  /*de80*/  FMNMX.FTZ R173, R27, R0, !PT ;  /* 0x000000001bad7209 */ /* 0x000fe20007810000 */
[--C-:B------:R-:W-:Y:S01]  /*de90*/  FFMA.FTZ R195, R19, c[0x0][0x23c], -R182.reuse ;  /* 0x00008f0013c37a23 */ /* 0x100fe200000108b6 */
[----:B------:R-:W-:Y:S01]  /*dea0*/  FSEL R180, R180, RZ, P1 ;  /* 0x000000ffb4b47208 */ /* 0x000fe20000800000 */
[--C-:B------:R-:W-:Y:S01]  /*deb0*/  FFMA.FTZ R198, R6, c[0x0][0x23c], -R182.reuse ;  /* 0x00008f0006c67a23 */ /* 0x100fe200000108b6 */
[----:B------:R-:W-:Y:S01]  /*dec0*/  FMNMX.FTZ R0, R30, R173, !PT ;  /* 0x000000ad1e007209 */ /* 0x000fe20007810000 */
[----:B------:R-:W-:Y:S01]  /*ded0*/  FFMA.FTZ R199, R7, c[0x0][0x23c], -R182 ;  /* 0x00008f0007c77a23 */ /* 0x000fe200000108b6 */
[----:B------:R-:W-:Y:S01]  /*dee0*/  MOV R173, UR27 ;  /* 0x0000001b00ad7c02 */ /* 0x000fe20008000f00 */
[--C-:B------:R-:W-:Y:S01]  /*def0*/  FFMA.FTZ R200, R8, c[0x0][0x23c], -R180.reuse ;  /* 0x00008f0008c87a23 */ /* 0x100fe200000108b4 */
[----:B------:R-:W-:Y:S01]  /*df00*/  FMNMX.FTZ R171, R31, R0, !PT ;  /* 0x000000001fab7209 */ /* 0x000fe20007810000 */
[--C-:B------:R-:W-:Y:S01]  /*df10*/  FFMA.FTZ R201, R9, c[0x0][0x23c], -R180.reuse ;  /* 0x00008f0009c97a23 */ /* 0x100fe200000108b4 */
[----:B------:R-:W-:Y:S01]  /*df20*/  LOP3.LUT R18, R245, UR25, R173, 0x96, !PT ;  /* 0x00000019f5127c12 */ /* 0x000fe2000f8e96ad */
[--C-:B------:R-:W-:Y:S01]  /*df30*/  FFMA.FTZ R196, R4, c[0x0][0x23c], -R181.reuse ;  /* 0x00008f0004c47a23 */ /* 0x100fe200000108b5 */
[----:B------:R-:W-:Y:S01]  /*df40*/  MUFU.EX2 R192, R192 ;  /* 0x000000c000c07308 */ /* 0x000fe20000000800 */
[----:B------:R-:W1:Y:S01]  /*df50*/  SHFL.BFLY PT, R0, R171, 0x2, 0x1f ;  /* 0x0c401f00ab007f89 */ /* 0x000e6200000e0000 */
[--C-:B------:R-:W-:Y:S01]  /*df60*/  FFMA.FTZ R197, R5, c[0x0][0x23c], -R181.reuse ;  /* 0x00008f0005c57a23 */ /* 0x100fe200000108b5 */
[----:B------:R-:W-:Y:S01]  /*df70*/  UIADD3 UR25, UR25, -0x1, URZ ;  /* 0xffffffff19197890 */ /* 0x000fe2000fffe03f */
[----:B------:R-:W-:Y:S04]  /*df80*/  IMAD.WIDE.U32 R190, R18, -0x326172a9, RZ ;  /* 0xcd9e8d5712be7825 */ /* 0x000fe800078e00ff */
[----:B------:R-:W-:Y:S01]  /*df90*/  FFMA.FTZ R246, R12, c[0x0][0x23c], -R180 ;  /* 0x00008f000cf67a23 */ /* 0x000fe200000108b4 */
[--C-:B------:R-:W-:Y:S01]  /*dfa0*/  LOP3.LUT R170, R177, UR13, R190.reuse, 0x96, !PT ;  /* 0x0000000db1aa7c12 */ /* 0x100fe2000f8e96be */
[----:B------:R-:W2:Y:S01]  /*dfb0*/  MUFU.EX2 R193, R193 ;  /* 0x000000c100c17308 */ /* 0x000ea20000000800 */
[----:B------:R-:W-:Y:S01]  /*dfc0*/  LOP3.LUT R190, R175, UR13, R190, 0x96, !PT ;  /* 0x0000000dafbe7c12 */ /* 0x000fe2000f8e96be */
[----:B------:R-:W-:Y:S01]  /*dfd0*/  FFMA.FTZ R247, R13, c[0x0][0x23c], -R180 ;  /* 0x00008f000df77a23 */ /* 0x000fe200000108b4 */
[----:B------:R-:W-:Y:S01]  /*dfe0*/  LOP3.LUT R168, R191, UR15, R242, 0x96, !PT ;  /* 0x0000000fbfa87c12 */ /* 0x000fe2000f8e96f2 */
[--C-:B------:R-:W-:Y:S02]  /*dff0*/  FFMA.FTZ R28, R28, c[0x0][0x23c], -R180.reuse ;  /* 0x00008f001c1c7a23 */ /* 0x100fe400000108b4 */
[----:B------:R-:W-:Y:S02]  /*e000*/  FFMA.FTZ R29, R29, c[0x0][0x23c], -R180 ;  /* 0x00008f001d1d7a23 */ /* 0x000fe400000108b4 */
[----:B------:R-:W-:Y:S02]  /*e010*/  IMAD.WIDE.U32 R178, R168, -0x2daee0ad, RZ ;  /* 0xd2511f53a8b27825 */ /* 0x000fe400078e00ff */
[----:B------:R-:W-:Y:S02]  /*e020*/  MUFU.EX2 R194, R194 ;  /* 0x000000c200c27308 */ /* 0x000fe40000000800 */
[----:B------:R-:W-:Y:S01]  /*e030*/  FFMA.FTZ R252, R34, c[0x0][0x23c], -R182 ;  /* 0x00008f0022fc7a23 */ /* 0x000fe200000108b6 */
[----:B------:R-:W-:Y:S01]  /*e040*/  LOP3.LUT R172, R179, UR12, R240, 0x96, !PT ;  /* 0x0000000cb3ac7c12 */ /* 0x000fe2000f8e96f0 */
[----:B------:R-:W-:Y:S01]  /*e050*/  FFMA.FTZ R250, R32, c[0x0][0x23c], -R181 ;  /* 0x00008f0020fa7a23 */ /* 0x000fe200000108b5 */
[----:B-1----:R-:W-:Y:S01]  /*e060*/  FMNMX.FTZ R19, R171, R0, !PT ;  /* 0x00000000ab137209 */ /* 0x002fe20007810000 */
[----:B------:R-:W-:Y:S01]  /*e070*/  IMAD.WIDE.U32 R170, R170, -0x2daee0ad, RZ ;  /* 0xd2511f53aaaa7825 */ /* 0x000fe200078e00ff */
[----:B------:R-:W-:Y:S03]  /*e080*/  LOP3.LUT R0, R191, UR15, R238, 0x96, !PT ;  /* 0x0000000fbf007c12 */ /* 0x000fe6000f8e96ee */
[----:B------:R-:W1:Y:S01]  /*e090*/  SHFL.BFLY PT, R18, R19, 0x1, 0x1f ;  /* 0x0c201f0013127f89 */ /* 0x000e6200000e0000 */
[----:B------:R-:W-:Y:S01]  /*e0a0*/  IMAD.WIDE.U32 R190, R190, -0x2daee0ad, RZ ;  /* 0xd2511f53bebe7825 */ /* 0x000fe200078e00ff */
[----:B------:R-:W-:Y:S01]  /*e0b0*/  LOP3.LUT R168, R171, UR10, R178, 0x96, !PT ;  /* 0x0000000aaba87c12 */ /* 0x000fe2000f8e96b2 */
[----:B------:R-:W3:Y:S02]  /*e0c0*/  MUFU.EX2 R195, R195 ;  /* 0x000000c300c37308 */ /* 0x000ee40000000800 */
[----:B------:R-:W-:Y:S04]  /*e0d0*/  IMAD.WIDE.U32 R186, R0, -0x2daee0ad, RZ ;  /* 0xd2511f5300ba7825 */ /* 0x000fe800078e00ff */
[----:B------:R-:W-:Y:S01]  /*e0e0*/  IMAD.WIDE.U32 R6, R168, -0x326172a9, RZ ;  /* 0xcd9e8d57a8067825 */ /* 0x000fe200078e00ff */
[----:B------:R-:W-:Y:S02]  /*e0f0*/  LOP3.LUT R0, R187, UR12, R236, 0x96, !PT ;  /* 0x0000000cbb007c12 */ /* 0x000fe4000f8e96ec */
[----:B------:R-:W-:Y:S01]  /*e100*/  LOP3.LUT R186, R191, UR10, R186, 0x96, !PT ;  /* 0x0000000abfba7c12 */ /* 0x000fe2000f8e96ba */
[----:B------:R-:W-:Y:S01]  /*e110*/  IMAD.WIDE.U32 R172, R172, -0x326172a9, RZ ;  /* 0xcd9e8d57acac7825 */ /* 0x000fe200078e00ff */
[----:B------:R-:W-:Y:S03]  /*e120*/  MUFU.EX2 R196, R196 ;  /* 0x000000c400c47308 */ /* 0x000fe60000000800 */
[----:B------:R-:W-:Y:S01]  /*e130*/  IMAD.WIDE.U32 R186, R186, -0x326172a9, RZ ;  /* 0xcd9e8d57baba7825 */ /* 0x000fe200078e00ff */
[----:B------:R-:W-:Y:S02]  /*e140*/  LOP3.LUT R188, R7, UR9, R172, 0x96, !PT ;  /* 0x0000000907bc7c12 */ /* 0x000fe4000f8e96ac */
[----:B------:R-:W-:Y:S01]  /*e150*/  LOP3.LUT R8, R173, UR11, R176, 0x96, !PT ;  /* 0x0000000bad087c12 */ /* 0x000fe2000f8e96b0 */
[----:B------:R-:W-:Y:S01]  /*e160*/  IMAD.WIDE.U32 R184, R0, -0x326172a9, RZ ;  /* 0xcd9e8d5700b87825 */ /* 0x000fe200078e00ff */
[----:B-1----:R-:W-:Y:S03]  /*e170*/  FMNMX.FTZ R18, R19, R18, !PT ;  /* 0x0000001213127209 */ /* 0x002fe60007810000 */
[----:B------:R-:W-:Y:S01]  /*e180*/  IMAD.WIDE.U32 R188, R188, -0x2daee0ad, RZ ;  /* 0xd2511f53bcbc7825 */ /* 0x000fe200078e00ff */
[----:B------:R-:W-:Y:S01]  /*e190*/  LOP3.LUT R184, R187, UR9, R184, 0x96, !PT ;  /* 0x00000009bbb87c12 */ /* 0x000fe2000f8e96b8 */
[----:B------:R-:W1:Y:S01]  /*e1a0*/  MUFU.EX2 R197, R197 ;  /* 0x000000c500c57308 */ /* 0x000e620000000800 */
[----:B------:R-:W-:Y:S01]  /*e1b0*/  LOP3.LUT R0, R185, UR11, R174, 0x96, !PT ;  /* 0x0000000bb9007c12 */ /* 0x000fe2000f8e96ae */
[C---:B------:R-:W-:Y:S01]  /*e1c0*/  FMUL.FTZ R19, R18.reuse, c[0x0][0x23c] ;  /* 0x00008f0012137a20 */ /* 0x040fe20000410000 */
[----:B------:R-:W-:Y:S01]  /*e1d0*/  FSETP.NEU.FTZ.AND P1, PT, R18, -INF , PT ;  /* 0xff8000001200780b */ /* 0x000fe20003f3d000 */
[----:B------:R-:W-:Y:S03]  /*e1e0*/  IMAD.WIDE.U32 R184, R184, -0x2daee0ad, RZ ;  /* 0xd2511f53b8b87825 */ /* 0x000fe600078e00ff */
[----:B------:R-:W-:Y:S01]  /*e1f0*/  FSEL R19, R19, RZ, P1 ;  /* 0x000000ff13137208 */ /* 0x000fe20000800000 */
[----:B------:R-:W-:Y:S02]  /*e200*/  IMAD.WIDE.U32 R172, R0, -0x2daee0ad, RZ ;  /* 0xd2511f5300ac7825 */ /* 0x000fe400078e00ff */
[----:B------:R-:W-:Y:S02]  /*e210*/  MUFU.EX2 R198, R198 ;  /* 0x000000c600c67308 */ /* 0x000fe40000000800 */
[----:B------:R-:W-:Y:S01]  /*e220*/  IMAD.WIDE.U32 R8, R8, -0x2daee0ad, RZ ;  /* 0xd2511f5308087825 */ /* 0x000fe200078e00ff */
[----:B------:R-:W-:Y:S02]  /*e230*/  LOP3.LUT R172, R185, UR6, R172, 0x96, !PT ;  /* 0x00000006b9ac7c12 */ /* 0x000fe4000f8e96ac */
[----:B------:R-:W-:Y:S01]  /*e240*/  LOP3.LUT R190, R173, UR8, R190, 0x96, !PT ;  /* 0x00000008adbe7c12 */ /* 0x000fe2000f8e96be */
[----:B------:R-:W-:Y:S01]  /*e250*/  FFMA.FTZ R203, R11, c[0x0][0x23c], -R19 ;  /* 0x00008f000bcb7a23 */ /* 0x000fe20000010813 */
[----:B------:R-:W-:Y:S01]  /*e260*/  LOP3.LUT R8, R189, UR6, R8, 0x96, !PT ;  /* 0x00000006bd087c12 */ /* 0x000fe2000f8e9608 */
[----:B------:R-:W-:Y:S01]  /*e270*/  IMAD.WIDE.U32 R172, R172, -0x326172a9, RZ ;  /* 0xcd9e8d57acac7825 */ /* 0x000fe200078e00ff */
[----:B------:R-:W-:Y:S01]  /*e280*/  LOP3.LUT R0, R9, UR8, R170, 0x96, !PT ;  /* 0x0000000809007c12 */ /* 0x000fe2000f8e96aa */
[----:B------:R-:W-:Y:S02]  /*e290*/  MUFU.EX2 R199, R199 ;  /* 0x000000c700c77308 */ /* 0x000fe40000000800 */
[----:B------:R-:W-:Y:S01]  /*e2a0*/  IMAD.WIDE.U32 R190, R190, -0x326172a9, RZ ;  /* 0xcd9e8d57bebe7825 */ /* 0x000fe200078e00ff */
[----:B------:R-:W-:Y:S02]  /*e2b0*/  LOP3.LUT R11, R172, 0xffff, RZ, 0xc0, !PT ;  /* 0x0000ffffac0b7812 */ /* 0x000fe400078ec0ff */
[--C-:B------:R-:W-:Y:S01]  /*e2c0*/  SHF.R.U32.HI R12, RZ, 0x10, R172.reuse ;  /* 0x00000010ff0c7819 */ /* 0x100fe200000116ac */
[----:B------:R-:W-:Y:S01]  /*e2d0*/  IMAD.WIDE.U32 R174, R8, -0x326172a9, RZ ;  /* 0xcd9e8d5708ae7825 */ /* 0x000fe200078e00ff */
[----:B------:R-:W-:Y:S02]  /*e2e0*/  SHF.R.U32.HI R11, RZ, 0x8, R11 ;  /* 0x00000008ff0b7819 */ /* 0x000fe4000001160b */
[----:B------:R-:W-:Y:S01]  /*e2f0*/  SHF.R.U32.HI R179, RZ, 0x18, R172 ;  /* 0x00000018ffb37819 */ /* 0x000fe200000116ac */
[----:B------:R-:W-:Y:S01]  /*e300*/  IMAD.WIDE.U32 R16, R0, -0x326172a9, RZ ;  /* 0xcd9e8d5700107825 */ /* 0x000fe200078e00ff */
[----:B------:R-:W-:Y:S01]  /*e310*/  LOP3.LUT R0, R172, 0xff, RZ, 0xc0, !PT ;  /* 0x000000ffac007812 */ /* 0x000fe200078ec0ff */
[----:B------:R-:W-:Y:S01]  /*e320*/  MUFU.EX2 R200, R200 ;  /* 0x000000c800c87308 */ /* 0x000fe20000000800 */
[----:B------:R-:W-:Y:S01]  /*e330*/  LOP3.LUT R168, R174, 0xffff, RZ, 0xc0, !PT ;  /* 0x0000ffffaea87812 */ /* 0x000fe200078ec0ff */
[--C-:B------:R-:W-:Y:S01]  /*e340*/  FFMA.FTZ R202, R10, c[0x0][0x23c], -R19.reuse ;  /* 0x00008f000aca7a23 */ /* 0x100fe20000010813 */
[----:B------:R-:W-:Y:S01]  /*e350*/  LOP3.LUT R10, R173, UR17, R190, 0x96, !PT ;  /* 0x00000011ad0a7c12 */ /* 0x000fe2000f8e96be */
[--C-:B------:R-:W-:Y:S01]  /*e360*/  FFMA.FTZ R248, R14, c[0x0][0x23c], -R19.reuse ;  /* 0x00008f000ef87a23 */ /* 0x100fe20000010813 */
[--C-:B------:R-:W-:Y:S01]  /*e370*/  SHF.R.U32.HI R8, RZ, 0x10, R174.reuse ;  /* 0x00000010ff087819 */ /* 0x100fe200000116ae */
[----:B------:R-:W-:Y:S01]  /*e380*/  FFMA.FTZ R249, R15, c[0x0][0x23c], -R19 ;  /* 0x00008f000ff97a23 */ /* 0x000fe20000010813 */
[----:B------:R-:W-:Y:S01]  /*e390*/  LOP3.LUT R9, R174, 0xff, RZ, 0xc0, !PT ;  /* 0x000000ffae097812 */ /* 0x000fe200078ec0ff */
[----:B------:R-:W-:Y:S01]  /*e3a0*/  FFMA.FTZ R251, R33, c[0x0][0x23c], -R181 ;  /* 0x00008f0021fb7a23 */ /* 0x000fe200000108b5 */
[----:B------:R-:W-:Y:S01]  /*e3b0*/  SHF.R.U32.HI R171, RZ, 0x18, R174 ;  /* 0x00000018ffab7819 */ /* 0x000fe200000116ae */
[----:B------:R-:W-:Y:S01]  /*e3c0*/  MUFU.EX2 R201, R201 ;  /* 0x000000c900c97308 */ /* 0x000fe20000000800 */
[----:B------:R-:W-:Y:S02]  /*e3d0*/  LOP3.LUT R177, R175, UR17, R16, 0x96, !PT ;  /* 0x00000011afb17c12 */ /* 0x000fe4000f8e9610 */
[----:B------:R-:W-:Y:S01]  /*e3e0*/  PRMT R13, R0, 0x5410, R11 ;  /* 0x00005410000d7816 */ /* 0x000fe2000000000b */
[----:B------:R-:W4:Y:S01]  /*e3f0*/  LDSM.16.MT88.4 R172, [R211+0xa000] ;  /* 0x00a00000d3ac783b */ /* 0x000f220000004200 */
[C---:B------:R-:W-:Y:S02]  /*e400*/  LOP3.LUT R0, R10.reuse, 0xffff, RZ, 0xc0, !PT ;  /* 0x0000ffff0a007812 */ /* 0x040fe400078ec0ff */
[----:B------:R-:W-:Y:S01]  /*e410*/  LOP3.LUT R11, R10, 0xff, RZ, 0xc0, !PT ;  /* 0x000000ff0a0b7812 */ /* 0x000fe200078ec0ff */
[--C-:B------:R-:W-:Y:S01]  /*e420*/  HSET2.LE.AND R178, R13, R234.reuse, PT ;  /* 0x000000ea0db27233 */ /* 0x100fe20003803000 */
[----:B------:R-:W-:Y:S01]  /*e430*/  SHF.R.U32.HI R0, RZ, 0x8, R0 ;  /* 0x00000008ff007819 */ /* 0x000fe20000011600 */
[----:B------:R-:W-:Y:S01]  /*e440*/  MUFU.EX2 R202, R202 ;  /* 0x000000ca00ca7308 */ /* 0x000fe20000000800 */
[----:B------:R-:W-:Y:S02]  /*e450*/  SHF.R.U32.HI R168, RZ, 0x8, R168 ;  /* 0x00000008ffa87819 */ /* 0x000fe400000116a8 */
[----:B------:R-:W-:Y:S01]  /*e460*/  PRMT R11, R11, 0x5410, R0 ;  /* 0x000054100b0b7816 */ /* 0x000fe20000000000 */
[----:B------:R-:W-:Y:S01]  /*e470*/  FADD.FTZ R0, -R18, R169 ;  /* 0x000000a912007221 */ /* 0x000fe20000010100 */
[----:B------:R-:W-:Y:S02]  /*e480*/  LOP3.LUT R8, R8, 0xff, RZ, 0xc0, !PT ;  /* 0x000000ff08087812 */ /* 0x000fe400078ec0ff */
[----:B------:R-:W-:Y:S01]  /*e490*/  PRMT R9, R9, 0x5410, R168 ;  /* 0x0000541009097816 */ /* 0x000fe200000000a8 */
[----:B------:R-:W-:Y:S01]  /*e4a0*/  FMUL.FTZ R0, R0, c[0x0][0x23c] ;  /* 0x00008f0000007a20 */ /* 0x000fe20000410000 */
[----:B------:R-:W-:Y:S01]  /*e4b0*/  PRMT R171, R8, 0x5410, R171 ;  /* 0x0000541008ab7816 */ /* 0x000fe200000000ab */
[----:B------:R-:W-:Y:S01]  /*e4c0*/  MUFU.EX2 R203, R203 ;  /* 0x000000cb00cb7308 */ /* 0x000fe20000000800 */
[C---:B------:R-:W-:Y:S01]  /*e4d0*/  LOP3.LUT R168, R177.reuse, 0xffff, RZ, 0xc0, !PT ;  /* 0x0000ffffb1a87812 */ /* 0x040fe200078ec0ff */
[--C-:B------:R-:W-:Y:S01]  /*e4e0*/  HSET2.LE.AND R170, R9, R234.reuse, PT ;  /* 0x000000ea09aa7233 */ /* 0x100fe20003803000 */
[--C-:B------:R-:W-:Y:S01]  /*e4f0*/  SHF.R.U32.HI R8, RZ, 0x10, R177.reuse ;  /* 0x00000010ff087819 */ /* 0x100fe200000116b1 */
[--C-:B------:R-:W-:Y:S01]  /*e500*/  HSET2.LE.AND R171, R171, R234.reuse, PT ;  /* 0x000000eaabab7233 */ /* 0x100fe20003803000 */
[----:B------:R-:W-:Y:S01]  /*e510*/  SHF.R.U32.HI R15, RZ, 0x10, R10 ;  /* 0x00000010ff0f7819 */ /* 0x000fe2000001160a */
[--C-:B------:R-:W-:Y:S01]  /*e520*/  HSET2.LE.AND R176, R11, R234.reuse, PT ;  /* 0x000000ea0bb07233 */ /* 0x100fe20003803000 */
[----:B------:R-:W-:Y:S02]  /*e530*/  SHF.R.U32.HI R14, RZ, 0x8, R168 ;  /* 0x00000008ff0e7819 */ /* 0x000fe400000116a8 */
[----:B------:R-:W-:Y:S01]  /*e540*/  LOP3.LUT R183, R177, 0xff, RZ, 0xc0, !PT ;  /* 0x000000ffb1b77812 */ /* 0x000fe200078ec0ff */
[----:B------:R-:W1:Y:S01]  /*e550*/  MUFU.EX2 R164, R164 ;  /* 0x000000a400a47308 */ /* 0x000e620000000800 */
[----:B------:R-:W-:Y:S02]  /*e560*/  LOP3.LUT R8, R8, 0xff, RZ, 0xc0, !PT ;  /* 0x000000ff08087812 */ /* 0x000fe400078ec0ff */
[----:B------:R-:W-:Y:S02]  /*e570*/  SHF.R.U32.HI R10, RZ, 0x18, R10 ;  /* 0x00000018ff0a7819 */ /* 0x000fe4000001160a */
[----:B------:R-:W-:Y:S02]  /*e580*/  LOP3.LUT R15, R15, 0xff, RZ, 0xc0, !PT ;  /* 0x000000ff0f0f7812 */ /* 0x000fe400078ec0ff */
[----:B------:R-:W-:Y:S02]  /*e590*/  SHF.R.U32.HI R177, RZ, 0x18, R177 ;  /* 0x00000018ffb17819 */ /* 0x000fe400000116b1 */
[----:B------:R-:W-:Y:S01]  /*e5a0*/  PRMT R183, R183, 0x5410, R14 ;  /* 0x00005410b7b77816 */ /* 0x000fe2000000000e */
[----:B------:R-:W4:Y:S01]  /*e5b0*/  MUFU.EX2 R3, R3 ;  /* 0x0000000300037308 */ /* 0x000f220000000800 */
[----:B------:R-:W-:Y:S02]  /*e5c0*/  PRMT R15, R15, 0x5410, R10 ;  /* 0x000054100f0f7816 */ /* 0x000fe4000000000a */
[----:B------:R-:W-:Y:S01]  /*e5d0*/  PRMT R177, R8, 0x5410, R177 ;  /* 0x0000541008b17816 */ /* 0x000fe200000000b1 */
[--C-:B------:R-:W-:Y:S01]  /*e5e0*/  HSET2.LE.AND R168, R183, R234.reuse, PT ;  /* 0x000000eab7a87233 */ /* 0x100fe20003803000 */
[----:B--2---:R-:W-:Y:S02]  /*e5f0*/  F2FP.BF16.PACK_AB R9, R193, R192 ;  /* 0x000000c0c109723e */ /* 0x004fe400000010ff */
[----:B---3--:R-:W-:Y:S01]  /*e600*/  F2FP.BF16.PACK_AB R8, R195, R194 ;  /* 0x000000c2c308723e */ /* 0x008fe200000010ff */
[--C-:B------:R-:W-:Y:S01]  /*e610*/  HSET2.LE.AND R169, R177, R234.reuse, PT ;  /* 0x000000eab1a97233 */ /* 0x100fe20003803000 */
[----:B------:R-:W-:Y:S01]  /*e620*/  LOP3.LUT R170, R170, R9, RZ, 0xc0, !PT ;  /* 0x00000009aaaa7212 */ /* 0x000fe200078ec0ff */
[----:B------:R-:W-:Y:S01]  /*e630*/  MUFU.EX2 R246, R246 ;  /* 0x000000f600f67308 */ /* 0x000fe20000000800 */
[--C-:B------:R-:W-:Y:S01]  /*e640*/  HSET2.LE.AND R177, R15, R234.reuse, PT ;  /* 0x000000ea0fb17233 */ /* 0x100fe20003803000 */
[----:B------:R-:W-:Y:S02]  /*e650*/  LOP3.LUT R171, R171, R8, RZ, 0xc0, !PT ;  /* 0x00000008abab7212 */ /* 0x000fe400078ec0ff */
[----:B-1----:R-:W-:Y:S01]  /*e660*/  F2FP.BF16.PACK_AB R11, R197, R196 ;  /* 0x000000c4c50b723e */ /* 0x002fe200000010ff */
[C---:B------:R-:W-:Y:S01]  /*e670*/  FMUL.FTZ R40, R164.reuse, R40 ;  /* 0x00000028a4287220 */ /* 0x040fe20000410000 */
[----:B------:R-:W-:Y:S01]  /*e680*/  F2FP.BF16.PACK_AB R10, R199, R198 ;  /* 0x000000c6c70a723e */ /* 0x000fe200000010ff */
[C---:B------:R-:W-:Y:S01]  /*e690*/  FMUL.FTZ R41, R164.reuse, R41 ;  /* 0x00000029a4297220 */ /* 0x040fe20000410000 */
[----:B------:R-:W-:Y:S01]  /*e6a0*/  F2FP.BF16.PACK_AB R9, R201, R200 ;  /* 0x000000c8c909723e */ /* 0x000fe200000010ff */
[C---:B------:R-:W-:Y:S01]  /*e6b0*/  FMUL.FTZ R44, R164.reuse, R44 ;  /* 0x0000002ca42c7220 */ /* 0x040fe20000410000 */
[----:B------:R-:W1:Y:S01]  /*e6c0*/  MUFU.EX2 R247, R247 ;  /* 0x000000f700f77308 */ /* 0x000e620000000800 */
[----:B------:R-:W-:Y:S01]  /*e6d0*/  F2FP.BF16.PACK_AB R8, R203, R202 ;  /* 0x000000cacb08723e */ /* 0x000fe200000010ff */
[----:B------:R-:W-:Y:S01]  /*e6e0*/  FMUL.FTZ R45, R164, R45 ;  /* 0x0000002da42d7220 */ /* 0x000fe20000410000 */
[----:B------:R-:W-:Y:S01]  /*e6f0*/  LOP3.LUT R12, R12, 0xff, RZ, 0xc0, !PT ;  /* 0x000000ff0c0c7812 */ /* 0x000fe200078ec0ff */
[C---:B----4-:R-:W-:Y:S01]  /*e700*/  FMUL.FTZ R42, R3.reuse, R42 ;  /* 0x0000002a032a7220 */ /* 0x050fe20000410000 */
[----:B------:R-:W-:Y:S01]  /*e710*/  LOP3.LUT R168, R168, R11, RZ, 0xc0, !PT ;  /* 0x0000000ba8a87212 */ /* 0x000fe200078ec0ff */
[----:B------:R-:W-:Y:S01]  /*e720*/  FMUL.FTZ R11, R3, R163 ;  /* 0x000000a3030b7220 */ /* 0x000fe20000410000 */
[----:B------:R-:W-:Y:S01]  /*e730*/  LOP3.LUT R169, R169, R10, RZ, 0xc0, !PT ;  /* 0x0000000aa9a97212 */ /* 0x000fe200078ec0ff */
[----:B------:R-:W-:Y:S01]  /*e740*/  FMUL.FTZ R10, R3, R162 ;  /* 0x000000a2030a7220 */ /* 0x000fe20000410000 */
[----:B------:R-:W-:Y:S01]  /*e750*/  LOP3.LUT R176, R176, R9, RZ, 0xc0, !PT ;  /* 0x00000009b0b07212 */ /* 0x000fe200078ec0ff */
[----:B------:R-:W-:Y:S01]  /*e760*/  MUFU.EX2 R248, R248 ;  /* 0x000000f800f87308 */ /* 0x000fe20000000800 */
[C---:B------:R-:W-:Y:S01]  /*e770*/  FMUL.FTZ R9, R164.reuse, R161 ;  /* 0x000000a1a4097220 */ /* 0x040fe20000410000 */
[----:B------:R-:W-:Y:S01]  /*e780*/  LOP3.LUT R177, R177, R8, RZ, 0xc0, !PT ;  /* 0x00000008b1b17212 */ /* 0x000fe200078ec0ff */
[----:B------:R-:W-:Y:S01]  /*e790*/  FMUL.FTZ R8, R164, R160 ;  /* 0x000000a0a4087220 */ /* 0x000fe20000410000 */
[----:B------:R-:W-:Y:S01]  /*e7a0*/  PRMT R179, R12, 0x5410, R179 ;  /* 0x000054100cb37816 */ /* 0x000fe200000000b3 */
[----:B------:R-:W2:Y:S01]  /*e7b0*/  LDSM.16.MT88.4 R160, [R210+0xa000] ;  /* 0x00a00000d2a0783b */ /* 0x000ea20000004200 */
[C---:B------:R-:W-:Y:S02]  /*e7c0*/  FMUL.FTZ R43, R3.reuse, R43 ;  /* 0x0000002b032b7220 */ /* 0x040fe40000410000 */
[C---:B------:R-:W-:Y:S01]  /*e7d0*/  FMUL.FTZ R46, R3.reuse, R46 ;  /* 0x0000002e032e7220 */ /* 0x040fe20000410000 */
[--C-:B------:R-:W-:Y:S01]  /*e7e0*/  HSET2.LE.AND R179, R179, R234.reuse, PT ;  /* 0x000000eab3b37233 */ /* 0x100fe20003803000 */
[-C--:B------:R-:W-:Y:S01]  /*e7f0*/  HMMA.16816.F32.BF16 R8, R168, R172.reuse, R8 ;  /* 0x000000aca808723c */ /* 0x080fe20000041808 */
[----:B------:R-:W3:Y:S01]  /*e800*/  MUFU.EX2 R249, R249 ;  /* 0x000000f900f97308 */ /* 0x000ee20000000800 */
[----:B------:R-:W-:Y:S01]  /*e810*/  FMUL.FTZ R47, R3, R47 ;  /* 0x0000002f032f7220 */ /* 0x000fe20000410000 */
[----:B-1----:R-:W-:Y:S01]  /*e820*/  F2FP.BF16.PACK_AB R13, R247, R246 ;  /* 0x000000f6f70d723e */ /* 0x002fe200000010ff */
[C---:B------:R-:W-:Y:S02]  /*e830*/  FMUL.FTZ R56, R164.reuse, R56 ;  /* 0x00000038a4387220 */ /* 0x040fe40000410000 */
[----:B------:R-:W-:Y:S01]  /*e840*/  FMUL.FTZ R57, R164, R57 ;  /* 0x00000039a4397220 */ /* 0x000fe20000410000 */
[----:B------:R-:W-:Y:S01]  /*e850*/  LOP3.LUT R178, R178, R13, RZ, 0xc0, !PT ;  /* 0x0000000db2b27212 */ /* 0x000fe200078ec0ff */
[C---:B------:R-:W-:Y:S03]  /*e860*/  FMUL.FTZ R58, R3.reuse, R58 ;  /* 0x0000003a033a7220 */ /* 0x040fe60000410000 */
[----:B------:R-:W1:Y:S01]  /*e870*/  MUFU.EX2 R2, R2 ;  /* 0x0000000200027308 */ /* 0x000e620000000800 */
[C---:B------:R-:W-:Y:S02]  /*e880*/  FMUL.FTZ R59, R3.reuse, R59 ;  /* 0x0000003b033b7220 */ /* 0x040fe40000410000 */
[C---:B------:R-:W-:Y:S02]  /*e890*/  FMUL.FTZ R60, R164.reuse, R60 ;  /* 0x0000003ca43c7220 */ /* 0x040fe40000410000 */
[C---:B------:R-:W-:Y:S02]  /*e8a0*/  FMUL.FTZ R61, R164.reuse, R61 ;  /* 0x0000003da43d7220 */ /* 0x040fe40000410000 */
[C---:B------:R-:W-:Y:S02]  /*e8b0*/  FMUL.FTZ R62, R3.reuse, R62 ;  /* 0x0000003e033e7220 */ /* 0x040fe40000410000 */
[----:B------:R-:W-:Y:S01]  /*e8c0*/  FMUL.FTZ R63, R3, R63 ;  /* 0x0000003f033f7220 */ /* 0x000fe20000410000 */
[----:B------:R-:W4:Y:S01]  /*e8d0*/  MUFU.EX2 R0, R0 ;  /* 0x0000000000007308 */ /* 0x000f220000000800 */
[C---:B------:R-:W-:Y:S02]  /*e8e0*/  FMUL.FTZ R72, R164.reuse, R72 ;  /* 0x00000048a4487220 */ /* 0x040fe40000410000 */
[C---:B------:R-:W-:Y:S01]  /*e8f0*/  FMUL.FTZ R73, R164.reuse, R73 ;  /* 0x00000049a4497220 */ /* 0x040fe20000410000 */
[----:B---3--:R-:W-:Y:S01]  /*e900*/  F2FP.BF16.PACK_AB R12, R249, R248 ;  /* 0x000000f8f90c723e */ /* 0x008fe200000010ff */
[C---:B------:R-:W-:Y:S02]  /*e910*/  FMUL.FTZ R74, R3.reuse, R74 ;  /* 0x0000004a034a7220 */ /* 0x040fe40000410000 */
[----:B------:R-:W-:Y:S01]  /*e920*/  FMUL.FTZ R75, R3, R75 ;  /* 0x0000004b034b7220 */ /* 0x000fe20000410000 */
[----:B------:R-:W-:Y:S01]  /*e930*/  LOP3.LUT R179, R179, R12, RZ, 0xc0, !PT ;  /* 0x0000000cb3b37212 */ /* 0x000fe200078ec0ff */
[C---:B------:R-:W-:Y:S01]  /*e940*/  FMUL.FTZ R76, R164.reuse, R76 ;  /* 0x0000004ca44c7220 */ /* 0x040fe20000410000 */
[----:B------:R3:W-:Y:S01]  /*e950*/  MUFU.EX2 R7, R29 ;  /* 0x0000001d00077308 */ /* 0x0007e20000000800 */
[----:B------:R-:W-:Y:S02]  /*e960*/  FMUL.FTZ R77, R164, R77 ;  /* 0x0000004da44d7220 */ /* 0x000fe40000410000 */
[----:B------:R-:W-:Y:S02]  /*e970*/  FMUL.FTZ R78, R3, R78 ;  /* 0x0000004e034e7220 */ /* 0x000fe40000410000 */
[C---:B-1----:R-:W-:Y:S02]  /*e980*/  FMUL.FTZ R12, R2.reuse, R156 ;  /* 0x0000009c020c7220 */ /* 0x042fe40000410000 */
[C---:B------:R-:W-:Y:S02]  /*e990*/  FMUL.FTZ R13, R2.reuse, R157 ;  /* 0x0000009d020d7220 */ /* 0x040fe40000410000 */
[C---:B------:R-:W-:Y:S01]  /*e9a0*/  FMUL.FTZ R36, R2.reuse, R36 ;  /* 0x0000002402247220 */ /* 0x040fe20000410000 */
[----:B------:R-:W-:Y:S01]  /*e9b0*/  MUFU.EX2 R252, R252 ;  /* 0x000000fc00fc7308 */ /* 0x000fe20000000800 */
[C---:B------:R-:W-:Y:S02]  /*e9c0*/  FMUL.FTZ R37, R2.reuse, R37 ;  /* 0x0000002502257220 */ /* 0x040fe40000410000 */
[----:B------:R-:W-:Y:S02]  /*e9d0*/  FMUL.FTZ R48, R2, R48 ;  /* 0x0000003002307220 */ /* 0x000fe40000410000 */
[C---:B----4-:R-:W-:Y:S02]  /*e9e0*/  FMUL.FTZ R14, R0.reuse, R158 ;  /* 0x0000009e000e7220 */ /* 0x050fe40000410000 */
[----:B------:R-:W-:Y:S02]  /*e9f0*/  FMUL.FTZ R15, R0, R159 ;  /* 0x0000009f000f7220 */ /* 0x000fe40000410000 */
[----:B------:R-:W1:Y:S01]  /*ea00*/  LDSM.16.MT88.4 R156, [R209+0xa000] ;  /* 0x00a00000d19c783b */ /* 0x000e620000004200 */
[----:B------:R-:W-:Y:S01]  /*ea10*/  FMUL.FTZ R49, R2, R49 ;  /* 0x0000003102317220 */ /* 0x000fe20000410000 */
[----:B------:R-:W-:Y:S01]  /*ea20*/  MUFU.EX2 R250, R250 ;  /* 0x000000fa00fa7308 */ /* 0x000fe20000000800 */
[C---:B------:R-:W-:Y:S02]  /*ea30*/  FMUL.FTZ R50, R0.reuse, R50 ;  /* 0x0000003200327220 */ /* 0x040fe40000410000 */
[C---:B------:R-:W-:Y:S01]  /*ea40*/  HMMA.16816.F32.BF16 R12, R176.reuse, R172, R12 ;  /* 0x000000acb00c723c */ /* 0x040fe2000004180c */
[C---:B------:R-:W-:Y:S02]  /*ea50*/  FMUL.FTZ R38, R0.reuse, R38 ;  /* 0x0000002600267220 */ /* 0x040fe40000410000 */
[----:B------:R-:W-:Y:S02]  /*ea60*/  FMUL.FTZ R39, R0, R39 ;  /* 0x0000002700277220 */ /* 0x000fe40000410000 */
[----:B---3--:R-:W-:Y:S02]  /*ea70*/  FMUL.FTZ R29, R164, R149 ;  /* 0x00000095a41d7220 */ /* 0x008fe40000410000 */
[----:B------:R-:W-:Y:S01]  /*ea80*/  FMUL.FTZ R51, R0, R51 ;  /* 0x0000003300337220 */ /* 0x000fe20000410000 */
[----:B------:R-:W-:Y:S01]  /*ea90*/  LOP3.LUT R172, R17, UR7, R6, 0x96, !PT ;  /* 0x0000000711ac7c12 */ /* 0x000fe2000f8e9606 */
[C---:B------:R-:W-:Y:S01]  /*eaa0*/  FMUL.FTZ R52, R2.reuse, R52 ;  /* 0x0000003402347220 */ /* 0x040fe20000410000 */
[-C--:B------:R-:W-:Y:S01]  /*eab0*/  HMMA.16816.F32.BF16 R36, R176, R174.reuse, R36 ;  /* 0x000000aeb024723c */ /* 0x080fe20000041824 */
[----:B------:R3:W-:Y:S01]  /*eac0*/  MUFU.EX2 R6, R28 ;  /* 0x0000001c00067308 */ /* 0x0007e20000000800 */
[----:B------:R-:W-:Y:S02]  /*ead0*/  FMUL.FTZ R53, R2, R53 ;  /* 0x0000003502357220 */ /* 0x000fe40000410000 */
[C---:B------:R-:W-:Y:S02]  /*eae0*/  FMUL.FTZ R54, R0.reuse, R54 ;  /* 0x0000003600367220 */ /* 0x040fe40000410000 */
[----:B------:R-:W-:Y:S02]  /*eaf0*/  FMUL.FTZ R55, R0, R55 ;  /* 0x0000003700377220 */ /* 0x000fe40000410000 */
[C---:B------:R-:W-:Y:S01]  /*eb00*/  HMMA.16816.F32.BF16 R40, R168.reuse, R174, R40 ;  /* 0x000000aea828723c */ /* 0x040fe20000041828 */
[C---:B------:R-:W-:Y:S02]  /*eb10*/  FMUL.FTZ R64, R2.reuse, R64 ;  /* 0x0000004002407220 */ /* 0x040fe40000410000 */
[----:B------:R-:W-:Y:S01]  /*eb20*/  MUFU.EX2 R251, R251 ;  /* 0x000000fb00fb7308 */ /* 0x000fe20000000800 */
[----:B------:R-:W-:Y:S02]  /*eb30*/  FMUL.FTZ R65, R2, R65 ;  /* 0x0000004102417220 */ /* 0x000fe40000410000 */
[C---:B------:R-:W-:Y:S02]  /*eb40*/  FMUL.FTZ R66, R0.reuse, R66 ;  /* 0x0000004200427220 */ /* 0x040fe40000410000 */
[-C--:B--2---:R-:W-:Y:S01]  /*eb50*/  HMMA.16816.F32.BF16 R44, R168, R160.reuse, R44 ;  /* 0x000000a0a82c723c */ /* 0x084fe2000004182c */
[----:B------:R-:W-:Y:S03]  /*eb60*/  FMUL.FTZ R67, R0, R67 ;  /* 0x0000004300437220 */ /* 0x000fe60000410000 */
[C---:B------:R-:W-:Y:S02]  /*eb70*/  FMUL.FTZ R68, R2.reuse, R68 ;  /* 0x0000004402447220 */ /* 0x040fe40000410000 */
[----:B------:R-:W-:Y:S02]  /*eb80*/  FMUL.FTZ R69, R2, R69 ;  /* 0x0000004502457220 */ /* 0x000fe40000410000 */
[C---:B------:R-:W-:Y:S01]  /*eb90*/  HMMA.16816.F32.BF16 R48, R176.reuse, R160, R48 ;  /* 0x000000a0b030723c */ /* 0x040fe20000041830 */
[----:B---3--:R-:W-:Y:S03]  /*eba0*/  FMUL.FTZ R28, R164, R148 ;  /* 0x00000094a41c7220 */ /* 0x008fe60000410000 */
[C---:B------:R-:W-:Y:S02]  /*ebb0*/  FMUL.FTZ R70, R0.reuse, R70 ;  /* 0x0000004600467220 */ /* 0x040fe40000410000 */
[----:B------:R-:W-:Y:S02]  /*ebc0*/  FMUL.FTZ R71, R0, R71 ;  /* 0x0000004700477220 */ /* 0x000fe40000410000 */
[-C--:B------:R-:W-:Y:S01]  /*ebd0*/  HMMA.16816.F32.BF16 R52, R176, R162.reuse, R52 ;  /* 0x000000a2b034723c */ /* 0x080fe20000041834 */
[C---:B------:R-:W-:Y:S03]  /*ebe0*/  FMUL.FTZ R79, R3.reuse, R79 ;  /* 0x0000004f034f7220 */ /* 0x040fe60000410000 */
[C---:B------:R-:W-:Y:S02]  /*ebf0*/  FMUL.FTZ R80, R2.reuse, R80 ;  /* 0x0000005002507220 */ /* 0x040fe40000410000 */
[----:B------:R-:W-:Y:S02]  /*ec00*/  FMUL.FTZ R81, R2, R81 ;  /* 0x0000005102517220 */ /* 0x000fe40000410000 */
[C---:B------:R-:W-:Y:S01]  /*ec10*/  HMMA.16816.F32.BF16 R56, R168.reuse, R162, R56 ;  /* 0x000000a2a838723c */ /* 0x040fe20000041838 */
[----:B------:R-:W2:Y:S03]  /*ec20*/  LDSM.16.MT88.4 R160, [R208+0xa000] ;  /* 0x00a00000d0a0783b */ /* 0x000ea60000004200 */
[C---:B------:R-:W-:Y:S02]  /*ec30*/  FMUL.FTZ R82, R0.reuse, R82 ;  /* 0x0000005200527220 */ /* 0x040fe40000410000 */
[----:B------:R-:W-:Y:S02]  /*ec40*/  FMUL.FTZ R83, R0, R83 ;  /* 0x0000005300537220 */ /* 0x000fe40000410000 */
[-C--:B-1----:R-:W-:Y:S01]  /*ec50*/  HMMA.16816.F32.BF16 R60, R168, R156.reuse, R60 ;  /* 0x0000009ca83c723c */ /* 0x082fe2000004183c */
[C---:B------:R-:W-:Y:S03]  /*ec60*/  FMUL.FTZ R84, R2.reuse, R84 ;  /* 0x0000005402547220 */ /* 0x040fe60000410000 */
[----:B------:R-:W-:Y:S02]  /*ec70*/  FMUL.FTZ R85, R2, R85 ;  /* 0x0000005502557220 */ /* 0x000fe40000410000 */
[C---:B------:R-:W-:Y:S02]  /*ec80*/  FMUL.FTZ R86, R0.reuse, R86 ;  /* 0x0000005600567220 */ /* 0x040fe40000410000 */
[C---:B------:R-:W-:Y:S01]  /*ec90*/  HMMA.16816.F32.BF16 R64, R176.reuse, R156, R64 ;  /* 0x0000009cb040723c */ /* 0x040fe20000041840 */
[----:B------:R-:W-:Y:S03]  /*eca0*/  FMUL.FTZ R87, R0, R87 ;  /* 0x0000005700577220 */ /* 0x000fe60000410000 */
[C---:B------:R-:W-:Y:S02]  /*ecb0*/  FMUL.FTZ R88, R164.reuse, R88 ;  /* 0x00000058a4587220 */ /* 0x040fe40000410000 */
[C---:B------:R-:W-:Y:S02]  /*ecc0*/  FMUL.FTZ R89, R164.reuse, R89 ;  /* 0x00000059a4597220 */ /* 0x040fe40000410000 */
[-C--:B------:R-:W-:Y:S01]  /*ecd0*/  HMMA.16816.F32.BF16 R68, R176, R158.reuse, R68 ;  /* 0x0000009eb044723c */ /* 0x080fe20000041844 */
[C---:B------:R-:W-:Y:S03]  /*ece0*/  FMUL.FTZ R90, R3.reuse, R90 ;  /* 0x0000005a035a7220 */ /* 0x040fe60000410000 */
[C---:B------:R-:W-:Y:S02]  /*ecf0*/  FMUL.FTZ R91, R3.reuse, R91 ;  /* 0x0000005b035b7220 */ /* 0x040fe40000410000 */
[C---:B------:R-:W-:Y:S02]  /*ed00*/  FMUL.FTZ R92, R164.reuse, R92 ;  /* 0x0000005ca45c7220 */ /* 0x040fe40000410000 */
[C---:B------:R-:W-:Y:S01]  /*ed10*/  HMMA.16816.F32.BF16 R72, R168.reuse, R158, R72 ;  /* 0x0000009ea848723c */ /* 0x040fe20000041848 */
[----:B------:R-:W1:Y:S03]  /*ed20*/  LDSM.16.MT88.4 R156, [R211+0xb000] ;  /* 0x00b00000d39c783b */ /* 0x000e660000004200 */
[----:B------:R-:W-:Y:S02]  /*ed30*/  FMUL.FTZ R93, R164, R93 ;  /* 0x0000005da45d7220 */ /* 0x000fe40000410000 */
[C---:B------:R-:W-:Y:S02]  /*ed40*/  FMUL.FTZ R94, R3.reuse, R94 ;  /* 0x0000005e035e7220 */ /* 0x040fe40000410000 */
[C---:B------:R-:W-:Y:S01]  /*ed50*/  FMUL.FTZ R95, R3.reuse, R95 ;  /* 0x0000005f035f7220 */ /* 0x040fe20000410000 */
[-C--:B--2---:R-:W-:Y:S03]  /*ed60*/  HMMA.16816.F32.BF16 R76, R168, R160.reuse, R76 ;  /* 0x000000a0a84c723c */ /* 0x084fe6000004184c */
[C---:B------:R-:W-:Y:S02]  /*ed70*/  FMUL.FTZ R96, R2.reuse, R96 ;  /* 0x0000006002607220 */ /* 0x040fe40000410000 */
[----:B------:R-:W-:Y:S02]  /*ed80*/  FMUL.FTZ R97, R2, R97 ;  /* 0x0000006102617220 */ /* 0x000fe40000410000 */
[C---:B------:R-:W-:Y:S01]  /*ed90*/  FMUL.FTZ R98, R0.reuse, R98 ;  /* 0x0000006200627220 */ /* 0x040fe20000410000 */
[C---:B------:R-:W-:Y:S01]  /*eda0*/  HMMA.16816.F32.BF16 R80, R176.reuse, R160, R80 ;  /* 0x000000a0b050723c */ /* 0x040fe20000041850 */
[----:B------:R-:W-:Y:S03]  /*edb0*/  FMUL.FTZ R99, R0, R99 ;  /* 0x0000006300637220 */ /* 0x000fe60000410000 */
[C---:B------:R-:W-:Y:S02]  /*edc0*/  FMUL.FTZ R100, R2.reuse, R100 ;  /* 0x0000006402647220 */ /* 0x040fe40000410000 */
[----:B------:R-:W-:Y:S02]  /*edd0*/  FMUL.FTZ R101, R2, R101 ;  /* 0x0000006502657220 */ /* 0x000fe40000410000 */
[-C--:B------:R-:W-:Y:S01]  /*ede0*/  HMMA.16816.F32.BF16 R84, R176, R162.reuse, R84 ;  /* 0x000000a2b054723c */ /* 0x080fe20000041854 */
[C---:B------:R-:W-:Y:S03]  /*edf0*/  FMUL.FTZ R102, R0.reuse, R102 ;  /* 0x0000006600667220 */ /* 0x040fe60000410000 */
[----:B------:R-:W-:Y:S02]  /*ee00*/  FMUL.FTZ R103, R0, R103 ;  /* 0x0000006700677220 */ /* 0x000fe40000410000 */
[C---:B------:R-:W-:Y:S02]  /*ee10*/  FMUL.FTZ R104, R164.reuse, R104 ;  /* 0x00000068a4687220 */ /* 0x040fe40000410000 */
[C---:B------:R-:W-:Y:S01]  /*ee20*/  HMMA.16816.F32.BF16 R88, R168.reuse, R162, R88 ;  /* 0x000000a2a858723c */ /* 0x040fe20000041858 */
[----:B------:R-:W2:Y:S03]  /*ee30*/  LDSM.16.MT88.4 R160, [R210+0xb000] ;  /* 0x00b00000d2a0783b */ /* 0x000ea60000004200 */
[C---:B------:R-:W-:Y:S02]  /*ee40*/  FMUL.FTZ R105, R164.reuse, R105 ;  /* 0x00000069a4697220 */ /* 0x040fe40000410000 */
[C---:B------:R-:W-:Y:S02]  /*ee50*/  FMUL.FTZ R106, R3.reuse, R106 ;  /* 0x0000006a036a7220 */ /* 0x040fe40000410000 */
[-C--:B-1----:R-:W-:Y:S01]  /*ee60*/  HMMA.16816.F32.BF16 R92, R168, R156.reuse, R92 ;  /* 0x0000009ca85c723c */ /* 0x082fe2000004185c */
[C---:B------:R-:W-:Y:S03]  /*ee70*/  FMUL.FTZ R107, R3.reuse, R107 ;  /* 0x0000006b036b7220 */ /* 0x040fe60000410000 */
[C---:B------:R-:W-:Y:S02]  /*ee80*/  FMUL.FTZ R108, R164.reuse, R108 ;  /* 0x0000006ca46c7220 */ /* 0x040fe40000410000 */
[----:B------:R-:W-:Y:S02]  /*ee90*/  FMUL.FTZ R109, R164, R109 ;  /* 0x0000006da46d7220 */ /* 0x000fe40000410000 */
[C---:B------:R-:W-:Y:S01]  /*eea0*/  HMMA.16816.F32.BF16 R96, R176.reuse, R156, R96 ;  /* 0x0000009cb060723c */ /* 0x040fe20000041860 */
[C---:B------:R-:W-:Y:S03]  /*eeb0*/  FMUL.FTZ R110, R3.reuse, R110 ;  /* 0x0000006e036e7220 */ /* 0x040fe60000410000 */
[----:B------:R-:W-:Y:S02]  /*eec0*/  FMUL.FTZ R111, R3, R111 ;  /* 0x0000006f036f7220 */ /* 0x000fe40000410000 */
[----:B------:R-:W-:Y:S02]  /*eed0*/  FFMA.FTZ R173, R35, c[0x0][0x23c], -R182 ;  /* 0x00008f0023ad7a23 */ /* 0x000fe400000108b6 */
[-C--:B------:R-:W-:Y:S01]  /*eee0*/  HMMA.16816.F32.BF16 R100, R176, R158.reuse, R100 ;  /* 0x0000009eb064723c */ /* 0x080fe20000041864 */
[----:B------:R-:W-:Y:S01]  /*eef0*/  FMUL.FTZ R32, R2, R152 ;  /* 0x0000009802207220 */ /* 0x000fe20000410000 */
[----:B------:R1:W-:Y:S02]  /*ef00*/  MUFU.EX2 R5, R173 ;  /* 0x000000ad00057308 */ /* 0x0003e40000000800 */
[----:B------:R-:W-:Y:S01]  /*ef10*/  FMUL.FTZ R34, R0, R154 ;  /* 0x0000009a00227220 */ /* 0x000fe20000410000 */
[----:B------:R-:W-:Y:S01]  /*ef20*/  LOP3.LUT R154, R191, UR7, R186, 0x96, !PT ;  /* 0x00000007bf9a7c12 */ /* 0x000fe2000f8e96ba */
[C---:B------:R-:W-:Y:S02]  /*ef30*/  FMUL.FTZ R116, R164.reuse, R116 ;  /* 0x00000074a4747220 */ /* 0x040fe40000410000 */
[C---:B------:R-:W-:Y:S01]  /*ef40*/  HMMA.16816.F32.BF16 R104, R168.reuse, R158, R104 ;  /* 0x0000009ea868723c */ /* 0x040fe20000041868 */
[----:B------:R-:W3:Y:S03]  /*ef50*/  LDSM.16.MT88.4 R156, [R209+0xb000] ;  /* 0x00b00000d19c783b */ /* 0x000ee60000004200 */
[----:B------:R-:W-:Y:S02]  /*ef60*/  FMUL.FTZ R117, R164, R117 ;  /* 0x00000075a4757220 */ /* 0x000fe40000410000 */
[C---:B------:R-:W-:Y:S02]  /*ef70*/  FMUL.FTZ R118, R3.reuse, R118 ;  /* 0x0000007603767220 */ /* 0x040fe40000410000 */
[----:B------:R-:W-:Y:S01]  /*ef80*/  FMUL.FTZ R119, R3, R119 ;  /* 0x0000007703777220 */ /* 0x000fe20000410000 */
[-C--:B--2---:R-:W-:Y:S03]  /*ef90*/  HMMA.16816.F32.BF16 R108, R168, R160.reuse, R108 ;  /* 0x000000a0a86c723c */ /* 0x084fe6000004186c */
[----:B------:R-:W-:Y:S02]  /*efa0*/  FMUL.FTZ R33, R2, R153 ;  /* 0x0000009902217220 */ /* 0x000fe40000410000 */
[----:B------:R-:W-:Y:S02]  /*efb0*/  FMUL.FTZ R35, R0, R155 ;  /* 0x0000009b00237220 */ /* 0x000fe40000410000 */
[----:B------:R-:W-:Y:S05]  /*efc0*/  IMAD.WIDE.U32 R174, R172, -0x2daee0ad, RZ ;  /* 0xd2511f53acae7825 */ /* 0x000fea00078e00ff */
[C---:B------:R-:W-:Y:S01]  /*efd0*/  HMMA.16816.F32.BF16 R32, R176.reuse, R160, R32 ;  /* 0x000000a0b020723c */ /* 0x040fe20000041820 */
[C---:B------:R-:W-:Y:S01]  /*efe0*/  FMUL.FTZ R112, R2.reuse, R112 ;  /* 0x0000007002707220 */ /* 0x040fe20000410000 */
[----:B------:R-:W-:Y:S01]  /*eff0*/  LOP3.LUT R188, R175, UR16, R188, 0x96, !PT ;  /* 0x00000010afbc7c12 */ /* 0x000fe2000f8e96bc */
[----:B------:R-:W-:Y:S01]  /*f000*/  FMUL.FTZ R113, R2, R113 ;  /* 0x0000007102717220 */ /* 0x000fe20000410000 */
[----:B------:R-:W-:Y:S01]  /*f010*/  LOP3.LUT R152, R174, 0xff, RZ, 0xc0, !PT ;  /* 0x000000ffae987812 */ /* 0x000fe200078ec0ff */
[----:B------:R-:W-:Y:S01]  /*f020*/  FMUL.FTZ R114, R0, R114 ;  /* 0x0000007200727220 */ /* 0x000fe20000410000 */
[----:B------:R-:W-:Y:S01]  /*f030*/  LOP3.LUT R153, R174, 0xffff, RZ, 0xc0, !PT ;  /* 0x0000ffffae997812 */ /* 0x000fe200078ec0ff */
[----:B------:R-:W-:Y:S01]  /*f040*/  FMUL.FTZ R115, R0, R115 ;  /* 0x0000007300737220 */ /* 0x000fe20000410000 */
[--C-:B------:R-:W-:Y:S01]  /*f050*/  SHF.R.U32.HI R172, RZ, 0x10, R174.reuse ;  /* 0x00000010ffac7819 */ /* 0x100fe200000116ae */
[----:B-1----:R-:W-:Y:S03]  /*f060*/  FFMA.FTZ R173, R31, c[0x0][0x23c], -R19 ;  /* 0x00008f001fad7a23 */ /* 0x002fe60000010813 */
[----:B------:R-:W-:Y:S01]  /*f070*/  FMUL.FTZ R31, R3, R151 ;  /* 0x00000097031f7220 */ /* 0x000fe20000410000 */
[----:B------:R-:W-:Y:S01]  /*f080*/  SHF.R.U32.HI R153, RZ, 0x8, R153 ;  /* 0x00000008ff997819 */ /* 0x000fe20000011699 */
[-C--:B------:R-:W-:Y:S01]  /*f090*/  HMMA.16816.F32.BF16 R112, R176, R162.reuse, R112 ;  /* 0x000000a2b070723c */ /* 0x080fe20000041870 */
[----:B------:R1:W-:Y:S01]  /*f0a0*/  MUFU.EX2 R17, R173 ;  /* 0x000000ad00117308 */ /* 0x0003e20000000800 */
[----:B------:R-:W-:Y:S01]  /*f0b0*/  IMAD.WIDE.U32 R154, R154, -0x2daee0ad, RZ ;  /* 0xd2511f539a9a7825 */ /* 0x000fe200078e00ff */
[----:B------:R-:W-:Y:S02]  /*f0c0*/  SHF.R.U32.HI R175, RZ, 0x18, R174 ;  /* 0x00000018ffaf7819 */ /* 0x000fe400000116ae */
[----:B------:R-:W-:Y:S01]  /*f0d0*/  LOP3.LUT R172, R172, 0xff, RZ, 0xc0, !PT ;  /* 0x000000ffacac7812 */ /* 0x000fe200078ec0ff */
[----:B------:R-:W-:Y:S01]  /*f0e0*/  FFMA.FTZ R174, R30, c[0x0][0x23c], -R19 ;  /* 0x00008f001eae7a23 */ /* 0x000fe20000010813 */
[----:B------:R-:W-:Y:S01]  /*f0f0*/  LOP3.LUT R184, R155, UR16, R184, 0x96, !PT ;  /* 0x000000109bb87c12 */ /* 0x000fe2000f8e96b8 */
[C---:B------:R-:W-:Y:S01]  /*f100*/  HMMA.16816.F32.BF16 R116, R168.reuse, R162, R116 ;  /* 0x000000a2a874723c */ /* 0x040fe20000041874 */
[----:B------:R-:W-:Y:S02]  /*f110*/  FMUL.FTZ R30, R3, R150 ;  /* 0x00000096031e7220 */ /* 0x000fe40000410000 */
[----:B------:R-:W2:Y:S01]  /*f120*/  LDSM.16.MT88.4 R148, [R208+0xb000] ;  /* 0x00b00000d094783b */ /* 0x000ea20000004200 */
[C---:B------:R-:W-:Y:S01]  /*f130*/  FMUL.FTZ R124, R164.reuse, R124 ;  /* 0x0000007ca47c7220 */ /* 0x040fe20000410000 */
[----:B------:R-:W-:Y:S01]  /*f140*/  SHF.R.U32.HI R161, RZ, 0x10, R154 ;  /* 0x00000010ffa17819 */ /* 0x000fe2000001169a */
[----:B------:R-:W-:Y:S01]  /*f150*/  FMUL.FTZ R125, R164, R125 ;  /* 0x0000007da47d7220 */ /* 0x000fe20000410000 */
[----:B------:R-:W4:Y:S01]  /*f160*/  MUFU.EX2 R16, R174 ;  /* 0x000000ae00107308 */ /* 0x000f220000000800 */
[-C--:B---3--:R-:W-:Y:S01]  /*f170*/  HMMA.16816.F32.BF16 R28, R168, R156.reuse, R28 ;  /* 0x0000009ca81c723c */ /* 0x088fe2000004181c */
[--C-:B------:R-:W-:Y:S03]  /*f180*/  FFMA.FTZ R163, R20, c[0x0][0x23c], -R181.reuse ;  /* 0x00008f0014a37a23 */ /* 0x100fe600000108b5 */
[----:B------:R-:W-:Y:S01]  /*f190*/  FFMA.FTZ R181, R21, c[0x0][0x23c], -R181 ;  /* 0x00008f0015b57a23 */ /* 0x000fe200000108b5 */
[----:B------:R-:W-:Y:S01]  /*f1a0*/  LOP3.LUT R160, R154, 0xffff, RZ, 0xc0, !PT ;  /* 0x0000ffff9aa07812 */ /* 0x000fe200078ec0ff */
[----:B------:R-:W-:Y:S01]  /*f1b0*/  FMUL.FTZ R120, R2, R120 ;  /* 0x0000007802787220 */ /* 0x000fe20000410000 */
[----:B------:R-:W-:Y:S01]  /*f1c0*/  LOP3.LUT R155, R154, 0xff, RZ, 0xc0, !PT ;  /* 0x000000ff9a9b7812 */ /* 0x000fe200078ec0ff */
[----:B------:R-:W-:Y:S01]  /*f1d0*/  FMUL.FTZ R121, R2, R121 ;  /* 0x0000007902797220 */ /* 0x000fe20000410000 */
[----:B------:R3:W-:Y:S03]  /*f1e0*/  MUFU.EX2 R4, R181 ;  /* 0x000000b500047308 */ /* 0x0007e60000000800 */
[C---:B------:R-:W-:Y:S01]  /*f1f0*/  FMUL.FTZ R122, R0.reuse, R122 ;  /* 0x0000007a007a7220 */ /* 0x040fe20000410000 */
[----:B-1----:R-:W-:Y:S01]  /*f200*/  SHF.R.U32.HI R173, RZ, 0x18, R188 ;  /* 0x00000018ffad7819 */ /* 0x002fe200000116bc */
[----:B------:R-:W-:Y:S01]  /*f210*/  FMUL.FTZ R123, R0, R123 ;  /* 0x0000007b007b7220 */ /* 0x000fe20000410000 */
[----:B------:R-:W-:Y:S01]  /*f220*/  SHF.R.U32.HI R154, RZ, 0x18, R154 ;  /* 0x00000018ff9a7819 */ /* 0x000fe2000001169a */
[----:B------:R-:W-:Y:S01]  /*f230*/  FFMA.FTZ R162, R22, c[0x0][0x23c], -R182 ;  /* 0x00008f0016a27a23 */ /* 0x000fe200000108b6 */
[----:B------:R-:W-:Y:S01]  /*f240*/  SHF.R.U32.HI R160, RZ, 0x8, R160 ;  /* 0x00000008ffa07819 */ /* 0x000fe200000116a0 */
[----:B------:R-:W-:Y:S01]  /*f250*/  FFMA.FTZ R182, R23, c[0x0][0x23c], -R182 ;  /* 0x00008f0017b67a23 */ /* 0x000fe200000108b6 */
[----:B------:R1:W1:Y:S01]  /*f260*/  MUFU.EX2 R206, R163 ;  /* 0x000000a300ce7308 */ /* 0x0002620000000800 */
[C---:B------:R-:W-:Y:S01]  /*f270*/  FMUL.FTZ R20, R2.reuse, R144 ;  /* 0x0000009002147220 */ /* 0x040fe20000410000 */
[C---:B------:R-:W-:Y:S01]  /*f280*/  HMMA.16816.F32.BF16 R120, R176.reuse, R156, R120 ;  /* 0x0000009cb078723c */ /* 0x040fe20000041878 */
[----:B------:R-:W-:Y:S01]  /*f290*/  FMUL.FTZ R21, R2, R145 ;  /* 0x0000009102157220 */ /* 0x000fe20000410000 */
[----:B------:R-:W-:Y:S01]  /*f2a0*/  LOP3.LUT R145, R184, 0xffff, RZ, 0xc0, !PT ;  /* 0x0000ffffb8917812 */ /* 0x000fe200078ec0ff */
[----:B------:R-:W-:Y:S01]  /*f2b0*/  FMUL.FTZ R22, R0, R146 ;  /* 0x0000009200167220 */ /* 0x000fe20000410000 */
[----:B------:R-:W-:Y:S01]  /*f2c0*/  LOP3.LUT R146, R188, 0xffff, RZ, 0xc0, !PT ;  /* 0x0000ffffbc927812 */ /* 0x000fe200078ec0ff */
[----:B------:R-:W-:Y:S01]  /*f2d0*/  FMUL.FTZ R23, R0, R147 ;  /* 0x0000009300177220 */ /* 0x000fe20000410000 */
[----:B------:R-:W-:Y:S01]  /*f2e0*/  SHF.R.U32.HI R147, RZ, 0x10, R188 ;  /* 0x00000010ff937819 */ /* 0x000fe200000116bc */
[--C-:B------:R-:W-:Y:S01]  /*f2f0*/  FFMA.FTZ R144, R24, c[0x0][0x23c], -R180.reuse ;  /* 0x00008f0018907a23 */ /* 0x100fe200000108b4 */
[----:B------:R-:W-:Y:S01]  /*f300*/  MUFU.EX2 R204, R162 ;  /* 0x000000a200cc7308 */ /* 0x000fe20000000800 */
[----:B------:R-:W-:Y:S03]  /*f310*/  FFMA.FTZ R180, R25, c[0x0][0x23c], -R180 ;  /* 0x00008f0019b47a23 */ /* 0x000fe600000108b4 */
[-C--:B------:R-:W-:Y:S01]  /*f320*/  HMMA.16816.F32.BF16 R20, R176, R158.reuse, R20 ;  /* 0x0000009eb014723c */ /* 0x080fe20000041814 */
[----:B------:R-:W-:Y:S01]  /*f330*/  FMUL.FTZ R126, R3, R126 ;  /* 0x0000007e037e7220 */ /* 0x000fe20000410000 */
[----:B---3--:R-:W-:Y:S01]  /*f340*/  LOP3.LUT R181, R161, 0xff, RZ, 0xc0, !PT ;  /* 0x000000ffa1b57812 */ /* 0x008fe200078ec0ff */
[----:B------:R-:W-:Y:S01]  /*f350*/  FMUL.FTZ R127, R3, R127 ;  /* 0x0000007f037f7220 */ /* 0x000fe20000410000 */
[----:B------:R-:W-:Y:S01]  /*f360*/  SHF.R.U32.HI R146, RZ, 0x8, R146 ;  /* 0x00000008ff927819 */ /* 0x000fe20000011692 */
[----:B------:R-:W-:Y:S01]  /*f370*/  FMUL.FTZ R25, R164, R141 ;  /* 0x0000008da4197220 */ /* 0x000fe20000410000 */
[----:B------:R-:W3:Y:S01]  /*f380*/  MUFU.EX2 R190, R182 ;  /* 0x000000b600be7308 */ /* 0x000ee20000000800 */
[----:B------:R-:W-:Y:S01]  /*f390*/  PRMT R183, R155, 0x5410, R160 ;  /* 0x000054109bb77816 */ /* 0x000fe200000000a0 */
[----:B------:R-:W-:Y:S01]  /*f3a0*/  FFMA.FTZ R156, R26, c[0x0][0x23c], -R19 ;  /* 0x00008f001a9c7a23 */ /* 0x000fe20000010813 */
[----:B------:R-:W-:Y:S01]  /*f3b0*/  PRMT R181, R181, 0x5410, R154 ;  /* 0x00005410b5b57816 */ /* 0x000fe2000000009a */
[C---:B------:R-:W-:Y:S02]  /*f3c0*/  HMMA.16816.F32.BF16 R124, R168.reuse, R158, R124 ;  /* 0x0000009ea87c723c */ /* 0x040fe4000004187c */
[----:B------:R-:W-:Y:S01]  /*f3d0*/  LOP3.LUT R161, R184, 0xff, RZ, 0xc0, !PT ;  /* 0x000000ffb8a17812 */ /* 0x000fe200078ec0ff */
[----:B------:R-:W-:Y:S01]  /*f3e0*/  FMUL.FTZ R24, R164, R140 ;  /* 0x0000008ca4187220 */ /* 0x000fe20000410000 */
[----:B------:R-:W-:Y:S01]  /*f3f0*/  SHF.R.U32.HI R140, RZ, 0x8, R145 ;  /* 0x00000008ff8c7819 */ /* 0x000fe20000011691 */
[----:B------:R-:W-:Y:S01]  /*f400*/  FMUL.FTZ R26, R3, R142 ;  /* 0x0000008e031a7220 */ /* 0x000fe20000410000 */
[----:B------:R-:W-:Y:S01]  /*f410*/  LOP3.LUT R142, R147, 0xff, RZ, 0xc0, !PT ;  /* 0x000000ff938e7812 */ /* 0x000fe200078ec0ff */
[----:B------:R-:W-:Y:S01]  /*f420*/  FFMA.FTZ R157, R27, c[0x0][0x23c], -R19 ;  /* 0x00008f001b9d7a23 */ /* 0x000fe20000010813 */
[----:B------:R-:W-:Y:S01]  /*f430*/  PRMT R161, R161, 0x5410, R140 ;  /* 0x00005410a1a17816 */ /* 0x000fe2000000008c */
[----:B------:R-:W-:Y:S01]  /*f440*/  FMUL.FTZ R27, R3, R143 ;  /* 0x0000008f031b7220 */ /* 0x000fe20000410000 */
[----:B------:R3:W-:Y:S02]  /*f450*/  MUFU.EX2 R158, R156 ;  /* 0x0000009c009e7308 */ /* 0x0007e40000000800 */
[----:B------:R-:W-:Y:S01]  /*f460*/  PRMT R173, R142, 0x5410, R173 ;  /* 0x000054108ead7816 */ /* 0x000fe200000000ad */
[----:B------:R-:W-:Y:S01]  /*f470*/  FMUL.FTZ R128, R2, R128 ;  /* 0x0000008002807220 */ /* 0x000fe20000410000 */
[----:B------:R-:W3:Y:S01]  /*f480*/  LDSM.16.MT88.4 R140, [R211+0xa800] ;  /* 0x00a80000d38c783b */ /* 0x000ee20000004200 */
[----:B------:R-:W-:Y:S01]  /*f490*/  PRMT R19, R152, 0x5410, R153 ;  /* 0x0000541098137816 */ /* 0x000fe20000000099 */
[-C--:B--2---:R-:W-:Y:S01]  /*f4a0*/  HMMA.16816.F32.BF16 R24, R168, R148.reuse, R24 ;  /* 0x00000094a818723c */ /* 0x084fe20000041818 */
[----:B------:R-:W-:Y:S01]  /*f4b0*/  FMUL.FTZ R129, R2, R129 ;  /* 0x0000008102817220 */ /* 0x000fe20000410000 */
[----:B-1----:R-:W-:Y:S01]  /*f4c0*/  LOP3.LUT R163, R188, 0xff, RZ, 0xc0, !PT ;  /* 0x000000ffbca37812 */ /* 0x002fe200078ec0ff */
[C---:B------:R-:W-:Y:S01]  /*f4d0*/  FMUL.FTZ R130, R0.reuse, R130 ;  /* 0x0000008200827220 */ /* 0x040fe20000410000 */
[----:B------:R1:W-:Y:S01]  /*f4e0*/  MUFU.EX2 R191, R157 ;  /* 0x0000009d00bf7308 */ /* 0x0003e20000000800 */
[----:B------:R-:W-:Y:S01]  /*f4f0*/  FMUL.FTZ R131, R0, R131 ;  /* 0x0000008300837220 */ /* 0x000fe20000410000 */
[----:B------:R-:W-:Y:S01]  /*f500*/  LDSM.16.MT88.4 R152, [R209+0xa800] ;  /* 0x00a80000d198783b */ /* 0x000fe20000004200 */
[----:B------:R-:W-:Y:S01]  /*f510*/  PRMT R163, R163, 0x5410, R146 ;  /* 0x00005410a3a37816 */ /* 0x000fe20000000092 */
[C---:B------:R-:W-:Y:S01]  /*f520*/  FMUL.FTZ R132, R2.reuse, R132 ;  /* 0x0000008402847220 */ /* 0x040fe20000410000 */
[--C-:B------:R-:W-:Y:S03]  /*f530*/  SHF.R.U32.HI R159, RZ, 0x10, R184.reuse ;  /* 0x00000010ff9f7819 */ /* 0x100fe600000116b8 */
[C---:B------:R-:W-:Y:S01]  /*f540*/  HMMA.16816.F32.BF16 R128, R176.reuse, R148, R128 ;  /* 0x00000094b080723c */ /* 0x040fe20000041880 */
[----:B------:R-:W-:Y:S01]  /*f550*/  FMUL.FTZ R133, R2, R133 ;  /* 0x0000008502857220 */ /* 0x000fe20000410000 */
[----:B------:R2:W-:Y:S01]  /*f560*/  MUFU.EX2 R205, R144 ;  /* 0x0000009000cd7308 */ /* 0x0005e20000000800 */
[----:B------:R-:W-:Y:S01]  /*f570*/  FMUL.FTZ R134, R0, R134 ;  /* 0x0000008600867220 */ /* 0x000fe20000410000 */
[----:B------:R-:W-:Y:S01]  /*f580*/  PRMT R175, R172, 0x5410, R175 ;  /* 0x00005410acaf7816 */ /* 0x000fe200000000af */
[----:B------:R-:W-:Y:S01]  /*f590*/  FMUL.FTZ R135, R0, R135 ;  /* 0x0000008700877220 */ /* 0x000fe20000410000 */
[----:B------:R-:W-:Y:S01]  /*f5a0*/  SHF.R.U32.HI R184, RZ, 0x18, R184 ;  /* 0x00000018ffb87819 */ /* 0x000fe200000116b8 */
[C---:B------:R-:W-:Y:S01]  /*f5b0*/  FMUL.FTZ R136, R164.reuse, R136 ;  /* 0x00000088a4887220 */ /* 0x040fe20000410000 */
[----:B----4-:R-:W-:Y:S01]  /*f5c0*/  F2FP.BF16.PACK_AB R148, R17, R16 ;  /* 0x000000101194723e */ /* 0x010fe200000010ff */
[----:B------:R-:W-:Y:S03]  /*f5d0*/  FMUL.FTZ R137, R164, R137 ;  /* 0x00000089a4897220 */ /* 0x000fe60000410000 */
[-C--:B------:R-:W-:Y:S01]  /*f5e0*/  HMMA.16816.F32.BF16 R132, R176, R150.reuse, R132 ;  /* 0x00000096b084723c */ /* 0x080fe20000041884 */
[----:B------:R-:W4:Y:S01]  /*f5f0*/  MUFU.EX2 R162, R180 ;  /* 0x000000b400a27308 */ /* 0x000f220000000800 */
[--C-:B------:R-:W-:Y:S01]  /*f600*/  HSET2.LE.AND R174, R19, R234.reuse, PT ;  /* 0x000000ea13ae7233 */ /* 0x100fe20003803000 */
[----:B------:R-:W-:Y:S01]  /*f610*/  F2FP.BF16.PACK_AB R19, R251, R250 ;  /* 0x000000fafb13723e */ /* 0x000fe200000010ff */
[--C-:B------:R-:W-:Y:S01]  /*f620*/  HSET2.LE.AND R175, R175, R234.reuse, PT ;  /* 0x000000eaafaf7233 */ /* 0x100fe20003803000 */
[----:B------:R-:W-:Y:S01]  /*f630*/  FMUL.FTZ R138, R3, R138 ;  /* 0x0000008a038a7220 */ /* 0x000fe20000410000 */
[----:B---3--:R-:W-:Y:S01]  /*f640*/  F2FP.BF16.PACK_AB R156, R5, R252 ;  /* 0x000000fc059c723e */ /* 0x008fe200000010ff */
[--C-:B------:R-:W-:Y:S01]  /*f650*/  HSET2.LE.AND R178, R183, R234.reuse, PT ;  /* 0x000000eab7b27233 */ /* 0x100fe20003803000 */
[----:B------:R-:W-:Y:S01]  /*f660*/  FMUL.FTZ R139, R3, R139 ;  /* 0x0000008b038b7220 */ /* 0x000fe20000410000 */
[----:B------:R-:W-:Y:S03]  /*f670*/  LOP3.LUT R174, R174, R19, RZ, 0xc0, !PT ;  /* 0x00000013aeae7212 */ /* 0x000fe600078ec0ff */
[----:B------:R-:W-:Y:S01]  /*f680*/  F2FP.BF16.PACK_AB R19, R7, R6 ;  /* 0x000000060713723e */ /* 0x000fe200000010ff */
[--C-:B------:R-:W-:Y:S01]  /*f690*/  HSET2.LE.AND R172, R163, R234.reuse, PT ;  /* 0x000000eaa3ac7233 */ /* 0x100fe20003803000 */
[----:B------:R-:W-:Y:S01]  /*f6a0*/  LOP3.LUT R159, R159, 0xff, RZ, 0xc0, !PT ;  /* 0x000000ff9f9f7812 */ /* 0x000fe200078ec0ff */
[----:B------:R-:W-:Y:S01]  /*f6b0*/  HMMA.16816.F32.BF16 R136, R168, R150, R136 ;  /* 0x00000096a888723c */ /* 0x000fe20000041888 */
[--C-:B------:R-:W-:Y:S01]  /*f6c0*/  HSET2.LE.AND R173, R173, R234.reuse, PT ;  /* 0x000000eaadad7233 */ /* 0x100fe20003803000 */
[----:B-1----:R-:W-:Y:S01]  /*f6d0*/  F2FP.BF16.PACK_AB R157, R4, R206 ;  /* 0x000000ce049d723e */ /* 0x002fe200000010ff */
[--C-:B------:R-:W-:Y:S01]  /*f6e0*/  HSET2.LE.AND R176, R161, R234.reuse, PT ;  /* 0x000000eaa1b07233 */ /* 0x100fe20003803000 */
[----:B------:R-:W-:Y:S01]  /*f6f0*/  LOP3.LUT R175, R175, R156, RZ, 0xc0, !PT ;  /* 0x0000009cafaf7212 */ /* 0x000fe200078ec0ff */
[--C-:B------:R-:W-:Y:S01]  /*f700*/  HSET2.LE.AND R179, R181, R234.reuse, PT ;  /* 0x000000eab5b37233 */ /* 0x100fe20003803000 */
[----:B------:R-:W-:Y:S01]  /*f710*/  F2FP.BF16.PACK_AB R156, R190, R204 ;  /* 0x000000ccbe9c723e */ /* 0x000fe200000010ff */
[----:B--2---:R-:W1:Y:S01]  /*f720*/  LDSM.16.MT88.4 R144, [R210+0xa800] ;  /* 0x00a80000d290783b */ /* 0x004e620000004200 */
[----:B------:R-:W-:Y:S01]  /*f730*/  LOP3.LUT R178, R178, R19, RZ, 0xc0, !PT ;  /* 0x00000013b2b27212 */ /* 0x000fe200078ec0ff */
[----:B------:R-:W-:Y:S03]  /*f740*/  FFMA.FTZ R196, R164, R235, R196 ;  /* 0x000000eba4c47223 */ /* 0x000fe600000100c4 */
[----:B----4-:R-:W-:Y:S01]  /*f750*/  F2FP.BF16.PACK_AB R19, R162, R205 ;  /* 0x000000cda213723e */ /* 0x010fe200000010ff */
[----:B------:R-:W-:Y:S01]  /*f760*/  FFMA.FTZ R198, R3, R232, R198 ;  /* 0x000000e803c67223 */ /* 0x000fe200000100c6 */
[----:B------:R-:W-:Y:S01]  /*f770*/  PRMT R159, R159, 0x5410, R184 ;  /* 0x000054109f9f7816 */ /* 0x000fe200000000b8 */
[----:B------:R-:W2:Y:S01]  /*f780*/  LDSM.16.MT88.4 R180, [R208+0xa800] ;  /* 0x00a80000d0b4783b */ /* 0x000ea20000004200 */
[----:B------:R-:W-:Y:S01]  /*f790*/  LOP3.LUT R172, R172, R157, RZ, 0xc0, !PT ;  /* 0x0000009dacac7212 */ /* 0x000fe200078ec0ff */
[----:B------:R-:W-:Y:S01]  /*f7a0*/  FFMA.FTZ R200, R2, R233, R200 ;  /* 0x000000e902c87223 */ /* 0x000fe200000100c8 */
[----:B------:R-:W-:Y:S01]  /*f7b0*/  LOP3.LUT R173, R173, R156, RZ, 0xc0, !PT ;  /* 0x0000009cadad7212 */ /* 0x000fe200078ec0ff */
[----:B------:R-:W-:Y:S01]  /*f7c0*/  HSET2.LE.AND R177, R159, R234, PT ;  /* 0x000000ea9fb17233 */ /* 0x000fe20003803000 */
[----:B------:R-:W-:Y:S01]  /*f7d0*/  LOP3.LUT R176, R176, R19, RZ, 0xc0, !PT ;  /* 0x00000013b0b07212 */ /* 0x000fe200078ec0ff */
[----:B------:R-:W-:Y:S01]  /*f7e0*/  FFMA.FTZ R202, R0, R227, R202 ;  /* 0x000000e300ca7223 */ /* 0x000fe200000100ca */
[----:B------:R-:W-:Y:S01]  /*f7f0*/  MOV R19, R191 ;  /* 0x000000bf00137202 */ /* 0x000fe20000000f00 */
[----:B------:R-:W-:Y:S01]  /*f800*/  LDSM.16.MT88.4 R168, [R210+0xb800] ;  /* 0x00b80000d2a8783b */ /* 0x000fe20000004200 */
[----:B------:R-:W-:Y:S01]  /*f810*/  MOV R159, R162 ;  /* 0x000000a2009f7202 */ /* 0x000fe20000000f00 */
[----:B------:R-:W-:Y:S01]  /*f820*/  FADD.FTZ R197, R197, R196 ;  /* 0x000000c4c5c57221 */ /* 0x000fe20000010000 */
[-C--:B------:R-:W-:Y:S01]  /*f830*/  HMMA.16816.F32.BF16 R160, R172, R140.reuse, R8 ;  /* 0x0000008caca0723c */ /* 0x080fe20000041808 */
[----:B------:R-:W-:Y:S01]  /*f840*/  F2FP.BF16.PACK_AB R156, R19, R158 ;  /* 0x0000009e139c723e */ /* 0x000fe200000010ff */
[----:B------:R-:W-:Y:S01]  /*f850*/  FADD.FTZ R199, R199, R198 ;  /* 0x000000c6c7c77221 */ /* 0x000fe20000010000 */
[----:B------:R-:W-:Y:S01]  /*f860*/  LOP3.LUT R179, R179, R148, RZ, 0xc0, !PT ;  /* 0x00000094b3b37212 */ /* 0x000fe200078ec0ff */
[----:B------:R-:W-:Y:S01]  /*f870*/  FADD.FTZ R201, R201, R200 ;  /* 0x000000c8c9c97221 */ /* 0x000fe20000010000 */
[----:B------:R-:W-:Y:S01]  /*f880*/  LOP3.LUT R177, R177, R156, RZ, 0xc0, !PT ;  /* 0x0000009cb1b17212 */ /* 0x000fe200078ec0ff */
[----:B------:R-:W3:Y:S01]  /*f890*/  LDSM.16.MT88.4 R148, [R211+0xb800] ;  /* 0x00b80000d394783b */ /* 0x000ee20000004200 */
[----:B------:R-:W-:Y:S01]  /*f8a0*/  MOV R157, R190 ;  /* 0x000000be009d7202 */ /* 0x000fe20000000f00 */
[----:B------:R-:W-:Y:S01]  /*f8b0*/  FADD.FTZ R203, R203, R202 ;  /* 0x000000cacbcb7221 */ /* 0x000fe20000010000 */
[----:B------:R-:W-:Y:S03]  /*f8c0*/  MOV R10, R159 ;  /* 0x0000009f000a7202 */ /* 0x000fe60000000f00 */
[----:B------:R-:W-:Y:S01]  /*f8d0*/  MOV R11, R157 ;  /* 0x0000009d000b7202 */ /* 0x000fe20000000f00 */
[----:B------:R-:W-:Y:S01]  /*f8e0*/  FADD.FTZ R192, R192, R197 ;  /* 0x000000c5c0c07221 */ /* 0x000fe20000010000 */
[----:B------:R-:W-:Y:S01]  /*f8f0*/  MOV R8, R158 ;  /* 0x0000009e00087202 */ /* 0x000fe20000000f00 */
[----:B------:R-:W4:Y:S01]  /*f900*/  LDSM.16.MT88.4 R184, [R209+0xb800] ;  /* 0x00b80000d1b8783b */ /* 0x000f220000004200 */
[C---:B------:R-:W-:Y:S01]  /*f910*/  HMMA.16816.F32.BF16 R156, R176.reuse, R140, R12 ;  /* 0x0000008cb09c723c */ /* 0x040fe2000004180c */
[----:B------:R-:W-:Y:S01]  /*f920*/  MOV R9, R206 ;  /* 0x000000ce00097202 */ /* 0x000fe20000000f00 */
[----:B------:R-:W-:Y:S01]  /*f930*/  FADD.FTZ R194, R194, R199 ;  /* 0x000000c7c2c27221 */ /* 0x000fe20000010000 */
[----:B------:R-:W-:Y:S01]  /*f940*/  MOV R3, R166 ;  /* 0x000000a600037202 */ /* 0x000fe20000000f00 */
[----:B------:R-:W-:Y:S01]  /*f950*/  FADD.FTZ R246, R246, R201 ;  /* 0x000000c9f6f67221 */ /* 0x000fe20000010000 */
[----:B------:R-:W-:Y:S01]  /*f960*/  MOV R2, R167 ;  /* 0x000000a700027202 */ /* 0x000fe20000000f00 */
[----:B------:R-:W-:Y:S01]  /*f970*/  FADD.FTZ R248, R248, R203 ;  /* 0x000000cbf8f87221 */ /* 0x000fe20000010000 */
[----:B------:R2:W5:Y:S01]  /*f980*/  LDL.LU R206, [R1+0x10] ;  /* 0x0000100001ce7983 */ /* 0x0005620000300800 */
[-C--:B------:R-:W-:Y:S01]  /*f990*/  HMMA.16816.F32.BF16 R36, R176, R142.reuse, R36 ;  /* 0x0000008eb024723c */ /* 0x080fe20000041824 */
[----:B------:R-:W-:Y:S02]  /*f9a0*/  MOV R15, R205 ;  /* 0x000000cd000f7202 */ /* 0x000fe40000000f00 */
[----:B------:R2:W5:Y:S01]  /*f9b0*/  LDL.LU R205, [R1+0xc] ;  /* 0x00000c0001cd7983 */ /* 0x0005620000300800 */
[----:B------:R-:W-:Y:S01]  /*f9c0*/  MOV R14, R204 ;  /* 0x000000cc000e7202 */ /* 0x000fe20000000f00 */
[----:B------:R-:W-:Y:S02]  /*f9d0*/  FADD.FTZ R192, R193, R192 ;  /* 0x000000c0c1c07221 */ /* 0x000fe40000010000 */
[----:B------:R2:W5:Y:S01]  /*f9e0*/  LDL.LU R204, [R1+0x8] ;  /* 0x0000080001cc7983 */ /* 0x0005620000300800 */
[C---:B------:R-:W-:Y:S01]  /*f9f0*/  HMMA.16816.F32.BF16 R40, R172.reuse, R142, R40 ;  /* 0x0000008eac28723c */ /* 0x040fe20000041828 */
[----:B------:R-:W-:Y:S02]  /*fa00*/  FADD.FTZ R194, R195, R194 ;  /* 0x000000c2c3c27221 */ /* 0x000fe40000010000 */
[----:B------:R-:W2:Y:S01]  /*fa10*/  LDSM.16.MT88.4 R188, [R208+0xb800] ;  /* 0x00b80000d0bc783b */ /* 0x000ea20000004200 */
[----:B------:R-:W-:Y:S02]  /*fa20*/  FADD.FTZ R246, R247, R246 ;  /* 0x000000f6f7f67221 */ /* 0x000fe40000010000 */
[----:B------:R-:W-:Y:S02]  /*fa30*/  FADD.FTZ R248, R249, R248 ;  /* 0x000000f8f9f87221 */ /* 0x000fe40000010000 */
[-C--:B-1----:R-:W-:Y:S01]  /*fa40*/  HMMA.16816.F32.BF16 R44, R172, R144.reuse, R44 ;  /* 0x00000090ac2c723c */ /* 0x082fe2000004182c */
        /* <DEDUP_REMOVED lines=18> */
[----:B------:R-:W-:Y:S01]  /*fb70*/  FADD.FTZ R233, R7, R0 ;  /* 0x0000000007e97221 */ /* 0x000fe20000010000 */
[----:B------:R-:W-:Y:S01]  /*fb80*/  MOV R0, R165 ;  /* 0x000000a500007202 */ /* 0x000fe20000000f00 */
[C---:B------:R-:W-:Y:S01]  /*fb90*/  HMMA.16816.F32.BF16 R64, R176.reuse, R152, R64 ;  /* 0x00000098b040723c */ /* 0x040fe20000041840 */
[----:B------:R-:W-:Y:S07]  /*fba0*/  FADD.FTZ R227, R17, R8 ;  /* 0x0000000811e37221 */ /* 0x000fee0000010000 */
[-C--:B------:R-:W-:Y:S08]  /*fbb0*/  HMMA.16816.F32.BF16 R68, R176, R154.reuse, R68 ;  /* 0x0000009ab044723c */ /* 0x080ff00000041844 */
[C---:B------:R-:W-:Y:S08]  /*fbc0*/  HMMA.16816.F32.BF16 R72, R172.reuse, R154, R72 ;  /* 0x0000009aac48723c */ /* 0x040ff00000041848 */
[-C--:B--2---:R-:W-:Y:S08]  /*fbd0*/  HMMA.16816.F32.BF16 R76, R172, R180.reuse, R76 ;  /* 0x000000b4ac4c723c */ /* 0x084ff0000004184c */
        /* <DEDUP_REMOVED lines=8> */
[C---:B------:R-:W-:Y:S07]  /*fc60*/  HMMA.16816.F32.BF16 R152, R176.reuse, R168, R32 ;  /* 0x000000a8b098723c */ /* 0x040fee0000041820 */
[----:B------:R-:W-:Y:S01]  /*fc70*/  MOV R169, R18 ;  /* 0x0000001200a97202 */ /* 0x000fe20000000f00 */
[-C--:B------:R-:W-:Y:S08]  /*fc80*/  HMMA.16816.F32.BF16 R112, R176, R170.reuse, R112 ;  /* 0x000000aab070723c */ /* 0x080ff00000041870 */
[C---:B------:R-:W-:Y:S08]  /*fc90*/  HMMA.16816.F32.BF16 R116, R172.reuse, R170, R116 ;  /* 0x000000aaac74723c */ /* 0x040ff00000041874 */
[-C--:B----4-:R-:W-:Y:S08]  /*fca0*/  HMMA.16816.F32.BF16 R148, R172, R184.reuse, R28 ;  /* 0x000000b8ac94723c */ /* 0x090ff0000004181c */
[C---:B------:R-:W-:Y:S08]  /*fcb0*/  HMMA.16816.F32.BF16 R120, R176.reuse, R184, R120 ;  /* 0x000000b8b078723c */ /* 0x040ff00000041878 */
[-C--:B------:R-:W-:Y:S08]  /*fcc0*/  HMMA.16816.F32.BF16 R144, R176, R186.reuse, R20 ;  /* 0x000000bab090723c */ /* 0x080ff00000041814 */
[C---:B------:R-:W-:Y:S08]  /*fcd0*/  HMMA.16816.F32.BF16 R124, R172.reuse, R186, R124 ;  /* 0x000000baac7c723c */ /* 0x040ff0000004187c */
[-C--:B------:R-:W-:Y:S08]  /*fce0*/  HMMA.16816.F32.BF16 R140, R172, R188.reuse, R24 ;  /* 0x000000bcac8c723c */ /* 0x080ff00000041818 */
[C---:B------:R-:W-:Y:S08]  /*fcf0*/  HMMA.16816.F32.BF16 R128, R176.reuse, R188, R128 ;  /* 0x000000bcb080723c */ /* 0x040ff00000041880 */
[-C--:B------:R-:W-:Y:S08]  /*fd00*/  HMMA.16816.F32.BF16 R132, R176, R190.reuse, R132 ;  /* 0x000000beb084723c */ /* 0x080ff00000041884 */
[----:B------:R-:W-:Y:S01]  /*fd10*/  HMMA.16816.F32.BF16 R136, R172, R190, R136 ;  /* 0x000000beac88723c */ /* 0x000fe20000041888 */
[----:B-----5:R-:W-:-:S07]  /*fd20*/  @P0 BRA `(.L_x_859) ;  /* 0xffffd5c000000947 */ /* 0x020fce000383ffff */
.L_x_858:
[----:B------:R-:W1:Y:S01]  /*fd30*/  SHFL.BFLY PT, R2, R235, 0x2, 0x1f ;  /* 0x0c401f00eb027f89 */ /* 0x000e6200000e0000 */
[----:B------:R-:W-:Y:S01]  /*fd40*/  ULDC.U8 UR4, c[0x0][0x329] ;  /* 0x0000ca4000047ab9 */ /* 0x000fe20000000000 */
[----:B------:R-:W-:Y:S01]  /*fd50*/  MOV R14, 0x3f800000 ;  /* 0x3f800000000e7802 */ /* 0x000fe20000000f00 */
[----:B------:R-:W-:Y:S01]  /*fd60*/  ULDC.U8 UR5, c[0x0][0x328] ;  /* 0x0000ca0000057ab9 */ /* 0x000fe20000000000 */
[----:B------:R-:W2:Y:S01]  /*fd70*/  SHFL.BFLY PT, R13, R232, 0x2, 0x1f ;  /* 0x0c401f00e80d7f89 */ /* 0x000ea200000e0000 */
[----:B------:R-:W-:Y:S01]  /*fd80*/  ISETP.NE.AND P0, PT, RZ, UR4, PT ;  /* 0x00000004ff007c0c */ /* 0x000fe2000bf05270 */
[----:B------:R-:W-:Y:S01]  /*fd90*/  BSSY B0, `(.L_x_862) ;  /* 0x00001a4000007945 */ /* 0x000fe20003800000 */
[----:B------:R-:W-:Y:S01]  /*fda0*/  ISETP.NE.AND P3, PT, RZ, UR5, PT ;  /* 0x00000005ff007c0c */ /* 0x000fe2000bf65270 */
[----:B------:R-:W3:Y:S01]  /*fdb0*/  SHFL.BFLY PT, R4, R227, 0x2, 0x1f ;  /* 0x0c401f00e3047f89 */ /* 0x000ee200000e0000 */
[----:B------:R-:W-:-:S03]  /*fdc0*/  MOV R15, 0x3f800000 ;  /* 0x3f800000000f7802 */ /* 0x000fc60000000f00 */
[----:B------:R-:W4:Y:S04]  /*fdd0*/  S2R R0, SR_TID.X ;  /* 0x0000000000007919 */ /* 0x000f280000002100 */
[----:B------:R-:W4:Y:S02]  /*fde0*/  SHFL.BFLY PT, R8, R233, 0x2, 0x1f ;  /* 0x0c401f00e9087f89 */ /* 0x000f2400000e0000 */
[----:B------:R-:W-:Y:S02]  /*fdf0*/  @P0 MOV R10, c[0x0][0x210] ;  /* 0x00008400000a0a02 */ /* 0x000fe40000000f00 */
[----:B------:R-:W-:-:S03]  /*fe00*/  @P0 MOV R16, 0x1 ;  /* 0x0000000100100802 */ /* 0x000fc60000000f00 */
[----:B------:R-:W-:Y:S02]  /*fe10*/  @P0 IMAD R10, R10, c[0x0][0x214], RZ ;  /* 0x000085000a0a0a24 */ /* 0x000fe400078e02ff */
[----:B-1----:R-:W-:Y:S02]  /*fe20*/  FADD.FTZ R2, R2, R235 ;  /* 0x000000eb02027221 */ /* 0x002fe40000010000 */
[----:B--2---:R-:W-:-:S03]  /*fe30*/  FADD.FTZ R13, R13, R232 ;  /* 0x000000e80d0d7221 */ /* 0x004fc60000010000 */
[----:B------:R-:W1:Y:S01]  /*fe40*/  SHFL.BFLY PT, R7, R2, 0x1, 0x1f ;  /* 0x0c201f0002077f89 */ /* 0x000e6200000e0000 */
[----:B---3--:R-:W-:-:S03]  /*fe50*/  FADD.FTZ R11, R4, R227 ;  /* 0x000000e3040b7221 */ /* 0x008fc60000010000 */
[----:B------:R-:W2:Y:S01]  /*fe60*/  SHFL.BFLY PT, R6, R13, 0x1, 0x1f ;  /* 0x0c201f000d067f89 */ /* 0x000ea200000e0000 */
[----:B----4-:R-:W-:-:S03]  /*fe70*/  SHF.R.S32.HI R3, RZ, 0x1f, R0 ;  /* 0x0000001fff037819 */ /* 0x010fc60000011400 */
[----:B------:R-:W3:Y:S01]  /*fe80*/  SHFL.BFLY PT, R4, R11, 0x1, 0x1f ;  /* 0x0c201f000b047f89 */ /* 0x000ee200000e0000 */
[CC--:B------:R-:W-:Y:S01]  /*fe90*/  LEA.HI R9, R3.reuse, R0.reuse, RZ, 0x2 ;  /* 0x0000000003097211 */ /* 0x0c0fe200078f10ff */
[----:B------:R-:W-:Y:S01]  /*fea0*/  FADD.FTZ R5, R8, R233 ;  /* 0x000000e908057221 */ /* 0x000fe20000010000 */
[----:B------:R-:W-:-:S04]  /*feb0*/  LEA.HI R3, R3, R0, RZ, 0x5 ;  /* 0x0000000003037211 */ /* 0x000fc800078f28ff */
[----:B------:R-:W4:Y:S01]  /*fec0*/  SHFL.BFLY PT, R8, R5, 0x1, 0x1f ;  /* 0x0c201f0005087f89 */ /* 0x000f2200000e0000 */
[----:B-1----:R-:W-:Y:S01]  /*fed0*/  FADD.FTZ R7, R2, R7 ;  /* 0x0000000702077221 */ /* 0x002fe20000010000 */
[--C-:B------:R-:W-:Y:S01]  /*fee0*/  SHF.R.S32.HI R2, RZ, 0x2, R9.reuse ;  /* 0x00000002ff027819 */ /* 0x100fe20000011409 */
[----:B--2---:R-:W-:Y:S01]  /*fef0*/  FADD.FTZ R6, R13, R6 ;  /* 0x000000060d067221 */ /* 0x004fe20000010000 */
[----:B------:R-:W-:Y:S02]  /*ff00*/  SHF.R.S32.HI R13, RZ, 0x1f, R9 ;  /* 0x0000001fff0d7819 */ /* 0x000fe40000011409 */
[----:B------:R-:W-:Y:S01]  /*ff10*/  LOP3.LUT R9, R9, 0x3ffffffc, RZ, 0xc0, !PT ;  /* 0x3ffffffc09097812 */ /* 0x000fe200078ec0ff */
[----:B---3--:R-:W-:Y:S01]  /*ff20*/  FADD.FTZ R4, R11, R4 ;  /* 0x000000040b047221 */ /* 0x008fe20000010000 */
[----:B------:R-:W-:Y:S02]  /*ff30*/  LEA.HI R13, R13, R2, RZ, 0x3 ;  /* 0x000000020d0d7211 */ /* 0x000fe400078f18ff */
[----:B------:R-:W-:-:S02]  /*ff40*/  IADD3 R9, -R9, R0, RZ ;  /* 0x0000000009097210 */ /* 0x000fc40007ffe1ff */
[----:B------:R-:W-:Y:S02]  /*ff50*/  LOP3.LUT R13, R13, 0xfffffff8, RZ, 0xc0, !PT ;  /* 0xfffffff80d0d7812 */ /* 0x000fe400078ec0ff */
[----:B------:R-:W-:Y:S01]  /*ff60*/  FSETP.NE.FTZ.AND P6, PT, R7, RZ, PT ;  /* 0x000000ff0700720b */ /* 0x000fe20003fd5000 */
[----:B----4-:R-:W-:Y:S01]  /*ff70*/  FADD.FTZ R5, R5, R8 ;  /* 0x0000000805057221 */ /* 0x010fe20000010000 */
[----:B------:R-:W-:Y:S02]  /*ff80*/  IADD3 R13, R2, -R13, RZ ;  /* 0x8000000d020d7210 */ /* 0x000fe40007ffe0ff */
[----:B------:R-:W-:Y:S02]  /*ff90*/  SHF.R.S32.HI R2, RZ, 0x5, R3 ;  /* 0x00000005ff027819 */ /* 0x000fe40000011403 */
[C---:B------:R-:W-:Y:S02]  /*ffa0*/  SHF.L.U32 R12, R13.reuse, 0x6, RZ ;  /* 0x000000060d0c7819 */ /* 0x040fe400000006ff */
[----:B------:R-:W-:-:S02]  /*ffb0*/  LOP3.LUT R11, R13, 0x1, RZ, 0xc0, !PT ;  /* 0x000000010d0b7812 */ /* 0x000fc400078ec0ff */
[----:B------:R-:W-:Y:S02]  /*ffc0*/  LOP3.LUT R12, R12, 0x1c0, RZ, 0xc0, !PT ;  /* 0x000001c00c0c7812 */ /* 0x000fe400078ec0ff */
[----:B------:R-:W-:Y:S01]  /*ffd0*/  LEA R9, R2, R9, 0x9 ;  /* 0x0000000902097211 */ /* 0x000fe200078e48ff */
[----:B------:R-:W1:Y:S01]  /*ffe0*/  @P6 MUFU.RCP R14, R7 ;  /* 0x00000007000e6308 */ /* 0x000e620000001000 */
[----:B------:R-:W-:Y:S02]  /*fff0*/  LEA.HI R12, R12, R12, RZ, 0x1d ;  /* 0x0000000c0c0c7211 */ /* 0x000fe400078fe8ff */
[----:B------:R-:W-:Y:S02]  /*10000*/  ISETP.NE.U32.AND P4, PT, R11, 0x1, PT ;  /* 0x000000010b00780c */ /* 0x000fe40003f85070 */
[----:B------:R-:W-:Y:S02]  /*10010*/  FSETP.NE.FTZ.AND P5, PT, R6, RZ, PT ;  /* 0x000000ff0600720b */ /* 0x000fe40003fb5000 */
[----:B------:R-:W-:Y:S01]  /*10020*/  LEA R9, R9, R12, 0x1 ;  /* 0x0000000c09097211 */ /* 0x000fe200078e08ff */
[----:B------:R-:W-:Y:S01]  /*10030*/  @P6 MUFU.LG2 R7, R7 ;  /* 0x0000000700076308 */ /* 0x000fe20000000c00 */
[----:B------:R-:W-:-:S02]  /*10040*/  @!P0 MOV R8, c[0x0][0x214] ;  /* 0x0000850000088a02 */ /* 0x000fc40000000f00 */
[----:B------:R-:W-:Y:S02]  /*10050*/  SHF.L.U32 R9, R9, 0x1, RZ ;  /* 0x0000000109097819 */ /* 0x000fe400000006ff */
[----:B------:R-:W-:Y:S02]  /*10060*/  R2P PR, R13, 0x6 ;  /* 0x000000060d007804 */ /* 0x000fe40000000000 */
[----:B------:R-:W-:Y:S01]  /*10070*/  MOV R11, 0x20 ;  /* 0x00000020000b7802 */ /* 0x000fe20000000f00 */
[----:B-1----:R-:W-:Y:S01]  /*10080*/  FMUL.FTZ R14, R14, c[0x0][0x2dc] ;  /* 0x0000b7000e0e7a20 */ /* 0x002fe20000410000 */
[----:B------:R-:W-:Y:S01]  /*10090*/  @!P0 SEL R10, R8, c[0x0][0x234], !P3 ;  /* 0x00008d00080a8a07 */ /* 0x000fe20005800000 */
[----:B------:R-:W1:Y:S01]  /*100a0*/  @P5 MUFU.RCP R15, R6 ;  /* 0x00000006000f5308 */ /* 0x000e620000001000 */
[C---:B------:R-:W-:Y:S01]  /*100b0*/  IADD3 R8, R9.reuse, -0x10, RZ ;  /* 0xfffffff009087810 */ /* 0x040fe20007ffe0ff */
[C---:B------:R-:W-:Y:S01]  /*100c0*/  FMUL.FTZ R160, R14.reuse, R160 ;  /* 0x000000a00ea07220 */ /* 0x040fe20000410000 */
[----:B------:R-:W-:Y:S01]  /*100d0*/  @P4 IADD3 R8, R9, 0x10, RZ ;  /* 0x0000001009084810 */ /* 0x000fe20007ffe0ff */
[C---:B------:R-:W-:Y:S01]  /*100e0*/  FMUL.FTZ R161, R14.reuse, R161 ;  /* 0x000000a10ea17220 */ /* 0x040fe20000410000 */
[----:B------:R-:W-:Y:S01]  /*100f0*/  SEL R11, R11, 0xffffffe0, !P1 ;  /* 0xffffffe00b0b7807 */ /* 0x000fe20004800000 */
[C---:B------:R-:W-:Y:S01]  /*10100*/  FMUL.FTZ R40, R14.reuse, R40 ;  /* 0x000000280e287220 */ /* 0x040fe20000410000 */
[----:B------:R-:W-:Y:S01]  /*10110*/  FSETP.NE.FTZ.AND P4, PT, R5, RZ, PT ;  /* 0x000000ff0500720b */ /* 0x000fe20003f95000 */
[----:B------:R-:W-:Y:S01]  /*10120*/  FMUL.FTZ R41, R14, R41 ;  /* 0x000000290e297220 */ /* 0x000fe20000410000 */
[----:B------:R-:W-:Y:S01]  /*10130*/  FSETP.NE.FTZ.AND P1, PT, R4, RZ, PT ;  /* 0x000000ff0400720b */ /* 0x000fe20003f35000 */
[C---:B------:R-:W-:Y:S01]  /*10140*/  FMUL.FTZ R44, R14.reuse, R44 ;  /* 0x0000002c0e2c7220 */ /* 0x040fe20000410000 */
[----:B------:R-:W-:Y:S01]  /*10150*/  MOV R12, 0x3f800000 ;  /* 0x3f800000000c7802 */ /* 0x000fe20000000f00 */
[C---:B------:R-:W-:Y:S01]  /*10160*/  FMUL.FTZ R45, R14.reuse, R45 ;  /* 0x0000002d0e2d7220 */ /* 0x040fe20000410000 */
[----:B------:R-:W-:Y:S01]  /*10170*/  MOV R13, 0x3f800000 ;  /* 0x3f800000000d7802 */ /* 0x000fe20000000f00 */
[C---:B------:R-:W-:Y:S01]  /*10180*/  FMUL.FTZ R56, R14.reuse, R56 ;  /* 0x000000380e387220 */ /* 0x040fe20000410000 */
[----:B------:R-:W-:Y:S01]  /*10190*/  F2FP.BF16.PACK_AB R160, R161, R160 ;  /* 0x000000a0a1a0723e */ /* 0x000fe200000010ff */
[----:B-1----:R-:W-:Y:S01]  /*101a0*/  FMUL.FTZ R15, R15, c[0x0][0x2dc] ;  /* 0x0000b7000f0f7a20 */ /* 0x002fe20000410000 */
[----:B------:R-:W-:Y:S01]  /*101b0*/  F2FP.BF16.PACK_AB R41, R41, R40 ;  /* 0x000000282929723e */ /* 0x000fe200000010ff */
[----:B------:R-:W-:Y:S01]  /*101c0*/  FMUL.FTZ R57, R14, R57 ;  /* 0x000000390e397220 */ /* 0x000fe20000410000 */
[----:B------:R-:W-:Y:S01]  /*101d0*/  F2FP.BF16.PACK_AB R44, R45, R44 ;  /* 0x0000002c2d2c723e */ /* 0x000fe200000010ff */
[----:B------:R-:W1:Y:S01]  /*101e0*/  @P4 MUFU.RCP R12, R5 ;  /* 0x00000005000c4308 */ /* 0x000e620000001000 */
[----:B------:R-:W-:Y:S01]  /*101f0*/  FMUL.FTZ R162, R15, R162 ;  /* 0x000000a20fa27220 */ /* 0x000fe20000410000 */
[----:B------:R-:W-:Y:S01]  /*10200*/  IADD3 R17, R9, R11, RZ ;  /* 0x0000000b09117210 */ /* 0x000fe20007ffe0ff */
[----:B------:R-:W-:Y:S01]  /*10210*/  FMUL.FTZ R163, R15, R163 ;  /* 0x000000a30fa37220 */ /* 0x000fe20000410000 */
[----:B------:R-:W-:Y:S01]  /*10220*/  F2FP.BF16.PACK_AB R56, R57, R56 ;  /* 0x000000383938723e */ /* 0x000fe200000010ff */
[C---:B------:R-:W-:Y:S01]  /*10230*/  FMUL.FTZ R42, R15.reuse, R42 ;  /* 0x0000002a0f2a7220 */ /* 0x040fe20000410000 */
[----:B------:R-:W-:Y:S01]  /*10240*/  STS [R9], R160 ;  /* 0x000000a009007388 */ /* 0x000fe20000000800 */
[C---:B------:R-:W-:Y:S01]  /*10250*/  FMUL.FTZ R43, R15.reuse, R43 ;  /* 0x0000002b0f2b7220 */ /* 0x040fe20000410000 */
[----:B------:R-:W2:Y:S01]  /*10260*/  @P1 MUFU.RCP R13, R4 ;  /* 0x00000004000d1308 */ /* 0x000ea20000001000 */
[----:B------:R-:W-:Y:S01]  /*10270*/  FMUL.FTZ R46, R15, R46 ;  /* 0x0000002e0f2e7220 */ /* 0x000fe20000410000 */
[----:B------:R-:W-:Y:S01]  /*10280*/  F2FP.BF16.PACK_AB R162, R163, R162 ;  /* 0x000000a2a3a2723e */ /* 0x000fe200000010ff */
[----:B------:R-:W-:Y:S01]  /*10290*/  FMUL.FTZ R47, R15, R47 ;  /* 0x0000002f0f2f7220 */ /* 0x000fe20000410000 */
[----:B------:R-:W-:Y:S01]  /*102a0*/  F2FP.BF16.PACK_AB R43, R43, R42 ;  /* 0x0000002a2b2b723e */ /* 0x000fe200000010ff */
[----:B------:R-:W-:Y:S01]  /*102b0*/  FMUL.FTZ R58, R15, R58 ;  /* 0x0000003a0f3a7220 */ /* 0x000fe20000410000 */
[----:B------:R-:W-:Y:S01]  /*102c0*/  IADD3 R11, R11, R8, RZ ;  /* 0x000000080b0b7210 */ /* 0x000fe20007ffe0ff */
[----:B------:R-:W-:Y:S01]  /*102d0*/  FMUL.FTZ R59, R15, R59 ;  /* 0x0000003b0f3b7220 */ /* 0x000fe20000410000 */
[----:B------:R-:W-:Y:S01]  /*102e0*/  F2FP.BF16.PACK_AB R46, R47, R46 ;  /* 0x0000002e2f2e723e */ /* 0x000fe200000010ff */
[----:B-1----:R-:W-:Y:S01]  /*102f0*/  FMUL.FTZ R12, R12, c[0x0][0x2dc] ;  /* 0x0000b7000c0c7a20 */ /* 0x002fe20000410000 */
[----:B------:R-:W-:Y:S01]  /*10300*/  STS [R9+0x400], R162 ;  /* 0x000400a209007388 */ /* 0x000fe20000000800 */
[----:B------:R-:W-:Y:S01]  /*10310*/  FMUL.FTZ R60, R14, R60 ;  /* 0x0000003c0e3c7220 */ /* 0x000fe20000410000 */
[----:B------:R-:W-:Y:S01]  /*10320*/  F2FP.BF16.PACK_AB R58, R59, R58 ;  /* 0x0000003a3b3a723e */ /* 0x000fe200000010ff */
[C---:B------:R-:W-:Y:S01]  /*10330*/  FMUL.FTZ R156, R12.reuse, R156 ;  /* 0x0000009c0c9c7220 */ /* 0x040fe20000410000 */
[----:B------:R-:W-:Y:S01]  /*10340*/  STS [R8], R41 ;  /* 0x0000002908007388 */ /* 0x000fe20000000800 */
[C---:B------:R-:W-:Y:S01]  /*10350*/  FMUL.FTZ R157, R12.reuse, R157 ;  /* 0x0000009d0c9d7220 */ /* 0x040fe20000410000 */
[----:B------:R-:W-:Y:S01]  /*10360*/  ISETP.NE.OR P3, PT, RZ, UR4, !P3 ;  /* 0x00000004ff007c0c */ /* 0x000fe2000df65670 */
[----:B--2---:R-:W-:Y:S01]  /*10370*/  FMUL.FTZ R13, R13, c[0x0][0x2dc] ;  /* 0x0000b7000d0d7a20 */ /* 0x004fe20000410000 */
[----:B------:R-:W-:Y:S01]  /*10380*/  STS [R8+0x400], R43 ;  /* 0x0004002b08007388 */ /* 0x000fe20000000800 */
[C---:B------:R-:W-:Y:S01]  /*10390*/  FMUL.FTZ R36, R12.reuse, R36 ;  /* 0x000000240c247220 */ /* 0x040fe20000410000 */
[----:B------:R-:W-:Y:S01]  /*103a0*/  F2FP.BF16.PACK_AB R156, R157, R156 ;  /* 0x0000009c9d9c723e */ /* 0x000fe200000010ff */
[C---:B------:R-:W-:Y:S01]  /*103b0*/  FMUL.FTZ R158, R13.reuse, R158 ;  /* 0x0000009e0d9e7220 */ /* 0x040fe20000410000 */
[----:B------:R-:W1:Y:S01]  /*103c0*/  @P5 MUFU.LG2 R6, R6 ;  /* 0x0000000600065308 */ /* 0x000e620000000c00 */
[----:B------:R-:W-:Y:S01]  /*103d0*/  FMUL.FTZ R159, R13, R159 ;  /* 0x0000009f0d9f7220 */ /* 0x000fe20000410000 */
[----:B------:R-:W-:Y:S01]  /*103e0*/  LOP3.LUT R3, R3, 0xffffffe0, RZ, 0xc0, !PT ;  /* 0xffffffe003037812 */ /* 0x000fe200078ec0ff */
[C---:B------:R-:W-:Y:S01]  /*103f0*/  FMUL.FTZ R37, R12.reuse, R37 ;  /* 0x000000250c257220 */ /* 0x040fe20000410000 */
[----:B------:R-:W-:Y:S01]  /*10400*/  STS [R9+0x2000], R156 ;  /* 0x0020009c09007388 */ /* 0x000fe20000000800 */
[----:B------:R-:W-:Y:S01]  /*10410*/  FMUL.FTZ R38, R13, R38 ;  /* 0x000000260d267220 */ /* 0x000fe20000410000 */
[----:B------:R-:W-:Y:S01]  /*10420*/  F2FP.BF16.PACK_AB R158, R159, R158 ;  /* 0x0000009e9f9e723e */ /* 0x000fe200000010ff */
[----:B------:R-:W-:Y:S01]  /*10430*/  FMUL.FTZ R39, R13, R39 ;  /* 0x000000270d277220 */ /* 0x000fe20000410000 */
[----:B------:R-:W-:Y:S01]  /*10440*/  F2FP.BF16.PACK_AB R37, R37, R36 ;  /* 0x000000242525723e */ /* 0x000fe200000010ff */
[C---:B------:R-:W-:Y:S01]  /*10450*/  FMUL.FTZ R48, R12.reuse, R48 ;  /* 0x000000300c307220 */ /* 0x040fe20000410000 */
[----:B------:R-:W2:Y:S01]  /*10460*/  @P4 MUFU.LG2 R5, R5 ;  /* 0x0000000500054308 */ /* 0x000ea20000000c00 */
[C---:B------:R-:W-:Y:S01]  /*10470*/  FMUL.FTZ R49, R12.reuse, R49 ;  /* 0x000000310c317220 */ /* 0x040fe20000410000 */
[----:B------:R-:W-:Y:S01]  /*10480*/  F2FP.BF16.PACK_AB R39, R39, R38 ;  /* 0x000000262727723e */ /* 0x000fe200000010ff */
[C---:B------:R-:W-:Y:S01]  /*10490*/  FMUL.FTZ R52, R12.reuse, R52 ;  /* 0x000000340c347220 */ /* 0x040fe20000410000 */
[----:B------:R-:W-:Y:S01]  /*104a0*/  STS [R9+0x2400], R158 ;  /* 0x0024009e09007388 */ /* 0x000fe20000000800 */
        /* <DEDUP_REMOVED lines=11> */
[----:B------:R-:W-:Y:S01]  /*10560*/  STS [R17], R44 ;  /* 0x0000002c11007388 */ /* 0x000fe20000000800 */
        /* <DEDUP_REMOVED lines=19> */
[----:B------:R-:W3:Y:S01]  /*106a0*/  @P1 MUFU.LG2 R4, R4 ;  /* 0x0000000400041308 */ /* 0x000ee20000000c00 */
[C---:B------:R-:W-:Y:S01]  /*106b0*/  FMUL.FTZ R113, R12.reuse, R113 ;  /* 0x000000710c717220 */ /* 0x040fe20000410000 */
[----:B------:R-:W-:Y:S01]  /*106c0*/  F2FP.BF16.PACK_AB R152, R153, R152 ;  /* 0x000000989998723e */ /* 0x000fe200000010ff */
[C---:B------:R-:W-:Y:S01]  /*106d0*/  FMUL.FTZ R120, R12.reuse, R120 ;  /* 0x000000780c787220 */ /* 0x040fe20000410000 */
[----:B------:R-:W-:Y:S01]  /*106e0*/  IADD3 R3, -R3, R0, RZ ;  /* 0x0000000003037210 */ /* 0x000fe20007ffe1ff */
[C---:B------:R-:W-:Y:S01]  /*106f0*/  FMUL.FTZ R121, R12.reuse, R121 ;  /* 0x000000790c797220 */ /* 0x040fe20000410000 */
[----:B------:R-:W-:Y:S01]  /*10700*/  F2FP.BF16.PACK_AB R112, R113, R112 ;  /* 0x000000707170723e */ /* 0x000fe200000010ff */
[C---:B------:R-:W-:Y:S01]  /*10710*/  FMUL.FTZ R144, R12.reuse, R144 ;  /* 0x000000900c907220 */ /* 0x040fe20000410000 */
[----:B------:R-:W-:Y:S01]  /*10720*/  MOV R0, 0x7f800000 ;  /* 0x7f80000000007802 */ /* 0x000fe20000000f00 */
[C---:B------:R-:W-:Y:S01]  /*10730*/  FMUL.FTZ R145, R12.reuse, R145 ;  /* 0x000000910c917220 */ /* 0x040fe20000410000 */
[----:B------:R-:W-:Y:S01]  /*10740*/  F2FP.BF16.PACK_AB R120, R121, R120 ;  /* 0x000000787978723e */ /* 0x000fe200000010ff */
[----:B------:R-:W-:-:S02]  /*10750*/  FMUL.FTZ R128, R12, R128 ;  /* 0x000000800c807220 */ /* 0x000fc40000410000 */
[C---:B------:R-:W-:Y:S01]  /*10760*/  FMUL.FTZ R129, R12.reuse, R129 ;  /* 0x000000810c817220 */ /* 0x040fe20000410000 */
[----:B------:R-:W-:Y:S01]  /*10770*/  F2FP.BF16.PACK_AB R144, R145, R144 ;  /* 0x000000909190723e */ /* 0x000fe200000010ff */
[C---:B------:R-:W-:Y:S02]  /*10780*/  FMUL.FTZ R132, R12.reuse, R132 ;  /* 0x000000840c847220 */ /* 0x040fe40000410000 */
[----:B------:R-:W-:Y:S01]  /*10790*/  FMUL.FTZ R133, R12, R133 ;  /* 0x000000850c857220 */ /* 0x000fe20000410000 */
[----:B------:R-:W-:Y:S01]  /*107a0*/  MOV R12, 0x40 ;  /* 0x00000040000c7802 */ /* 0x000fe20000000f00 */
        /* <DEDUP_REMOVED lines=8> */
[C---:B------:R-:W-:Y:S01]  /*10830*/  FMUL.FTZ R61, R14.reuse, R61 ;  /* 0x0000003d0e3d7220 */ /* 0x040fe20000410000 */
[----:B------:R-:W-:Y:S01]  /*10840*/  IADD3 R19, R9, R12, RZ ;  /* 0x0000000c09137210 */ /* 0x000fe20007ffe0ff */
[----:B------:R-:W-:Y:S01]  /*10850*/  FMUL.FTZ R62, R15, R62 ;  /* 0x0000003e0f3e7220 */ /* 0x000fe20000410000 */
[----:B------:R-:W-:Y:S01]  /*10860*/  F2FP.BF16.PACK_AB R54, R55, R54 ;  /* 0x000000363736723e */ /* 0x000fe200000010ff */
[----:B------:R-:W-:Y:S01]  /*10870*/  FMUL.FTZ R63, R15, R63 ;  /* 0x0000003f0f3f7220 */ /* 0x000fe20000410000 */
[----:B------:R-:W-:Y:S01]  /*10880*/  F2FP.BF16.PACK_AB R60, R61, R60 ;  /* 0x0000003c3d3c723e */ /* 0x000fe200000010ff */
[----:B------:R-:W-:Y:S01]  /*10890*/  FMUL.FTZ R72, R14, R72 ;  /* 0x000000480e487220 */ /* 0x000fe20000410000 */
[----:B------:R-:W-:Y:S01]  /*108a0*/  IADD3 R21, R12, R8, RZ ;  /* 0x000000080c157210 */ /* 0x000fe20007ffe0ff */
[C---:B------:R-:W-:Y:S01]  /*108b0*/  FMUL.FTZ R73, R14.reuse, R73 ;  /* 0x000000490e497220 */ /* 0x040fe20000410000 */
[----:B------:R-:W-:Y:S01]  /*108c0*/  F2FP.BF16.PACK_AB R62, R63, R62 ;  /* 0x0000003e3f3e723e */ /* 0x000fe200000010ff */
[C---:B------:R-:W-:Y:S01]  /*108d0*/  FMUL.FTZ R74, R15.reuse, R74 ;  /* 0x0000004a0f4a7220 */ /* 0x040fe20000410000 */
[----:B------:R-:W-:Y:S01]  /*108e0*/  STS [R17+0x2400], R50 ;  /* 0x0024003211007388 */ /* 0x000fe20000000800 */
[----:B------:R-:W-:Y:S01]  /*108f0*/  FMUL.FTZ R75, R15, R75 ;  /* 0x0000004b0f4b7220 */ /* 0x000fe20000410000 */
        /* <DEDUP_REMOVED lines=70> */
[----:B------:R4:W-:Y:S01]  /*10d60*/  STS [R23+0x2400], R82 ;  /* 0x0024005217007388 */ /* 0x0009e20000000800 */
        /* <DEDUP_REMOVED lines=42> */
[----:B------:R-:W-:Y:S01]  /*11010*/  FMUL.FTZ R138, R15, R138 ;  /* 0x0000008a0f8a7220 */ /* 0x000fe20000410000 */
[----:B------:R-:W-:Y:S01]  /*11020*/  STS [R17+0x4000], R108 ;  /* 0x0040006c11007388 */ /* 0x000fe20000000800 */
[C---:B------:R-:W-:Y:S01]  /*11030*/  FMUL.FTZ R136, R14.reuse, R136 ;  /* 0x000000880e887220 */ /* 0x040fe20000410000 */
[----:B------:R-:W-:Y:S01]  /*11040*/  F2FP.BF16.PACK_AB R142, R143, R142 ;  /* 0x0000008e8f8e723e */ /* 0x000fe200000010ff */
[----:B------:R-:W-:Y:S01]  /*11050*/  FMUL.FTZ R137, R14, R137 ;  /* 0x000000890e897220 */ /* 0x000fe20000410000 */
[----:B------:R-:W-:Y:S01]  /*11060*/  STS [R17+0x4400], R110 ;  /* 0x0044006e11007388 */ /* 0x000fe20000000800 */
[----:B------:R-:W-:Y:S01]  /*11070*/  FMUL.FTZ R15, R15, R139 ;  /* 0x0000008b0f0f7220 */ /* 0x000fe20000410000 */
[----:B----4-:R-:W-:Y:S01]  /*11080*/  CS2R R82, SRZ ;  /* 0x0000000000527805 */ /* 0x010fe2000001ff00 */
        /* <DEDUP_REMOVED lines=8> */
[----:B------:R-:W-:Y:S01]  /*11110*/  @!P0 IMAD R16, R10, c[0x0][0x1c0], RZ ;  /* 0x000070000a108a24 */ /* 0x000fe200078e02ff */
[----:B------:R-:W-:Y:S01]  /*11120*/  STS [R17+0x6000], R152 ;  /* 0x0060009811007388 */ /* 0x000fe20000000800 */
[----:B------:R-:W-:Y:S01]  /*11130*/  F2FP.BF16.PACK_AB R130, R131, R130 ;  /* 0x000000828382723e */ /* 0x000fe200000010ff */
[----:B-1----:R-:W-:Y:S01]  /*11140*/  @P5 FMUL.FTZ R81, R6, 0.69314718246459960938 ;  /* 0x3f31721806515820 */ /* 0x002fe20000410000 */
[----:B------:R-:W-:Y:S01]  /*11150*/  F2FP.BF16.PACK_AB R13, R13, R134 ;  /* 0x000000860d0d723e */ /* 0x000fe200000010ff */
[----:B------:R-:W-:Y:S01]  /*11160*/  STS [R17+0x6400], R154 ;  /* 0x0064009a11007388 */ /* 0x000fe20000000800 */
[----:B--2---:R-:W-:-:S02]  /*11170*/  @P4 FMUL.FTZ R6, R5, 0.69314718246459960938 ;  /* 0x3f31721805064820 */ /* 0x004fc40000410000 */
[----:B---3--:R-:W-:Y:S01]  /*11180*/  @P1 FMUL.FTZ R5, R4, 0.69314718246459960938 ;  /* 0x3f31721804051820 */ /* 0x008fe20000410000 */
[----:B------:R-:W-:Y:S01]  /*11190*/  STS [R11+0x6000], R112 ;  /* 0x006000700b007388 */ /* 0x000fe20000000800 */
[----:B------:R-:W-:Y:S01]  /*111a0*/  @P6 FMUL.FTZ R80, R7, 0.69314718246459960938 ;  /* 0x3f31721807506820 */ /* 0x000fe20000410000 */
[----:B------:R-:W-:Y:S01]  /*111b0*/  MOV R7, 0x7f800000 ;  /* 0x7f80000000077802 */ /* 0x000fe20000000f00 */
[----:B------:R-:W-:Y:S01]  /*111c0*/  @P4 FFMA.FTZ R7, R165, c[0x0][0x238], R6 ;  /* 0x00008e00a5074a23 */ /* 0x000fe20000010006 */
[----:B------:R-:W-:Y:S01]  /*111d0*/  STS [R11+0x6400], R114 ;  /* 0x006400720b007388 */ /* 0x000fe20000000800 */
[----:B------:R-:W-:-:S03]  /*111e0*/  @P6 FFMA.FTZ R0, R167, c[0x0][0x238], R80 ;  /* 0x00008e00a7006a23 */ /* 0x000fc60000010050 */
[----:B------:R-:W-:Y:S04]  /*111f0*/  STS [R19+0x4000], R148 ;  /* 0x0040009413007388 */ /* 0x000fe80000000800 */
[----:B------:R-:W-:Y:S04]  /*11200*/  STS [R19+0x4400], R150 ;  /* 0x0044009613007388 */ /* 0x000fe80000000800 */
        /* <DEDUP_REMOVED lines=9> */
[----:B------:R2:W-:Y:S01]  /*112a0*/  STS [R25+0x4400], R15 ;  /* 0x0044000f19007388 */ /* 0x0005e20000000800 */
[----:B-1----:R-:W-:-:S02]  /*112b0*/  @P0 MOV R19, c[0x0][0x210] ;  /* 0x0000840000130a02 */ /* 0x002fc40000000f00 */
[----:B------:R-:W-:Y:S01]  /*112c0*/  @!P0 MOV R19, 0x1 ;  /* 0x0000000100138802 */ /* 0x000fe20000000f00 */
[----:B------:R2:W-:Y:S01]  /*112d0*/  STS [R23+0x6000], R128 ;  /* 0x0060008017007388 */ /* 0x0005e20000000800 */
[----:B------:R-:W-:-:S03]  /*112e0*/  LOP3.LUT P0, RZ, R3, 0x3, RZ, 0xc0, !PT ;  /* 0x0000000303ff7812 */ /* 0x000fc6000780c0ff */
[----:B------:R2:W-:Y:S04]  /*112f0*/  STS [R23+0x6400], R130 ;  /* 0x0064008217007388 */ /* 0x0005e80000000800 */
[----:B------:R2:W-:Y:S04]  /*11300*/  STS [R25+0x6000], R132 ;  /* 0x0060008419007388 */ /* 0x0005e80000000800 */
[----:B------:R2:W-:Y:S04]  /*11310*/  STS [R25+0x6400], R13 ;  /* 0x0064000d19007388 */ /* 0x0005e80000000800 */
[----:B------:R-:W-:Y:S06]  /*11320*/  BAR.SYNC.DEFER_BLOCKING 0x0 ;  /* 0x0000000000007b1d */ /* 0x000fec0000010000 */
[----:B------:R-:W1:Y:S04]  /*11330*/  S2R R11, SR_CTAID.Y ;  /* 0x00000000000b7919 */ /* 0x000e680000002600 */
[----:B------:R-:W3:Y:S04]  /*11340*/  S2R R8, SR_CTAID.X ;  /* 0x0000000000087919 */ /* 0x000ee80000002500 */
[----:B------:R-:W4:Y:S04]  /*11350*/  S2R R9, SR_CTAID.Z ;  /* 0x0000000000097919 */ /* 0x000f280000002700 */
[----:B------:R2:W2:Y:S04]  /*11360*/  LDS.128 R72, [R219] ;  /* 0x00000000db487984 */ /* 0x0004a80000000c00 */
[----:B------:R2:W2:Y:S01]  /*11370*/  LDS.128 R68, [R219+0x800] ;  /* 0x00080000db447984 */ /* 0x0004a20000000c00 */
[----:B-1----:R-:W-:-:S03]  /*11380*/  IMAD R16, R11, R16, RZ ;  /* 0x000000100b107224 */ /* 0x002fc600078e02ff */
[----:B------:R1:W1:Y:S01]  /*11390*/  LDS.128 R64, [R219+0x1000] ;  /* 0x00100000db407984 */ /* 0x0002620000000c00 */
[----:B------:R-:W-:Y:S01]  /*113a0*/  @!P3 IMAD R17, R11, c[0x0][0x214], RZ ;  /* 0x000085000b11ba24 */ /* 0x000fe200078e02ff */
[----:B------:R-:W-:Y:S02]  /*113b0*/  SEL R16, R16, RZ, P3 ;  /* 0x000000ff10107207 */ /* 0x000fe40001800000 */
[----:B------:R1:W1:Y:S01]  /*113c0*/  LDS.128 R60, [R219+0x1800] ;  /* 0x00180000db3c7984 */ /* 0x0002620000000c00 */
[----:B---3--:R-:W-:Y:S01]  /*113d0*/  IMAD R3, R8, R19, RZ ;  /* 0x0000001308037224 */ /* 0x008fe200078e02ff */
[----:B------:R-:W-:Y:S02]  /*113e0*/  @!P3 MOV R82, R17 ;  /* 0x000000110052b202 */ /* 0x000fe40000000f00 */
[----:B------:R3:W1:Y:S01]  /*113f0*/  LDS.128 R56, [R219+0x2000] ;  /* 0x00200000db387984 */ /* 0x0006620000000c00 */
[----:B----4-:R-:W-:Y:S01]  /*11400*/  IMAD R16, R9, R10, R16 ;  /* 0x0000000a09107224 */ /* 0x010fe200078e0210 */
[----:B------:R-:W-:-:S02]  /*11410*/  SHF.L.U32 R3, R3, 0x7, RZ ;  /* 0x0000000703037819 */ /* 0x000fc400000006ff */
[----:B------:R3:W4:Y:S01]  /*11420*/  LDS.128 R52, [R219+0x2800] ;  /* 0x00280000db347984 */ /* 0x0007220000000c00 */
[----:B------:R-:W-:Y:S02]  /*11430*/  @!P3 SHF.R.S32.HI R83, RZ, 0x1f, R17 ;  /* 0x0000001fff53b819 */ /* 0x000fe40000011411 */
[--C-:B------:R-:W-:Y:S01]  /*11440*/  IADD3 R4, P3, P2, R3, R82, R16.reuse ;  /* 0x0000005203047210 */ /* 0x100fe20007a7e010 */
[----:B------:R3:W1:Y:S01]  /*11450*/  LDS.128 R48, [R219+0x3000] ;  /* 0x00300000db307984 */ /* 0x0006620000000c00 */
[----:B------:R-:W-:Y:S02]  /*11460*/  SHF.R.S32.HI R3, RZ, 0x1f, R3 ;  /* 0x0000001fff037819 */ /* 0x000fe40000011403 */
[----:B------:R-:W-:Y:S01]  /*11470*/  SHF.R.S32.HI R16, RZ, 0x1f, R16 ;  /* 0x0000001fff107819 */ /* 0x000fe20000011410 */
[----:B------:R3:W1:Y:S01]  /*11480*/  LDS.128 R44, [R219+0x3800] ;  /* 0x00380000db2c7984 */ /* 0x0006620000000c00 */
[----:B------:R-:W-:Y:S01]  /*11490*/  MOV R17, 0x7f800000 ;  /* 0x7f80000000117802 */ /* 0x000fe20000000f00 */
[----:B------:R-:W-:Y:S01]  /*114a0*/  @P5 FFMA.FTZ R17, R166, c[0x0][0x238], R81 ;  /* 0x00008e00a6115a23 */ /* 0x000fe20000010051 */
[----:B------:R-:W-:Y:S01]  /*114b0*/  MOV R10, 0x7f800000 ;  /* 0x7f800000000a7802 */ /* 0x000fe20000000f00 */
[----:B------:R3:W1:Y:S01]  /*114c0*/  LDS.128 R40, [R219+0x4000] ;  /* 0x00400000db287984 */ /* 0x0006620000000c00 */
[----:B------:R-:W-:Y:S01]  /*114d0*/  @P1 FFMA.FTZ R10, R18, c[0x0][0x238], R5 ;  /* 0x00008e00120a1a23 */ /* 0x000fe20000010005 */
[----:B------:R-:W-:-:S02]  /*114e0*/  IADD3.X R3, R3, R83, R16, P3, P2 ;  /* 0x0000005303037210 */ /* 0x000fc40001fe4410 */
        /* <DEDUP_REMOVED lines=8> */
[----:B--2-4-:R-:W-:Y:S01]  /*11570*/  SHF.R.S32.HI R81, RZ, 0x1f, R2 ;  /* 0x0000001fff517819 */ /* 0x014fe20000011402 */
[----:B------:R-:W-:-:S03]  /*11580*/  IMAD.MOV.U32 R5, RZ, RZ, c[0x0][0x214] ;  /* 0x00008500ff057624 */ /* 0x000fc600078e00ff */
[----:B------:R-:W-:Y:S01]  /*11590*/  LEA.HI R81, R81, R2, RZ, 0x2 ;  /* 0x0000000251517211 */ /* 0x000fe200078f10ff */
[----:B------:R-:W-:-:S03]  /*115a0*/  IMAD R5, R8, -0x80, R5 ;  /* 0xffffff8008057824 */ /* 0x000fc600078e0205 */
[----:B------:R-:W-:-:S05]  /*115b0*/  LOP3.LUT R81, R81, 0xffffffc, RZ, 0xc0, !PT ;  /* 0x0ffffffc51517812 */ /* 0x000fca00078ec0ff */
[----:B------:R-:W-:-:S04]  /*115c0*/  IMAD.IADD R81, R2, 0x1, -R81 ;  /* 0x0000000102517824 */ /* 0x000fc800078e0a51 */
[----:B------:R-:W-:-:S05]  /*115d0*/  IMAD R2, R81, 0x10, R226 ;  /* 0x0000001051027824 */ /* 0x000fca00078e02e2 */
        /* <DEDUP_REMOVED lines=9> */
[----:B------:R-:W-:Y:S01]  /*11670*/  @!P5 IMAD R8, R8, R19, RZ ;  /* 0x000000130808d224 */ /* 0x000fe200078e02ff */
[----:B------:R-:W-:Y:S01]  /*11680*/  @!P6 LEA.HI.X.SX32 R2, R2, R3, 0x1, P0 ;  /* 0x000000030202e211 */ /* 0x000fe200000f0eff */
[-C--:B------:R-:W-:Y:S01]  /*11690*/  @!P4 IMAD R6, R6, R19.reuse, RZ ;  /* 0x000000130606c224 */ /* 0x080fe200078e02ff */
[C---:B------:R-:W-:Y:S01]  /*116a0*/  @!P6 LEA R82, P0, R5.reuse, c[0x0][0x200], 0x2 ;  /* 0x000080000552ea11 */ /* 0x040fe200078010ff */
        /* <DEDUP_REMOVED lines=18> */
.L_x_863:
[----:B--2-4-:R-:W-:Y:S05]  /*117d0*/  BSYNC B0 ;  /* 0x0000000000007941 */ /* 0x014fea0003800000 */
.L_x_862:
[----:B------:R-:W-:Y:S01]  /*117e0*/  SHF.R.S32.HI R2, RZ, 0x1f, R11 ;  /* 0x0000001fff027819 */ /* 0x000fe2000001140b */
[----:B------:R-:W-:Y:S01]  /*117f0*/  IMAD R3, R231, c[0x0][0x1e8], RZ ;  /* 0x00007a00e7037a24 */ /* 0x000fe200078e02ff */
[--C-:B------:R-:W-:Y:S01]  /*11800*/  SHF.R.S32.HI R229, RZ, 0x1f, R228.reuse ;  /* 0x0000001fffe57819 */ /* 0x100fe200000114e4 */
[----:B------:R-:W-:Y:S01]  /*11810*/  ULDC.64 UR4, c[0x0][0x1e8] ;  /* 0x00007a0000047ab9 */ /* 0x000fe20000000a00 */
[----:B------:R-:W-:Y:S01]  /*11820*/  SHF.R.S32.HI R0, RZ, 0x1f, R9 ;  /* 0x0000001fff007819 */ /* 0x000fe20000011409 */
[----:B------:R-:W-:Y:S01]  /*11830*/  IMAD R2, R2, c[0x0][0x1e0], RZ ;  /* 0x0000780002027a24 */ /* 0x000fe200078e02ff */
[----:B------:R-:W-:Y:S01]  /*11840*/  USHF.L.U32 UR7, UR4, 0x5, URZ ;  /* 0x0000000504077899 */ /* 0x000fe2000800063f */
[----:B------:R-:W-:Y:S01]  /*11850*/  IMAD.WIDE.U32 R4, R11, c[0x0][0x1e0], R228 ;  /* 0x000078000b047a25 */ /* 0x000fe200078e00e4 */
[----:B------:R-:W-:-:S02]  /*11860*/  UMOV UR6, 0x5 ;  /* 0x0000000500067882 */ /* 0x000fc40000000000 */
[----:B------:R-:W-:Y:S01]  /*11870*/  USHF.L.U64.HI UR5, UR4, UR6, UR5 ;  /* 0x0000000604057299 */ /* 0x000fe20008010205 */
[----:B------:R-:W-:Y:S02]  /*11880*/  IMAD R2, R11, c[0x0][0x1e4], R2 ;  /* 0x000079000b027a24 */ /* 0x000fe400078e0202 */
[----:B------:R-:W-:Y:S02]  /*11890*/  IMAD R0, R0, c[0x0][0x1f0], RZ ;  /* 0x00007c0000007a24 */ /* 0x000fe400078e02ff */
[----:B------:R-:W-:Y:S02]  /*118a0*/  IMAD.IADD R5, R5, 0x1, R2 ;  /* 0x0000000105057824 */ /* 0x000fe400078e0202 */
[C---:B------:R-:W-:Y:S02]  /*118b0*/  IMAD R0, R9.reuse, c[0x0][0x1f4], R0 ;  /* 0x00007d0009007a24 */ /* 0x040fe400078e0200 */
[----:B------:R-:W-:-:S04]  /*118c0*/  IMAD.WIDE.U32 R4, R9, c[0x0][0x1f0], R4 ;  /* 0x00007c0009047a25 */ /* 0x000fc800078e0004 */
[----:B------:R-:W-:Y:S02]  /*118d0*/  IMAD.IADD R5, R5, 0x1, R0 ;  /* 0x0000000105057824 */ /* 0x000fe400078e0200 */
[C---:B------:R-:W-:Y:S02]  /*118e0*/  IMAD R3, R230.reuse, c[0x0][0x1ec], R3 ;  /* 0x00007b00e6037a24 */ /* 0x040fe400078e0203 */
[----:B------:R-:W-:-:S04]  /*118f0*/  IMAD.WIDE.U32 R4, R230, c[0x0][0x1e8], R4 ;  /* 0x00007a00e6047a25 */ /* 0x000fc800078e0004 */
[----:B------:R-:W-:Y:S01]  /*11900*/  IMAD.IADD R3, R5, 0x1, R3 ;  /* 0x0000000105037824 */ /* 0x000fe200078e0203 */
[----:B------:R-:W-:-:S04]  /*11910*/  LEA R2, P0, R4, c[0x0][0x1d0], 0x1 ;  /* 0x0000740004027a11 */ /* 0x000fc800078008ff */
[----:B------:R-:W-:Y:S02]  /*11920*/  LEA.HI.X R3, R4, c[0x0][0x1d4], R3, 0x1, P0 ;  /* 0x0000750004037a11 */ /* 0x000fe400000f0c03 */
[----:B------:R-:W-:-:S03]  /*11930*/  IADD3 R6, P0, R2, UR7, RZ ;  /* 0x0000000702067c10 */ /* 0x000fc6000ff1e0ff */
[----:B------:R-:W-:Y:S01]  /*11940*/  STG.E.128 [R2.64], R72 ;  /* 0x0000004802007986 */ /* 0x000fe2000c101d16 */
[----:B------:R-:W-:Y:S02]  /*11950*/  IADD3.X R7, R3, UR5, RZ, P0, !PT ;  /* 0x0000000503077c10 */ /* 0x000fe400087fe4ff */
[----:B------:R-:W-:Y:S01]  /*11960*/  IADD3 R4, P0, R6, UR7, RZ ;  /* 0x0000000706047c10 */ /* 0x000fe2000ff1e0ff */
[----:B-1----:R1:W-:Y:S03]  /*11970*/  STG.E.128 [R2.64+0x80], R40 ;  /* 0x0000802802007986 */ /* 0x0023e6000c101d16 */
        /* <DEDUP_REMOVED lines=8> */
[----:B------:R-:W-:Y:S01]  /*11a00*/  STG.E.128 [R4.64+0x80], R32 ;  /* 0x0000802004007986 */ /* 0x000fe2000c101d16 */
[----:B------:R-:W-:-:S03]  /*11a10*/  IADD3 R16, P0, R10, UR7, RZ ;  /* 0x000000070a107c10 */ /* 0x000fc6000ff1e0ff */
[----:B------:R-:W-:Y:S01]  /*11a20*/  STG.E.128 [R8.64], R60 ;  /* 0x0000003c08007986 */ /* 0x000fe2000c101d16 */
[----:B------:R-:W-:-:S03]  /*11a30*/  IADD3.X R17, R11, UR5, RZ, P0, !PT ;  /* 0x000000050b117c10 */ /* 0x000fc600087fe4ff */
[----:B------:R-:W-:Y:S04]  /*11a40*/  STG.E.128 [R8.64+0x80], R28 ;  /* 0x0000801c08007986 */ /* 0x000fe8000c101d16 */
[----:B------:R-:W-:Y:S04]  /*11a50*/  STG.E.128 [R10.64], R56 ;  /* 0x000000380a007986 */ /* 0x000fe8000c101d16 */
[----:B------:R-:W-:Y:S01]  /*11a60*/  STG.E.128 [R10.64+0x80], R24 ;  /* 0x000080180a007986 */ /* 0x000fe2000c101d16 */
[----:B-1----:R-:W-:-:S03]  /*11a70*/  IADD3 R2, P0, R16, UR7, RZ ;  /* 0x0000000710027c10 */ /* 0x002fc6000ff1e0ff */
[----:B------:R-:W-:Y:S01]  /*11a80*/  STG.E.128 [R16.64], R52 ;  /* 0x0000003410007986 */ /* 0x000fe2000c101d16 */
[----:B------:R-:W-:-:S03]  /*11a90*/  IADD3.X R3, R17, UR5, RZ, P0, !PT ;  /* 0x0000000511037c10 */ /* 0x000fc600087fe4ff */
[----:B------:R-:W-:Y:S01]  /*11aa0*/  STG.E.128 [R16.64+0x80], R20 ;  /* 0x0000801410007986 */ /* 0x000fe2000c101d16 */
[----:B--2---:R-:W-:-:S03]  /*11ab0*/  IADD3 R6, P0, R2, UR7, RZ ;  /* 0x0000000702067c10 */ /* 0x004fc6000ff1e0ff */
[----:B------:R-:W-:Y:S01]  /*11ac0*/  STG.E.128 [R2.64], R48 ;  /* 0x0000003002007986 */ /* 0x000fe2000c101d16 */
[----:B------:R-:W-:-:S03]  /*11ad0*/  IADD3.X R7, R3, UR5, RZ, P0, !PT ;  /* 0x0000000503077c10 */ /* 0x000fc600087fe4ff */
[----:B------:R-:W-:Y:S04]  /*11ae0*/  STG.E.128 [R2.64+0x80], R12 ;  /* 0x0000800c02007986 */ /* 0x000fe8000c101d16 */
[----:B------:R-:W-:Y:S04]  /*11af0*/  STG.E.128 [R6.64], R44 ;  /* 0x0000002c06007986 */ /* 0x000fe8000c101d16 */
[----:B------:R-:W-:Y:S01]  /*11b00*/  STG.E.128 [R6.64+0x80], R76 ;  /* 0x0000804c06007986 */ /* 0x000fe2000c101d16 */
[----:B------:R-:W-:Y:S05]  /*11b10*/  EXIT ;  /* 0x000000000000794d */ /* 0x000fea0003800000 */
.L_x_851:
[----:B------:R-:W1:Y:S01]  /*11b20*/  S2R R2, SR_CTAID.Y ;  /* 0x0000000000027919 */ /* 0x000e620000002600 */
[----:B------:R-:W-:Y:S01]  /*11b30*/  LEA.HI R3, R6, R77, RZ, 0x3 ;  /* 0x0000004d06037211 */ /* 0x000fe200078f18ff */
[----:B------:R-:W-:Y:S01]  /*11b40*/  ULDC.U8 UR15, c[0x0][0x329] ;  /* 0x0000ca40000f7ab9 */ /* 0x000fe20000000000 */
[----:B------:R-:W-:Y:S01]  /*11b50*/  LOP3.LUT P6, RZ, R77, 0x7, RZ, 0xc0, !PT ;  /* 0x000000074dff7812 */ /* 0x000fe200078cc0ff */
[----:B------:R-:W-:Y:S01]  /*11b60*/  UISETP.NE.AND UP1, UPT, UR15, URZ, UPT ;  /* 0x0000003f0f00728c */ /* 0x000fe2000bf25270 */
[----:B------:R-:W-:Y:S01]  /*11b70*/  LOP3.LUT R6, R3, 0x1ffffff8, RZ, 0xc0, !PT ;  /* 0x1ffffff803067812 */ /* 0x000fe200078ec0ff */
[----:B------:R-:W2:Y:S01]  /*11b80*/  S2R R0, SR_CTAID.Z ;  /* 0x0000000000007919 */ /* 0x000ea20000002700 */
[----:B------:R-:W-:-:S02]  /*11b90*/  USHF.R.S32.HI UR8, URZ, 0x1f, UR11 ;  /* 0x0000001f3f087899 */ /* 0x000fc4000801140b */
[----:B------:R-:W-:Y:S01]  /*11ba0*/  USHF.R.S32.HI UR12, URZ, 0x1f, UR10 ;  /* 0x0000001f3f0c7899 */ /* 0x000fe2000801140a */
[----:B------:R-:W-:Y:S01]  /*11bb0*/  IMAD.IADD R6, R77, 0x1, -R6 ;  /* 0x000000014d067824 */ /* 0x000fe200078e0a06 */
[----:B------:R-:W3:Y:S01]  /*11bc0*/  S2R R5, SR_CTAID.X ;  /* 0x0000000000057919 */ /* 0x000ee20000002500 */
[----:B------:R-:W-:Y:S02]  /*11bd0*/  ULDC.64 UR6, c[0x0][0x1e0] ;  /* 0x0000780000067ab9 */ /* 0x000fe40000000a00 */
[----:B------:R-:W-:Y:S01]  /*11be0*/  IMAD.SHL.U32 R6, R6, 0x8, RZ ;  /* 0x0000000806067824 */ /* 0x000fe200078e00ff */
[----:B------:R-:W-:Y:S02]  /*11bf0*/  ULDC.64 UR4, c[0x0][0x1f0] ;  /* 0x00007c0000047ab9 */ /* 0x000fe40000000a00 */
[----:B------:R-:W-:Y:S02]  /*11c00*/  UIMAD UR6, UR8, UR6, URZ ;  /* 0x00000006080672a4 */ /* 0x000fe4000f8e023f */
[----:B------:R-:W-:Y:S01]  /*11c10*/  UIMAD UR12, UR12, UR4, URZ ;  /* 0x000000040c0c72a4 */ /* 0x000fe2000f8e023f */
[----:B------:R-:W-:Y:S01]  /*11c20*/  SHF.R.S32.HI R7, RZ, 0x1f, R6 ;  /* 0x0000001fff077819 */ /* 0x000fe20000011406 */
[----:B------:R-:W-:-:S02]  /*11c30*/  UIMAD UR7, UR11, UR7, UR6 ;  /* 0x000000070b0772a4 */ /* 0x000fc4000f8e0206 */
[----:B------:R-:W-:Y:S02]  /*11c40*/  ULDC.U8 UR4, c[0x0][0x328] ;  /* 0x0000ca0000047ab9 */ /* 0x000fe40000000000 */
[----:B------:R-:W-:Y:S01]  /*11c50*/  @!UP1 UISETP.NE.AND UP0, UPT, UR4, URZ, UPT ;  /* 0x0000003f0400928c */ /* 0x000fe2000bf05270 */
[----:B-1----:R-:W-:Y:S01]  /*11c60*/  IMAD.WIDE.U32 R6, R2, c[0x0][0x1e0], R6 ;  /* 0x0000780002067a25 */ /* 0x002fe200078e0006 */
[----:B------:R-:W-:Y:S01]  /*11c70*/  ULDC UR8, c[0x0][0x214] ;  /* 0x0000850000087ab9 */ /* 0x000fe20000000800 */
[----:B------:R-:W-:Y:S01]  /*11c80*/  SHF.R.S32.HI R2, RZ, 0x3, R3 ;  /* 0x00000003ff027819 */ /* 0x000fe20000011403 */
[----:B------:R-:W-:Y:S02]  /*11c90*/  @UP1 ULDC UR14, c[0x0][0x210] ;  /* 0x00008400000e1ab9 */ /* 0x000fe40000000800 */
[----:B------:R-:W-:Y:S01]  /*11ca0*/  ULDC UR6, c[0x0][0x234] ;  /* 0x00008d0000067ab9 */ /* 0x000fe20000000800 */
[----:B------:R-:W-:Y:S01]  /*11cb0*/  IADD3 R7, R7, UR7, RZ ;  /* 0x0000000707077c10 */ /* 0x000fe2000fffe0ff */
[----:B------:R-:W-:Y:S01]  /*11cc0*/  @UP1 UIMAD UR14, UR14, UR8, URZ ;  /* 0x000000080e0e12a4 */ /* 0x000fe2000f8e023f */
[----:B------:R-:W-:Y:S01]  /*11cd0*/  SHF.R.S32.HI R3, RZ, 0x1f, R2 ;  /* 0x0000001fff037819 */ /* 0x000fe20000011402 */
[----:B------:R-:W-:-:S02]  /*11ce0*/  ULDC UR16, c[0x0][0x214] ;  /* 0x0000850000107ab9 */ /* 0x000fc40000000800 */
[----:B------:R-:W-:Y:S01]  /*11cf0*/  @!UP1 USEL UR14, UR8, UR6, !UP0 ;  /* 0x00000006080e9287 */ /* 0x000fe2000c000000 */
[----:B--2---:R-:W-:Y:S01]  /*11d00*/  IMAD.WIDE.U32 R6, R0, c[0x0][0x1f0], R6 ;  /* 0x00007c0000067a25 */ /* 0x004fe200078e0006 */
[----:B------:R-:W-:Y:S02]  /*11d10*/  UIMAD UR12, UR10, UR5, UR12 ;  /* 0x000000050a0c72a4 */ /* 0x000fe4000f8e020c */
[----:B------:R-:W-:Y:S01]  /*11d20*/  UIADD3 UR16, -UR9, UR16, URZ ;  /* 0x0000001009107290 */ /* 0x000fe2000fffe13f */
[----:B---3--:R-:W-:Y:S01]  /*11d30*/  IMAD.WIDE R8, R5, 0x80, R2 ;  /* 0x0000008005087825 */ /* 0x008fe200078e0202 */
[----:B------:R-:W-:Y:S02]  /*11d40*/  ULDC UR5, c[0x0][0x1c0] ;  /* 0x0000700000057ab9 */ /* 0x000fe40000000800 */
[----:B------:R-:W-:Y:S01]  /*11d50*/  @UP1 UMOV UR17, 0x1 ;  /* 0x0000000100111882 */ /* 0x000fe20000000000 */
[----:B------:R-:W-:Y:S01]  /*11d60*/  IADD3 R5, R7, UR12, RZ ;  /* 0x0000000c07057c10 */ /* 0x000fe2000fffe0ff */
[----:B------:R-:W-:Y:S01]  /*11d70*/  UISETP.NE.AND UP2, UPT, UR4, URZ, UPT ;  /* 0x0000003f0400728c */ /* 0x000fe2000bf45270 */
[----:B------:R-:W-:Y:S01]  /*11d80*/  ISETP.GE.OR P2, PT, R2, UR16, P6 ;  /* 0x0000001002007c0c */ /* 0x000fe2000b746670 */
[----:B------:R-:W-:Y:S01]  /*11d90*/  @!UP1 UIMAD UR17, UR14, UR5, URZ ;  /* 0x000000050e1192a4 */ /* 0x000fe2000f8e023f */
[----:B------:R-:W-:Y:S01]  /*11da0*/  IMAD R3, R9, c[0x0][0x1e8], RZ ;  /* 0x00007a0009037a24 */ /* 0x000fe200078e02ff */
[----:B------:R-:W-:Y:S01]  /*11db0*/  UISETP.EQ.AND UP2, UPT, UR15, URZ, UP2 ;  /* 0x0000003f0f00728c */ /* 0x000fe20009742270 */
[----:B------:R-:W-:Y:S01]  /*11dc0*/  IMAD.MOV.U32 R4, RZ, RZ, R6 ;  /* 0x000000ffff047224 */ /* 0x000fe200078e0006 */
[----:B------:R-:W-:Y:S01]  /*11dd0*/  UIMAD UR17, UR11, UR17, URZ ;  /* 0x000000110b1172a4 */ /* 0x000fe2000f8e023f */
[C---:B------:R-:W-:Y:S01]  /*11de0*/  IMAD R3, R8.reuse, c[0x0][0x1ec], R3 ;  /* 0x00007b0008037a24 */ /* 0x040fe200078e0203 */
[----:B------:R-:W-:Y:S01]  /*11df0*/  UIMAD UR13, UR11, UR8, URZ ;  /* 0x000000080b0d72a4 */ /* 0x000fe2000f8e023f */
[----:B------:R-:W-:Y:S01]  /*11e00*/  IMAD.WIDE.U32 R8, R8, c[0x0][0x1e8], R4 ;  /* 0x00007a0008087a25 */ /* 0x000fe200078e0004 */
[----:B------:R-:W-:Y:S01]  /*11e10*/  USEL UR17, UR17, URZ, !UP2 ;  /* 0x0000003f11117287 */ /* 0x000fe2000d000000 */
[----:B------:R-:W-:Y:S01]  /*11e20*/  IADD3 R7, R2, 0x30, RZ ;  /* 0x0000003002077810 */ /* 0x000fe20007ffe0ff */
[----:B------:R-:W-:Y:S01]  /*11e30*/  @UP1 ULDC UR18, c[0x0][0x210] ;  /* 0x0000840000121ab9 */ /* 0x000fe20000000800 */
[----:B------:R-:W-:Y:S01]  /*11e40*/  IMAD.IADD R0, R3, 0x1, R9 ;  /* 0x0000000103007824 */ /* 0x000fe200078e0209 */
[----:B------:R-:W-:Y:S01]  /*11e50*/  @!UP1 UMOV UR18, 0x1 ;  /* 0x0000000100129882 */ /* 0x000fe20000000000 */
[----:B------:R-:W-:Y:S01]  /*11e60*/  LEA R4, P1, R8, c[0x0][0x1d0], 0x1 ;  /* 0x0000740008047a11 */ /* 0x000fe200078208ff */
[----:B------:R-:W-:Y:S01]  /*11e70*/  USHF.R.S32.HI UR4, URZ, 0x1f, UR13 ;  /* 0x0000001f3f047899 */ /* 0x000fe2000801140d */
[----:B------:R-:W-:Y:S01]  /*11e80*/  @!P2 IMAD R6, R2, UR18, RZ ;  /* 0x000000120206ac24 */ /* 0x000fe2000f8e02ff */
[----:B------:R-:W-:Y:S01]  /*11e90*/  USEL UR13, UR13, URZ, UP2 ;  /* 0x0000003f0d0d7287 */ /* 0x000fe20009000000 */
[----:B------:R-:W-:Y:S01]  /*11ea0*/  LEA.HI.X R5, R8, c[0x0][0x1d4], R0, 0x1, P1 ;  /* 0x0000750008057a11 */ /* 0x000fe200008f0c00 */
[----:B------:R-:W-:Y:S01]  /*11eb0*/  UIMAD UR9, UR9, UR18, URZ ;  /* 0x00000012090972a4 */ /* 0x000fe2000f8e023f */
[----:B------:R-:W-:Y:S01]  /*11ec0*/  ISETP.GE.OR P4, PT, R7, UR16, P6 ;  /* 0x0000001007007c0c */ /* 0x000fe2000b786670 */
[----:B------:R-:W-:-:S02]  /*11ed0*/  UIMAD UR17, UR10, UR14, UR17 ;  /* 0x0000000e0a1172a4 */ /* 0x000fc4000f8e0211 */
[----:B------:R-:W-:Y:S01]  /*11ee0*/  USEL UR6, UR4, URZ, UP2 ;  /* 0x0000003f04067287 */ /* 0x000fe20009000000 */
[----:B------:R-:W-:Y:S01]  /*11ef0*/  STG.E.128 [R4.64], RZ ;  /* 0x000000ff04007986 */ /* 0x000fe2000c101d16 */
[----:B------:R-:W-:Y:S02]  /*11f00*/  USHF.R.S32.HI UR7, URZ, 0x1f, UR9 ;  /* 0x0000001f3f077899 */ /* 0x000fe40008011409 */
[----:B------:R-:W-:Y:S01]  /*11f10*/  USHF.R.S32.HI UR8, URZ, 0x1f, UR17 ;  /* 0x0000001f3f087899 */ /* 0x000fe20008011411 */
[----:B------:R1:W-:Y:S01]  /*11f20*/  STG.E.128 [R4.64+0x80], RZ ;  /* 0x000080ff04007986 */ /* 0x0003e2000c101d16 */
[----:B------:R-:W-:Y:S02]  /*11f30*/  UIADD3 UR13, UP1, UP0, UR9, UR13, UR17 ;  /* 0x0000000d090d7290 */ /* 0x000fe4000f83e011 */
[----:B------:R-:W-:Y:S02]  /*11f40*/  ULDC.64 UR4, c[0x0][0x1e8] ;  /* 0x00007a0000047ab9 */ /* 0x000fe40000000a00 */
[----:B------:R-:W-:Y:S01]  /*11f50*/  UIADD3.X UR8, UR7, UR6, UR8, UP1, UP0 ;  /* 0x0000000607087290 */ /* 0x000fe20008fe0408 */
[----:B------:R-:W-:Y:S01]  /*11f60*/  @!P4 IMAD R7, R7, UR18, RZ ;  /* 0x000000120707cc24 */ /* 0x000fe2000f8e02ff */
[----:B------:R-:W-:Y:S01]  /*11f70*/  USHF.L.U32 UR6, UR4, 0x5, URZ ;  /* 0x0000000504067899 */ /* 0x000fe2000800063f */
[----:B------:R-:W-:Y:S01]  /*11f80*/  @!P2 IADD3 R3, P0, R6, UR13, RZ ;  /* 0x0000000d0603ac10 */ /* 0x000fe2000ff1e0ff */
[----:B------:R-:W-:-:S02]  /*11f90*/  UMOV UR7, 0x5 ;  /* 0x0000000500077882 */ /* 0x000fc40000000000 */
[----:B------:R-:W-:Y:S01]  /*11fa0*/  USHF.L.U64.HI UR5, UR4, UR7, UR5 ;  /* 0x0000000704057299 */ /* 0x000fe20008010205 */
[----:B------:R-:W-:Y:S02]  /*11fb0*/  @!P2 LEA.HI.X.SX32 R0, R6, UR8, 0x1, P0 ;  /* 0x000000080600ac11 */ /* 0x000fe400080f0eff */
[C---:B------:R-:W-:Y:S02]  /*11fc0*/  @!P2 LEA R10, P0, R3.reuse, c[0x0][0x200], 0x2 ;  /* 0x00008000030aaa11 */ /* 0x040fe400078010ff */
[----:B------:R-:W-:Y:S02]  /*11fd0*/  IADD3 R12, P1, R4, UR6, RZ ;  /* 0x00000006040c7c10 */ /* 0x000fe4000ff3e0ff */
[----:B------:R-:W-:Y:S02]  /*11fe0*/  @!P2 LEA.HI.X R11, R3, c[0x0][0x204], R0, 0x2, P0 ;  /* 0x00008100030baa11 */ /* 0x000fe400000f1400 */
[----:B------:R-:W-:Y:S02]  /*11ff0*/  IADD3.X R13, R5, UR5, RZ, P1, !PT ;  /* 0x00000005050d7c10 */ /* 0x000fe40008ffe4ff */
[----:B------:R-:W-:-:S02]  /*12000*/  IADD3 R16, P0, R12, UR6, RZ ;  /* 0x000000060c107c10 */ /* 0x000fc4000ff1e0ff */
[----:B------:R-:W-:Y:S01]  /*12010*/  IADD3 R0, R2, 0x10, RZ ;  /* 0x0000001002007810 */ /* 0x000fe20007ffe0ff */
[----:B------:R-:W-:Y:S01]  /*12020*/  STG.E.128 [R12.64], RZ ;  /* 0x000000ff0c007986 */ /* 0x000fe2000c101d16 */
[----:B------:R-:W-:Y:S02]  /*12030*/  IADD3.X R17, R13, UR5, RZ, P0, !PT ;  /* 0x000000050d117c10 */ /* 0x000fe400087fe4ff */
[----:B------:R-:W-:Y:S01]  /*12040*/  IADD3 R18, P0, R16, UR6, RZ ;  /* 0x0000000610127c10 */ /* 0x000fe2000ff1e0ff */
[----:B------:R2:W-:Y:S01]  /*12050*/  STG.E.128 [R12.64+0x80], RZ ;  /* 0x000080ff0c007986 */ /* 0x0005e2000c101d16 */
[----:B------:R-:W-:Y:S02]  /*12060*/  ISETP.GE.OR P1, PT, R0, UR16, P6 ;  /* 0x0000001000007c0c */ /* 0x000fe4000b726670 */
[----:B------:R-:W-:Y:S01]  /*12070*/  IADD3.X R19, R17, UR5, RZ, P0, !PT ;  /* 0x0000000511137c10 */ /* 0x000fe200087fe4ff */
[----:B------:R-:W-:Y:S01]  /*12080*/  STG.E.128 [R16.64], RZ ;  /* 0x000000ff10007986 */ /* 0x000fe2000c101d16 */
[----:B------:R-:W-:-:S02]  /*12090*/  IADD3 R8, P0, R18, UR6, RZ ;  /* 0x0000000612087c10 */ /* 0x000fc4000ff1e0ff */
[----:B------:R-:W-:Y:S01]  /*120a0*/  IADD3 R6, R2, 0x20, RZ ;  /* 0x0000002002067810 */ /* 0x000fe20007ffe0ff */
[----:B------:R-:W-:Y:S01]  /*120b0*/  STG.E.128 [R16.64+0x80], RZ ;  /* 0x000080ff10007986 */ /* 0x000fe2000c101d16 */
[----:B------:R-:W-:Y:S02]  /*120c0*/  IADD3.X R9, R19, UR5, RZ, P0, !PT ;  /* 0x0000000513097c10 */ /* 0x000fe400087fe4ff */
[----:B-1----:R-:W-:Y:S01]  /*120d0*/  IADD3 R4, P0, R8, UR6, RZ ;  /* 0x0000000608047c10 */ /* 0x002fe2000ff1e0ff */
[----:B------:R-:W-:Y:S01]  /*120e0*/  STG.E.128 [R18.64], RZ ;  /* 0x000000ff12007986 */ /* 0x000fe2000c101d16 */
[----:B------:R-:W-:Y:S01]  /*120f0*/  ISETP.GE.OR P5, PT, R6, UR16, P6 ;  /* 0x0000001006007c0c */ /* 0x000fe2000b7a6670 */
[----:B------:R-:W-:Y:S01]  /*12100*/  @!P1 IMAD R0, R0, UR18, RZ ;  /* 0x0000001200009c24 */ /* 0x000fe2000f8e02ff */
[----:B------:R-:W-:Y:S01]  /*12110*/  IADD3.X R5, R9, UR5, RZ, P0, !PT ;  /* 0x0000000509057c10 */ /* 0x000fe200087fe4ff */
[----:B------:R-:W-:Y:S01]  /*12120*/  STG.E.128 [R18.64+0x80], RZ ;  /* 0x000080ff12007986 */ /* 0x000fe2000c101d16 */
[----:B------:R-:W-:-:S03]  /*12130*/  IADD3 R14, P0, R4, UR6, RZ ;  /* 0x00000006040e7c10 */ /* 0x000fc6000ff1e0ff */
[----:B------:R-:W-:Y:S01]  /*12140*/  STG.E.128 [R8.64], RZ ;  /* 0x000000ff08007986 */ /* 0x000fe2000c101d16 */
[----:B------:R-:W-:-:S03]  /*12150*/  IADD3.X R15, R5, UR5, RZ, P0, !PT ;  /* 0x00000005050f7c10 */ /* 0x000fc600087fe4ff */
[----:B------:R1:W-:Y:S01]  /*12160*/  STG.E.128 [R8.64+0x80], RZ ;  /* 0x000080ff08007986 */ /* 0x0003e2000c101d16 */
[----:B--2---:R-:W-:Y:S01]  /*12170*/  IADD3 R12, P0, R14, UR6, RZ ;  /* 0x000000060e0c7c10 */ /* 0x004fe2000ff1e0ff */
[----:B------:R-:W-:Y:S02]  /*12180*/  @!P5 IMAD R6, R6, UR18, RZ ;  /* 0x000000120606dc24 */ /* 0x000fe4000f8e02ff */
[----:B------:R-:W-:Y:S01]  /*12190*/  STG.E.128 [R4.64], RZ ;  /* 0x000000ff04007986 */ /* 0x000fe2000c101d16 */
[----:B------:R-:W-:Y:S02]  /*121a0*/  IADD3.X R13, R15, UR5, RZ, P0, !PT ;  /* 0x000000050f0d7c10 */ /* 0x000fe400087fe4ff */
[C---:B------:R-:W-:Y:S01]  /*121b0*/  @!P1 IADD3 R3, P0, R0.reuse, UR13, RZ ;  /* 0x0000000d00039c10 */ /* 0x040fe2000ff1e0ff */
[----:B------:R2:W-:Y:S03]  /*121c0*/  STG.E.128 [R4.64+0x80], RZ ;  /* 0x000080ff04007986 */ /* 0x0005e6000c101d16 */
[----:B------:R-:W-:Y:S01]  /*121d0*/  @!P1 LEA.HI.X.SX32 R0, R0, UR8, 0x1, P0 ;  /* 0x0000000800009c11 */ /* 0x000fe200080f0eff */
[----:B------:R-:W-:Y:S04]  /*121e0*/  STG.E.128 [R14.64], RZ ;  /* 0x000000ff0e007986 */ /* 0x000fe8000c101d16 */
[----:B------:R3:W-:Y:S04]  /*121f0*/  STG.E.128 [R14.64+0x80], RZ ;  /* 0x000080ff0e007986 */ /* 0x0007e8000c101d16 */
[----:B------:R-:W-:Y:S04]  /*12200*/  STG.E.128 [R12.64], RZ ;  /* 0x000000ff0c007986 */ /* 0x000fe8000c101d16 */
[----:B------:R4:W-:Y:S01]  /*12210*/  STG.E.128 [R12.64+0x80], RZ ;  /* 0x000080ff0c007986 */ /* 0x0009e2000c101d16 */
[----:B-1----:R-:W-:-:S05]  /*12220*/  @!P2 IMAD.MOV.U32 R8, RZ, RZ, 0x7f800000 ;  /* 0x7f800000ff08a424 */ /* 0x002fca00078e00ff */
[----:B------:R1:W-:Y:S01]  /*12230*/  @!P2 STG.E [R10.64], R8 ;  /* 0x000000080a00a986 */ /* 0x0003e2000c101916 */
[----:B------:R-:W-:Y:S02]  /*12240*/  @!P1 LEA R16, P2, R3, c[0x0][0x200], 0x2 ;  /* 0x0000800003109a11 */ /* 0x000fe400078410ff */
[----:B--2---:R-:W-:Y:S02]  /*12250*/  IADD3 R5, R2, 0x40, RZ ;  /* 0x0000004002057810 */ /* 0x004fe40007ffe0ff */
[C---:B------:R-:W-:Y:S02]  /*12260*/  @!P5 IADD3 R4, P0, R6.reuse, UR13, RZ ;  /* 0x0000000d0604dc10 */ /* 0x040fe4000ff1e0ff */
[----:B------:R-:W-:Y:S02]  /*12270*/  ISETP.GE.OR P3, PT, R5, UR16, P6 ;  /* 0x0000001005007c0c */ /* 0x000fe4000b766670 */
[----:B------:R-:W-:Y:S02]  /*12280*/  @!P1 LEA.HI.X R17, R3, c[0x0][0x204], R0, 0x2, P2 ;  /* 0x0000810003119a11 */ /* 0x000fe400010f1400 */
[----:B------:R-:W-:Y:S01]  /*12290*/  @!P5 LEA.HI.X.SX32 R3, R6, UR8, 0x1, P0 ;  /* 0x000000080603dc11 */ /* 0x000fe200080f0eff */
[----:B---3--:R-:W-:Y:S01]  /*122a0*/  @!P1 IMAD.MOV.U32 R14, RZ, RZ, 0x7f800000 ;  /* 0x7f800000ff0e9424 */ /* 0x008fe200078e00ff */
[----:B------:R-:W-:-:S02]  /*122b0*/  IADD3 R0, R2, 0x50, RZ ;  /* 0x0000005002007810 */ /* 0x000fc40007ffe0ff */
[----:B------:R-:W-:Y:S02]  /*122c0*/  @!P4 IADD3 R6, P0, R7, UR13, RZ ;  /* 0x0000000d0706cc10 */ /* 0x000fe4000ff1e0ff */
[----:B------:R2:W-:Y:S01]  /*122d0*/  @!P1 STG.E [R16.64], R14 ;  /* 0x0000000e10009986 */ /* 0x0005e2000c101916 */
[C---:B----4-:R-:W-:Y:S02]  /*122e0*/  @!P5 LEA R12, P2, R4.reuse, c[0x0][0x200], 0x2 ;  /* 0x00008000040cda11 */ /* 0x050fe400078410ff */
[----:B------:R-:W-:Y:S02]  /*122f0*/  @!P3 IMAD R5, R5, UR18, RZ ;  /* 0x000000120505bc24 */ /* 0x000fe4000f8e02ff */
[----:B------:R-:W-:Y:S01]  /*12300*/  @!P3 IMAD.MOV.U32 R15, RZ, RZ, 0x7f800000 ;  /* 0x7f800000ff0fb424 */ /* 0x000fe200078e00ff */
[----:B------:R-:W-:Y:S02]  /*12310*/  @!P5 LEA.HI.X R13, R4, c[0x0][0x204], R3, 0x2, P2 ;  /* 0x00008100040dda11 */ /* 0x000fe400010f1403 */
[----:B------:R-:W-:-:S02]  /*12320*/  ISETP.GE.OR P2, PT, R0, UR16, P6 ;  /* 0x0000001000007c0c */ /* 0x000fc4000b746670 */
[----:B------:R-:W-:Y:S02]  /*12330*/  @!P4 LEA.HI.X.SX32 R3, R7, UR8, 0x1, P0 ;  /* 0x000000080703cc11 */ /* 0x000fe400080f0eff */
[----:B-1----:R-:W-:Y:S02]  /*12340*/  @!P4 LEA R10, P0, R6, c[0x0][0x200], 0x2 ;  /* 0x00008000060aca11 */ /* 0x002fe400078010ff */
[----:B------:R-:W-:Y:S02]  /*12350*/  IADD3 R4, R2, 0x60, RZ ;  /* 0x0000006002047810 */ /* 0x000fe40007ffe0ff */
[----:B------:R-:W-:Y:S02]  /*12360*/  @!P4 LEA.HI.X R11, R6, c[0x0][0x204], R3, 0x2, P0 ;  /* 0x00008100060bca11 */ /* 0x000fe400000f1403 */
[C---:B------:R-:W-:Y:S02]  /*12370*/  @!P3 IADD3 R3, P0, R5.reuse, UR13, RZ ;  /* 0x0000000d0503bc10 */ /* 0x040fe4000ff1e0ff */
[----:B------:R-:W-:Y:S01]  /*12380*/  ISETP.GE.OR P1, PT, R4, UR16, P6 ;  /* 0x0000001004007c0c */ /* 0x000fe2000b726670 */
[----:B------:R-:W-:Y:S01]  /*12390*/  @!P2 IMAD R0, R0, UR18, RZ ;  /* 0x000000120000ac24 */ /* 0x000fe2000f8e02ff */
[----:B------:R-:W-:Y:S01]  /*123a0*/  @!P3 LEA.HI.X.SX32 R6, R5, UR8, 0x1, P0 ;  /* 0x000000080506bc11 */ /* 0x000fe200080f0eff */
[----:B------:R-:W-:Y:S01]  /*123b0*/  @!P2 IMAD.MOV.U32 R21, RZ, RZ, 0x7f800000 ;  /* 0x7f800000ff15a424 */ /* 0x000fe200078e00ff */
[----:B------:R-:W-:-:S04]  /*123c0*/  @!P3 LEA R8, P0, R3, c[0x0][0x200], 0x2 ;  /* 0x000080000308ba11 */ /* 0x000fc800078010ff */
[----:B------:R-:W-:Y:S02]  /*123d0*/  @!P3 LEA.HI.X R9, R3, c[0x0][0x204], R6, 0x2, P0 ;  /* 0x000081000309ba11 */ /* 0x000fe400000f1406 */
[----:B------:R-:W-:-:S03]  /*123e0*/  @!P2 IADD3 R3, P0, R0, UR13, RZ ;  /* 0x0000000d0003ac10 */ /* 0x000fc6000ff1e0ff */
[----:B------:R-:W-:Y:S01]  /*123f0*/  @!P1 IMAD R4, R4, UR18, RZ ;  /* 0x0000001204049c24 */ /* 0x000fe2000f8e02ff */
[----:B------:R-:W-:Y:S01]  /*12400*/  @!P2 LEA.HI.X.SX32 R0, R0, UR8, 0x1, P0 ;  /* 0x000000080000ac11 */ /* 0x000fe200080f0eff */
[----:B------:R-:W-:Y:S01]  /*12410*/  @!P1 IMAD.MOV.U32 R19, RZ, RZ, 0x7f800000 ;  /* 0x7f800000ff139424 */ /* 0x000fe200078e00ff */
[----:B------:R-:W-:-:S04]  /*12420*/  @!P2 LEA R6, P0, R3, c[0x0][0x200], 0x2 ;  /* 0x000080000306aa11 */ /* 0x000fc800078010ff */
[----:B------:R-:W-:Y:S01]  /*12430*/  @!P2 LEA.HI.X R7, R3, c[0x0][0x204], R0, 0x2, P0 ;  /* 0x000081000307aa11 */ /* 0x000fe200000f1400 */
[----:B------:R-:W-:Y:S01]  /*12440*/  @!P5 IMAD.MOV.U32 R3, RZ, RZ, 0x7f800000 ;  /* 0x7f800000ff03d424 */ /* 0x000fe200078e00ff */
[----:B------:R-:W-:-:S04]  /*12450*/  @!P1 IADD3 R0, P0, R4, UR13, RZ ;  /* 0x0000000d04009c10 */ /* 0x000fc8000ff1e0ff */
[----:B------:R-:W-:Y:S01]  /*12460*/  @!P1 LEA.HI.X.SX32 R5, R4, UR8, 0x1, P0 ;  /* 0x0000000804059c11 */ /* 0x000fe200080f0eff */
[----:B------:R1:W-:Y:S01]  /*12470*/  @!P5 STG.E [R12.64], R3 ;  /* 0x000000030c00d986 */ /* 0x0003e2000c101916 */
[----:B--2---:R-:W-:-:S04]  /*12480*/  @!P1 LEA R16, P0, R0, c[0x0][0x200], 0x2 ;  /* 0x0000800000109a11 */ /* 0x004fc800078010ff */
[----:B------:R-:W-:Y:S01]  /*12490*/  @!P1 LEA.HI.X R17, R0, c[0x0][0x204], R5, 0x2, P0 ;  /* 0x0000810000119a11 */ /* 0x000fe200000f1405 */
[----:B------:R-:W-:Y:S01]  /*124a0*/  @!P4 IMAD.MOV.U32 R5, RZ, RZ, 0x7f800000 ;  /* 0x7f800000ff05c424 */ /* 0x000fe200078e00ff */
[----:B------:R-:W-:-:S04]  /*124b0*/  IADD3 R0, R2, 0x70, RZ ;  /* 0x0000007002007810 */ /* 0x000fc80007ffe0ff */
[----:B------:R-:W-:Y:S01]  /*124c0*/  ISETP.GE.OR P6, PT, R0, UR16, P6 ;  /* 0x0000001000007c0c */ /* 0x000fe2000b7c6670 */
[----:B------:R1:W-:Y:S04]  /*124d0*/  @!P4 STG.E [R10.64], R5 ;  /* 0x000000050a00c986 */ /* 0x0003e8000c101916 */
[----:B------:R1:W-:Y:S04]  /*124e0*/  @!P3 STG.E [R8.64], R15 ;  /* 0x0000000f0800b986 */ /* 0x0003e8000c101916 */
[----:B------:R1:W-:Y:S04]  /*124f0*/  @!P2 STG.E [R6.64], R21 ;  /* 0x000000150600a986 */ /* 0x0003e8000c101916 */
[----:B------:R1:W-:Y:S01]  /*12500*/  @!P1 STG.E [R16.64], R19 ;  /* 0x0000001310009986 */ /* 0x0003e2000c101916 */
[----:B------:R-:W-:Y:S05]  /*12510*/  @P6 EXIT ;  /* 0x000000000000694d */ /* 0x000fea0003800000 */
[----:B------:R-:W-:Y:S02]  /*12520*/  IMAD R0, R0, UR18, RZ ;  /* 0x0000001200007c24 */ /* 0x000fe4000f8e02ff */
[----:B-1----:R-:W-:-:S03]  /*12530*/  IMAD.MOV.U32 R5, RZ, RZ, 0x7f800000 ;  /* 0x7f800000ff057424 */ /* 0x002fc600078e00ff */
[----:B------:R-:W-:-:S04]  /*12540*/  IADD3 R3, P0, R0, UR13, RZ ;  /* 0x0000000d00037c10 */ /* 0x000fc8000ff1e0ff */
[----:B------:R-:W-:Y:S02]  /*12550*/  LEA.HI.X.SX32 R0, R0, UR8, 0x1, P0 ;  /* 0x0000000800007c11 */ /* 0x000fe400080f0eff */
[----:B------:R-:W-:-:S04]  /*12560*/  LEA R2, P0, R3, c[0x0][0x200], 0x2 ;  /* 0x0000800003027a11 */ /* 0x000fc800078010ff */
[----:B------:R-:W-:-:S05]  /*12570*/  LEA.HI.X R3, R3, c[0x0][0x204], R0, 0x2, P0 ;  /* 0x0000810003037a11 */ /* 0x000fca00000f1400 */
[----:B------:R-:W-:Y:S01]  /*12580*/  STG.E [R2.64], R5 ;  /* 0x0000000502007986 */ /* 0x000fe2000c101916 */
[----:B------:R-:W-:Y:S05]  /*12590*/  EXIT ;  /* 0x000000000000794d */ /* 0x000fea0003800000 */
.L_x_864:
        /* <DEDUP_REMOVED lines=14> */
.L_x_1409:


//--------------------- .text._ZN5flash16flash_fwd_kernelI23Flash_fwd_kernel_traitsILi128ELi128ELi32ELi4ELb0ELb0EN7cutlass10bfloat16_tE19Flash_kernel_traitsILi128ELi128ELi32ELi4ES3_EELb0ELb1ELb0ELb0ELb1ELb1ELb1ELb0EEEvNS_16Flash_fwd_paramsE --------------------------
	.section	.text._ZN5flash16flash_fwd_kernelI23Flash_fwd_kernel_traitsILi128ELi128ELi32ELi4ELb0ELb0EN7cutlass10bfloat16_tE19Flash_kernel_traitsILi128ELi128ELi32ELi4ES3_EELb0ELb1ELb0ELb0ELb1ELb1ELb1ELb0EEEvNS_16Flash_fwd_paramsE,"ax",@progbits
	.sectioninfo	@"SHI_REGISTERS=255"
	.align	128
        .global         _ZN5flash16flash_fwd_kernelI23Flash_fwd_kernel_traitsILi128ELi128ELi32ELi4ELb0ELb0EN7cutlass10bfloat16_tE19Flash_kernel_traitsILi128ELi128ELi32ELi4ES3_EELb0ELb1ELb0ELb0ELb1ELb1ELb1ELb0EEEvNS_16Flash_fwd_paramsE
        .type           _ZN5flash16flash_fwd_kernelI23Flash_fwd_kernel_traitsILi128ELi128ELi32ELi4ELb0ELb0EN7cutlass10bfloat16_tE19Flash_kernel_traitsILi128ELi128ELi32ELi4ES3_EELb0ELb1ELb0ELb0ELb1ELb1ELb1ELb0EEEvNS_16Flash_fwd_paramsE,@function
        .size           _ZN5flash16flash_fwd_kernelI23Flash_fwd_kernel_traitsILi128ELi128ELi32ELi4ELb0ELb0EN7cutlass10bfloat16_tE19Flash_kernel_traitsILi128ELi128ELi32ELi4ES3_EELb0ELb1ELb0ELb0ELb1ELb1ELb1ELb0EEEvNS_16Flash_fwd_paramsE,(.L_x_1410 - _ZN5flash16flash_fwd_kernelI23Flash_fwd_kernel_traitsILi128ELi128ELi32ELi4ELb0ELb0EN7cutlass10bfloat16_tE19Flash_kernel_traitsILi128ELi128ELi32ELi4ES3_EELb0ELb1ELb0ELb0ELb1ELb1ELb1ELb0EEEvNS_16Flash_fwd_paramsE)
        .other          _ZN5flash16flash_fwd_kernelI23Flash_fwd_kernel_traitsILi128ELi128ELi32ELi4ELb0ELb0EN7cutlass10bfloat16_tE19Flash_kernel_traitsILi128ELi128ELi32ELi4ES3_EELb0ELb1ELb0ELb0ELb1ELb1ELb1ELb0EEEvNS_16Flash_fwd_paramsE,@"STO_CUDA_ENTRY STV_DEFAULT"
_ZN5flash16flash_fwd_kernelI23Flash_fwd_kernel_traitsILi128ELi128ELi32ELi4ELb0ELb0EN7cutlass10bfloat16_tE19Flash_kernel_traitsILi128ELi128ELi32ELi4ES3_EELb0ELb1ELb0ELb0ELb1ELb1ELb1ELb0EEEvNS_16Flash_fwd_paramsE:
.text._ZN5flash16flash_fwd_kernelI23Flash_fwd_kernel_traitsILi128ELi128ELi32ELi4ELb0ELb0EN7cutlass10bfloat16_tE19Flash_kernel_traitsILi128ELi128ELi32ELi4ES3_EELb0ELb1ELb0ELb0ELb1ELb1ELb1ELb0EEEvNS_16Flash_fwd_paramsE:
        /* <DEDUP_REMOVED lines=43> */
[----:B------:R-:W-:Y:S01]  /*02b0*/  IABS R20, R24 ;  /* 0x0000001800147213 */ /* 0x000fe20000000000 */
[----:B------:R-:W-:Y:S01]  /*02c0*/  IMAD.MOV.U32 R21, RZ, RZ, R0 ;  /* 0x000000ffff157224 */ /* 0x000fe200078e0000 */
[CC--:B------:R-:W-:Y:S01]  /*02d0*/  LEA.HI R18, R19.reuse, R98.reuse, RZ, 0x3 ;  /* 0x0000006213127211 */ /* 0x0c0fe200078f18ff */
[----:B------:R-:W-:Y:S01]  /*02e0*/  UMOV UR9, 0x5 ;  /* 0x0000000500097882 */ /* 0x000fe20000000000 */
[----:B------:R-:W-:Y:S01]  /*02f0*/  LOP3.LUT R0, R24, c[0x0][0x1c8], RZ, 0x3c, !PT ;  /* 0x0000720018007a12 */ /* 0x000fe200078e3cff */
[----:B------:R-:W1:Y:S01]  /*0300*/  I2F.RP R4, R21 ;  /* 0x0000001500047306 */ /* 0x000e620000209400 */
[----:B------:R-:W-:Y:S01]  /*0310*/  SHF.R.S32.HI R2, RZ, 0x3, R18 ;  /* 0x00000003ff027819 */ /* 0x000fe20000011412 */
[----:B------:R-:W-:Y:S01]  /*0320*/  USHF.L.U64.HI UR5, UR4, UR9, UR5 ;  /* 0x0000000904057299 */ /* 0x000fe20008010205 */
[----:B------:R-:W-:Y:S01]  /*0330*/  LEA.HI R10, R19, R98, RZ, 0x4 ;  /* 0x00000062130a7211 */ /* 0x000fe200078f20ff */
[----:B------:R-:W-:Y:S01]  /*0340*/  ULDC.64 UR10, c[0x0][0x198] ;  /* 0x00006600000a7ab9 */ /* 0x000fe20000000a00 */
[----:B------:R-:W-:Y:S01]  /*0350*/  ISETP.GE.AND P1, PT, R0, RZ, PT ;  /* 0x000000ff0000720c */ /* 0x000fe20003f26270 */
[----:B------:R-:W-:Y:S01]  /*0360*/  IMAD.SHL.U32 R0, R2, 0x40, RZ ;  /* 0x0000004002007824 */ /* 0x000fe200078e00ff */
[----:B------:R-:W-:Y:S01]  /*0370*/  SHF.R.S32.HI R11, RZ, 0x4, R10 ;  /* 0x00000004ff0b7819 */ /* 0x000fe2000001140a */
[----:B------:R-:W-:Y:S01]  /*0380*/  USHF.L.U64.HI UR6, UR10, UR9, UR11 ;  /* 0x000000090a067299 */ /* 0x000fe2000801020b */
[--C-:B------:R-:W-:Y:S01]  /*0390*/  SHF.R.S32.HI R3, RZ, 0x1f, R2.reuse ;  /* 0x0000001fff037819 */ /* 0x100fe20000011402 */
[----:B------:R-:W-:Y:S01]  /*03a0*/  USHF.L.U32 UR7, UR10, 0x5, URZ ;  /* 0x000000050a077899 */ /* 0x000fe2000800063f */
[----:B------:R-:W-:Y:S01]  /*03b0*/  LEA.HI R8, R10, R11, RZ, 0x1 ;  /* 0x0000000b0a087211 */ /* 0x000fe200078f08ff */
[----:B------:R-:W-:Y:S01]  /*03c0*/  UMOV UR11, 0x4 ;  /* 0x00000004000b7882 */ /* 0x000fe20000000000 */
[----:B------:R-:W-:Y:S01]  /*03d0*/  LOP3.LUT R0, R0, 0x1c0, RZ, 0xc0, !PT ;  /* 0x000001c000007812 */ /* 0x000fe200078ec0ff */
[----:B------:R-:W-:Y:S01]  /*03e0*/  IMAD.WIDE R26, R13, 0x80, R2 ;  /* 0x000000800d1a7825 */ /* 0x000fe200078e0202 */
[----:B------:R-:W-:Y:S01]  /*03f0*/  LOP3.LUT R8, R8, 0xfffffffe, RZ, 0xc0, !PT ;  /* 0xfffffffe08087812 */ /* 0x000fe200078ec0ff */
[----:B-1----:R-:W1:Y:S01]  /*0400*/  MUFU.RCP R4, R4 ;  /* 0x0000000400047308 */ /* 0x002e620000001000 */
[----:B------:R-:W-:-:S02]  /*0410*/  IADD3 R6, P0, R2, R7, RZ ;  /* 0x0000000702067210 */ /* 0x000fc40007f1e0ff */
[----:B------:R-:W-:Y:S01]  /*0420*/  LOP3.LUT R2, R10, 0xfffffff0, RZ, 0xc0, !PT ;  /* 0xfffffff00a027812 */ /* 0x000fe200078ec0ff */
[----:B------:R-:W-:Y:S01]  /*0430*/  IMAD.IADD R17, R11, 0x1, -R8 ;  /* 0x000000010b117824 */ /* 0x000fe200078e0a08 */
[----:B------:R-:W-:Y:S01]  /*0440*/  LEA.HI.X.SX32 R7, R7, R3, 0x1, P0 ;  /* 0x0000000307077211 */ /* 0x000fe200000f0eff */
[----:B------:R2:W-:Y:S01]  /*0450*/  STL.64 [R1+0x28], R26 ;  /* 0x0000281a01007387 */ /* 0x0005e20000100a00 */
[----:B------:R-:W-:Y:S01]  /*0460*/  SHF.R.S32.HI R22, RZ, 0x1f, R23 ;  /* 0x0000001fff167819 */ /* 0x000fe20000011417 */
[----:B------:R-:W-:Y:S01]  /*0470*/  IMAD.IADD R8, R98, 0x1, -R2 ;  /* 0x0000000162087824 */ /* 0x000fe200078e0a02 */
[----:B------:R-:W-:Y:S01]  /*0480*/  IADD3 R245, R244, -0x1, RZ ;  /* 0xfffffffff4f57810 */ /* 0x000fe20007ffe0ff */
[----:B------:R-:W-:Y:S02]  /*0490*/  IMAD R2, R7, c[0x0][0x198], RZ ;  /* 0x0000660007027a24 */ /* 0x000fe400078e02ff */
[----:B------:R-:W-:Y:S01]  /*04a0*/  IMAD R10, R22, c[0x0][0x178], RZ ;  /* 0x00005e00160a7a24 */ /* 0x000fe200078e02ff */
[----:B------:R-:W-:Y:S01]  /*04b0*/  SHF.R.S32.HI R3, RZ, 0x1f, R8 ;  /* 0x0000001fff037819 */ /* 0x000fe20000011408 */
[----:B------:R-:W-:Y:S01]  /*04c0*/  IMAD R14, R6, c[0x0][0x19c], R2 ;  /* 0x00006700060e7a24 */ /* 0x000fe200078e0202 */
[----:B-1----:R-:W-:Y:S01]  /*04d0*/  IADD3 R4, R4, 0xffffffe, RZ ;  /* 0x0ffffffe04047810 */ /* 0x002fe20007ffe0ff */
[----:B------:R-:W-:Y:S01]  /*04e0*/  IMAD R10, R23, c[0x0][0x17c], R10 ;  /* 0x00005f00170a7a24 */ /* 0x000fe200078e020a */
[----:B------:R-:W-:-:S02]  /*04f0*/  LEA.HI R16, R3, R8, RZ, 0x3 ;  /* 0x0000000803107211 */ /* 0x000fc400078f18ff */
[----:B------:R1:W3:Y:S02]  /*0500*/  F2I.FTZ.U32.TRUNC.NTZ R5, R4 ;  /* 0x0000000400057305 */ /* 0x0002e4000021f000 */
[----:B-1----:R-:W-:-:S05]  /*0510*/  LOP3.LUT R4, R18, 0xfffffff8, RZ, 0xc0, !PT ;  /* 0xfffffff812047812 */ /* 0x002fca00078ec0ff */
[----:B------:R-:W-:Y:S02]  /*0520*/  IMAD.IADD R40, R98, 0x1, -R4 ;  /* 0x0000000162287824 */ /* 0x000fe400078e0a04 */
[----:B---3--:R-:W-:Y:S02]  /*0530*/  IMAD.MOV R4, RZ, RZ, -R5 ;  /* 0x000000ffff047224 */ /* 0x008fe400078e0a05 */
[----:B------:R-:W-:-:S05]  /*0540*/  IMAD.SHL.U32 R28, R40, 0x8, RZ ;  /* 0x00000008281c7824 */ /* 0x000fca00078e00ff */
[----:B------:R-:W-:Y:S02]  /*0550*/  LOP3.LUT R9, R0, 0x38, R28, 0xf8, !PT ;  /* 0x0000003800097812 */ /* 0x000fe400078ef81c */
[----:B------:R-:W-:Y:S02]  /*0560*/  SHF.R.U32.HI R0, RZ, 0x3, R0 ;  /* 0x00000003ff007819 */ /* 0x000fe40000011600 */
[--C-:B------:R-:W-:Y:S02]  /*0570*/  SHF.R.S32.HI R29, RZ, 0x1f, R28.reuse ;  /* 0x0000001fff1d7819 */ /* 0x100fe4000001141c */
[----:B------:R-:W-:Y:S01]  /*0580*/  LOP3.LUT R11, R9, R0, RZ, 0x3c, !PT ;  /* 0x00000000090b7212 */ /* 0x000fe200078e3cff */
[----:B------:R-:W-:Y:S01]  /*0590*/  IMAD R0, R4, R21, RZ ;  /* 0x0000001504007224 */ /* 0x000fe200078e02ff */
[----:B------:R-:W-:Y:S01]  /*05a0*/  MOV R4, RZ ;  /* 0x000000ff00047202 */ /* 0x000fe20000000f00 */
[----:B------:R-:W-:Y:S01]  /*05b0*/  IMAD.WIDE.U32 R2, R23, c[0x0][0x178], R28 ;  /* 0x00005e0017027a25 */ /* 0x000fe200078e001c */
[----:B------:R-:W-:Y:S01]  /*05c0*/  LEA.HI R9, R19, R98, RZ, 0x6 ;  /* 0x0000006213097211 */ /* 0x000fe200078f30ff */
[----:B------:R-:W-:Y:S02]  /*05d0*/  STL.64 [R1+0x20], R28 ;  /* 0x0000201c01007387 */ /* 0x000fe40000100a00 */
[----:B------:R-:W-:-:S04]  /*05e0*/  IMAD.HI.U32 R13, R5, R0, R4 ;  /* 0x00000000050d7227 */ /* 0x000fc800078e0004 */
[----:B------:R-:W-:Y:S02]  /*05f0*/  IMAD R0, R7, c[0x0][0x1a0], RZ ;  /* 0x0000680007007a24 */ /* 0x000fe400078e02ff */
[----:B------:R-:W-:-:S04]  /*0600*/  IMAD.HI.U32 R13, R13, R20, RZ ;  /* 0x000000140d0d7227 */ /* 0x000fc800078e00ff */
[----:B------:R-:W-:Y:S01]  /*0610*/  IMAD R15, R6, c[0x0][0x1a4], R0 ;  /* 0x00006900060f7a24 */ /* 0x000fe200078e0200 */
[----:B------:R-:W-:Y:S01]  /*0620*/  LOP3.LUT R0, R16, 0xfffffff8, RZ, 0xc0, !PT ;  /* 0xfffffff810007812 */ /* 0x000fe200078ec0ff */
[----:B------:R-:W-:Y:S01]  /*0630*/  IMAD.SHL.U32 R9, R9, 0x8, RZ ;  /* 0x0000000809097824 */ /* 0x000fe200078e00ff */
[----:B------:R-:W-:Y:S01]  /*0640*/  IADD3 R12, -R13, RZ, RZ ;  /* 0x000000ff0d0c7210 */ /* 0x000fe20007ffe1ff */
[----:B------:R-:W-:Y:S02]  /*0650*/  IMAD.IADD R3, R3, 0x1, R10 ;  /* 0x0000000103037824 */ /* 0x000fe400078e020a */
[----:B------:R-:W-:Y:S01]  /*0660*/  IMAD.IADD R41, R8, 0x1, -R0 ;  /* 0x0000000108297824 */ /* 0x000fe200078e0a00 */
[----:B------:R-:W-:Y:S01]  /*0670*/  LOP3.LUT R227, R11, 0x7ffffe00, R9, 0xf8, !PT ;  /* 0x7ffffe000be37812 */ /* 0x000fe200078ef809 */
[----:B------:R-:W-:Y:S01]  /*0680*/  IMAD.SHL.U32 R0, R40, 0x40, RZ ;  /* 0x0000004028007824 */ /* 0x000fe200078e00ff */
[----:B------:R-:W-:Y:S01]  /*0690*/  SHF.R.S32.HI R9, RZ, 0x1f, R24 ;  /* 0x0000001fff097819 */ /* 0x000fe20000011418 */
[----:B------:R-:W-:-:S02]  /*06a0*/  IMAD R12, R21, R12, R20 ;  /* 0x0000000c150c7224 */ /* 0x000fc400078e0214 */
[----:B------:R-:W-:Y:S01]  /*06b0*/  IMAD.WIDE.U32 R4, R6, c[0x0][0x198], R28 ;  /* 0x0000660006047a25 */ /* 0x000fe200078e001c */
[----:B------:R-:W-:Y:S02]  /*06c0*/  LOP3.LUT R0, R0, 0x1c0, RZ, 0xc0, !PT ;  /* 0x000001c000007812 */ /* 0x000fe400078ec0ff */
[----:B------:R-:W-:Y:S01]  /*06d0*/  ISETP.GT.U32.AND P2, PT, R21, R12, PT ;  /* 0x0000000c1500720c */ /* 0x000fe20003f44070 */
[----:B------:R-:W-:Y:S02]  /*06e0*/  IMAD R10, R9, c[0x0][0x1a8], RZ ;  /* 0x00006a00090a7a24 */ /* 0x000fe400078e02ff */
[----:B------:R-:W-:Y:S01]  /*06f0*/  IMAD.WIDE.U32 R8, R24, c[0x0][0x1a8], R2 ;  /* 0x00006a0018087a25 */ /* 0x000fe200078e0002 */
[----:B------:R-:W-:Y:S02]  /*0700*/  LOP3.LUT R2, R0, 0x8, R18, 0xf8, !PT ;  /* 0x0000000800027812 */ /* 0x000fe400078ef812 */
[----:B------:R-:W-:Y:S01]  /*0710*/  SHF.R.U32.HI R0, RZ, 0x3, R0 ;  /* 0x00000003ff007819 */ /* 0x000fe20000011600 */
[----:B------:R-:W-:-:S02]  /*0720*/  IMAD R10, R24, c[0x0][0x1ac], R10 ;  /* 0x00006b00180a7a24 */ /* 0x000fc400078e020a */
[----:B------:R-:W-:Y:S01]  /*0730*/  IMAD.IADD R3, R5, 0x1, R14 ;  /* 0x0000000105037824 */ /* 0x000fe200078e020e */
[----:B------:R-:W-:Y:S01]  /*0740*/  LOP3.LUT R18, R2, R0, RZ, 0x3c, !PT ;  /* 0x0000000002127212 */ /* 0x000fe200078e3cff */
[----:B------:R-:W-:Y:S02]  /*0750*/  IMAD.MOV.U32 R2, RZ, RZ, R4 ;  /* 0x000000ffff027224 */ /* 0x000fe400078e0004 */
[----:B------:R-:W-:Y:S01]  /*0760*/  IMAD.IADD R5, R9, 0x1, R10 ;  /* 0x0000000109057824 */ /* 0x000fe200078e020a */
[-C--:B------:R-:W-:Y:S01]  /*0770*/  @!P2 IADD3 R12, R12, -R21.reuse, RZ ;  /* 0x800000150c0ca210 */ /* 0x080fe20007ffe0ff */
[----:B------:R-:W-:Y:S01]  /*0780*/  IMAD.MOV.U32 R4, RZ, RZ, R8 ;  /* 0x000000ffff047224 */ /* 0x000fe200078e0008 */
[----:B------:R-:W-:Y:S01]  /*0790*/  @!P2 IADD3 R13, R13, 0x1, RZ ;  /* 0x000000010d0da810 */ /* 0x000fe20007ffe0ff */
[----:B------:R-:W-:Y:S01]  /*07a0*/  IMAD R0, R27, c[0x0][0x190], RZ ;  /* 0x000064001b007a24 */ /* 0x000fe200078e02ff */
[----:B------:R-:W-:Y:S01]  /*07b0*/  ISETP.GE.U32.AND P3, PT, R12, R21, PT ;  /* 0x000000150c00720c */ /* 0x000fe20003f66070 */
[----:B------:R-:W-:-:S04]  /*07c0*/  IMAD.WIDE.U32 R10, R23, c[0x0][0x180], R2 ;  /* 0x00006000170a7a25 */ /* 0x000fc800078e0002 */
[C---:B------:R-:W-:Y:S02]  /*07d0*/  IMAD R0, R26.reuse, c[0x0][0x194], R0 ;  /* 0x000065001a007a24 */ /* 0x040fe400078e0200 */
[----:B------:R-:W-:-:S04]  /*07e0*/  IMAD.WIDE.U32 R2, R26, c[0x0][0x190], R4 ;  /* 0x000064001a027a25 */ /* 0x000fc800078e0004 */
[----:B------:R-:W-:Y:S01]  /*07f0*/  IMAD.IADD R0, R3, 0x1, R0 ;  /* 0x0000000103007824 */ /* 0x000fe200078e0200 */
[----:B------:R-:W-:Y:S01]  /*0800*/  LEA R4, P0, R2, c[0x0][0x160], 0x1 ;  /* 0x0000580002047a11 */ /* 0x000fe200078008ff */
[----:B------:R-:W-:Y:S01]  /*0810*/  IMAD.SHL.U32 R227, R227, 0x2, RZ ;  /* 0x00000002e3e37824 */ /* 0x000fe200078e00ff */
[----:B------:R-:W-:Y:S01]  /*0820*/  @P3 IADD3 R13, R13, 0x1, RZ ;  /* 0x000000010d0d3810 */ /* 0x000fe20007ffe0ff */
[----:B------:R-:W-:Y:S01]  /*0830*/  IMAD.WIDE.U32 R6, R6, c[0x0][0x1a0], R28 ;  /* 0x0000680006067a25 */ /* 0x000fe200078e001c */
[----:B------:R-:W-:Y:S02]  /*0840*/  LEA.HI.X R5, R2, c[0x0][0x164], R0, 0x1, P0 ;  /* 0x0000590002057a11 */ /* 0x000fe400000f0c00 */
[----:B------:R-:W-:Y:S01]  /*0850*/  IADD3 R2, P0, R4, UR8, RZ ;  /* 0x0000000804027c10 */ /* 0x000fe2000ff1e0ff */
[----:B------:R-:W-:Y:S02]  /*0860*/  IMAD.MOV.U32 R0, RZ, RZ, R13 ;  /* 0x000000ffff007224 */ /* 0x000fe400078e000d */
[----:B------:R1:W-:Y:S01]  /*0870*/  LDGSTS.E.BYPASS.LTC128B.128 [R227], [R4.64] ;  /* 0x0000000004e37fae */ /* 0x0003e2000b901d4c */
[----:B------:R-:W-:Y:S01]  /*0880*/  IADD3.X R3, R5, UR5, RZ, P0, !PT ;  /* 0x0000000505037c10 */ /* 0x000fe200087fe4ff */
[----:B------:R-:W-:Y:S01]  /*0890*/  IMAD.IADD R7, R7, 0x1, R15 ;  /* 0x0000000107077824 */ /* 0x000fe200078e020f */
[----:B------:R-:W-:Y:S01]  /*08a0*/  ISETP.NE.AND P0, PT, RZ, c[0x0][0x1c8], PT ;  /* 0x00007200ff007a0c */ /* 0x000fe20003f05270 */
[----:B------:R1:W-:Y:S01]  /*08b0*/  LDGSTS.E.BYPASS.LTC128B.128 [R227+0x4000], [R4.64+0x80] ;  /* 0x0400008004e37fae */ /* 0x0003e2000b901d4c */
[----:B------:R-:W-:Y:S01]  /*08c0*/  @!P1 IADD3 R0, -R0, RZ, RZ ;  /* 0x000000ff00009210 */ /* 0x000fe20007ffe1ff */
[----:B------:R-:W-:-:S02]  /*08d0*/  IMAD R9, R22, c[0x0][0x188], RZ ;  /* 0x0000620016097a24 */ /* 0x000fc400078e02ff */
[----:B------:R3:W-:Y:S01]  /*08e0*/  LDGSTS.E.BYPASS.LTC128B.128 [R227+0x800], [R2.64] ;  /* 0x0080000002e37fae */ /* 0x0007e2000b901d4c */
[----:B------:R-:W-:Y:S02]  /*08f0*/  IMAD R8, R22, c[0x0][0x180], RZ ;  /* 0x0000600016087a24 */ /* 0x000fe400078e02ff */
[C---:B------:R-:W-:Y:S01]  /*0900*/  IMAD R9, R23.reuse, c[0x0][0x18c], R9 ;  /* 0x0000630017097a24 */ /* 0x040fe200078e0209 */
[----:B------:R3:W-:Y:S01]  /*0910*/  LDGSTS.E.BYPASS.LTC128B.128 [R227+0x4800], [R2.64+0x80] ;  /* 0x0480008002e37fae */ /* 0x0007e2000b901d4c */
[----:B------:R-:W-:-:S03]  /*0920*/  IMAD.WIDE.U32 R6, R23, c[0x0][0x188], R6 ;  /* 0x0000620017067a25 */ /* 0x000fc600078e0006 */
[----:B------:R-:W-:Y:S01]  /*0930*/  @!P0 LOP3.LUT R0, RZ, c[0x0][0x1c8], RZ, 0x33, !PT ;  /* 0x00007200ff008a12 */ /* 0x000fe200078e33ff */
[----:B------:R-:W-:Y:S02]  /*0940*/  IMAD R8, R23, c[0x0][0x184], R8 ;  /* 0x0000610017087a24 */ /* 0x000fe400078e0208 */
[----:B------:R-:W-:Y:S02]  /*0950*/  IMAD.IADD R7, R7, 0x1, R9 ;  /* 0x0000000107077824 */ /* 0x000fe400078e0209 */
[----:B------:R-:W-:Y:S02]  /*0960*/  IMAD.IADD R11, R11, 0x1, R8 ;  /* 0x000000010b0b7824 */ /* 0x000fe400078e0208 */
[----:B--2---:R-:W-:-:S04]  /*0970*/  IMAD.WIDE.U32 R26, R0, c[0x0][0x1b8], R6 ;  /* 0x00006e00001a7a25 */ /* 0x004fc800078e0006 */
[----:B------:R-:W-:Y:S01]  /*0980*/  IMAD.WIDE.U32 R24, R0, c[0x0][0x1b0], R10 ;  /* 0x00006c0000187a25 */ /* 0x000fe200078e000a */
[----:B-1----:R-:W-:-:S03]  /*0990*/  SHF.R.S32.HI R4, RZ, 0x1f, R245 ;  /* 0x0000001fff047819 */ /* 0x002fc600000114f5 */
[C---:B------:R-:W-:Y:S01]  /*09a0*/  IMAD R5, R245.reuse, UR6, RZ ;  /* 0x00000006f5057c24 */ /* 0x040fe2000f8e02ff */
[----:B------:R-:W-:Y:S01]  /*09b0*/  STL.64 [R1+0x18], R24 ;  /* 0x0000181801007387 */ /* 0x000fe20000100a00 */
[----:B------:R-:W-:-:S03]  /*09c0*/  IMAD.WIDE.U32 R12, R245, c[0x0][0x1a0], RZ ;  /* 0x00006800f50c7a25 */ /* 0x000fc600078e00ff */
[----:B------:R-:W-:Y:S01]  /*09d0*/  STL.64 [R1+0x30], R26 ;  /* 0x0000301a01007387 */ /* 0x000fe20000100a00 */
[----:B------:R-:W-:Y:S01]  /*09e0*/  IMAD R15, R4, UR7, R5 ;  /* 0x00000007040f7c24 */ /* 0x000fe2000f8e0205 */
[----:B---3--:R-:W-:Y:S01]  /*09f0*/  IADD3 R2, P2, R2, UR8, RZ ;  /* 0x0000000802027c10 */ /* 0x008fe2000ff5e0ff */
[----:B------:R-:W-:Y:S01]  /*0a00*/  IMAD R5, R4, c[0x0][0x1a0], RZ ;  /* 0x0000680004057a24 */ /* 0x000fe200078e02ff */
[----:B------:R-:W-:Y:S01]  /*0a10*/  SHF.R.S32.HI R4, RZ, 0x1f, R0 ;  /* 0x0000001fff047819 */ /* 0x000fe20000011400 */
[----:B------:R-:W-:Y:S01]  /*0a20*/  IMAD.MOV.U32 R248, RZ, RZ, R24 ;  /* 0x000000fffff87224 */ /* 0x000fe200078e0018 */
[----:B------:R-:W-:Y:S01]  /*0a30*/  IADD3.X R3, R3, UR5, RZ, P2, !PT ;  /* 0x0000000503037c10 */ /* 0x000fe200097fe4ff */
[----:B------:R-:W-:Y:S02]  /*0a40*/  IMAD R14, R245, c[0x0][0x1a4], R5 ;  /* 0x00006900f50e7a24 */ /* 0x000fe400078e0205 */
[C---:B------:R-:W-:Y:S02]  /*0a50*/  IMAD R9, R4.reuse, c[0x0][0x1b0], RZ ;  /* 0x00006c0004097a24 */ /* 0x040fe400078e02ff */
[----:B------:R1:W-:Y:S01]  /*0a60*/  LDGSTS.E.BYPASS.LTC128B.128 [R227+0x1000], [R2.64] ;  /* 0x0100000002e37fae */ /* 0x0003e2000b901d4c */
[----:B------:R-:W-:-:S02]  /*0a70*/  IMAD R5, R4, c[0x0][0x1b8], RZ ;  /* 0x00006e0004057a24 */ /* 0x000fc400078e02ff */
[C---:B------:R-:W-:Y:S01]  /*0a80*/  IMAD R4, R0.reuse, c[0x0][0x1b4], R9 ;  /* 0x00006d0000047a24 */ /* 0x040fe200078e0209 */
[----:B------:R1:W-:Y:S01]  /*0a90*/  LDGSTS.E.BYPASS.LTC128B.128 [R227+0x5000], [R2.64+0x80] ;  /* 0x0500008002e37fae */ /* 0x0003e2000b901d4c */
[----:B------:R-:W-:Y:S02]  /*0aa0*/  IMAD R0, R0, c[0x0][0x1bc], R5 ;  /* 0x00006f0000007a24 */ /* 0x000fe400078e0205 */
[----:B------:R-:W-:Y:S02]  /*0ab0*/  IMAD.IADD R249, R25, 0x1, R4 ;  /* 0x0000000119f97824 */ /* 0x000fe400078e0204 */
[----:B------:R-:W-:Y:S02]  /*0ac0*/  IMAD.IADD R5, R13, 0x1, R14 ;  /* 0x000000010d057824 */ /* 0x000fe400078e020e */
[----:B------:R-:W-:Y:S01]  /*0ad0*/  IMAD.IADD R21, R27, 0x1, R0 ;  /* 0x000000011b157824 */ /* 0x000fe200078e0200 */
[----:B------:R-:W-:Y:S01]  /*0ae0*/  STL.64 [R1+0x8], R248 ;  /* 0x000008f801007387 */ /* 0x000fe20000100a00 */
[----:B------:R-:W-:-:S03]  /*0af0*/  IMAD.WIDE.U32 R10, R245, UR7, R248 ;  /* 0x00000007f50a7c25 */ /* 0x000fc6000f8e00f8 */
[----:B------:R-:W-:Y:S02]  /*0b00*/  STL [R1+0x14], R21 ;  /* 0x0000141501007387 */ /* 0x000fe40000100800 */
[----:B------:R-:W-:Y:S02]  /*0b10*/  IADD3 R0, R11, R15, RZ ;  /* 0x0000000f0b007210 */ /* 0x000fe40007ffe0ff */
[----:B-1----:R-:W-:-:S04]  /*0b20*/  IADD3 R2, P0, R2, UR8, RZ ;  /* 0x0000000802027c10 */ /* 0x002fc8000ff1e0ff */
[----:B------:R-:W-:Y:S02]  /*0b30*/  IADD3.X R3, R3, UR5, RZ, P0, !PT ;  /* 0x0000000503037c10 */ /* 0x000fe400087fe4ff */
[----:B------:R-:W-:-:S03]  /*0b40*/  IADD3 R8, P0, R2, UR8, RZ ;  /* 0x0000000802087c10 */ /* 0x000fc6000ff1e0ff */
[----:B------:R1:W-:Y:S01]  /*0b50*/  LDGSTS.E.BYPASS.LTC128B.128 [R227+0x1800], [R2.64] ;  /* 0x0180000002e37fae */ /* 0x0003e2000b901d4c */
[----:B------:R-:W-:Y:S02]  /*0b60*/  IADD3.X R9, R3, UR5, RZ, P0, !PT ;  /* 0x0000000503097c10 */ /* 0x000fe400087fe4ff */
[----:B------:R-:W-:Y:S01]  /*0b70*/  LEA R13, P0, R12, R26, 0x5 ;  /* 0x0000001a0c0d7211 */ /* 0x000fe200078028ff */
[----:B------:R1:W-:Y:S01]  /*0b80*/  LDGSTS.E.BYPASS.LTC128B.128 [R227+0x5800], [R2.64+0x80] ;  /* 0x0580008002e37fae */ /* 0x0003e2000b901d4c */
[----:B------:R-:W-:Y:S02]  /*0b90*/  IADD3 R6, P1, R8, UR8, RZ ;  /* 0x0000000808067c10 */ /* 0x000fe4000ff3e0ff */
[----:B------:R-:W-:Y:S01]  /*0ba0*/  LEA.HI.X R12, R12, R21, R5, 0x5, P0 ;  /* 0x000000150c0c7211 */ /* 0x000fe200000f2c05 */
[----:B------:R2:W-:Y:S01]  /*0bb0*/  LDGSTS.E.BYPASS.LTC128B.128 [R227+0x2000], [R8.64] ;  /* 0x0200000008e37fae */ /* 0x0005e2000b901d4c */
[----:B------:R-:W-:Y:S02]  /*0bc0*/  IADD3.X R7, R9, UR5, RZ, P1, !PT ;  /* 0x0000000509077c10 */ /* 0x000fe40008ffe4ff */
[----:B------:R-:W-:Y:S01]  /*0bd0*/  IADD3 R4, P1, R6, UR8, RZ ;  /* 0x0000000806047c10 */ /* 0x000fe2000ff3e0ff */
[----:B------:R2:W-:Y:S03]  /*0be0*/  LDGSTS.E.BYPASS.LTC128B.128 [R227+0x6000], [R8.64+0x80] ;  /* 0x0600008008e37fae */ /* 0x0005e6000b901d4c */
[----:B------:R-:W-:Y:S01]  /*0bf0*/  IADD3.X R5, R7, UR5, RZ, P1, !PT ;  /* 0x0000000507057c10 */ /* 0x000fe20008ffe4ff */
[----:B------:R3:W-:Y:S01]  /*0c00*/  LDGSTS.E.BYPASS.LTC128B.128 [R227+0x2800], [R6.64] ;  /* 0x0280000006e37fae */ /* 0x0007e2000b901d4c */
[----:B------:R-:W-:-:S03]  /*0c10*/  LOP3.LUT P1, RZ, R41, 0x2, RZ, 0xc0, !PT ;  /* 0x0000000229ff7812 */ /* 0x000fc6000782c0ff */
[----:B------:R3:W-:Y:S04]  /*0c20*/  LDGSTS.E.BYPASS.LTC128B.128 [R227+0x6800], [R6.64+0x80] ;  /* 0x0680008006e37fae */ /* 0x0007e8000b901d4c */
[----:B------:R4:W-:Y:S04]  /*0c30*/  LDGSTS.E.BYPASS.LTC128B.128 [R227+0x3000], [R4.64] ;  /* 0x0300000004e37fae */ /* 0x0009e8000b901d4c */
[----:B------:R4:W-:Y:S01]  /*0c40*/  LDGSTS.E.BYPASS.LTC128B.128 [R227+0x7000], [R4.64+0x80] ;  /* 0x0700008004e37fae */ /* 0x0009e2000b901d4c */
[----:B-1----:R-:W-:-:S04]  /*0c50*/  LEA R2, P0, R10, c[0x0][0x168], 0x1 ;  /* 0x00005a000a027a11 */ /* 0x002fc800078008ff */
[----:B------:R-:W-:Y:S01]  /*0c60*/  LEA.HI.X R3, R10, c[0x0][0x16c], R0, 0x1, P0 ;  /* 0x00005b000a037a11 */ /* 0x000fe200000f0c00 */
[----:B------:R-:W-:Y:S01]  /*0c70*/  IMAD.SHL.U32 R0, R41, 0x40, RZ ;  /* 0x0000004029007824 */ /* 0x000fe200078e00ff */
[----:B--2---:R-:W-:-:S04]  /*0c80*/  IADD3 R8, P0, R4, UR8, RZ ;  /* 0x0000000804087c10 */ /* 0x004fc8000ff1e0ff */
[----:B------:R-:W-:Y:S02]  /*0c90*/  LOP3.LUT R0, R0, 0x1c0, RZ, 0xc0, !PT ;  /* 0x000001c000007812 */ /* 0x000fe400078ec0ff */
[----:B------:R-:W-:Y:S01]  /*0ca0*/  IADD3.X R9, R5, UR5, RZ, P0, !PT ;  /* 0x0000000505097c10 */ /* 0x000fe200087fe4ff */
[----:B------:R-:W-:Y:S02]  /*0cb0*/  ULDC.64 UR4, c[0x0][0x1a0] ;  /* 0x0000680000047ab9 */ /* 0x000fe40000000a00 */
[----:B------:R-:W-:Y:S01]  /*0cc0*/  USHF.L.U32 UR8, UR4, 0x5, URZ ;  /* 0x0000000504087899 */ /* 0x000fe2000800063f */
[----:B---3--:R-:W-:Y:S01]  /*0cd0*/  IADD3 R6, P0, R2, UR7, RZ ;  /* 0x0000000702067c10 */ /* 0x008fe2000ff1e0ff */
[----:B------:R1:W-:Y:S01]  /*0ce0*/  LDGSTS.E.BYPASS.LTC128B.128 [R227+0x3800], [R8.64] ;  /* 0x0380000008e37fae */ /* 0x0003e2000b901d4c */
[----:B------:R-:W-:Y:S02]  /*0cf0*/  USHF.L.U64.HI UR9, UR4, UR9, UR5 ;  /* 0x0000000904097299 */ /* 0x000fe40008010205 */
[----:B------:R-:W-:Y:S01]  /*0d00*/  IADD3.X R7, R3, UR6, RZ, P0, !PT ;  /* 0x0000000603077c10 */ /* 0x000fe200087fe4ff */
[----:B------:R1:W-:Y:S01]  /*0d10*/  LDGSTS.E.BYPASS.LTC128B.128 [R227+0x7800], [R8.64+0x80] ;  /* 0x0780008008e37fae */ /* 0x0003e2000b901d4c */
[----:B------:R-:W-:-:S02]  /*0d20*/  LEA R242, P0, R13, c[0x0][0x170], 0x1 ;  /* 0x00005c000df27a11 */ /* 0x000fc400078008ff */
[----:B----4-:R-:W-:Y:S01]  /*0d30*/  LEA.HI R5, R19, R98, RZ, 0x5 ;  /* 0x0000006213057211 */ /* 0x010fe200078f28ff */
[----:B------:R2:W-:Y:S01]  /*0d40*/  LDGSTS.E.BYPASS.LTC128B.128 [R227+0x8000], [R2.64] ;  /* 0x0800000002e37fae */ /* 0x0005e2000b901d4c */
[----:B------:R-:W-:Y:S01]  /*0d50*/  LEA.HI.X R243, R13, c[0x0][0x174], R12, 0x1, P0 ;  /* 0x00005d000df37a11 */ /* 0x000fe200000f0c0c */
[----:B------:R-:W-:Y:S01]  /*0d60*/  IMAD.MOV.U32 R4, RZ, RZ, 0x20 ;  /* 0x00000020ff047424 */ /* 0x000fe200078e00ff */
[----:B------:R-:W-:Y:S01]  /*0d70*/  SHF.R.S32.HI R97, RZ, 0x5, R5 ;  /* 0x00000005ff617819 */ /* 0x000fe20000011405 */
[----:B------:R2:W-:Y:S01]  /*0d80*/  LDGSTS.E.BYPASS.LTC128B.128 [R227+0x9000], [R2.64+0x80] ;  /* 0x0900008002e37fae */ /* 0x0005e2000b901d4c */
[----:B------:R-:W-:Y:S02]  /*0d90*/  IADD3 R240, P0, R242, UR8, RZ ;  /* 0x00000008f2f07c10 */ /* 0x000fe4000ff1e0ff */
[----:B------:R-:W-:Y:S01]  /*0da0*/  SEL R4, R4, 0xffffffe0, !P1 ;  /* 0xffffffe004047807 */ /* 0x000fe20004800000 */
[----:B------:R3:W-:Y:S01]  /*0db0*/  LDGSTS.E.BYPASS.LTC128B.128 [R227+0x8800], [R6.64] ;  /* 0x0880000006e37fae */ /* 0x0007e2000b901d4c */
[----:B------:R-:W-:-:S02]  /*0dc0*/  IADD3.X R241, R243, UR9, RZ, P0, !PT ;  /* 0x00000009f3f17c10 */ /* 0x000fc400087fe4ff */
[----:B------:R-:W-:Y:S01]  /*0dd0*/  LOP3.LUT P0, RZ, R40, 0x2, RZ, 0xc0, !PT ;  /* 0x0000000228ff7812 */ /* 0x000fe2000780c0ff */
[----:B------:R3:W-:Y:S01]  /*0de0*/  LDGSTS.E.BYPASS.LTC128B.128 [R227+0x9800], [R6.64+0x80] ;  /* 0x0980008006e37fae */ /* 0x0007e2000b901d4c */
[----:B------:R-:W-:-:S03]  /*0df0*/  LOP3.LUT P1, RZ, R41, 0x4, RZ, 0xc0, !PT ;  /* 0x0000000429ff7812 */ /* 0x000fc6000782c0ff */
[----:B------:R-:W0:Y:S01]  /*0e00*/  LDGDEPBAR ;  /* 0x00000000000079af */ /* 0x000e220000000000 */
[----:B--2---:R-:W-:Y:S02]  /*0e10*/  IMAD.SHL.U32 R2, R17, 0x8, RZ ;  /* 0x0000000811027824 */ /* 0x004fe400078e00ff */
[----:B------:R-:W-:-:S03]  /*0e20*/  IMAD.SHL.U32 R3, R16, 0x40, RZ ;  /* 0x0000004010037824 */ /* 0x000fc600078e00ff */
[----:B------:R-:W-:Y:S02]  /*0e30*/  LOP3.LUT R2, R0, 0x8, R2, 0xf8, !PT ;  /* 0x0000000800027812 */ /* 0x000fe400078ef802 */
[----:B------:R-:W-:Y:S01]  /*0e40*/  SHF.R.U32.HI R0, RZ, 0x3, R0 ;  /* 0x00000003ff007819 */ /* 0x000fe20000011600 */
[----:B------:R-:W-:-:S04]  /*0e50*/  DEPBAR.LE SB0, 0x0 ;  /* 0x000080000000791a */ /* 0x000fc80000000000 */
[----:B------:R-:W-:Y:S01]  /*0e60*/  BAR.SYNC.DEFER_BLOCKING 0x0 ;  /* 0x0000000000007b1d */ /* 0x000fe20000010000 */
[----:B---3--:R-:W-:Y:S02]  /*0e70*/  LOP3.LUT R7, R3, 0xfffffe00, RZ, 0xc0, !PT ;  /* 0xfffffe0003077812 */ /* 0x008fe400078ec0ff */
[----:B------:R-:W-:Y:S02]  /*0e80*/  LOP3.LUT R6, R2, R0, RZ, 0x3c, !PT ;  /* 0x0000000002067212 */ /* 0x000fe400078e3cff */
[----:B------:R-:W-:Y:S01]  /*0e90*/  LEA R0, R17, R18, 0x9 ;  /* 0x0000001211007211 */ /* 0x000fe200078e48ff */
[----:B------:R-:W-:-:S03]  /*0ea0*/  IMAD R2, R97, 0x400, R7 ;  /* 0x0000040061027824 */ /* 0x000fc600078e0207 */
[----:B------:R-:W-:Y:S01]  /*0eb0*/  LEA R222, R0, 0x8000, 0x1 ;  /* 0x0000800000de7811 */ /* 0x000fe200078e08ff */
[----:B------:R-:W-:Y:S02]  /*0ec0*/  IMAD.IADD R2, R2, 0x1, R6 ;  /* 0x0000000102027824 */ /* 0x000fe400078e0206 */
[----:B------:R-:W-:Y:S01]  /*0ed0*/  IMAD.SHL.U32 R3, R0, 0x2, RZ ;  /* 0x0000000200037824 */ /* 0x000fe200078e00ff */
[----:B------:R-:W-:Y:S01]  /*0ee0*/  IADD3 R223, R222, 0x20, RZ ;  /* 0x00000020dedf7810 */ /* 0x000fe20007ffe0ff */
[----:B------:R-:W-:Y:S01]  /*0ef0*/  IMAD.SHL.U32 R213, R2, 0x2, RZ ;  /* 0x0000000202d57824 */ /* 0x000fe200078e00ff */
[----:B------:R-:W-:Y:S01]  /*0f00*/  @P0 IADD3 R223, R222, -0x20, RZ ;  /* 0xffffffe0dedf0810 */ /* 0x000fe20007ffe0ff */
[----:B------:R-:W-:Y:S01]  /*0f10*/  IMAD.MOV.U32 R2, RZ, RZ, 0x40 ;  /* 0x00000040ff027424 */ /* 0x000fe200078e00ff */
[----:B------:R-:W-:Y:S02]  /*0f20*/  LOP3.LUT P0, RZ, R40, 0x4, RZ, 0xc0, !PT ;  /* 0x0000000428ff7812 */ /* 0x000fe4000780c0ff */
[----:B------:R-:W-:-:S02]  /*0f30*/  IADD3 R215, R213, R4, RZ ;  /* 0x00000004d5d77210 */ /* 0x000fc40007ffe0ff */
[C---:B------:R-:W-:Y:S02]  /*0f40*/  SEL R0, R2.reuse, 0xffffffc0, !P1 ;  /* 0xffffffc002007807 */ /* 0x040fe40004800000 */
[----:B------:R-:W-:Y:S01]  /*0f50*/  SEL R2, R2, 0xffffffc0, !P0 ;  /* 0xffffffc002027807 */ /* 0x000fe20004000000 */
[----:B------:R-:W-:Y:S01]  /*0f60*/  @!PT LDS RZ, [RZ] ;  /* 0x00000000fffff984 */ /* 0x000fe20000000800 */
[----:B------:R-:W-:Y:S01]  /*0f70*/  @!PT LDS RZ, [RZ] ;  /* 0x00000000fffff984 */ /* 0x000fe20000000800 */
[----:B------:R-:W-:Y:S01]  /*0f80*/  @!PT LDS RZ, [RZ] ;  /* 0x00000000fffff984 */ /* 0x000fe20000000800 */
[----:B------:R2:W-:Y:S01]  /*0f90*/  LDGSTS.E.BYPASS.LTC128B.128 [R227+0xa000], [R242.64] ;  /* 0x0a000000f2e37fae */ /* 0x0005e2000b901d4c */
[----:B------:R-:W-:Y:S01]  /*0fa0*/  ISETP.NE.AND P0, PT, R244, 0x1, PT ;  /* 0x00000001f400780c */ /* 0x000fe20003f05270 */
[----:B------:R-:W-:Y:S01]  /*0fb0*/  IMAD.IADD R221, R213, 0x1, R0 ;  /* 0x00000001d5dd7824 */ /* 0x000fe200078e0200 */
[----:B------:R-:W-:Y:S01]  /*0fc0*/  IADD3 R218, R2, R223, RZ ;  /* 0x000000df02da7210 */ /* 0x000fe20007ffe0ff */
[----:B------:R2:W-:Y:S01]  /*0fd0*/  LDGSTS.E.BYPASS.LTC128B.128 [R227+0xb000], [R242.64+0x80] ;  /* 0x0b000080f2e37fae */ /* 0x0005e2000b901d4c */
[----:B------:R-:W-:Y:S01]  /*0fe0*/  IMAD.IADD R220, R222, 0x1, R2 ;  /* 0x00000001dedc7824 */ /* 0x000fe200078e0202 */
[----:B------:R-:W-:Y:S01]  /*0ff0*/  IADD3 R226, R223, 0x800, RZ ;  /* 0x00000800dfe27810 */ /* 0x000fe20007ffe0ff */
[----:B------:R-:W-:Y:S01]  /*1000*/  IMAD.IADD R219, R215, 0x1, R0 ;  /* 0x00000001d7db7824 */ /* 0x000fe200078e0200 */
[----:B------:R2:W-:Y:S01]  /*1010*/  LDGSTS.E.BYPASS.LTC128B.128 [R227+0xa800], [R240.64] ;  /* 0x0a800000f0e37fae */ /* 0x0005e2000b901d4c */
[----:B------:R-:W-:-:S02]  /*1020*/  IADD3 R225, R223, 0x1000, RZ ;  /* 0x00001000dfe17810 */ /* 0x000fc40007ffe0ff */
[----:B------:R-:W-:Y:S01]  /*1030*/  IADD3 R224, R223, 0x1800, RZ ;  /* 0x00001800dfe07810 */ /* 0x000fe20007ffe0ff */
[----:B------:R2:W-:Y:S04]  /*1040*/  LDGSTS.E.BYPASS.LTC128B.128 [R227+0xb800], [R240.64+0x80] ;  /* 0x0b800080f0e37fae */ /* 0x0005e8000b901d4c */
[----:B------:R-:W-:Y:S04]  /*1050*/  LDSM.16.M88.4 R16, [R213] ;  /* 0x00000000d510783b */ /* 0x000fe80000000200 */
[----:B------:R-:W3:Y:S04]  /*1060*/  LDSM.16.M88.4 R12, [R3+0x8000] ;  /* 0x00800000030c783b */ /* 0x000ee80000000200 */
[----:B-1----:R-:W1:Y:S04]  /*1070*/  LDSM.16.M88.4 R8, [R213+0x2000] ;  /* 0x00200000d508783b */ /* 0x002e680000000200 */
[----:B------:R-:W4:Y:S04]  /*1080*/  LDSM.16.M88.4 R28, [R3+0x8800] ;  /* 0x00880000031c783b */ /* 0x000f280000000200 */
[----:B------:R-:W-:Y:S04]  /*1090*/  LDSM.16.M88.4 R24, [R215] ;  /* 0x00000000d718783b */ /* 0x000fe80000000200 */
[----:B------:R-:W5:Y:S04]  /*10a0*/  LDSM.16.M88.4 R32, [R223] ;  /* 0x00000000df20783b */ /* 0x000f680000000200 */
[----:B------:R-:W2:Y:S04]  /*10b0*/  LDSM.16.M88.4 R20, [R215+0x2000] ;  /* 0x00200000d714783b */ /* 0x000ea80000000200 */
[----:B------:R-:W2:Y:S04]  /*10c0*/  LDSM.16.M88.4 R56, [R223+0x800] ;  /* 0x00080000df38783b */ /* 0x000ea80000000200 */
[----:B------:R-:W-:Y:S04]  /*10d0*/  LDSM.16.M88.4 R48, [R220] ;  /* 0x00000000dc30783b */ /* 0x000fe80000000200 */
[----:B------:R-:W0:Y:S01]  /*10e0*/  LDGDEPBAR ;  /* 0x00000000000079af */ /* 0x000e220000000000 */
[-C--:B---3--:R-:W-:Y:S08]  /*10f0*/  HMMA.16816.F32.BF16 R44, R16, R12.reuse, RZ ;  /* 0x0000000c102c723c */ /* 0x088ff000000418ff */
[C---:B-1----:R-:W-:Y:S08]  /*1100*/  HMMA.16816.F32.BF16 R36, R8.reuse, R12, RZ ;  /* 0x0000000c0824723c */ /* 0x042ff000000418ff */
[-C--:B------:R-:W-:Y:S08]  /*1110*/  HMMA.16816.F32.BF16 R52, R8, R14.reuse, RZ ;  /* 0x0000000e0834723c */ /* 0x080ff000000418ff */
[----:B------:R-:W-:Y:S01]  /*1120*/  HMMA.16816.F32.BF16 R76, R16, R14, RZ ;  /* 0x0000000e104c723c */ /* 0x000fe200000418ff */
[----:B------:R-:W1:Y:S07]  /*1130*/  LDSM.16.M88.4 R12, [R221] ;  /* 0x00000000dd0c783b */ /* 0x000e6e0000000200 */
[C---:B----4-:R-:W-:Y:S08]  /*1140*/  HMMA.16816.F32.BF16 R60, R8.reuse, R28, RZ ;  /* 0x0000001c083c723c */ /* 0x050ff000000418ff */
[----:B------:R-:W-:Y:S01]  /*1150*/  HMMA.16816.F32.BF16 R40, R8, R30, RZ ;  /* 0x0000001e0828723c */ /* 0x000fe200000418ff */
[----:B------:R-:W3:Y:S07]  /*1160*/  LDSM.16.M88.4 R8, [R221+0x2000] ;  /* 0x00200000dd08783b */ /* 0x000eee0000000200 */
[----:B-----5:R-:W-:Y:S01]  /*1170*/  HMMA.16816.F32.BF16 R64, R24, R32, R44 ;  /* 0x000000201840723c */ /* 0x020fe2000004182c */
[----:B------:R-:W-:Y:S07]  /*1180*/  LDSM.16.M88.4 R44, [R219] ;  /* 0x00000000db2c783b */ /* 0x000fee0000000200 */
[----:B------:R-:W-:Y:S08]  /*1190*/  HMMA.16816.F32.BF16 R68, R16, R28, RZ ;  /* 0x0000001c1044723c */ /* 0x000ff000000418ff */
[C---:B--2---:R-:W-:Y:S08]  /*11a0*/  HMMA.16816.F32.BF16 R36, R20.reuse, R32, R36 ;  /* 0x000000201424723c */ /* 0x044ff00000041824 */
[----:B------:R-:W-:Y:S01]  /*11b0*/  HMMA.16816.F32.BF16 R92, R20, R34, R52 ;  /* 0x00000022145c723c */ /* 0x000fe20000041834 */
[----:B------:R-:W2:Y:S07]  /*11c0*/  LDSM.16.M88.4 R52, [R218] ;  /* 0x00000000da34783b */ /* 0x000eae0000000200 */
[----:B------:R-:W-:Y:S01]  /*11d0*/  HMMA.16816.F32.BF16 R80, R16, R30, RZ ;  /* 0x0000001e1050723c */ /* 0x000fe200000418ff */
[----:B------:R-:W4:Y:S07]  /*11e0*/  LDSM.16.M88.4 R16, [R220+0x800] ;  /* 0x00080000dc10783b */ /* 0x000f2e0000000200 */
[C---:B------:R-:W-:Y:S01]  /*11f0*/  HMMA.16816.F32.BF16 R84, R20.reuse, R58, R40 ;  /* 0x0000003a1454723c */ /* 0x040fe20000041828 */
[----:B------:R-:W5:Y:S07]  /*1200*/  LDSM.16.M88.4 R40, [R219+0x2000] ;  /* 0x00200000db28783b */ /* 0x000f6e0000000200 */
[----:B------:R-:W-:Y:S08]  /*1210*/  HMMA.16816.F32.BF16 R88, R20, R56, R60 ;  /* 0x000000381458723c */ /* 0x000ff0000004183c */
[----:B-1----:R-:W-:Y:S01]  /*1220*/  HMMA.16816.F32.BF16 R20, R12, R48, R64 ;  /* 0x000000300c14723c */ /* 0x002fe20000041840 */
[----:B------:R-:W-:Y:S07]  /*1230*/  LDSM.16.M88.4 R64, [R223+0x1000] ;  /* 0x00100000df40783b */ /* 0x000fee0000000200 */
[----:B------:R-:W-:Y:S01]  /*1240*/  HMMA.16816.F32.BF16 R72, R24, R56, R68 ;  /* 0x000000381848723c */ /* 0x000fe20000041844 */
[----:B------:R-:W-:Y:S07]  /*1250*/  LDSM.16.M88.4 R68, [R3+0x9000] ;  /* 0x009000000344783b */ /* 0x000fee0000000200 */
[----:B---3--:R-:W-:Y:S01]  /*1260*/  HMMA.16816.F32.BF16 R28, R8, R48, R36 ;  /* 0x00000030081c723c */ /* 0x008fe20000041824 */
[----:B------:R-:W1:Y:S07]  /*1270*/  LDSM.16.M88.4 R36, [R213+0x4000] ;  /* 0x00400000d524783b */ /* 0x000e6e0000000200 */
[C---:B------:R-:W-:Y:S01]  /*1280*/  HMMA.16816.F32.BF16 R60, R24.reuse, R34, R76 ;  /* 0x00000022183c723c */ /* 0x040fe2000004184c */
[----:B------:R-:W3:Y:S07]  /*1290*/  LDSM.16.M88.4 R32, [R213+0x6000] ;  /* 0x00600000d520783b */ /* 0x000eee0000000200 */
[----:B------:R-:W-:Y:S01]  /*12a0*/  HMMA.16816.F32.BF16 R24, R24, R58, R80 ;  /* 0x0000003a1818723c */ /* 0x000fe20000041850 */
[----:B------:R-:W-:Y:S07]  /*12b0*/  LDSM.16.M88.4 R56, [R218+0x1000] ;  /* 0x00100000da38783b */ /* 0x000fee0000000200 */
[----:B--2---:R-:W-:Y:S08]  /*12c0*/  HMMA.16816.F32.BF16 R20, R44, R52, R20 ;  /* 0x000000342c14723c */ /* 0x004ff00000041814 */
[----:B----4-:R-:W-:Y:S08]  /*12d0*/  HMMA.16816.F32.BF16 R104, R8, R16, R88 ;  /* 0x000000100868723c */ /* 0x010ff00000041858 */
[----:B-----5:R-:W-:Y:S01]  /*12e0*/  HMMA.16816.F32.BF16 R80, R40, R52, R28 ;  /* 0x000000342850723c */ /* 0x020fe2000004181c */
[----:B------:R-:W2:Y:S07]  /*12f0*/  LDSM.16.M88.4 R28, [R215+0x4000] ;  /* 0x00400000d71c783b */ /* 0x000eae0000000200 */
[-C--:B------:R-:W-:Y:S08]  /*1300*/  HMMA.16816.F32.BF16 R88, R8, R50.reuse, R92 ;  /* 0x000000320858723c */ /* 0x080ff0000004185c */
[C---:B------:R-:W-:Y:S01]  /*1310*/  HMMA.16816.F32.BF16 R48, R12.reuse, R50, R60 ;  /* 0x000000320c30723c */ /* 0x040fe2000004183c */
[----:B------:R-:W-:Y:S07]  /*1320*/  LDSM.16.M88.4 R60, [R220+0x1000] ;  /* 0x00100000dc3c783b */ /* 0x000fee0000000200 */
[-C--:B------:R-:W-:Y:S01]  /*1330*/  HMMA.16816.F32.BF16 R92, R12, R18.reuse, R24 ;  /* 0x000000120c5c723c */ /* 0x080fe20000041818 */
[----:B------:R-:W4:Y:S07]  /*1340*/  LDSM.16.M88.4 R24, [R215+0x6000] ;  /* 0x00600000d718783b */ /* 0x000f2e0000000200 */
[----:B------:R-:W-:Y:S08]  /*1350*/  HMMA.16816.F32.BF16 R108, R8, R18, R84 ;  /* 0x00000012086c723c */ /* 0x000ff00000041854 */
[-C--:B-1----:R-:W-:Y:S01]  /*1360*/  HMMA.16816.F32.BF16 R8, R36, R68.reuse, R20 ;  /* 0x000000442408723c */ /* 0x082fe20000041814 */
[----:B------:R-:W1:Y:S07]  /*1370*/  LDSM.16.M88.4 R20, [R221+0x4000] ;  /* 0x00400000dd14783b */ /* 0x000e6e0000000200 */
[----:B---3--:R-:W-:Y:S08]  /*1380*/  HMMA.16816.F32.BF16 R80, R32, R68, R80 ;  /* 0x000000442050723c */ /* 0x008ff00000041850 */
[----:B------:R-:W-:Y:S01]  /*1390*/  HMMA.16816.F32.BF16 R76, R44, R54, R48 ;  /* 0x000000362c4c723c */ /* 0x000fe20000041830 */
[----:B------:R-:W-:Y:S07]  /*13a0*/  LDSM.16.M88.4 R48, [R218+0x800] ;  /* 0x00080000da30783b */ /* 0x000fee0000000200 */
[----:B------:R-:W-:Y:S01]  /*13b0*/  HMMA.16816.F32.BF16 R100, R12, R16, R72 ;  /* 0x000000100c64723c */ /* 0x000fe20000041848 */
[----:B------:R-:W3:Y:S04]  /*13c0*/  LDSM.16.M88.4 R16, [R221+0x6000] ;  /* 0x00600000dd10783b */ /* 0x000ee80000000200 */
[----:B------:R-:W5:Y:S03]  /*13d0*/  LDSM.16.M88.4 R12, [R219+0x4000] ;  /* 0x00400000db0c783b */ /* 0x000f660000000200 */
[-C--:B--2---:R-:W-:Y:S01]  /*13e0*/  HMMA.16816.F32.BF16 R72, R28, R64.reuse, R8 ;  /* 0x000000401c48723c */ /* 0x084fe20000041808 */
[----:B------:R-:W-:Y:S07]  /*13f0*/  LDSM.16.M88.4 R8, [R219+0x6000] ;  /* 0x00600000db08783b */ /* 0x000fee0000000200 */
[----:B----4-:R-:W-:Y:S08]  /*1400*/  HMMA.16816.F32.BF16 R80, R24, R64, R80 ;  /* 0x000000401850723c */ /* 0x010ff00000041850 */
[----:B------:R-:W-:Y:S08]  /*1410*/  HMMA.16816.F32.BF16 R84, R36, R70, R76 ;  /* 0x000000462454723c */ /* 0x000ff0000004184c */
[----:B------:R-:W-:Y:S01]  /*1420*/  HMMA.16816.F32.BF16 R88, R40, R54, R88 ;  /* 0x000000362858723c */ /* 0x000fe20000041858 */
[----:B------:R-:W2:Y:S07]  /*1430*/  LDSM.16.M88.4 R52, [R3+0x9800] ;  /* 0x009800000334783b */ /* 0x000eae0000000200 */
[-C--:B-1----:R-:W-:Y:S08]  /*1440*/  HMMA.16816.F32.BF16 R72, R20, R60.reuse, R72 ;  /* 0x0000003c1448723c */ /* 0x082ff00000041848 */
[----:B---3--:R-:W-:Y:S08]  /*1450*/  HMMA.16816.F32.BF16 R76, R16, R60, R80 ;  /* 0x0000003c104c723c */ /* 0x008ff00000041850 */
[----:B------:R-:W-:Y:S08]  /*1460*/  HMMA.16816.F32.BF16 R80, R28, R66, R84 ;  /* 0x000000421c50723c */ /* 0x000ff00000041854 */
[----:B------:R-:W-:Y:S08]  /*1470*/  HMMA.16816.F32.BF16 R68, R32, R70, R88 ;  /* 0x000000462044723c */ /* 0x000ff00000041858 */
[-C--:B------:R-:W-:Y:S08]  /*1480*/  HMMA.16816.F32.BF16 R100, R44, R48.reuse, R100 ;  /* 0x000000302c64723c */ /* 0x080ff00000041864 */
[----:B------:R-:W-:Y:S08]  /*1490*/  HMMA.16816.F32.BF16 R104, R40, R48, R104 ;  /* 0x000000302868723c */ /* 0x000ff00000041868 */
[----:B-----5:R-:W-:Y:S01]  /*14a0*/  HMMA.16816.F32.BF16 R88, R12, R56, R72 ;  /* 0x000000380c58723c */ /* 0x020fe20000041848 */
[----:B------:R-:W1:Y:S07]  /*14b0*/  LDSM.16.M88.4 R72, [R223+0x1800] ;  /* 0x00180000df48783b */ /* 0x000e6e0000000200 */
[----:B------:R-:W-:Y:S08]  /*14c0*/  HMMA.16816.F32.BF16 R92, R44, R50, R92 ;  /* 0x000000322c5c723c */ /* 0x000ff0000004185c */
[----:B------:R-:W-:Y:S08]  /*14d0*/  HMMA.16816.F32.BF16 R44, R20, R62, R80 ;  /* 0x0000003e142c723c */ /* 0x000ff00000041850 */
[----:B------:R-:W-:Y:S01]  /*14e0*/  HMMA.16816.F32.BF16 R108, R40, R50, R108 ;  /* 0x00000032286c723c */ /* 0x000fe2000004186c */
[----:B------:R-:W3:Y:S01]  /*14f0*/  LDSM.16.M88.4 R40, [R220+0x1800] ;  /* 0x00180000dc28783b */ /* 0x000ee20000000200 */
[----:B------:R-:W-:-:S06]  /*1500*/  FMUL.FTZ R2, R88, c[0x0][0x2ec] ;  /* 0x0000bb0058027a20 */ /* 0x000fcc0000410000 */
[----:B------:R-:W-:Y:S08]  /*1510*/  HMMA.16816.F32.BF16 R64, R24, R66, R68 ;  /* 0x000000421840723c */ /* 0x000ff00000041844 */
[-C--:B--2---:R-:W-:Y:S01]  /*1520*/  HMMA.16816.F32.BF16 R48, R36, R52.reuse, R100 ;  /* 0x000000342430723c */ /* 0x084fe20000041864 */
[----:B------:R2:W4:Y:S07]  /*1530*/  MUFU.TANH R100, R2 ;  /* 0x0000000200647308 */ /* 0x00052e0000002400 */
[----:B------:R-:W-:Y:S08]  /*1540*/  HMMA.16816.F32.BF16 R68, R32, R52, R104 ;  /* 0x000000342044723c */ /* 0x000ff00000041868 */
[----:B------:R-:W-:Y:S01]  /*1550*/  HMMA.16816.F32.BF16 R84, R8, R56, R76 ;  /* 0x000000380854723c */ /* 0x000fe2000004184c */
[----:B--2---:R-:W-:-:S04]  /*1560*/  FMUL.FTZ R2, R89, c[0x0][0x2ec] ;  /* 0x0000bb0059027a20 */ /* 0x004fc80000410000 */
[----:B------:R2:W1:Y:S03]  /*1570*/  MUFU.TANH R88, R2 ;  /* 0x0000000200587308 */ /* 0x0004660000002400 */
[----:B------:R-:W-:Y:S08]  /*1580*/  HMMA.16816.F32.BF16 R76, R12, R58, R44 ;  /* 0x0000003a0c4c723c */ /* 0x000ff0000004182c */
[----:B------:R-:W-:Y:S01]  /*1590*/  HMMA.16816.F32.BF16 R44, R36, R54, R92 ;  /* 0x00000036242c723c */ /* 0x000fe2000004185c */
[----:B------:R-:W5:Y:S01]  /*15a0*/  LDSM.16.M88.4 R36, [R218+0x1800] ;  /* 0x00180000da24783b */ /* 0x000f620000000200 */
[----:B------:R-:W-:-:S04]  /*15b0*/  DEPBAR.LE SB0, 0x0 ;  /* 0x000080000000791a */ /* 0x000fc80000000000 */
[----:B--2---:R-:W-:Y:S02]  /*15c0*/  FMUL.FTZ R2, R90, c[0x0][0x2ec] ;  /* 0x0000bb005a027a20 */ /* 0x004fe40000410000 */
[----:B------:R-:W-:Y:S02]  /*15d0*/  HMMA.16816.F32.BF16 R64, R16, R62, R64 ;  /* 0x0000003e1040723c */ /* 0x000fe40000041840 */
[----:B------:R2:W2:Y:S06]  /*15e0*/  MUFU.TANH R101, R2 ;  /* 0x0000000200657308 */ /* 0x0004ac0000002400 */
[----:B-1----:R-:W-:Y:S01]  /*15f0*/  HMMA.16816.F32.BF16 R60, R28, R72, R48 ;  /* 0x000000481c3c723c */ /* 0x002fe20000041830 */
[----:B------:R-:W-:-:S02]  /*1600*/  FMUL.FTZ R77, R77, c[0x0][0x2ec] ;  /* 0x0000bb004d4d7a20 */ /* 0x000fc40000410000 */
[----:B------:R-:W-:Y:S02]  /*1610*/  FMUL.FTZ R78, R78, c[0x0][0x2ec] ;  /* 0x0000bb004e4e7a20 */ /* 0x000fe40000410000 */
[----:B------:R-:W-:Y:S02]  /*1620*/  FMUL.FTZ R79, R79, c[0x0][0x2ec] ;  /* 0x0000bb004f4f7a20 */ /* 0x000fe40000410000 */
[----:B------:R-:W1:Y:S01]  /*1630*/  MUFU.TANH R77, R77 ;  /* 0x0000004d004d7308 */ /* 0x000e620000002400 */
[----:B------:R-:W-:Y:S01]  /*1640*/  HMMA.16816.F32.BF16 R48, R24, R72, R68 ;  /* 0x000000481830723c */ /* 0x000fe20000041844 */
[----:B--2---:R-:W-:-:S06]  /*1650*/  FMUL.FTZ R2, R91, c[0x0][0x2ec] ;  /* 0x0000bb005b027a20 */ /* 0x004fcc0000410000 */
[----:B------:R2:W1:Y:S01]  /*1660*/  MUFU.TANH R102, R2 ;  /* 0x0000000200667308 */ /* 0x0004620000002400 */
[----:B------:R-:W-:Y:S07]  /*1670*/  HMMA.16816.F32.BF16 R28, R28, R74, R44 ;  /* 0x0000004a1c1c723c */ /* 0x000fee000004182c */
[----:B------:R-:W1:Y:S01]  /*1680*/  MUFU.TANH R78, R78 ;  /* 0x0000004e004e7308 */ /* 0x000e620000002400 */
[----:B------:R-:W-:Y:S01]  /*1690*/  HMMA.16816.F32.BF16 R52, R32, R54, R108 ;  /* 0x000000362034723c */ /* 0x000fe2000004186c */
[----:B--2---:R-:W-:-:S07]  /*16a0*/  FMUL.FTZ R2, R84, c[0x0][0x2ec] ;  /* 0x0000bb0054027a20 */ /* 0x004fce0000410000 */
[----:B---3--:R-:W-:Y:S01]  /*16b0*/  HMMA.16816.F32.BF16 R32, R16, R40, R48 ;  /* 0x000000281020723c */ /* 0x008fe20000041830 */
[----:B------:R-:W2:Y:S07]  /*16c0*/  MUFU.TANH R79, R79 ;  /* 0x0000004f004f7308 */ /* 0x000eae0000002400 */
[----:B------:R-:W-:Y:S01]  /*16d0*/  HMMA.16816.F32.BF16 R64, R8, R58, R64 ;  /* 0x0000003a0840723c */ /* 0x000fe20000041840 */
[----:B------:R3:W1:Y:S07]  /*16e0*/  MUFU.TANH R81, R2 ;  /* 0x0000000200517308 */ /* 0x00066e0000002400 */
[C---:B------:R-:W-:Y:S08]  /*16f0*/  HMMA.16816.F32.BF16 R56, R20.reuse, R40, R60 ;  /* 0x000000281438723c */ /* 0x040ff0000004183c */
[----:B------:R-:W-:Y:S01]  /*1700*/  HMMA.16816.F32.BF16 R20, R20, R42, R28 ;  /* 0x0000002a1414723c */ /* 0x000fe2000004181c */
[----:B---3--:R-:W-:-:S04]  /*1710*/  FMUL.FTZ R2, R85, c[0x0][0x2ec] ;  /* 0x0000bb0055027a20 */ /* 0x008fc80000410000 */
[----:B------:R3:W1:Y:S03]  /*1720*/  MUFU.TANH R80, R2 ;  /* 0x0000000200507308 */ /* 0x0006660000002400 */
[----:B------:R-:W-:Y:S01]  /*1730*/  HMMA.16816.F32.BF16 R24, R24, R74, R52 ;  /* 0x0000004a1818723c */ /* 0x000fe20000041834 */
[----:B------:R-:W-:Y:S02]  /*1740*/  FMUL.FTZ R64, R64, c[0x0][0x2ec] ;  /* 0x0000bb0040407a20 */ /* 0x000fe40000410000 */
[----:B------:R-:W-:Y:S02]  /*1750*/  FMUL.FTZ R65, R65, c[0x0][0x2ec] ;  /* 0x0000bb0041417a20 */ /* 0x000fe40000410000 */
[----:B------:R-:W-:Y:S02]  /*1760*/  FMUL.FTZ R66, R66, c[0x0][0x2ec] ;  /* 0x0000bb0042427a20 */ /* 0x000fe40000410000 */
[----:B------:R-:W1:Y:S01]  /*1770*/  MUFU.TANH R64, R64 ;  /* 0x0000004000407308 */ /* 0x000e620000002400 */
[----:B-----5:R-:W-:Y:S01]  /*1780*/  HMMA.16816.F32.BF16 R32, R8, R36, R32 ;  /* 0x000000240820723c */ /* 0x020fe20000041820 */
[----:B---3--:R-:W-:-:S06]  /*1790*/  FMUL.FTZ R2, R86, c[0x0][0x2ec] ;  /* 0x0000bb0056027a20 */ /* 0x008fcc0000410000 */
[----:B------:R-:W3:Y:S01]  /*17a0*/  MUFU.TANH R65, R65 ;  /* 0x0000004100417308 */ /* 0x000ee20000002400 */
[C---:B------:R-:W-:Y:S07]  /*17b0*/  HMMA.16816.F32.BF16 R44, R12.reuse, R36, R56 ;  /* 0x000000240c2c723c */ /* 0x040fee0000041838 */
[----:B------:R5:W1:Y:S01]  /*17c0*/  MUFU.TANH R69, R2 ;  /* 0x0000000200457308 */ /* 0x000a620000002400 */
[----:B------:R-:W-:Y:S07]  /*17d0*/  HMMA.16816.F32.BF16 R12, R12, R38, R20 ;  /* 0x000000260c0c723c */ /* 0x000fee0000041814 */
[----:B------:R-:W1:Y:S01]  /*17e0*/  MUFU.TANH R66, R66 ;  /* 0x0000004200427308 */ /* 0x000e620000002400 */
[----:B------:R-:W-:Y:S01]  /*17f0*/  HMMA.16816.F32.BF16 R16, R16, R42, R24 ;  /* 0x0000002a1010723c */ /* 0x000fe20000041818 */
[----:B------:R-:W-:-:S02]  /*1800*/  FMUL.FTZ R32, R32, c[0x0][0x2ec] ;  /* 0x0000bb0020207a20 */ /* 0x000fc40000410000 */
[----:B-----5:R-:W-:-:S04]  /*1810*/  FMUL.FTZ R2, R87, c[0x0][0x2ec] ;  /* 0x0000bb0057027a20 */ /* 0x020fc80000410000 */
[----:B------:R-:W1:Y:S01]  /*1820*/  MUFU.TANH R22, R32 ;  /* 0x0000002000167308 */ /* 0x000e620000002400 */
[----:B------:R-:W-:Y:S02]  /*1830*/  FMUL.FTZ R45, R45, c[0x0][0x2ec] ;  /* 0x0000bb002d2d7a20 */ /* 0x000fe40000410000 */
[----:B------:R-:W-:Y:S02]  /*1840*/  FMUL.FTZ R46, R46, c[0x0][0x2ec] ;  /* 0x0000bb002e2e7a20 */ /* 0x000fe40000410000 */
[----:B------:R-:W-:Y:S02]  /*1850*/  FMUL.FTZ R47, R47, c[0x0][0x2ec] ;  /* 0x0000bb002f2f7a20 */ /* 0x000fe40000410000 */
[----:B------:R-:W-:Y:S01]  /*1860*/  FMUL.FTZ R44, R44, c[0x0][0x2ec] ;  /* 0x0000bb002c2c7a20 */ /* 0x000fe20000410000 */
[----:B------:R5:W1:Y:S01]  /*1870*/  MUFU.TANH R68, R2 ;  /* 0x0000000200447308 */ /* 0x000a620000002400 */
[----:B------:R-:W-:Y:S02]  /*1880*/  FMUL.FTZ R3, R14, c[0x0][0x2ec] ;  /* 0x0000bb000e037a20 */ /* 0x000fe40000410000 */
[----:B------:R-:W-:-:S06]  /*1890*/  FMUL.FTZ R12, R12, c[0x0][0x2ec] ;  /* 0x0000bb000c0c7a20 */ /* 0x000fcc0000410000 */
[----:B------:R-:W-:Y:S01]  /*18a0*/  HMMA.16816.F32.BF16 R16, R8, R38, R16 ;  /* 0x000000260810723c */ /* 0x000fe20000041810 */
[----:B------:R-:W1:Y:S01]  /*18b0*/  MUFU.TANH R60, R45 ;  /* 0x0000002d003c7308 */ /* 0x000e620000002400 */
[----:B-----5:R-:W-:-:S07]  /*18c0*/  FMUL.FTZ R2, R76, c[0x0][0x2ec] ;  /* 0x0000bb004c027a20 */ /* 0x020fce0000410000 */
[----:B------:R5:W1:Y:S08]  /*18d0*/  MUFU.TANH R45, R3 ;  /* 0x00000003002d7308 */ /* 0x000a700000002400 */
[----:B------:R1:W1:Y:S07]  /*18e0*/  MUFU.TANH R63, R2 ;  /* 0x00000002003f7308 */ /* 0x00026e0000002400 */
[----:B------:R-:W-:Y:S01]  /*18f0*/  FMUL.FTZ R16, R16, c[0x0][0x2ec] ;  /* 0x0000bb0010107a20 */ /* 0x000fe20000410000 */
[----:B------:R-:W2:Y:S01]  /*1900*/  MUFU.TANH R62, R46 ;  /* 0x0000002e003e7308 */ /* 0x000ea20000002400 */
[----:B-----5:R-:W-:-:S02]  /*1910*/  FMUL.FTZ R3, R15, c[0x0][0x2ec] ;  /* 0x0000bb000f037a20 */ /* 0x020fc40000410000 */
[----:B------:R-:W-:Y:S02]  /*1920*/  FMUL.FTZ R17, R17, c[0x0][0x2ec] ;  /* 0x0000bb0011117a20 */ /* 0x000fe40000410000 */
[----:B------:R-:W-:Y:S02]  /*1930*/  FMUL.FTZ R18, R18, c[0x0][0x2ec] ;  /* 0x0000bb0012127a20 */ /* 0x000fe40000410000 */
[----:B------:R-:W-:Y:S01]  /*1940*/  FMUL.FTZ R19, R19, c[0x0][0x2ec] ;  /* 0x0000bb0013137a20 */ /* 0x000fe20000410000 */
[----:B------:R-:W2:Y:S01]  /*1950*/  MUFU.TANH R46, R3 ;  /* 0x00000003002e7308 */ /* 0x000ea20000002400 */
[----:B-1----:R-:W-:-:S07]  /*1960*/  FMUL.FTZ R2, R67, c[0x0][0x2ec] ;  /* 0x0000bb0043027a20 */ /* 0x002fce0000410000 */
[----:B------:R1:W1:Y:S08]  /*1970*/  MUFU.TANH R37, R2 ;  /* 0x0000000200257308 */ /* 0x0002700000002400 */
[----:B------:R-:W2:Y:S01]  /*1980*/  MUFU.TANH R47, R47 ;  /* 0x0000002f002f7308 */ /* 0x000ea20000002400 */
[----:B-1----:R-:W-:-:S07]  /*1990*/  FMUL.FTZ R2, R33, c[0x0][0x2ec] ;  /* 0x0000bb0021027a20 */ /* 0x002fce0000410000 */
        /* <DEDUP_REMOVED lines=13> */
[----:B-----5:R-:W-:-:S05]  /*1a70*/  LOP3.LUT R2, R5, 0xffffffe0, RZ, 0xc0, !PT ;  /* 0xffffffe005027812 */ /* 0x020fca00078ec0ff */
[C---:B------:R-:W-:Y:S02]  /*1a80*/  IMAD.IADD R2, R98.reuse, 0x1, -R2 ;  /* 0x0000000162027824 */ /* 0x040fe400078e0a02 */
[----:B------:R-:W-:-:S03]  /*1a90*/  IMAD.SHL.U32 R98, R98, 0x2, RZ ;  /* 0x0000000262627824 */ /* 0x000fc600078e00ff */
[----:B------:R-:W-:Y:S02]  /*1aa0*/  SHF.R.S32.HI R5, RZ, 0x1f, R2 ;  /* 0x0000001fff057819 */ /* 0x000fe40000011402 */
[----:B------:R-:W-:Y:S02]  /*1ab0*/  LOP3.LUT R247, R98, 0x6, RZ, 0xc0, !PT ;  /* 0x0000000662f77812 */ /* 0x000fe400078ec0ff */
[----:B------:R-:W-:Y:S01]  /*1ac0*/  LEA.HI R3, R5, R2, RZ, 0x2 ;  /* 0x0000000205037211 */ /* 0x000fe200078f10ff */
[----:B------:R-:W-:-:S03]  /*1ad0*/  IMAD R2, R97, 0x10, R99 ;  /* 0x0000001061027824 */ /* 0x000fc600078e0263 */
[----:B------:R-:W-:-:S04]  /*1ae0*/  SHF.R.S32.HI R112, RZ, 0x2, R3 ;  /* 0x00000002ff707819 */ /* 0x000fc80000011403 */
[----:B------:R-:W-:Y:S01]  /*1af0*/  IADD3 R2, R2, 0x1, R112 ;  /* 0x0000000102027810 */ /* 0x000fe20007ffe070 */
[----:B------:R1:W-:Y:S03]  /*1b00*/  STL [R1+0x38], R112 ;  /* 0x0000387001007387 */ /* 0x0003e60000100800 */
[----:B------:R-:W-:-:S04]  /*1b10*/  IADD3 R2, R96, -c[0x0][0x214], R2 ;  /* 0x8000850060027a10 */ /* 0x000fc80007ffe002 */
[----:B------:R-:W-:-:S04]  /*1b20*/  IADD3 R2, R2, c[0x0][0x2e8], RZ ;  /* 0x0000ba0002027a10 */ /* 0x000fc80007ffe0ff */
[C---:B------:R-:W-:Y:S02]  /*1b30*/  IADD3 R15, R2.reuse, 0x8, RZ ;  /* 0x00000008020f7810 */ /* 0x040fe40007ffe0ff */
[C---:B------:R-:W-:Y:S02]  /*1b40*/  IADD3 R13, R2.reuse, 0x40, RZ ;  /* 0x00000040020d7810 */ /* 0x040fe40007ffe0ff */
        /* <DEDUP_REMOVED lines=8> */
[----:B-1234-:R-:W-:Y:S01]  /*1bd0*/  IADD3 R8, R244, -0x2, RZ ;  /* 0xfffffffef4087810 */ /* 0x01efe20007ffe0ff */
[----:B------:R-:W-:-:S02]  /*1be0*/  USHF.L.U32 UR14, UR10, 0x4, URZ ;  /* 0x000000040a0e7899 */ /* 0x000fc4000800063f */
[----:B------:R-:W-:Y:S01]  /*1bf0*/  ULDC UR5, c[0x0][0x19c] ;  /* 0x0000670000057ab9 */ /* 0x000fe20000000800 */
[----:B------:R-:W-:Y:S01]  /*1c00*/  SHF.R.S32.HI R5, RZ, 0x1f, R8 ;  /* 0x0000001fff057819 */ /* 0x000fe20000011408 */
[C---:B------:R-:W-:Y:S01]  /*1c10*/  IMAD R3, R8.reuse, UR6, RZ ;  /* 0x0000000608037c24 */ /* 0x040fe2000f8e02ff */
[----:B------:R-:W-:Y:S01]  /*1c20*/  USHF.L.U64.HI UR5, UR10, UR11, UR5 ;  /* 0x0000000b0a057299 */ /* 0x000fe20008010205 */
[----:B------:R-:W-:-:S04]  /*1c30*/  IMAD.WIDE.U32 R8, R8, UR7, R248 ;  /* 0x0000000708087c25 */ /* 0x000fc8000f8e00f8 */
[----:B------:R-:W-:Y:S01]  /*1c40*/  IMAD R5, R5, UR7, R3 ;  /* 0x0000000705057c24 */ /* 0x000fe2000f8e0203 */
[C---:B------:R-:W-:Y:S01]  /*1c50*/  LEA R6, P1, R8.reuse, c[0x0][0x168], 0x1 ;  /* 0x00005a0008067a11 */ /* 0x040fe200078208ff */
[----:B------:R-:W-:Y:S02]  /*1c60*/  IMAD.U32 R3, RZ, RZ, UR14 ;  /* 0x0000000eff037e24 */ /* 0x000fe4000f8e00ff */
[----:B------:R-:W-:Y:S02]  /*1c70*/  IMAD.IADD R7, R9, 0x1, R5 ;  /* 0x0000000109077824 */ /* 0x000fe400078e0205 */
[----:B------:R-:W-:Y:S01]  /*1c80*/  IMAD.U32 R5, RZ, RZ, UR5 ;  /* 0x00000005ff057e24 */ /* 0x000fe2000f8e00ff */
[----:B------:R-:W-:Y:S02]  /*1c90*/  LEA R10, P0, R3, R6, 0x1 ;  /* 0x00000006030a7211 */ /* 0x000fe400078008ff */
[----:B------:R-:W-:-:S04]  /*1ca0*/  LEA.HI.X R7, R8, c[0x0][0x16c], R7, 0x1, P1 ;  /* 0x00005b0008077a11 */ /* 0x000fc800008f0c07 */
[----:B------:R-:W-:Y:S01]  /*1cb0*/  LEA.HI.X R11, R3, R7, R5, 0x1, P0 ;  /* 0x00000007030b7211 */ /* 0x000fe200000f0c05 */
        /* <DEDUP_REMOVED lines=8> */
.L_x_866:
[----:B-1234-:R-:W-:Y:S02]  /*1d40*/  IMAD R10, R245, 0x20, R247 ;  /* 0x00000020f50a7824 */ /* 0x01efe400078e02f7 */
[----:B------:R-:W-:-:S03]  /*1d50*/  IMAD.SHL.U32 R212, R2, 0x2, RZ ;  /* 0x0000000202d47824 */ /* 0x000fc600078e00ff */
[----:B------:R-:W-:Y:S01]  /*1d60*/  IADD3 R28, R10, 0x1, RZ ;  /* 0x000000010a1c7810 */ /* 0x000fe20007ffe0ff */
[--C-:B------:R-:W-:Y:S01]  /*1d70*/  IMAD.IADD R214, R4, 0x1, R212.reuse ;  /* 0x0000000104d67824 */ /* 0x100fe200078e02d4 */
[-C--:B------:R-:W-:Y:S01]  /*1d80*/  ISETP.GE.AND P2, PT, R10, R13.reuse, PT ;  /* 0x0000000d0a00720c */ /* 0x080fe20003f46270 */
[----:B------:R-:W-:Y:S01]  /*1d90*/  IMAD.IADD R217, R0, 0x1, R212 ;  /* 0x0000000100d97824 */ /* 0x000fe200078e02d4 */
[----:B------:R-:W-:Y:S01]  /*1da0*/  IADD3 R25, R10, 0x8, RZ ;  /* 0x000000080a197810 */ /* 0x000fe20007ffe0ff */
[----:B------:R-:W-:Y:S01]  /*1db0*/  IMAD.IADD R216, R0, 0x1, R214 ;  /* 0x0000000100d87824 */ /* 0x000fe200078e02d6 */
[-C--:B------:R-:W-:Y:S01]  /*1dc0*/  ISETP.GE.AND P0, PT, R28, R13.reuse, PT ;  /* 0x0000000d1c00720c */ /* 0x080fe20003f06270 */
[----:B------:R-:W-:Y:S01]  /*1dd0*/  LDSM.16.MT88.4 R96, [R214+0xb000] ;  /* 0x00b00000d660783b */ /* 0x000fe20000004200 */
[----:B------:R-:W-:Y:S02]  /*1de0*/  IADD3 R29, R10, 0x9, RZ ;  /* 0x000000090a1d7810 */ /* 0x000fe40007ffe0ff */
[----:B------:R-:W-:Y:S01]  /*1df0*/  ISETP.GE.AND P1, PT, R25, R13, PT ;  /* 0x0000000d1900720c */ /* 0x000fe20003f26270 */
[----:B------:R-:W-:Y:S01]  /*1e00*/  LDSM.16.MT88.4 R52, [R217+0xa000] ;  /* 0x00a00000d934783b */ /* 0x000fe20000004200 */
[----:B------:R-:W-:-:S02]  /*1e10*/  FSEL R8, R81, -INF , !P2 ;  /* 0xff80000051087808 */ /* 0x000fc40005000000 */
[----:B------:R-:W-:Y:S01]  /*1e20*/  FSEL R11, R80, -INF , !P0 ;  /* 0xff800000500b7808 */ /* 0x000fe20004000000 */
[----:B------:R-:W-:Y:S01]  /*1e30*/  LDSM.16.MT88.4 R48, [R216+0xa000] ;  /* 0x00a00000d830783b */ /* 0x000fe20000004200 */
[----:B------:R-:W-:Y:S02]  /*1e40*/  IADD3 R33, R10, 0x10, RZ ;  /* 0x000000100a217810 */ /* 0x000fe40007ffe0ff */
[----:B------:R-:W-:Y:S01]  /*1e50*/  ISETP.GE.AND P0, PT, R29, R13, PT ;  /* 0x0000000d1d00720c */ /* 0x000fe20003f06270 */
[----:B------:R-:W-:Y:S01]  /*1e60*/  LDSM.16.MT88.4 R80, [R212+0xa000] ;  /* 0x00a00000d450783b */ /* 0x000fe20000004200 */
[----:B------:R-:W-:Y:S02]  /*1e70*/  FSEL R16, R64, -INF , !P1 ;  /* 0xff80000040107808 */ /* 0x000fe40004800000 */
[----:B------:R-:W-:Y:S01]  /*1e80*/  FMNMX.FTZ R3, R8, R11, !PT ;  /* 0x0000000b08037209 */ /* 0x000fe20007810000 */
[----:B------:R-:W-:Y:S01]  /*1e90*/  LDSM.16.MT88.4 R116, [R217+0xb000] ;  /* 0x00b00000d974783b */ /* 0x000fe20000004200 */
[----:B------:R-:W-:-:S02]  /*1ea0*/  IADD3 R34, R10, 0x11, RZ ;  /* 0x000000110a227810 */ /* 0x000fc40007ffe0ff */
[----:B------:R-:W-:Y:S01]  /*1eb0*/  ISETP.GE.AND P4, PT, R33, R13, PT ;  /* 0x0000000d2100720c */ /* 0x000fe20003f86270 */
[----:B------:R-:W-:Y:S01]  /*1ec0*/  LDSM.16.MT88.4 R128, [R216+0xb000] ;  /* 0x00b00000d880783b */ /* 0x000fe20000004200 */
[----:B------:R-:W-:Y:S02]  /*1ed0*/  FSEL R18, R65, -INF , !P0 ;  /* 0xff80000041127808 */ /* 0x000fe40004000000 */
[----:B------:R-:W-:Y:S01]  /*1ee0*/  FMNMX.FTZ R3, R16, R3, !PT ;  /* 0x0000000310037209 */ /* 0x000fe20007810000 */
[----:B------:R-:W-:Y:S01]  /*1ef0*/  LDSM.16.MT88.4 R156, [R212+0xa800] ;  /* 0x00a80000d49c783b */ /* 0x000fe20000004200 */
[----:B------:R-:W-:Y:S02]  /*1f00*/  IADD3 R35, R10, 0x18, RZ ;  /* 0x000000180a237810 */ /* 0x000fe40007ffe0ff */
[----:B------:R-:W-:Y:S01]  /*1f10*/  ISETP.GE.AND P5, PT, R34, R13, PT ;  /* 0x0000000d2200720c */ /* 0x000fe20003fa6270 */
[----:B------:R-:W-:Y:S01]  /*1f20*/  LDSM.16.MT88.4 R172, [R214+0xa800] ;  /* 0x00a80000d6ac783b */ /* 0x000fe20000004200 */
[----:B------:R-:W-:-:S02]  /*1f30*/  FSEL R22, R22, -INF , !P4 ;  /* 0xff80000016167808 */ /* 0x000fc40006000000 */
[----:B------:R-:W-:Y:S01]  /*1f40*/  FMNMX.FTZ R3, R18, R3, !PT ;  /* 0x0000000312037209 */ /* 0x000fe20007810000 */
[----:B------:R-:W-:Y:S01]  /*1f50*/  LDSM.16.MT88.4 R112, [R217+0xa800] ;  /* 0x00a80000d970783b */ /* 0x000fe20000004200 */
[CC--:B------:R-:W-:Y:S02]  /*1f60*/  ISETP.GE.AND P3, PT, R10.reuse, R12.reuse, PT ;  /* 0x0000000c0a00720c */ /* 0x0c0fe40003f66270 */
        /* <DEDUP_REMOVED lines=8> */
[----:B------:R-:W-:Y:S02]  /*1ff0*/  FSEL R17, R69, -INF , !P3 ;  /* 0xff80000045117808 */ /* 0x000fe40005800000 */
[----:B------:R-:W-:Y:S01]  /*2000*/  ISETP.GE.AND P1, PT, R25, R12, PT ;  /* 0x0000000c1900720c */ /* 0x000fe20003f26270 */
[----:B------:R-:W-:Y:S01]  /*2010*/  LDSM.16.MT88.4 R184, [R217+0xb800] ;  /* 0x00b80000d9b8783b */ /* 0x000fe20000004200 */
[----:B------:R-:W-:Y:S02]  /*2020*/  ISETP.GE.AND P3, PT, R36, R13, PT ;  /* 0x0000000d2400720c */ /* 0x000fe40003f66270 */
[----:B------:R-:W-:Y:S01]  /*2030*/  FSEL R19, R68, -INF , !P2 ;  /* 0xff80000044137808 */ /* 0x000fe20005000000 */
[----:B------:R-:W-:Y:S01]  /*2040*/  LDSM.16.MT88.4 R188, [R216+0xb800] ;  /* 0x00b80000d8bc783b */ /* 0x000fe20000004200 */
[----:B------:R-:W-:-:S02]  /*2050*/  FSEL R24, R24, -INF , !P4 ;  /* 0xff80000018187808 */ /* 0x000fc40006000000 */
[----:B------:R-:W-:Y:S01]  /*2060*/  FMNMX.FTZ R3, R23, R3, !PT ;  /* 0x0000000317037209 */ /* 0x000fe20007810000 */
[----:B------:R-:W-:Y:S01]  /*2070*/  LDSM.16.MT88.4 R68, [R212+0xb000] ;  /* 0x00b00000d444783b */ /* 0x000fe20000004200 */
[----:B------:R-:W-:Y:S02]  /*2080*/  ISETP.GE.AND P0, PT, R29, R12, PT ;  /* 0x0000000c1d00720c */ /* 0x000fe40003f06270 */
[----:B------:R-:W-:Y:S02]  /*2090*/  FSEL R20, R66, -INF , !P1 ;  /* 0xff80000042147808 */ /* 0x000fe40004800000 */
[----:B------:R-:W-:Y:S01]  /*20a0*/  FSEL R27, R21, -INF , !P3 ;  /* 0xff800000151b7808 */ /* 0x000fe20005800000 */
[----:B------:R-:W-:Y:S01]  /*20b0*/  LDSM.16.MT88.4 R64, [R214+0xa000] ;  /* 0x00a00000d640783b */ /* 0x000fe20000004200 */
[----:B------:R-:W-:Y:S02]  /*20c0*/  FMNMX.FTZ R5, R17, R19, !PT ;  /* 0x0000001311057209 */ /* 0x000fe40007810000 */
[----:B------:R-:W-:-:S02]  /*20d0*/  FMNMX.FTZ R3, R24, R3, !PT ;  /* 0x0000000318037209 */ /* 0x000fc40007810000 */
[-C--:B------:R-:W-:Y:S02]  /*20e0*/  ISETP.GE.AND P1, PT, R33, R12.reuse, PT ;  /* 0x0000000c2100720c */ /* 0x080fe40003f26270 */
[----:B------:R-:W-:Y:S02]  /*20f0*/  FSEL R21, R37, -INF , !P0 ;  /* 0xff80000025157808 */ /* 0x000fe40004000000 */
[----:B------:R-:W-:Y:S02]  /*2100*/  FMNMX.FTZ R5, R20, R5, !PT ;  /* 0x0000000514057209 */ /* 0x000fe40007810000 */
[----:B------:R-:W-:Y:S02]  /*2110*/  FMNMX.FTZ R3, R27, R3, !PT ;  /* 0x000000031b037209 */ /* 0x000fe40007810000 */
[----:B------:R-:W-:Y:S02]  /*2120*/  ISETP.GE.AND P0, PT, R34, R12, PT ;  /* 0x0000000c2200720c */ /* 0x000fe40003f06270 */
[----:B------:R-:W-:Y:S01]  /*2130*/  FSEL R26, R26, -INF , !P1 ;  /* 0xff8000001a1a7808 */ /* 0x000fe20004800000 */
[----:B------:R-:W1:Y:S01]  /*2140*/  SHFL.BFLY PT, R7, R3, 0x2, 0x1f ;  /* 0x0c401f0003077f89 */ /* 0x000e6200000e0000 */
[----:B------:R-:W-:-:S02]  /*2150*/  FMNMX.FTZ R5, R21, R5, !PT ;  /* 0x0000000515057209 */ /* 0x000fc40007810000 */
[-C--:B------:R-:W-:Y:S02]  /*2160*/  ISETP.GE.AND P1, PT, R35, R12.reuse, PT ;  /* 0x0000000c2300720c */ /* 0x080fe40003f26270 */
[----:B------:R-:W-:Y:S02]  /*2170*/  FSEL R30, R30, -INF , !P0 ;  /* 0xff8000001e1e7808 */ /* 0x000fe40004000000 */
[----:B------:R-:W-:Y:S02]  /*2180*/  FMNMX.FTZ R5, R26, R5, !PT ;  /* 0x000000051a057209 */ /* 0x000fe40007810000 */
[----:B------:R-:W-:Y:S02]  /*2190*/  ISETP.GE.AND P0, PT, R36, R12, PT ;  /* 0x0000000c2400720c */ /* 0x000fe40003f06270 */
[----:B------:R-:W-:Y:S02]  /*21a0*/  FSEL R32, R32, -INF , !P1 ;  /* 0xff80000020207808 */ /* 0x000fe40004800000 */
[----:B------:R-:W-:-:S02]  /*21b0*/  FMNMX.FTZ R5, R30, R5, !PT ;  /* 0x000000051e057209 */ /* 0x000fc40007810000 */
[----:B------:R-:W-:Y:S02]  /*21c0*/  FSEL R31, R31, -INF , !P0 ;  /* 0xff8000001f1f7808 */ /* 0x000fe40004000000 */
[----:B------:R-:W-:Y:S02]  /*21d0*/  FMNMX.FTZ R5, R32, R5, !PT ;  /* 0x0000000520057209 */ /* 0x000fe40007810000 */
[-C--:B------:R-:W-:Y:S02]  /*21e0*/  ISETP.GE.AND P2, PT, R10, R14.reuse, PT ;  /* 0x0000000e0a00720c */ /* 0x080fe40003f46270 */
[----:B------:R-:W-:Y:S02]  /*21f0*/  FMNMX.FTZ R5, R31, R5, !PT ;  /* 0x000000051f057209 */ /* 0x000fe40007810000 */
[-C--:B------:R-:W-:Y:S02]  /*2200*/  ISETP.GE.AND P3, PT, R28, R14.reuse, PT ;  /* 0x0000000e1c00720c */ /* 0x080fe40003f66270 */
[----:B-1----:R-:W-:Y:S01]  /*2210*/  FMNMX.FTZ R3, R7, R3, !PT ;  /* 0x0000000307037209 */ /* 0x002fe20007810000 */
[----:B------:R-:W1:Y:S01]  /*2220*/  SHFL.BFLY PT, R6, R5, 0x2, 0x1f ;  /* 0x0c401f0005067f89 */ /* 0x000e6200000e0000 */
[----:B------:R-:W-:-:S02]  /*2230*/  ISETP.GE.AND P1, PT, R29, R14, PT ;  /* 0x0000000e1d00720c */ /* 0x000fc40003f26270 */
[-C--:B------:R-:W-:Y:S01]  /*2240*/  ISETP.GE.AND P6, PT, R10, R15.reuse, PT ;  /* 0x0000000f0a00720c */ /* 0x080fe20003fc6270 */
[----:B------:R-:W2:Y:S01]  /*2250*/  SHFL.BFLY PT, R134, R3, 0x1, 0x1f ;  /* 0x0c201f0003867f89 */ /* 0x000ea200000e0000 */
[-C--:B------:R-:W-:Y:S02]  /*2260*/  ISETP.GE.AND P5, PT, R28, R15.reuse, PT ;  /* 0x0000000f1c00720c */ /* 0x080fe40003fa6270 */
[----:B------:R-:W-:Y:S02]  /*2270*/  ISETP.GE.AND P4, PT, R25, R15, PT ;  /* 0x0000000f1900720c */ /* 0x000fe40003f86270 */
[----:B-1----:R-:W-:Y:S02]  /*2280*/  FMNMX.FTZ R5, R6, R5, !PT ;  /* 0x0000000506057209 */ /* 0x002fe40007810000 */
[----:B--2---:R-:W-:-:S03]  /*2290*/  FMNMX.FTZ R134, R3, R134, !PT ;  /* 0x0000008603867209 */ /* 0x004fc60007810000 */
[----:B------:R-:W1:Y:S01]  /*22a0*/  SHFL.BFLY PT, R6, R5, 0x1, 0x1f ;  /* 0x0c201f0005067f89 */ /* 0x000e6200000e0000 */
[C---:B------:R-:W-:Y:S01]  /*22b0*/  FSETP.NEU.FTZ.AND P0, PT, R134.reuse, -INF , PT ;  /* 0xff8000008600780b */ /* 0x040fe20003f1d000 */
[----:B------:R-:W-:-:S05]  /*22c0*/  FMUL.FTZ R9, R134, c[0x0][0x23c] ;  /* 0x00008f0086097a20 */ /* 0x000fca0000410000 */
[----:B------:R-:W-:-:S05]  /*22d0*/  FSEL R9, R9, RZ, P0 ;  /* 0x000000ff09097208 */ /* 0x000fca0000000000 */
[--C-:B------:R-:W-:Y:S02]  /*22e0*/  FFMA.FTZ R3, R8, c[0x0][0x23c], -R9.reuse ;  /* 0x00008f0008037a23 */ /* 0x100fe40000010809 */
[--C-:B------:R-:W-:Y:S02]  /*22f0*/  FFMA.FTZ R10, R23, c[0x0][0x23c], -R9.reuse ;  /* 0x00008f00170a7a23 */ /* 0x100fe40000010809 */
[----:B------:R1:W-:Y:S08]  /*2300*/  MUFU.EX2 R239, R3 ;  /* 0x0000000300ef7308 */ /* 0x0003f00000000800 */
[----:B------:R2:W-:Y:S01]  /*2310*/  MUFU.EX2 R233, R10 ;  /* 0x0000000a00e97308 */ /* 0x0005e20000000800 */
[----:B-1----:R-:W-:Y:S01]  /*2320*/  FMNMX.FTZ R3, R5, R6, !PT ;  /* 0x0000000605037209 */ /* 0x002fe20007810000 */
[----:B------:R-:W-:-:S03]  /*2330*/  FFMA.FTZ R5, R11, c[0x0][0x23c], -R9 ;  /* 0x00008f000b057a23 */ /* 0x000fc60000010809 */
[C---:B------:R-:W-:Y:S01]  /*2340*/  FSETP.NEU.FTZ.AND P0, PT, R3.reuse, -INF , PT ;  /* 0xff8000000300780b */ /* 0x040fe20003f1d000 */
[----:B------:R-:W-:Y:S02]  /*2350*/  FMUL.FTZ R8, R3, c[0x0][0x23c] ;  /* 0x00008f0003087a20 */ /* 0x000fe40000410000 */
[----:B------:R1:W3:Y:S01]  /*2360*/  MUFU.EX2 R237, R5 ;  /* 0x0000000500ed7308 */ /* 0x0002e20000000800 */
[----:B--2---:R-:W-:Y:S02]  /*2370*/  FFMA.FTZ R10, R24, c[0x0][0x23c], -R9 ;  /* 0x00008f00180a7a23 */ /* 0x004fe40000010809 */
[----:B------:R-:W-:Y:S02]  /*2380*/  FSEL R8, R8, RZ, P0 ;  /* 0x000000ff08087208 */ /* 0x000fe40000000000 */
[----:B------:R-:W-:-:S03]  /*2390*/  ISETP.GE.AND P0, PT, R25, R14, PT ;  /* 0x0000000e1900720c */ /* 0x000fc60003f06270 */
[----:B------:R-:W-:Y:S01]  /*23a0*/  MUFU.EX2 R139, R10 ;  /* 0x0000000a008b7308 */ /* 0x000fe20000000800 */
[--C-:B------:R-:W-:Y:S01]  /*23b0*/  FFMA.FTZ R2, R19, c[0x0][0x23c], -R8.reuse ;  /* 0x00008f0013027a23 */ /* 0x100fe20000010808 */
[----:B------:R-:W-:Y:S01]  /*23c0*/  FSEL R19, R77, -INF , !P1 ;  /* 0xff8000004d137808 */ /* 0x000fe20004800000 */
[----:B------:R-:W-:Y:S01]  /*23d0*/  FFMA.FTZ R0, R21, c[0x0][0x23c], -R8 ;  /* 0x00008f0015007a23 */ /* 0x000fe20000010808 */
[----:B------:R-:W-:Y:S02]  /*23e0*/  ISETP.GE.AND P1, PT, R34, R14, PT ;  /* 0x0000000e2200720c */ /* 0x000fe40003f26270 */
[----:B------:R-:W-:Y:S01]  /*23f0*/  FSEL R21, R102, -INF , !P5 ;  /* 0xff80000066157808 */ /* 0x000fe20006800000 */
[----:B-1----:R-:W-:Y:S01]  /*2400*/  FFMA.FTZ R5, R16, c[0x0][0x23c], -R9 ;  /* 0x00008f0010057a23 */ /* 0x002fe20000010809 */
[----:B------:R1:W-:Y:S01]  /*2410*/  MUFU.EX2 R234, R2 ;  /* 0x0000000200ea7308 */ /* 0x0003e20000000800 */
[----:B------:R-:W-:Y:S02]  /*2420*/  FSEL R16, R100, -INF , !P2 ;  /* 0xff80000064107808 */ /* 0x000fe40005000000 */
[----:B------:R-:W-:-:S02]  /*2430*/  FSEL R38, R60, -INF , !P1 ;  /* 0xff8000003c267808 */ /* 0x000fc40004800000 */
[-C--:B------:R-:W-:Y:S02]  /*2440*/  ISETP.GE.AND P1, PT, R34, R15.reuse, PT ;  /* 0x0000000f2200720c */ /* 0x080fe40003f26270 */
[----:B------:R-:W-:Y:S01]  /*2450*/  ISETP.GE.AND P2, PT, R33, R15, PT ;  /* 0x0000000f2100720c */ /* 0x000fe20003f46270 */
[----:B------:R2:W-:Y:S01]  /*2460*/  MUFU.EX2 R238, R5 ;  /* 0x0000000500ee7308 */ /* 0x0005e20000000800 */
[----:B------:R-:W-:Y:S02]  /*2470*/  FSEL R28, R47, -INF , !P1 ;  /* 0xff8000002f1c7808 */ /* 0x000fe40004800000 */
[----:B---3--:R-:W-:Y:S01]  /*2480*/  F2FP.BF16.PACK_AB R4, R237, R239 ;  /* 0x000000efed04723e */ /* 0x008fe200000010ff */
[----:B-1----:R-:W-:-:S04]  /*2490*/  FFMA.FTZ R2, R20, c[0x0][0x23c], -R8 ;  /* 0x00008f0014027a23 */ /* 0x002fc80000010808 */
[----:B------:R1:W-:Y:S01]  /*24a0*/  MUFU.EX2 R250, R0 ;  /* 0x0000000000fa7308 */ /* 0x0003e20000000800 */
[----:B------:R-:W-:Y:S02]  /*24b0*/  FSEL R20, R101, -INF , !P6 ;  /* 0xff80000065147808 */ /* 0x000fe40007000000 */
[----:B------:R-:W-:Y:S01]  /*24c0*/  ISETP.GE.AND P6, PT, R36, R14, PT ;  /* 0x0000000e2400720c */ /* 0x000fe20003fc6270 */
[----:B--2---:R-:W-:-:S04]  /*24d0*/  FFMA.FTZ R5, R18, c[0x0][0x23c], -R9 ;  /* 0x00008f0012057a23 */ /* 0x004fc80000010809 */
[----:B------:R-:W2:Y:S01]  /*24e0*/  MUFU.EX2 R235, R2 ;  /* 0x0000000200eb7308 */ /* 0x000ea20000000800 */
[----:B------:R-:W-:Y:S02]  /*24f0*/  FSEL R18, R63, -INF , !P0 ;  /* 0xff8000003f127808 */ /* 0x000fe40004000000 */
[-C--:B------:R-:W-:Y:S02]  /*2500*/  ISETP.GE.AND P0, PT, R33, R14.reuse, PT ;  /* 0x0000000e2100720c */ /* 0x080fe40003f06270 */
[----:B------:R-:W-:Y:S02]  /*2510*/  FSEL R33, R39, -INF , !P6 ;  /* 0xff80000027217808 */ /* 0x000fe40007000000 */
[----:B------:R-:W-:Y:S01]  /*2520*/  FSEL R37, R61, -INF , !P0 ;  /* 0xff8000003d257808 */ /* 0x000fe20004000000 */
[----:B------:R3:W4:Y:S01]  /*2530*/  MUFU.EX2 R251, R5 ;  /* 0x0000000500fb7308 */ /* 0x0007220000000800 */
[--C-:B-1----:R-:W-:Y:S01]  /*2540*/  FFMA.FTZ R0, R22, c[0x0][0x23c], -R9.reuse ;  /* 0x00008f0016007a23 */ /* 0x102fe20000010809 */
[----:B------:R-:W-:Y:S01]  /*2550*/  ISETP.GE.AND P0, PT, R35, R14, PT ;  /* 0x0000000e2300720c */ /* 0x000fe20003f06270 */
[----:B------:R-:W-:Y:S01]  /*2560*/  FFMA.FTZ R9, R27, c[0x0][0x23c], -R9 ;  /* 0x00008f001b097a23 */ /* 0x000fe20000010809 */
[----:B------:R-:W-:-:S02]  /*2570*/  FSEL R22, R78, -INF , !P4 ;  /* 0xff8000004e167808 */ /* 0x000fc40006000000 */
[----:B------:R-:W-:Y:S02]  /*2580*/  FSEL R34, R44, -INF , !P0 ;  /* 0xff8000002c227808 */ /* 0x000fe40004000000 */
[----:B------:R1:W-:Y:S01]  /*2590*/  MUFU.EX2 R232, R0 ;  /* 0x0000000000e87308 */ /* 0x0003e20000000800 */
[----:B------:R-:W-:Y:S02]  /*25a0*/  ISETP.GE.AND P0, PT, R35, R15, PT ;  /* 0x0000000f2300720c */ /* 0x000fe40003f06270 */
[----:B--2---:R-:W-:Y:S02]  /*25b0*/  F2FP.BF16.PACK_AB R7, R250, R235 ;  /* 0x000000ebfa07723e */ /* 0x004fe400000010ff */
[----:B------:R-:W-:Y:S01]  /*25c0*/  FSEL R25, R45, -INF , !P0 ;  /* 0xff8000002d197808 */ /* 0x000fe20004000000 */
[----:B---3--:R-:W-:Y:S01]  /*25d0*/  FFMA.FTZ R5, R17, c[0x0][0x23c], -R8 ;  /* 0x00008f0011057a23 */ /* 0x008fe20000010808 */
[----:B------:R-:W-:Y:S01]  /*25e0*/  FSEL R17, R88, -INF , !P3 ;  /* 0xff80000058117808 */ /* 0x000fe20005800000 */
[----:B------:R2:W-:Y:S01]  /*25f0*/  MUFU.EX2 R138, R9 ;  /* 0x00000009008a7308 */ /* 0x0005e20000000800 */
[----:B------:R-:W-:-:S02]  /*2600*/  ISETP.GE.AND P3, PT, R29, R15, PT ;  /* 0x0000000f1d00720c */ /* 0x000fc40003f66270 */
[----:B------:R-:W-:Y:S02]  /*2610*/  FMNMX.FTZ R2, R16, R17, !PT ;  /* 0x0000001110027209 */ /* 0x000fe40007810000 */
[----:B------:R-:W-:Y:S02]  /*2620*/  FSEL R23, R79, -INF , !P3 ;  /* 0xff8000004f177808 */ /* 0x000fe40005800000 */
[----:B------:R-:W-:Y:S01]  /*2630*/  FMNMX.FTZ R2, R18, R2, !PT ;  /* 0x0000000212027209 */ /* 0x000fe20007810000 */
[----:B------:R-:W3:Y:S01]  /*2640*/  MUFU.EX2 R236, R5 ;  /* 0x0000000500ec7308 */ /* 0x000ee20000000800 */
[----:B-1----:R-:W-:Y:S02]  /*2650*/  FMNMX.FTZ R0, R20, R21, !PT ;  /* 0x0000001514007209 */ /* 0x002fe40007810000 */
[----:B------:R-:W-:Y:S02]  /*2660*/  FMNMX.FTZ R2, R19, R2, !PT ;  /* 0x0000000213027209 */ /* 0x000fe40007810000 */
[----:B------:R-:W-:-:S02]  /*2670*/  FMNMX.FTZ R0, R22, R0, !PT ;  /* 0x0000000016007209 */ /* 0x000fc40007810000 */
[----:B------:R-:W-:Y:S01]  /*2680*/  FMNMX.FTZ R2, R37, R2, !PT ;  /* 0x0000000225027209 */ /* 0x000fe20007810000 */
[----:B--2---:R-:W-:Y:S01]  /*2690*/  FFMA.FTZ R9, R26, c[0x0][0x23c], -R8 ;  /* 0x00008f001a097a23 */ /* 0x004fe20000010808 */
[----:B------:R-:W-:Y:S02]  /*26a0*/  FSEL R29, R62, -INF , !P2 ;  /* 0xff8000003e1d7808 */ /* 0x000fe40005000000 */
[----:B------:R-:W-:Y:S01]  /*26b0*/  FMNMX.FTZ R2, R38, R2, !PT ;  /* 0x0000000226027209 */ /* 0x000fe20007810000 */
[----:B------:R1:W-:Y:S01]  /*26c0*/  MUFU.EX2 R35, R9 ;  /* 0x0000000900237308 */ /* 0x0003e20000000800 */
[----:B------:R-:W-:Y:S02]  /*26d0*/  FMNMX.FTZ R0, R23, R0, !PT ;  /* 0x0000000017007209 */ /* 0x000fe40007810000 */
[----:B------:R-:W-:Y:S02]  /*26e0*/  FMNMX.FTZ R2, R34, R2, !PT ;  /* 0x0000000222027209 */ /* 0x000fe40007810000 */
[----:B------:R-:W-:-:S02]  /*26f0*/  FMNMX.FTZ R0, R29, R0, !PT ;  /* 0x000000001d007209 */ /* 0x000fc40007810000 */
[----:B------:R-:W-:Y:S02]  /*2700*/  FMNMX.FTZ R2, R33, R2, !PT ;  /* 0x0000000221027209 */ /* 0x000fe40007810000 */
[----:B------:R-:W-:Y:S02]  /*2710*/  ISETP.GE.AND P2, PT, R36, R15, PT ;  /* 0x0000000f2400720c */ /* 0x000fe40003f46270 */
[----:B------:R-:W-:Y:S01]  /*2720*/  FMNMX.FTZ R0, R28, R0, !PT ;  /* 0x000000001c007209 */ /* 0x000fe20007810000 */
[----:B------:R-:W2:Y:S01]  /*2730*/  SHFL.BFLY PT, R11, R2, 0x2, 0x1f ;  /* 0x0c401f00020b7f89 */ /* 0x000ea200000e0000 */
[----:B------:R-:W-:Y:S02]  /*2740*/  FSEL R24, R46, -INF , !P2 ;  /* 0xff8000002e187808 */ /* 0x000fe40005000000 */
[----:B------:R-:W-:Y:S01]  /*2750*/  FMNMX.FTZ R0, R25, R0, !PT ;  /* 0x0000000019007209 */ /* 0x000fe20007810000 */
[----:B-1----:R-:W-:Y:S01]  /*2760*/  FFMA.FTZ R9, R30, c[0x0][0x23c], -R8 ;  /* 0x00008f001e097a23 */ /* 0x002fe20000010808 */
[----:B----4-:R-:W-:-:S02]  /*2770*/  F2FP.BF16.PACK_AB R6, R251, R238 ;  /* 0x000000eefb06723e */ /* 0x010fc400000010ff */
[----:B------:R-:W-:Y:S01]  /*2780*/  FMNMX.FTZ R0, R24, R0, !PT ;  /* 0x0000000018007209 */ /* 0x000fe20007810000 */
[----:B------:R1:W4:Y:S01]  /*2790*/  MUFU.EX2 R132, R9 ;  /* 0x0000000900847308 */ /* 0x0003220000000800 */
[----:B---3--:R-:W-:Y:S02]  /*27a0*/  F2FP.BF16.PACK_AB R5, R234, R236 ;  /* 0x000000ecea05723e */ /* 0x008fe400000010ff */
[----:B------:R-:W-:Y:S01]  /*27b0*/  F2FP.BF16.PACK_AB R124, R233, R232 ;  /* 0x000000e8e97c723e */ /* 0x000fe200000010ff */
[----:B------:R-:W3:Y:S01]  /*27c0*/  SHFL.BFLY PT, R10, R0, 0x2, 0x1f ;  /* 0x0c401f00000a7f89 */ /* 0x000ee200000e0000 */
[----:B------:R-:W-:-:S03]  /*27d0*/  F2FP.BF16.PACK_AB R126, R138, R139 ;  /* 0x0000008b8a7e723e */ /* 0x000fc600000010ff */
[----:B------:R-:W-:Y:S01]  /*27e0*/  HMMA.16816.F32.BF16 R144, R4, R80, RZ ;  /* 0x000000500490723c */ /* 0x000fe200000418ff */
[----:B--2---:R-:W-:Y:S01]  /*27f0*/  FMNMX.FTZ R2, R2, R11, !PT ;  /* 0x0000000b02027209 */ /* 0x004fe20007810000 */
[----:B-1----:R-:W-:-:S06]  /*2800*/  FFMA.FTZ R9, R32, c[0x0][0x23c], -R8 ;  /* 0x00008f0020097a23 */ /* 0x002fcc0000010808 */
[C---:B------:R-:W-:Y:S01]  /*2810*/  HMMA.16816.F32.BF16 R164, R4.reuse, R64, RZ ;  /* 0x0000004004a4723c */ /* 0x040fe200000418ff */
[----:B------:R-:W-:Y:S01]  /*2820*/  FFMA.FTZ R8, R31, c[0x0][0x23c], -R8 ;  /* 0x00008f001f087a23 */ /* 0x000fe20000010808 */
[----:B----4-:R-:W-:Y:S01]  /*2830*/  F2FP.BF16.PACK_AB R125, R132, R35 ;  /* 0x00000023847d723e */ /* 0x010fe200000010ff */
[----:B------:R-:W1:Y:S01]  /*2840*/  SHFL.BFLY PT, R11, R2, 0x1, 0x1f ;  /* 0x0c201f00020b7f89 */ /* 0x000e6200000e0000 */
[----:B------:R-:W-:Y:S04]  /*2850*/  MUFU.EX2 R133, R9 ;  /* 0x0000000900857308 */ /* 0x000fe80000000800 */
[----:B------:R-:W-:Y:S01]  /*2860*/  HMMA.16816.F32.BF16 R40, R4, R52, RZ ;  /* 0x000000340428723c */ /* 0x000fe200000418ff */
[----:B---3--:R-:W-:-:S03]  /*2870*/  FMNMX.FTZ R0, R10, R0, !PT ;  /* 0x000000000a007209 */ /* 0x008fc60007810000 */
[----:B------:R2:W3:Y:S04]  /*2880*/  MUFU.EX2 R137, R8 ;  /* 0x0000000800897308 */ /* 0x0004e80000000800 */
[C---:B------:R-:W-:Y:S08]  /*2890*/  HMMA.16816.F32.BF16 R56, R4.reuse, R48, RZ ;  /* 0x000000300438723c */ /* 0x040ff000000418ff */
[----:B------:R-:W-:Y:S01]  /*28a0*/  HMMA.16816.F32.BF16 R72, R4, R68, RZ ;  /* 0x000000440448723c */ /* 0x000fe200000418ff */
[----:B-1----:R-:W-:Y:S01]  /*28b0*/  FMNMX.FTZ R136, R2, R11, !PT ;  /* 0x0000000b02887209 */ /* 0x002fe20007810000 */
[----:B--2---:R-:W1:Y:S01]  /*28c0*/  SHFL.BFLY PT, R8, R0, 0x1, 0x1f ;  /* 0x0c201f0000087f89 */ /* 0x004e6200000e0000 */
[----:B---3--:R-:W-:-:S02]  /*28d0*/  F2FP.BF16.PACK_AB R127, R137, R133 ;  /* 0x00000085897f723e */ /* 0x008fc400000010ff */
[C---:B------:R-:W-:Y:S01]  /*28e0*/  FSETP.NEU.FTZ.AND P0, PT, R136.reuse, -INF , PT ;  /* 0xff8000008800780b */ /* 0x040fe20003f1d000 */
[----:B------:R-:W-:Y:S02]  /*28f0*/  FMUL.FTZ R2, R136, c[0x0][0x23c] ;  /* 0x00008f0088027a20 */ /* 0x000fe40000410000 */
[----:B------:R-:W-:Y:S03]  /*2900*/  HMMA.16816.F32.BF16 R88, R4, R96, RZ ;  /* 0x000000600458723c */ /* 0x000fe600000418ff */
[----:B------:R-:W-:-:S05]  /*2910*/  FSEL R2, R2, RZ, P0 ;  /* 0x000000ff02027208 */ /* 0x000fca0000000000 */
[C---:B------:R-:W-:Y:S08]  /*2920*/  HMMA.16816.F32.BF16 R104, R4.reuse, R116, RZ ;  /* 0x000000740468723c */ /* 0x040ff000000418ff */
[----:B------:R-:W-:Y:S01]  /*2930*/  HMMA.16816.F32.BF16 R120, R4, R128, RZ ;  /* 0x000000800478723c */ /* 0x000fe200000418ff */
[----:B-1----:R-:W-:Y:S01]  /*2940*/  FMNMX.FTZ R135, R0, R8, !PT ;  /* 0x0000000800877209 */ /* 0x002fe20007810000 */
[----:B------:R-:W-:-:S02]  /*2950*/  FFMA.FTZ R0, R17, c[0x0][0x23c], -R2 ;  /* 0x00008f0011007a23 */ /* 0x000fc40000010802 */
[----:B------:R-:W-:Y:S01]  /*2960*/  FFMA.FTZ R8, R37, c[0x0][0x23c], -R2 ;  /* 0x00008f0025087a23 */ /* 0x000fe20000010802 */
[----:B------:R-:W-:-:S03]  /*2970*/  FSETP.NEU.FTZ.AND P0, PT, R135, -INF , PT ;  /* 0xff8000008700780b */ /* 0x000fc60003f1d000 */
[C---:B------:R-:W-:Y:S01]  /*2980*/  HMMA.16816.F32.BF16 R152, R4.reuse, R82, RZ ;  /* 0x000000520498723c */ /* 0x040fe200000418ff */
[----:B------:R1:W-:Y:S07]  /*2990*/  MUFU.EX2 R27, R0 ;  /* 0x00000000001b7308 */ /* 0x0003ee0000000800 */
[C---:B------:R-:W-:Y:S01]  /*29a0*/  HMMA.16816.F32.BF16 R168, R4.reuse, R66, RZ ;  /* 0x0000004204a8723c */ /* 0x040fe200000418ff */
[----:B------:R2:W-:Y:S07]  /*29b0*/  MUFU.EX2 R17, R8 ;  /* 0x0000000800117308 */ /* 0x0005ee0000000800 */
[----:B------:R-:W-:Y:S01]  /*29c0*/  HMMA.16816.F32.BF16 R44, R4, R54, RZ ;  /* 0x00000036042c723c */ /* 0x000fe200000418ff */
[----:B-1----:R-:W-:-:S05]  /*29d0*/  FMUL.FTZ R0, R135, c[0x0][0x23c] ;  /* 0x00008f0087007a20 */ /* 0x002fca0000410000 */
[----:B------:R-:W-:Y:S02]  /*29e0*/  FSEL R0, R0, RZ, P0 ;  /* 0x000000ff00007208 */ /* 0x000fe40000000000 */
[----:B------:R-:W-:Y:S01]  /*29f0*/  HMMA.16816.F32.BF16 R60, R4, R50, RZ ;  /* 0x00000032043c723c */ /* 0x000fe200000418ff */
[----:B--2---:R-:W-:Y:S01]  /*2a00*/  FFMA.FTZ R8, R38, c[0x0][0x23c], -R2 ;  /* 0x00008f0026087a23 */ /* 0x004fe20000010802 */
[----:B------:R-:W-:-:S06]  /*2a10*/  ISETP.GE.AND P0, PT, R244, 0x2, PT ;  /* 0x00000002f400780c */ /* 0x000fcc0003f06270 */
[C---:B------:R-:W-:Y:S08]  /*2a20*/  HMMA.16816.F32.BF16 R76, R4.reuse, R70, RZ ;  /* 0x00000046044c723c */ /* 0x040ff000000418ff */
[C---:B------:R-:W-:Y:S08]  /*2a30*/  HMMA.16816.F32.BF16 R92, R4.reuse, R98, RZ ;  /* 0x00000062045c723c */ /* 0x040ff000000418ff */
[C---:B------:R-:W-:Y:S08]  /*2a40*/  HMMA.16816.F32.BF16 R108, R4.reuse, R118, RZ ;  /* 0x00000076046c723c */ /* 0x040ff000000418ff */
[----:B------:R-:W-:Y:S07]  /*2a50*/  HMMA.16816.F32.BF16 R84, R4, R130, RZ ;  /* 0x000000820454723c */ /* 0x000fee00000418ff */
[--C-:B------:R-:W-:Y:S01]  /*2a60*/  FFMA.FTZ R4, R16, c[0x0][0x23c], -R2.reuse ;  /* 0x00008f0010047a23 */ /* 0x100fe20000010802 */
[C---:B------:R-:W-:Y:S01]  /*2a70*/  HMMA.16816.F32.BF16 R144, R124.reuse, R156, R144 ;  /* 0x0000009c7c90723c */ /* 0x040fe20000041890 */
[----:B------:R1:W-:Y:S07]  /*2a80*/  MUFU.EX2 R16, R8 ;  /* 0x0000000800107308 */ /* 0x0003ee0000000800 */
[C---:B------:R-:W-:Y:S01]  /*2a90*/  HMMA.16816.F32.BF16 R164, R124.reuse, R172, R164 ;  /* 0x000000ac7ca4723c */ /* 0x040fe200000418a4 */
[----:B------:R2:W-:Y:S07]  /*2aa0*/  MUFU.EX2 R32, R4 ;  /* 0x0000000400207308 */ /* 0x0005ee0000000800 */
[----:B------:R-:W-:Y:S01]  /*2ab0*/  HMMA.16816.F32.BF16 R40, R124, R112, R40 ;  /* 0x000000707c28723c */ /* 0x000fe20000041828 */
[----:B-1----:R-:W-:-:S04]  /*2ac0*/  FFMA.FTZ R8, R34, c[0x0][0x23c], -R2 ;  /* 0x00008f0022087a23 */ /* 0x002fc80000010802 */
[----:B------:R-:W-:Y:S03]  /*2ad0*/  MUFU.EX2 R11, R8 ;  /* 0x00000008000b7308 */ /* 0x000fe60000000800 */
[----:B------:R-:W-:Y:S01]  /*2ae0*/  HMMA.16816.F32.BF16 R56, R124, R140, R56 ;  /* 0x0000008c7c38723c */ /* 0x000fe20000041838 */
[----:B--2---:R-:W-:-:S04]  /*2af0*/  FFMA.FTZ R4, R18, c[0x0][0x23c], -R2 ;  /* 0x00008f0012047a23 */ /* 0x004fc80000010802 */
[----:B------:R1:W-:Y:S03]  /*2b00*/  MUFU.EX2 R30, R4 ;  /* 0x00000004001e7308 */ /* 0x0003e60000000800 */
[C---:B------:R-:W-:Y:S08]  /*2b10*/  HMMA.16816.F32.BF16 R72, R124.reuse, R180, R72 ;  /* 0x000000b47c48723c */ /* 0x040ff00000041848 */
[----:B------:R-:W-:Y:S01]  /*2b20*/  HMMA.16816.F32.BF16 R88, R124, R176, R88 ;  /* 0x000000b07c58723c */ /* 0x000fe20000041858 */
[----:B-1----:R-:W-:-:S02]  /*2b30*/  FFMA.FTZ R4, R19, c[0x0][0x23c], -R2 ;  /* 0x00008f0013047a23 */ /* 0x002fc40000010802 */
[----:B------:R-:W-:-:S05]  /*2b40*/  FFMA.FTZ R2, R33, c[0x0][0x23c], -R2 ;  /* 0x00008f0021027a23 */ /* 0x000fca0000010802 */
[C---:B------:R-:W-:Y:S01]  /*2b50*/  HMMA.16816.F32.BF16 R104, R124.reuse, R184, R104 ;  /* 0x000000b87c68723c */ /* 0x040fe20000041868 */
[----:B------:R1:W2:Y:S07]  /*2b60*/  MUFU.EX2 R31, R4 ;  /* 0x00000004001f7308 */ /* 0x0002ae0000000800 */
[C---:B------:R-:W-:Y:S01]  /*2b70*/  HMMA.16816.F32.BF16 R120, R124.reuse, R188, R120 ;  /* 0x000000bc7c78723c */ /* 0x040fe20000041878 */
[----:B------:R3:W-:Y:S07]  /*2b80*/  MUFU.EX2 R10, R2 ;  /* 0x00000002000a7308 */ /* 0x0007ee0000000800 */
[----:B------:R-:W-:Y:S01]  /*2b90*/  HMMA.16816.F32.BF16 R152, R124, R158, R152 ;  /* 0x0000009e7c98723c */ /* 0x000fe20000041898 */
[----:B-1----:R-:W-:Y:S01]  /*2ba0*/  FFMA.FTZ R4, R20, c[0x0][0x23c], -R0 ;  /* 0x00008f0014047a23 */ /* 0x002fe20000010800 */
[----:B--2---:R-:W-:-:S03]  /*2bb0*/  F2FP.BF16.PACK_AB R6, R31, R30 ;  /* 0x0000001e1f06723e */ /* 0x004fc600000010ff */
[----:B------:R1:W-:Y:S03]  /*2bc0*/  MUFU.EX2 R26, R4 ;  /* 0x00000004001a7308 */ /* 0x0003e60000000800 */
[----:B------:R-:W-:Y:S01]  /*2bd0*/  HMMA.16816.F32.BF16 R168, R124, R174, R168 ;  /* 0x000000ae7ca8723c */ /* 0x000fe200000418a8 */
[----:B---3--:R-:W-:-:S04]  /*2be0*/  FFMA.FTZ R2, R29, c[0x0][0x23c], -R0 ;  /* 0x00008f001d027a23 */ /* 0x008fc80000010800 */
[----:B------:R2:W-:Y:S03]  /*2bf0*/  MUFU.EX2 R9, R2 ;  /* 0x0000000200097308 */ /* 0x0005e60000000800 */
[----:B------:R-:W-:Y:S01]  /*2c00*/  HMMA.16816.F32.BF16 R44, R124, R114, R44 ;  /* 0x000000727c2c723c */ /* 0x000fe2000004182c */
[----:B-1----:R-:W-:-:S07]  /*2c10*/  FFMA.FTZ R4, R21, c[0x0][0x23c], -R0 ;  /* 0x00008f0015047a23 */ /* 0x002fce0000010800 */
[----:B------:R-:W-:Y:S01]  /*2c20*/  HMMA.16816.F32.BF16 R60, R124, R142, R60 ;  /* 0x0000008e7c3c723c */ /* 0x000fe2000004183c */
[----:B------:R1:W3:Y:S01]  /*2c30*/  MUFU.EX2 R20, R4 ;  /* 0x0000000400147308 */ /* 0x0002e20000000800 */
[----:B--2---:R-:W-:-:S06]  /*2c40*/  FFMA.FTZ R2, R28, c[0x0][0x23c], -R0 ;  /* 0x00008f001c027a23 */ /* 0x004fcc0000010800 */
[C---:B------:R-:W-:Y:S01]  /*2c50*/  HMMA.16816.F32.BF16 R76, R124.reuse, R182, R76 ;  /* 0x000000b67c4c723c */ /* 0x040fe2000004184c */
[----:B------:R2:W-:Y:S07]  /*2c60*/  MUFU.EX2 R8, R2 ;  /* 0x0000000200087308 */ /* 0x0005ee0000000800 */
[----:B------:R-:W-:Y:S01]  /*2c70*/  HMMA.16816.F32.BF16 R92, R124, R178, R92 ;  /* 0x000000b27c5c723c */ /* 0x000fe2000004185c */
[----:B-1----:R-:W-:Y:S01]  /*2c80*/  FFMA.FTZ R4, R22, c[0x0][0x23c], -R0 ;  /* 0x00008f0016047a23 */ /* 0x002fe20000010800 */
[----:B---3--:R-:W-:-:S03]  /*2c90*/  F2FP.BF16.PACK_AB R5, R20, R26 ;  /* 0x0000001a1405723e */ /* 0x008fc600000010ff */
[----:B------:R1:W-:Y:S03]  /*2ca0*/  MUFU.EX2 R18, R4 ;  /* 0x0000000400127308 */ /* 0x0003e60000000800 */
[----:B------:R-:W-:Y:S01]  /*2cb0*/  HMMA.16816.F32.BF16 R108, R124, R186, R108 ;  /* 0x000000ba7c6c723c */ /* 0x000fe2000004186c */
[----:B--2---:R-:W-:-:S06]  /*2cc0*/  FFMA.FTZ R2, R25, c[0x0][0x23c], -R0 ;  /* 0x00008f0019027a23 */ /* 0x004fcc0000010800 */
[----:B------:R-:W-:Y:S01]  /*2cd0*/  MUFU.EX2 R2, R2 ;  /* 0x0000000200027308 */ /* 0x000fe20000000800 */
[----:B------:R-:W-:Y:S01]  /*2ce0*/  HMMA.16816.F32.BF16 R124, R124, R190, R84 ;  /* 0x000000be7c7c723c */ /* 0x000fe20000041854 */
[--C-:B-1----:R-:W-:Y:S02]  /*2cf0*/  FFMA.FTZ R4, R23, c[0x0][0x23c], -R0.reuse ;  /* 0x00008f0017047a23 */ /* 0x102fe40000010800 */
[----:B------:R-:W-:-:S04]  /*2d00*/  FFMA.FTZ R0, R24, c[0x0][0x23c], -R0 ;  /* 0x00008f0018007a23 */ /* 0x000fc80000010800 */
[----:B------:R1:W2:Y:S08]  /*2d10*/  MUFU.EX2 R19, R4 ;  /* 0x0000000400137308 */ /* 0x0002b00000000800 */
[----:B------:R-:W3:Y:S01]  /*2d20*/  MUFU.EX2 R0, R0 ;  /* 0x0000000000007308 */ /* 0x000ee20000000800 */
[----:B-1----:R-:W-:Y:S02]  /*2d30*/  F2FP.BF16.PACK_AB R4, R27, R32 ;  /* 0x000000201b04723e */ /* 0x002fe400000010ff */
[----:B--2---:R-:W-:-:S07]  /*2d40*/  F2FP.BF16.PACK_AB R7, R19, R18 ;  /* 0x000000121307723e */ /* 0x004fce00000010ff */
        /* <DEDUP_REMOVED lines=14> */
[C---:B------:R-:W-:Y:S07]  /*2e30*/  HMMA.16816.F32.BF16 R116, R4.reuse, R128, RZ ;  /* 0x000000800474723c */ /* 0x040fee00000418ff */
[----:B------:R-:W-:Y:S01]  /*2e40*/  F2FP.BF16.PACK_AB R128, R16, R17 ;  /* 0x000000111080723e */ /* 0x000fe200000010ff */
[----:B------:R-:W-:Y:S01]  /*2e50*/  HMMA.16816.F32.BF16 R196, R4, R130, RZ ;  /* 0x0000008204c4723c */ /* 0x000fe200000418ff */
[----:B------:R-:W-:-:S06]  /*2e60*/  F2FP.BF16.PACK_AB R129, R8, R9 ;  /* 0x000000090881723e */ /* 0x000fcc00000010ff */
[----:B------:R-:W-:Y:S01]  /*2e70*/  FADD.FTZ R7, R32, R27 ;  /* 0x0000001b20077221 */ /* 0x000fe20000010000 */
[----:B------:R-:W-:Y:S01]  /*2e80*/  F2FP.BF16.PACK_AB R130, R10, R11 ;  /* 0x0000000b0a82723e */ /* 0x000fe200000010ff */
[----:B------:R-:W-:Y:S01]  /*2e90*/  FADD.FTZ R6, R26, R20 ;  /* 0x000000141a067221 */ /* 0x000fe20000010000 */
[----:B---3--:R-:W-:Y:S01]  /*2ea0*/  F2FP.BF16.PACK_AB R131, R0, R2 ;  /* 0x000000020083723e */ /* 0x008fe200000010ff */
        /* <DEDUP_REMOVED lines=20> */
[----:B------:R-:W-:Y:S01]  /*2ff0*/  FADD.FTZ R250, R35, R250 ;  /* 0x000000fa23fa7221 */ /* 0x000fe20000010000 */
[----:B------:R1:W-:Y:S01]  /*3000*/  STL [R1], R246 ;  /* 0x000000f601007387 */ /* 0x0003e20000100800 */
        /* <DEDUP_REMOVED lines=10> */
[----:B------:R-:W-:-:S05]  /*30b0*/  FADD.FTZ R250, R137, R250 ;  /* 0x000000fa89fa7221 */ /* 0x000fca0000010000 */
        /* <DEDUP_REMOVED lines=10> */
[----:B------:R-:W-:Y:S05]  /*3160*/  @!UPT UIADD3 URZ, URZ, URZ, URZ ;  /* 0x0000003f3f3ff290 */ /* 0x000fea000fffe03f */
[----:B------:R-:W-:Y:S11]  /*3170*/  @!P0 BRA `(.L_x_867) ;  /* 0x000084e000008947 */ /* 0x000ff60003800000 */
[----:B-1----:R-:W-:-:S04]  /*3180*/  DEPBAR.LE SB0, 0x0 ;  /* 0x000080000000791a */ /* 0x002fc80000000000 */
[----:B------:R-:W-:Y:S01]  /*3190*/  USHF.L.U32 UR11, UR4, 0x6, URZ ;  /* 0x00000006040b7899 */ /* 0x000fe2000800063f */
[----:B------:R-:W-:Y:S01]  /*31a0*/  IADD3 R245, R244, -0x2, RZ ;  /* 0xfffffffef4f57810 */ /* 0x000fe20007ffe0ff */
[----:B------:R-:W-:Y:S02]  /*31b0*/  UMOV UR10, 0x6 ;  /* 0x00000006000a7882 */ /* 0x000fe40000000000 */
[----:B------:R-:W-:Y:S02]  /*31c0*/  ULDC UR5, c[0x0][0x1a4] ;  /* 0x0000690000057ab9 */ /* 0x000fe40000000800 */
[----:B------:R-:W-:Y:S01]  /*31d0*/  USHF.L.U64.HI UR5, UR4, UR10, UR5 ;  /* 0x0000000a04057299 */ /* 0x000fe20008010205 */
[----:B------:R-:W-:Y:S01]  /*31e0*/  BAR.SYNC.DEFER_BLOCKING 0x0 ;  /* 0x0000000000007b1d */ /* 0x000fe20000010000 */
[----:B------:R-:W-:Y:S02]  /*31f0*/  IADD3 R4, P1, R242, -UR11, RZ ;  /* 0x8000000bf2047c10 */ /* 0x000fe4000ff3e0ff */
[----:B------:R-:W-:-:S02]  /*3200*/  IADD3 R232, P0, R240, -UR11, RZ ;  /* 0x8000000bf0e87c10 */ /* 0x000fc4000ff1e0ff */
[----:B------:R-:W-:Y:S02]  /*3210*/  IADD3.X R5, R243, ~UR5, RZ, P1, !PT ;  /* 0x80000005f3057c10 */ /* 0x000fe40008ffe4ff */
[----:B------:R-:W-:-:S03]  /*3220*/  IADD3.X R233, R241, ~UR5, RZ, P0, !PT ;  /* 0x80000005f1e97c10 */ /* 0x000fc600087fe4ff */
        /* <DEDUP_REMOVED lines=10> */
[----:B------:R-:W5:Y:S04]  /*32d0*/  LDSM.16.M88.4 R16, [R213] ;  /* 0x00000000d510783b */ /* 0x000f680000000200 */
[----:B------:R-:W-:Y:S04]  /*32e0*/  LDSM.16.M88.4 R32, [R223] ;  /* 0x00000000df20783b */ /* 0x000fe80000000200 */
[----:B-1----:R-:W1:Y:S04]  /*32f0*/  LDSM.16.M88.4 R4, [R215+0x2000] ;  /* 0x00200000d704783b */ /* 0x002e680000000200 */
[----:B------:R-:W1:Y:S04]  /*3300*/  LDSM.16.M88.4 R140, [R226] ;  /* 0x00000000e28c783b */ /* 0x000e680000000200 */
[----:B------:R-:W1:Y:S04]  /*3310*/  LDSM.16.M88.4 R28, [R215] ;  /* 0x00000000d71c783b */ /* 0x000e680000000200 */
[----:B------:R-:W-:Y:S04]  /*3320*/  LDSM.16.M88.4 R176, [R220] ;  /* 0x00000000dcb0783b */ /* 0x000fe80000000200 */
[----:B------:R-:W-:Y:S04]  /*3330*/  LDSM.16.M88.4 R180, [R220+0x800] ;  /* 0x00080000dcb4783b */ /* 0x000fe80000000200 */
[----:B------:R-:W0:Y:S01]  /*3340*/  LDGDEPBAR ;  /* 0x00000000000079af */ /* 0x000e220000000000 */
[C---:B---3--:R-:W-:Y:S08]  /*3350*/  HMMA.16816.F32.BF16 R196, R8.reuse, R20, RZ ;  /* 0x0000001408c4723c */ /* 0x048ff000000418ff */
[C---:B------:R-:W-:Y:S08]  /*3360*/  HMMA.16816.F32.BF16 R192, R8.reuse, R22, RZ ;  /* 0x0000001608c0723c */ /* 0x040ff000000418ff */
[C---:B----4-:R-:W-:Y:S08]  /*3370*/  HMMA.16816.F32.BF16 R188, R8.reuse, R24, RZ ;  /* 0x0000001808bc723c */ /* 0x050ff000000418ff */
[----:B------:R-:W-:Y:S08]  /*3380*/  HMMA.16816.F32.BF16 R184, R8, R26, RZ ;  /* 0x0000001a08b8723c */ /* 0x000ff000000418ff */
[C---:B-----5:R-:W-:Y:S08]  /*3390*/  HMMA.16816.F32.BF16 R200, R16.reuse, R20, RZ ;  /* 0x0000001410c8723c */ /* 0x060ff000000418ff */
[C---:B------:R-:W-:Y:S01]  /*33a0*/  HMMA.16816.F32.BF16 R204, R16.reuse, R22, RZ ;  /* 0x0000001610cc723c */ /* 0x040fe200000418ff */
[----:B------:R-:W3:Y:S07]  /*33b0*/  LDSM.16.M88.4 R20, [R221+0x2000] ;  /* 0x00200000dd14783b */ /* 0x000eee0000000200 */
[C---:B------:R-:W-:Y:S08]  /*33c0*/  HMMA.16816.F32.BF16 R8, R16.reuse, R24, RZ ;  /* 0x000000181008723c */ /* 0x040ff000000418ff */
[----:B------:R-:W-:Y:S01]  /*33d0*/  HMMA.16816.F32.BF16 R16, R16, R26, RZ ;  /* 0x0000001a1010723c */ /* 0x000fe200000418ff */
[----:B------:R-:W4:Y:S07]  /*33e0*/  LDSM.16.M88.4 R24, [R221] ;  /* 0x00000000dd18783b */ /* 0x000f2e0000000200 */
[C---:B-1----:R-:W-:Y:S08]  /*33f0*/  HMMA.16816.F32.BF16 R228, R4.reuse, R32, R196 ;  /* 0x0000002004e4723c */ /* 0x042ff000000418c4 */
[C---:B------:R-:W-:Y:S08]  /*3400*/  HMMA.16816.F32.BF16 R208, R4.reuse, R140, R188 ;  /* 0x0000008c04d0723c */ /* 0x040ff000000418bc */
[C---:B------:R-:W-:Y:S08]  /*3410*/  HMMA.16816.F32.BF16 R196, R4.reuse, R34, R192 ;  /* 0x0000002204c4723c */ /* 0x040ff000000418c0 */
[----:B------:R-:W-:Y:S08]  /*3420*/  HMMA.16816.F32.BF16 R188, R4, R142, R184 ;  /* 0x0000008e04bc723c */ /* 0x000ff000000418b8 */
[C---:B------:R-:W-:Y:S08]  /*3430*/  HMMA.16816.F32.BF16 R184, R28.reuse, R32, R200 ;  /* 0x000000201cb8723c */ /* 0x040ff000000418c8 */
[C---:B------:R-:W-:Y:S01]  /*3440*/  HMMA.16816.F32.BF16 R4, R28.reuse, R34, R204 ;  /* 0x000000221c04723c */ /* 0x040fe200000418cc */
[----:B------:R-:W-:Y:S07]  /*3450*/  LDSM.16.M88.4 R32, [R218] ;  /* 0x00000000da20783b */ /* 0x000fee0000000200 */
[C---:B------:R-:W-:Y:S01]  /*3460*/  HMMA.16816.F32.BF16 R192, R28.reuse, R140, R8 ;  /* 0x0000008c1cc0723c */ /* 0x040fe20000041808 */
[----:B------:R-:W1:Y:S07]  /*3470*/  LDSM.16.M88.4 R8, [R219+0x2000] ;  /* 0x00200000db08783b */ /* 0x000e6e0000000200 */
[----:B------:R-:W-:Y:S01]  /*3480*/  HMMA.16816.F32.BF16 R140, R28, R142, R16 ;  /* 0x0000008e1c8c723c */ /* 0x000fe20000041810 */
[----:B------:R-:W5:Y:S04]  /*3490*/  LDSM.16.M88.4 R28, [R218+0x800] ;  /* 0x00080000da1c783b */ /* 0x000f680000000200 */
[----:B------:R-:W1:Y:S03]  /*34a0*/  LDSM.16.M88.4 R16, [R219] ;  /* 0x00000000db10783b */ /* 0x000e660000000200 */
[C---:B---3--:R-:W-:Y:S08]  /*34b0*/  HMMA.16816.F32.BF16 R200, R20.reuse, R176, R228 ;  /* 0x000000b014c8723c */ /* 0x048ff000000418e4 */
[C---:B------:R-:W-:Y:S08]  /*34c0*/  HMMA.16816.F32.BF16 R204, R20.reuse, R178, R196 ;  /* 0x000000b214cc723c */ /* 0x040ff000000418c4 */
[C---:B------:R-:W-:Y:S08]  /*34d0*/  HMMA.16816.F32.BF16 R208, R20.reuse, R180, R208 ;  /* 0x000000b414d0723c */ /* 0x040ff000000418d0 */
[----:B------:R-:W-:Y:S01]  /*34e0*/  HMMA.16816.F32.BF16 R196, R20, R182, R188 ;  /* 0x000000b614c4723c */ /* 0x000fe200000418bc */
[----:B------:R-:W-:Y:S07]  /*34f0*/  LDSM.16.M88.4 R20, [R222+0x1000] ;  /* 0x00100000de14783b */ /* 0x000fee0000000200 */
[C---:B----4-:R-:W-:Y:S08]  /*3500*/  HMMA.16816.F32.BF16 R188, R24.reuse, R176, R184 ;  /* 0x000000b018bc723c */ /* 0x050ff000000418b8 */
[C---:B------:R-:W-:Y:S01]  /*3510*/  HMMA.16816.F32.BF16 R184, R24.reuse, R178, R4 ;  /* 0x000000b218b8723c */ /* 0x040fe20000041804 */
[----:B------:R-:W3:Y:S07]  /*3520*/  LDSM.16.M88.4 R4, [R213+0x6000] ;  /* 0x00600000d504783b */ /* 0x000eee0000000200 */
[C---:B------:R-:W-:Y:S08]  /*3530*/  HMMA.16816.F32.BF16 R176, R24.reuse, R180, R192 ;  /* 0x000000b418b0723c */ /* 0x040ff000000418c0 */
[----:B------:R-:W-:Y:S01]  /*3540*/  HMMA.16816.F32.BF16 R192, R24, R182, R140 ;  /* 0x000000b618c0723c */ /* 0x000fe2000004188c */
[----:B------:R-:W4:Y:S04]  /*3550*/  LDSM.16.M88.4 R140, [R222+0x1800] ;  /* 0x00180000de8c783b */ /* 0x000f280000000200 */
[----:B------:R-:W2:Y:S03]  /*3560*/  LDSM.16.M88.4 R24, [R213+0x4000] ;  /* 0x00400000d518783b */ /* 0x000ea60000000200 */
[C---:B-1----:R-:W-:Y:S08]  /*3570*/  HMMA.16816.F32.BF16 R200, R8.reuse, R32, R200 ;  /* 0x0000002008c8723c */ /* 0x042ff000000418c8 */
[C---:B------:R-:W-:Y:S08]  /*3580*/  HMMA.16816.F32.BF16 R204, R8.reuse, R34, R204 ;  /* 0x0000002208cc723c */ /* 0x040ff000000418cc */
[C---:B-----5:R-:W-:Y:S08]  /*3590*/  HMMA.16816.F32.BF16 R208, R8.reuse, R28, R208 ;  /* 0x0000001c08d0723c */ /* 0x060ff000000418d0 */
[----:B------:R-:W-:Y:S08]  /*35a0*/  HMMA.16816.F32.BF16 R196, R8, R30, R196 ;  /* 0x0000001e08c4723c */ /* 0x000ff000000418c4 */
[C---:B------:R-:W-:Y:S08]  /*35b0*/  HMMA.16816.F32.BF16 R188, R16.reuse, R32, R188 ;  /* 0x0000002010bc723c */ /* 0x040ff000000418bc */
[C---:B------:R-:W-:Y:S01]  /*35c0*/  HMMA.16816.F32.BF16 R180, R16.reuse, R34, R184 ;  /* 0x0000002210b4723c */ /* 0x040fe200000418b8 */
[----:B------:R-:W-:Y:S04]  /*35d0*/  LDSM.16.M88.4 R184, [R225] ;  /* 0x00000000e1b8783b */ /* 0x000fe80000000200 */
[----:B------:R-:W1:Y:S03]  /*35e0*/  LDSM.16.M88.4 R32, [R215+0x4000] ;  /* 0x00400000d720783b */ /* 0x000e660000000200 */
[C---:B------:R-:W-:Y:S01]  /*35f0*/  HMMA.16816.F32.BF16 R8, R16.reuse, R28, R176 ;  /* 0x0000001c1008723c */ /* 0x040fe200000418b0 */
[----:B------:R-:W-:Y:S07]  /*3600*/  LDSM.16.M88.4 R176, [R220+0x1000] ;  /* 0x00100000dcb0783b */ /* 0x000fee0000000200 */
[----:B------:R-:W-:Y:S01]  /*3610*/  HMMA.16816.F32.BF16 R16, R16, R30, R192 ;  /* 0x0000001e1010723c */ /* 0x000fe200000418c0 */
[----:B------:R-:W5:Y:S07]  /*3620*/  LDSM.16.M88.4 R28, [R215+0x6000] ;  /* 0x00600000d71c783b */ /* 0x000f6e0000000200 */
[C---:B---3--:R-:W-:Y:S08]  /*3630*/  HMMA.16816.F32.BF16 R192, R4.reuse, R20, R200 ;  /* 0x0000001404c0723c */ /* 0x048ff000000418c8 */
[C---:B------:R-:W-:Y:S08]  /*3640*/  HMMA.16816.F32.BF16 R200, R4.reuse, R22, R204 ;  /* 0x0000001604c8723c */ /* 0x040ff000000418cc */
[C---:B----4-:R-:W-:Y:S08]  /*3650*/  HMMA.16816.F32.BF16 R208, R4.reuse, R140, R208 ;  /* 0x0000008c04d0723c */ /* 0x050ff000000418d0 */
[----:B------:R-:W-:Y:S08]  /*3660*/  HMMA.16816.F32.BF16 R236, R4, R142, R196 ;  /* 0x0000008e04ec723c */ /* 0x000ff000000418c4 */
[C---:B--2---:R-:W-:Y:S08]  /*3670*/  HMMA.16816.F32.BF16 R4, R24.reuse, R20, R188 ;  /* 0x000000141804723c */ /* 0x044ff000000418bc */
[C---:B------:R-:W-:Y:S01]  /*3680*/  HMMA.16816.F32.BF16 R196, R24.reuse, R22, R180 ;  /* 0x0000001618c4723c */ /* 0x040fe200000418b4 */
[----:B------:R-:W2:Y:S04]  /*3690*/  LDSM.16.M88.4 R20, [R221+0x4000] ;  /* 0x00400000dd14783b */ /* 0x000ea80000000200 */
[----:B------:R-:W3:Y:S03]  /*36a0*/  LDSM.16.M88.4 R180, [R224] ;  /* 0x00000000e0b4783b */ /* 0x000ee60000000200 */
[----:B------:R-:W-:Y:S01]  /*36b0*/  HMMA.16816.F32.BF16 R188, R24, R140, R8 ;  /* 0x0000008c18bc723c */ /* 0x000fe20000041808 */
[----:B------:R-:W-:Y:S07]  /*36c0*/  LDSM.16.M88.4 R8, [R219+0x4000] ;  /* 0x00400000db08783b */ /* 0x000fee0000000200 */
[----:B-1----:R-:W-:Y:S08]  /*36d0*/  HMMA.16816.F32.BF16 R4, R32, R184, R4 ;  /* 0x000000b82004723c */ /* 0x002ff00000041804 */
[----:B------:R-:W-:Y:S01]  /*36e0*/  HMMA.16816.F32.BF16 R228, R24, R142, R16 ;  /* 0x0000008e18e4723c */ /* 0x000fe20000041810 */
[----:B------:R-:W-:Y:S04]  /*36f0*/  LDSM.16.M88.4 R24, [R218+0x1000] ;  /* 0x00100000da18783b */ /* 0x000fe80000000200 */
[----:B------:R-:W1:Y:S03]  /*3700*/  LDSM.16.M88.4 R16, [R221+0x6000] ;  /* 0x00600000dd10783b */ /* 0x000e660000000200 */
[C---:B-----5:R-:W-:Y:S08]  /*3710*/  HMMA.16816.F32.BF16 R140, R28.reuse, R184, R192 ;  /* 0x000000b81c8c723c */ /* 0x060ff000000418c0 */
[-C--:B------:R-:W-:Y:S08]  /*3720*/  HMMA.16816.F32.BF16 R200, R28, R186.reuse, R200 ;  /* 0x000000ba1cc8723c */ /* 0x080ff000000418c8 */
[----:B------:R-:W-:Y:S08]  /*3730*/  HMMA.16816.F32.BF16 R196, R32, R186, R196 ;  /* 0x000000ba20c4723c */ /* 0x000ff000000418c4 */
[----:B--2---:R-:W-:Y:S01]  /*3740*/  HMMA.16816.F32.BF16 R184, R20, R176, R4 ;  /* 0x000000b014b8723c */ /* 0x004fe20000041804 */
[----:B------:R-:W2:Y:S07]  /*3750*/  LDSM.16.M88.4 R4, [R219+0x6000] ;  /* 0x00600000db04783b */ /* 0x000eae0000000200 */
[----:B---3--:R-:W-:Y:S08]  /*3760*/  HMMA.16816.F32.BF16 R204, R32, R180, R188 ;  /* 0x000000b420cc723c */ /* 0x008ff000000418bc */
[----:B-1----:R-:W-:Y:S01]  /*3770*/  HMMA.16816.F32.BF16 R192, R16, R176, R140 ;  /* 0x000000b010c0723c */ /* 0x002fe2000004188c */
[----:B------:R-:W1:Y:S07]  /*3780*/  LDSM.16.M88.4 R140, [R220+0x1800] ;  /* 0x00180000dc8c783b */ /* 0x000e6e0000000200 */
[----:B------:R-:W-:Y:S08]  /*3790*/  HMMA.16816.F32.BF16 R188, R8, R24, R184 ;  /* 0x0000001808bc723c */ /* 0x000ff000000418b8 */
[-C--:B------:R-:W-:Y:S08]  /*37a0*/  HMMA.16816.F32.BF16 R184, R16, R178.reuse, R200 ;  /* 0x000000b210b8723c */ /* 0x080ff000000418c8 */
[----:B------:R-:W-:Y:S08]  /*37b0*/  HMMA.16816.F32.BF16 R176, R20, R178, R196 ;  /* 0x000000b214b0723c */ /* 0x000ff000000418c4 */
[----:B--2---:R-:W-:Y:S01]  /*37c0*/  HMMA.16816.F32.BF16 R196, R4, R24, R192 ;  /* 0x0000001804c4723c */ /* 0x004fe200000418c0 */
[----:B------:R-:W-:-:S02]  /*37d0*/  FMUL.FTZ R189, R189, c[0x0][0x2ec] ;  /* 0x0000bb00bdbd7a20 */ /* 0x000fc40000410000 */
[----:B------:R-:W-:Y:S02]  /*37e0*/  FMUL.FTZ R191, R191, c[0x0][0x2ec] ;  /* 0x0000bb00bfbf7a20 */ /* 0x000fe40000410000 */
[----:B------:R-:W-:Y:S02]  /*37f0*/  FMUL.FTZ R190, R190, c[0x0][0x2ec] ;  /* 0x0000bb00bebe7a20 */ /* 0x000fe40000410000 */
[----:B------:R-:W2:Y:S01]  /*3800*/  MUFU.TANH R189, R189 ;  /* 0x000000bd00bd7308 */ /* 0x000ea20000002400 */
[----:B------:R-:W-:Y:S01]  /*3810*/  HMMA.16816.F32.BF16 R192, R4, R26, R184 ;  /* 0x0000001a04c0723c */ /* 0x000fe200000418b8 */
[----:B------:R-:W-:-:S06]  /*3820*/  FMUL.FTZ R188, R188, c[0x0][0x2ec] ;  /* 0x0000bb00bcbc7a20 */ /* 0x000fcc0000410000 */
[----:B------:R-:W-:Y:S01]  /*3830*/  MUFU.TANH R191, R191 ;  /* 0x000000bf00bf7308 */ /* 0x000fe20000002400 */
[----:B------:R-:W-:Y:S01]  /*3840*/  HMMA.16816.F32.BF16 R176, R8, R26, R176 ;  /* 0x0000001a08b0723c */ /* 0x000fe200000418b0 */
[----:B------:R-:W3:Y:S01]  /*3850*/  LDSM.16.M88.4 R24, [R218+0x1800] ;  /* 0x00180000da18783b */ /* 0x000ee20000000200 */
[----:B------:R-:W-:-:S06]  /*3860*/  DEPBAR.LE SB0, 0x0 ;  /* 0x000080000000791a */ /* 0x000fcc0000000000 */
[----:B------:R-:W-:Y:S01]  /*3870*/  HMMA.16816.F32.BF16 R208, R28, R180, R208 ;  /* 0x000000b41cd0723c */ /* 0x000fe200000418d0 */
[----:B------:R-:W-:Y:S02]  /*3880*/  FMUL.FTZ R197, R197, c[0x0][0x2ec] ;  /* 0x0000bb00c5c57a20 */ /* 0x000fe40000410000 */
[----:B------:R-:W-:Y:S02]  /*3890*/  FMUL.FTZ R199, R199, c[0x0][0x2ec] ;  /* 0x0000bb00c7c77a20 */ /* 0x000fe40000410000 */
[----:B------:R-:W4:Y:S01]  /*38a0*/  MUFU.TANH R133, R197 ;  /* 0x000000c500857308 */ /* 0x000f220000002400 */
[----:B------:R-:W-:Y:S02]  /*38b0*/  FMUL.FTZ R198, R198, c[0x0][0x2ec] ;  /* 0x0000bb00c6c67a20 */ /* 0x000fe40000410000 */
[----:B------:R-:W-:Y:S01]  /*38c0*/  HMMA.16816.F32.BF16 R32, R32, R182, R228 ;  /* 0x000000b62020723c */ /* 0x000fe200000418e4 */
[----:B------:R-:W-:Y:S02]  /*38d0*/  FMUL.FTZ R192, R192, c[0x0][0x2ec] ;  /* 0x0000bb00c0c07a20 */ /* 0x000fe40000410000 */
[----:B------:R-:W-:-:S02]  /*38e0*/  FMUL.FTZ R194, R194, c[0x0][0x2ec] ;  /* 0x0000bb00c2c27a20 */ /* 0x000fc40000410000 */
[----:B------:R-:W-:Y:S01]  /*38f0*/  FMUL.FTZ R195, R195, c[0x0][0x2ec] ;  /* 0x0000bb00c3c37a20 */ /* 0x000fe20000410000 */
[----:B------:R-:W-:Y:S01]  /*3900*/  MUFU.TANH R199, R199 ;  /* 0x000000c700c77308 */ /* 0x000fe20000002400 */
[----:B------:R-:W-:Y:S01]  /*3910*/  FMUL.FTZ R193, R193, c[0x0][0x2ec] ;  /* 0x0000bb00c1c17a20 */ /* 0x000fe20000410000 */
[----:B-1----:R-:W-:Y:S01]  /*3920*/  HMMA.16816.F32.BF16 R200, R20, R140, R204 ;  /* 0x0000008c14c8723c */ /* 0x002fe200000418cc */
[----:B------:R-:W-:Y:S02]  /*3930*/  FMUL.FTZ R176, R176, c[0x0][0x2ec] ;  /* 0x0000bb00b0b07a20 */ /* 0x000fe40000410000 */
[----:B------:R-:W-:Y:S02]  /*3940*/  FMUL.FTZ R177, R177, c[0x0][0x2ec] ;  /* 0x0000bb00b1b17a20 */ /* 0x000fe40000410000 */
[----:B------:R-:W-:Y:S01]  /*3950*/  FMUL.FTZ R178, R178, c[0x0][0x2ec] ;  /* 0x0000bb00b2b27a20 */ /* 0x000fe20000410000 */
[----:B------:R-:W1:Y:S01]  /*3960*/  MUFU.TANH R132, R176 ;  /* 0x000000b000847308 */ /* 0x000e620000002400 */
[----:B------:R-:W-:Y:S01]  /*3970*/  FMUL.FTZ R179, R179, c[0x0][0x2ec] ;  /* 0x0000bb00b3b37a20 */ /* 0x000fe20000410000 */
[----:B------:R-:W-:Y:S01]  /*3980*/  HMMA.16816.F32.BF16 R28, R28, R182, R236 ;  /* 0x000000b61c1c723c */ /* 0x000fe200000418ec */
[----:B------:R-:W-:-:S05]  /*3990*/  FMUL.FTZ R196, R196, c[0x0][0x2ec] ;  /* 0x0000bb00c4c47a20 */ /* 0x000fca0000410000 */
[----:B------:R-:W-:Y:S02]  /*39a0*/  MUFU.TANH R137, R177 ;  /* 0x000000b100897308 */ /* 0x000fe40000002400 */
[----:B------:R-:W-:Y:S06]  /*39b0*/  HMMA.16816.F32.BF16 R204, R16, R140, R208 ;  /* 0x0000008c10cc723c */ /* 0x000fec00000418d0 */
[----:B------:R-:W5:Y:S02]  /*39c0*/  MUFU.TANH R138, R178 ;  /* 0x000000b2008a7308 */ /* 0x000f640000002400 */
[----:B------:R-:W-:Y:S06]  /*39d0*/  HMMA.16816.F32.BF16 R20, R20, R142, R32 ;  /* 0x0000008e1414723c */ /* 0x000fec0000041820 */
[----:B------:R1:W-:Y:S02]  /*39e0*/  MUFU.TANH R139, R179 ;  /* 0x000000b3008b7308 */ /* 0x0003e40000002400 */
[----:B---3--:R-:W-:Y:S06]  /*39f0*/  HMMA.16816.F32.BF16 R184, R8, R24, R200 ;  /* 0x0000001808b8723c */ /* 0x008fec00000418c8 */
[----:B------:R-:W3:Y:S02]  /*3a00*/  MUFU.TANH R192, R192 ;  /* 0x000000c000c07308 */ /* 0x000ee40000002400 */
[----:B------:R-:W-:Y:S06]  /*3a10*/  HMMA.16816.F32.BF16 R140, R16, R142, R28 ;  /* 0x0000008e108c723c */ /* 0x000fec000004181c */
[----:B------:R-:W2:Y:S02]  /*3a20*/  MUFU.TANH R194, R194 ;  /* 0x000000c200c27308 */ /* 0x000ea40000002400 */
[----:B-1----:R-:W-:Y:S06]  /*3a30*/  HMMA.16816.F32.BF16 R176, R4, R24, R204 ;  /* 0x0000001804b0723c */ /* 0x002fec00000418cc */
[----:B------:R-:W1:Y:S02]  /*3a40*/  MUFU.TANH R195, R195 ;  /* 0x000000c300c37308 */ /* 0x000e640000002400 */
[----:B------:R-:W-:Y:S01]  /*3a50*/  HMMA.16816.F32.BF16 R20, R8, R26, R20 ;  /* 0x0000001a0814723c */ /* 0x000fe20000041814 */
[----:B------:R-:W-:-:S02]  /*3a60*/  FMUL.FTZ R0, R185, c[0x0][0x2ec] ;  /* 0x0000bb00b9007a20 */ /* 0x000fc40000410000 */
[----:B------:R-:W-:Y:S02]  /*3a70*/  FMUL.FTZ R184, R184, c[0x0][0x2ec] ;  /* 0x0000bb00b8b87a20 */ /* 0x000fe40000410000 */
[----:B------:R-:W-:Y:S01]  /*3a80*/  FMUL.FTZ R186, R186, c[0x0][0x2ec] ;  /* 0x0000bb00baba7a20 */ /* 0x000fe20000410000 */
[----:B------:R1:W-:Y:S01]  /*3a90*/  MUFU.TANH R197, R0 ;  /* 0x0000000000c57308 */ /* 0x0003e20000002400 */
[----:B------:R-:W-:Y:S01]  /*3aa0*/  FMUL.FTZ R187, R187, c[0x0][0x2ec] ;  /* 0x0000bb00bbbb7a20 */ /* 0x000fe20000410000 */
[----:B------:R-:W-:Y:S06]  /*3ab0*/  HMMA.16816.F32.BF16 R24, R4, R26, R140 ;  /* 0x0000001a0418723c */ /* 0x000fec000004188c */
[----:B------:R-:W-:Y:S02]  /*3ac0*/  MUFU.TANH R180, R198 ;  /* 0x000000c600b47308 */ /* 0x000fe40000002400 */
[----:B------:R-:W-:-:S02]  /*3ad0*/  FMUL.FTZ R176, R176, c[0x0][0x2ec] ;  /* 0x0000bb00b0b07a20 */ /* 0x000fc40000410000 */
[----:B------:R-:W-:Y:S02]  /*3ae0*/  FMUL.FTZ R178, R178, c[0x0][0x2ec] ;  /* 0x0000bb00b2b27a20 */ /* 0x000fe40000410000 */
[----:B------:R-:W-:Y:S02]  /*3af0*/  FMUL.FTZ R177, R177, c[0x0][0x2ec] ;  /* 0x0000bb00b1b17a20 */ /* 0x000fe40000410000 */
[----:B-1----:R-:W-:Y:S01]  /*3b00*/  IMAD R0, R245, 0x20, R247 ;  /* 0x00000020f5007824 */ /* 0x002fe200078e02f7 */
[----:B------:R-:W1:Y:S01]  /*3b10*/  MUFU.TANH R193, R193 ;  /* 0x000000c100c17308 */ /* 0x000e620000002400 */
[----:B------:R-:W-:Y:S02]  /*3b20*/  FMUL.FTZ R179, R179, c[0x0][0x2ec] ;  /* 0x0000bb00b3b37a20 */ /* 0x000fe40000410000 */
[----:B------:R-:W-:Y:S01]  /*3b30*/  FMUL.FTZ R22, R22, c[0x0][0x2ec] ;  /* 0x0000bb0016167a20 */ /* 0x000fe20000410000 */
[C---:B------:R-:W-:Y:S01]  /*3b40*/  IADD3 R2, R0.reuse, 0x1, RZ ;  /* 0x0000000100027810 */ /* 0x040fe20007ffe0ff */
[----:B------:R-:W-:Y:S01]  /*3b50*/  FMUL.FTZ R21, R21, c[0x0][0x2ec] ;  /* 0x0000bb0015157a20 */ /* 0x000fe20000410000 */
[----:B------:R-:W-:Y:S01]  /*3b60*/  IADD3 R8, R0, 0x9, RZ ;  /* 0x0000000900087810 */ /* 0x000fe20007ffe0ff */
[----:B------:R-:W-:Y:S01]  /*3b70*/  FMUL.FTZ R23, R23, c[0x0][0x2ec] ;  /* 0x0000bb0017177a20 */ /* 0x000fe20000410000 */
[C---:B------:R-:W-:Y:S01]  /*3b80*/  ISETP.GE.AND P6, PT, R2.reuse, R14, PT ;  /* 0x0000000e0200720c */ /* 0x040fe20003fc6270 */
[----:B------:R1:W1:Y:S01]  /*3b90*/  MUFU.TANH R198, R184 ;  /* 0x000000b800c67308 */ /* 0x0002620000002400 */
[----:B------:R-:W-:Y:S01]  /*3ba0*/  ISETP.GE.AND P5, PT, R2, R15, PT ;  /* 0x0000000f0200720c */ /* 0x000fe20003fa6270 */
[----:B------:R-:W-:Y:S01]  /*3bb0*/  FMUL.FTZ R24, R24, c[0x0][0x2ec] ;  /* 0x0000bb0018187a20 */ /* 0x000fe20000410000 */
[----:B------:R-:W-:Y:S01]  /*3bc0*/  ISETP.GE.AND P3, PT, R2, R13, PT ;  /* 0x0000000d0200720c */ /* 0x000fe20003f66270 */
[----:B------:R-:W-:Y:S01]  /*3bd0*/  FMUL.FTZ R26, R26, c[0x0][0x2ec] ;  /* 0x0000bb001a1a7a20 */ /* 0x000fe20000410000 */
[----:B------:R-:W-:Y:S01]  /*3be0*/  ISETP.GE.AND P1, PT, R2, R12, PT ;  /* 0x0000000c0200720c */ /* 0x000fe20003f26270 */
[----:B------:R-:W-:Y:S01]  /*3bf0*/  FMUL.FTZ R25, R25, c[0x0][0x2ec] ;  /* 0x0000bb0019197a20 */ /* 0x000fe20000410000 */
[----:B------:R-:W-:Y:S01]  /*3c00*/  IADD3 R2, R0, 0x8, RZ ;  /* 0x0000000800027810 */ /* 0x000fe20007ffe0ff */
[----:B------:R3:W3:Y:S01]  /*3c10*/  MUFU.TANH R202, R186 ;  /* 0x000000ba00ca7308 */ /* 0x0006e20000002400 */
[----:B--2---:R-:W-:-:S02]  /*3c20*/  FSEL R185, R189, -INF , !P6 ;  /* 0xff800000bdb97808 */ /* 0x004fc40007000000 */
[C---:B------:R-:W-:Y:S02]  /*3c30*/  ISETP.GE.AND P0, PT, R2.reuse, R14, PT ;  /* 0x0000000e0200720c */ /* 0x040fe40003f06270 */
[C---:B------:R-:W-:Y:S02]  /*3c40*/  ISETP.GE.AND P4, PT, R2.reuse, R15, PT ;  /* 0x0000000f0200720c */ /* 0x040fe40003f86270 */
[C---:B------:R-:W-:Y:S01]  /*3c50*/  ISETP.GE.AND P2, PT, R2.reuse, R13, PT ;  /* 0x0000000d0200720c */ /* 0x040fe20003f46270 */
[----:B------:R-:W2:Y:S01]  /*3c60*/  MUFU.TANH R176, R176 ;  /* 0x000000b000b07308 */ /* 0x000ea20000002400 */
[----:B------:R-:W-:Y:S01]  /*3c70*/  ISETP.GE.AND P6, PT, R2, R12, PT ;  /* 0x0000000c0200720c */ /* 0x000fe20003fc6270 */
[----:B------:R-:W-:Y:S01]  /*3c80*/  FMUL.FTZ R2, R20, c[0x0][0x2ec] ;  /* 0x0000bb0014027a20 */ /* 0x000fe20000410000 */
[----:B----4-:R-:W-:Y:S02]  /*3c90*/  FSEL R19, R133, -INF , !P3 ;  /* 0xff80000085137808 */ /* 0x010fe40005800000 */
[----:B------:R-:W-:-:S02]  /*3ca0*/  ISETP.GE.AND P3, PT, R8, R15, PT ;  /* 0x0000000f0800720c */ /* 0x000fc40003f66270 */
[----:B-1----:R-:W-:Y:S01]  /*3cb0*/  FSEL R184, R132, -INF , !P0 ;  /* 0xff80000084b87808 */ /* 0x002fe20004000000 */
[----:B------:R-:W1:Y:S01]  /*3cc0*/  MUFU.TANH R178, R178 ;  /* 0x000000b200b27308 */ /* 0x000e620000002400 */
[----:B---3--:R-:W-:Y:S02]  /*3cd0*/  FSEL R186, R191, -INF , !P5 ;  /* 0xff800000bfba7808 */ /* 0x008fe40006800000 */
[----:B------:R-:W-:Y:S02]  /*3ce0*/  ISETP.GE.AND P5, PT, R8, R14, PT ;  /* 0x0000000e0800720c */ /* 0x000fe40003fa6270 */
[----:B------:R-:W-:Y:S02]  /*3cf0*/  IADD3 R4, R0, 0x11, RZ ;  /* 0x0000001100047810 */ /* 0x000fe40007ffe0ff */
[----:B------:R-:W-:Y:S01]  /*3d00*/  ISETP.GE.AND P0, PT, R8, R12, PT ;  /* 0x0000000c0800720c */ /* 0x000fe20003f06270 */
[----:B------:R-:W3:Y:S01]  /*3d10*/  MUFU.TANH R177, R177 ;  /* 0x000000b100b17308 */ /* 0x000ee20000002400 */
[----:B------:R-:W-:-:S02]  /*3d20*/  FSEL R20, R199, -INF , !P1 ;  /* 0xff800000c7147808 */ /* 0x000fc40004800000 */
[----:B-----5:R-:W-:Y:S02]  /*3d30*/  FSEL R138, R138, -INF , !P4 ;  /* 0xff8000008a8a7808 */ /* 0x020fe40006000000 */
[----:B------:R-:W-:Y:S02]  /*3d40*/  FSEL R11, R192, -INF , !P2 ;  /* 0xff800000c00b7808 */ /* 0x000fe40005000000 */
[----:B------:R-:W-:Y:S01]  /*3d50*/  FSEL R17, R194, -INF , !P6 ;  /* 0xff800000c2117808 */ /* 0x000fe20007000000 */
[----:B------:R4:W-:Y:S01]  /*3d60*/  MUFU.TANH R9, R2 ;  /* 0x0000000200097308 */ /* 0x0009e20000002400 */
[----:B------:R-:W-:Y:S02]  /*3d70*/  FSEL R137, R137, -INF , !P5 ;  /* 0xff80000089897808 */ /* 0x000fe40006800000 */
[----:B------:R-:W-:Y:S02]  /*3d80*/  ISETP.GE.AND P1, PT, R8, R13, PT ;  /* 0x0000000d0800720c */ /* 0x000fe40003f26270 */
[----:B------:R-:W-:-:S02]  /*3d90*/  FSEL R139, R139, -INF , !P3 ;  /* 0xff8000008b8b7808 */ /* 0x000fc40005800000 */
[C---:B------:R-:W-:Y:S01]  /*3da0*/  ISETP.GE.AND P3, PT, R4.reuse, R14, PT ;  /* 0x0000000e0400720c */ /* 0x040fe20003f66270 */
[----:B------:R-:W-:Y:S01]  /*3db0*/  MUFU.TANH R208, R190 ;  /* 0x000000be00d07308 */ /* 0x000fe20000002400 */
[----:B------:R-:W-:Y:S02]  /*3dc0*/  FSEL R16, R195, -INF , !P0 ;  /* 0xff800000c3107808 */ /* 0x000fe40004000000 */
[C---:B------:R-:W-:Y:S02]  /*3dd0*/  ISETP.GE.AND P0, PT, R4.reuse, R13, PT ;  /* 0x0000000d0400720c */ /* 0x040fe40003f06270 */
[----:B------:R-:W-:Y:S02]  /*3de0*/  FSEL R18, R193, -INF , !P1 ;  /* 0xff800000c1127808 */ /* 0x000fe40004800000 */
[----:B------:R-:W-:Y:S01]  /*3df0*/  ISETP.GE.AND P1, PT, R4, R15, PT ;  /* 0x0000000f0400720c */ /* 0x000fe20003f26270 */
[----:B------:R2:W5:Y:S01]  /*3e00*/  MUFU.TANH R201, R187 ;  /* 0x000000bb00c97308 */ /* 0x0005620000002400 */
[----:B----4-:R-:W-:-:S02]  /*3e10*/  IADD3 R2, R0, 0x10, RZ ;  /* 0x0000001000027810 */ /* 0x010fc40007ffe0ff */
[----:B------:R-:W-:Y:S02]  /*3e20*/  FSEL R197, R197, -INF , !P3 ;  /* 0xff800000c5c57808 */ /* 0x000fe40005800000 */
[C---:B------:R-:W-:Y:S02]  /*3e30*/  ISETP.GE.AND P4, PT, R2.reuse, R14, PT ;  /* 0x0000000e0200720c */ /* 0x040fe40003f86270 */
[C---:B------:R-:W-:Y:S01]  /*3e40*/  ISETP.GE.AND P2, PT, R2.reuse, R15, PT ;  /* 0x0000000f0200720c */ /* 0x040fe20003f46270 */
[----:B------:R-:W4:Y:S01]  /*3e50*/  MUFU.TANH R179, R179 ;  /* 0x000000b300b37308 */ /* 0x000f220000002400 */
[C---:B------:R-:W-:Y:S02]  /*3e60*/  ISETP.GE.AND P6, PT, R2.reuse, R13, PT ;  /* 0x0000000d0200720c */ /* 0x040fe40003fc6270 */
[----:B------:R-:W-:Y:S02]  /*3e70*/  ISETP.GE.AND P5, PT, R2, R12, PT ;  /* 0x0000000c0200720c */ /* 0x000fe40003fa6270 */
[----:B------:R-:W-:-:S02]  /*3e80*/  IADD3 R2, R0, 0x18, RZ ;  /* 0x0000001800027810 */ /* 0x000fc40007ffe0ff */
[----:B------:R-:W-:Y:S01]  /*3e90*/  FSEL R198, R198, -INF , !P4 ;  /* 0xff800000c6c67808 */ /* 0x000fe20006000000 */
[----:B------:R3:W-:Y:S01]  /*3ea0*/  MUFU.TANH R209, R188 ;  /* 0x000000bc00d17308 */ /* 0x0007e20000002400 */
[----:B------:R-:W-:Y:S01]  /*3eb0*/  ISETP.GE.AND P4, PT, R4, R12, PT ;  /* 0x0000000c0400720c */ /* 0x000fe20003f86270 */
[----:B------:R-:W-:Y:S01]  /*3ec0*/  FMUL.FTZ R4, R27, c[0x0][0x2ec] ;  /* 0x0000bb001b047a20 */ /* 0x000fe20000410000 */
[----:B------:R-:W-:Y:S02]  /*3ed0*/  FSEL R202, R202, -INF , !P2 ;  /* 0xff800000caca7808 */ /* 0x000fe40005000000 */
[----:B--2---:R-:W-:Y:S02]  /*3ee0*/  FSEL R187, R176, -INF , !P6 ;  /* 0xff800000b0bb7808 */ /* 0x004fe40007000000 */
[----:B-1----:R-:W-:Y:S01]  /*3ef0*/  FSEL R192, R178, -INF , !P5 ;  /* 0xff800000b2c07808 */ /* 0x002fe20006800000 */
[----:B------:R-:W1:Y:S01]  /*3f00*/  MUFU.TANH R22, R22 ;  /* 0x0000001600167308 */ /* 0x000e620000002400 */
[----:B------:R-:W-:-:S02]  /*3f10*/  ISETP.GE.AND P2, PT, R2, R14, PT ;  /* 0x0000000e0200720c */ /* 0x000fc40003f46270 */
[C---:B------:R-:W-:Y:S02]  /*3f20*/  ISETP.GE.AND P6, PT, R2.reuse, R15, PT ;  /* 0x0000000f0200720c */ /* 0x040fe40003fc6270 */
[C---:B------:R-:W-:Y:S02]  /*3f30*/  ISETP.GE.AND P5, PT, R2.reuse, R13, PT ;  /* 0x0000000d0200720c */ /* 0x040fe40003fa6270 */
[----:B------:R-:W-:Y:S01]  /*3f40*/  ISETP.GE.AND P3, PT, R2, R12, PT ;  /* 0x0000000c0200720c */ /* 0x000fe20003f66270 */
[----:B------:R-:W2:Y:S01]  /*3f50*/  MUFU.TANH R189, R24 ;  /* 0x0000001800bd7308 */ /* 0x000ea20000002400 */
[----:B---3--:R-:W-:Y:S02]  /*3f60*/  FSEL R188, R177, -INF , !P0 ;  /* 0xff800000b1bc7808 */ /* 0x008fe40004000000 */
[----:B------:R-:W-:Y:S02]  /*3f70*/  ISETP.GE.AND P0, PT, R0, R15, PT ;  /* 0x0000000f0000720c */ /* 0x000fe40003f06270 */
[----:B-----5:R-:W-:-:S02]  /*3f80*/  FSEL R201, R201, -INF , !P1 ;  /* 0xff800000c9c97808 */ /* 0x020fc40004800000 */
[----:B------:R-:W-:Y:S01]  /*3f90*/  FSEL R133, R208, -INF , !P0 ;  /* 0xff800000d0857808 */ /* 0x000fe20004000000 */
[----:B------:R-:W3:Y:S01]  /*3fa0*/  MUFU.TANH R2, R26 ;  /* 0x0000001a00027308 */ /* 0x000ee20000002400 */
[----:B------:R-:W-:Y:S02]  /*3fb0*/  ISETP.NE.AND P0, PT, R244, 0x2, PT ;  /* 0x00000002f400780c */ /* 0x000fe40003f05270 */
[----:B----4-:R-:W-:Y:S02]  /*3fc0*/  FSEL R191, R179, -INF , !P4 ;  /* 0xff800000b3bf7808 */ /* 0x010fe40006000000 */
[C---:B------:R-:W-:Y:S02]  /*3fd0*/  ISETP.GE.AND P1, PT, R0.reuse, R14, PT ;  /* 0x0000000e0000720c */ /* 0x040fe40003f26270 */
[----:B------:R-:W-:Y:S01]  /*3fe0*/  ISETP.GE.AND P4, PT, R0, R13, PT ;  /* 0x0000000d0000720c */ /* 0x000fe20003f86270 */
[----:B------:R4:W5:Y:S01]  /*3ff0*/  MUFU.TANH R181, R196 ;  /* 0x000000c400b57308 */ /* 0x0009620000002400 */
[----:B-1----:R-:W-:-:S02]  /*4000*/  FSEL R200, R22, -INF , !P6 ;  /* 0xff80000016c87808 */ /* 0x002fc40007000000 */
[----:B--2---:R-:W-:Y:S02]  /*4010*/  FSEL R189, R189, -INF , !P5 ;  /* 0xff800000bdbd7808 */ /* 0x004fe40006800000 */
[----:B------:R-:W-:-:S03]  /*4020*/  FSEL R132, R209, -INF , !P1 ;  /* 0xff800000d1847808 */ /* 0x000fc60004800000 */
[----:B------:R-:W1:Y:S01]  /*4030*/  MUFU.TANH R21, R21 ;  /* 0x0000001500157308 */ /* 0x000e620000002400 */
[----:B---3--:R-:W-:-:S07]  /*4040*/  FSEL R193, R2, -INF , !P3 ;  /* 0xff80000002c17808 */ /* 0x008fce0005800000 */
[----:B------:R-:W2:Y:S01]  /*4050*/  MUFU.TANH R23, R23 ;  /* 0x0000001700177308 */ /* 0x000ea20000002400 */
[----:B----4-:R-:W-:Y:S01]  /*4060*/  FSEL R196, R9, -INF , !P2 ;  /* 0xff80000009c47808 */ /* 0x010fe20005000000 */
[----:B------:R-:W-:Y:S01]  /*4070*/  BAR.SYNC.DEFER_BLOCKING 0x0 ;  /* 0x0000000000007b1d */ /* 0x000fe20000010000 */
[C---:B------:R-:W-:Y:S02]  /*4080*/  ISETP.GE.AND P2, PT, R0.reuse, R12, PT ;  /* 0x0000000c0000720c */ /* 0x040fe40003f46270 */
[----:B------:R-:W-:Y:S02]  /*4090*/  IADD3 R0, R0, 0x19, RZ ;  /* 0x0000001900007810 */ /* 0x000fe40007ffe0ff */
[----:B-----5:R-:W-:Y:S01]  /*40a0*/  FSEL R9, R181, -INF , !P4 ;  /* 0xff800000b5097808 */ /* 0x020fe20006000000 */
[----:B------:R-:W3:Y:S01]  /*40b0*/  MUFU.TANH R190, R25 ;  /* 0x0000001900be7308 */ /* 0x000ee20000002400 */
[C---:B------:R-:W-:Y:S02]  /*40c0*/  ISETP.GE.AND P6, PT, R0.reuse, R14, PT ;  /* 0x0000000e0000720c */ /* 0x040fe40003fc6270 */
[----:B------:R-:W-:-:S02]  /*40d0*/  ISETP.GE.AND P5, PT, R0, R15, PT ;  /* 0x0000000f0000720c */ /* 0x000fc40003fa6270 */
[C---:B------:R-:W-:Y:S02]  /*40e0*/  ISETP.GE.AND P3, PT, R0.reuse, R13, PT ;  /* 0x0000000d0000720c */ /* 0x040fe40003f66270 */
[----:B------:R-:W-:Y:S01]  /*40f0*/  ISETP.GE.AND P1, PT, R0, R12, PT ;  /* 0x0000000c0000720c */ /* 0x000fe20003f26270 */
[----:B------:R-:W4:Y:S01]  /*4100*/  MUFU.TANH R4, R4 ;  /* 0x0000000400047308 */ /* 0x000f220000002400 */
[----:B------:R-:W-:Y:S02]  /*4110*/  FSEL R10, R180, -INF , !P2 ;  /* 0xff800000b40a7808 */ /* 0x000fe40005000000 */
[----:B-1----:R-:W-:Y:S02]  /*4120*/  FSEL R195, R21, -INF , !P6 ;  /* 0xff80000015c37808 */ /* 0x002fe40007000000 */
[----:B--2---:R-:W-:Y:S02]  /*4130*/  FSEL R199, R23, -INF , !P5 ;  /* 0xff80000017c77808 */ /* 0x004fe40006800000 */
[----:B---3--:R-:W-:-:S02]  /*4140*/  FSEL R190, R190, -INF , !P3 ;  /* 0xff800000bebe7808 */ /* 0x008fc40005800000 */
[----:B----4-:R-:W-:Y:S01]  /*4150*/  FSEL R194, R4, -INF , !P1 ;  /* 0xff80000004c27808 */ /* 0x010fe20004800000 */
[----:B------:R-:W-:Y:S05]  /*4160*/  @!P0 BRA `(.L_x_868) ;  /* 0x0000015000008947 */ /* 0x000fea0003800000 */
[----:B------:R-:W2:Y:S01]  /*4170*/  LDL.64 R234, [R1+0x18] ;  /* 0x0000180001ea7983 */ /* 0x000ea20000100a00 */
[----:B------:R-:W-:-:S04]  /*4180*/  IADD3 R0, R244, -0x3, RZ ;  /* 0xfffffffdf4007810 */ /* 0x000fc80007ffe0ff */
[----:B------:R-:W-:Y:S01]  /*4190*/  SHF.R.S32.HI R2, RZ, 0x1f, R0 ;  /* 0x0000001fff027819 */ /* 0x000fe20000011400 */
[----:B------:R-:W-:-:S04]  /*41a0*/  IMAD.WIDE.U32 R6, R0, c[0x0][0x198], RZ ;  /* 0x0000660000067a25 */ /* 0x000fc800078e00ff */
[----:B------:R-:W-:-:S04]  /*41b0*/  IMAD R2, R2, c[0x0][0x198], RZ ;  /* 0x0000660002027a24 */ /* 0x000fc800078e02ff */
[----:B------:R-:W-:-:S04]  /*41c0*/  IMAD R2, R0, c[0x0][0x19c], R2 ;  /* 0x0000670000027a24 */ /* 0x000fc800078e0202 */
[----:B------:R-:W-:Y:S01]  /*41d0*/  IMAD.IADD R2, R7, 0x1, R2 ;  /* 0x0000000107027824 */ /* 0x000fe200078e0202 */
[----:B--2---:R-:W-:-:S04]  /*41e0*/  LEA R0, P0, R6, R234, 0x5 ;  /* 0x000000ea06007211 */ /* 0x004fc800078028ff */
[----:B------:R-:W-:Y:S02]  /*41f0*/  LEA R4, P1, R0, c[0x0][0x168], 0x1 ;  /* 0x00005a0000047a11 */ /* 0x000fe400078208ff */
        /* <DEDUP_REMOVED lines=12> */
.L_x_868:
[----:B------:R-:W-:Y:S01]  /*42c0*/  FMNMX.FTZ R0, R134, R9, !PT ;  /* 0x0000000986007209 */ /* 0x000fe20007810000 */
[----:B------:R-:W-:Y:S03]  /*42d0*/  LDSM.16.MT88.4 R176, [R212+0xa000] ;  /* 0x00a00000d4b0783b */ /* 0x000fe60000004200 */
[----:B------:R-:W-:Y:S01]  /*42e0*/  FMNMX.FTZ R0, R19, R0, !PT ;  /* 0x0000000013007209 */ /* 0x000fe20007810000 */
[----:B------:R-:W-:Y:S03]  /*42f0*/  LDSM.16.MT88.4 R140, [R214+0xa000] ;  /* 0x00a00000d68c783b */ /* 0x000fe60000004200 */
[----:B------:R-:W-:Y:S01]  /*4300*/  FMNMX.FTZ R0, R11, R0, !PT ;  /* 0x000000000b007209 */ /* 0x000fe20007810000 */
[----:B------:R-:W-:Y:S03]  /*4310*/  LDSM.16.MT88.4 R180, [R217+0xa000] ;  /* 0x00a00000d9b4783b */ /* 0x000fe60000004200 */
[----:B------:R-:W-:Y:S01]  /*4320*/  FMNMX.FTZ R0, R18, R0, !PT ;  /* 0x0000000012007209 */ /* 0x000fe20007810000 */
[----:B------:R-:W-:Y:S03]  /*4330*/  LDSM.16.MT88.4 R32, [R212+0xb000] ;  /* 0x00b00000d420783b */ /* 0x000fe60000004200 */
[----:B------:R-:W-:Y:S01]  /*4340*/  FMNMX.FTZ R2, R187, R0, !PT ;  /* 0x00000000bb027209 */ /* 0x000fe20007810000 */
[----:B------:R-:W-:Y:S01]  /*4350*/  LDSM.16.MT88.4 R24, [R217+0xb000] ;  /* 0x00b00000d918783b */ /* 0x000fe20000004200 */
[----:B------:R-:W-:-:S02]  /*4360*/  FMNMX.FTZ R0, R3, R10, !PT ;  /* 0x0000000a03007209 */ /* 0x000fc40007810000 */
[----:B------:R-:W-:Y:S01]  /*4370*/  FMNMX.FTZ R2, R188, R2, !PT ;  /* 0x00000002bc027209 */ /* 0x000fe20007810000 */
[----:B------:R-:W-:Y:S01]  /*4380*/  LDSM.16.MT88.4 R28, [R216+0xb000] ;  /* 0x00b00000d81c783b */ /* 0x000fe20000004200 */
[----:B------:R-:W-:Y:S02]  /*4390*/  FMNMX.FTZ R0, R20, R0, !PT ;  /* 0x0000000014007209 */ /* 0x000fe40007810000 */
[----:B-1----:R-:W-:Y:S02]  /*43a0*/  FMNMX.FTZ R4, R189, R2, !PT ;  /* 0x00000002bd047209 */ /* 0x002fe40007810000 */
[----:B------:R-:W-:Y:S02]  /*43b0*/  FMNMX.FTZ R2, R17, R0, !PT ;  /* 0x0000000011027209 */ /* 0x000fe40007810000 */
[----:B------:R-:W-:Y:S02]  /*43c0*/  FMNMX.FTZ R0, R190, R4, !PT ;  /* 0x00000004be007209 */ /* 0x000fe40007810000 */
[----:B------:R-:W-:-:S03]  /*43d0*/  FMNMX.FTZ R2, R16, R2, !PT ;  /* 0x0000000210027209 */ /* 0x000fc60007810000 */
[----:B------:R-:W1:Y:S01]  /*43e0*/  SHFL.BFLY PT, R5, R0, 0x2, 0x1f ;  /* 0x0c401f0000057f89 */ /* 0x000e6200000e0000 */
[----:B------:R-:W-:-:S04]  /*43f0*/  FMNMX.FTZ R2, R192, R2, !PT ;  /* 0x00000002c0027209 */ /* 0x000fc80007810000 */
[----:B------:R-:W-:-:S04]  /*4400*/  FMNMX.FTZ R2, R191, R2, !PT ;  /* 0x00000002bf027209 */ /* 0x000fc80007810000 */
[----:B------:R-:W-:-:S04]  /*4410*/  FMNMX.FTZ R2, R193, R2, !PT ;  /* 0x00000002c1027209 */ /* 0x000fc80007810000 */
        /* <DEDUP_REMOVED lines=8> */
[----:B------:R-:W-:-:S03]  /*44a0*/  FMUL.FTZ R8, R209, c[0x0][0x23c] ;  /* 0x00008f00d1087a20 */ /* 0x000fc60000410000 */
[----:B------:R-:W-:Y:S02]  /*44b0*/  FSEL R0, R209, RZ, P1 ;  /* 0x000000ffd1007208 */ /* 0x000fe40000800000 */
[----:B------:R-:W-:-:S05]  /*44c0*/  FSEL R8, R8, RZ, P1 ;  /* 0x000000ff08087208 */ /* 0x000fca0000800000 */
[--C-:B------:R-:W-:Y:S02]  /*44d0*/  FFMA.FTZ R9, R9, c[0x0][0x23c], -R8.reuse ;  /* 0x00008f0009097a23 */ /* 0x100fe40000010808 */
[----:B------:R-:W-:Y:S01]  /*44e0*/  FFMA.FTZ R11, R11, c[0x0][0x23c], -R8 ;  /* 0x00008f000b0b7a23 */ /* 0x000fe20000010808 */
[----:B--2---:R-:W-:Y:S01]  /*44f0*/  FMNMX.FTZ R208, R2, R4, !PT ;  /* 0x0000000402d07209 */ /* 0x004fe20007810000 */
[----:B------:R1:W2:Y:S01]  /*4500*/  MUFU.EX2 R6, R9 ;  /* 0x0000000900067308 */ /* 0x0002a20000000800 */
[----:B------:R-:W-:Y:S02]  /*4510*/  FADD.FTZ R4, R134, -R0 ;  /* 0x8000000086047221 */ /* 0x000fe40000010000 */
[----:B------:R-:W-:Y:S01]  /*4520*/  FSETP.NEU.FTZ.AND P0, PT, R208, -INF , PT ;  /* 0xff800000d000780b */ /* 0x000fe20003f1d000 */
[--C-:B------:R-:W-:Y:S02]  /*4530*/  FFMA.FTZ R19, R19, c[0x0][0x23c], -R8.reuse ;  /* 0x00008f0013137a23 */ /* 0x100fe40000010808 */
[----:B------:R-:W-:Y:S01]  /*4540*/  FFMA.FTZ R18, R18, c[0x0][0x23c], -R8 ;  /* 0x00008f0012127a23 */ /* 0x000fe20000010808 */
[----:B------:R-:W-:Y:S01]  /*4550*/  FSEL R2, R208, RZ, P0 ;  /* 0x000000ffd0027208 */ /* 0x000fe20000000000 */
[----:B------:R-:W-:Y:S01]  /*4560*/  FMUL.FTZ R4, R4, c[0x0][0x23c] ;  /* 0x00008f0004047a20 */ /* 0x000fe20000410000 */
[----:B------:R-:W-:Y:S01]  /*4570*/  MUFU.EX2 R210, R11 ;  /* 0x0000000b00d27308 */ /* 0x000fe20000000800 */
[----:B-1----:R-:W-:-:S07]  /*4580*/  FMUL.FTZ R9, R208, c[0x0][0x23c] ;  /* 0x00008f00d0097a20 */ /* 0x002fce0000410000 */
[----:B------:R1:W-:Y:S01]  /*4590*/  MUFU.EX2 R211, R19 ;  /* 0x0000001300d37308 */ /* 0x0003e20000000800 */
[----:B------:R-:W-:-:S07]  /*45a0*/  FSEL R9, R9, RZ, P0 ;  /* 0x000000ff09097208 */ /* 0x000fce0000000000 */
[----:B------:R2:W3:Y:S01]  /*45b0*/  MUFU.EX2 R203, R18 ;  /* 0x0000001200cb7308 */ /* 0x0004e20000000800 */
[--C-:B------:R-:W-:Y:S02]  /*45c0*/  FFMA.FTZ R0, R16, c[0x0][0x23c], -R9.reuse ;  /* 0x00008f0010007a23 */ /* 0x100fe40000010809 */
[--C-:B------:R-:W-:Y:S02]  /*45d0*/  FFMA.FTZ R17, R17, c[0x0][0x23c], -R9.reuse ;  /* 0x00008f0011117a23 */ /* 0x100fe40000010809 */
[--C-:B------:R-:W-:Y:S02]  /*45e0*/  FFMA.FTZ R10, R10, c[0x0][0x23c], -R9.reuse ;  /* 0x00008f000a0a7a23 */ /* 0x100fe40000010809 */
[----:B------:R-:W-:Y:S01]  /*45f0*/  FFMA.FTZ R20, R20, c[0x0][0x23c], -R9 ;  /* 0x00008f0014147a23 */ /* 0x000fe20000010809 */
[----:B------:R4:W-:Y:S01]  /*4600*/  MUFU.EX2 R249, R0 ;  /* 0x0000000000f97308 */ /* 0x0009e20000000800 */
[----:B-1----:R-:W-:-:S07]  /*4610*/  MOV R19, R246 ;  /* 0x000000f600137202 */ /* 0x002fce0000000f00 */
[----:B------:R-:W1:Y:S01]  /*4620*/  MUFU.EX2 R11, R17 ;  /* 0x00000011000b7308 */ /* 0x000e620000000800 */
[----:B--2---:R-:W-:Y:S02]  /*4630*/  MOV R18, R6 ;  /* 0x0000000600127202 */ /* 0x004fe40000000f00 */
[----:B---3--:R-:W-:Y:S01]  /*4640*/  F2FP.BF16.PACK_AB R6, R203, R210 ;  /* 0x000000d2cb06723e */ /* 0x008fe200000010ff */
[----:B----4-:R-:W-:Y:S01]  /*4650*/  FADD.FTZ R0, R3, -R2 ;  /* 0x8000000203007221 */ /* 0x010fe20000010000 */
[----:B------:R-:W-:-:S03]  /*4660*/  FMNMX.FTZ R2, R136, R132, !PT ;  /* 0x0000008488027209 */ /* 0x000fc60007810000 */
[----:B------:R-:W-:Y:S01]  /*4670*/  MUFU.EX2 R247, R10 ;  /* 0x0000000a00f77308 */ /* 0x000fe20000000800 */
[----:B------:R-:W-:Y:S01]  /*4680*/  FMUL.FTZ R0, R0, c[0x0][0x23c] ;  /* 0x00008f0000007a20 */ /* 0x000fe20000410000 */
[----:B------:R-:W-:Y:S02]  /*4690*/  FMNMX.FTZ R2, R185, R2, !PT ;  /* 0x00000002b9027209 */ /* 0x000fe40007810000 */
[----:B-1----:R-:W-:-:S04]  /*46a0*/  F2FP.BF16.PACK_AB R7, R249, R11 ;  /* 0x0000000bf907723e */ /* 0x002fc800000010ff */
[----:B------:R1:W2:Y:S01]  /*46b0*/  MUFU.EX2 R16, R0 ;  /* 0x0000000000107308 */ /* 0x0002a20000000800 */
[----:B------:R-:W-:-:S04]  /*46c0*/  FMNMX.FTZ R2, R184, R2, !PT ;  /* 0x00000002b8027209 */ /* 0x000fc80007810000 */
[----:B------:R-:W-:-:S03]  /*46d0*/  FMNMX.FTZ R2, R137, R2, !PT ;  /* 0x0000000289027209 */ /* 0x000fc60007810000 */
[----:B------:R3:W4:Y:S01]  /*46e0*/  MUFU.EX2 R248, R20 ;  /* 0x0000001400f87308 */ /* 0x0007220000000800 */
[----:B------:R-:W-:-:S04]  /*46f0*/  FMNMX.FTZ R2, R198, R2, !PT ;  /* 0x00000002c6027209 */ /* 0x000fc80007810000 */
[----:B------:R-:W-:Y:S02]  /*4700*/  FMNMX.FTZ R2, R197, R2, !PT ;  /* 0x00000002c5027209 */ /* 0x000fe40007810000 */
[----:B-1----:R-:W-:Y:S01]  /*4710*/  FMNMX.FTZ R0, R135, R133, !PT ;  /* 0x0000008587007209 */ /* 0x002fe20007810000 */
[----:B------:R-:W1:Y:S01]  /*4720*/  MUFU.EX2 R17, R4 ;  /* 0x0000000400117308 */ /* 0x000e620000000800 */
[----:B------:R-:W-:Y:S01]  /*4730*/  FMNMX.FTZ R2, R196, R2, !PT ;  /* 0x00000002c4027209 */ /* 0x000fe20007810000 */
[----:B--2---:R-:W-:Y:S01]  /*4740*/  FMUL.FTZ R146, R146, R16 ;  /* 0x0000001092927220 */ /* 0x004fe20000410000 */
[----:B------:R-:W-:Y:S01]  /*4750*/  FMNMX.FTZ R0, R186, R0, !PT ;  /* 0x00000000ba007209 */ /* 0x000fe20007810000 */
[-C--:B------:R-:W-:Y:S02]  /*4760*/  FMUL.FTZ R147, R147, R16.reuse ;  /* 0x0000001093937220 */ /* 0x080fe40000410000 */
[----:B------:R-:W-:Y:S01]  /*4770*/  FMUL.FTZ R154, R154, R16 ;  /* 0x000000109a9a7220 */ /* 0x000fe20000410000 */
[----:B------:R-:W-:Y:S01]  /*4780*/  FMNMX.FTZ R0, R138, R0, !PT ;  /* 0x000000008a007209 */ /* 0x000fe20007810000 */
[----:B---3--:R-:W-:Y:S01]  /*4790*/  LDSM.16.MT88.4 R20, [R214+0xb000] ;  /* 0x00b00000d614783b */ /* 0x008fe20000004200 */
[----:B----4-:R-:W-:Y:S01]  /*47a0*/  F2FP.BF16.PACK_AB R5, R248, R247 ;  /* 0x000000f7f805723e */ /* 0x010fe200000010ff */
[----:B------:R-:W-:Y:S01]  /*47b0*/  FMUL.FTZ R155, R155, R16 ;  /* 0x000000109b9b7220 */ /* 0x000fe20000410000 */
[----:B------:R-:W-:Y:S01]  /*47c0*/  FMNMX.FTZ R0, R139, R0, !PT ;  /* 0x000000008b007209 */ /* 0x000fe20007810000 */
[----:B------:R-:W-:-:S02]  /*47d0*/  FMUL.FTZ R166, R166, R16 ;  /* 0x00000010a6a67220 */ /* 0x000fc40000410000 */
[----:B------:R-:W-:Y:S01]  /*47e0*/  FMUL.FTZ R167, R167, R16 ;  /* 0x00000010a7a77220 */ /* 0x000fe20000410000 */
[----:B------:R-:W-:Y:S01]  /*47f0*/  FMNMX.FTZ R0, R202, R0, !PT ;  /* 0x00000000ca007209 */ /* 0x000fe20007810000 */
[-C--:B-1----:R-:W-:Y:S01]  /*4800*/  FMUL.FTZ R144, R144, R17.reuse ;  /* 0x0000001190907220 */ /* 0x082fe20000410000 */
[----:B------:R-:W-:Y:S01]  /*4810*/  F2FP.BF16.PACK_AB R4, R211, R18 ;  /* 0x00000012d304723e */ /* 0x000fe200000010ff */
[-C--:B------:R-:W-:Y:S01]  /*4820*/  FMUL.FTZ R145, R145, R17.reuse ;  /* 0x0000001191917220 */ /* 0x080fe20000410000 */
[----:B------:R-:W-:Y:S01]  /*4830*/  FMNMX.FTZ R3, R201, R0, !PT ;  /* 0x00000000c9037209 */ /* 0x000fe20007810000 */
[-C--:B------:R-:W-:Y:S01]  /*4840*/  FMUL.FTZ R152, R152, R17.reuse ;  /* 0x0000001198987220 */ /* 0x080fe20000410000 */
[----:B------:R-:W-:Y:S01]  /*4850*/  FMNMX.FTZ R0, R195, R2, !PT ;  /* 0x00000002c3007209 */ /* 0x000fe20007810000 */
[-C--:B------:R-:W-:Y:S02]  /*4860*/  FMUL.FTZ R153, R153, R17.reuse ;  /* 0x0000001199997220 */ /* 0x080fe40000410000 */
[-C--:B------:R-:W-:Y:S01]  /*4870*/  FMUL.FTZ R164, R164, R17.reuse ;  /* 0x00000011a4a47220 */ /* 0x080fe20000410000 */
[----:B------:R-:W-:Y:S01]  /*4880*/  HMMA.16816.F32.BF16 R236, R4, R176, R144 ;  /* 0x000000b004ec723c */ /* 0x000fe20000041890 */
[----:B------:R-:W1:Y:S01]  /*4890*/  SHFL.BFLY PT, R2, R0, 0x2, 0x1f ;  /* 0x0c401f0000027f89 */ /* 0x000e6200000e0000 */
[----:B------:R-:W-:-:S02]  /*48a0*/  FMUL.FTZ R165, R165, R17 ;  /* 0x00000011a5a57220 */ /* 0x000fc40000410000 */
[-C--:B------:R-:W-:Y:S01]  /*48b0*/  FMUL.FTZ R168, R168, R17.reuse ;  /* 0x00000011a8a87220 */ /* 0x080fe20000410000 */
[----:B------:R-:W2:Y:S01]  /*48c0*/  LDSM.16.MT88.4 R144, [R216+0xa000] ;  /* 0x00a00000d890783b */ /* 0x000ea20000004200 */
        /* <DEDUP_REMOVED lines=11> */
[----:B------:R-:W-:Y:S01]  /*4980*/  FMUL.FTZ R46, R46, R16 ;  /* 0x000000102e2e7220 */ /* 0x000fe20000410000 */
[----:B-1----:R-:W-:Y:S01]  /*4990*/  FMNMX.FTZ R0, R0, R2, !PT ;  /* 0x0000000200007209 */ /* 0x002fe20007810000 */
[----:B------:R-:W-:Y:S01]  /*49a0*/  FMUL.FTZ R47, R47, R16 ;  /* 0x000000102f2f7220 */ /* 0x000fe20000410000 */
[----:B------:R-:W-:Y:S01]  /*49b0*/  FMNMX.FTZ R2, R200, R3, !PT ;  /* 0x00000003c8027209 */ /* 0x000fe20007810000 */
[-C--:B------:R-:W-:Y:S01]  /*49c0*/  FMUL.FTZ R56, R56, R17.reuse ;  /* 0x0000001138387220 */ /* 0x080fe20000410000 */
[----:B------:R-:W-:Y:S01]  /*49d0*/  HMMA.16816.F32.BF16 R168, R4, R142, R168 ;  /* 0x0000008e04a8723c */ /* 0x000fe200000418a8 */
[----:B------:R-:W1:Y:S01]  /*49e0*/  SHFL.BFLY PT, R3, R0, 0x1, 0x1f ;  /* 0x0c201f0000037f89 */ /* 0x000e6200000e0000 */
[----:B------:R-:W-:Y:S01]  /*49f0*/  FMNMX.FTZ R2, R199, R2, !PT ;  /* 0x00000002c7027209 */ /* 0x000fe20007810000 */
[----:B------:R-:W-:-:S02]  /*4a00*/  FMUL.FTZ R57, R57, R17 ;  /* 0x0000001139397220 */ /* 0x000fc40000410000 */
[-C--:B------:R-:W-:Y:S02]  /*4a10*/  FMUL.FTZ R58, R58, R16.reuse ;  /* 0x000000103a3a7220 */ /* 0x080fe40000410000 */
[----:B------:R-:W3:Y:S01]  /*4a20*/  SHFL.BFLY PT, R10, R2, 0x2, 0x1f ;  /* 0x0c401f00020a7f89 */ /* 0x000ee200000e0000 */
[-C--:B------:R-:W-:Y:S01]  /*4a30*/  FMUL.FTZ R59, R59, R16.reuse ;  /* 0x000000103b3b7220 */ /* 0x080fe20000410000 */
[C---:B------:R-:W-:Y:S01]  /*4a40*/  HMMA.16816.F32.BF16 R40, R4.reuse, R180, R40 ;  /* 0x000000b40428723c */ /* 0x040fe20000041828 */
        /* <DEDUP_REMOVED lines=8> */
[----:B------:R-:W-:Y:S01]  /*4ad0*/  FMUL.FTZ R75, R75, R16 ;  /* 0x000000104b4b7220 */ /* 0x000fe20000410000 */
[C---:B--2---:R-:W-:Y:S01]  /*4ae0*/  HMMA.16816.F32.BF16 R56, R4.reuse, R144, R56 ;  /* 0x000000900438723c */ /* 0x044fe20000041838 */
[----:B------:R-:W-:Y:S01]  /*4af0*/  FMUL.FTZ R76, R76, R17 ;  /* 0x000000114c4c7220 */ /* 0x000fe20000410000 */
[----:B-1----:R-:W-:Y:S01]  /*4b00*/  FMNMX.FTZ R231, R0, R3, !PT ;  /* 0x0000000300e77209 */ /* 0x002fe20007810000 */
[-C--:B------:R-:W-:Y:S02]  /*4b10*/  FMUL.FTZ R77, R77, R17.reuse ;  /* 0x000000114d4d7220 */ /* 0x080fe40000410000 */
[-C--:B------:R-:W-:Y:S01]  /*4b20*/  FMUL.FTZ R88, R88, R17.reuse ;  /* 0x0000001158587220 */ /* 0x080fe20000410000 */
[----:B---3--:R-:W-:Y:S01]  /*4b30*/  FMNMX.FTZ R2, R2, R10, !PT ;  /* 0x0000000a02027209 */ /* 0x008fe20007810000 */
[-C--:B------:R-:W-:Y:S01]  /*4b40*/  FMUL.FTZ R78, R78, R16.reuse ;  /* 0x000000104e4e7220 */ /* 0x080fe20000410000 */
[----:B------:R-:W-:Y:S01]  /*4b50*/  HMMA.16816.F32.BF16 R60, R4, R146, R60 ;  /* 0x00000092043c723c */ /* 0x000fe2000004183c */
[----:B------:R-:W-:Y:S01]  /*4b60*/  FMUL.FTZ R79, R79, R16 ;  /* 0x000000104f4f7220 */ /* 0x000fe20000410000 */
[----:B------:R-:W-:Y:S01]  /*4b70*/  FSETP.NEU.FTZ.AND P1, PT, R231, -INF , PT ;  /* 0xff800000e700780b */ /* 0x000fe20003f3d000 */
        /* <DEDUP_REMOVED lines=27> */
[----:B------:R-:W-:Y:S01]  /*4d30*/  FMUL.FTZ R127, R127, R16 ;  /* 0x000000107f7f7220 */ /* 0x000fe20000410000 */
[----:B------:R-:W-:Y:S01]  /*4d40*/  HMMA.16816.F32.BF16 R108, R4, R26, R108 ;  /* 0x0000001a046c723c */ /* 0x000fe2000004186c */
[----:B------:R-:W-:-:S05]  /*4d50*/  FMUL.FTZ R0, R231, c[0x0][0x23c] ;  /* 0x00008f00e7007a20 */ /* 0x000fca0000410000 */
[----:B------:R-:W-:Y:S02]  /*4d60*/  FSEL R0, R0, RZ, P1 ;  /* 0x000000ff00007208 */ /* 0x000fe40000800000 */
[----:B------:R-:W-:Y:S03]  /*4d70*/  HMMA.16816.F32.BF16 R120, R4, R28, R120 ;  /* 0x0000001c0478723c */ /* 0x000fe60000041878 */
[----:B------:R-:W-:-:S04]  /*4d80*/  FFMA.FTZ R3, R132, c[0x0][0x23c], -R0 ;  /* 0x00008f0084037a23 */ /* 0x000fc80000010800 */
[----:B------:R1:W-:Y:S01]  /*4d90*/  MUFU.EX2 R240, R3 ;  /* 0x0000000300f07308 */ /* 0x0003e20000000800 */
[----:B------:R-:W-:Y:S01]  /*4da0*/  HMMA.16816.F32.BF16 R204, R4, R30, R124 ;  /* 0x0000001e04cc723c */ /* 0x000fe2000004187c */
[----:B------:R-:W2:Y:S06]  /*4db0*/  SHFL.BFLY PT, R4, R2, 0x1, 0x1f ;  /* 0x0c201f0002047f89 */ /* 0x000eac00000e0000 */
[----:B------:R-:W-:Y:S02]  /*4dc0*/  MOV R127, R211 ;  /* 0x000000d3007f7202 */ /* 0x000fe40000000f00 */
[----:B------:R-:W-:-:S02]  /*4dd0*/  MOV R125, R11 ;  /* 0x0000000b007d7202 */ /* 0x000fc40000000f00 */
[----:B------:R-:W-:Y:S02]  /*4de0*/  MOV R126, R210 ;  /* 0x000000d2007e7202 */ /* 0x000fe40000000f00 */
[----:B------:R-:W-:Y:S01]  /*4df0*/  MOV R124, R203 ;  /* 0x000000cb007c7202 */ /* 0x000fe20000000f00 */
[----:B-1----:R-:W-:-:S04]  /*4e00*/  FFMA.FTZ R3, R184, c[0x0][0x23c], -R0 ;  /* 0x00008f00b8037a23 */ /* 0x002fc80000010800 */
[----:B------:R1:W-:Y:S01]  /*4e10*/  MUFU.EX2 R241, R3 ;  /* 0x0000000300f17308 */ /* 0x0003e20000000800 */
[----:B--2---:R-:W-:Y:S01]  /*4e20*/  FMNMX.FTZ R230, R2, R4, !PT ;  /* 0x0000000402e67209 */ /* 0x004fe20007810000 */
[----:B------:R-:W-:Y:S01]  /*4e30*/  FFMA.FTZ R2, R185, c[0x0][0x23c], -R0 ;  /* 0x00008f00b9027a23 */ /* 0x000fe20000010800 */
[----:B------:R-:W-:Y:S02]  /*4e40*/  FSEL R4, R231, RZ, P1 ;  /* 0x000000ffe7047208 */ /* 0x000fe40000800000 */
[----:B------:R-:W-:-:S03]  /*4e50*/  FSETP.NEU.FTZ.AND P0, PT, R230, -INF , PT ;  /* 0xff800000e600780b */ /* 0x000fc60003f1d000 */
[----:B------:R2:W-:Y:S01]  /*4e60*/  MUFU.EX2 R235, R2 ;  /* 0x0000000200eb7308 */ /* 0x0005e20000000800 */
[----:B------:R-:W-:Y:S01]  /*4e70*/  FADD.FTZ R5, R136, -R4 ;  /* 0x8000000488057221 */ /* 0x000fe20000010000 */
[----:B------:R-:W-:Y:S01]  /*4e80*/  FSEL R4, R230, RZ, P0 ;  /* 0x000000ffe6047208 */ /* 0x000fe20000000000 */
[----:B-1----:R-:W-:Y:S02]  /*4e90*/  FFMA.FTZ R3, R137, c[0x0][0x23c], -R0 ;  /* 0x00008f0089037a23 */ /* 0x002fe40000010800 */
[----:B------:R-:W-:-:S03]  /*4ea0*/  FMUL.FTZ R5, R5, c[0x0][0x23c] ;  /* 0x00008f0005057a20 */ /* 0x000fc60000410000 */
[----:B------:R-:W1:Y:S01]  /*4eb0*/  MUFU.EX2 R246, R3 ;  /* 0x0000000300f67308 */ /* 0x000e620000000800 */
[----:B--2---:R-:W-:-:S07]  /*4ec0*/  FMUL.FTZ R2, R230, c[0x0][0x23c] ;  /* 0x00008f00e6027a20 */ /* 0x004fce0000410000 */
[----:B------:R-:W2:Y:S01]  /*4ed0*/  MUFU.EX2 R11, R5 ;  /* 0x00000005000b7308 */ /* 0x000ea20000000800 */
[----:B------:R-:W-:Y:S02]  /*4ee0*/  FSEL R2, R2, RZ, P0 ;  /* 0x000000ff02027208 */ /* 0x000fe40000000000 */
[----:B------:R-:W-:Y:S02]  /*4ef0*/  ISETP.GE.AND P0, PT, R244, 0x3, PT ;  /* 0x00000003f400780c */ /* 0x000fe40003f06270 */
[----:B-1----:R-:W-:Y:S01]  /*4f00*/  F2FP.BF16.PACK_AB R6, R246, R241 ;  /* 0x000000f1f606723e */ /* 0x002fe200000010ff */
[----:B------:R-:W-:-:S04]  /*4f10*/  FFMA.FTZ R3, R133, c[0x0][0x23c], -R2 ;  /* 0x00008f0085037a23 */ /* 0x000fc80000010802 */
[----:B------:R1:W-:Y:S01]  /*4f20*/  MUFU.EX2 R228, R3 ;  /* 0x0000000300e47308 */ /* 0x0003e20000000800 */
[-C--:B--2---:R-:W-:Y:S02]  /*4f30*/  FMUL.FTZ R148, R148, R11.reuse ;  /* 0x0000000b94947220 */ /* 0x084fe40000410000 */
        /* <DEDUP_REMOVED lines=8> */
[----:B------:R-:W1:Y:S01]  /*4fc0*/  MUFU.EX2 R234, R3 ;  /* 0x0000000300ea7308 */ /* 0x000e620000000800 */
        /* <DEDUP_REMOVED lines=8> */
[----:B-1----:R-:W-:Y:S01]  /*5050*/  F2FP.BF16.PACK_AB R5, R234, R228 ;  /* 0x000000e4ea05723e */ /* 0x002fe200000010ff */
[----:B------:R-:W-:-:S02]  /*5060*/  FFMA.FTZ R3, R138, c[0x0][0x23c], -R2 ;  /* 0x00008f008a037a23 */ /* 0x000fc40000010802 */
[-C--:B------:R-:W-:Y:S02]  /*5070*/  FMUL.FTZ R172, R172, R11.reuse ;  /* 0x0000000bacac7220 */ /* 0x080fe40000410000 */
[----:B------:R1:W-:Y:S01]  /*5080*/  MUFU.EX2 R229, R3 ;  /* 0x0000000300e57308 */ /* 0x0003e20000000800 */
        /* <DEDUP_REMOVED lines=8> */
[----:B-1----:R-:W-:Y:S01]  /*5110*/  FADD.FTZ R3, R135, -R4 ;  /* 0x8000000487037221 */ /* 0x002fe20000010000 */
[----:B------:R-:W-:Y:S01]  /*5120*/  F2FP.BF16.PACK_AB R4, R235, R240 ;  /* 0x000000f0eb04723e */ /* 0x000fe200000010ff */
[----:B------:R-:W-:Y:S02]  /*5130*/  FMUL.FTZ R81, R81, R11 ;  /* 0x0000000b51517220 */ /* 0x000fe40000410000 */
[----:B------:R-:W-:-:S02]  /*5140*/  FMUL.FTZ R3, R3, c[0x0][0x23c] ;  /* 0x00008f0003037a20 */ /* 0x000fc40000410000 */
[-C--:B------:R-:W-:Y:S02]  /*5150*/  FMUL.FTZ R96, R96, R11.reuse ;  /* 0x0000000b60607220 */ /* 0x080fe40000410000 */
[----:B------:R1:W2:Y:S01]  /*5160*/  MUFU.EX2 R10, R3 ;  /* 0x00000003000a7308 */ /* 0x0002a20000000800 */
[-C--:B------:R-:W-:Y:S02]  /*5170*/  FMUL.FTZ R97, R97, R11.reuse ;  /* 0x0000000b61617220 */ /* 0x080fe40000410000 */
[-C--:B------:R-:W-:Y:S02]  /*5180*/  FMUL.FTZ R112, R112, R11.reuse ;  /* 0x0000000b70707220 */ /* 0x080fe40000410000 */
[-C--:B------:R-:W-:Y:S02]  /*5190*/  FMUL.FTZ R113, R113, R11.reuse ;  /* 0x0000000b71717220 */ /* 0x080fe40000410000 */
[-C--:B------:R-:W-:Y:S02]  /*51a0*/  FMUL.FTZ R128, R128, R11.reuse ;  /* 0x0000000b80807220 */ /* 0x080fe40000410000 */
[----:B------:R-:W-:-:S02]  /*51b0*/  FMUL.FTZ R129, R129, R11 ;  /* 0x0000000b81817220 */ /* 0x000fc40000410000 */
[----:B-1----:R-:W-:Y:S02]  /*51c0*/  FFMA.FTZ R3, R139, c[0x0][0x23c], -R2 ;  /* 0x00008f008b037a23 */ /* 0x002fe40000010802 */
[-C--:B--2---:R-:W-:Y:S02]  /*51d0*/  FMUL.FTZ R150, R150, R10.reuse ;  /* 0x0000000a96967220 */ /* 0x084fe40000410000 */
[----:B------:R-:W1:Y:S01]  /*51e0*/  MUFU.EX2 R211, R3 ;  /* 0x0000000300d37308 */ /* 0x000e620000000800 */
[-C--:B------:R-:W-:Y:S02]  /*51f0*/  FMUL.FTZ R151, R151, R10.reuse ;  /* 0x0000000a97977220 */ /* 0x080fe40000410000 */
[-C--:B------:R-:W-:Y:S02]  /*5200*/  FMUL.FTZ R158, R158, R10.reuse ;  /* 0x0000000a9e9e7220 */ /* 0x080fe40000410000 */
[-C--:B------:R-:W-:Y:S02]  /*5210*/  FMUL.FTZ R159, R159, R10.reuse ;  /* 0x0000000a9f9f7220 */ /* 0x080fe40000410000 */
[----:B------:R-:W-:-:S02]  /*5220*/  FMUL.FTZ R162, R162, R10 ;  /* 0x0000000aa2a27220 */ /* 0x000fc40000410000 */
[-C--:B------:R-:W-:Y:S02]  /*5230*/  FMUL.FTZ R163, R163, R10.reuse ;  /* 0x0000000aa3a37220 */ /* 0x080fe40000410000 */
[-C--:B------:R-:W-:Y:S02]  /*5240*/  FMUL.FTZ R38, R38, R10.reuse ;  /* 0x0000000a26267220 */ /* 0x080fe40000410000 */
[-C--:B------:R-:W-:Y:S02]  /*5250*/  FMUL.FTZ R39, R39, R10.reuse ;  /* 0x0000000a27277220 */ /* 0x080fe40000410000 */
[-C--:B------:R-:W-:Y:S01]  /*5260*/  FMUL.FTZ R70, R70, R10.reuse ;  /* 0x0000000a46467220 */ /* 0x080fe20000410000 */
[----:B-1----:R-:W-:Y:S01]  /*5270*/  F2FP.BF16.PACK_AB R7, R211, R229 ;  /* 0x000000e5d307723e */ /* 0x002fe200000010ff */
[----:B------:R-:W-:Y:S02]  /*5280*/  FFMA.FTZ R3, R187, c[0x0][0x23c], -R8 ;  /* 0x00008f00bb037a23 */ /* 0x000fe40000010808 */
[----:B------:R-:W-:-:S02]  /*5290*/  FMUL.FTZ R71, R71, R10 ;  /* 0x0000000a47477220 */ /* 0x000fc40000410000 */
[----:B------:R1:W-:Y:S01]  /*52a0*/  MUFU.EX2 R210, R3 ;  /* 0x0000000300d27308 */ /* 0x0003e20000000800 */
[-C--:B------:R-:W-:Y:S01]  /*52b0*/  FMUL.FTZ R86, R86, R10.reuse ;  /* 0x0000000a56567220 */ /* 0x080fe20000410000 */
[C---:B------:R-:W-:Y:S01]  /*52c0*/  HMMA.16816.F32.BF16 R148, R4.reuse, R176, R148 ;  /* 0x000000b00494723c */ /* 0x040fe20000041894 */
[-C--:B------:R-:W-:Y:S02]  /*52d0*/  FMUL.FTZ R87, R87, R10.reuse ;  /* 0x0000000a57577220 */ /* 0x080fe40000410000 */
[-C--:B------:R-:W-:Y:S02]  /*52e0*/  FMUL.FTZ R102, R102, R10.reuse ;  /* 0x0000000a66667220 */ /* 0x080fe40000410000 */
[-C--:B------:R-:W-:Y:S02]  /*52f0*/  FMUL.FTZ R103, R103, R10.reuse ;  /* 0x0000000a67677220 */ /* 0x080fe40000410000 */
[-C--:B------:R-:W-:Y:S01]  /*5300*/  FMUL.FTZ R118, R118, R10.reuse ;  /* 0x0000000a76767220 */ /* 0x080fe20000410000 */
[----:B------:R-:W-:Y:S01]  /*5310*/  HMMA.16816.F32.BF16 R176, R4, R178, R156 ;  /* 0x000000b204b0723c */ /* 0x000fe2000004189c */
[----:B------:R-:W2:Y:S01]  /*5320*/  LDSM.16.MT88.4 R156, [R212+0xa800] ;  /* 0x00a80000d49c783b */ /* 0x000ea20000004200 */
[----:B------:R-:W-:-:S02]  /*5330*/  FMUL.FTZ R119, R119, R10 ;  /* 0x0000000a77777220 */ /* 0x000fc40000410000 */
[-C--:B------:R-:W-:Y:S02]  /*5340*/  FMUL.FTZ R174, R174, R10.reuse ;  /* 0x0000000aaeae7220 */ /* 0x080fe40000410000 */
[----:B-1----:R-:W-:Y:S02]  /*5350*/  FFMA.FTZ R3, R188, c[0x0][0x23c], -R8 ;  /* 0x00008f00bc037a23 */ /* 0x002fe40000010808 */
[-C--:B------:R-:W-:Y:S01]  /*5360*/  FMUL.FTZ R175, R175, R10.reuse ;  /* 0x0000000aafaf7220 */ /* 0x080fe20000410000 */
[----:B------:R-:W-:Y:S01]  /*5370*/  HMMA.16816.F32.BF16 R160, R4, R140, R160 ;  /* 0x0000008c04a0723c */ /* 0x000fe200000418a0 */
[----:B------:R1:W3:Y:S01]  /*5380*/  MUFU.EX2 R203, R3 ;  /* 0x0000000300cb7308 */ /* 0x0002e20000000800 */
[-C--:B------:R-:W-:Y:S02]  /*5390*/  FMUL.FTZ R50, R50, R10.reuse ;  /* 0x0000000a32327220 */ /* 0x080fe40000410000 */
[-C--:B------:R-:W-:Y:S02]  /*53a0*/  FMUL.FTZ R51, R51, R10.reuse ;  /* 0x0000000a33337220 */ /* 0x080fe40000410000 */
        /* <DEDUP_REMOVED lines=8> */
[----:B-1----:R-:W-:-:S02]  /*5430*/  FFMA.FTZ R3, R189, c[0x0][0x23c], -R8 ;  /* 0x00008f00bd037a23 */ /* 0x002fc40000010808 */
[-C--:B------:R-:W-:Y:S02]  /*5440*/  FMUL.FTZ R98, R98, R10.reuse ;  /* 0x0000000a62627220 */ /* 0x080fe40000410000 */
[----:B------:R1:W-:Y:S01]  /*5450*/  MUFU.EX2 R189, R3 ;  /* 0x0000000300bd7308 */ /* 0x0003e20000000800 */
[-C--:B------:R-:W-:Y:S02]  /*5460*/  FMUL.FTZ R99, R99, R10.reuse ;  /* 0x0000000a63637220 */ /* 0x080fe40000410000 */
[-C--:B------:R-:W-:Y:S01]  /*5470*/  FMUL.FTZ R114, R114, R10.reuse ;  /* 0x0000000a72727220 */ /* 0x080fe20000410000 */
[----:B------:R-:W-:Y:S01]  /*5480*/  HMMA.16816.F32.BF16 R84, R4, R20, R84 ;  /* 0x000000140454723c */ /* 0x000fe20000041854 */
[-C--:B------:R-:W-:Y:S02]  /*5490*/  FMUL.FTZ R115, R115, R10.reuse ;  /* 0x0000000a73737220 */ /* 0x080fe40000410000 */
[-C--:B------:R-:W-:Y:S02]  /*54a0*/  FMUL.FTZ R130, R130, R10.reuse ;  /* 0x0000000a82827220 */ /* 0x080fe40000410000 */
[----:B------:R-:W-:-:S03]  /*54b0*/  FMUL.FTZ R131, R131, R10 ;  /* 0x0000000a83837220 */ /* 0x000fc60000410000 */
[C---:B------:R-:W-:Y:S01]  /*54c0*/  HMMA.16816.F32.BF16 R100, R4.reuse, R24, R100 ;  /* 0x000000180464723c */ /* 0x040fe20000041864 */
[----:B-1----:R-:W-:Y:S01]  /*54d0*/  FFMA.FTZ R3, R190, c[0x0][0x23c], -R8 ;  /* 0x00008f00be037a23 */ /* 0x002fe20000010808 */
[----:B------:R-:W-:Y:S02]  /*54e0*/  MOV R190, R124 ;  /* 0x0000007c00be7202 */ /* 0x000fe40000000f00 */
[----:B---3--:R-:W-:Y:S01]  /*54f0*/  F2FP.BF16.PACK_AB R124, R203, R210 ;  /* 0x000000d2cb7c723e */ /* 0x008fe200000010ff */
[----:B------:R1:W3:Y:S03]  /*5500*/  MUFU.EX2 R188, R3 ;  /* 0x0000000300bc7308 */ /* 0x0002e60000000800 */
[C---:B------:R-:W-:Y:S08]  /*5510*/  HMMA.16816.F32.BF16 R116, R4.reuse, R28, R116 ;  /* 0x0000001c0474723c */ /* 0x040ff00000041874 */
[----:B------:R-:W-:Y:S01]  /*5520*/  HMMA.16816.F32.BF16 R140, R4, R142, R172 ;  /* 0x0000008e048c723c */ /* 0x000fe200000418ac */
[----:B------:R-:W-:Y:S01]  /*5530*/  LDSM.16.MT88.4 R172, [R214+0xa800] ;  /* 0x00a80000d6ac783b */ /* 0x000fe20000004200 */
[----:B-1----:R-:W-:Y:S01]  /*5540*/  FFMA.FTZ R3, R192, c[0x0][0x23c], -R9 ;  /* 0x00008f00c0037a23 */ /* 0x002fe20000010809 */
[----:B------:R-:W-:-:S05]  /*5550*/  MOV R192, R125 ;  /* 0x0000007d00c07202 */ /* 0x000fca0000000f00 */
[C---:B------:R-:W-:Y:S01]  /*5560*/  HMMA.16816.F32.BF16 R180, R4.reuse, R182, R48 ;  /* 0x000000b604b4723c */ /* 0x040fe20000041830 */
[----:B------:R-:W-:Y:S01]  /*5570*/  LDSM.16.MT88.4 R48, [R217+0xa800] ;  /* 0x00a80000d930783b */ /* 0x000fe20000004200 */
[----:B------:R1:W-:Y:S06]  /*5580*/  MUFU.EX2 R186, R3 ;  /* 0x0000000300ba7308 */ /* 0x0003ec0000000800 */
[C---:B------:R-:W-:Y:S08]  /*5590*/  HMMA.16816.F32.BF16 R52, R4.reuse, R144, R52 ;  /* 0x000000900434723c */ /* 0x040ff00000041834 */
[----:B------:R-:W-:Y:S01]  /*55a0*/  HMMA.16816.F32.BF16 R132, R4, R146, R64 ;  /* 0x000000920484723c */ /* 0x000fe20000041840 */
[----:B------:R-:W-:Y:S01]  /*55b0*/  LDSM.16.MT88.4 R64, [R216+0xa800] ;  /* 0x00a80000d840783b */ /* 0x000fe20000004200 */
[----:B-1----:R-:W-:Y:S01]  /*55c0*/  FFMA.FTZ R3, R191, c[0x0][0x23c], -R9 ;  /* 0x00008f00bf037a23 */ /* 0x002fe20000010809 */
[----:B------:R-:W-:-:S02]  /*55d0*/  MOV R191, R126 ;  /* 0x0000007e00bf7202 */ /* 0x000fc40000000f00 */
[----:B---3--:R-:W-:Y:S01]  /*55e0*/  F2FP.BF16.PACK_AB R126, R188, R189 ;  /* 0x000000bdbc7e723e */ /* 0x008fe200000010ff */
[----:B------:R1:W3:Y:S02]  /*55f0*/  MUFU.EX2 R187, R3 ;  /* 0x0000000300bb7308 */ /* 0x0002e40000000800 */
[C---:B------:R-:W-:Y:S01]  /*5600*/  HMMA.16816.F32.BF16 R32, R4.reuse, R34, R80 ;  /* 0x000000220420723c */ /* 0x040fe20000041850 */
[----:B------:R-:W-:Y:S07]  /*5610*/  LDSM.16.MT88.4 R80, [R212+0xb800] ;  /* 0x00b80000d450783b */ /* 0x000fee0000004200 */
[----:B------:R-:W-:Y:S01]  /*5620*/  HMMA.16816.F32.BF16 R20, R4, R22, R96 ;  /* 0x000000160414723c */ /* 0x000fe20000041860 */
[----:B------:R-:W-:Y:S01]  /*5630*/  LDSM.16.MT88.4 R96, [R214+0xb800] ;  /* 0x00b80000d660783b */ /* 0x000fe20000004200 */
[----:B-1----:R-:W-:Y:S01]  /*5640*/  FFMA.FTZ R3, R193, c[0x0][0x23c], -R9 ;  /* 0x00008f00c1037a23 */ /* 0x002fe20000010809 */
[----:B------:R-:W-:-:S05]  /*5650*/  MOV R193, R127 ;  /* 0x0000007f00c17202 */ /* 0x000fca0000000f00 */
[C---:B------:R-:W-:Y:S01]  /*5660*/  HMMA.16816.F32.BF16 R24, R4.reuse, R26, R112 ;  /* 0x0000001a0418723c */ /* 0x040fe20000041870 */
[----:B---3--:R-:W-:Y:S01]  /*5670*/  F2FP.BF16.PACK_AB R125, R187, R186 ;  /* 0x000000babb7d723e */ /* 0x008fe200000010ff */
[----:B------:R1:W-:Y:S01]  /*5680*/  MUFU.EX2 R185, R3 ;  /* 0x0000000300b97308 */ /* 0x0003e20000000800 */
[----:B------:R-:W-:Y:S05]  /*5690*/  LDSM.16.MT88.4 R112, [R217+0xb800] ;  /* 0x00b80000d970783b */ /* 0x000fea0000004200 */
[----:B------:R-:W-:Y:S01]  /*56a0*/  HMMA.16816.F32.BF16 R28, R4, R30, R128 ;  /* 0x0000001e041c723c */ /* 0x000fe20000041880 */
[----:B------:R-:W3:Y:S01]  /*56b0*/  LDSM.16.MT88.4 R4, [R216+0xb800] ;  /* 0x00b80000d804783b */ /* 0x000ee20000004200 */
[----:B-1----:R-:W-:Y:S01]  /*56c0*/  FFMA.FTZ R3, R194, c[0x0][0x23c], -R9 ;  /* 0x00008f00c2037a23 */ /* 0x002fe20000010809 */
[----:B------:R-:W-:-:S03]  /*56d0*/  MOV R194, R18 ;  /* 0x0000001200c27202 */ /* 0x000fc60000000f00 */
[----:B------:R1:W4:Y:S02]  /*56e0*/  MUFU.EX2 R184, R3 ;  /* 0x0000000300b87308 */ /* 0x0003240000000800 */
[----:B-1----:R-:W-:Y:S01]  /*56f0*/  FFMA.FTZ R3, R198, c[0x0][0x23c], -R0 ;  /* 0x00008f00c6037a23 */ /* 0x002fe20000010800 */
[----:B----4-:R-:W-:-:S05]  /*5700*/  F2FP.BF16.PACK_AB R127, R184, R185 ;  /* 0x000000b9b87f723e */ /* 0x010fca00000010ff */
[----:B------:R1:W-:Y:S02]  /*5710*/  MUFU.EX2 R139, R3 ;  /* 0x00000003008b7308 */ /* 0x0003e40000000800 */
[C---:B--2---:R-:W-:Y:S07]  /*5720*/  HMMA.16816.F32.BF16 R144, R124.reuse, R156, R236 ;  /* 0x0000009c7c90723c */ /* 0x044fee00000418ec */
[----:B------:R-:W-:Y:S01]  /*5730*/  MOV R239, R19 ;  /* 0x0000001300ef7202 */ /* 0x000fe20000000f00 */
[----:B---3--:R-:W-:Y:S01]  /*5740*/  HMMA.16816.F32.BF16 R120, R124, R4, R120 ;  /* 0x000000047c78723c */ /* 0x008fe20000041878 */
[----:B-1----:R-:W-:-:S03]  /*5750*/  FFMA.FTZ R3, R197, c[0x0][0x23c], -R0 ;  /* 0x00008f00c5037a23 */ /* 0x002fc60000010800 */
[----:B------:R-:W-:Y:S01]  /*5760*/  FFMA.FTZ R11, R239, R11, R240 ;  /* 0x0000000bef0b7223 */ /* 0x000fe200000100f0 */
[----:B------:R1:W2:Y:S03]  /*5770*/  MUFU.EX2 R138, R3 ;  /* 0x00000003008a7308 */ /* 0x0002a60000000800 */
[C---:B------:R-:W-:Y:S08]  /*5780*/  HMMA.16816.F32.BF16 R152, R124.reuse, R158, R152 ;  /* 0x0000009e7c98723c */ /* 0x040ff00000041898 */
[----:B------:R-:W-:Y:S01]  /*5790*/  HMMA.16816.F32.BF16 R164, R124, R172, R164 ;  /* 0x000000ac7ca4723c */ /* 0x000fe200000418a4 */
[--C-:B-1----:R-:W-:Y:S01]  /*57a0*/  FFMA.FTZ R3, R196, c[0x0][0x23c], -R0.reuse ;  /* 0x00008f00c4037a23 */ /* 0x102fe20000010800 */
[----:B--2---:R-:W-:Y:S01]  /*57b0*/  F2FP.BF16.PACK_AB R128, R138, R139 ;  /* 0x0000008b8a80723e */ /* 0x004fe200000010ff */
[----:B------:R-:W-:-:S05]  /*57c0*/  FFMA.FTZ R0, R195, c[0x0][0x23c], -R0 ;  /* 0x00008f00c3007a23 */ /* 0x000fca0000010800 */
[C---:B------:R-:W-:Y:S01]  /*57d0*/  HMMA.16816.F32.BF16 R168, R124.reuse, R174, R168 ;  /* 0x000000ae7ca8723c */ /* 0x040fe200000418a8 */
[----:B------:R1:W-:Y:S07]  /*57e0*/  MUFU.EX2 R137, R3 ;  /* 0x0000000300897308 */ /* 0x0003ee0000000800 */
[C---:B------:R-:W-:Y:S01]  /*57f0*/  HMMA.16816.F32.BF16 R40, R124.reuse, R48, R40 ;  /* 0x000000307c28723c */ /* 0x040fe20000041828 */
[----:B------:R2:W3:Y:S07]  /*5800*/  MUFU.EX2 R136, R0 ;  /* 0x0000000000887308 */ /* 0x0004ee0000000800 */
[----:B------:R-:W-:Y:S01]  /*5810*/  HMMA.16816.F32.BF16 R44, R124, R50, R44 ;  /* 0x000000327c2c723c */ /* 0x000fe2000004182c */
[----:B-1----:R-:W-:-:S04]  /*5820*/  FFMA.FTZ R3, R252, R10, R228 ;  /* 0x0000000afc037223 */ /* 0x002fc800000100e4 */
[----:B------:R-:W-:-:S03]  /*5830*/  FADD.FTZ R3, R234, R3 ;  /* 0x00000003ea037221 */ /* 0x000fc60000010000 */
[C---:B------:R-:W-:Y:S01]  /*5840*/  HMMA.16816.F32.BF16 R56, R124.reuse, R64, R56 ;  /* 0x000000407c38723c */ /* 0x040fe20000041838 */
[--C-:B--2---:R-:W-:Y:S01]  /*5850*/  FFMA.FTZ R0, R202, c[0x0][0x23c], -R2.reuse ;  /* 0x00008f00ca007a23 */ /* 0x104fe20000010802 */
[----:B---3--:R-:W-:Y:S01]  /*5860*/  F2FP.BF16.PACK_AB R130, R136, R137 ;  /* 0x000000898882723e */ /* 0x008fe200000010ff */
[----:B------:R-:W-:Y:S02]  /*5870*/  FADD.FTZ R3, R229, R3 ;  /* 0x00000003e5037221 */ /* 0x000fe40000010000 */
[----:B------:R1:W2:Y:S02]  /*5880*/  MUFU.EX2 R19, R0 ;  /* 0x0000000000137308 */ /* 0x0002a40000000800 */
[----:B------:R-:W-:Y:S01]  /*5890*/  FADD.FTZ R3, R211, R3 ;  /* 0x00000003d3037221 */ /* 0x000fe20000010000 */
[C---:B------:R-:W-:Y:S08]  /*58a0*/  HMMA.16816.F32.BF16 R60, R124.reuse, R66, R60 ;  /* 0x000000427c3c723c */ /* 0x040ff0000004183c */
[----:B------:R-:W-:Y:S01]  /*58b0*/  HMMA.16816.F32.BF16 R72, R124, R80, R72 ;  /* 0x000000507c48723c */ /* 0x000fe20000041848 */
[----:B-1----:R-:W-:-:S02]  /*58c0*/  FFMA.FTZ R0, R201, c[0x0][0x23c], -R2 ;  /* 0x00008f00c9007a23 */ /* 0x002fc40000010802 */
[----:B--2---:R-:W-:-:S05]  /*58d0*/  FADD.FTZ R3, R19, R3 ;  /* 0x0000000313037221 */ /* 0x004fca0000010000 */
[C---:B------:R-:W-:Y:S01]  /*58e0*/  HMMA.16816.F32.BF16 R76, R124.reuse, R82, R76 ;  /* 0x000000527c4c723c */ /* 0x040fe2000004184c */
[----:B------:R1:W2:Y:S07]  /*58f0*/  MUFU.EX2 R18, R0 ;  /* 0x0000000000127308 */ /* 0x0002ae0000000800 */
[C---:B------:R-:W-:Y:S08]  /*5900*/  HMMA.16816.F32.BF16 R88, R124.reuse, R96, R88 ;  /* 0x000000607c58723c */ /* 0x040ff00000041858 */
[----:B------:R-:W-:Y:S01]  /*5910*/  HMMA.16816.F32.BF16 R92, R124, R98, R92 ;  /* 0x000000627c5c723c */ /* 0x000fe2000004185c */
[--C-:B-1----:R-:W-:Y:S01]  /*5920*/  FFMA.FTZ R0, R200, c[0x0][0x23c], -R2.reuse ;  /* 0x00008f00c8007a23 */ /* 0x102fe20000010802 */
[----:B--2---:R-:W-:Y:S01]  /*5930*/  F2FP.BF16.PACK_AB R129, R18, R19 ;  /* 0x000000131281723e */ /* 0x004fe200000010ff */
[----:B------:R-:W-:-:S02]  /*5940*/  FFMA.FTZ R2, R199, c[0x0][0x23c], -R2 ;  /* 0x00008f00c7027a23 */ /* 0x000fc40000010802 */
[----:B------:R1:W2:Y:S01]  /*5950*/  MUFU.EX2 R9, R0 ;  /* 0x0000000000097308 */ /* 0x0002a20000000800 */
[----:B------:R-:W-:Y:S02]  /*5960*/  FADD.FTZ R3, R18, R3 ;  /* 0x0000000312037221 */ /* 0x000fe40000010000 */
[C---:B------:R-:W-:Y:S05]  /*5970*/  HMMA.16816.F32.BF16 R104, R124.reuse, R112, R104 ;  /* 0x000000707c68723c */ /* 0x040fea0000041868 */
[----:B------:R-:W3:Y:S03]  /*5980*/  MUFU.EX2 R8, R2 ;  /* 0x0000000200087308 */ /* 0x000ee60000000800 */
[----:B------:R-:W-:Y:S01]  /*5990*/  HMMA.16816.F32.BF16 R108, R124, R114, R108 ;  /* 0x000000727c6c723c */ /* 0x000fe2000004186c */
[----:B-1----:R-:W-:-:S02]  /*59a0*/  FFMA.FTZ R0, R250, R16, R247 ;  /* 0x00000010fa007223 */ /* 0x002fc400000100f7 */
[----:B--2---:R-:W-:-:S05]  /*59b0*/  FADD.FTZ R3, R9, R3 ;  /* 0x0000000309037221 */ /* 0x004fca0000010000 */
[----:B------:R-:W-:Y:S01]  /*59c0*/  HMMA.16816.F32.BF16 R124, R124, R6, R204 ;  /* 0x000000067c7c723c */ /* 0x000fe200000418cc */
[----:B------:R-:W-:Y:S01]  /*59d0*/  FADD.FTZ R0, R248, R0 ;  /* 0x00000000f8007221 */ /* 0x000fe20000010000 */
[----:B---3--:R-:W-:Y:S01]  /*59e0*/  F2FP.BF16.PACK_AB R131, R8, R9 ;  /* 0x000000090883723e */ /* 0x008fe200000010ff */
[----:B------:R-:W-:Y:S02]  /*59f0*/  FFMA.FTZ R2, R251, R17, R194 ;  /* 0x00000011fb027223 */ /* 0x000fe400000100c2 */
[----:B------:R-:W-:Y:S02]  /*5a00*/  FADD.FTZ R0, R192, R0 ;  /* 0x00000000c0007221 */ /* 0x000fe40000010000 */
[----:B------:R-:W-:Y:S02]  /*5a10*/  FADD.FTZ R2, R193, R2 ;  /* 0x00000002c1027221 */ /* 0x000fe40000010000 */
        /* <DEDUP_REMOVED lines=21> */
[----:B------:R-:W-:Y:S01]  /*5b70*/  FADD.FTZ R252, R8, R3 ;  /* 0x0000000308fc7221 */ /* 0x000fe20000010000 */
[----:B------:R-:W-:Y:S01]  /*5b80*/  MOV R136, R231 ;  /* 0x000000e700887202 */ /* 0x000fe20000000f00 */
[----:B------:R-:W-:Y:S01]  /*5b90*/  FADD.FTZ R251, R188, R2 ;  /* 0x00000002bcfb7221 */ /* 0x000fe20000010000 */
[----:B------:R1:W-:Y:S01]  /*5ba0*/  STL [R1], R246 ;  /* 0x000000f601007387 */ /* 0x0003e20000100800 */
[----:B------:R-:W-:Y:S01]  /*5bb0*/  FADD.FTZ R250, R184, R0 ;  /* 0x00000000b8fa7221 */ /* 0x000fe20000010000 */
[----:B------:R-:W-:-:S02]  /*5bc0*/  MOV R3, R208 ;  /* 0x000000d000037202 */ /* 0x000fc40000000f00 */
        /* <DEDUP_REMOVED lines=8> */
[----:B------:R-:W-:Y:S01]  /*5c50*/  HMMA.16816.F32.BF16 R80, R128, R82, R32 ;  /* 0x000000528050723c */ /* 0x000fe20000041820 */
[----:B------:R-:W-:-:S07]  /*5c60*/  MOV R134, R209 ;  /* 0x000000d100867202 */ /* 0x000fce0000000f00 */
[C---:B------:R-:W-:Y:S08]  /*5c70*/  HMMA.16816.F32.BF16 R96, R128.reuse, R98, R20 ;  /* 0x000000628060723c */ /* 0x040ff00000041814 */
[C---:B------:R-:W-:Y:S08]  /*5c80*/  HMMA.16816.F32.BF16 R112, R128.reuse, R114, R24 ;  /* 0x000000728070723c */ /* 0x040ff00000041818 */
[----:B------:R-:W-:Y:S01]  /*5c90*/  HMMA.16816.F32.BF16 R128, R128, R6, R28 ;  /* 0x000000068080723c */ /* 0x000fe2000004181c */
[----:B------:R-:W-:Y:S05]  /*5ca0*/  @!UPT UIADD3 URZ, URZ, URZ, URZ ;  /* 0x0000003f3f3ff290 */ /* 0x000fea000fffe03f */
[----:B------:R-:W-:Y:S11]  /*5cb0*/  @!P0 BRA `(.L_x_867) ;  /* 0x000059a000008947 */ /* 0x000ff60003800000 */
[----:B-1----:R-:W2:Y:S04]  /*5cc0*/  LDL.64 R192, [R1+0x30] ;  /* 0x0000300001c07983 */ /* 0x002ea80000100a00 */
[----:B------:R-:W3:Y:S01]  /*5cd0*/  LDL.64 R190, [R1+0x8] ;  /* 0x0000080001be7983 */ /* 0x000ee20000100a00 */
[----:B------:R-:W-:Y:S01]  /*5ce0*/  IADD3 R0, R244, -0x1, RZ ;  /* 0xfffffffff4007810 */ /* 0x000fe20007ffe0ff */
[----:B------:R-:W-:-:S04]  /*5cf0*/  DEPBAR.LE SB0, 0x0 ;  /* 0x000080000000791a */ /* 0x000fc80000000000 */
[----:B------:R-:W-:Y:S01]  /*5d00*/  IMAD R0, R0, c[0x0][0x1a0], RZ ;  /* 0x0000680000007a24 */ /* 0x000fe200078e02ff */
[----:B------:R-:W-:Y:S02]  /*5d10*/  UMOV UR10, 0x6 ;  /* 0x00000006000a7882 */ /* 0x000fe40000000000 */
[----:B------:R-:W-:Y:S02]  /*5d20*/  ULDC UR5, c[0x0][0x1a4] ;  /* 0x0000690000057ab9 */ /* 0x000fe40000000800 */
[----:B------:R-:W-:Y:S02]  /*5d30*/  USHF.L.U64.HI UR5, UR4, UR10, UR5 ;  /* 0x0000000a04057299 */ /* 0x000fe40008010205 */
[----:B------:R-:W-:Y:S02]  /*5d40*/  UIADD3 UR10, UP0, -UR11, 0x80, URZ ;  /* 0x000000800b0a7890 */ /* 0x000fe4000ff1e13f */
[----:B------:R-:W-:Y:S02]  /*5d50*/  ULDC.64 UR12, c[0x0][0x118] ;  /* 0x00004600000c7ab9 */ /* 0x000fe40000000a00 */
[----:B------:R-:W-:Y:S01]  /*5d60*/  UIADD3.X UR4, URZ, ~UR5, URZ, UP0, !UPT ;  /* 0x800000053f047290 */ /* 0x000fe200087fe43f */
[----:B------:R-:W-:Y:S01]  /*5d70*/  BAR.SYNC.DEFER_BLOCKING 0x0 ;  /* 0x0000000000007b1d */ /* 0x000fe20000010000 */
[----:B--2---:R-:W-:-:S04]  /*5d80*/  LEA R0, R0, R192, 0x5 ;  /* 0x000000c000007211 */ /* 0x004fc800078e28ff */
[----:B------:R-:W-:Y:S02]  /*5d90*/  LEA R0, R0, c[0x0][0x170], 0x1 ;  /* 0x00005c0000007a11 */ /* 0x000fe400078e08ff */
[----:B---3--:R-:W-:Y:S02]  /*5da0*/  MOV R248, R190 ;  /* 0x000000be00f87202 */ /* 0x008fe40000000f00 */
[C---:B------:R-:W-:Y:S02]  /*5db0*/  IADD3 R2, R0.reuse, UR8, RZ ;  /* 0x0000000800027c10 */ /* 0x040fe4000fffe0ff */
[----:B------:R-:W-:Y:S02]  /*5dc0*/  IADD3 R0, P0, R0, -UR11, RZ ;  /* 0x8000000b00007c10 */ /* 0x000fe4000ff1e0ff */
[----:B------:R-:W-:Y:S02]  /*5dd0*/  IADD3 R2, R2, -UR11, RZ ;  /* 0x8000000b02027c10 */ /* 0x000fe4000fffe0ff */
[----:B------:R-:W-:-:S02]  /*5de0*/  IADD3.X R3, R243, ~UR5, RZ, P0, !PT ;  /* 0x80000005f3037c10 */ /* 0x000fc400087fe4ff */
[C---:B------:R-:W-:Y:S02]  /*5df0*/  IADD3 R228, P3, R0.reuse, -UR11, RZ ;  /* 0x8000000b00e47c10 */ /* 0x040fe4000ff7e0ff */
[----:B------:R-:W-:Y:S02]  /*5e00*/  IADD3 R4, P2, R0, UR10, RZ ;  /* 0x0000000a00047c10 */ /* 0x000fe4000ff5e0ff */
[C---:B------:R-:W-:Y:S02]  /*5e10*/  IADD3 R210, P1, R2.reuse, -UR11, RZ ;  /* 0x8000000b02d27c10 */ /* 0x040fe4000ff3e0ff */
[----:B------:R-:W-:Y:S02]  /*5e20*/  IADD3 R2, P0, R2, UR10, RZ ;  /* 0x0000000a02027c10 */ /* 0x000fe4000ff1e0ff */
[C---:B------:R-:W-:Y:S02]  /*5e30*/  IADD3.X R229, R3.reuse, ~UR5, RZ, P3, !PT ;  /* 0x8000000503e57c10 */ /* 0x040fe40009ffe4ff */
[----:B------:R-:W-:-:S02]  /*5e40*/  IADD3.X R5, R3, UR4, RZ, P2, !PT ;  /* 0x0000000403057c10 */ /* 0x000fc400097fe4ff */
[C---:B------:R-:W-:Y:S01]  /*5e50*/  IADD3.X R211, R233.reuse, ~UR5, RZ, P1, !PT ;  /* 0x80000005e9d37c10 */ /* 0x040fe20008ffe4ff */
[----:B------:R-:W-:Y:S01]  /*5e60*/  @!PT LDS RZ, [RZ] ;  /* 0x00000000fffff984 */ /* 0x000fe20000000800 */
[----:B------:R-:W-:Y:S01]  /*5e70*/  @!PT LDS RZ, [RZ] ;  /* 0x00000000fffff984 */ /* 0x000fe20000000800 */
[----:B------:R-:W-:Y:S01]  /*5e80*/  @!PT LDS RZ, [RZ] ;  /* 0x00000000fffff984 */ /* 0x000fe20000000800 */
[----:B------:R1:W-:Y:S01]  /*5e90*/  LDGSTS.E.BYPASS.LTC128B.128 [R227+0xa000], [R228.64] ;  /* 0x0a000000e4e37fae */ /* 0x0003e2000b901d4c */
[----:B------:R-:W-:Y:S02]  /*5ea0*/  IADD3.X R3, R233, UR4, RZ, P0, !PT ;  /* 0x00000004e9037c10 */ /* 0x000fe400087fe4ff */
[----:B------:R-:W-:Y:S01]  /*5eb0*/  MOV R249, R191 ;  /* 0x000000bf00f97202 */ /* 0x000fe20000000f00 */
[----:B------:R2:W-:Y:S01]  /*5ec0*/  LDGSTS.E.BYPASS.LTC128B.128 [R227+0xb000], [R4.64] ;  /* 0x0b00000004e37fae */ /* 0x0005e2000b901d4c */
[----:B------:R-:W-:-:S03]  /*5ed0*/  ISETP.NE.AND P0, PT, R244, 0x3, PT ;  /* 0x00000003f400780c */ /* 0x000fc60003f05270 */
[----:B------:R1:W-:Y:S04]  /*5ee0*/  LDGSTS.E.BYPASS.LTC128B.128 [R227+0xa800], [R210.64] ;  /* 0x0a800000d2e37fae */ /* 0x0003e8000b901d4c */
[----:B------:R1:W-:Y:S04]  /*5ef0*/  LDGSTS.E.BYPASS.LTC128B.128 [R227+0xb800], [R2.64] ;  /* 0x0b80000002e37fae */ /* 0x0003e8000b901d4c */
[----:B------:R-:W-:Y:S04]  /*5f00*/  LDSM.16.M88.4 R8, [R213] ;  /* 0x00000000d508783b */ /* 0x000fe80000000200 */
[----:B------:R-:W3:Y:S04]  /*5f10*/  LDSM.16.M88.4 R24, [R222] ;  /* 0x00000000de18783b */ /* 0x000ee80000000200 */
[----:B------:R-:W4:Y:S04]  /*5f20*/  LDSM.16.M88.4 R28, [R222+0x800] ;  /* 0x00080000de1c783b */ /* 0x000f280000000200 */
[----:B------:R-:W-:Y:S04]  /*5f30*/  LDSM.16.M88.4 R20, [R215] ;  /* 0x00000000d714783b */ /* 0x000fe80000000200 */
[----:B--2---:R-:W2:Y:S04]  /*5f40*/  LDSM.16.M88.4 R4, [R213+0x2000] ;  /* 0x00200000d504783b */ /* 0x004ea80000000200 */
[----:B------:R-:W5:Y:S04]  /*5f50*/  LDSM.16.M88.4 R132, [R223] ;  /* 0x00000000df84783b */ /* 0x000f680000000200 */
[----:B------:R-:W1:Y:S04]  /*5f60*/  LDSM.16.M88.4 R32, [R226] ;  /* 0x00000000e220783b */ /* 0x000e680000000200 */
[----:B------:R-:W1:Y:S04]  /*5f70*/  LDSM.16.M88.4 R16, [R215+0x2000] ;  /* 0x00200000d710783b */ /* 0x000e680000000200 */
[----:B------:R-:W-:Y:S04]  /*5f80*/  LDSM.16.M88.4 R136, [R220] ;  /* 0x00000000dc88783b */ /* 0x000fe80000000200 */
[----:B------:R-:W0:Y:S01]  /*5f90*/  LDGDEPBAR ;  /* 0x00000000000079af */ /* 0x000e220000000000 */
[C---:B---3--:R-:W-:Y:S08]  /*5fa0*/  HMMA.16816.F32.BF16 R184, R8.reuse, R24, RZ ;  /* 0x0000001808b8723c */ /* 0x048ff000000418ff */
[C---:B----4-:R-:W-:Y:S08]  /*5fb0*/  HMMA.16816.F32.BF16 R180, R8.reuse, R30, RZ ;  /* 0x0000001e08b4723c */ /* 0x050ff000000418ff */
[C---:B------:R-:W-:Y:S08]  /*5fc0*/  HMMA.16816.F32.BF16 R188, R8.reuse, R28, RZ ;  /* 0x0000001c08bc723c */ /* 0x040ff000000418ff */
[----:B------:R-:W-:Y:S01]  /*5fd0*/  HMMA.16816.F32.BF16 R192, R8, R26, RZ ;  /* 0x0000001a08c0723c */ /* 0x000fe200000418ff */
[----:B------:R-:W3:Y:S07]  /*5fe0*/  LDSM.16.M88.4 R8, [R221] ;  /* 0x00000000dd08783b */ /* 0x000eee0000000200 */
[C---:B--2---:R-:W-:Y:S08]  /*5ff0*/  HMMA.16816.F32.BF16 R176, R4.reuse, R24, RZ ;  /* 0x0000001804b0723c */ /* 0x044ff000000418ff */
[C---:B------:R-:W-:Y:S08]  /*6000*/  HMMA.16816.F32.BF16 R140, R4.reuse, R28, RZ ;  /* 0x0000001c048c723c */ /* 0x040ff000000418ff */
[C---:B------:R-:W-:Y:S01]  /*6010*/  HMMA.16816.F32.BF16 R196, R4.reuse, R26, RZ ;  /* 0x0000001a04c4723c */ /* 0x040fe200000418ff */
[----:B------:R-:W2:Y:S07]  /*6020*/  LDSM.16.M88.4 R24, [R220+0x800] ;  /* 0x00080000dc18783b */ /* 0x000eae0000000200 */
[----:B------:R-:W-:Y:S01]  /*6030*/  HMMA.16816.F32.BF16 R28, R4, R30, RZ ;  /* 0x0000001e041c723c */ /* 0x000fe200000418ff */
[----:B------:R-:W4:Y:S07]  /*6040*/  LDSM.16.M88.4 R4, [R221+0x2000] ;  /* 0x00200000dd04783b */ /* 0x000f2e0000000200 */
[C---:B-----5:R-:W-:Y:S08]  /*6050*/  HMMA.16816.F32.BF16 R200, R20.reuse, R132, R184 ;  /* 0x0000008414c8723c */ /* 0x060ff000000418b8 */
[C---:B-1----:R-:W-:Y:S08]  /*6060*/  HMMA.16816.F32.BF16 R184, R20.reuse, R34, R180 ;  /* 0x0000002214b8723c */ /* 0x042ff000000418b4 */
[C---:B------:R-:W-:Y:S08]  /*6070*/  HMMA.16816.F32.BF16 R188, R20.reuse, R32, R188 ;  /* 0x0000002014bc723c */ /* 0x040ff000000418bc */
[----:B------:R-:W-:Y:S01]  /*6080*/  HMMA.16816.F32.BF16 R192, R20, R134, R192 ;  /* 0x0000008614c0723c */ /* 0x000fe200000418c0 */
[----:B------:R-:W-:Y:S07]  /*6090*/  LDSM.16.M88.4 R20, [R219+0x2000] ;  /* 0x00200000db14783b */ /* 0x000fee0000000200 */
[C---:B------:R-:W-:Y:S08]  /*60a0*/  HMMA.16816.F32.BF16 R180, R16.reuse, R132, R176 ;  /* 0x0000008410b4723c */ /* 0x040ff000000418b0 */
[C---:B------:R-:W-:Y:S08]  /*60b0*/  HMMA.16816.F32.BF16 R176, R16.reuse, R32, R140 ;  /* 0x0000002010b0723c */ /* 0x040ff0000004188c */
[C---:B------:R-:W-:Y:S01]  /*60c0*/  HMMA.16816.F32.BF16 R140, R16.reuse, R134, R196 ;  /* 0x00000086108c723c */ /* 0x040fe200000418c4 */
[----:B------:R-:W-:Y:S07]  /*60d0*/  LDSM.16.M88.4 R132, [R218+0x800] ;  /* 0x00080000da84783b */ /* 0x000fee0000000200 */
[----:B------:R-:W-:Y:S01]  /*60e0*/  HMMA.16816.F32.BF16 R28, R16, R34, R28 ;  /* 0x00000022101c723c */ /* 0x000fe2000004181c */
[----:B------:R-:W-:Y:S04]  /*60f0*/  LDSM.16.M88.4 R32, [R218] ;  /* 0x00000000da20783b */ /* 0x000fe80000000200 */
[----:B------:R-:W1:Y:S03]  /*6100*/  LDSM.16.M88.4 R16, [R219] ;  /* 0x00000000db10783b */ /* 0x000e660000000200 */
[C---:B---3--:R-:W-:Y:S08]  /*6110*/  HMMA.16816.F32.BF16 R200, R8.reuse, R136, R200 ;  /* 0x0000008808c8723c */ /* 0x048ff000000418c8 */
[C---:B--2---:R-:W-:Y:S08]  /*6120*/  HMMA.16816.F32.BF16 R204, R8.reuse, R24, R188 ;  /* 0x0000001808cc723c */ /* 0x044ff000000418bc */
[C---:B------:R-:W-:Y:S08]  /*6130*/  HMMA.16816.F32.BF16 R196, R8.reuse, R138, R192 ;  /* 0x0000008a08c4723c */ /* 0x040ff000000418c0 */
[----:B------:R-:W-:Y:S01]  /*6140*/  HMMA.16816.F32.BF16 R192, R8, R26, R184 ;  /* 0x0000001a08c0723c */ /* 0x000fe200000418b8 */
[----:B------:R-:W-:Y:S07]  /*6150*/  LDSM.16.M88.4 R8, [R213+0x4000] ;  /* 0x00400000d508783b */ /* 0x000fee0000000200 */
[C---:B----4-:R-:W-:Y:S08]  /*6160*/  HMMA.16816.F32.BF16 R188, R4.reuse, R136, R180 ;  /* 0x0000008804bc723c */ /* 0x050ff000000418b4 */
[C---:B------:R-:W-:Y:S01]  /*6170*/  HMMA.16816.F32.BF16 R184, R4.reuse, R138, R140 ;  /* 0x0000008a04b8723c */ /* 0x040fe2000004188c */
[----:B------:R-:W-:Y:S07]  /*6180*/  LDSM.16.M88.4 R136, [R222+0x1800] ;  /* 0x00180000de88783b */ /* 0x000fee0000000200 */
[C---:B------:R-:W-:Y:S08]  /*6190*/  HMMA.16816.F32.BF16 R140, R4.reuse, R24, R176 ;  /* 0x00000018048c723c */ /* 0x040ff000000418b0 */
[----:B------:R-:W-:Y:S01]  /*61a0*/  HMMA.16816.F32.BF16 R176, R4, R26, R28 ;  /* 0x0000001a04b0723c */ /* 0x000fe2000004181c */
[----:B------:R-:W2:Y:S04]  /*61b0*/  LDSM.16.M88.4 R24, [R222+0x1000] ;  /* 0x00100000de18783b */ /* 0x000ea80000000200 */
[----:B------:R-:W3:Y:S03]  /*61c0*/  LDSM.16.M88.4 R28, [R213+0x6000] ;  /* 0x00600000d51c783b */ /* 0x000ee60000000200 */
[C---:B-1----:R-:W-:Y:S01]  /*61d0*/  HMMA.16816.F32.BF16 R180, R16.reuse, R32, R200 ;  /* 0x0000002010b4723c */ /* 0x042fe200000418c8 */
[----:B------:R-:W-:Y:S07]  /*61e0*/  LDSM.16.M88.4 R4, [R215+0x4000] ;  /* 0x00400000d704783b */ /* 0x000fee0000000200 */
[----:B------:R-:W-:Y:S08]  /*61f0*/  HMMA.16816.F32.BF16 R196, R16, R34, R196 ;  /* 0x0000002210c4723c */ /* 0x000ff000000418c4 */
[C---:B------:R-:W-:Y:S08]  /*6200*/  HMMA.16816.F32.BF16 R188, R20.reuse, R32, R188 ;  /* 0x0000002014bc723c */ /* 0x040ff000000418bc */
[----:B------:R-:W-:Y:S08]  /*6210*/  HMMA.16816.F32.BF16 R32, R20, R34, R184 ;  /* 0x000000221420723c */ /* 0x000ff000000418b8 */
[-C--:B------:R-:W-:Y:S08]  /*6220*/  HMMA.16816.F32.BF16 R200, R16, R132.reuse, R204 ;  /* 0x0000008410c8723c */ /* 0x080ff000000418cc */
[----:B------:R-:W-:Y:S01]  /*6230*/  HMMA.16816.F32.BF16 R204, R20, R132, R140 ;  /* 0x0000008414cc723c */ /* 0x000fe2000004188c */
[----:B------:R-:W1:Y:S07]  /*6240*/  LDSM.16.M88.4 R140, [R225] ;  /* 0x00000000e18c783b */ /* 0x000e6e0000000200 */
[-C--:B------:R-:W-:Y:S08]  /*6250*/  HMMA.16816.F32.BF16 R192, R16, R134.reuse, R192 ;  /* 0x0000008610c0723c */ /* 0x080ff000000418c0 */
[----:B------:R-:W-:Y:S01]  /*6260*/  HMMA.16816.F32.BF16 R184, R20, R134, R176 ;  /* 0x0000008614b8723c */ /* 0x000fe200000418b0 */
[----:B------:R-:W4:Y:S04]  /*6270*/  LDSM.16.M88.4 R132, [R224] ;  /* 0x00000000e084783b */ /* 0x000f280000000200 */
[----:B------:R-:W-:Y:S03]  /*6280*/  LDSM.16.M88.4 R20, [R221+0x4000] ;  /* 0x00400000dd14783b */ /* 0x000fe60000000200 */
[C---:B--2---:R-:W-:Y:S08]  /*6290*/  HMMA.16816.F32.BF16 R16, R8.reuse, R24, R180 ;  /* 0x000000180810723c */ /* 0x044ff000000418b4 */
[----:B------:R-:W-:Y:S08]  /*62a0*/  HMMA.16816.F32.BF16 R180, R8, R26, R196 ;  /* 0x0000001a08b4723c */ /* 0x000ff000000418c4 */
[C---:B---3--:R-:W-:Y:S08]  /*62b0*/  HMMA.16816.F32.BF16 R188, R28.reuse, R24, R188 ;  /* 0x000000181cbc723c */ /* 0x048ff000000418bc */
[----:B------:R-:W-:Y:S01]  /*62c0*/  HMMA.16816.F32.BF16 R196, R28, R26, R32 ;  /* 0x0000001a1cc4723c */ /* 0x000fe20000041820 */
[----:B------:R-:W2:Y:S04]  /*62d0*/  LDSM.16.M88.4 R24, [R215+0x6000] ;  /* 0x00600000d718783b */ /* 0x000ea80000000200 */
[----:B------:R-:W3:Y:S03]  /*62e0*/  LDSM.16.M88.4 R32, [R220+0x1000] ;  /* 0x00100000dc20783b */ /* 0x000ee60000000200 */
[C---:B------:R-:W-:Y:S08]  /*62f0*/  HMMA.16816.F32.BF16 R176, R8.reuse, R136, R200 ;  /* 0x0000008808b0723c */ /* 0x040ff000000418c8 */
[----:B------:R-:W-:Y:S08]  /*6300*/  HMMA.16816.F32.BF16 R8, R8, R138, R192 ;  /* 0x0000008a0808723c */ /* 0x000ff000000418c0 */
[C---:B------:R-:W-:Y:S08]  /*6310*/  HMMA.16816.F32.BF16 R204, R28.reuse, R136, R204 ;  /* 0x000000881ccc723c */ /* 0x040ff000000418cc */
[----:B------:R-:W-:Y:S01]  /*6320*/  HMMA.16816.F32.BF16 R236, R28, R138, R184 ;  /* 0x0000008a1cec723c */ /* 0x000fe200000418b8 */
[----:B------:R-:W-:Y:S07]  /*6330*/  LDSM.16.M88.4 R28, [R218+0x1000] ;  /* 0x00100000da1c783b */ /* 0x000fee0000000200 */
[C---:B-1----:R-:W-:Y:S01]  /*6340*/  HMMA.16816.F32.BF16 R136, R4.reuse, R140, R16 ;  /* 0x0000008c0488723c */ /* 0x042fe20000041810 */
[----:B------:R-:W1:Y:S07]  /*6350*/  LDSM.16.M88.4 R16, [R221+0x6000] ;  /* 0x00600000dd10783b */ /* 0x000e6e0000000200 */
[C---:B----4-:R-:W-:Y:S01]  /*6360*/  HMMA.16816.F32.BF16 R232, R4.reuse, R134, R8 ;  /* 0x0000008604e8723c */ /* 0x050fe20000041808 */
[----:B------:R-:W4:Y:S07]  /*6370*/  LDSM.16.M88.4 R8, [R219+0x4000] ;  /* 0x00400000db08783b */ /* 0x000f2e0000000200 */
[----:B------:R-:W-:Y:S08]  /*6380*/  HMMA.16816.F32.BF16 R200, R4, R132, R176 ;  /* 0x0000008404c8723c */ /* 0x000ff000000418b0 */
[----:B--2---:R-:W-:Y:S08]  /*6390*/  HMMA.16816.F32.BF16 R176, R24, R140, R188 ;  /* 0x0000008c18b0723c */ /* 0x004ff000000418bc */
[----:B------:R-:W-:Y:S01]  /*63a0*/  HMMA.16816.F32.BF16 R192, R4, R142, R180 ;  /* 0x0000008e04c0723c */ /* 0x000fe200000418b4 */
[----:B------:R-:W2:Y:S07]  /*63b0*/  LDSM.16.M88.4 R4, [R219+0x6000] ;  /* 0x00600000db04783b */ /* 0x000eae0000000200 */
[----:B---3--:R-:W-:Y:S08]  /*63c0*/  HMMA.16816.F32.BF16 R136, R20, R32, R136 ;  /* 0x000000201488723c */ /* 0x008ff00000041888 */
[----:B------:R-:W-:Y:S08]  /*63d0*/  HMMA.16816.F32.BF16 R140, R24, R142, R196 ;  /* 0x0000008e188c723c */ /* 0x000ff000000418c4 */
[----:B-1----:R-:W-:Y:S08]  /*63e0*/  HMMA.16816.F32.BF16 R176, R16, R32, R176 ;  /* 0x0000002010b0723c */ /* 0x002ff000000418b0 */
[----:B----4-:R-:W-:Y:S08]  /*63f0*/  HMMA.16816.F32.BF16 R184, R8, R28, R136 ;  /* 0x0000001c08b8723c */ /* 0x010ff00000041888 */
[-C--:B------:R-:W-:Y:S08]  /*6400*/  HMMA.16816.F32.BF16 R180, R16, R34.reuse, R140 ;  /* 0x0000002210b4723c */ /* 0x080ff0000004188c */
[----:B------:R-:W-:Y:S01]  /*6410*/  HMMA.16816.F32.BF16 R136, R20, R34, R192 ;  /* 0x000000221488723c */ /* 0x000fe200000418c0 */
[----:B------:R-:W1:Y:S07]  /*6420*/  LDSM.16.M88.4 R32, [R220+0x1800] ;  /* 0x00180000dc20783b */ /* 0x000e6e0000000200 */
[----:B--2---:R-:W-:Y:S01]  /*6430*/  HMMA.16816.F32.BF16 R176, R4, R28, R176 ;  /* 0x0000001c04b0723c */ /* 0x004fe200000418b0 */
[----:B------:R-:W-:-:S02]  /*6440*/  FMUL.FTZ R184, R184, c[0x0][0x2ec] ;  /* 0x0000bb00b8b87a20 */ /* 0x000fc40000410000 */
[----:B------:R-:W-:Y:S02]  /*6450*/  FMUL.FTZ R185, R185, c[0x0][0x2ec] ;  /* 0x0000bb00b9b97a20 */ /* 0x000fe40000410000 */
[----:B------:R-:W-:Y:S01]  /*6460*/  FMUL.FTZ R186, R186, c[0x0][0x2ec] ;  /* 0x0000bb00baba7a20 */ /* 0x000fe20000410000 */
[----:B------:R-:W2:Y:S01]  /*6470*/  MUFU.TANH R195, R184 ;  /* 0x000000b800c37308 */ /* 0x000ea20000002400 */
[----:B------:R-:W-:Y:S01]  /*6480*/  FMUL.FTZ R187, R187, c[0x0][0x2ec] ;  /* 0x0000bb00bbbb7a20 */ /* 0x000fe20000410000 */
[C---:B------:R-:W-:Y:S06]  /*6490*/  HMMA.16816.F32.BF16 R188, R24.reuse, R132, R204 ;  /* 0x0000008418bc723c */ /* 0x040fec00000418cc */
[----:B------:R-:W3:Y:S02]  /*64a0*/  MUFU.TANH R194, R185 ;  /* 0x000000b900c27308 */ /* 0x000ee40000002400 */
[----:B------:R-:W-:Y:S06]  /*64b0*/  HMMA.16816.F32.BF16 R24, R24, R134, R236 ;  /* 0x000000861818723c */ /* 0x000fec00000418ec */
[----:B------:R-:W4:Y:S02]  /*64c0*/  MUFU.TANH R240, R186 ;  /* 0x000000ba00f07308 */ /* 0x000f240000002400 */
[----:B------:R-:W-:Y:S01]  /*64d0*/  HMMA.16816.F32.BF16 R140, R8, R30, R136 ;  /* 0x0000001e088c723c */ /* 0x000fe20000041888 */
[----:B------:R-:W-:-:S02]  /*64e0*/  FMUL.FTZ R176, R176, c[0x0][0x2ec] ;  /* 0x0000bb00b0b07a20 */ /* 0x000fc40000410000 */
[----:B------:R-:W-:Y:S02]  /*64f0*/  FMUL.FTZ R177, R177, c[0x0][0x2ec] ;  /* 0x0000bb00b1b17a20 */ /* 0x000fe40000410000 */
[----:B------:R-:W-:Y:S01]  /*6500*/  FMUL.FTZ R178, R178, c[0x0][0x2ec] ;  /* 0x0000bb00b2b27a20 */ /* 0x000fe20000410000 */
[----:B------:R-:W2:Y:S01]  /*6510*/  MUFU.TANH R198, R187 ;  /* 0x000000bb00c67308 */ /* 0x000ea20000002400 */
[----:B------:R-:W-:Y:S01]  /*6520*/  FMUL.FTZ R179, R179, c[0x0][0x2ec] ;  /* 0x0000bb00b3b37a20 */ /* 0x000fe20000410000 */
[----:B------:R-:W-:Y:S01]  /*6530*/  HMMA.16816.F32.BF16 R180, R4, R30, R180 ;  /* 0x0000001e04b4723c */ /* 0x000fe200000418b4 */
[----:B------:R-:W5:Y:S01]  /*6540*/  LDSM.16.M88.4 R28, [R218+0x1800] ;  /* 0x00180000da1c783b */ /* 0x000f620000000200 */
[----:B------:R-:W-:-:S04]  /*6550*/  DEPBAR.LE SB0, 0x0 ;  /* 0x000080000000791a */ /* 0x000fc80000000000 */
[----:B------:R-:W2:Y:S02]  /*6560*/  MUFU.TANH R185, R176 ;  /* 0x000000b000b97308 */ /* 0x000ea40000002400 */
[C---:B-1----:R-:W-:Y:S06]  /*6570*/  HMMA.16816.F32.BF16 R136, R20.reuse, R32, R200 ;  /* 0x000000201488723c */ /* 0x042fec00000418c8 */
[----:B------:R-:W1:Y:S02]  /*6580*/  MUFU.TANH R186, R177 ;  /* 0x000000b100ba7308 */ /* 0x000e640000002400 */
[----:B------:R-:W-:Y:S01]  /*6590*/  HMMA.16816.F32.BF16 R20, R20, R34, R232 ;  /* 0x000000221414723c */ /* 0x000fe200000418e8 */
[----:B------:R-:W-:-:S02]  /*65a0*/  FMUL.FTZ R140, R140, c[0x0][0x2ec] ;  /* 0x0000bb008c8c7a20 */ /* 0x000fc40000410000 */
[----:B------:R-:W-:Y:S02]  /*65b0*/  FMUL.FTZ R141, R141, c[0x0][0x2ec] ;  /* 0x0000bb008d8d7a20 */ /* 0x000fe40000410000 */
[----:B------:R-:W-:Y:S01]  /*65c0*/  FMUL.FTZ R142, R142, c[0x0][0x2ec] ;  /* 0x0000bb008e8e7a20 */ /* 0x000fe20000410000 */
[----:B------:R-:W1:Y:S01]  /*65d0*/  MUFU.TANH R184, R178 ;  /* 0x000000b200b87308 */ /* 0x000e620000002400 */
[----:B------:R-:W-:-:S07]  /*65e0*/  FMUL.FTZ R143, R143, c[0x0][0x2ec] ;  /* 0x0000bb008f8f7a20 */ /* 0x000fce0000410000 */
[----:B------:R1:W1:Y:S08]  /*65f0*/  MUFU.TANH R187, R179 ;  /* 0x000000b300bb7308 */ /* 0x0002700000002400 */
[----:B------:R2:W2:Y:S01]  /*6600*/  MUFU.TANH R192, R140 ;  /* 0x0000008c00c07308 */ /* 0x0004a20000002400 */
[----:B-----5:R-:W-:Y:S07]  /*6610*/  HMMA.16816.F32.BF16 R136, R8, R28, R136 ;  /* 0x0000001c0888723c */ /* 0x020fee0000041888 */
[----:B------:R5:W3:Y:S01]  /*6620*/  MUFU.TANH R193, R141 ;  /* 0x0000008d00c17308 */ /* 0x000ae20000002400 */
[C---:B-1----:R-:W-:Y:S07]  /*6630*/  HMMA.16816.F32.BF16 R176, R16.reuse, R32, R188 ;  /* 0x0000002010b0723c */ /* 0x042fee00000418bc */
[----:B------:R1:W1:Y:S01]  /*6640*/  MUFU.TANH R188, R142 ;  /* 0x0000008e00bc7308 */ /* 0x0002620000002400 */
[----:B--2---:R-:W-:Y:S01]  /*6650*/  FMUL.FTZ R140, R180, c[0x0][0x2ec] ;  /* 0x0000bb00b48c7a20 */ /* 0x004fe20000410000 */
[----:B------:R-:W-:Y:S01]  /*6660*/  HMMA.16816.F32.BF16 R16, R16, R34, R24 ;  /* 0x000000221010723c */ /* 0x000fe20000041818 */
[----:B------:R-:W-:-:S02]  /*6670*/  FMUL.FTZ R33, R183, c[0x0][0x2ec] ;  /* 0x0000bb00b7217a20 */ /* 0x000fc40000410000 */
[----:B-----5:R-:W-:-:S03]  /*6680*/  FMUL.FTZ R141, R182, c[0x0][0x2ec] ;  /* 0x0000bb00b68d7a20 */ /* 0x020fc60000410000 */
[----:B------:R2:W2:Y:S02]  /*6690*/  MUFU.TANH R189, R143 ;  /* 0x0000008f00bd7308 */ /* 0x0004a40000002400 */
[----:B------:R-:W-:Y:S01]  /*66a0*/  HMMA.16816.F32.BF16 R8, R8, R30, R20 ;  /* 0x0000001e0808723c */ /* 0x000fe20000041814 */
[----:B------:R-:W-:Y:S02]  /*66b0*/  FMUL.FTZ R136, R136, c[0x0][0x2ec] ;  /* 0x0000bb0088887a20 */ /* 0x000fe40000410000 */
[----:B------:R-:W-:Y:S02]  /*66c0*/  FMUL.FTZ R137, R137, c[0x0][0x2ec] ;  /* 0x0000bb0089897a20 */ /* 0x000fe40000410000 */
[----:B-1----:R-:W-:Y:S01]  /*66d0*/  FMUL.FTZ R142, R181, c[0x0][0x2ec] ;  /* 0x0000bb00b58e7a20 */ /* 0x002fe20000410000 */
[----:B------:R1:W1:Y:S01]  /*66e0*/  MUFU.TANH R203, R136 ;  /* 0x0000008800cb7308 */ /* 0x0002620000002400 */
[----:B------:R-:W-:Y:S01]  /*66f0*/  FMUL.FTZ R138, R138, c[0x0][0x2ec] ;  /* 0x0000bb008a8a7a20 */ /* 0x000fe20000410000 */
[----:B------:R-:W-:Y:S01]  /*6700*/  HMMA.16816.F32.BF16 R132, R4, R28, R176 ;  /* 0x0000001c0484723c */ /* 0x000fe200000418b0 */
[----:B------:R-:W-:-:S05]  /*6710*/  FMUL.FTZ R139, R139, c[0x0][0x2ec] ;  /* 0x0000bb008b8b7a20 */ /* 0x000fca0000410000 */
[----:B------:R-:W1:Y:S02]  /*6720*/  MUFU.TANH R140, R140 ;  /* 0x0000008c008c7308 */ /* 0x000e640000002400 */
[----:B------:R-:W-:Y:S06]  /*6730*/  HMMA.16816.F32.BF16 R4, R4, R30, R16 ;  /* 0x0000001e0404723c */ /* 0x000fec0000041810 */
[----:B------:R-:W1:Y:S02]  /*6740*/  MUFU.TANH R142, R142 ;  /* 0x0000008e008e7308 */ /* 0x000e640000002400 */
[----:B------:R-:W-:-:S02]  /*6750*/  FMUL.FTZ R8, R8, c[0x0][0x2ec] ;  /* 0x0000bb0008087a20 */ /* 0x000fc40000410000 */
[----:B------:R-:W-:Y:S02]  /*6760*/  FMUL.FTZ R9, R9, c[0x0][0x2ec] ;  /* 0x0000bb0009097a20 */ /* 0x000fe40000410000 */
[----:B------:R-:W-:Y:S02]  /*6770*/  FMUL.FTZ R10, R10, c[0x0][0x2ec] ;  /* 0x0000bb000a0a7a20 */ /* 0x000fe40000410000 */
[----:B------:R-:W-:Y:S01]  /*6780*/  FMUL.FTZ R11, R11, c[0x0][0x2ec] ;  /* 0x0000bb000b0b7a20 */ /* 0x000fe20000410000 */
[----:B------:R1:W1:Y:S01]  /*6790*/  MUFU.TANH R30, R8 ;  /* 0x00000008001e7308 */ /* 0x0002620000002400 */
[----:B------:R-:W-:Y:S02]  /*67a0*/  FMUL.FTZ R28, R132, c[0x0][0x2ec] ;  /* 0x0000bb00841c7a20 */ /* 0x000fe40000410000 */
[----:B------:R-:W-:Y:S02]  /*67b0*/  FMUL.FTZ R27, R133, c[0x0][0x2ec] ;  /* 0x0000bb00851b7a20 */ /* 0x000fe40000410000 */
[----:B------:R-:W-:-:S02]  /*67c0*/  FMUL.FTZ R29, R134, c[0x0][0x2ec] ;  /* 0x0000bb00861d7a20 */ /* 0x000fc40000410000 */
[----:B------:R-:W-:Y:S01]  /*67d0*/  FMUL.FTZ R32, R135, c[0x0][0x2ec] ;  /* 0x0000bb0087207a20 */ /* 0x000fe20000410000 */
[----:B------:R1:W1:Y:S01]  /*67e0*/  MUFU.TANH R31, R9 ;  /* 0x00000009001f7308 */ /* 0x0002620000002400 */
[----:B------:R-:W-:Y:S02]  /*67f0*/  FMUL.FTZ R4, R4, c[0x0][0x2ec] ;  /* 0x0000bb0004047a20 */ /* 0x000fe40000410000 */
[----:B------:R-:W-:Y:S02]  /*6800*/  FMUL.FTZ R5, R5, c[0x0][0x2ec] ;  /* 0x0000bb0005057a20 */ /* 0x000fe40000410000 */
[----:B------:R-:W-:Y:S02]  /*6810*/  FMUL.FTZ R6, R6, c[0x0][0x2ec] ;  /* 0x0000bb0006067a20 */ /* 0x000fe40000410000 */
[----:B------:R-:W-:Y:S01]  /*6820*/  FMUL.FTZ R7, R7, c[0x0][0x2ec] ;  /* 0x0000bb0007077a20 */ /* 0x000fe20000410000 */
[----:B------:R-:W1:Y:S08]  /*6830*/  MUFU.TANH R141, R141 ;  /* 0x0000008d008d7308 */ /* 0x000e700000002400 */
[----:B------:R-:W1:Y:S08]  /*6840*/  MUFU.TANH R33, R33 ;  /* 0x0000002100217308 */ /* 0x000e700000002400 */
[----:B------:R1:W1:Y:S08]  /*6850*/  MUFU.TANH R206, R137 ;  /* 0x0000008900ce7308 */ /* 0x0002700000002400 */
[----:B------:R1:W1:Y:S08]  /*6860*/  MUFU.TANH R136, R138 ;  /* 0x0000008a00887308 */ /* 0x0002700000002400 */
[----:B------:R1:W1:Y:S08]  /*6870*/  MUFU.TANH R35, R139 ;  /* 0x0000008b00237308 */ /* 0x0002700000002400 */
[----:B------:R-:W1:Y:S08]  /*6880*/  MUFU.TANH R28, R28 ;  /* 0x0000001c001c7308 */ /* 0x000e700000002400 */
[----:B------:R-:W1:Y:S08]  /*6890*/  MUFU.TANH R27, R27 ;  /* 0x0000001b001b7308 */ /* 0x000e700000002400 */
[----:B------:R-:W1:Y:S08]  /*68a0*/  MUFU.TANH R29, R29 ;  /* 0x0000001d001d7308 */ /* 0x000e700000002400 */
[----:B------:R-:W1:Y:S08]  /*68b0*/  MUFU.TANH R32, R32 ;  /* 0x0000002000207308 */ /* 0x000e700000002400 */
[----:B------:R1:W1:Y:S08]  /*68c0*/  MUFU.TANH R34, R10 ;  /* 0x0000000a00227308 */ /* 0x0002700000002400 */
[----:B------:R1:W1:Y:S08]  /*68d0*/  MUFU.TANH R135, R11 ;  /* 0x0000000b00877308 */ /* 0x0002700000002400 */
[----:B------:R1:W1:Y:S08]  /*68e0*/  MUFU.TANH R8, R4 ;  /* 0x0000000400087308 */ /* 0x0002700000002400 */
[----:B------:R1:W1:Y:S08]  /*68f0*/  MUFU.TANH R9, R5 ;  /* 0x0000000500097308 */ /* 0x0002700000002400 */
[----:B------:R1:W1:Y:S08]  /*6900*/  MUFU.TANH R26, R6 ;  /* 0x00000006001a7308 */ /* 0x0002700000002400 */
[----:B------:R1:W1:Y:S01]  /*6910*/  MUFU.TANH R25, R7 ;  /* 0x0000000700197308 */ /* 0x0002620000002400 */
[----:B------:R-:W-:Y:S06]  /*6920*/  BAR.SYNC.DEFER_BLOCKING 0x0 ;  /* 0x0000000000007b1d */ /* 0x000fec0000010000 */
[----:B------:R-:W-:Y:S05]  /*6930*/  @!P0 BRA `(.L_x_869) ;  /* 0x0000015000008947 */ /* 0x000fea0003800000 */
[----:B--234-:R-:W2:Y:S01]  /*6940*/  LDL.64 R242, [R1+0x18] ;  /* 0x0000180001f27983 */ /* 0x01cea20000100a00 */
[----:B------:R-:W-:-:S04]  /*6950*/  IADD3 R0, R244, -0x4, RZ ;  /* 0xfffffffcf4007810 */ /* 0x000fc80007ffe0ff */
[----:B------:R-:W-:Y:S01]  /*6960*/  SHF.R.S32.HI R2, RZ, 0x1f, R0 ;  /* 0x0000001fff027819 */ /* 0x000fe20000011400 */
[----:B-1----:R-:W-:-:S04]  /*6970*/  IMAD.WIDE.U32 R4, R0, c[0x0][0x198], RZ ;  /* 0x0000660000047a25 */ /* 0x002fc800078e00ff */
        /* <DEDUP_REMOVED lines=17> */
.L_x_869:
[----:B--234-:R-:W2:Y:S01]  /*6a90*/  S2R R247, SR_TID.X ;  /* 0x0000000000f77919 */ /* 0x01cea20000002100 */
[----:B------:R-:W-:-:S03]  /*6aa0*/  IADD3 R245, R244, -0x3, RZ ;  /* 0xfffffffdf4f57810 */ /* 0x000fc60007ffe0ff */
[----:B------:R-:W-:Y:S04]  /*6ab0*/  LDSM.16.MT88.4 R180, [R217+0xa000] ;  /* 0x00a00000d9b4783b */ /* 0x000fe80000004200 */
[----:B------:R-:W-:Y:S01]  /*6ac0*/  LDSM.16.MT88.4 R176, [R212+0xa000] ;  /* 0x00a00000d4b0783b */ /* 0x000fe20000004200 */
[----:B--2---:R-:W-:-:S04]  /*6ad0*/  SHF.L.U32 R247, R247, 0x1, RZ ;  /* 0x00000001f7f77819 */ /* 0x004fc800000006ff */
[----:B------:R-:W-:-:S04]  /*6ae0*/  LOP3.LUT R247, R247, 0x6, RZ, 0xc0, !PT ;  /* 0x00000006f7f77812 */ /* 0x000fc800078ec0ff */
[----:B------:R-:W-:-:S04]  /*6af0*/  LEA R0, R245, R247, 0x5 ;  /* 0x000000f7f5007211 */ /* 0x000fc800078e28ff */
[CC--:B------:R-:W-:Y:S02]  /*6b00*/  ISETP.GE.AND P2, PT, R0.reuse, R13.reuse, PT ;  /* 0x0000000d0000720c */ /* 0x0c0fe40003f46270 */
[C---:B------:R-:W-:Y:S02]  /*6b10*/  IADD3 R18, R0.reuse, 0x1, RZ ;  /* 0x0000000100127810 */ /* 0x040fe40007ffe0ff */
[C---:B------:R-:W-:Y:S02]  /*6b20*/  ISETP.GE.AND P1, PT, R0.reuse, R12, PT ;  /* 0x0000000c0000720c */ /* 0x040fe40003f26270 */
[----:B------:R-:W-:Y:S02]  /*6b30*/  IADD3 R20, R0, 0x8, RZ ;  /* 0x0000000800147810 */ /* 0x000fe40007ffe0ff */
[----:B------:R-:W-:Y:S02]  /*6b40*/  ISETP.GE.AND P0, PT, R18, R13, PT ;  /* 0x0000000d1200720c */ /* 0x000fe40003f06270 */
[----:B-1----:R-:W-:-:S02]  /*6b50*/  FSEL R2, R185, -INF , !P2 ;  /* 0xff800000b9027808 */ /* 0x002fc40005000000 */
[----:B------:R-:W-:Y:S02]  /*6b60*/  FSEL R5, R184, -INF , !P1 ;  /* 0xff800000b8057808 */ /* 0x000fe40004800000 */
[----:B------:R-:W-:Y:S02]  /*6b70*/  IADD3 R19, R0, 0x9, RZ ;  /* 0x0000000900137810 */ /* 0x000fe40007ffe0ff */
[----:B------:R-:W-:Y:S02]  /*6b80*/  ISETP.GE.AND P1, PT, R20, R13, PT ;  /* 0x0000000d1400720c */ /* 0x000fe40003f26270 */
[----:B------:R-:W-:Y:S02]  /*6b90*/  FSEL R7, R186, -INF , !P0 ;  /* 0xff800000ba077808 */ /* 0x000fe40004000000 */
[----:B------:R-:W-:Y:S02]  /*6ba0*/  FMNMX.FTZ R3, R209, R2, !PT ;  /* 0x00000002d1037209 */ /* 0x000fe40007810000 */
[----:B------:R-:W-:-:S02]  /*6bb0*/  IADD3 R22, R0, 0x10, RZ ;  /* 0x0000001000167810 */ /* 0x000fc40007ffe0ff */
[----:B------:R-:W-:Y:S02]  /*6bc0*/  ISETP.GE.AND P0, PT, R19, R13, PT ;  /* 0x0000000d1300720c */ /* 0x000fe40003f06270 */
[----:B------:R-:W-:Y:S02]  /*6bd0*/  FSEL R6, R140, -INF , !P1 ;  /* 0xff8000008c067808 */ /* 0x000fe40004800000 */
[----:B------:R-:W-:Y:S02]  /*6be0*/  FMNMX.FTZ R3, R7, R3, !PT ;  /* 0x0000000307037209 */ /* 0x000fe40007810000 */
[----:B------:R-:W-:Y:S02]  /*6bf0*/  IADD3 R21, R0, 0x11, RZ ;  /* 0x0000001100157810 */ /* 0x000fe40007ffe0ff */
[----:B------:R-:W-:Y:S02]  /*6c00*/  ISETP.GE.AND P3, PT, R22, R13, PT ;  /* 0x0000000d1600720c */ /* 0x000fe40003f66270 */
[----:B------:R-:W-:-:S02]  /*6c10*/  FSEL R17, R142, -INF , !P0 ;  /* 0xff8000008e117808 */ /* 0x000fc40004000000 */
[----:B------:R-:W-:Y:S02]  /*6c20*/  FMNMX.FTZ R3, R6, R3, !PT ;  /* 0x0000000306037209 */ /* 0x000fe40007810000 */
[----:B------:R-:W-:Y:S02]  /*6c30*/  IADD3 R23, R0, 0x18, RZ ;  /* 0x0000001800177810 */ /* 0x000fe40007ffe0ff */
[----:B------:R-:W-:Y:S02]  /*6c40*/  ISETP.GE.AND P5, PT, R21, R13, PT ;  /* 0x0000000d1500720c */ /* 0x000fe40003fa6270 */
[----:B------:R-:W-:Y:S02]  /*6c50*/  FSEL R196, R28, -INF , !P3 ;  /* 0xff8000001cc47808 */ /* 0x000fe40005800000 */
[----:B------:R-:W-:Y:S02]  /*6c60*/  FMNMX.FTZ R3, R17, R3, !PT ;  /* 0x0000000311037209 */ /* 0x000fe40007810000 */
[----:B------:R-:W-:-:S02]  /*6c70*/  ISETP.GE.AND P2, PT, R18, R12, PT ;  /* 0x0000000c1200720c */ /* 0x000fc40003f46270 */
[----:B------:R-:W-:Y:S02]  /*6c80*/  ISETP.GE.AND P4, PT, R23, R13, PT ;  /* 0x0000000d1700720c */ /* 0x000fe40003f86270 */
[----:B------:R-:W-:Y:S02]  /*6c90*/  FSEL R197, R27, -INF , !P5 ;  /* 0xff8000001bc57808 */ /* 0x000fe40006800000 */
[----:B------:R-:W-:Y:S02]  /*6ca0*/  FMNMX.FTZ R3, R196, R3, !PT ;  /* 0x00000003c4037209 */ /* 0x000fe40007810000 */
[----:B------:R-:W-:Y:S02]  /*6cb0*/  ISETP.GE.AND P1, PT, R20, R12, PT ;  /* 0x0000000c1400720c */ /* 0x000fe40003f26270 */
[----:B------:R-:W-:Y:S02]  /*6cc0*/  FSEL R16, R187, -INF , !P2 ;  /* 0xff800000bb107808 */ /* 0x000fe40005000000 */
[----:B------:R-:W-:Y:S01]  /*6cd0*/  FMNMX.FTZ R4, R208, R5, !PT ;  /* 0x00000005d0047209 */ /* 0x000fe20007810000 */
[----:B------:R-:W-:Y:S01]  /*6ce0*/  LDSM.16.MT88.4 R184, [R214+0xa000] ;  /* 0x00a00000d6b8783b */ /* 0x000fe20000004200 */
[----:B------:R-:W-:-:S02]  /*6cf0*/  FSEL R199, R8, -INF , !P4 ;  /* 0xff80000008c77808 */ /* 0x000fc40006000000 */
[----:B------:R-:W-:Y:S02]  /*6d00*/  FMNMX.FTZ R8, R197, R3, !PT ;  /* 0x00000003c5087209 */ /* 0x000fe40007810000 */
[----:B------:R-:W-:Y:S02]  /*6d10*/  ISETP.GE.AND P0, PT, R19, R12, PT ;  /* 0x0000000c1300720c */ /* 0x000fe40003f06270 */
[----:B------:R-:W-:Y:S02]  /*6d20*/  FSEL R11, R141, -INF , !P1 ;  /* 0xff8000008d0b7808 */ /* 0x000fe40004800000 */
[----:B------:R-:W-:Y:S01]  /*6d30*/  FMNMX.FTZ R3, R16, R4, !PT ;  /* 0x0000000410037209 */ /* 0x000fe20007810000 */
[----:B------:R-:W-:Y:S01]  /*6d40*/  LDSM.16.MT88.4 R140, [R216+0xa000] ;  /* 0x00a00000d88c783b */ /* 0x000fe20000004200 */
        /* <DEDUP_REMOVED lines=13> */
[----:B------:R-:W-:-:S02]  /*6e20*/  ISETP.GE.AND P0, PT, R24, R12, PT ;  /* 0x0000000c1800720c */ /* 0x000fc40003f06270 */
[----:B------:R-:W-:Y:S02]  /*6e30*/  FSEL R204, R26, -INF , !P1 ;  /* 0xff8000001acc7808 */ /* 0x000fe40004800000 */
[----:B------:R-:W-:Y:S02]  /*6e40*/  FMNMX.FTZ R4, R202, R4, !PT ;  /* 0x00000004ca047209 */ /* 0x000fe40007810000 */
[----:B------:R-:W-:Y:S02]  /*6e50*/  FMNMX.FTZ R3, R200, R8, !PT ;  /* 0x00000008c8037209 */ /* 0x000fe40007810000 */
[----:B------:R-:W-:Y:S02]  /*6e60*/  FSEL R232, R25, -INF , !P0 ;  /* 0xff80000019e87808 */ /* 0x000fe40004000000 */
[----:B------:R-:W-:Y:S01]  /*6e70*/  FMNMX.FTZ R4, R204, R4, !PT ;  /* 0x00000004cc047209 */ /* 0x000fe20007810000 */
[----:B------:R-:W1:Y:S01]  /*6e80*/  SHFL.BFLY PT, R9, R3, 0x2, 0x1f ;  /* 0x0c401f0003097f89 */ /* 0x000e6200000e0000 */
[----:B------:R-:W-:-:S02]  /*6e90*/  ISETP.GE.AND P4, PT, R19, R15, PT ;  /* 0x0000000f1300720c */ /* 0x000fc40003f86270 */
[----:B------:R-:W-:Y:S02]  /*6ea0*/  FMNMX.FTZ R4, R232, R4, !PT ;  /* 0x00000004e8047209 */ /* 0x000fe40007810000 */
[-C--:B------:R-:W-:Y:S02]  /*6eb0*/  ISETP.GE.AND P6, PT, R18, R15.reuse, PT ;  /* 0x0000000f1200720c */ /* 0x080fe40003fc6270 */
[-C--:B------:R-:W-:Y:S01]  /*6ec0*/  ISETP.GE.AND P5, PT, R20, R15.reuse, PT ;  /* 0x0000000f1400720c */ /* 0x080fe20003fa6270 */
[----:B------:R-:W2:Y:S01]  /*6ed0*/  SHFL.BFLY PT, R8, R4, 0x2, 0x1f ;  /* 0x0c401f0004087f89 */ /* 0x000ea200000e0000 */
        /* <DEDUP_REMOVED lines=10> */
[----:B------:R-:W-:Y:S02]  /*6f80*/  FSEL R9, R9, RZ, P1 ;  /* 0x000000ff09097208 */ /* 0x000fe40000800000 */
[C---:B------:R-:W-:Y:S01]  /*6f90*/  FSETP.NEU.FTZ.AND P0, PT, R3.reuse, -INF , PT ;  /* 0xff8000000300780b */ /* 0x040fe20003f1d000 */
[----:B------:R-:W-:Y:S01]  /*6fa0*/  FMUL.FTZ R8, R3, c[0x0][0x23c] ;  /* 0x00008f0003087a20 */ /* 0x000fe20000410000 */
[----:B------:R-:W-:Y:S01]  /*6fb0*/  FSEL R4, R134, RZ, P1 ;  /* 0x000000ff86047208 */ /* 0x000fe20000800000 */
[--C-:B------:R-:W-:Y:S01]  /*6fc0*/  FFMA.FTZ R2, R2, c[0x0][0x23c], -R9.reuse ;  /* 0x00008f0002027a23 */ /* 0x100fe20000010809 */
[-C--:B------:R-:W-:Y:S01]  /*6fd0*/  ISETP.GE.AND P1, PT, R0, R14.reuse, PT ;  /* 0x0000000e0000720c */ /* 0x080fe20003f26270 */
[--C-:B------:R-:W-:Y:S01]  /*6fe0*/  FFMA.FTZ R6, R6, c[0x0][0x23c], -R9.reuse ;  /* 0x00008f0006067a23 */ /* 0x100fe20000010809 */
[----:B------:R-:W-:Y:S01]  /*6ff0*/  FSEL R8, R8, RZ, P0 ;  /* 0x000000ff08087208 */ /* 0x000fe20000000000 */
[----:B------:R1:W-:Y:S01]  /*7000*/  MUFU.EX2 R236, R2 ;  /* 0x0000000200ec7308 */ /* 0x0003e20000000800 */
[--C-:B------:R-:W-:Y:S01]  /*7010*/  FFMA.FTZ R17, R17, c[0x0][0x23c], -R9.reuse ;  /* 0x00008f0011117a23 */ /* 0x100fe20000010809 */
[----:B------:R-:W-:Y:S01]  /*7020*/  FSEL R132, R195, -INF , !P1 ;  /* 0xff800000c3847808 */ /* 0x000fe20004800000 */
[----:B------:R-:W-:Y:S01]  /*7030*/  FFMA.FTZ R7, R7, c[0x0][0x23c], -R9 ;  /* 0x00008f0007077a23 */ /* 0x000fe20000010809 */
[----:B------:R-:W-:Y:S01]  /*7040*/  ISETP.GE.AND P1, PT, R20, R14, PT ;  /* 0x0000000e1400720c */ /* 0x000fe20003f26270 */
[----:B------:R-:W-:-:S02]  /*7050*/  FFMA.FTZ R5, R5, c[0x0][0x23c], -R8 ;  /* 0x00008f0005057a23 */ /* 0x000fc40000010808 */
[----:B------:R-:W-:Y:S01]  /*7060*/  FFMA.FTZ R16, R16, c[0x0][0x23c], -R8 ;  /* 0x00008f0010107a23 */ /* 0x000fe20000010808 */
[----:B------:R2:W-:Y:S01]  /*7070*/  MUFU.EX2 R237, R6 ;  /* 0x0000000600ed7308 */ /* 0x0005e20000000800 */
[----:B------:R-:W-:Y:S02]  /*7080*/  FSEL R133, R192, -INF , !P1 ;  /* 0xff800000c0857808 */ /* 0x000fe40004800000 */
[----:B------:R-:W-:-:S04]  /*7090*/  ISETP.GE.AND P1, PT, R22, R14, PT ;  /* 0x0000000e1600720c */ /* 0x000fc80003f26270 */
[----:B------:R-:W-:Y:S01]  /*70a0*/  FSEL R203, R203, -INF , !P1 ;  /* 0xff800000cbcb7808 */ /* 0x000fe20004800000 */
[----:B------:R3:W-:Y:S01]  /*70b0*/  MUFU.EX2 R233, R5 ;  /* 0x0000000500e97308 */ /* 0x0007e20000000800 */
[----:B-1----:R-:W-:Y:S02]  /*70c0*/  FSEL R2, R3, RZ, P0 ;  /* 0x000000ff03027208 */ /* 0x002fe40000000000 */
[-C--:B------:R-:W-:Y:S02]  /*70d0*/  ISETP.GE.AND P0, PT, R18, R14.reuse, PT ;  /* 0x0000000e1200720c */ /* 0x080fe40003f06270 */
[-C--:B------:R-:W-:Y:S02]  /*70e0*/  ISETP.GE.AND P1, PT, R23, R14.reuse, PT ;  /* 0x0000000e1700720c */ /* 0x080fe40003f26270 */
[----:B------:R-:W-:Y:S01]  /*70f0*/  FSEL R137, R194, -INF , !P0 ;  /* 0xff800000c2897808 */ /* 0x000fe20004000000 */
[----:B--2---:R-:W-:Y:S01]  /*7100*/  FADD.FTZ R6, R208, -R2 ;  /* 0x80000002d0067221 */ /* 0x004fe20000010000 */
[----:B------:R-:W-:Y:S01]  /*7110*/  MUFU.EX2 R238, R17 ;  /* 0x0000001100ee7308 */ /* 0x000fe20000000800 */
[----:B------:R-:W-:Y:S01]  /*7120*/  FFMA.FTZ R2, R11, c[0x0][0x23c], -R8 ;  /* 0x00008f000b027a23 */ /* 0x000fe20000010808 */
[----:B------:R-:W-:Y:S01]  /*7130*/  ISETP.GE.AND P0, PT, R19, R14, PT ;  /* 0x0000000e1300720c */ /* 0x000fe20003f06270 */
[----:B------:R-:W-:Y:S01]  /*7140*/  FMUL.FTZ R6, R6, c[0x0][0x23c] ;  /* 0x00008f0006067a20 */ /* 0x000fe20000410000 */
[----:B------:R-:W-:-:S02]  /*7150*/  FSEL R205, R30, -INF , !P1 ;  /* 0xff8000001ecd7808 */ /* 0x000fc40004800000 */
[----:B------:R-:W-:Y:S01]  /*7160*/  FSEL R138, R193, -INF , !P0 ;  /* 0xff800000c18a7808 */ /* 0x000fe20004000000 */
[----:B---3--:R-:W-:Y:S01]  /*7170*/  FADD.FTZ R5, R209, -R4 ;  /* 0x80000004d1057221 */ /* 0x008fe20000010000 */
[----:B------:R1:W-:Y:S01]  /*7180*/  MUFU.EX2 R208, R2 ;  /* 0x0000000200d07308 */ /* 0x0003e20000000800 */
[----:B------:R-:W-:Y:S02]  /*7190*/  FMNMX.FTZ R4, R231, R132, !PT ;  /* 0x00000084e7047209 */ /* 0x000fe40007810000 */
[----:B------:R-:W-:Y:S01]  /*71a0*/  FMUL.FTZ R5, R5, c[0x0][0x23c] ;  /* 0x00008f0005057a20 */ /* 0x000fe20000410000 */
[----:B------:R-:W-:Y:S02]  /*71b0*/  ISETP.GE.AND P0, PT, R21, R14, PT ;  /* 0x0000000e1500720c */ /* 0x000fe40003f06270 */
[----:B------:R-:W-:Y:S02]  /*71c0*/  FSEL R11, R198, -INF , !P6 ;  /* 0xff800000c60b7808 */ /* 0x000fe40007000000 */
[----:B------:R-:W-:Y:S01]  /*71d0*/  MUFU.EX2 R234, R16 ;  /* 0x0000001000ea7308 */ /* 0x000fe20000000800 */
[----:B------:R-:W-:-:S02]  /*71e0*/  FSEL R206, R206, -INF , !P0 ;  /* 0xff800000cece7808 */ /* 0x000fc40004000000 */
[----:B------:R-:W-:Y:S02]  /*71f0*/  ISETP.GE.AND P0, PT, R24, R14, PT ;  /* 0x0000000e1800720c */ /* 0x000fe40003f06270 */
[-C--:B------:R-:W-:Y:S02]  /*7200*/  ISETP.GE.AND P1, PT, R23, R15.reuse, PT ;  /* 0x0000000f1700720c */ /* 0x080fe40003f26270 */
[----:B------:R-:W-:Y:S01]  /*7210*/  FSEL R207, R31, -INF , !P0 ;  /* 0xff8000001fcf7808 */ /* 0x000fe20004000000 */
[----:B-1----:R-:W-:Y:S01]  /*7220*/  FFMA.FTZ R2, R10, c[0x0][0x23c], -R8 ;  /* 0x00008f000a027a23 */ /* 0x002fe20000010808 */
[----:B------:R-:W1:Y:S01]  /*7230*/  MUFU.EX2 R235, R7 ;  /* 0x0000000700eb7308 */ /* 0x000e620000000800 */
[----:B------:R-:W-:Y:S01]  /*7240*/  ISETP.GE.AND P0, PT, R0, R15, PT ;  /* 0x0000000f0000720c */ /* 0x000fe20003f06270 */
[----:B------:R-:W-:Y:S01]  /*7250*/  LDSM.16.MT88.4 R28, [R217+0xb000] ;  /* 0x00b00000d91c783b */ /* 0x000fe20000004200 */
[----:B------:R-:W-:Y:S02]  /*7260*/  FSEL R10, R188, -INF , !P5 ;  /* 0xff800000bc0a7808 */ /* 0x000fe40006800000 */
[----:B------:R-:W-:-:S02]  /*7270*/  FSEL R19, R240, -INF , !P0 ;  /* 0xff800000f0137808 */ /* 0x000fc40004000000 */
[----:B------:R-:W-:Y:S01]  /*7280*/  FSEL R18, R189, -INF , !P4 ;  /* 0xff800000bd127808 */ /* 0x000fe20006000000 */
[----:B------:R2:W3:Y:S01]  /*7290*/  MUFU.EX2 R209, R2 ;  /* 0x0000000200d17308 */ /* 0x0004e20000000800 */
[----:B------:R-:W-:Y:S02]  /*72a0*/  FSEL R198, R136, -INF , !P3 ;  /* 0xff80000088c67808 */ /* 0x000fe40005800000 */
[----:B------:R-:W-:Y:S02]  /*72b0*/  ISETP.GE.AND P0, PT, R24, R15, PT ;  /* 0x0000000f1800720c */ /* 0x000fe40003f06270 */
[----:B------:R-:W-:Y:S03]  /*72c0*/  LDSM.16.MT88.4 R24, [R214+0xb000] ;  /* 0x00b00000d618783b */ /* 0x000fe60000004200 */
[----:B------:R-:W4:Y:S08]  /*72d0*/  MUFU.EX2 R17, R5 ;  /* 0x0000000500117308 */ /* 0x000f300000000800 */
[----:B------:R5:W5:Y:S01]  /*72e0*/  MUFU.EX2 R16, R6 ;  /* 0x0000000600107308 */ /* 0x000b620000000800 */
[----:B--2---:R-:W-:-:S02]  /*72f0*/  FMNMX.FTZ R2, R137, R4, !PT ;  /* 0x0000000489027209 */ /* 0x004fc40007810000 */
[----:B-1----:R-:W-:Y:S02]  /*7300*/  F2FP.BF16.PACK_AB R4, R235, R236 ;  /* 0x000000eceb04723e */ /* 0x002fe400000010ff */
[----:B------:R-:W-:Y:S02]  /*7310*/  FMNMX.FTZ R2, R133, R2, !PT ;  /* 0x0000000285027209 */ /* 0x000fe40007810000 */
[----:B---3--:R-:W-:Y:S01]  /*7320*/  F2FP.BF16.PACK_AB R7, R209, R208 ;  /* 0x000000d0d107723e */ /* 0x008fe200000010ff */
[-C--:B----4-:R-:W-:Y:S01]  /*7330*/  FMUL.FTZ R40, R40, R17.reuse ;  /* 0x0000001128287220 */ /* 0x090fe20000410000 */
[----:B------:R-:W-:Y:S01]  /*7340*/  FMNMX.FTZ R2, R138, R2, !PT ;  /* 0x000000028a027209 */ /* 0x000fe20007810000 */
[----:B------:R-:W-:Y:S01]  /*7350*/  FMUL.FTZ R41, R41, R17 ;  /* 0x0000001129297220 */ /* 0x000fe20000410000 */
[----:B------:R-:W-:Y:S01]  /*7360*/  F2FP.BF16.PACK_AB R5, R234, R233 ;  /* 0x000000e9ea05723e */ /* 0x000fe200000010ff */
[-C--:B------:R-:W-:Y:S01]  /*7370*/  FMUL.FTZ R76, R76, R17.reuse ;  /* 0x000000114c4c7220 */ /* 0x080fe20000410000 */
[----:B------:R-:W-:Y:S01]  /*7380*/  FMNMX.FTZ R2, R203, R2, !PT ;  /* 0x00000002cb027209 */ /* 0x000fe20007810000 */
[----:B------:R-:W-:Y:S01]  /*7390*/  FMUL.FTZ R77, R77, R17 ;  /* 0x000000114d4d7220 */ /* 0x000fe20000410000 */
[----:B-----5:R-:W-:Y:S01]  /*73a0*/  F2FP.BF16.PACK_AB R6, R238, R237 ;  /* 0x000000edee06723e */ /* 0x020fe200000010ff */
[----:B------:R-:W-:Y:S01]  /*73b0*/  FMUL.FTZ R42, R42, R16 ;  /* 0x000000102a2a7220 */ /* 0x000fe20000410000 */
[----:B------:R-:W-:Y:S01]  /*73c0*/  FMNMX.FTZ R2, R206, R2, !PT ;  /* 0x00000002ce027209 */ /* 0x000fe20007810000 */
[----:B------:R-:W-:-:S02]  /*73d0*/  FMUL.FTZ R43, R43, R16 ;  /* 0x000000102b2b7220 */ /* 0x000fc40000410000 */
[----:B------:R-:W-:Y:S01]  /*73e0*/  FMUL.FTZ R78, R78, R16 ;  /* 0x000000104e4e7220 */ /* 0x000fe20000410000 */
[----:B------:R-:W-:Y:S01]  /*73f0*/  FMNMX.FTZ R2, R205, R2, !PT ;  /* 0x00000002cd027209 */ /* 0x000fe20007810000 */
[----:B------:R-:W-:Y:S02]  /*7400*/  FMUL.FTZ R79, R79, R16 ;  /* 0x000000104f4f7220 */ /* 0x000fe40000410000 */
[-C--:B------:R-:W-:Y:S01]  /*7410*/  FMUL.FTZ R124, R124, R17.reuse ;  /* 0x000000117c7c7220 */ /* 0x080fe20000410000 */
[----:B------:R-:W-:Y:S01]  /*7420*/  HMMA.16816.F32.BF16 R192, R4, R180, R40 ;  /* 0x000000b404c0723c */ /* 0x000fe20000041828 */
[----:B------:R-:W-:Y:S01]  /*7430*/  LDSM.16.MT88.4 R40, [R212+0xb000] ;  /* 0x00b00000d428783b */ /* 0x000fe20000004200 */
[----:B------:R-:W-:Y:S01]  /*7440*/  FMNMX.FTZ R0, R207, R2, !PT ;  /* 0x00000002cf007209 */ /* 0x000fe20007810000 */
[----:B------:R-:W-:Y:S02]  /*7450*/  FMUL.FTZ R125, R125, R17 ;  /* 0x000000117d7d7220 */ /* 0x000fe40000410000 */
[----:B------:R-:W-:-:S02]  /*7460*/  FMUL.FTZ R126, R126, R16 ;  /* 0x000000107e7e7220 */ /* 0x000fc40000410000 */
[----:B------:R-:W1:Y:S01]  /*7470*/  SHFL.BFLY PT, R2, R0, 0x2, 0x1f ;  /* 0x0c401f0000027f89 */ /* 0x000e6200000e0000 */
[-C--:B------:R-:W-:Y:S02]  /*7480*/  FMUL.FTZ R127, R127, R16.reuse ;  /* 0x000000107f7f7220 */ /* 0x080fe40000410000 */
[-C--:B------:R-:W-:Y:S02]  /*7490*/  FMUL.FTZ R144, R144, R17.reuse ;  /* 0x0000001190907220 */ /* 0x080fe40000410000 */
[-C--:B------:R-:W-:Y:S02]  /*74a0*/  FMUL.FTZ R145, R145, R17.reuse ;  /* 0x0000001191917220 */ /* 0x080fe40000410000 */
[-C--:B------:R-:W-:Y:S02]  /*74b0*/  FMUL.FTZ R146, R146, R16.reuse ;  /* 0x0000001092927220 */ /* 0x080fe40000410000 */
[----:B------:R-:W-:Y:S02]  /*74c0*/  FMUL.FTZ R147, R147, R16 ;  /* 0x0000001093937220 */ /* 0x000fe40000410000 */
[----:B------:R-:W-:-:S02]  /*74d0*/  FMUL.FTZ R152, R152, R17 ;  /* 0x0000001198987220 */ /* 0x000fc40000410000 */
[----:B------:R-:W-:Y:S02]  /*74e0*/  FMUL.FTZ R153, R153, R17 ;  /* 0x0000001199997220 */ /* 0x000fe40000410000 */
[-C--:B------:R-:W-:Y:S01]  /*74f0*/  FMUL.FTZ R154, R154, R16.reuse ;  /* 0x000000109a9a7220 */ /* 0x080fe20000410000 */
[C---:B------:R-:W-:Y:S01]  /*7500*/  HMMA.16816.F32.BF16 R144, R4.reuse, R176, R144 ;  /* 0x000000b00490723c */ /* 0x040fe20000041890 */
[----:B------:R-:W-:Y:S01]  /*7510*/  MOV R241, R195 ;  /* 0x000000c300f17202 */ /* 0x000fe20000000f00 */
[----:B------:R-:W-:Y:S01]  /*7520*/  FMUL.FTZ R155, R155, R16 ;  /* 0x000000109b9b7220 */ /* 0x000fe20000410000 */
[----:B------:R-:W-:Y:S01]  /*7530*/  MOV R242, R194 ;  /* 0x000000c200f27202 */ /* 0x000fe20000000f00 */
[-C--:B------:R-:W-:Y:S01]  /*7540*/  FMUL.FTZ R164, R164, R17.reuse ;  /* 0x00000011a4a47220 */ /* 0x080fe20000410000 */
[----:B------:R-:W-:Y:S01]  /*7550*/  FSEL R195, R35, -INF , !P2 ;  /* 0xff80000023c37808 */ /* 0x000fe20005000000 */
[----:B------:R-:W-:Y:S01]  /*7560*/  FMUL.FTZ R165, R165, R17 ;  /* 0x00000011a5a57220 */ /* 0x000fe20000410000 */
[----:B------:R-:W-:Y:S01]  /*7570*/  FSEL R194, R34, -INF , !P1 ;  /* 0xff80000022c27808 */ /* 0x000fe20004800000 */
[----:B------:R-:W-:Y:S01]  /*7580*/  FMUL.FTZ R166, R166, R16 ;  /* 0x00000010a6a67220 */ /* 0x000fe20000410000 */
[----:B-1----:R-:W-:Y:S01]  /*7590*/  FMNMX.FTZ R0, R0, R2, !PT ;  /* 0x0000000200007209 */ /* 0x002fe20007810000 */
[----:B------:R-:W1:Y:S01]  /*75a0*/  LDSM.16.MT88.4 R32, [R216+0xb000] ;  /* 0x00b00000d820783b */ /* 0x000e620000004200 */
[----:B------:R-:W-:Y:S01]  /*75b0*/  FMNMX.FTZ R2, R230, R19, !PT ;  /* 0x00000013e6027209 */ /* 0x000fe20007810000 */
[----:B------:R-:W-:Y:S01]  /*75c0*/  FMUL.FTZ R167, R167, R16 ;  /* 0x00000010a7a77220 */ /* 0x000fe20000410000 */
[C---:B------:R-:W-:Y:S01]  /*75d0*/  HMMA.16816.F32.BF16 R152, R4.reuse, R178, R152 ;  /* 0x000000b20498723c */ /* 0x040fe20000041898 */
[-C--:B------:R-:W-:Y:S01]  /*75e0*/  FMUL.FTZ R168, R168, R17.reuse ;  /* 0x00000011a8a87220 */ /* 0x080fe20000410000 */
[----:B------:R-:W-:Y:S01]  /*75f0*/  FMNMX.FTZ R2, R11, R2, !PT ;  /* 0x000000020b027209 */ /* 0x000fe20007810000 */
[-C--:B------:R-:W-:Y:S01]  /*7600*/  FMUL.FTZ R169, R169, R17.reuse ;  /* 0x00000011a9a97220 */ /* 0x080fe20000410000 */
[----:B------:R-:W-:Y:S01]  /*7610*/  MOV R240, R192 ;  /* 0x000000c000f07202 */ /* 0x000fe20000000f00 */
[----:B------:R-:W-:Y:S01]  /*7620*/  FMUL.FTZ R170, R170, R16 ;  /* 0x00000010aaaa7220 */ /* 0x000fe20000410000 */
[----:B------:R-:W-:Y:S01]  /*7630*/  FMNMX.FTZ R2, R10, R2, !PT ;  /* 0x000000020a027209 */ /* 0x000fe20007810000 */
[----:B------:R-:W-:Y:S01]  /*7640*/  FMUL.FTZ R171, R171, R16 ;  /* 0x00000010abab7220 */ /* 0x000fe20000410000 */
[C---:B------:R-:W-:Y:S01]  /*7650*/  HMMA.16816.F32.BF16 R20, R4.reuse, R42, R76 ;  /* 0x0000002a0414723c */ /* 0x040fe2000004184c */
[-C--:B------:R-:W-:Y:S01]  /*7660*/  FMUL.FTZ R44, R44, R17.reuse ;  /* 0x000000112c2c7220 */ /* 0x080fe20000410000 */
[----:B------:R-:W-:Y:S01]  /*7670*/  FMNMX.FTZ R2, R18, R2, !PT ;  /* 0x0000000212027209 */ /* 0x000fe20007810000 */
[----:B------:R-:W-:Y:S01]  /*7680*/  FMUL.FTZ R45, R45, R17 ;  /* 0x000000112d2d7220 */ /* 0x000fe20000410000 */
[----:B------:R-:W-:Y:S01]  /*7690*/  MOV R243, R193 ;  /* 0x000000c100f37202 */ /* 0x000fe20000000f00 */
[----:B------:R-:W-:Y:S01]  /*76a0*/  FMUL.FTZ R46, R46, R16 ;  /* 0x000000102e2e7220 */ /* 0x000fe20000410000 */
[----:B------:R-:W-:Y:S01]  /*76b0*/  FMNMX.FTZ R2, R198, R2, !PT ;  /* 0x00000002c6027209 */ /* 0x000fe20007810000 */
[----:B------:R-:W-:Y:S01]  /*76c0*/  FMUL.FTZ R47, R47, R16 ;  /* 0x000000102f2f7220 */ /* 0x000fe20000410000 */
[----:B------:R-:W-:Y:S01]  /*76d0*/  FSEL R76, R135, -INF , !P0 ;  /* 0xff800000874c7808 */ /* 0x000fe20004000000 */
[-C--:B------:R-:W-:Y:S01]  /*76e0*/  FMUL.FTZ R56, R56, R17.reuse ;  /* 0x0000001138387220 */ /* 0x080fe20000410000 */
[----:B------:R-:W-:Y:S01]  /*76f0*/  FMNMX.FTZ R2, R195, R2, !PT ;  /* 0x00000002c3027209 */ /* 0x000fe20007810000 */
[----:B------:R-:W-:Y:S01]  /*7700*/  FMUL.FTZ R57, R57, R17 ;  /* 0x0000001139397220 */ /* 0x000fe20000410000 */
[----:B------:R-:W-:Y:S01]  /*7710*/  HMMA.16816.F32.BF16 R164, R4, R184, R164 ;  /* 0x000000b804a4723c */ /* 0x000fe200000418a4 */
[----:B------:R-:W-:Y:S01]  /*7720*/  FMUL.FTZ R58, R58, R16 ;  /* 0x000000103a3a7220 */ /* 0x000fe20000410000 */
[----:B------:R-:W-:Y:S01]  /*7730*/  FMNMX.FTZ R2, R194, R2, !PT ;  /* 0x00000002c2027209 */ /* 0x000fe20007810000 */
[----:B------:R-:W-:-:S02]  /*7740*/  FMUL.FTZ R59, R59, R16 ;  /* 0x000000103b3b7220 */ /* 0x000fc40000410000 */
[-C--:B------:R-:W-:Y:S01]  /*7750*/  FMUL.FTZ R60, R60, R17.reuse ;  /* 0x000000113c3c7220 */ /* 0x080fe20000410000 */
[----:B------:R-:W-:Y:S01]  /*7760*/  FMNMX.FTZ R2, R76, R2, !PT ;  /* 0x000000024c027209 */ /* 0x000fe20007810000 */
[----:B------:R-:W-:Y:S01]  /*7770*/  FMUL.FTZ R61, R61, R17 ;  /* 0x000000113d3d7220 */ /* 0x000fe20000410000 */
[C---:B------:R-:W-:Y:S01]  /*7780*/  HMMA.16816.F32.BF16 R168, R4.reuse, R186, R168 ;  /* 0x000000ba04a8723c */ /* 0x040fe200000418a8 */
[-C--:B------:R-:W-:Y:S02]  /*7790*/  FMUL.FTZ R62, R62, R16.reuse ;  /* 0x000000103e3e7220 */ /* 0x080fe40000410000 */
[----:B------:R-:W-:Y:S01]  /*77a0*/  FMUL.FTZ R63, R63, R16 ;  /* 0x000000103f3f7220 */ /* 0x000fe20000410000 */
[----:B------:R-:W-:Y:S01]  /*77b0*/  MOV R79, R21 ;  /* 0x00000015004f7202 */ /* 0x000fe20000000f00 */
[-C--:B------:R-:W-:Y:S01]  /*77c0*/  FMUL.FTZ R72, R72, R17.reuse ;  /* 0x0000001148487220 */ /* 0x080fe20000410000 */
[----:B------:R-:W2:Y:S01]  /*77d0*/  SHFL.BFLY PT, R21, R2, 0x2, 0x1f ;  /* 0x0c401f0002157f89 */ /* 0x000ea200000e0000 */
[----:B------:R-:W-:Y:S01]  /*77e0*/  MOV R239, R20 ;  /* 0x0000001400ef7202 */ /* 0x000fe20000000f00 */
[----:B------:R-:W-:Y:S01]  /*77f0*/  FMUL.FTZ R73, R73, R17 ;  /* 0x0000001149497220 */ /* 0x000fe20000410000 */
[----:B-1----:R-:W-:Y:S01]  /*7800*/  HMMA.16816.F32.BF16 R188, R4, R34, R124 ;  /* 0x0000002204bc723c */ /* 0x002fe2000004187c */
[----:B------:R-:W1:Y:S01]  /*7810*/  SHFL.BFLY PT, R20, R0, 0x1, 0x1f ;  /* 0x0c201f0000147f89 */ /* 0x000e6200000e0000 */
[----:B------:R-:W-:Y:S01]  /*7820*/  FMUL.FTZ R74, R74, R16 ;  /* 0x000000104a4a7220 */ /* 0x000fe20000410000 */
[----:B------:R-:W-:Y:S01]  /*7830*/  MOV R78, R22 ;  /* 0x00000016004e7202 */ /* 0x000fe20000000f00 */
[----:B------:R-:W-:Y:S01]  /*7840*/  FMUL.FTZ R75, R75, R16 ;  /* 0x000000104b4b7220 */ /* 0x000fe20000410000 */
[----:B------:R-:W-:Y:S01]  /*7850*/  MOV R77, R23 ;  /* 0x00000017004d7202 */ /* 0x000fe20000000f00 */
[----:B------:R-:W-:-:S02]  /*7860*/  FMUL.FTZ R88, R88, R17 ;  /* 0x0000001158587220 */ /* 0x000fc40000410000 */
[-C--:B------:R-:W-:Y:S01]  /*7870*/  FMUL.FTZ R89, R89, R17.reuse ;  /* 0x0000001159597220 */ /* 0x080fe20000410000 */
[C---:B------:R-:W-:Y:S01]  /*7880*/  HMMA.16816.F32.BF16 R44, R4.reuse, R182, R44 ;  /* 0x000000b6042c723c */ /* 0x040fe2000004182c */
[-C--:B------:R-:W-:Y:S02]  /*7890*/  FMUL.FTZ R92, R92, R17.reuse ;  /* 0x000000115c5c7220 */ /* 0x080fe40000410000 */
[----:B------:R-:W-:Y:S02]  /*78a0*/  FMUL.FTZ R93, R93, R17 ;  /* 0x000000115d5d7220 */ /* 0x000fe40000410000 */
[-C--:B------:R-:W-:Y:S02]  /*78b0*/  FMUL.FTZ R90, R90, R16.reuse ;  /* 0x000000105a5a7220 */ /* 0x080fe40000410000 */
[-C--:B------:R-:W-:Y:S01]  /*78c0*/  FMUL.FTZ R91, R91, R16.reuse ;  /* 0x000000105b5b7220 */ /* 0x080fe20000410000 */
[----:B------:R-:W-:Y:S01]  /*78d0*/  HMMA.16816.F32.BF16 R56, R4, R140, R56 ;  /* 0x0000008c0438723c */ /* 0x000fe20000041838 */
[----:B------:R-:W-:-:S02]  /*78e0*/  FMUL.FTZ R94, R94, R16 ;  /* 0x000000105e5e7220 */ /* 0x000fc40000410000 */
[----:B------:R-:W-:Y:S01]  /*78f0*/  FMUL.FTZ R95, R95, R16 ;  /* 0x000000105f5f7220 */ /* 0x000fe20000410000 */
[----:B--2---:R-:W-:Y:S01]  /*7900*/  FMNMX.FTZ R2, R21, R2, !PT ;  /* 0x0000000215027209 */ /* 0x004fe20007810000 */
[-C--:B------:R-:W-:Y:S02]  /*7910*/  FMUL.FTZ R104, R104, R17.reuse ;  /* 0x0000001168687220 */ /* 0x080fe40000410000 */
[-C--:B------:R-:W-:Y:S01]  /*7920*/  FMUL.FTZ R105, R105, R17.reuse ;  /* 0x0000001169697220 */ /* 0x080fe20000410000 */
[C---:B------:R-:W-:Y:S01]  /*7930*/  HMMA.16816.F32.BF16 R60, R4.reuse, R142, R60 ;  /* 0x0000008e043c723c */ /* 0x040fe2000004183c */
[----:B------:R-:W-:Y:S01]  /*7940*/  FMUL.FTZ R106, R106, R16 ;  /* 0x000000106a6a7220 */ /* 0x000fe20000410000 */
[----:B-1----:R-:W-:Y:S01]  /*7950*/  FMNMX.FTZ R136, R0, R20, !PT ;  /* 0x0000001400887209 */ /* 0x002fe20007810000 */
[----:B------:R-:W-:Y:S01]  /*7960*/  FMUL.FTZ R107, R107, R16 ;  /* 0x000000106b6b7220 */ /* 0x000fe20000410000 */
[----:B------:R-:W-:Y:S01]  /*7970*/  MOV R127, R190 ;  /* 0x000000be007f7202 */ /* 0x000fe20000000f00 */
[-C--:B------:R-:W-:Y:S01]  /*7980*/  FMUL.FTZ R108, R108, R17.reuse ;  /* 0x000000116c6c7220 */ /* 0x080fe20000410000 */
[----:B------:R-:W-:Y:S01]  /*7990*/  FSETP.NEU.FTZ.AND P1, PT, R136, -INF , PT ;  /* 0xff8000008800780b */ /* 0x000fe20003f3d000 */
[----:B------:R-:W-:Y:S01]  /*79a0*/  FMUL.FTZ R109, R109, R17 ;  /* 0x000000116d6d7220 */ /* 0x000fe20000410000 */
        /* <DEDUP_REMOVED lines=8> */
[----:B------:R-:W-:Y:S01]  /*7a30*/  HMMA.16816.F32.BF16 R88, R4, R24, R88 ;  /* 0x000000180458723c */ /* 0x000fe20000041858 */
[----:B------:R-:W-:-:S02]  /*7a40*/  FMUL.FTZ R122, R122, R16 ;  /* 0x000000107a7a7220 */ /* 0x000fc40000410000 */
[----:B------:R-:W-:Y:S02]  /*7a50*/  FMUL.FTZ R123, R123, R16 ;  /* 0x000000107b7b7220 */ /* 0x000fe40000410000 */
[----:B------:R-:W-:-:S03]  /*7a60*/  FMUL.FTZ R0, R136, c[0x0][0x23c] ;  /* 0x00008f0088007a20 */ /* 0x000fc60000410000 */
[----:B------:R-:W-:Y:S02]  /*7a70*/  HMMA.16816.F32.BF16 R92, R4, R26, R92 ;  /* 0x0000001a045c723c */ /* 0x000fe4000004185c */
[----:B------:R-:W-:-:S06]  /*7a80*/  FSEL R0, R0, RZ, P1 ;  /* 0x000000ff00007208 */ /* 0x000fcc0000800000 */
[C---:B------:R-:W-:Y:S08]  /*7a90*/  HMMA.16816.F32.BF16 R104, R4.reuse, R28, R104 ;  /* 0x0000001c0468723c */ /* 0x040ff00000041868 */
[C---:B------:R-:W-:Y:S08]  /*7aa0*/  HMMA.16816.F32.BF16 R108, R4.reuse, R30, R108 ;  /* 0x0000001e046c723c */ /* 0x040ff0000004186c */
[----:B------:R-:W-:Y:S01]  /*7ab0*/  HMMA.16816.F32.BF16 R120, R4, R32, R120 ;  /* 0x000000200478723c */ /* 0x000fe20000041878 */
[----:B------:R-:W1:Y:S06]  /*7ac0*/  SHFL.BFLY PT, R5, R2, 0x1, 0x1f ;  /* 0x0c201f0002057f89 */ /* 0x000e6c00000e0000 */
[----:B------:R-:W-:-:S04]  /*7ad0*/  MOV R4, R189 ;  /* 0x000000bd00047202 */ /* 0x000fc80000000f00 */
[----:B------:R-:W-:Y:S01]  /*7ae0*/  MOV R21, R4 ;  /* 0x0000000400157202 */ /* 0x000fe20000000f00 */
[----:B------:R-:W-:Y:S01]  /*7af0*/  FFMA.FTZ R4, R132, c[0x0][0x23c], -R0 ;  /* 0x00008f0084047a23 */ /* 0x000fe20000010800 */
[----:B------:R-:W-:-:S03]  /*7b00*/  MOV R132, R242 ;  /* 0x000000f200847202 */ /* 0x000fc60000000f00 */
[----:B------:R2:W-:Y:S01]  /*7b10*/  MUFU.EX2 R191, R4 ;  /* 0x0000000400bf7308 */ /* 0x0005e20000000800 */
[----:B-1----:R-:W-:Y:S01]  /*7b20*/  FMNMX.FTZ R135, R2, R5, !PT ;  /* 0x0000000502877209 */ /* 0x002fe20007810000 */
[----:B------:R-:W-:Y:S01]  /*7b30*/  FFMA.FTZ R2, R137, c[0x0][0x23c], -R0 ;  /* 0x00008f0089027a23 */ /* 0x000fe20000010800 */
[----:B------:R-:W-:Y:S02]  /*7b40*/  FSEL R5, R136, RZ, P1 ;  /* 0x000000ff88057208 */ /* 0x000fe40000800000 */
[----:B------:R-:W-:-:S03]  /*7b50*/  FSETP.NEU.FTZ.AND P0, PT, R135, -INF , PT ;  /* 0xff8000008700780b */ /* 0x000fc60003f1d000 */
[----:B------:R1:W-:Y:S01]  /*7b60*/  MUFU.EX2 R190, R2 ;  /* 0x0000000200be7308 */ /* 0x0003e20000000800 */
[----:B--2---:R-:W-:Y:S01]  /*7b70*/  FFMA.FTZ R4, R133, c[0x0][0x23c], -R0 ;  /* 0x00008f0085047a23 */ /* 0x004fe20000010800 */
[----:B------:R-:W-:Y:S01]  /*7b80*/  MOV R133, R243 ;  /* 0x000000f300857202 */ /* 0x000fe20000000f00 */
[----:B------:R-:W-:Y:S01]  /*7b90*/  FADD.FTZ R6, R231, -R5 ;  /* 0x80000005e7067221 */ /* 0x000fe20000010000 */
[C---:B------:R-:W-:Y:S02]  /*7ba0*/  FSEL R5, R135.reuse, RZ, P0 ;  /* 0x000000ff87057208 */ /* 0x040fe40000000000 */
[----:B------:R-:W-:Y:S02]  /*7bb0*/  MOV R231, R125 ;  /* 0x0000007d00e77202 */ /* 0x000fe40000000f00 */
[----:B------:R2:W-:Y:S01]  /*7bc0*/  MUFU.EX2 R192, R4 ;  /* 0x0000000400c07308 */ /* 0x0005e20000000800 */
[----:B------:R-:W-:Y:S02]  /*7bd0*/  FMUL.FTZ R6, R6, c[0x0][0x23c] ;  /* 0x00008f0006067a20 */ /* 0x000fe40000410000 */
[----:B-1----:R-:W-:-:S05]  /*7be0*/  FMUL.FTZ R2, R135, c[0x0][0x23c] ;  /* 0x00008f0087027a20 */ /* 0x002fca0000410000 */
[----:B------:R-:W-:Y:S02]  /*7bf0*/  FSEL R2, R2, RZ, P0 ;  /* 0x000000ff02027208 */ /* 0x000fe40000000000 */
[----:B------:R-:W-:Y:S01]  /*7c00*/  ISETP.GE.AND P0, PT, R244, 0x4, PT ;  /* 0x00000004f400780c */ /* 0x000fe20003f06270 */
[----:B--2---:R-:W-:-:S04]  /*7c10*/  FFMA.FTZ R4, R138, c[0x0][0x23c], -R0 ;  /* 0x00008f008a047a23 */ /* 0x004fc80000010800 */
[----:B------:R1:W-:Y:S02]  /*7c20*/  MUFU.EX2 R193, R4 ;  /* 0x0000000400c17308 */ /* 0x0003e40000000800 */
[----:B-1----:R-:W-:Y:S01]  /*7c30*/  FFMA.FTZ R4, R19, c[0x0][0x23c], -R2 ;  /* 0x00008f0013047a23 */ /* 0x002fe20000010802 */
[----:B------:R-:W-:-:S05]  /*7c40*/  MOV R19, R240 ;  /* 0x000000f000137202 */ /* 0x000fca0000000f00 */
[----:B------:R1:W-:Y:S02]  /*7c50*/  MUFU.EX2 R138, R4 ;  /* 0x00000004008a7308 */ /* 0x0003e40000000800 */
[----:B-1----:R-:W-:-:S06]  /*7c60*/  FFMA.FTZ R4, R11, c[0x0][0x23c], -R2 ;  /* 0x00008f000b047a23 */ /* 0x002fcc0000010802 */
[----:B------:R-:W1:Y:S08]  /*7c70*/  MUFU.EX2 R11, R6 ;  /* 0x00000006000b7308 */ /* 0x000e700000000800 */
[----:B------:R2:W3:Y:S01]  /*7c80*/  MUFU.EX2 R188, R4 ;  /* 0x0000000400bc7308 */ /* 0x0004e20000000800 */
[-C--:B-1----:R-:W-:Y:S01]  /*7c90*/  FMUL.FTZ R148, R148, R11.reuse ;  /* 0x0000000b94947220 */ /* 0x082fe20000410000 */
[----:B------:R-:W-:Y:S01]  /*7ca0*/  F2FP.BF16.PACK_AB R6, R193, R192 ;  /* 0x000000c0c106723e */ /* 0x000fe200000010ff */
        /* <DEDUP_REMOVED lines=14> */
[----:B-1----:R-:W-:Y:S01]  /*7d90*/  FADD.FTZ R4, R230, -R5 ;  /* 0x80000005e6047221 */ /* 0x002fe20000010000 */
[----:B---3--:R-:W-:Y:S01]  /*7da0*/  F2FP.BF16.PACK_AB R5, R188, R138 ;  /* 0x0000008abc05723e */ /* 0x008fe200000010ff */
[-C--:B------:R-:W-:Y:S02]  /*7db0*/  FMUL.FTZ R49, R49, R11.reuse ;  /* 0x0000000b31317220 */ /* 0x080fe40000410000 */
[----:B------:R-:W-:Y:S02]  /*7dc0*/  FMUL.FTZ R4, R4, c[0x0][0x23c] ;  /* 0x00008f0004047a20 */ /* 0x000fe40000410000 */
        /* <DEDUP_REMOVED lines=10> */
[----:B-1----:R-:W-:Y:S02]  /*7e70*/  FFMA.FTZ R4, R18, c[0x0][0x23c], -R2 ;  /* 0x00008f0012047a23 */ /* 0x002fe40000010802 */
[-C--:B--2---:R-:W-:Y:S02]  /*7e80*/  FMUL.FTZ R150, R150, R10.reuse ;  /* 0x0000000a96967220 */ /* 0x084fe40000410000 */
[----:B------:R1:W2:Y:S01]  /*7e90*/  MUFU.EX2 R139, R4 ;  /* 0x00000004008b7308 */ /* 0x0002a20000000800 */
        /* <DEDUP_REMOVED lines=9> */
[-C--:B------:R-:W-:Y:S01]  /*7f30*/  FMUL.FTZ R175, R175, R10.reuse ;  /* 0x0000000aafaf7220 */ /* 0x080fe20000410000 */
[----:B--2---:R-:W-:Y:S01]  /*7f40*/  F2FP.BF16.PACK_AB R7, R139, R189 ;  /* 0x000000bd8b07723e */ /* 0x004fe200000010ff */
[----:B------:R-:W-:-:S02]  /*7f50*/  FMUL.FTZ R38, R38, R10 ;  /* 0x0000000a26267220 */ /* 0x000fc40000410000 */
[-C--:B------:R-:W-:Y:S02]  /*7f60*/  FMUL.FTZ R39, R39, R10.reuse ;  /* 0x0000000a27277220 */ /* 0x080fe40000410000 */
[-C--:B------:R-:W-:Y:S02]  /*7f70*/  FMUL.FTZ R50, R50, R10.reuse ;  /* 0x0000000a32327220 */ /* 0x080fe40000410000 */
[C---:B------:R-:W-:Y:S01]  /*7f80*/  HMMA.16816.F32.BF16 R148, R4.reuse, R176, R148 ;  /* 0x000000b00494723c */ /* 0x040fe20000041894 */
[-C--:B------:R-:W-:Y:S02]  /*7f90*/  FMUL.FTZ R51, R51, R10.reuse ;  /* 0x0000000a33337220 */ /* 0x080fe40000410000 */
[-C--:B------:R-:W-:Y:S02]  /*7fa0*/  FMUL.FTZ R54, R54, R10.reuse ;  /* 0x0000000a36367220 */ /* 0x080fe40000410000 */
[-C--:B------:R-:W-:Y:S02]  /*7fb0*/  FMUL.FTZ R55, R55, R10.reuse ;  /* 0x0000000a37377220 */ /* 0x080fe40000410000 */
[-C--:B------:R-:W-:Y:S01]  /*7fc0*/  FMUL.FTZ R66, R66, R10.reuse ;  /* 0x0000000a42427220 */ /* 0x080fe20000410000 */
[----:B------:R-:W-:Y:S01]  /*7fd0*/  HMMA.16816.F32.BF16 R176, R4, R178, R156 ;  /* 0x000000b204b0723c */ /* 0x000fe2000004189c */
[-C--:B------:R-:W-:Y:S01]  /*7fe0*/  FMUL.FTZ R67, R67, R10.reuse ;  /* 0x0000000a43437220 */ /* 0x080fe20000410000 */
[----:B------:R-:W1:Y:S01]  /*7ff0*/  LDSM.16.MT88.4 R156, [R212+0xa800] ;  /* 0x00a80000d49c783b */ /* 0x000e620000004200 */
[----:B------:R-:W-:-:S02]  /*8000*/  FMUL.FTZ R102, R102, R10 ;  /* 0x0000000a66667220 */ /* 0x000fc40000410000 */
[-C--:B------:R-:W-:Y:S02]  /*8010*/  FMUL.FTZ R103, R103, R10.reuse ;  /* 0x0000000a67677220 */ /* 0x080fe40000410000 */
[-C--:B------:R-:W-:Y:S01]  /*8020*/  FMUL.FTZ R118, R118, R10.reuse ;  /* 0x0000000a76767220 */ /* 0x080fe20000410000 */
[C---:B------:R-:W-:Y:S01]  /*8030*/  HMMA.16816.F32.BF16 R68, R4.reuse, R40, R68 ;  /* 0x000000280444723c */ /* 0x040fe20000041844 */
[-C--:B------:R-:W-:Y:S02]  /*8040*/  FMUL.FTZ R119, R119, R10.reuse ;  /* 0x0000000a77777220 */ /* 0x080fe40000410000 */
[-C--:B------:R-:W-:Y:S02]  /*8050*/  FMUL.FTZ R81, R81, R11.reuse ;  /* 0x0000000b51517220 */ /* 0x080fe40000410000 */
[-C--:B------:R-:W-:Y:S02]  /*8060*/  FMUL.FTZ R82, R82, R10.reuse ;  /* 0x0000000a52527220 */ /* 0x080fe40000410000 */
[-C--:B------:R-:W-:Y:S01]  /*8070*/  FMUL.FTZ R83, R83, R10.reuse ;  /* 0x0000000a53537220 */ /* 0x080fe20000410000 */
[C---:B------:R-:W-:Y:S01]  /*8080*/  HMMA.16816.F32.BF16 R160, R4.reuse, R184, R160 ;  /* 0x000000b804a0723c */ /* 0x040fe200000418a0 */
[----:B------:R-:W-:Y:S01]  /*8090*/  FMUL.FTZ R84, R84, R11 ;  /* 0x0000000b54547220 */ /* 0x000fe20000410000 */
[----:B------:R-:W-:Y:S01]  /*80a0*/  MOV R40, R19 ;  /* 0x0000001300287202 */ /* 0x000fe20000000f00 */
[----:B------:R-:W-:Y:S01]  /*80b0*/  FMUL.FTZ R85, R85, R11 ;  /* 0x0000000b55557220 */ /* 0x000fe20000410000 */
[----:B------:R-:W-:Y:S01]  /*80c0*/  MOV R19, R21 ;  /* 0x0000001500137202 */ /* 0x000fe20000000f00 */
[----:B------:R-:W-:Y:S01]  /*80d0*/  FMUL.FTZ R86, R86, R10 ;  /* 0x0000000a56567220 */ /* 0x000fe20000410000 */
[----:B------:R-:W-:Y:S01]  /*80e0*/  MOV R21, R126 ;  /* 0x0000007e00157202 */ /* 0x000fe20000000f00 */
[----:B------:R-:W-:Y:S01]  /*80f0*/  FMUL.FTZ R87, R87, R10 ;  /* 0x0000000a57577220 */ /* 0x000fe20000410000 */
        /* <DEDUP_REMOVED lines=8> */
[C---:B------:R-:W-:Y:S01]  /*8180*/  HMMA.16816.F32.BF16 R36, R4.reuse, R180, R36 ;  /* 0x000000b40424723c */ /* 0x040fe20000041824 */
[----:B------:R-:W-:Y:S01]  /*8190*/  FMUL.FTZ R112, R112, R11 ;  /* 0x0000000b70707220 */ /* 0x000fe20000410000 */
[----:B------:R-:W-:Y:S01]  /*81a0*/  MOV R230, R179 ;  /* 0x000000b300e67202 */ /* 0x000fe20000000f00 */
[----:B------:R-:W-:Y:S01]  /*81b0*/  FMUL.FTZ R113, R113, R11 ;  /* 0x0000000b71717220 */ /* 0x000fe20000410000 */
[----:B------:R-:W-:Y:S01]  /*81c0*/  MOV R41, R133 ;  /* 0x0000008500297202 */ /* 0x000fe20000000f00 */
[-C--:B------:R-:W-:Y:S01]  /*81d0*/  FMUL.FTZ R114, R114, R10.reuse ;  /* 0x0000000a72727220 */ /* 0x080fe20000410000 */
[----:B------:R-:W2:Y:S01]  /*81e0*/  LDSM.16.MT88.4 R172, [R214+0xa800] ;  /* 0x00a80000d6ac783b */ /* 0x000ea20000004200 */
[----:B------:R-:W-:Y:S01]  /*81f0*/  FMUL.FTZ R115, R115, R10 ;  /* 0x0000000a73737220 */ /* 0x000fe20000410000 */
[----:B------:R-:W-:Y:S01]  /*8200*/  HMMA.16816.F32.BF16 R184, R4, R182, R48 ;  /* 0x000000b604b8723c */ /* 0x000fe20000041830 */
[-C--:B------:R-:W-:Y:S01]  /*8210*/  FMUL.FTZ R128, R128, R11.reuse ;  /* 0x0000000b80807220 */ /* 0x080fe20000410000 */
[----:B------:R-:W3:Y:S01]  /*8220*/  LDSM.16.MT88.4 R48, [R217+0xa800] ;  /* 0x00a80000d930783b */ /* 0x000ee20000004200 */
[----:B------:R-:W-:-:S02]  /*8230*/  FMUL.FTZ R129, R129, R11 ;  /* 0x0000000b81817220 */ /* 0x000fc40000410000 */
[-C--:B------:R-:W-:Y:S02]  /*8240*/  FMUL.FTZ R130, R130, R10.reuse ;  /* 0x0000000a82827220 */ /* 0x080fe40000410000 */
[-C--:B------:R-:W-:Y:S01]  /*8250*/  FMUL.FTZ R131, R131, R10.reuse ;  /* 0x0000000a83837220 */ /* 0x080fe20000410000 */
[C---:B------:R-:W-:Y:S01]  /*8260*/  HMMA.16816.F32.BF16 R52, R4.reuse, R140, R52 ;  /* 0x0000008c0434723c */ /* 0x040fe20000041834 */
[----:B------:R-:W-:Y:S02]  /*8270*/  FFMA.FTZ R18, R196, c[0x0][0x23c], -R9 ;  /* 0x00008f00c4127a23 */ /* 0x000fe40000010809 */
[----:B------:R-:W-:Y:S02]  /*8280*/  FFMA.FTZ R11, R246, R11, R191 ;  /* 0x0000000bf60b7223 */ /* 0x000fe400000100bf */
[----:B------:R4:W-:Y:S01]  /*8290*/  MUFU.EX2 R137, R18 ;  /* 0x0000001200897308 */ /* 0x0009e20000000800 */
[----:B------:R-:W-:Y:S02]  /*82a0*/  FFMA.FTZ R10, R252, R10, R138 ;  /* 0x0000000afc0a7223 */ /* 0x000fe4000001008a */
[C---:B------:R-:W-:Y:S07]  /*82b0*/  HMMA.16816.F32.BF16 R180, R4.reuse, R142, R64 ;  /* 0x0000008e04b4723c */ /* 0x040fee0000041840 */
[----:B------:R-:W-:Y:S01]  /*82c0*/  MOV R66, R124 ;  /* 0x0000007c00427202 */ /* 0x000fe20000000f00 */
[----:B------:R-:W-:Y:S01]  /*82d0*/  HMMA.16816.F32.BF16 R100, R4, R28, R100 ;  /* 0x0000001c0464723c */ /* 0x000fe20000041864 */
[----:B------:R-:W-:-:S02]  /*82e0*/  MOV R67, R23 ;  /* 0x0000001700437202 */ /* 0x000fc40000000f00 */
[----:B------:R-:W-:Y:S01]  /*82f0*/  MOV R65, R22 ;  /* 0x0000001600417202 */ /* 0x000fe20000000f00 */
[----:B----4-:R-:W-:-:S04]  /*8300*/  FFMA.FTZ R18, R197, c[0x0][0x23c], -R9 ;  /* 0x00008f00c5127a23 */ /* 0x010fc80000010809 */
[C---:B------:R-:W-:Y:S01]  /*8310*/  HMMA.16816.F32.BF16 R116, R4.reuse, R32, R116 ;  /* 0x000000200474723c */ /* 0x040fe20000041874 */
[----:B------:R4:W5:Y:S07]  /*8320*/  MUFU.EX2 R133, R18 ;  /* 0x0000001200857308 */ /* 0x00096e0000000800 */
[C---:B------:R-:W-:Y:S01]  /*8330*/  HMMA.16816.F32.BF16 R176, R4.reuse, R42, R80 ;  /* 0x0000002a04b0723c */ /* 0x040fe20000041850 */
[----:B------:R-:W-:Y:S06]  /*8340*/  LDSM.16.MT88.4 R80, [R212+0xb800] ;  /* 0x00b80000d450783b */ /* 0x000fec0000004200 */
[----:B------:R-:W-:Y:S01]  /*8350*/  MOV R43, R20 ;  /* 0x00000014002b7202 */ /* 0x000fe20000000f00 */
[C---:B------:R-:W-:Y:S01]  /*8360*/  HMMA.16816.F32.BF16 R84, R4.reuse, R24, R84 ;  /* 0x000000180454723c */ /* 0x040fe20000041854 */
[----:B------:R-:W-:Y:S01]  /*8370*/  MOV R20, R127 ;  /* 0x0000007f00147202 */ /* 0x000fe20000000f00 */
[--C-:B----4-:R-:W-:Y:S01]  /*8380*/  FFMA.FTZ R18, R199, c[0x0][0x23c], -R9.reuse ;  /* 0x00008f00c7127a23 */ /* 0x110fe20000010809 */
[----:B------:R-:W-:Y:S01]  /*8390*/  MOV R42, R132 ;  /* 0x00000084002a7202 */ /* 0x000fe20000000f00 */
[----:B------:R-:W-:Y:S01]  /*83a0*/  FFMA.FTZ R9, R200, c[0x0][0x23c], -R9 ;  /* 0x00008f00c8097a23 */ /* 0x000fe20000010809 */
[----:B------:R-:W-:Y:S01]  /*83b0*/  MOV R200, R65 ;  /* 0x0000004100c87202 */ /* 0x000fe20000000f00 */
[----:B------:R-:W-:Y:S01]  /*83c0*/  MUFU.EX2 R132, R18 ;  /* 0x0000001200847308 */ /* 0x000fe20000000800 */
[----:B-----5:R-:W-:Y:S01]  /*83d0*/  F2FP.BF16.PACK_AB R124, R133, R137 ;  /* 0x00000089857c723e */ /* 0x020fe200000010ff */
[C---:B------:R-:W-:Y:S01]  /*83e0*/  HMMA.16816.F32.BF16 R140, R4.reuse, R26, R96 ;  /* 0x0000001a048c723c */ /* 0x040fe20000041860 */
[----:B------:R-:W-:Y:S05]  /*83f0*/  LDSM.16.MT88.4 R96, [R214+0xb800] ;  /* 0x00b80000d660783b */ /* 0x000fea0000004200 */
[----:B------:R4:W5:Y:S02]  /*8400*/  MUFU.EX2 R26, R9 ;  /* 0x00000009001a7308 */ /* 0x0009640000000800 */
[C---:B------:R-:W-:Y:S01]  /*8410*/  HMMA.16816.F32.BF16 R28, R4.reuse, R30, R112 ;  /* 0x0000001e041c723c */ /* 0x040fe20000041870 */
[----:B------:R-:W-:Y:S07]  /*8420*/  LDSM.16.MT88.4 R112, [R217+0xb800] ;  /* 0x00b80000d970783b */ /* 0x000fee0000004200 */
[----:B------:R-:W-:Y:S01]  /*8430*/  HMMA.16816.F32.BF16 R32, R4, R34, R128 ;  /* 0x000000220420723c */ /* 0x000fe20000041880 */
[----:B----4-:R-:W-:-:S06]  /*8440*/  FFMA.FTZ R9, R201, c[0x0][0x23c], -R8 ;  /* 0x00008f00c9097a23 */ /* 0x010fcc0000010808 */
[----:B------:R-:W-:Y:S01]  /*8450*/  MOV R131, R21 ;  /* 0x0000001500837202 */ /* 0x000fe20000000f00 */
[----:B------:R-:W-:Y:S01]  /*8460*/  FFMA.FTZ R4, R203, c[0x0][0x23c], -R0 ;  /* 0x00008f00cb047a23 */ /* 0x000fe20000010800 */
[----:B------:R-:W-:Y:S01]  /*8470*/  MOV R130, R20 ;  /* 0x0000001400827202 */ /* 0x000fe20000000f00 */
[----:B------:R4:W-:Y:S01]  /*8480*/  MUFU.EX2 R25, R9 ;  /* 0x0000000900197308 */ /* 0x0009e20000000800 */
[----:B------:R-:W-:Y:S02]  /*8490*/  MOV R129, R19 ;  /* 0x0000001300817202 */ /* 0x000fe40000000f00 */
[----:B------:R-:W-:Y:S02]  /*84a0*/  MOV R201, R66 ;  /* 0x0000004200c97202 */ /* 0x000fe40000000f00 */
[----:B-----5:R-:W-:Y:S02]  /*84b0*/  F2FP.BF16.PACK_AB R126, R26, R132 ;  /* 0x000000841a7e723e */ /* 0x020fe400000010ff */
[----:B------:R-:W-:Y:S01]  /*84c0*/  MOV R128, R231 ;  /* 0x000000e700807202 */ /* 0x000fe20000000f00 */
[----:B------:R5:W-:Y:S01]  /*84d0*/  MUFU.EX2 R21, R4 ;  /* 0x0000000400157308 */ /* 0x000be20000000800 */
[----:B------:R-:W-:Y:S01]  /*84e0*/  MOV R203, R230 ;  /* 0x000000e600cb7202 */ /* 0x000fe20000000f00 */
[----:B----4-:R-:W-:Y:S01]  /*84f0*/  FFMA.FTZ R9, R202, c[0x0][0x23c], -R8 ;  /* 0x00008f00ca097a23 */ /* 0x010fe20000010808 */
[----:B------:R-:W-:-:S02]  /*8500*/  MOV R202, R67 ;  /* 0x0000004300ca7202 */ /* 0x000fc40000000f00 */
[----:B------:R-:W4:Y:S03]  /*8510*/  LDSM.16.MT88.4 R64, [R216+0xa800] ;  /* 0x00a80000d840783b */ /* 0x000f260000004200 */
[----:B------:R1:W1:Y:S01]  /*8520*/  MUFU.EX2 R24, R9 ;  /* 0x0000000900187308 */ /* 0x0002620000000800 */
[----:B-----5:R-:W-:Y:S01]  /*8530*/  FFMA.FTZ R4, R206, c[0x0][0x23c], -R0 ;  /* 0x00008f00ce047a23 */ /* 0x020fe20000010800 */
[----:B------:R-:W-:-:S06]  /*8540*/  MOV R206, R78 ;  /* 0x0000004e00ce7202 */ /* 0x000fcc0000000f00 */
[----:B------:R5:W-:Y:S01]  /*8550*/  MUFU.EX2 R20, R4 ;  /* 0x0000000400147308 */ /* 0x000be20000000800 */
[--C-:B-1----:R-:W-:Y:S01]  /*8560*/  FFMA.FTZ R9, R204, c[0x0][0x23c], -R8.reuse ;  /* 0x00008f00cc097a23 */ /* 0x102fe20000010808 */
[----:B------:R-:W-:Y:S01]  /*8570*/  F2FP.BF16.PACK_AB R125, R24, R25 ;  /* 0x00000019187d723e */ /* 0x000fe200000010ff */
[----:B------:R-:W-:Y:S01]  /*8580*/  FFMA.FTZ R8, R232, c[0x0][0x23c], -R8 ;  /* 0x00008f00e8087a23 */ /* 0x000fe20000010808 */
[----:B------:R-:W-:-:S04]  /*8590*/  MOV R204, R239 ;  /* 0x000000ef00cc7202 */ /* 0x000fc80000000f00 */
[----:B------:R-:W-:Y:S01]  /*85a0*/  MUFU.EX2 R23, R9 ;  /* 0x0000000900177308 */ /* 0x000fe20000000800 */
[--C-:B-----5:R-:W-:Y:S01]  /*85b0*/  FFMA.FTZ R4, R205, c[0x0][0x23c], -R0.reuse ;  /* 0x00008f00cd047a23 */ /* 0x120fe20000010800 */
[----:B------:R-:W-:Y:S01]  /*85c0*/  MOV R205, R79 ;  /* 0x0000004f00cd7202 */ /* 0x000fe20000000f00 */
[----:B------:R-:W-:Y:S01]  /*85d0*/  FFMA.FTZ R0, R207, c[0x0][0x23c], -R0 ;  /* 0x00008f00cf007a23 */ /* 0x000fe20000010800 */
[----:B------:R-:W-:-:S04]  /*85e0*/  MOV R207, R77 ;  /* 0x0000004d00cf7202 */ /* 0x000fc80000000f00 */
[----:B------:R1:W-:Y:S08]  /*85f0*/  MUFU.EX2 R19, R4 ;  /* 0x0000000400137308 */ /* 0x0003f00000000800 */
[----:B------:R5:W-:Y:S01]  /*8600*/  MUFU.EX2 R18, R0 ;  /* 0x0000000000127308 */ /* 0x000be20000000800 */
[----:B-1----:R-:W1:Y:S07]  /*8610*/  LDSM.16.MT88.4 R4, [R216+0xb800] ;  /* 0x00b80000d804783b */ /* 0x002e6e0000004200 */
[----:B------:R-:W2:Y:S01]  /*8620*/  MUFU.EX2 R22, R8 ;  /* 0x0000000800167308 */ /* 0x000ea20000000800 */
[----:B-----5:R-:W-:-:S07]  /*8630*/  FFMA.FTZ R0, R198, c[0x0][0x23c], -R2 ;  /* 0x00008f00c6007a23 */ /* 0x020fce0000010802 */
[----:B------:R5:W-:Y:S01]  /*8640*/  MUFU.EX2 R9, R0 ;  /* 0x0000000000097308 */ /* 0x000be20000000800 */
[----:B--2---:R-:W-:-:S07]  /*8650*/  F2FP.BF16.PACK_AB R127, R22, R23 ;  /* 0x00000017167f723e */ /* 0x004fce00000010ff */
[----:B------:R-:W-:Y:S01]  /*8660*/  HMMA.16816.F32.BF16 R144, R124, R156, R144 ;  /* 0x0000009c7c90723c */ /* 0x000fe20000041890 */
[----:B-----5:R-:W-:-:S04]  /*8670*/  FFMA.FTZ R0, R195, c[0x0][0x23c], -R2 ;  /* 0x00008f00c3007a23 */ /* 0x020fc80000010802 */
[----:B------:R2:W5:Y:S03]  /*8680*/  MUFU.EX2 R8, R0 ;  /* 0x0000000000087308 */ /* 0x0005660000000800 */
[C---:B------:R-:W-:Y:S08]  /*8690*/  HMMA.16816.F32.BF16 R152, R124.reuse, R158, R152 ;  /* 0x0000009e7c98723c */ /* 0x040ff00000041898 */
[----:B------:R-:W-:Y:S01]  /*86a0*/  HMMA.16816.F32.BF16 R164, R124, R172, R164 ;  /* 0x000000ac7ca4723c */ /* 0x000fe200000418a4 */
[----:B--2---:R-:W-:-:S07]  /*86b0*/  FFMA.FTZ R0, R194, c[0x0][0x23c], -R2 ;  /* 0x00008f00c2007a23 */ /* 0x004fce0000010802 */
[C---:B------:R-:W-:Y:S01]  /*86c0*/  HMMA.16816.F32.BF16 R168, R124.reuse, R174, R168 ;  /* 0x000000ae7ca8723c */ /* 0x040fe200000418a8 */
[----:B------:R-:W-:Y:S01]  /*86d0*/  FFMA.FTZ R2, R76, c[0x0][0x23c], -R2 ;  /* 0x00008f004c027a23 */ /* 0x000fe20000010802 */
[----:B------:R-:W-:Y:S06]  /*86e0*/  MUFU.EX2 R0, R0 ;  /* 0x0000000000007308 */ /* 0x000fec0000000800 */
[C---:B---3--:R-:W-:Y:S02]  /*86f0*/  HMMA.16816.F32.BF16 R40, R124.reuse, R48, R40 ;  /* 0x000000307c28723c */ /* 0x048fe40000041828 */
[----:B------:R-:W2:Y:S06]  /*8700*/  MUFU.EX2 R2, R2 ;  /* 0x0000000200027308 */ /* 0x000eac0000000800 */
        /* <DEDUP_REMOVED lines=9> */
[C---:B-1----:R-:W-:Y:S08]  /*87a0*/  HMMA.16816.F32.BF16 R120, R124.reuse, R4, R120 ;  /* 0x000000047c78723c */ /* 0x042ff00000041878 */
[----:B------:R-:W-:Y:S07]  /*87b0*/  HMMA.16816.F32.BF16 R124, R124, R6, R128 ;  /* 0x000000067c7c723c */ /* 0x000fee0000041880 */
[----:B------:R-:W-:-:S02]  /*87c0*/  F2FP.BF16.PACK_AB R128, R20, R21 ;  /* 0x000000151480723e */ /* 0x000fc400000010ff */
[----:B-----5:R-:W-:Y:S02]  /*87d0*/  F2FP.BF16.PACK_AB R129, R8, R9 ;  /* 0x000000090881723e */ /* 0x020fe400000010ff */
[----:B------:R-:W-:Y:S02]  /*87e0*/  F2FP.BF16.PACK_AB R130, R18, R19 ;  /* 0x000000131282723e */ /* 0x000fe400000010ff */
[----:B--2---:R-:W-:-:S07]  /*87f0*/  F2FP.BF16.PACK_AB R131, R2, R0 ;  /* 0x000000000283723e */ /* 0x004fce00000010ff */
[C---:B------:R-:W-:Y:S07]  /*8800*/  HMMA.16816.F32.BF16 R116, R128.reuse, R4, R116 ;  /* 0x000000048074723c */ /* 0x040fee0000041874 */
[----:B------:R-:W-:Y:S01]  /*8810*/  FFMA.FTZ R5, R251, R17, R236 ;  /* 0x00000011fb057223 */ /* 0x000fe200000100ec */
[----:B------:R-:W-:Y:S01]  /*8820*/  HMMA.16816.F32.BF16 R148, R128, R156, R148 ;  /* 0x0000009c8094723c */ /* 0x000fe20000041894 */
[----:B------:R-:W-:Y:S02]  /*8830*/  FADD.FTZ R17, R190, R11 ;  /* 0x0000000bbe117221 */ /* 0x000fe40000010000 */
[----:B------:R-:W-:-:S02]  /*8840*/  FADD.FTZ R11, R235, R5 ;  /* 0x00000005eb0b7221 */ /* 0x000fc40000010000 */
[----:B------:R-:W-:Y:S02]  /*8850*/  FADD.FTZ R5, R192, R17 ;  /* 0x00000011c0057221 */ /* 0x000fe40000010000 */
[----:B------:R-:W-:Y:S01]  /*8860*/  FFMA.FTZ R4, R250, R16, R233 ;  /* 0x00000010fa047223 */ /* 0x000fe200000100e9 */
        /* <DEDUP_REMOVED lines=10> */
[C---:B------:R-:W-:Y:S01]  /*8910*/  HMMA.16816.F32.BF16 R52, R128.reuse, R64, R52 ;  /* 0x000000408034723c */ /* 0x040fe20000041834 */
[----:B------:R-:W-:Y:S02]  /*8920*/  FADD.FTZ R246, R18, R19 ;  /* 0x0000001312f67221 */ /* 0x000fe40000010000 */
[----:B------:R-:W-:Y:S02]  /*8930*/  FADD.FTZ R250, R208, R10 ;  /* 0x0000000ad0fa7221 */ /* 0x000fe40000010000 */
[----:B------:R-:W-:Y:S01]  /*8940*/  FADD.FTZ R4, R139, R4 ;  /* 0x000000048b047221 */ /* 0x000fe20000010000 */
[----:B------:R1:W-:Y:S01]  /*8950*/  STL [R1], R246 ;  /* 0x000000f601007387 */ /* 0x0003e20000100800 */
        /* <DEDUP_REMOVED lines=28> */
[----:B------:R-:W-:Y:S01]  /*8b20*/  ULDC.64 UR4, c[0x0][0x1a0] ;  /* 0x0000680000047ab9 */ /* 0x000fe20000000a00 */
[----:B------:R-:W-:Y:S01]  /*8b30*/  IADD3 R245, R244, -0x4, RZ ;  /* 0xfffffffcf4f57810 */ /* 0x000fe20007ffe0ff */
[----:B------:R-:W-:Y:S02]  /*8b40*/  USHF.L.U32 UR10, UR4, 0x6, URZ ;  /* 0x00000006040a7899 */ /* 0x000fe4000800063f */
[----:B------:R-:W-:Y:S02]  /*8b50*/  UMOV UR11, 0x6 ;  /* 0x00000006000b7882 */ /* 0x000fe40000000000 */
[----:B------:R-:W-:Y:S01]  /*8b60*/  USHF.L.U64.HI UR5, UR4, UR11, UR5 ;  /* 0x0000000b04057299 */ /* 0x000fe20008010205 */
[----:B------:R-:W-:Y:S01]  /*8b70*/  IMAD R0, R245, 0x20, R247 ;  /* 0x00000020f5007824 */ /* 0x000fe200078e02f7 */
[----:B------:R-:W-:Y:S01]  /*8b80*/  UIADD3 UR4, UP0, -UR10, 0x80, URZ ;  /* 0x000000800a047890 */ /* 0x000fe2000ff1e13f */
[----:B------:R-:W-:Y:S01]  /*8b90*/  BAR.SYNC.DEFER_BLOCKING 0x0 ;  /* 0x0000000000007b1d */ /* 0x000fe20000010000 */
[----:B------:R-:W-:-:S02]  /*8ba0*/  IADD3 R10, P3, R228, -UR10, RZ ;  /* 0x8000000ae40a7c10 */ /* 0x000fc4000ff7e0ff */
[----:B------:R-:W-:Y:S01]  /*8bb0*/  IADD3 R6, P1, R210, -UR10, RZ ;  /* 0x8000000ad2067c10 */ /* 0x000fe2000ff3e0ff */
[----:B------:R-:W-:Y:S01]  /*8bc0*/  UIADD3.X UR10, URZ, ~UR5, URZ, UP0, !UPT ;  /* 0x800000053f0a7290 */ /* 0x000fe200087fe43f */
[----:B------:R-:W-:Y:S01]  /*8bd0*/  IADD3 R8, P2, R228, UR4, RZ ;  /* 0x00000004e4087c10 */ /* 0x000fe2000ff5e0ff */
[----:B------:R-:W-:Y:S01]  /*8be0*/  ULDC.64 UR12, c[0x0][0x118] ;  /* 0x00004600000c7ab9 */ /* 0x000fe20000000a00 */
[----:B------:R-:W-:Y:S02]  /*8bf0*/  IADD3 R4, P0, R210, UR4, RZ ;  /* 0x00000004d2047c10 */ /* 0x000fe4000ff1e0ff */
[C---:B------:R-:W-:Y:S02]  /*8c00*/  IADD3.X R11, R229.reuse, ~UR5, RZ, P3, !PT ;  /* 0x80000005e50b7c10 */ /* 0x040fe40009ffe4ff */
[----:B------:R-:W-:Y:S02]  /*8c10*/  IADD3.X R9, R229, UR10, RZ, P2, !PT ;  /* 0x0000000ae5097c10 */ /* 0x000fe400097fe4ff */
[----:B------:R-:W-:-:S02]  /*8c20*/  IADD3.X R7, R211, ~UR5, RZ, P1, !PT ;  /* 0x80000005d3077c10 */ /* 0x000fc40008ffe4ff */
[----:B------:R-:W-:Y:S02]  /*8c30*/  IADD3.X R5, R211, UR10, RZ, P0, !PT ;  /* 0x0000000ad3057c10 */ /* 0x000fe400087fe4ff */
[CC--:B------:R-:W-:Y:S02]  /*8c40*/  ISETP.GE.AND P1, PT, R0.reuse, R14.reuse, PT ;  /* 0x0000000e0000720c */ /* 0x0c0fe40003f26270 */
[C---:B------:R-:W-:Y:S02]  /*8c50*/  ISETP.GE.AND P5, PT, R0.reuse, R15, PT ;  /* 0x0000000f0000720c */ /* 0x040fe40003fa6270 */
[C---:B------:R-:W-:Y:S02]  /*8c60*/  IADD3 R2, R0.reuse, 0x1, RZ ;  /* 0x0000000100027810 */ /* 0x040fe40007ffe0ff */
[----:B------:R-:W-:Y:S01]  /*8c70*/  ISETP.GE.AND P2, PT, R0, R13, PT ;  /* 0x0000000d0000720c */ /* 0x000fe20003f46270 */
[----:B------:R-:W-:Y:S01]  /*8c80*/  @!PT LDS RZ, [RZ] ;  /* 0x00000000fffff984 */ /* 0x000fe20000000800 */
[----:B------:R-:W-:Y:S01]  /*8c90*/  @!PT LDS RZ, [RZ] ;  /* 0x00000000fffff984 */ /* 0x000fe20000000800 */
[----:B------:R-:W-:Y:S01]  /*8ca0*/  @!PT LDS RZ, [RZ] ;  /* 0x00000000fffff984 */ /* 0x000fe20000000800 */
[----:B------:R1:W-:Y:S01]  /*8cb0*/  LDGSTS.E.BYPASS.LTC128B.128 [R227+0xa000], [R10.64] ;  /* 0x0a0000000ae37fae */ /* 0x0003e2000b901d4c */
[----:B------:R-:W-:-:S02]  /*8cc0*/  ISETP.GE.AND P4, PT, R2, R14, PT ;  /* 0x0000000e0200720c */ /* 0x000fc40003f86270 */
[C---:B------:R-:W-:Y:S01]  /*8cd0*/  ISETP.GE.AND P0, PT, R2.reuse, R15, PT ;  /* 0x0000000f0200720c */ /* 0x040fe20003f06270 */
[----:B------:R1:W-:Y:S01]  /*8ce0*/  LDGSTS.E.BYPASS.LTC128B.128 [R227+0xb000], [R8.64] ;  /* 0x0b00000008e37fae */ /* 0x0003e2000b901d4c */
[C---:B------:R-:W-:Y:S02]  /*8cf0*/  ISETP.GE.AND P3, PT, R2.reuse, R13, PT ;  /* 0x0000000d0200720c */ /* 0x040fe40003f66270 */
[----:B------:R-:W-:Y:S01]  /*8d00*/  ISETP.GE.AND P6, PT, R2, R12, PT ;  /* 0x0000000c0200720c */ /* 0x000fe20003fc6270 */
[----:B------:R2:W-:Y:S04]  /*8d10*/  LDGSTS.E.BYPASS.LTC128B.128 [R227+0xa800], [R6.64] ;  /* 0x0a80000006e37fae */ /* 0x0005e8000b901d4c */
[----:B------:R2:W-:Y:S04]  /*8d20*/  LDGSTS.E.BYPASS.LTC128B.128 [R227+0xb800], [R4.64] ;  /* 0x0b80000004e37fae */ /* 0x0005e8000b901d4c */
[----:B------:R-:W-:Y:S04]  /*8d30*/  LDSM.16.M88.4 R16, [R213] ;  /* 0x00000000d510783b */ /* 0x000fe80000000200 */
[----:B------:R-:W3:Y:S04]  /*8d40*/  LDSM.16.M88.4 R20, [R222] ;  /* 0x00000000de14783b */ /* 0x000ee80000000200 */
[----:B------:R-:W4:Y:S04]  /*8d50*/  LDSM.16.M88.4 R32, [R222+0x800] ;  /* 0x00080000de20783b */ /* 0x000f280000000200 */
[----:B------:R-:W-:Y:S04]  /*8d60*/  LDSM.16.M88.4 R140, [R223] ;  /* 0x00000000df8c783b */ /* 0x000fe80000000200 */
[----:B-1----:R-:W1:Y:S04]  /*8d70*/  LDSM.16.M88.4 R8, [R213+0x2000] ;  /* 0x00200000d508783b */ /* 0x002e680000000200 */
[----:B------:R-:W-:Y:S04]  /*8d80*/  LDSM.16.M88.4 R176, [R226] ;  /* 0x00000000e2b0783b */ /* 0x000fe80000000200 */
[----:B--2---:R-:W2:Y:S04]  /*8d90*/  LDSM.16.M88.4 R4, [R215] ;  /* 0x00000000d704783b */ /* 0x004ea80000000200 */
[----:B------:R-:W5:Y:S04]  /*8da0*/  LDSM.16.M88.4 R28, [R215+0x2000] ;  /* 0x00200000d71c783b */ /* 0x000f680000000200 */
[----:B------:R-:W-:Y:S04]  /*8db0*/  LDSM.16.M88.4 R180, [R220] ;  /* 0x00000000dcb4783b */ /* 0x000fe80000000200 */
[----:B------:R-:W1:Y:S04]  /*8dc0*/  LDSM.16.M88.4 R24, [R221] ;  /* 0x00000000dd18783b */ /* 0x000e680000000200 */
[----:B------:R-:W2:Y:S01]  /*8dd0*/  LDSM.16.M88.4 R184, [R220+0x800] ;  /* 0x00080000dcb8783b */ /* 0x000ea20000000200 */
[C---:B---3--:R-:W-:Y:S03]  /*8de0*/  HMMA.16816.F32.BF16 R204, R16.reuse, R20, RZ ;  /* 0x0000001410cc723c */ /* 0x048fe600000418ff */
[----:B------:R-:W0:Y:S05]  /*8df0*/  LDGDEPBAR ;  /* 0x00000000000079af */ /* 0x000e2a0000000000 */
[C---:B----4-:R-:W-:Y:S08]  /*8e00*/  HMMA.16816.F32.BF16 R196, R16.reuse, R32, RZ ;  /* 0x0000002010c4723c */ /* 0x050ff000000418ff */
[C---:B------:R-:W-:Y:S08]  /*8e10*/  HMMA.16816.F32.BF16 R200, R16.reuse, R22, RZ ;  /* 0x0000001610c8723c */ /* 0x040ff000000418ff */
[----:B------:R-:W-:Y:S08]  /*8e20*/  HMMA.16816.F32.BF16 R192, R16, R34, RZ ;  /* 0x0000002210c0723c */ /* 0x000ff000000418ff */
[C---:B-1----:R-:W-:Y:S08]  /*8e30*/  HMMA.16816.F32.BF16 R188, R8.reuse, R20, RZ ;  /* 0x0000001408bc723c */ /* 0x042ff000000418ff */
[C---:B------:R-:W-:Y:S01]  /*8e40*/  HMMA.16816.F32.BF16 R208, R8.reuse, R22, RZ ;  /* 0x0000001608d0723c */ /* 0x040fe200000418ff */
[----:B------:R-:W1:Y:S07]  /*8e50*/  LDSM.16.M88.4 R20, [R221+0x2000] ;  /* 0x00200000dd14783b */ /* 0x000e6e0000000200 */
[C---:B------:R-:W-:Y:S08]  /*8e60*/  HMMA.16816.F32.BF16 R16, R8.reuse, R32, RZ ;  /* 0x000000200810723c */ /* 0x040ff000000418ff */
[----:B------:R-:W-:Y:S01]  /*8e70*/  HMMA.16816.F32.BF16 R8, R8, R34, RZ ;  /* 0x000000220808723c */ /* 0x000fe200000418ff */
[----:B------:R-:W-:Y:S07]  /*8e80*/  LDSM.16.M88.4 R32, [R218+0x800] ;  /* 0x00080000da20783b */ /* 0x000fee0000000200 */
[C---:B--2---:R-:W-:Y:S08]  /*8e90*/  HMMA.16816.F32.BF16 R204, R4.reuse, R140, R204 ;  /* 0x0000008c04cc723c */ /* 0x044ff000000418cc */
[C---:B------:R-:W-:Y:S08]  /*8ea0*/  HMMA.16816.F32.BF16 R228, R4.reuse, R176, R196 ;  /* 0x000000b004e4723c */ /* 0x040ff000000418c4 */
[C---:B------:R-:W-:Y:S08]  /*8eb0*/  HMMA.16816.F32.BF16 R200, R4.reuse, R142, R200 ;  /* 0x0000008e04c8723c */ /* 0x040ff000000418c8 */
[----:B------:R-:W-:Y:S08]  /*8ec0*/  HMMA.16816.F32.BF16 R196, R4, R178, R192 ;  /* 0x000000b204c4723c */ /* 0x000ff000000418c0 */
[C---:B-----5:R-:W-:Y:S08]  /*8ed0*/  HMMA.16816.F32.BF16 R192, R28.reuse, R140, R188 ;  /* 0x0000008c1cc0723c */ /* 0x060ff000000418bc */
[C---:B------:R-:W-:Y:S01]  /*8ee0*/  HMMA.16816.F32.BF16 R188, R28.reuse, R176, R16 ;  /* 0x000000b01cbc723c */ /* 0x040fe20000041810 */
[----:B------:R-:W-:Y:S07]  /*8ef0*/  LDSM.16.M88.4 R16, [R219] ;  /* 0x00000000db10783b */ /* 0x000fee0000000200 */
[C---:B------:R-:W-:Y:S01]  /*8f00*/  HMMA.16816.F32.BF16 R4, R28.reuse, R142, R208 ;  /* 0x0000008e1c04723c */ /* 0x040fe200000418d0 */
[----:B------:R-:W2:Y:S07]  /*8f10*/  LDSM.16.M88.4 R140, [R218] ;  /* 0x00000000da8c783b */ /* 0x000eae0000000200 */
[----:B------:R-:W-:Y:S01]  /*8f20*/  HMMA.16816.F32.BF16 R28, R28, R178, R8 ;  /* 0x000000b21c1c723c */ /* 0x000fe20000041808 */
[----:B------:R-:W3:Y:S04]  /*8f30*/  LDSM.16.M88.4 R8, [R219+0x2000] ;  /* 0x00200000db08783b */ /* 0x000ee80000000200 */
[----:B------:R-:W-:Y:S03]  /*8f40*/  LDSM.16.M88.4 R176, [R222+0x1000] ;  /* 0x00100000deb0783b */ /* 0x000fe60000000200 */
[C---:B------:R-:W-:Y:S08]  /*8f50*/  HMMA.16816.F32.BF16 R204, R24.reuse, R180, R204 ;  /* 0x000000b418cc723c */ /* 0x040ff000000418cc */
[C---:B------:R-:W-:Y:S08]  /*8f60*/  HMMA.16816.F32.BF16 R232, R24.reuse, R184, R228 ;  /* 0x000000b818e8723c */ /* 0x040ff000000418e4 */
[C---:B------:R-:W-:Y:S08]  /*8f70*/  HMMA.16816.F32.BF16 R228, R24.reuse, R182, R200 ;  /* 0x000000b618e4723c */ /* 0x040ff000000418c8 */
[----:B------:R-:W-:Y:S08]  /*8f80*/  HMMA.16816.F32.BF16 R200, R24, R186, R196 ;  /* 0x000000ba18c8723c */ /* 0x000ff000000418c4 */
[C---:B-1----:R-:W-:Y:S08]  /*8f90*/  HMMA.16816.F32.BF16 R196, R20.reuse, R180, R192 ;  /* 0x000000b414c4723c */ /* 0x042ff000000418c0 */
[C---:B------:R-:W-:Y:S01]  /*8fa0*/  HMMA.16816.F32.BF16 R192, R20.reuse, R182, R4 ;  /* 0x000000b614c0723c */ /* 0x040fe20000041804 */
[----:B------:R-:W1:Y:S07]  /*8fb0*/  LDSM.16.M88.4 R4, [R213+0x4000] ;  /* 0x00400000d504783b */ /* 0x000e6e0000000200 */
[C---:B------:R-:W-:Y:S08]  /*8fc0*/  HMMA.16816.F32.BF16 R24, R20.reuse, R184, R188 ;  /* 0x000000b81418723c */ /* 0x040ff000000418bc */
[----:B------:R-:W-:Y:S01]  /*8fd0*/  HMMA.16816.F32.BF16 R180, R20, R186, R28 ;  /* 0x000000ba14b4723c */ /* 0x000fe2000004181c */
[----:B------:R-:W4:Y:S04]  /*8fe0*/  LDSM.16.M88.4 R184, [R222+0x1800] ;  /* 0x00180000deb8783b */ /* 0x000f280000000200 */
[----:B------:R-:W5:Y:S03]  /*8ff0*/  LDSM.16.M88.4 R28, [R213+0x6000] ;  /* 0x00600000d51c783b */ /* 0x000f660000000200 */
[C---:B--2---:R-:W-:Y:S01]  /*9000*/  HMMA.16816.F32.BF16 R188, R16.reuse, R140, R204 ;  /* 0x0000008c10bc723c */ /* 0x044fe200000418cc */
[----:B------:R-:W-:Y:S07]  /*9010*/  LDSM.16.M88.4 R20, [R215+0x4000] ;  /* 0x00400000d714783b */ /* 0x000fee0000000200 */
[C---:B------:R-:W-:Y:S08]  /*9020*/  HMMA.16816.F32.BF16 R228, R16.reuse, R142, R228 ;  /* 0x0000008e10e4723c */ /* 0x040ff000000418e4 */
[C---:B------:R-:W-:Y:S08]  /*9030*/  HMMA.16816.F32.BF16 R232, R16.reuse, R32, R232 ;  /* 0x0000002010e8723c */ /* 0x040ff000000418e8 */
[----:B------:R-:W-:Y:S08]  /*9040*/  HMMA.16816.F32.BF16 R208, R16, R34, R200 ;  /* 0x0000002210d0723c */ /* 0x000ff000000418c8 */
[C---:B---3--:R-:W-:Y:S08]  /*9050*/  HMMA.16816.F32.BF16 R204, R8.reuse, R140, R196 ;  /* 0x0000008c08cc723c */ /* 0x048ff000000418c4 */
[C---:B------:R-:W-:Y:S01]  /*9060*/  HMMA.16816.F32.BF16 R16, R8.reuse, R142, R192 ;  /* 0x0000008e0810723c */ /* 0x040fe200000418c0 */
[----:B------:R-:W2:Y:S07]  /*9070*/  LDSM.16.M88.4 R140, [R225] ;  /* 0x00000000e18c783b */ /* 0x000eae0000000200 */
[C---:B------:R-:W-:Y:S01]  /*9080*/  HMMA.16816.F32.BF16 R240, R8.reuse, R34, R180 ;  /* 0x0000002208f0723c */ /* 0x040fe200000418b4 */
[----:B------:R-:W3:Y:S07]  /*9090*/  LDSM.16.M88.4 R180, [R224] ;  /* 0x00000000e0b4783b */ /* 0x000eee0000000200 */
[----:B------:R-:W-:Y:S01]  /*90a0*/  HMMA.16816.F32.BF16 R236, R8, R32, R24 ;  /* 0x0000002008ec723c */ /* 0x000fe20000041818 */
[----:B------:R-:W2:Y:S04]  /*90b0*/  LDSM.16.M88.4 R24, [R215+0x6000] ;  /* 0x00600000d718783b */ /* 0x000ea80000000200 */
[----:B------:R-:W-:Y:S03]  /*90c0*/  LDSM.16.M88.4 R8, [R221+0x6000] ;  /* 0x00600000dd08783b */ /* 0x000fe60000000200 */
[C---:B-1----:R-:W-:Y:S08]  /*90d0*/  HMMA.16816.F32.BF16 R200, R4.reuse, R176, R188 ;  /* 0x000000b004c8723c */ /* 0x042ff000000418bc */
[C---:B------:R-:W-:Y:S08]  /*90e0*/  HMMA.16816.F32.BF16 R196, R4.reuse, R178, R228 ;  /* 0x000000b204c4723c */ /* 0x040ff000000418e4 */
[C---:B----4-:R-:W-:Y:S08]  /*90f0*/  HMMA.16816.F32.BF16 R192, R4.reuse, R184, R232 ;  /* 0x000000b804c0723c */ /* 0x050ff000000418e8 */
[----:B------:R-:W-:Y:S08]  /*9100*/  HMMA.16816.F32.BF16 R32, R4, R186, R208 ;  /* 0x000000ba0420723c */ /* 0x000ff000000418d0 */
[C---:B-----5:R-:W-:Y:S08]  /*9110*/  HMMA.16816.F32.BF16 R4, R28.reuse, R176, R204 ;  /* 0x000000b01c04723c */ /* 0x060ff000000418cc */
[----:B------:R-:W-:Y:S01]  /*9120*/  HMMA.16816.F32.BF16 R188, R28, R178, R16 ;  /* 0x000000b21cbc723c */ /* 0x000fe20000041810 */
[----:B------:R-:W-:Y:S04]  /*9130*/  LDSM.16.M88.4 R176, [R220+0x1000] ;  /* 0x00100000dcb0783b */ /* 0x000fe80000000200 */
[----:B------:R-:W1:Y:S03]  /*9140*/  LDSM.16.M88.4 R16, [R221+0x4000] ;  /* 0x00400000dd10783b */ /* 0x000e660000000200 */
[C---:B--2---:R-:W-:Y:S08]  /*9150*/  HMMA.16816.F32.BF16 R204, R20.reuse, R140, R200 ;  /* 0x0000008c14cc723c */ /* 0x044ff000000418c8 */
[C---:B------:R-:W-:Y:S08]  /*9160*/  HMMA.16816.F32.BF16 R232, R20.reuse, R142, R196 ;  /* 0x0000008e14e8723c */ /* 0x040ff000000418c4 */
[C---:B---3--:R-:W-:Y:S08]  /*9170*/  HMMA.16816.F32.BF16 R228, R20.reuse, R180, R192 ;  /* 0x000000b414e4723c */ /* 0x048ff000000418c0 */
[----:B------:R-:W-:Y:S01]  /*9180*/  HMMA.16816.F32.BF16 R208, R20, R182, R32 ;  /* 0x000000b614d0723c */ /* 0x000fe20000041820 */
[----:B------:R-:W-:Y:S07]  /*9190*/  LDSM.16.M88.4 R32, [R218+0x1000] ;  /* 0x00100000da20783b */ /* 0x000fee0000000200 */
[C---:B------:R-:W-:Y:S01]  /*91a0*/  HMMA.16816.F32.BF16 R20, R24.reuse, R140, R4 ;  /* 0x0000008c1814723c */ /* 0x040fe20000041804 */
[----:B------:R-:W2:Y:S07]  /*91b0*/  LDSM.16.M88.4 R4, [R219+0x4000] ;  /* 0x00400000db04783b */ /* 0x000eae0000000200 */
[----:B------:R-:W-:Y:S01]  /*91c0*/  HMMA.16816.F32.BF16 R200, R24, R142, R188 ;  /* 0x0000008e18c8723c */ /* 0x000fe200000418bc */
[----:B------:R-:W3:Y:S07]  /*91d0*/  LDSM.16.M88.4 R140, [R220+0x1800] ;  /* 0x00180000dc8c783b */ /* 0x000eee0000000200 */
[-C--:B-1----:R-:W-:Y:S08]  /*91e0*/  HMMA.16816.F32.BF16 R188, R16, R176.reuse, R204 ;  /* 0x000000b010bc723c */ /* 0x082ff000000418cc */
[----:B------:R-:W-:Y:S01]  /*91f0*/  HMMA.16816.F32.BF16 R192, R8, R176, R20 ;  /* 0x000000b008c0723c */ /* 0x000fe20000041814 */
[----:B------:R-:W1:Y:S11]  /*9200*/  LDSM.16.M88.4 R20, [R219+0x6000] ;  /* 0x00600000db14783b */ /* 0x000e760000000200 */
[----:B------:R-:W-:Y:S04]  /*9210*/  @!UPT UIADD3 URZ, URZ, URZ, URZ ;  /* 0x0000003f3f3ff290 */ /* 0x000fe8000fffe03f */
[----:B--2---:R-:W-:Y:S08]  /*9220*/  HMMA.16816.F32.BF16 R196, R4, R32, R188 ;  /* 0x0000002004c4723c */ /* 0x004ff000000418bc */
[-C--:B------:R-:W-:Y:S08]  /*9230*/  HMMA.16816.F32.BF16 R188, R16, R178.reuse, R232 ;  /* 0x000000b210bc723c */ /* 0x080ff000000418e8 */
[----:B------:R-:W-:Y:S08]  /*9240*/  HMMA.16816.F32.BF16 R176, R8, R178, R200 ;  /* 0x000000b208b0723c */ /* 0x000ff000000418c8 */
[----:B------:R-:W-:Y:S01]  /*9250*/  HMMA.16816.F32.BF16 R200, R28, R184, R236 ;  /* 0x000000b81cc8723c */ /* 0x000fe200000418ec */
[----:B------:R-:W-:-:S02]  /*9260*/  FMUL.FTZ R196, R196, c[0x0][0x2ec] ;  /* 0x0000bb00c4c47a20 */ /* 0x000fc40000410000 */
[----:B------:R-:W-:Y:S02]  /*9270*/  FMUL.FTZ R197, R197, c[0x0][0x2ec] ;  /* 0x0000bb00c5c57a20 */ /* 0x000fe40000410000 */
[----:B------:R-:W-:Y:S01]  /*9280*/  FMUL.FTZ R198, R198, c[0x0][0x2ec] ;  /* 0x0000bb00c6c67a20 */ /* 0x000fe20000410000 */
[----:B------:R-:W2:Y:S01]  /*9290*/  MUFU.TANH R132, R196 ;  /* 0x000000c400847308 */ /* 0x000ea20000002400 */
[----:B------:R-:W-:Y:S01]  /*92a0*/  FMUL.FTZ R199, R199, c[0x0][0x2ec] ;  /* 0x0000bb00c7c77a20 */ /* 0x000fe20000410000 */
[C---:B---3--:R-:W-:Y:S06]  /*92b0*/  HMMA.16816.F32.BF16 R204, R16.reuse, R140, R228 ;  /* 0x0000008c10cc723c */ /* 0x048fec00000418e4 */
[----:B------:R-:W3:Y:S02]  /*92c0*/  MUFU.TANH R139, R197 ;  /* 0x000000c5008b7308 */ /* 0x000ee40000002400 */
[----:B------:R-:W-:Y:S01]  /*92d0*/  HMMA.16816.F32.BF16 R208, R16, R142, R208 ;  /* 0x0000008e10d0723c */ /* 0x000fe200000418d0 */
[----:B------:R-:W4:Y:S01]  /*92e0*/  LDSM.16.M88.4 R16, [R218+0x1800] ;  /* 0x00180000da10783b */ /* 0x000f220000000200 */
[----:B------:R-:W-:-:S04]  /*92f0*/  DEPBAR.LE SB0, 0x0 ;  /* 0x000080000000791a */ /* 0x000fc80000000000 */
[----:B------:R-:W5:Y:S01]  /*9300*/  MUFU.TANH R137, R198 ;  /* 0x000000c600897308 */ /* 0x000f620000002400 */
[----:B--2---:R-:W-:Y:S01]  /*9310*/  FSEL R132, R132, -INF , !P1 ;  /* 0xff80000084847808 */ /* 0x004fe20004800000 */
[----:B------:R-:W-:Y:S01]  /*9320*/  HMMA.16816.F32.BF16 R28, R28, R186, R240 ;  /* 0x000000ba1c1c723c */ /* 0x000fe200000418f0 */
[----:B------:R-:W-:Y:S01]  /*9330*/  BAR.SYNC.DEFER_BLOCKING 0x0 ;  /* 0x0000000000007b1d */ /* 0x000fe20000010000 */
[----:B------:R-:W-:Y:S02]  /*9340*/  ISETP.GE.AND P1, PT, R0, R12, PT ;  /* 0x0000000c0000720c */ /* 0x000fe40003f26270 */
[----:B---3--:R-:W-:-:S03]  /*9350*/  FSEL R139, R139, -INF , !P4 ;  /* 0xff8000008b8b7808 */ /* 0x008fc60006000000 */
[----:B------:R2:W-:Y:S01]  /*9360*/  MUFU.TANH R229, R199 ;  /* 0x000000c700e57308 */ /* 0x0005e20000002400 */
[----:B-1----:R-:W-:Y:S01]  /*9370*/  HMMA.16816.F32.BF16 R192, R20, R32, R192 ;  /* 0x0000002014c0723c */ /* 0x002fe200000418c0 */
[----:B-----5:R-:W-:-:S07]  /*9380*/  FSEL R137, R137, -INF , !P5 ;  /* 0xff80000089897808 */ /* 0x020fce0006800000 */
[-C--:B------:R-:W-:Y:S08]  /*9390*/  HMMA.16816.F32.BF16 R188, R4, R34.reuse, R188 ;  /* 0x0000002204bc723c */ /* 0x080ff000000418bc */
[----:B--2---:R-:W-:Y:S08]  /*93a0*/  HMMA.16816.F32.BF16 R196, R20, R34, R176 ;  /* 0x0000002214c4723c */ /* 0x004ff000000418b0 */
[----:B------:R-:W-:Y:S01]  /*93b0*/  HMMA.16816.F32.BF16 R32, R24, R180, R200 ;  /* 0x000000b41820723c */ /* 0x000fe200000418c8 */
[----:B------:R-:W-:-:S02]  /*93c0*/  FMUL.FTZ R192, R192, c[0x0][0x2ec] ;  /* 0x0000bb00c0c07a20 */ /* 0x000fc40000410000 */
[----:B------:R-:W-:Y:S02]  /*93d0*/  FMUL.FTZ R193, R193, c[0x0][0x2ec] ;  /* 0x0000bb00c1c17a20 */ /* 0x000fe40000410000 */
[----:B------:R-:W-:Y:S02]  /*93e0*/  FMUL.FTZ R194, R194, c[0x0][0x2ec] ;  /* 0x0000bb00c2c27a20 */ /* 0x000fe40000410000 */
[----:B------:R-:W-:Y:S01]  /*93f0*/  FMUL.FTZ R195, R195, c[0x0][0x2ec] ;  /* 0x0000bb00c3c37a20 */ /* 0x000fe20000410000 */
[----:B------:R-:W-:Y:S01]  /*9400*/  HMMA.16816.F32.BF16 R24, R24, R182, R28 ;  /* 0x000000b61818723c */ /* 0x000fe2000004181c */
[----:B------:R-:W-:Y:S01]  /*9410*/  FMUL.FTZ R188, R188, c[0x0][0x2ec] ;  /* 0x0000bb00bcbc7a20 */ /* 0x000fe20000410000 */
[----:B------:R-:W-:Y:S01]  /*9420*/  MUFU.TANH R228, R193 ;  /* 0x000000c100e47308 */ /* 0x000fe20000002400 */
[----:B------:R-:W-:Y:S02]  /*9430*/  FMUL.FTZ R189, R189, c[0x0][0x2ec] ;  /* 0x0000bb00bdbd7a20 */ /* 0x000fe40000410000 */
[----:B------:R-:W-:-:S02]  /*9440*/  FMUL.FTZ R191, R191, c[0x0][0x2ec] ;  /* 0x0000bb00bfbf7a20 */ /* 0x000fc40000410000 */
[----:B------:R-:W-:Y:S01]  /*9450*/  FMUL.FTZ R190, R190, c[0x0][0x2ec] ;  /* 0x0000bb00bebe7a20 */ /* 0x000fe20000410000 */
[C---:B----4-:R-:W-:Y:S01]  /*9460*/  HMMA.16816.F32.BF16 R184, R4.reuse, R16, R204 ;  /* 0x0000001004b8723c */ /* 0x050fe200000418cc */
[----:B------:R-:W-:Y:S01]  /*9470*/  FMUL.FTZ R196, R196, c[0x0][0x2ec] ;  /* 0x0000bb00c4c47a20 */ /* 0x000fe20000410000 */
[----:B------:R-:W1:Y:S01]  /*9480*/  MUFU.TANH R192, R192 ;  /* 0x000000c000c07308 */ /* 0x000e620000002400 */
[----:B------:R-:W-:Y:S02]  /*9490*/  FMUL.FTZ R197, R197, c[0x0][0x2ec] ;  /* 0x0000bb00c5c57a20 */ /* 0x000fe40000410000 */
[----:B------:R-:W-:Y:S02]  /*94a0*/  FMUL.FTZ R198, R198, c[0x0][0x2ec] ;  /* 0x0000bb00c6c67a20 */ /* 0x000fe40000410000 */
[----:B------:R-:W-:Y:S01]  /*94b0*/  FMUL.FTZ R199, R199, c[0x0][0x2ec] ;  /* 0x0000bb00c7c77a20 */ /* 0x000fe20000410000 */
[----:B------:R-:W-:Y:S02]  /*94c0*/  HMMA.16816.F32.BF16 R176, R4, R18, R208 ;  /* 0x0000001204b0723c */ /* 0x000fe400000418d0 */
[----:B------:R-:W2:Y:S06]  /*94d0*/  MUFU.TANH R133, R194 ;  /* 0x000000c200857308 */ /* 0x000eac0000002400 */
[----:B------:R-:W-:Y:S02]  /*94e0*/  HMMA.16816.F32.BF16 R4, R8, R140, R32 ;  /* 0x0000008c0804723c */ /* 0x000fe40000041820 */
[----:B------:R-:W3:Y:S01]  /*94f0*/  MUFU.TANH R193, R195 ;  /* 0x000000c300c17308 */ /* 0x000ee20000002400 */
[----:B-1----:R-:W-:-:S05]  /*9500*/  FSEL R2, R192, -INF , !P2 ;  /* 0xff800000c0027808 */ /* 0x002fca0005000000 */
[----:B------:R-:W-:Y:S01]  /*9510*/  HMMA.16816.F32.BF16 R8, R8, R142, R24 ;  /* 0x0000008e0808723c */ /* 0x000fe20000041818 */
[----:B------:R-:W-:Y:S01]  /*9520*/  FMUL.FTZ R186, R186, c[0x0][0x2ec] ;  /* 0x0000bb00baba7a20 */ /* 0x000fe20000410000 */
[----:B------:R-:W1:Y:S01]  /*9530*/  MUFU.TANH R138, R188 ;  /* 0x000000bc008a7308 */ /* 0x000e620000002400 */
[----:B------:R-:W-:Y:S02]  /*9540*/  FMUL.FTZ R185, R185, c[0x0][0x2ec] ;  /* 0x0000bb00b9b97a20 */ /* 0x000fe40000410000 */
[----:B------:R-:W-:Y:S02]  /*9550*/  FMUL.FTZ R187, R187, c[0x0][0x2ec] ;  /* 0x0000bb00bbbb7a20 */ /* 0x000fe40000410000 */
[----:B------:R-:W-:Y:S02]  /*9560*/  FMUL.FTZ R184, R184, c[0x0][0x2ec] ;  /* 0x0000bb00b8b87a20 */ /* 0x000fe40000410000 */
[----:B------:R-:W-:Y:S01]  /*9570*/  FMUL.FTZ R177, R177, c[0x0][0x2ec] ;  /* 0x0000bb00b1b17a20 */ /* 0x000fe20000410000 */
[----:B------:R-:W-:Y:S01]  /*9580*/  MUFU.TANH R189, R189 ;  /* 0x000000bd00bd7308 */ /* 0x000fe20000002400 */
[----:B------:R-:W-:-:S02]  /*9590*/  FMUL.FTZ R176, R176, c[0x0][0x2ec] ;  /* 0x0000bb00b0b07a20 */ /* 0x000fc40000410000 */
[----:B------:R-:W-:Y:S02]  /*95a0*/  FMUL.FTZ R178, R178, c[0x0][0x2ec] ;  /* 0x0000bb00b2b27a20 */ /* 0x000fe40000410000 */
[----:B------:R-:W-:Y:S01]  /*95b0*/  FMUL.FTZ R179, R179, c[0x0][0x2ec] ;  /* 0x0000bb00b3b37a20 */ /* 0x000fe20000410000 */
[C---:B------:R-:W-:Y:S02]  /*95c0*/  HMMA.16816.F32.BF16 R28, R20.reuse, R16, R4 ;  /* 0x00000010141c723c */ /* 0x040fe40000041804 */
[----:B------:R-:W-:Y:S05]  /*95d0*/  MUFU.TANH R191, R191 ;  /* 0x000000bf00bf7308 */ /* 0x000fea0000002400 */
[C---:B------:R-:W-:Y:S01]  /*95e0*/  IADD3 R4, R0.reuse, 0x8, RZ ;  /* 0x0000000800047810 */ /* 0x040fe20007ffe0ff */
[----:B------:R-:W-:Y:S01]  /*95f0*/  HMMA.16816.F32.BF16 R24, R20, R18, R8 ;  /* 0x000000121418723c */ /* 0x000fe20000041808 */
[----:B------:R-:W-:Y:S01]  /*9600*/  IADD3 R5, R0, 0x9, RZ ;  /* 0x0000000900057810 */ /* 0x000fe20007ffe0ff */
[----:B------:R-:W4:Y:S01]  /*9610*/  MUFU.TANH R196, R196 ;  /* 0x000000c400c47308 */ /* 0x000f220000002400 */
[----:B------:R-:W-:-:S02]  /*9620*/  ISETP.GE.AND P5, PT, R4, R14, PT ;  /* 0x0000000e0400720c */ /* 0x000fc40003fa6270 */
[----:B------:R-:W-:Y:S02]  /*9630*/  ISETP.GE.AND P2, PT, R4, R15, PT ;  /* 0x0000000f0400720c */ /* 0x000fe40003f46270 */
[----:B--2---:R-:W-:Y:S02]  /*9640*/  FSEL R8, R133, -INF , !P1 ;  /* 0xff80000085087808 */ /* 0x004fe40004800000 */
[----:B------:R-:W-:Y:S01]  /*9650*/  FSEL R20, R228, -INF , !P3 ;  /* 0xff800000e4147808 */ /* 0x000fe20005800000 */
[----:B------:R-:W2:Y:S01]  /*9660*/  MUFU.TANH R197, R197 ;  /* 0x000000c500c57308 */ /* 0x000ea20000002400 */
[----:B---3--:R-:W-:Y:S02]  /*9670*/  FSEL R21, R193, -INF , !P6 ;  /* 0xff800000c1157808 */ /* 0x008fe40007000000 */
[----:B-1----:R-:W-:Y:S02]  /*9680*/  FSEL R138, R138, -INF , !P5 ;  /* 0xff8000008a8a7808 */ /* 0x002fe40006800000 */
[C---:B------:R-:W-:Y:S01]  /*9690*/  ISETP.GE.AND P1, PT, R4.reuse, R13, PT ;  /* 0x0000000d0400720c */ /* 0x040fe20003f26270 */
[----:B------:R-:W-:Y:S01]  /*96a0*/  FMUL.FTZ R29, R29, c[0x0][0x2ec] ;  /* 0x0000bb001d1d7a20 */ /* 0x000fe20000410000 */
[-C--:B------:R-:W-:Y:S01]  /*96b0*/  ISETP.GE.AND P4, PT, R4, R12.reuse, PT ;  /* 0x0000000c0400720c */ /* 0x080fe20003f86270 */
[----:B------:R-:W-:Y:S01]  /*96c0*/  MUFU.TANH R177, R177 ;  /* 0x000000b100b17308 */ /* 0x000fe20000002400 */
[C---:B------:R-:W-:Y:S01]  /*96d0*/  ISETP.GE.AND P3, PT, R5.reuse, R15, PT ;  /* 0x0000000f0500720c */ /* 0x040fe20003f66270 */
[----:B------:R-:W-:Y:S01]  /*96e0*/  FMUL.FTZ R28, R28, c[0x0][0x2ec] ;  /* 0x0000bb001c1c7a20 */ /* 0x000fe20000410000 */
[C---:B------:R-:W-:Y:S01]  /*96f0*/  ISETP.GE.AND P6, PT, R5.reuse, R13, PT ;  /* 0x0000000d0500720c */ /* 0x040fe20003fc6270 */
[----:B------:R-:W-:Y:S01]  /*9700*/  FMUL.FTZ R30, R30, c[0x0][0x2ec] ;  /* 0x0000bb001e1e7a20 */ /* 0x000fe20000410000 */
[----:B------:R-:W-:Y:S01]  /*9710*/  ISETP.GE.AND P5, PT, R5, R12, PT ;  /* 0x0000000c0500720c */ /* 0x000fe20003fa6270 */
[----:B------:R-:W-:Y:S01]  /*9720*/  FMUL.FTZ R24, R24, c[0x0][0x2ec] ;  /* 0x0000bb0018187a20 */ /* 0x000fe20000410000 */
[C---:B------:R-:W-:Y:S01]  /*9730*/  IADD3 R6, R0.reuse, 0x10, RZ ;  /* 0x0000001000067810 */ /* 0x040fe20007ffe0ff */
[----:B------:R1:W3:Y:S01]  /*9740*/  MUFU.TANH R201, R186 ;  /* 0x000000ba00c97308 */ /* 0x0002e20000002400 */
[----:B------:R-:W-:Y:S01]  /*9750*/  IADD3 R4, R0, 0x18, RZ ;  /* 0x0000001800047810 */ /* 0x000fe20007ffe0ff */
[----:B------:R-:W-:Y:S01]  /*9760*/  FMUL.FTZ R25, R25, c[0x0][0x2ec] ;  /* 0x0000bb0019197a20 */ /* 0x000fe20000410000 */
[----:B----4-:R-:W-:Y:S01]  /*9770*/  FSEL R18, R196, -INF , !P1 ;  /* 0xff800000c4127808 */ /* 0x010fe20004800000 */
[----:B------:R-:W-:Y:S01]  /*9780*/  FMUL.FTZ R31, R31, c[0x0][0x2ec] ;  /* 0x0000bb001f1f7a20 */ /* 0x000fe20000410000 */
[----:B--2---:R-:W-:Y:S01]  /*9790*/  FSEL R10, R197, -INF , !P6 ;  /* 0xff800000c50a7808 */ /* 0x004fe20007000000 */
[----:B------:R-:W-:-:S02]  /*97a0*/  FMUL.FTZ R26, R26, c[0x0][0x2ec] ;  /* 0x0000bb001a1a7a20 */ /* 0x000fc40000410000 */
[----:B------:R-:W2:Y:S08]  /*97b0*/  MUFU.TANH R198, R198 ;  /* 0x000000c600c67308 */ /* 0x000eb00000002400 */
[----:B------:R4:W5:Y:S01]  /*97c0*/  MUFU.TANH R194, R185 ;  /* 0x000000b900c27308 */ /* 0x0009620000002400 */
[----:B-1----:R-:W-:Y:S02]  /*97d0*/  FSEL R186, R191, -INF , !P3 ;  /* 0xff800000bfba7808 */ /* 0x002fe40005800000 */
[----:B------:R-:W-:-:S04]  /*97e0*/  ISETP.GE.AND P3, PT, R6, R15, PT ;  /* 0x0000000f0600720c */ /* 0x000fc80003f66270 */
[----:B---3--:R-:W-:Y:S01]  /*97f0*/  FSEL R201, R201, -INF , !P3 ;  /* 0xff800000c9c97808 */ /* 0x008fe20005800000 */
[----:B------:R-:W-:Y:S01]  /*9800*/  MUFU.TANH R190, R190 ;  /* 0x000000be00be7308 */ /* 0x000fe20000002400 */
[----:B--2---:R-:W-:Y:S02]  /*9810*/  FSEL R19, R198, -INF , !P4 ;  /* 0xff800000c6137808 */ /* 0x004fe40006000000 */
[----:B------:R-:W-:Y:S02]  /*9820*/  ISETP.GE.AND P4, PT, R4, R14, PT ;  /* 0x0000000e0400720c */ /* 0x000fe40003f86270 */
[----:B----4-:R-:W-:-:S03]  /*9830*/  FSEL R185, R229, -INF , !P0 ;  /* 0xff800000e5b97808 */ /* 0x010fc60004000000 */
[----:B------:R-:W1:Y:S01]  /*9840*/  MUFU.TANH R176, R176 ;  /* 0x000000b000b07308 */ /* 0x000e620000002400 */
[-C--:B------:R-:W-:Y:S02]  /*9850*/  ISETP.GE.AND P0, PT, R5, R14.reuse, PT ;  /* 0x0000000e0500720c */ /* 0x080fe40003f06270 */
[C---:B------:R-:W-:Y:S02]  /*9860*/  IADD3 R5, R0.reuse, 0x11, RZ ;  /* 0x0000001100057810 */ /* 0x040fe40007ffe0ff */
[----:B------:R-:W-:Y:S02]  /*9870*/  IADD3 R0, R0, 0x19, RZ ;  /* 0x0000001900007810 */ /* 0x000fe40007ffe0ff */
[----:B------:R-:W-:Y:S01]  /*9880*/  FSEL R133, R189, -INF , !P0 ;  /* 0xff800000bd857808 */ /* 0x000fe20004000000 */
[----:B------:R-:W2:Y:S01]  /*9890*/  MUFU.TANH R187, R187 ;  /* 0x000000bb00bb7308 */ /* 0x000ea20000002400 */
[-C--:B------:R-:W-:Y:S02]  /*98a0*/  ISETP.GE.AND P0, PT, R0, R14.reuse, PT ;  /* 0x0000000e0000720c */ /* 0x080fe40003f06270 */
[----:B------:R-:W-:-:S02]  /*98b0*/  ISETP.GE.AND P1, PT, R5, R14, PT ;  /* 0x0000000e0500720c */ /* 0x000fc40003f26270 */
[----:B------:R-:W-:Y:S02]  /*98c0*/  FSEL R196, R177, -INF , !P0 ;  /* 0xff800000b1c47808 */ /* 0x000fe40004000000 */
[C---:B------:R-:W-:Y:S01]  /*98d0*/  ISETP.GE.AND P6, PT, R5.reuse, R15, PT ;  /* 0x0000000f0500720c */ /* 0x040fe20003fc6270 */
[----:B------:R-:W3:Y:S01]  /*98e0*/  MUFU.TANH R29, R29 ;  /* 0x0000001d001d7308 */ /* 0x000ee20000002400 */
[CC--:B------:R-:W-:Y:S02]  /*98f0*/  ISETP.GE.AND P0, PT, R5.reuse, R13.reuse, PT ;  /* 0x0000000d0500720c */ /* 0x0c0fe40003f06270 */
[----:B------:R-:W-:Y:S01]  /*9900*/  ISETP.GE.AND P3, PT, R5, R12, PT ;  /* 0x0000000c0500720c */ /* 0x000fe20003f66270 */
[----:B------:R-:W-:Y:S01]  /*9910*/  FMUL.FTZ R5, R27, c[0x0][0x2ec] ;  /* 0x0000bb001b057a20 */ /* 0x000fe20000410000 */
[----:B-----5:R-:W-:Y:S02]  /*9920*/  FSEL R194, R194, -INF , !P1 ;  /* 0xff800000c2c27808 */ /* 0x020fe40004800000 */
[----:B-1----:R-:W-:Y:S01]  /*9930*/  FSEL R197, R176, -INF , !P4 ;  /* 0xff800000b0c57808 */ /* 0x002fe20006000000 */
[----:B------:R-:W1:Y:S01]  /*9940*/  MUFU.TANH R199, R199 ;  /* 0x000000c700c77308 */ /* 0x000e620000002400 */
[----:B------:R-:W-:-:S02]  /*9950*/  ISETP.GE.AND P1, PT, R6, R13, PT ;  /* 0x0000000d0600720c */ /* 0x000fc40003f26270 */
[----:B------:R-:W-:Y:S02]  /*9960*/  ISETP.GE.AND P4, PT, R6, R12, PT ;  /* 0x0000000c0600720c */ /* 0x000fe40003f86270 */
[----:B--2---:R-:W-:Y:S02]  /*9970*/  FSEL R200, R187, -INF , !P6 ;  /* 0xff800000bbc87808 */ /* 0x004fe40007000000 */
[----:B------:R-:W-:Y:S01]  /*9980*/  ISETP.GE.AND P6, PT, R4, R13, PT ;  /* 0x0000000d0400720c */ /* 0x000fe20003fc6270 */
[----:B------:R2:W4:Y:S01]  /*9990*/  MUFU.TANH R195, R184 ;  /* 0x000000b800c37308 */ /* 0x0005220000002400 */
[----:B---3--:R-:W-:Y:S02]  /*99a0*/  FSEL R187, R29, -INF , !P0 ;  /* 0xff8000001dbb7808 */ /* 0x008fe40004000000 */
[----:B------:R-:W-:-:S05]  /*99b0*/  ISETP.NE.AND P0, PT, R244, 0x4, PT ;  /* 0x00000004f400780c */ /* 0x000fca0003f05270 */
[----:B------:R-:W3:Y:S01]  /*99c0*/  MUFU.TANH R178, R178 ;  /* 0x000000b200b27308 */ /* 0x000ee20000002400 */
[----:B-1----:R-:W-:Y:S02]  /*99d0*/  FSEL R9, R199, -INF , !P5 ;  /* 0xff800000c7097808 */ /* 0x002fe40006800000 */
[----:B------:R-:W-:-:S05]  /*99e0*/  ISETP.GE.AND P5, PT, R4, R15, PT ;  /* 0x0000000f0400720c */ /* 0x000fca0003fa6270 */
[----:B------:R-:W1:Y:S01]  /*99f0*/  MUFU.TANH R179, R179 ;  /* 0x000000b300b37308 */ /* 0x000e620000002400 */
[----:B--2---:R-:W-:Y:S02]  /*9a00*/  FSEL R184, R190, -INF , !P2 ;  /* 0xff800000beb87808 */ /* 0x004fe40005000000 */
[----:B------:R-:W-:-:S04]  /*9a10*/  ISETP.GE.AND P2, PT, R6, R14, PT ;  /* 0x0000000e0600720c */ /* 0x000fc80003f46270 */
[----:B----4-:R-:W-:Y:S01]  /*9a20*/  FSEL R195, R195, -INF , !P2 ;  /* 0xff800000c3c37808 */ /* 0x010fe20005000000 */
[----:B------:R-:W2:Y:S01]  /*9a30*/  MUFU.TANH R28, R28 ;  /* 0x0000001c001c7308 */ /* 0x000ea20000002400 */
[----:B------:R-:W-:Y:S02]  /*9a40*/  ISETP.GE.AND P2, PT, R0, R15, PT ;  /* 0x0000000f0000720c */ /* 0x000fe40003f46270 */
[----:B---3--:R-:W-:Y:S02]  /*9a50*/  FSEL R199, R178, -INF , !P5 ;  /* 0xff800000b2c77808 */ /* 0x008fe40006800000 */
[----:B------:R-:W-:-:S03]  /*9a60*/  ISETP.GE.AND P5, PT, R0, R13, PT ;  /* 0x0000000d0000720c */ /* 0x000fc60003fa6270 */
[----:B------:R-:W3:Y:S01]  /*9a70*/  MUFU.TANH R24, R24 ;  /* 0x0000001800187308 */ /* 0x000ee20000002400 */
[----:B-1----:R-:W-:Y:S02]  /*9a80*/  FSEL R198, R179, -INF , !P2 ;  /* 0xff800000b3c67808 */ /* 0x002fe40005000000 */
[----:B------:R-:W-:-:S05]  /*9a90*/  ISETP.GE.AND P2, PT, R4, R12, PT ;  /* 0x0000000c0400720c */ /* 0x000fca0003f46270 */
[----:B------:R-:W1:Y:S01]  /*9aa0*/  MUFU.TANH R25, R25 ;  /* 0x0000001900197308 */ /* 0x000e620000002400 */
[----:B--2---:R-:W-:Y:S02]  /*9ab0*/  FSEL R13, R28, -INF , !P1 ;  /* 0xff8000001c0d7808 */ /* 0x004fe40004800000 */
[----:B------:R-:W-:-:S05]  /*9ac0*/  ISETP.GE.AND P1, PT, R0, R12, PT ;  /* 0x0000000c0000720c */ /* 0x000fca0003f26270 */
[----:B------:R-:W2:Y:S01]  /*9ad0*/  MUFU.TANH R190, R30 ;  /* 0x0000001e00be7308 */ /* 0x000ea20000002400 */
[----:B---3--:R-:W-:-:S07]  /*9ae0*/  FSEL R188, R24, -INF , !P6 ;  /* 0xff80000018bc7808 */ /* 0x008fce0007000000 */
[----:B------:R-:W3:Y:S01]  /*9af0*/  MUFU.TANH R191, R31 ;  /* 0x0000001f00bf7308 */ /* 0x000ee20000002400 */
[----:B-1----:R-:W-:-:S07]  /*9b00*/  FSEL R189, R25, -INF , !P5 ;  /* 0xff80000019bd7808 */ /* 0x002fce0006800000 */
[----:B------:R-:W1:Y:S01]  /*9b10*/  MUFU.TANH R6, R26 ;  /* 0x0000001a00067308 */ /* 0x000e620000002400 */
[----:B--2---:R-:W-:-:S07]  /*9b20*/  FSEL R190, R190, -INF , !P4 ;  /* 0xff800000bebe7808 */ /* 0x004fce0006000000 */
[----:B------:R-:W2:Y:S01]  /*9b30*/  MUFU.TANH R5, R5 ;  /* 0x0000000500057308 */ /* 0x000ea20000002400 */
[----:B---3--:R-:W-:Y:S02]  /*9b40*/  FSEL R191, R191, -INF , !P3 ;  /* 0xff800000bfbf7808 */ /* 0x008fe40005800000 */
[----:B-1----:R-:W-:Y:S02]  /*9b50*/  FSEL R192, R6, -INF , !P2 ;  /* 0xff80000006c07808 */ /* 0x002fe40005000000 */
[----:B--2---:R-:W-:Y:S01]  /*9b60*/  FSEL R193, R5, -INF , !P1 ;  /* 0xff80000005c17808 */ /* 0x004fe20004800000 */
        /* <DEDUP_REMOVED lines=22> */
.L_x_870:
        /* <DEDUP_REMOVED lines=8> */
[----:B-1----:R-:W-:Y:S01]  /*9d50*/  FMNMX.FTZ R4, R13, R0, !PT ;  /* 0x000000000d047209 */ /* 0x002fe20007810000 */
[----:B------:R-:W-:Y:S01]  /*9d60*/  LDSM.16.MT88.4 R28, [R214+0xb000] ;  /* 0x00b00000d61c783b */ /* 0x000fe20000004200 */
[----:B------:R-:W-:-:S02]  /*9d70*/  FMNMX.FTZ R0, R3, R8, !PT ;  /* 0x0000000803007209 */ /* 0x000fc40007810000 */
[----:B------:R-:W-:Y:S01]  /*9d80*/  FMNMX.FTZ R4, R187, R4, !PT ;  /* 0x00000004bb047209 */ /* 0x000fe20007810000 */
[----:B------:R-:W-:Y:S01]  /*9d90*/  LDSM.16.MT88.4 R24, [R217+0xb000] ;  /* 0x00b00000d918783b */ /* 0x000fe20000004200 */
[----:B------:R-:W-:Y:S02]  /*9da0*/  FMNMX.FTZ R0, R21, R0, !PT ;  /* 0x0000000015007209 */ /* 0x000fe40007810000 */
[----:B------:R-:W-:Y:S02]  /*9db0*/  FMNMX.FTZ R17, R188, R4, !PT ;  /* 0x00000004bc117209 */ /* 0x000fe40007810000 */
        /* <DEDUP_REMOVED lines=17> */
[--C-:B------:R-:W-:Y:S02]  /*9ed0*/  FFMA.FTZ R2, R2, c[0x0][0x23c], -R11.reuse ;  /* 0x00008f0002027a23 */ /* 0x100fe4000001080b */
[--C-:B------:R-:W-:Y:S01]  /*9ee0*/  FFMA.FTZ R20, R20, c[0x0][0x23c], -R11.reuse ;  /* 0x00008f0014147a23 */ /* 0x100fe2000001080b */
[----:B--2---:R-:W-:Y:S01]  /*9ef0*/  FMNMX.FTZ R16, R0, R16, !PT ;  /* 0x0000001000107209 */ /* 0x004fe20007810000 */
[----:B------:R1:W-:Y:S01]  /*9f00*/  MUFU.EX2 R241, R2 ;  /* 0x0000000200f17308 */ /* 0x0003e20000000800 */
[----:B------:R-:W-:Y:S01]  /*9f10*/  FSEL R0, R17, RZ, P1 ;  /* 0x000000ff11007208 */ /* 0x000fe20000800000 */
[----:B------:R-:W-:Y:S01]  /*9f20*/  FFMA.FTZ R18, R18, c[0x0][0x23c], -R11 ;  /* 0x00008f0012127a23 */ /* 0x000fe2000001080b */
[C---:B------:R-:W-:Y:S01]  /*9f30*/  FSETP.NEU.FTZ.AND P0, PT, R16.reuse, -INF , PT ;  /* 0xff8000001000780b */ /* 0x040fe20003f1d000 */
[----:B------:R-:W-:Y:S02]  /*9f40*/  FMUL.FTZ R12, R16, c[0x0][0x23c] ;  /* 0x00008f00100c7a20 */ /* 0x000fe40000410000 */
[----:B------:R-:W-:-:S02]  /*9f50*/  FADD.FTZ R4, R134, -R0 ;  /* 0x8000000086047221 */ /* 0x000fc40000010000 */
[--C-:B------:R-:W-:Y:S01]  /*9f60*/  FFMA.FTZ R10, R10, c[0x0][0x23c], -R11.reuse ;  /* 0x00008f000a0a7a23 */ /* 0x100fe2000001080b */
[----:B------:R-:W-:Y:S01]  /*9f70*/  FSEL R12, R12, RZ, P0 ;  /* 0x000000ff0c0c7208 */ /* 0x000fe20000000000 */
[----:B------:R-:W-:Y:S01]  /*9f80*/  FMUL.FTZ R4, R4, c[0x0][0x23c] ;  /* 0x00008f0004047a20 */ /* 0x000fe20000410000 */
[----:B------:R-:W-:Y:S01]  /*9f90*/  MUFU.EX2 R240, R20 ;  /* 0x0000001400f07308 */ /* 0x000fe20000000800 */
[----:B------:R-:W-:Y:S02]  /*9fa0*/  FFMA.FTZ R13, R13, c[0x0][0x23c], -R11 ;  /* 0x00008f000d0d7a23 */ /* 0x000fe4000001080b */
[--C-:B------:R-:W-:Y:S01]  /*9fb0*/  FFMA.FTZ R0, R9, c[0x0][0x23c], -R12.reuse ;  /* 0x00008f0009007a23 */ /* 0x100fe2000001080c */
[----:B-1----:R-:W-:Y:S01]  /*9fc0*/  FSEL R2, R16, RZ, P0 ;  /* 0x000000ff10027208 */ /* 0x002fe20000000000 */
[----:B------:R-:W-:-:S03]  /*9fd0*/  FFMA.FTZ R8, R8, c[0x0][0x23c], -R12 ;  /* 0x00008f0008087a23 */ /* 0x000fc6000001080c */
[----:B------:R1:W-:Y:S01]  /*9fe0*/  MUFU.EX2 R239, R0 ;  /* 0x0000000000ef7308 */ /* 0x0003e20000000800 */
[--C-:B------:R-:W-:Y:S02]  /*9ff0*/  FFMA.FTZ R21, R21, c[0x0][0x23c], -R12.reuse ;  /* 0x00008f0015157a23 */ /* 0x100fe4000001080c */
[----:B------:R-:W-:-:S05]  /*a000*/  FFMA.FTZ R19, R19, c[0x0][0x23c], -R12 ;  /* 0x00008f0013137a23 */ /* 0x000fca000001080c */
[----:B------:R2:W-:Y:S01]  /*a010*/  MUFU.EX2 R236, R8 ;  /* 0x0000000800ec7308 */ /* 0x0005e20000000800 */
[----:B-1----:R-:W-:Y:S01]  /*a020*/  FADD.FTZ R0, R3, -R2 ;  /* 0x8000000203007221 */ /* 0x002fe20000010000 */
[----:B------:R-:W-:-:S06]  /*a030*/  FMNMX.FTZ R3, R136, R132, !PT ;  /* 0x0000008488037209 */ /* 0x000fcc0007810000 */
[----:B------:R-:W-:Y:S01]  /*a040*/  MUFU.EX2 R242, R18 ;  /* 0x0000001200f27308 */ /* 0x000fe20000000800 */
[----:B------:R-:W-:Y:S01]  /*a050*/  FMUL.FTZ R0, R0, c[0x0][0x23c] ;  /* 0x00008f0000007a20 */ /* 0x000fe20000410000 */
[----:B--2---:R-:W-:Y:S02]  /*a060*/  FMNMX.FTZ R8, R139, R3, !PT ;  /* 0x000000038b087209 */ /* 0x004fe40007810000 */
[----:B------:R-:W-:-:S04]  /*a070*/  FMNMX.FTZ R3, R135, R137, !PT ;  /* 0x0000008987037209 */ /* 0x000fc80007810000 */
[----:B------:R-:W1:Y:S01]  /*a080*/  MUFU.EX2 R243, R10 ;  /* 0x0000000a00f37308 */ /* 0x000e620000000800 */
[----:B------:R-:W-:Y:S02]  /*a090*/  FMNMX.FTZ R8, R138, R8, !PT ;  /* 0x000000088a087209 */ /* 0x000fe40007810000 */
[----:B------:R-:W-:Y:S02]  /*a0a0*/  FMNMX.FTZ R3, R185, R3, !PT ;  /* 0x00000003b9037209 */ /* 0x000fe40007810000 */
[----:B------:R-:W-:Y:S02]  /*a0b0*/  FMNMX.FTZ R8, R133, R8, !PT ;  /* 0x0000000885087209 */ /* 0x000fe40007810000 */
[----:B------:R-:W-:Y:S01]  /*a0c0*/  FMNMX.FTZ R3, R184, R3, !PT ;  /* 0x00000003b8037209 */ /* 0x000fe20007810000 */
[----:B------:R-:W2:Y:S01]  /*a0d0*/  MUFU.EX2 R237, R21 ;  /* 0x0000001500ed7308 */ /* 0x000ea20000000800 */
[----:B------:R-:W-:Y:S02]  /*a0e0*/  FMNMX.FTZ R8, R195, R8, !PT ;  /* 0x00000008c3087209 */ /* 0x000fe40007810000 */
[----:B------:R-:W-:-:S02]  /*a0f0*/  FMNMX.FTZ R3, R186, R3, !PT ;  /* 0x00000003ba037209 */ /* 0x000fc40007810000 */
[----:B------:R-:W-:Y:S02]  /*a100*/  FMNMX.FTZ R8, R194, R8, !PT ;  /* 0x00000008c2087209 */ /* 0x000fe40007810000 */
[----:B------:R-:W-:Y:S01]  /*a110*/  FMNMX.FTZ R3, R201, R3, !PT ;  /* 0x00000003c9037209 */ /* 0x000fe20007810000 */
[----:B------:R-:W3:Y:S01]  /*a120*/  MUFU.EX2 R238, R19 ;  /* 0x0000001300ee7308 */ /* 0x000ee20000000800 */
[----:B------:R-:W-:Y:S02]  /*a130*/  FMNMX.FTZ R8, R197, R8, !PT ;  /* 0x00000008c5087209 */ /* 0x000fe40007810000 */
[----:B------:R-:W-:Y:S02]  /*a140*/  FMNMX.FTZ R9, R200, R3, !PT ;  /* 0x00000003c8097209 */ /* 0x000fe40007810000 */
[----:B------:R-:W-:Y:S02]  /*a150*/  FMNMX.FTZ R3, R196, R8, !PT ;  /* 0x00000008c4037209 */ /* 0x000fe40007810000 */
[----:B-1----:R-:W-:Y:S01]  /*a160*/  F2FP.BF16.PACK_AB R6, R243, R242 ;  /* 0x000000f2f306723e */ /* 0x002fe200000010ff */
[----:B------:R1:W4:Y:S01]  /*a170*/  MUFU.EX2 R2, R4 ;  /* 0x0000000400027308 */ /* 0x0003220000000800 */
[----:B--2---:R-:W-:Y:S01]  /*a180*/  F2FP.BF16.PACK_AB R5, R237, R236 ;  /* 0x000000eced05723e */ /* 0x004fe200000010ff */
[----:B------:R-:W2:Y:S04]  /*a190*/  SHFL.BFLY PT, R8, R3, 0x2, 0x1f ;  /* 0x0c401f0003087f89 */ /* 0x000ea800000e0000 */
[----:B------:R-:W-:Y:S02]  /*a1a0*/  LDSM.16.MT88.4 R20, [R216+0xb000] ;  /* 0x00b00000d814783b */ /* 0x000fe40000004200 */
[----:B------:R-:W5:Y:S01]  /*a1b0*/  MUFU.EX2 R0, R0 ;  /* 0x0000000000007308 */ /* 0x000f620000000800 */
[----:B---3--:R-:W-:-:S02]  /*a1c0*/  F2FP.BF16.PACK_AB R7, R239, R238 ;  /* 0x000000eeef07723e */ /* 0x008fc400000010ff */
[----:B-1----:R-:W-:Y:S01]  /*a1d0*/  F2FP.BF16.PACK_AB R4, R240, R241 ;  /* 0x000000f1f004723e */ /* 0x002fe200000010ff */
[----:B----4-:R-:W-:-:S04]  /*a1e0*/  FMUL.FTZ R144, R144, R2 ;  /* 0x0000000290907220 */ /* 0x010fc80000410000 */
[----:B------:R1:W-:Y:S01]  /*a1f0*/  MUFU.EX2 R203, R13 ;  /* 0x0000000d00cb7308 */ /* 0x0003e20000000800 */
[-C--:B------:R-:W-:Y:S02]  /*a200*/  FMUL.FTZ R145, R145, R2.reuse ;  /* 0x0000000291917220 */ /* 0x080fe40000410000 */
[-C--:B------:R-:W-:Y:S02]  /*a210*/  FMUL.FTZ R152, R152, R2.reuse ;  /* 0x0000000298987220 */ /* 0x080fe40000410000 */
[----:B------:R-:W-:Y:S02]  /*a220*/  FMUL.FTZ R153, R153, R2 ;  /* 0x0000000299997220 */ /* 0x000fe40000410000 */
[----:B-----5:R-:W-:Y:S01]  /*a230*/  FMUL.FTZ R146, R146, R0 ;  /* 0x0000000092927220 */ /* 0x020fe20000410000 */
[----:B--2---:R-:W-:Y:S01]  /*a240*/  FMNMX.FTZ R8, R3, R8, !PT ;  /* 0x0000000803087209 */ /* 0x004fe20007810000 */
[-C--:B------:R-:W-:Y:S01]  /*a250*/  FMUL.FTZ R147, R147, R0.reuse ;  /* 0x0000000093937220 */ /* 0x080fe20000410000 */
[----:B------:R-:W-:Y:S01]  /*a260*/  FMNMX.FTZ R3, R199, R9, !PT ;  /* 0x00000009c7037209 */ /* 0x000fe20007810000 */
[----:B------:R-:W-:-:S02]  /*a270*/  FMUL.FTZ R154, R154, R0 ;  /* 0x000000009a9a7220 */ /* 0x000fc40000410000 */
[----:B------:R-:W2:Y:S01]  /*a280*/  SHFL.BFLY PT, R9, R8, 0x1, 0x1f ;  /* 0x0c201f0008097f89 */ /* 0x000ea200000e0000 */
[----:B------:R-:W-:Y:S01]  /*a290*/  FMNMX.FTZ R3, R198, R3, !PT ;  /* 0x00000003c6037209 */ /* 0x000fe20007810000 */
[----:B------:R-:W-:Y:S01]  /*a2a0*/  FMUL.FTZ R155, R155, R0 ;  /* 0x000000009b9b7220 */ /* 0x000fe20000410000 */
[C---:B------:R-:W-:Y:S01]  /*a2b0*/  HMMA.16816.F32.BF16 R208, R4.reuse, R176, R144 ;  /* 0x000000b004d0723c */ /* 0x040fe20000041890 */
[----:B------:R-:W3:Y:S01]  /*a2c0*/  LDSM.16.MT88.4 R144, [R216+0xa000] ;  /* 0x00a00000d890783b */ /* 0x000ee20000004200 */
[-C--:B------:R-:W-:Y:S02]  /*a2d0*/  FMUL.FTZ R164, R164, R2.reuse ;  /* 0x00000002a4a47220 */ /* 0x080fe40000410000 */
[----:B------:R-:W-:Y:S01]  /*a2e0*/  FMUL.FTZ R165, R165, R2 ;  /* 0x00000002a5a57220 */ /* 0x000fe20000410000 */
[----:B------:R-:W4:Y:S01]  /*a2f0*/  SHFL.BFLY PT, R10, R3, 0x2, 0x1f ;  /* 0x0c401f00030a7f89 */ /* 0x000f2200000e0000 */
        /* <DEDUP_REMOVED lines=8> */
[-C--:B------:R-:W-:Y:S02]  /*a380*/  FMUL.FTZ R40, R40, R2.reuse ;  /* 0x0000000228287220 */ /* 0x080fe40000410000 */
[----:B------:R-:W-:Y:S01]  /*a390*/  FMUL.FTZ R41, R41, R2 ;  /* 0x0000000229297220 */ /* 0x000fe20000410000 */
[----:B--2---:R-:W-:Y:S01]  /*a3a0*/  FMNMX.FTZ R15, R8, R9, !PT ;  /* 0x00000009080f7209 */ /* 0x004fe20007810000 */
[----:B------:R-:W-:-:S02]  /*a3b0*/  FMUL.FTZ R42, R42, R0 ;  /* 0x000000002a2a7220 */ /* 0x000fc40000410000 */
[----:B------:R-:W-:Y:S01]  /*a3c0*/  FMUL.FTZ R43, R43, R0 ;  /* 0x000000002b2b7220 */ /* 0x000fe20000410000 */
[C---:B------:R-:W-:Y:S01]  /*a3d0*/  HMMA.16816.F32.BF16 R168, R4.reuse, R142, R168 ;  /* 0x0000008e04a8723c */ /* 0x040fe200000418a8 */
[-C--:B------:R-:W-:Y:S01]  /*a3e0*/  FMUL.FTZ R44, R44, R2.reuse ;  /* 0x000000022c2c7220 */ /* 0x080fe20000410000 */
[----:B------:R-:W-:Y:S01]  /*a3f0*/  FSETP.NEU.FTZ.AND P1, PT, R15, -INF , PT ;  /* 0xff8000000f00780b */ /* 0x000fe20003f3d000 */
[----:B------:R-:W-:Y:S02]  /*a400*/  FMUL.FTZ R45, R45, R2 ;  /* 0x000000022d2d7220 */ /* 0x000fe40000410000 */
        /* <DEDUP_REMOVED lines=11> */
[----:B------:R-:W-:Y:S01]  /*a4c0*/  FMUL.FTZ R63, R63, R0 ;  /* 0x000000003f3f7220 */ /* 0x000fe20000410000 */
[C---:B---3--:R-:W-:Y:S01]  /*a4d0*/  HMMA.16816.F32.BF16 R56, R4.reuse, R144, R56 ;  /* 0x000000900438723c */ /* 0x048fe20000041838 */
        /* <DEDUP_REMOVED lines=13> */
[----:B------:R-:W-:Y:S01]  /*a5b0*/  FMUL.FTZ R93, R93, R2 ;  /* 0x000000025d5d7220 */ /* 0x000fe20000410000 */
[C---:B------:R-:W-:Y:S01]  /*a5c0*/  HMMA.16816.F32.BF16 R76, R4.reuse, R34, R76 ;  /* 0x00000022044c723c */ /* 0x040fe2000004184c */
[-C--:B------:R-:W-:Y:S02]  /*a5d0*/  FMUL.FTZ R90, R90, R0.reuse ;  /* 0x000000005a5a7220 */ /* 0x080fe40000410000 */
        /* <DEDUP_REMOVED lines=23> */
[----:B-1----:R-:W-:Y:S01]  /*a750*/  FFMA.FTZ R13, R187, c[0x0][0x23c], -R11 ;  /* 0x00008f00bb0d7a23 */ /* 0x002fe2000001080b */
[----:B------:R-:W-:Y:S01]  /*a760*/  HMMA.16816.F32.BF16 R120, R4, R20, R120 ;  /* 0x000000140478723c */ /* 0x000fe20000041878 */
[----:B------:R-:W-:Y:S02]  /*a770*/  FFMA.FTZ R2, R251, R2, R241 ;  /* 0x00000002fb027223 */ /* 0x000fe400000100f1 */
[----:B------:R-:W1:Y:S01]  /*a780*/  MUFU.EX2 R202, R13 ;  /* 0x0000000d00ca7308 */ /* 0x000e620000000800 */
[----:B------:R-:W-:Y:S02]  /*a790*/  FFMA.FTZ R0, R250, R0, R236 ;  /* 0x00000000fa007223 */ /* 0x000fe400000100ec */
[----:B------:R-:W-:-:S02]  /*a7a0*/  FADD.FTZ R2, R240, R2 ;  /* 0x00000002f0027221 */ /* 0x000fc40000010000 */
[----:B------:R-:W-:Y:S01]  /*a7b0*/  HMMA.16816.F32.BF16 R204, R4, R22, R124 ;  /* 0x0000001604cc723c */ /* 0x000fe2000004187c */
[----:B------:R-:W-:Y:S02]  /*a7c0*/  FADD.FTZ R0, R237, R0 ;  /* 0x00000000ed007221 */ /* 0x000fe40000010000 */
[----:B------:R-:W-:Y:S02]  /*a7d0*/  FADD.FTZ R2, R242, R2 ;  /* 0x00000002f2027221 */ /* 0x000fe40000010000 */
[----:B------:R-:W-:Y:S02]  /*a7e0*/  FADD.FTZ R0, R238, R0 ;  /* 0x00000000ee007221 */ /* 0x000fe40000010000 */
[----:B----4-:R-:W-:Y:S01]  /*a7f0*/  FMNMX.FTZ R4, R3, R10, !PT ;  /* 0x0000000a03047209 */ /* 0x010fe20007810000 */
[----:B------:R-:W-:Y:S02]  /*a800*/  FMUL.FTZ R3, R15, c[0x0][0x23c] ;  /* 0x00008f000f037a20 */ /* 0x000fe40000410000 */
[----:B------:R-:W-:Y:S01]  /*a810*/  FADD.FTZ R2, R243, R2 ;  /* 0x00000002f3027221 */ /* 0x000fe20000010000 */
[----:B-1----:R-:W-:Y:S01]  /*a820*/  F2FP.BF16.PACK_AB R124, R202, R203 ;  /* 0x000000cbca7c723e */ /* 0x002fe200000010ff */
[----:B------:R-:W1:Y:S01]  /*a830*/  SHFL.BFLY PT, R6, R4, 0x1, 0x1f ;  /* 0x0c201f0004067f89 */ /* 0x000e6200000e0000 */
[----:B------:R-:W-:Y:S01]  /*a840*/  FSEL R3, R3, RZ, P1 ;  /* 0x000000ff03037208 */ /* 0x000fe20000800000 */
[----:B------:R-:W-:-:S02]  /*a850*/  FFMA.FTZ R13, R188, c[0x0][0x23c], -R11 ;  /* 0x00008f00bc0d7a23 */ /* 0x000fc4000001080b */
[----:B------:R-:W-:Y:S02]  /*a860*/  FFMA.FTZ R11, R189, c[0x0][0x23c], -R11 ;  /* 0x00008f00bd0b7a23 */ /* 0x000fe4000001080b */
[----:B------:R-:W-:Y:S01]  /*a870*/  FFMA.FTZ R5, R132, c[0x0][0x23c], -R3 ;  /* 0x00008f0084057a23 */ /* 0x000fe20000010803 */
[----:B------:R-:W2:Y:S01]  /*a880*/  MUFU.EX2 R188, R13 ;  /* 0x0000000d00bc7308 */ /* 0x000ea20000000800 */
[----:B------:R-:W-:Y:S02]  /*a890*/  FADD.FTZ R0, R239, R0 ;  /* 0x00000000ef007221 */ /* 0x000fe40000010000 */
[----:B------:R-:W-:-:S04]  /*a8a0*/  FADD.FTZ R2, R203, R2 ;  /* 0x00000002cb027221 */ /* 0x000fc80000010000 */
[----:B------:R-:W-:Y:S01]  /*a8b0*/  FADD.FTZ R2, R202, R2 ;  /* 0x00000002ca027221 */ /* 0x000fe20000010000 */
[----:B------:R3:W-:Y:S08]  /*a8c0*/  MUFU.EX2 R233, R5 ;  /* 0x0000000500e97308 */ /* 0x0007f00000000800 */
[----:B------:R4:W5:Y:S01]  /*a8d0*/  MUFU.EX2 R187, R11 ;  /* 0x0000000b00bb7308 */ /* 0x0009620000000800 */
[----:B-1----:R-:W-:Y:S01]  /*a8e0*/  FMNMX.FTZ R14, R4, R6, !PT ;  /* 0x00000006040e7209 */ /* 0x002fe20007810000 */
[----:B------:R-:W-:-:S02]  /*a8f0*/  FFMA.FTZ R4, R139, c[0x0][0x23c], -R3 ;  /* 0x00008f008b047a23 */ /* 0x000fc40000010803 */
[----:B--2---:R-:W-:Y:S01]  /*a900*/  FADD.FTZ R2, R188, R2 ;  /* 0x00000002bc027221 */ /* 0x004fe20000010000 */
[----:B------:R-:W-:-:S03]  /*a910*/  FSETP.NEU.FTZ.AND P0, PT, R14, -INF , PT ;  /* 0xff8000000e00780b */ /* 0x000fc60003f1d000 */
[----:B------:R1:W-:Y:S01]  /*a920*/  MUFU.EX2 R232, R4 ;  /* 0x0000000400e87308 */ /* 0x0003e20000000800 */
[----:B---3--:R-:W-:-:S07]  /*a930*/  FFMA.FTZ R5, R138, c[0x0][0x23c], -R3 ;  /* 0x00008f008a057a23 */ /* 0x008fce0000010803 */
[----:B------:R2:W-:Y:S01]  /*a940*/  MUFU.EX2 R234, R5 ;  /* 0x0000000500ea7308 */ /* 0x0005e20000000800 */
[----:B----4-:R-:W-:Y:S01]  /*a950*/  FFMA.FTZ R11, R190, c[0x0][0x23c], -R12 ;  /* 0x00008f00be0b7a23 */ /* 0x010fe2000001080c */
[C---:B-----5:R-:W-:Y:S01]  /*a960*/  F2FP.BF16.PACK_AB R126, R187.reuse, R188 ;  /* 0x000000bcbb7e723e */ /* 0x060fe200000010ff */
[----:B------:R-:W-:Y:S02]  /*a970*/  FADD.FTZ R251, R187, R2 ;  /* 0x00000002bbfb7221 */ /* 0x000fe40000010000 */
[----:B-1----:R-:W-:-:S05]  /*a980*/  FMUL.FTZ R4, R14, c[0x0][0x23c] ;  /* 0x00008f000e047a20 */ /* 0x002fca0000410000 */
[----:B------:R-:W-:Y:S01]  /*a990*/  FSEL R10, R4, RZ, P0 ;  /* 0x000000ff040a7208 */ /* 0x000fe20000000000 */
[----:B------:R-:W-:Y:S01]  /*a9a0*/  FFMA.FTZ R4, R133, c[0x0][0x23c], -R3 ;  /* 0x00008f0085047a23 */ /* 0x000fe20000010803 */
[----:B--2---:R-:W-:-:S03]  /*a9b0*/  FSEL R5, R15, RZ, P1 ;  /* 0x000000ff0f057208 */ /* 0x004fc60000800000 */
[----:B------:R1:W-:Y:S02]  /*a9c0*/  MUFU.EX2 R235, R4 ;  /* 0x0000000400eb7308 */ /* 0x0003e40000000800 */
[----:B------:R-:W-:Y:S01]  /*a9d0*/  FADD.FTZ R6, R136, -R5 ;  /* 0x8000000588067221 */ /* 0x000fe20000010000 */
[----:B------:R-:W-:Y:S02]  /*a9e0*/  FSEL R5, R14, RZ, P0 ;  /* 0x000000ff0e057208 */ /* 0x000fe40000000000 */
[----:B------:R-:W-:Y:S01]  /*a9f0*/  ISETP.GE.AND P0, PT, R244, 0x5, PT ;  /* 0x00000005f400780c */ /* 0x000fe20003f06270 */
[----:B------:R-:W-:Y:S01]  /*aa00*/  FMUL.FTZ R6, R6, c[0x0][0x23c] ;  /* 0x00008f0006067a20 */ /* 0x000fe20000410000 */
[----:B------:R-:W-:-:S03]  /*aa10*/  MOV R136, R15 ;  /* 0x0000000f00887202 */ /* 0x000fc60000000f00 */
[----:B------:R-:W2:Y:S01]  /*aa20*/  MUFU.EX2 R9, R6 ;  /* 0x0000000600097308 */ /* 0x000ea20000000800 */
[----:B-1----:R-:W-:-:S07]  /*aa30*/  FFMA.FTZ R4, R137, c[0x0][0x23c], -R10 ;  /* 0x00008f0089047a23 */ /* 0x002fce000001080a */
[----:B------:R-:W-:Y:S01]  /*aa40*/  @P0 MOV R136, R15 ;  /* 0x0000000f00880202 */ /* 0x000fe20000000f00 */
[----:B------:R1:W-:Y:S01]  /*aa50*/  MUFU.EX2 R229, R4 ;  /* 0x0000000400e57308 */ /* 0x0003e20000000800 */
[-C--:B--2---:R-:W-:Y:S01]  /*aa60*/  FMUL.FTZ R148, R148, R9.reuse ;  /* 0x0000000994947220 */ /* 0x084fe20000410000 */
[----:B------:R-:W-:Y:S01]  /*aa70*/  F2FP.BF16.PACK_AB R6, R235, R234 ;  /* 0x000000eaeb06723e */ /* 0x000fe200000010ff */
[-C--:B------:R-:W-:Y:S02]  /*aa80*/  FMUL.FTZ R149, R149, R9.reuse ;  /* 0x0000000995957220 */ /* 0x080fe40000410000 */
[-C--:B------:R-:W-:Y:S02]  /*aa90*/  FMUL.FTZ R160, R160, R9.reuse ;  /* 0x00000009a0a07220 */ /* 0x080fe40000410000 */
[-C--:B------:R-:W-:Y:S02]  /*aaa0*/  FMUL.FTZ R161, R161, R9.reuse ;  /* 0x00000009a1a17220 */ /* 0x080fe40000410000 */
[----:B------:R-:W-:-:S02]  /*aab0*/  FMUL.FTZ R36, R36, R9 ;  /* 0x0000000924247220 */ /* 0x000fc40000410000 */
[----:B-1----:R-:W-:Y:S02]  /*aac0*/  FFMA.FTZ R4, R185, c[0x0][0x23c], -R10 ;  /* 0x00008f00b9047a23 */ /* 0x002fe4000001080a */
[-C--:B------:R-:W-:Y:S01]  /*aad0*/  FMUL.FTZ R37, R37, R9.reuse ;  /* 0x0000000925257220 */ /* 0x080fe20000410000 */
[----:B------:R-:W-:Y:S01]  /*aae0*/  MUFU.EX2 R185, R11 ;  /* 0x0000000b00b97308 */ /* 0x000fe20000000800 */
[-C--:B------:R-:W-:Y:S02]  /*aaf0*/  FMUL.FTZ R68, R68, R9.reuse ;  /* 0x0000000944447220 */ /* 0x080fe40000410000 */
[-C--:B------:R-:W-:Y:S02]  /*ab00*/  FMUL.FTZ R69, R69, R9.reuse ;  /* 0x0000000945457220 */ /* 0x080fe40000410000 */
[-C--:B------:R-:W-:Y:S02]  /*ab10*/  FMUL.FTZ R84, R84, R9.reuse ;  /* 0x0000000954547220 */ /* 0x080fe40000410000 */
[-C--:B------:R-:W-:Y:S01]  /*ab20*/  FMUL.FTZ R85, R85, R9.reuse ;  /* 0x0000000955557220 */ /* 0x080fe20000410000 */
[----:B------:R1:W2:Y:S01]  /*ab30*/  MUFU.EX2 R230, R4 ;  /* 0x0000000400e67308 */ /* 0x0002a20000000800 */
        /* <DEDUP_REMOVED lines=10> */
[----:B------:R1:W-:Y:S01]  /*abe0*/  MUFU.EX2 R231, R4 ;  /* 0x0000000400e77308 */ /* 0x0003e20000000800 */
[-C--:B------:R-:W-:Y:S02]  /*abf0*/  FMUL.FTZ R49, R49, R9.reuse ;  /* 0x0000000931317220 */ /* 0x080fe40000410000 */
[-C--:B------:R-:W-:Y:S02]  /*ac00*/  FMUL.FTZ R52, R52, R9.reuse ;  /* 0x0000000934347220 */ /* 0x080fe40000410000 */
[----:B------:R-:W-:-:S02]  /*ac10*/  FMUL.FTZ R53, R53, R9 ;  /* 0x0000000935357220 */ /* 0x000fc40000410000 */
[-C--:B------:R-:W-:Y:S02]  /*ac20*/  FMUL.FTZ R64, R64, R9.reuse ;  /* 0x0000000940407220 */ /* 0x080fe40000410000 */
[-C--:B------:R-:W-:Y:S02]  /*ac30*/  FMUL.FTZ R65, R65, R9.reuse ;  /* 0x0000000941417220 */ /* 0x080fe40000410000 */
[-C--:B------:R-:W-:Y:S02]  /*ac40*/  FMUL.FTZ R80, R80, R9.reuse ;  /* 0x0000000950507220 */ /* 0x080fe40000410000 */
[-C--:B------:R-:W-:Y:S02]  /*ac50*/  FMUL.FTZ R81, R81, R9.reuse ;  /* 0x0000000951517220 */ /* 0x080fe40000410000 */
[----:B------:R-:W-:Y:S02]  /*ac60*/  FMUL.FTZ R96, R96, R9 ;  /* 0x0000000960607220 */ /* 0x000fe40000410000 */
[----:B-1----:R-:W-:Y:S01]  /*ac70*/  FADD.FTZ R4, R135, -R5 ;  /* 0x8000000587047221 */ /* 0x002fe20000010000 */
[----:B--2---:R-:W-:Y:S01]  /*ac80*/  F2FP.BF16.PACK_AB R5, R230, R229 ;  /* 0x000000e5e605723e */ /* 0x004fe200000010ff */
[----:B------:R-:W-:-:S02]  /*ac90*/  FMUL.FTZ R97, R97, R9 ;  /* 0x0000000961617220 */ /* 0x000fc40000410000 */
[----:B------:R-:W-:Y:S02]  /*aca0*/  FMUL.FTZ R4, R4, c[0x0][0x23c] ;  /* 0x00008f0004047a20 */ /* 0x000fe40000410000 */
[-C--:B------:R-:W-:Y:S02]  /*acb0*/  FMUL.FTZ R112, R112, R9.reuse ;  /* 0x0000000970707220 */ /* 0x080fe40000410000 */
[----:B------:R1:W2:Y:S01]  /*acc0*/  MUFU.EX2 R8, R4 ;  /* 0x0000000400087308 */ /* 0x0002a20000000800 */
[-C--:B------:R-:W-:Y:S02]  /*acd0*/  FMUL.FTZ R113, R113, R9.reuse ;  /* 0x0000000971717220 */ /* 0x080fe40000410000 */
[-C--:B------:R-:W-:Y:S02]  /*ace0*/  FMUL.FTZ R128, R128, R9.reuse ;  /* 0x0000000980807220 */ /* 0x080fe40000410000 */
[----:B------:R-:W-:Y:S02]  /*acf0*/  FMUL.FTZ R129, R129, R9 ;  /* 0x0000000981817220 */ /* 0x000fe40000410000 */
[----:B------:R-:W-:-:S02]  /*ad00*/  FFMA.FTZ R11, R191, c[0x0][0x23c], -R12 ;  /* 0x00008f00bf0b7a23 */ /* 0x000fc4000001080c */
[----:B------:R-:W-:Y:S02]  /*ad10*/  FFMA.FTZ R9, R246, R9, R233 ;  /* 0x00000009f6097223 */ /* 0x000fe400000100e9 */
[----:B------:R-:W-:Y:S02]  /*ad20*/  FADD.FTZ R0, R185, R0 ;  /* 0x00000000b9007221 */ /* 0x000fe40000010000 */
[----:B-1----:R-:W-:Y:S02]  /*ad30*/  FFMA.FTZ R4, R186, c[0x0][0x23c], -R10 ;  /* 0x00008f00ba047a23 */ /* 0x002fe4000001080a */
[-C--:B--2---:R-:W-:Y:S01]  /*ad40*/  FMUL.FTZ R150, R150, R8.reuse ;  /* 0x0000000896967220 */ /* 0x084fe20000410000 */
[----:B------:R-:W1:Y:S01]  /*ad50*/  MUFU.EX2 R186, R11 ;  /* 0x0000000b00ba7308 */ /* 0x000e620000000800 */
[-C--:B------:R-:W-:Y:S02]  /*ad60*/  FMUL.FTZ R151, R151, R8.reuse ;  /* 0x0000000897977220 */ /* 0x080fe40000410000 */
[----:B------:R-:W-:-:S02]  /*ad70*/  FMUL.FTZ R162, R162, R8 ;  /* 0x00000008a2a27220 */ /* 0x000fc40000410000 */
[-C--:B------:R-:W-:Y:S02]  /*ad80*/  FMUL.FTZ R163, R163, R8.reuse ;  /* 0x00000008a3a37220 */ /* 0x080fe40000410000 */
[-C--:B------:R-:W-:Y:S01]  /*ad90*/  FMUL.FTZ R38, R38, R8.reuse ;  /* 0x0000000826267220 */ /* 0x080fe20000410000 */
[----:B------:R2:W3:Y:S01]  /*ada0*/  MUFU.EX2 R228, R4 ;  /* 0x0000000400e47308 */ /* 0x0004e20000000800 */
[-C--:B------:R-:W-:Y:S02]  /*adb0*/  FMUL.FTZ R39, R39, R8.reuse ;  /* 0x0000000827277220 */ /* 0x080fe40000410000 */
[-C--:B------:R-:W-:Y:S02]  /*adc0*/  FMUL.FTZ R70, R70, R8.reuse ;  /* 0x0000000846467220 */ /* 0x080fe40000410000 */
[-C--:B------:R-:W-:Y:S02]  /*add0*/  FMUL.FTZ R71, R71, R8.reuse ;  /* 0x0000000847477220 */ /* 0x080fe40000410000 */
[-C--:B------:R-:W-:Y:S01]  /*ade0*/  FMUL.FTZ R86, R86, R8.reuse ;  /* 0x0000000856567220 */ /* 0x080fe20000410000 */
[----:B-1----:R-:W-:Y:S01]  /*adf0*/  F2FP.BF16.PACK_AB R125, R186, R185 ;  /* 0x000000b9ba7d723e */ /* 0x002fe200000010ff */
[----:B------:R-:W-:-:S02]  /*ae00*/  FMUL.FTZ R87, R87, R8 ;  /* 0x0000000857577220 */ /* 0x000fc40000410000 */
[-C--:B------:R-:W-:Y:S02]  /*ae10*/  FMUL.FTZ R102, R102, R8.reuse ;  /* 0x0000000866667220 */ /* 0x080fe40000410000 */
[-C--:B------:R-:W-:Y:S02]  /*ae20*/  FMUL.FTZ R103, R103, R8.reuse ;  /* 0x0000000867677220 */ /* 0x080fe40000410000 */
[-C--:B------:R-:W-:Y:S01]  /*ae30*/  FMUL.FTZ R118, R118, R8.reuse ;  /* 0x0000000876767220 */ /* 0x080fe20000410000 */
[----:B--2---:R-:W-:Y:S01]  /*ae40*/  F2FP.BF16.PACK_AB R4, R232, R233 ;  /* 0x000000e9e804723e */ /* 0x004fe200000010ff */
[-C--:B------:R-:W-:Y:S01]  /*ae50*/  FMUL.FTZ R119, R119, R8.reuse ;  /* 0x0000000877777220 */ /* 0x080fe20000410000 */
[----:B---3--:R-:W-:Y:S01]  /*ae60*/  F2FP.BF16.PACK_AB R7, R228, R231 ;  /* 0x000000e7e407723e */ /* 0x008fe200000010ff */
[-C--:B------:R-:W-:Y:S02]  /*ae70*/  FMUL.FTZ R158, R158, R8.reuse ;  /* 0x000000089e9e7220 */ /* 0x080fe40000410000 */
        /* <DEDUP_REMOVED lines=8> */
[----:B------:R-:W-:Y:S01]  /*af00*/  HMMA.16816.F32.BF16 R160, R4, R140, R160 ;  /* 0x0000008c04a0723c */ /* 0x000fe200000418a0 */
[----:B------:R-:W-:-:S02]  /*af10*/  FMUL.FTZ R66, R66, R8 ;  /* 0x0000000842427220 */ /* 0x000fc40000410000 */
[-C--:B------:R-:W-:Y:S02]  /*af20*/  FMUL.FTZ R67, R67, R8.reuse ;  /* 0x0000000843437220 */ /* 0x080fe40000410000 */
[-C--:B------:R-:W-:Y:S02]  /*af30*/  FMUL.FTZ R82, R82, R8.reuse ;  /* 0x0000000852527220 */ /* 0x080fe40000410000 */
[-C--:B------:R-:W-:Y:S01]  /*af40*/  FMUL.FTZ R83, R83, R8.reuse ;  /* 0x0000000853537220 */ /* 0x080fe20000410000 */
[----:B------:R-:W-:Y:S01]  /*af50*/  HMMA.16816.F32.BF16 R36, R4, R180, R36 ;  /* 0x000000b40424723c */ /* 0x000fe20000041824 */
[-C--:B------:R-:W-:Y:S02]  /*af60*/  FMUL.FTZ R98, R98, R8.reuse ;  /* 0x0000000862627220 */ /* 0x080fe40000410000 */
[-C--:B------:R-:W-:Y:S02]  /*af70*/  FMUL.FTZ R99, R99, R8.reuse ;  /* 0x0000000863637220 */ /* 0x080fe40000410000 */
[----:B------:R-:W-:-:S02]  /*af80*/  FMUL.FTZ R114, R114, R8 ;  /* 0x0000000872727220 */ /* 0x000fc40000410000 */
[-C--:B------:R-:W-:Y:S01]  /*af90*/  FMUL.FTZ R115, R115, R8.reuse ;  /* 0x0000000873737220 */ /* 0x080fe20000410000 */
[C---:B------:R-:W-:Y:S01]  /*afa0*/  HMMA.16816.F32.BF16 R68, R4.reuse, R32, R68 ;  /* 0x000000200444723c */ /* 0x040fe20000041844 */
[-C--:B------:R-:W-:Y:S02]  /*afb0*/  FMUL.FTZ R130, R130, R8.reuse ;  /* 0x0000000882827220 */ /* 0x080fe40000410000 */
[----:B------:R-:W-:Y:S02]  /*afc0*/  FMUL.FTZ R131, R131, R8 ;  /* 0x0000000883837220 */ /* 0x000fe40000410000 */
[----:B------:R-:W-:Y:S02]  /*afd0*/  FFMA.FTZ R11, R192, c[0x0][0x23c], -R12 ;  /* 0x00008f00c00b7a23 */ /* 0x000fe4000001080c */
[----:B------:R-:W-:Y:S01]  /*afe0*/  FADD.FTZ R0, R186, R0 ;  /* 0x00000000ba007221 */ /* 0x000fe20000010000 */
[C---:B------:R-:W-:Y:S01]  /*aff0*/  HMMA.16816.F32.BF16 R84, R4.reuse, R28, R84 ;  /* 0x0000001c0454723c */ /* 0x040fe20000041854 */
[----:B------:R1:W2:Y:S07]  /*b000*/  MUFU.EX2 R184, R11 ;  /* 0x0000000b00b87308 */ /* 0x0002ae0000000800 */
[C---:B------:R-:W-:Y:S08]  /*b010*/  HMMA.16816.F32.BF16 R100, R4.reuse, R24, R100 ;  /* 0x000000180464723c */ /* 0x040ff00000041864 */
[----:B------:R-:W-:Y:S01]  /*b020*/  HMMA.16816.F32.BF16 R116, R4, R20, R116 ;  /* 0x000000140474723c */ /* 0x000fe20000041874 */
[----:B-1----:R-:W-:-:S02]  /*b030*/  FFMA.FTZ R11, R193, c[0x0][0x23c], -R12 ;  /* 0x00008f00c10b7a23 */ /* 0x002fc4000001080c */
[----:B--2---:R-:W-:Y:S02]  /*b040*/  FADD.FTZ R0, R184, R0 ;  /* 0x00000000b8007221 */ /* 0x004fe40000010000 */
[----:B------:R-:W1:Y:S03]  /*b050*/  MUFU.EX2 R139, R11 ;  /* 0x0000000b008b7308 */ /* 0x000e660000000800 */
[C---:B------:R-:W-:Y:S01]  /*b060*/  HMMA.16816.F32.BF16 R176, R4.reuse, R178, R156 ;  /* 0x000000b204b0723c */ /* 0x040fe2000004189c */
[----:B------:R-:W2:Y:S07]  /*b070*/  LDSM.16.MT88.4 R156, [R212+0xa800] ;  /* 0x00a80000d49c783b */ /* 0x000eae0000004200 */
[----:B------:R-:W-:Y:S01]  /*b080*/  HMMA.16816.F32.BF16 R140, R4, R142, R172 ;  /* 0x0000008e048c723c */ /* 0x000fe200000418ac */
[----:B------:R-:W3:Y:S01]  /*b090*/  LDSM.16.MT88.4 R172, [R214+0xa800] ;  /* 0x00a80000d6ac783b */ /* 0x000ee20000004200 */
[C---:B-1----:R-:W-:Y:S01]  /*b0a0*/  F2FP.BF16.PACK_AB R127, R139.reuse, R184 ;  /* 0x000000b88b7f723e */ /* 0x042fe200000010ff */
[----:B------:R-:W-:-:S05]  /*b0b0*/  FADD.FTZ R250, R139, R0 ;  /* 0x000000008bfa7221 */ /* 0x000fca0000010000 */
[C---:B------:R-:W-:Y:S01]  /*b0c0*/  HMMA.16816.F32.BF16 R180, R4.reuse, R182, R48 ;  /* 0x000000b604b4723c */ /* 0x040fe20000041830 */
[----:B------:R-:W1:Y:S07]  /*b0d0*/  LDSM.16.MT88.4 R48, [R217+0xa800] ;  /* 0x00a80000d930783b */ /* 0x000e6e0000004200 */
[C---:B------:R-:W-:Y:S08]  /*b0e0*/  HMMA.16816.F32.BF16 R52, R4.reuse, R144, R52 ;  /* 0x000000900434723c */ /* 0x040ff00000041834 */
[C---:B------:R-:W-:Y:S01]  /*b0f0*/  HMMA.16816.F32.BF16 R132, R4.reuse, R146, R64 ;  /* 0x000000920484723c */ /* 0x040fe20000041840 */
[----:B------:R-:W4:Y:S07]  /*b100*/  LDSM.16.MT88.4 R64, [R216+0xa800] ;  /* 0x00a80000d840783b */ /* 0x000f2e0000004200 */
[C---:B------:R-:W-:Y:S01]  /*b110*/  HMMA.16816.F32.BF16 R32, R4.reuse, R34, R80 ;  /* 0x000000220420723c */ /* 0x040fe20000041850 */
[----:B------:R-:W5:Y:S07]  /*b120*/  LDSM.16.MT88.4 R80, [R212+0xb800] ;  /* 0x00b80000d450783b */ /* 0x000f6e0000004200 */
[C---:B------:R-:W-:Y:S01]  /*b130*/  HMMA.16816.F32.BF16 R28, R4.reuse, R30, R96 ;  /* 0x0000001e041c723c */ /* 0x040fe20000041860 */
[----:B------:R-:W1:Y:S07]  /*b140*/  LDSM.16.MT88.4 R96, [R214+0xb800] ;  /* 0x00b80000d660783b */ /* 0x000e6e0000004200 */
[C---:B------:R-:W-:Y:S01]  /*b150*/  HMMA.16816.F32.BF16 R24, R4.reuse, R26, R112 ;  /* 0x0000001a0418723c */ /* 0x040fe20000041870 */
[----:B------:R-:W1:Y:S07]  /*b160*/  LDSM.16.MT88.4 R112, [R217+0xb800] ;  /* 0x00b80000d970783b */ /* 0x000e6e0000004200 */
[----:B------:R-:W-:Y:S07]  /*b170*/  HMMA.16816.F32.BF16 R20, R4, R22, R128 ;  /* 0x000000160414723c */ /* 0x000fee0000041880 */
[--C-:B------:R-:W-:Y:S01]  /*b180*/  FFMA.FTZ R4, R195, c[0x0][0x23c], -R3.reuse ;  /* 0x00008f00c3047a23 */ /* 0x100fe20000010803 */
[C---:B--2---:R-:W-:Y:S03]  /*b190*/  HMMA.16816.F32.BF16 R144, R124.reuse, R156, R208 ;  /* 0x0000009c7c90723c */ /* 0x044fe600000418d0 */
[----:B------:R2:W-:Y:S05]  /*b1a0*/  MUFU.EX2 R138, R4 ;  /* 0x00000004008a7308 */ /* 0x0005ea0000000800 */
[C---:B------:R-:W-:Y:S08]  /*b1b0*/  HMMA.16816.F32.BF16 R152, R124.reuse, R158, R152 ;  /* 0x0000009e7c98723c */ /* 0x040ff00000041898 */
[----:B---3--:R-:W-:Y:S01]  /*b1c0*/  HMMA.16816.F32.BF16 R164, R124, R172, R164 ;  /* 0x000000ac7ca4723c */ /* 0x008fe200000418a4 */
[----:B--2---:R-:W-:-:S04]  /*b1d0*/  FFMA.FTZ R4, R194, c[0x0][0x23c], -R3 ;  /* 0x00008f00c2047a23 */ /* 0x004fc80000010803 */
[----:B------:R2:W3:Y:S03]  /*b1e0*/  MUFU.EX2 R137, R4 ;  /* 0x0000000400897308 */ /* 0x0004e60000000800 */
[C---:B------:R-:W-:Y:S08]  /*b1f0*/  HMMA.16816.F32.BF16 R168, R124.reuse, R174, R168 ;  /* 0x000000ae7ca8723c */ /* 0x040ff000000418a8 */
[----:B-1----:R-:W-:Y:S01]  /*b200*/  HMMA.16816.F32.BF16 R40, R124, R48, R40 ;  /* 0x000000307c28723c */ /* 0x002fe20000041828 */
[--C-:B--2---:R-:W-:Y:S01]  /*b210*/  FFMA.FTZ R4, R197, c[0x0][0x23c], -R3.reuse ;  /* 0x00008f00c5047a23 */ /* 0x104fe20000010803 */
[----:B---3--:R-:W-:Y:S01]  /*b220*/  F2FP.BF16.PACK_AB R128, R137, R138 ;  /* 0x0000008a8980723e */ /* 0x008fe200000010ff */
[----:B------:R-:W-:-:S05]  /*b230*/  FFMA.FTZ R3, R196, c[0x0][0x23c], -R3 ;  /* 0x00008f00c4037a23 */ /* 0x000fca0000010803 */
[C---:B------:R-:W-:Y:S01]  /*b240*/  HMMA.16816.F32.BF16 R44, R124.reuse, R50, R44 ;  /* 0x000000327c2c723c */ /* 0x040fe2000004182c */
[----:B------:R1:W-:Y:S07]  /*b250*/  MUFU.EX2 R19, R4 ;  /* 0x0000000400137308 */ /* 0x0003ee0000000800 */
[C---:B----4-:R-:W-:Y:S01]  /*b260*/  HMMA.16816.F32.BF16 R56, R124.reuse, R64, R56 ;  /* 0x000000407c38723c */ /* 0x050fe20000041838 */
[----:B------:R2:W3:Y:S07]  /*b270*/  MUFU.EX2 R18, R3 ;  /* 0x0000000300127308 */ /* 0x0004ee0000000800 */
[C---:B------:R-:W-:Y:S01]  /*b280*/  HMMA.16816.F32.BF16 R60, R124.reuse, R66, R60 ;  /* 0x000000427c3c723c */ /* 0x040fe2000004183c */
[----:B-1----:R-:W1:Y:S07]  /*b290*/  LDSM.16.MT88.4 R4, [R216+0xb800] ;  /* 0x00b80000d804783b */ /* 0x002e6e0000004200 */
[----:B-----5:R-:W-:Y:S01]  /*b2a0*/  HMMA.16816.F32.BF16 R72, R124, R80, R72 ;  /* 0x000000507c48723c */ /* 0x020fe20000041848 */
[----:B--2---:R-:W-:Y:S01]  /*b2b0*/  FFMA.FTZ R3, R201, c[0x0][0x23c], -R10 ;  /* 0x00008f00c9037a23 */ /* 0x004fe2000001080a */
[----:B---3--:R-:W-:-:S03]  /*b2c0*/  F2FP.BF16.PACK_AB R130, R18, R19 ;  /* 0x000000131282723e */ /* 0x008fc600000010ff */
[----:B------:R2:W-:Y:S03]  /*b2d0*/  MUFU.EX2 R13, R3 ;  /* 0x00000003000d7308 */ /* 0x0005e60000000800 */
[C---:B------:R-:W-:Y:S08]  /*b2e0*/  HMMA.16816.F32.BF16 R76, R124.reuse, R82, R76 ;  /* 0x000000527c4c723c */ /* 0x040ff0000004184c */
[----:B------:R-:W-:Y:S01]  /*b2f0*/  HMMA.16816.F32.BF16 R88, R124, R96, R88 ;  /* 0x000000607c58723c */ /* 0x000fe20000041858 */
[----:B--2---:R-:W-:-:S07]  /*b300*/  FFMA.FTZ R3, R200, c[0x0][0x23c], -R10 ;  /* 0x00008f00c8037a23 */ /* 0x004fce000001080a */
[C---:B------:R-:W-:Y:S01]  /*b310*/  HMMA.16816.F32.BF16 R92, R124.reuse, R98, R92 ;  /* 0x000000627c5c723c */ /* 0x040fe2000004185c */
[----:B------:R2:W3:Y:S07]  /*b320*/  MUFU.EX2 R12, R3 ;  /* 0x00000003000c7308 */ /* 0x0004ee0000000800 */
[C---:B------:R-:W-:Y:S08]  /*b330*/  HMMA.16816.F32.BF16 R104, R124.reuse, R112, R104 ;  /* 0x000000707c68723c */ /* 0x040ff00000041868 */
[----:B-1----:R-:W-:Y:S01]  /*b340*/  HMMA.16816.F32.BF16 R120, R124, R4, R120 ;  /* 0x000000047c78723c */ /* 0x002fe20000041878 */
[----:B--2---:R-:W-:Y:S01]  /*b350*/  FFMA.FTZ R3, R199, c[0x0][0x23c], -R10 ;  /* 0x00008f00c7037a23 */ /* 0x004fe2000001080a */
[----:B---3--:R-:W-:-:S03]  /*b360*/  F2FP.BF16.PACK_AB R129, R12, R13 ;  /* 0x0000000d0c81723e */ /* 0x008fc600000010ff */
[----:B------:R1:W-:Y:S03]  /*b370*/  MUFU.EX2 R11, R3 ;  /* 0x00000003000b7308 */ /* 0x0003e60000000800 */
[C---:B------:R-:W-:Y:S08]  /*b380*/  HMMA.16816.F32.BF16 R108, R124.reuse, R114, R108 ;  /* 0x000000727c6c723c */ /* 0x040ff0000004186c */
[----:B------:R-:W-:Y:S01]  /*b390*/  HMMA.16816.F32.BF16 R124, R124, R6, R204 ;  /* 0x000000067c7c723c */ /* 0x000fe200000418cc */
[----:B-1----:R-:W-:-:S04]  /*b3a0*/  FFMA.FTZ R3, R198, c[0x0][0x23c], -R10 ;  /* 0x00008f00c6037a23 */ /* 0x002fc8000001080a */
[----:B------:R-:W1:Y:S02]  /*b3b0*/  MUFU.EX2 R10, R3 ;  /* 0x00000003000a7308 */ /* 0x000e640000000800 */
[----:B-1----:R-:W-:Y:S02]  /*b3c0*/  F2FP.BF16.PACK_AB R131, R10, R11 ;  /* 0x0000000b0a83723e */ /* 0x002fe400000010ff */
[-C--:B------:R-:W-:Y:S02]  /*b3d0*/  MOV R3, R16.reuse ;  /* 0x0000001000037202 */ /* 0x080fe40000000f00 */
[----:B------:R-:W-:-:S03]  /*b3e0*/  @P0 MOV R3, R16 ;  /* 0x0000001000030202 */ /* 0x000fc60000000f00 */
[C---:B------:R-:W-:Y:S07]  /*b3f0*/  HMMA.16816.F32.BF16 R116, R128.reuse, R4, R116 ;  /* 0x000000048074723c */ /* 0x040fee0000041874 */
[----:B------:R-:W-:Y:S01]  /*b400*/  FADD.FTZ R5, R232, R9 ;  /* 0x00000009e8057221 */ /* 0x000fe20000010000 */
[----:B------:R-:W-:Y:S01]  /*b410*/  HMMA.16816.F32.BF16 R148, R128, R156, R148 ;  /* 0x0000009c8094723c */ /* 0x000fe20000041894 */
[----:B------:R-:W-:Y:S02]  /*b420*/  FFMA.FTZ R4, R252, R8, R229 ;  /* 0x00000008fc047223 */ /* 0x000fe400000100e5 */
[----:B------:R-:W-:-:S02]  /*b430*/  FADD.FTZ R5, R234, R5 ;  /* 0x00000005ea057221 */ /* 0x000fc40000010000 */
[----:B------:R-:W-:Y:S02]  /*b440*/  FADD.FTZ R4, R230, R4 ;  /* 0x00000004e6047221 */ /* 0x000fe40000010000 */
[----:B------:R-:W-:Y:S01]  /*b450*/  FADD.FTZ R5, R235, R5 ;  /* 0x00000005eb057221 */ /* 0x000fe20000010000 */
[C---:B------:R-:W-:Y:S01]  /*b460*/  HMMA.16816.F32.BF16 R160, R128.reuse, R172, R160 ;  /* 0x000000ac80a0723c */ /* 0x040fe200000418a0 */
[----:B------:R-:W-:Y:S02]  /*b470*/  FADD.FTZ R4, R231, R4 ;  /* 0x00000004e7047221 */ /* 0x000fe40000010000 */
[----:B------:R-:W-:Y:S02]  /*b480*/  FADD.FTZ R5, R138, R5 ;  /* 0x000000058a057221 */ /* 0x000fe40000010000 */
[----:B------:R-:W-:Y:S01]  /*b490*/  FADD.FTZ R4, R228, R4 ;  /* 0x00000004e4047221 */ /* 0x000fe20000010000 */
[----:B------:R-:W-:Y:S01]  /*b4a0*/  @P0 IADD3 R228, R244, -0x5, RZ ;  /* 0xfffffffbf4e40810 */ /* 0x000fe20007ffe0ff */
[----:B------:R-:W-:Y:S01]  /*b4b0*/  FADD.FTZ R5, R137, R5 ;  /* 0x0000000589057221 */ /* 0x000fe20000010000 */
[----:B------:R-:W-:Y:S01]  /*b4c0*/  HMMA.16816.F32.BF16 R36, R128, R48, R36 ;  /* 0x000000308024723c */ /* 0x000fe20000041824 */
[----:B------:R-:W-:-:S02]  /*b4d0*/  FADD.FTZ R4, R13, R4 ;  /* 0x000000040d047221 */ /* 0x000fc40000010000 */
[----:B------:R-:W-:Y:S02]  /*b4e0*/  FADD.FTZ R5, R19, R5 ;  /* 0x0000000513057221 */ /* 0x000fe40000010000 */
[----:B------:R-:W-:Y:S02]  /*b4f0*/  FADD.FTZ R4, R12, R4 ;  /* 0x000000040c047221 */ /* 0x000fe40000010000 */
[----:B------:R-:W-:Y:S01]  /*b500*/  FADD.FTZ R5, R18, R5 ;  /* 0x0000000512057221 */ /* 0x000fe20000010000 */
[----:B------:R-:W-:Y:S01]  /*b510*/  HMMA.16816.F32.BF16 R52, R128, R64, R52 ;  /* 0x000000408034723c */ /* 0x000fe20000041834 */
[----:B------:R-:W-:-:S03]  /*b520*/  FADD.FTZ R4, R11, R4 ;  /* 0x000000040b047221 */ /* 0x000fc60000010000 */
[----:B------:R1:W-:Y:S01]  /*b530*/  STL [R1], R5 ;  /* 0x0000000501007387 */ /* 0x0003e20000100800 */
[----:B------:R-:W-:-:S03]  /*b540*/  FADD.FTZ R252, R10, R4 ;  /* 0x000000040afc7221 */ /* 0x000fc60000010000 */
        /* <DEDUP_REMOVED lines=9> */
[----:B------:R-:W-:-:S02]  /*b5e0*/  MOV R134, R17 ;  /* 0x0000001100867202 */ /* 0x000fc40000000f00 */
[----:B------:R-:W-:Y:S02]  /*b5f0*/  @P0 MOV R135, R14 ;  /* 0x0000000e00870202 */ /* 0x000fe40000000f00 */
[----:B------:R-:W-:-:S03]  /*b600*/  @P0 MOV R134, R17 ;  /* 0x0000001100860202 */ /* 0x000fc60000000f00 */
[C---:B------:R-:W-:Y:S08]  /*b610*/  HMMA.16816.F32.BF16 R96, R128.reuse, R98, R28 ;  /* 0x000000628060723c */ /* 0x040ff0000004181c */
[C---:B------:R-:W-:Y:S08]  /*b620*/  HMMA.16816.F32.BF16 R112, R128.reuse, R114, R24 ;  /* 0x000000728070723c */ /* 0x040ff00000041818 */
[----:B------:R-:W-:Y:S01]  /*b630*/  HMMA.16816.F32.BF16 R128, R128, R6, R20 ;  /* 0x000000068080723c */ /* 0x000fe20000041814 */
[----:B------:R-:W-:Y:S05]  /*b640*/  @!UPT UIADD3 URZ, URZ, URZ, URZ ;  /* 0x0000003f3f3ff290 */ /* 0x000fea000fffe03f */
[----:B------:R-:W-:Y:S11]  /*b650*/  @P0 BRA `(.L_x_871) ;  /* 0x0000001000000947 */ /* 0x000ff60003800000 */
.L_x_867:
[----:B-1----:R-:W-:-:S07]  /*b660*/  IADD3 R228, R245, -0x1, RZ ;  /* 0xfffffffff5e47810 */ /* 0x002fce0007ffe0ff */
.L_x_871:
[----:B-1----:R-:W-:Y:S01]  /*b670*/  ISETP.GE.AND P0, PT, R228, RZ, PT ;  /* 0x000000ffe400720c */ /* 0x002fe20003f06270 */
[----:B------:R-:W-:-:S12]  /*b680*/  ULDC.64 UR12, c[0x0][0x118] ;  /* 0x00004600000c7ab9 */ /* 0x000fd80000000a00 */
[----:B------:R-:W-:Y:S05]  /*b690*/  @!P0 BRA `(.L_x_872) ;  /* 0x000026e000008947 */ /* 0x000fea0003800000 */
[----:B------:R-:W2:Y:S01]  /*b6a0*/  LDL.LU.64 R6, [R1+0x30] ;  /* 0x0000300001067983 */ /* 0x000ea20000300a00 */
[----:B------:R-:W-:Y:S01]  /*b6b0*/  UMOV UR10, 0x4 ;  /* 0x00000004000a7882 */ /* 0x000fe20000000000 */
[----:B------:R-:W-:Y:S01]  /*b6c0*/  MOV R137, R135 ;  /* 0x0000008700897202 */ /* 0x000fe20000000f00 */
[----:B------:R-:W-:Y:S01]  /*b6d0*/  ULDC.64 UR4, c[0x0][0x1a0] ;  /* 0x0000680000047ab9 */ /* 0x000fe20000000a00 */
[----:B------:R-:W2:Y:S01]  /*b6e0*/  LDL.LU.64 R4, [R1+0x10] ;  /* 0x0000100001047983 */ /* 0x000ea20000300a00 */
[----:B------:R-:W-:Y:S01]  /*b6f0*/  USHF.L.U64.HI UR5, UR4, UR10, UR5 ;  /* 0x0000000a04057299 */ /* 0x000fe20008010205 */
[----:B------:R-:W-:Y:S01]  /*b700*/  MOV R132, R136 ;  /* 0x0000008800847202 */ /* 0x000fe20000000f00 */
[----:B------:R-:W-:Y:S01]  /*b710*/  USHF.L.U32 UR4, UR4, 0x4, URZ ;  /* 0x0000000404047899 */ /* 0x000fe2000800063f */
[----:B------:R-:W-:Y:S01]  /*b720*/  IMAD.MOV.U32 R139, RZ, RZ, R3 ;  /* 0x000000ffff8b7224 */ /* 0x000fe200078e0003 */
[----:B------:R-:W-:Y:S02]  /*b730*/  MOV R138, R134 ;  /* 0x00000086008a7202 */ /* 0x000fe40000000f00 */
[----:B------:R-:W-:-:S02]  /*b740*/  USHF.L.U64.HI UR5, UR4, 0x1, UR5 ;  /* 0x0000000104057899 */ /* 0x000fc40008010205 */
[----:B------:R-:W-:Y:S01]  /*b750*/  USHF.L.U32 UR4, UR4, 0x1, URZ ;  /* 0x0000000104047899 */ /* 0x000fe2000800063f */
[----:B--2---:R-:W-:-:S05]  /*b760*/  IMAD.MOV.U32 R4, RZ, RZ, R6 ;  /* 0x000000ffff047224 */ /* 0x004fca00078e0006 */
[----:B------:R1:W-:Y:S01]  /*b770*/  STL.64 [R1+0x10], R4 ;  /* 0x0000100401007387 */ /* 0x0003e20000100a00 */
[----:B------:R-:W-:Y:S05]  /*b780*/  BRA `(.L_x_873) ;  /* 0x0000017000007947 */ /* 0x000fea0003800000 */
.L_x_875:
        /* <DEDUP_REMOVED lines=23> */
.L_x_873:
[----:B-1----:R-:W2:Y:S01]  /*b900*/  LDL.64 R4, [R1+0x10] ;  /* 0x0000100001047983 */ /* 0x002ea20000100a00 */
[----:B------:R-:W-:Y:S04]  /*b910*/  DEPBAR.LE SB0, 0x0 ;  /* 0x000080000000791a */ /* 0x000fe80000000000 */
[----:B------:R-:W-:Y:S01]  /*b920*/  SHF.R.S32.HI R2, RZ, 0x1f, R228 ;  /* 0x0000001fff027819 */ /* 0x000fe200000114e4 */
[----:B------:R-:W-:Y:S01]  /*b930*/  BAR.SYNC.DEFER_BLOCKING 0x0 ;  /* 0x0000000000007b1d */ /* 0x000fe20000010000 */
[----:B------:R-:W-:Y:S04]  /*b940*/  IMAD R0, R228, UR9, RZ ;  /* 0x00000009e4007c24 */ /* 0x000fe8000f8e02ff */
[----:B------:R-:W-:Y:S02]  /*b950*/  IMAD R0, R2, UR8, R0 ;  /* 0x0000000802007c24 */ /* 0x000fe4000f8e0200 */
[----:B--2---:R-:W-:Y:S05]  /*b960*/  IMAD.WIDE.U32 R4, R228, UR8, R4 ;  /* 0x00000008e4047c25 */ /* 0x004fea000f8e0004 */
[----:B------:R-:W-:Y:S02]  /*b970*/  LEA R2, P1, R4, c[0x0][0x170], 0x1 ;  /* 0x00005c0004027a11 */ /* 0x000fe400078208ff */
[----:B------:R-:W-:Y:S02]  /*b980*/  IADD3 R0, R5, R0, RZ ;  /* 0x0000000005007210 */ /* 0x000fe40007ffe0ff */
[----:B------:R-:W-:Y:S02]  /*b990*/  IADD3 R6, P0, R2, UR4, RZ ;  /* 0x0000000402067c10 */ /* 0x000fe4000ff1e0ff */
[----:B------:R-:W-:Y:S04]  /*b9a0*/  LEA.HI.X R3, R4, c[0x0][0x174], R0, 0x1, P1 ;  /* 0x00005d0004037a11 */ /* 0x000fe800008f0c00 */
[----:B------:R-:W-:Y:S01]  /*b9b0*/  IADD3.X R7, R3, UR5, RZ, P0, !PT ;  /* 0x0000000503077c10 */ /* 0x000fe200087fe4ff */
[----:B------:R-:W-:Y:S01]  /*b9c0*/  @!PT LDS RZ, [RZ] ;  /* 0x00000000fffff984 */ /* 0x000fe20000000800 */
[----:B------:R-:W-:Y:S01]  /*b9d0*/  @!PT LDS RZ, [RZ] ;  /* 0x00000000fffff984 */ /* 0x000fe20000000800 */
[----:B------:R-:W-:Y:S01]  /*b9e0*/  @!PT LDS RZ, [RZ] ;  /* 0x00000000fffff984 */ /* 0x000fe20000000800 */
[----:B------:R1:W-:Y:S01]  /*b9f0*/  LDGSTS.E.BYPASS.LTC128B.128 [R227+0xa000], [R2.64] ;  /* 0x0a00000002e37fae */ /* 0x0003e2000b901d4c */
[----:B------:R-:W-:Y:S07]  /*ba00*/  ISETP.GT.AND P0, PT, R228, RZ, PT ;  /* 0x000000ffe400720c */ /* 0x000fee0003f04270 */
[----:B------:R1:W-:Y:S08]  /*ba10*/  LDGSTS.E.BYPASS.LTC128B.128 [R227+0xb000], [R2.64+0x80] ;  /* 0x0b00008002e37fae */ /* 0x0003f0000b901d4c */
[----:B------:R2:W-:Y:S08]  /*ba20*/  LDGSTS.E.BYPASS.LTC128B.128 [R227+0xa800], [R6.64] ;  /* 0x0a80000006e37fae */ /* 0x0005f0000b901d4c */
[----:B------:R2:W-:Y:S08]  /*ba30*/  LDGSTS.E.BYPASS.LTC128B.128 [R227+0xb800], [R6.64+0x80] ;  /* 0x0b80008006e37fae */ /* 0x0005f0000b901d4c */
[----:B------:R-:W-:Y:S08]  /*ba40*/  LDSM.16.M88.4 R32, [R213] ;  /* 0x00000000d520783b */ /* 0x000ff00000000200 */
[----:B------:R-:W2:Y:S08]  /*ba50*/  LDSM.16.M88.4 R16, [R222] ;  /* 0x00000000de10783b */ /* 0x000eb00000000200 */
[----:B------:R-:W3:Y:S08]  /*ba60*/  LDSM.16.M88.4 R28, [R213+0x2000] ;  /* 0x00200000d51c783b */ /* 0x000ef00000000200 */
[----:B------:R-:W4:Y:S08]  /*ba70*/  LDSM.16.M88.4 R140, [R222+0x800] ;  /* 0x00080000de8c783b */ /* 0x000f300000000200 */
[----:B------:R-:W0:Y:S08]  /*ba80*/  LDGDEPBAR ;  /* 0x00000000000079af */ /* 0x000e300000000000 */
[----:B------:R-:W-:Y:S01]  /*ba90*/  LDSM.16.M88.4 R176, [R215] ;  /* 0x00000000d7b0783b */ /* 0x000fe20000000200 */
[-C--:B--2---:R-:W-:Y:S07]  /*baa0*/  HMMA.16816.F32.BF16 R4, R32, R16.reuse, RZ ;  /* 0x000000102004723c */ /* 0x084fee00000418ff */
[----:B------:R-:W2:Y:S01]  /*bab0*/  LDSM.16.M88.4 R180, [R223] ;  /* 0x00000000dfb4783b */ /* 0x000ea20000000200 */
[C---:B---3--:R-:W-:Y:S07]  /*bac0*/  HMMA.16816.F32.BF16 R8, R28.reuse, R16, RZ ;  /* 0x000000101c08723c */ /* 0x048fee00000418ff */
[----:B------:R-:W3:Y:S01]  /*bad0*/  LDSM.16.M88.4 R184, [R215+0x2000] ;  /* 0x00200000d7b8783b */ /* 0x000ee20000000200 */
[-C--:B------:R-:W-:Y:S07]  /*bae0*/  HMMA.16816.F32.BF16 R12, R28, R18.reuse, RZ ;  /* 0x000000121c0c723c */ /* 0x080fee00000418ff */
[----:B------:R-:W5:Y:S01]  /*baf0*/  LDSM.16.M88.4 R188, [R226] ;  /* 0x00000000e2bc783b */ /* 0x000f620000000200 */
[C---:B------:R-:W-:Y:S07]  /*bb00*/  HMMA.16816.F32.BF16 R16, R32.reuse, R18, RZ ;  /* 0x000000122010723c */ /* 0x040fee00000418ff */
[----:B------:R-:W-:Y:S01]  /*bb10*/  LDSM.16.M88.4 R192, [R221] ;  /* 0x00000000ddc0783b */ /* 0x000fe20000000200 */
[-C--:B----4-:R-:W-:Y:S07]  /*bb20*/  HMMA.16816.F32.BF16 R20, R32, R140.reuse, RZ ;  /* 0x0000008c2014723c */ /* 0x090fee00000418ff */
[----:B------:R-:W4:Y:S01]  /*bb30*/  LDSM.16.M88.4 R196, [R220] ;  /* 0x00000000dcc4783b */ /* 0x000f220000000200 */
[C---:B------:R-:W-:Y:S07]  /*bb40*/  HMMA.16816.F32.BF16 R24, R28.reuse, R140, RZ ;  /* 0x0000008c1c18723c */ /* 0x040fee00000418ff */
[----:B------:R-:W-:Y:S01]  /*bb50*/  LDSM.16.M88.4 R200, [R220+0x800] ;  /* 0x00080000dcc8783b */ /* 0x000fe20000000200 */
[-C--:B------:R-:W-:Y:S07]  /*bb60*/  HMMA.16816.F32.BF16 R28, R28, R142.reuse, RZ ;  /* 0x0000008e1c1c723c */ /* 0x080fee00000418ff */
[----:B------:R-:W-:Y:S01]  /*bb70*/  LDSM.16.M88.4 R204, [R219] ;  /* 0x00000000dbcc783b */ /* 0x000fe20000000200 */
[----:B------:R-:W-:Y:S07]  /*bb80*/  HMMA.16816.F32.BF16 R32, R32, R142, RZ ;  /* 0x0000008e2020723c */ /* 0x000fee00000418ff */
[----:B------:R-:W1:Y:S01]  /*bb90*/  LDSM.16.M88.4 R140, [R221+0x2000] ;  /* 0x00200000dd8c783b */ /* 0x000e620000000200 */
[-C--:B--2---:R-:W-:Y:S07]  /*bba0*/  HMMA.16816.F32.BF16 R4, R176, R180.reuse, R4 ;  /* 0x000000b4b004723c */ /* 0x084fee0000041804 */
[----:B------:R-:W2:Y:S01]  /*bbb0*/  LDSM.16.M88.4 R208, [R218] ;  /* 0x00000000dad0783b */ /* 0x000ea20000000200 */
[C---:B---3--:R-:W-:Y:S08]  /*bbc0*/  HMMA.16816.F32.BF16 R8, R184.reuse, R180, R8 ;  /* 0x000000b4b808723c */ /* 0x048ff00000041808 */
[-C--:B------:R-:W-:Y:S08]  /*bbd0*/  HMMA.16816.F32.BF16 R12, R184, R182.reuse, R12 ;  /* 0x000000b6b80c723c */ /* 0x080ff0000004180c */
[C---:B------:R-:W-:Y:S01]  /*bbe0*/  HMMA.16816.F32.BF16 R16, R176.reuse, R182, R16 ;  /* 0x000000b6b010723c */ /* 0x040fe20000041810 */
[----:B------:R-:W-:Y:S07]  /*bbf0*/  LDSM.16.M88.4 R180, [R218+0x800] ;  /* 0x00080000dab4783b */ /* 0x000fee0000000200 */
[-C--:B-----5:R-:W-:Y:S08]  /*bc00*/  HMMA.16816.F32.BF16 R20, R176, R188.reuse, R20 ;  /* 0x000000bcb014723c */ /* 0x0a0ff00000041814 */
[C---:B------:R-:W-:Y:S08]  /*bc10*/  HMMA.16816.F32.BF16 R24, R184.reuse, R188, R24 ;  /* 0x000000bcb818723c */ /* 0x040ff00000041818 */
[-C--:B------:R-:W-:Y:S01]  /*bc20*/  HMMA.16816.F32.BF16 R28, R184, R190.reuse, R28 ;  /* 0x000000beb81c723c */ /* 0x080fe2000004181c */
[----:B------:R-:W-:Y:S07]  /*bc30*/  LDSM.16.M88.4 R184, [R213+0x4000] ;  /* 0x00400000d5b8783b */ /* 0x000fee0000000200 */
[----:B------:R-:W-:Y:S01]  /*bc40*/  HMMA.16816.F32.BF16 R32, R176, R190, R32 ;  /* 0x000000beb020723c */ /* 0x000fe20000041820 */
[----:B------:R-:W3:Y:S07]  /*bc50*/  LDSM.16.M88.4 R176, [R219+0x2000] ;  /* 0x00200000dbb0783b */ /* 0x000eee0000000200 */
[-C--:B----4-:R-:W-:Y:S01]  /*bc60*/  HMMA.16816.F32.BF16 R4, R192, R196.reuse, R4 ;  /* 0x000000c4c004723c */ /* 0x090fe20000041804 */
[----:B------:R-:W4:Y:S07]  /*bc70*/  LDSM.16.M88.4 R188, [R222+0x1000] ;  /* 0x00100000debc783b */ /* 0x000f2e0000000200 */
[C---:B-1----:R-:W-:Y:S08]  /*bc80*/  HMMA.16816.F32.BF16 R8, R140.reuse, R196, R8 ;  /* 0x000000c48c08723c */ /* 0x042ff00000041808 */
[-C--:B------:R-:W-:Y:S08]  /*bc90*/  HMMA.16816.F32.BF16 R12, R140, R198.reuse, R12 ;  /* 0x000000c68c0c723c */ /* 0x080ff0000004180c */
[C---:B------:R-:W-:Y:S01]  /*bca0*/  HMMA.16816.F32.BF16 R16, R192.reuse, R198, R16 ;  /* 0x000000c6c010723c */ /* 0x040fe20000041810 */
[----:B------:R-:W-:Y:S07]  /*bcb0*/  LDSM.16.M88.4 R196, [R215+0x4000] ;  /* 0x00400000d7c4783b */ /* 0x000fee0000000200 */
[-C--:B------:R-:W-:Y:S08]  /*bcc0*/  HMMA.16816.F32.BF16 R20, R192, R200.reuse, R20 ;  /* 0x000000c8c014723c */ /* 0x080ff00000041814 */
[C---:B------:R-:W-:Y:S08]  /*bcd0*/  HMMA.16816.F32.BF16 R24, R140.reuse, R200, R24 ;  /* 0x000000c88c18723c */ /* 0x040ff00000041818 */
[-C--:B------:R-:W-:Y:S01]  /*bce0*/  HMMA.16816.F32.BF16 R28, R140, R202.reuse, R28 ;  /* 0x000000ca8c1c723c */ /* 0x080fe2000004181c */
[----:B------:R-:W1:Y:S07]  /*bcf0*/  LDSM.16.M88.4 R140, [R213+0x6000] ;  /* 0x00600000d58c783b */ /* 0x000e6e0000000200 */
[----:B------:R-:W-:Y:S01]  /*bd00*/  HMMA.16816.F32.BF16 R32, R192, R202, R32 ;  /* 0x000000cac020723c */ /* 0x000fe20000041820 */
[----:B------:R-:W5:Y:S07]  /*bd10*/  LDSM.16.M88.4 R192, [R222+0x1800] ;  /* 0x00180000dec0783b */ /* 0x000f6e0000000200 */
[-C--:B--2---:R-:W-:Y:S01]  /*bd20*/  HMMA.16816.F32.BF16 R4, R204, R208.reuse, R4 ;  /* 0x000000d0cc04723c */ /* 0x084fe20000041804 */
[----:B------:R-:W2:Y:S07]  /*bd30*/  LDSM.16.M88.4 R200, [R225] ;  /* 0x00000000e1c8783b */ /* 0x000eae0000000200 */
[C---:B---3--:R-:W-:Y:S08]  /*bd40*/  HMMA.16816.F32.BF16 R8, R176.reuse, R208, R8 ;  /* 0x000000d0b008723c */ /* 0x048ff00000041808 */
        /* <DEDUP_REMOVED lines=8> */
[----:B------:R-:W2:Y:S07]  /*bdd0*/  LDSM.16.M88.4 R180, [R224] ;  /* 0x00000000e0b4783b */ /* 0x000eae0000000200 */
[-C--:B----4-:R-:W-:Y:S01]  /*bde0*/  HMMA.16816.F32.BF16 R4, R184, R188.reuse, R4 ;  /* 0x000000bcb804723c */ /* 0x090fe20000041804 */
[----:B------:R-:W4:Y:S07]  /*bdf0*/  LDSM.16.M88.4 R204, [R221+0x4000] ;  /* 0x00400000ddcc783b */ /* 0x000f2e0000000200 */
[C---:B-1----:R-:W-:Y:S08]  /*be00*/  HMMA.16816.F32.BF16 R8, R140.reuse, R188, R8 ;  /* 0x000000bc8c08723c */ /* 0x042ff00000041808 */
[-C--:B------:R-:W-:Y:S08]  /*be10*/  HMMA.16816.F32.BF16 R12, R140, R190.reuse, R12 ;  /* 0x000000be8c0c723c */ /* 0x080ff0000004180c */
[C---:B------:R-:W-:Y:S01]  /*be20*/  HMMA.16816.F32.BF16 R16, R184.reuse, R190, R16 ;  /* 0x000000beb810723c */ /* 0x040fe20000041810 */
[----:B------:R-:W-:Y:S07]  /*be30*/  LDSM.16.M88.4 R188, [R219+0x4000] ;  /* 0x00400000dbbc783b */ /* 0x000fee0000000200 */
[-C--:B-----5:R-:W-:Y:S08]  /*be40*/  HMMA.16816.F32.BF16 R20, R184, R192.reuse, R20 ;  /* 0x000000c0b814723c */ /* 0x0a0ff00000041814 */
[C---:B------:R-:W-:Y:S08]  /*be50*/  HMMA.16816.F32.BF16 R24, R140.reuse, R192, R24 ;  /* 0x000000c08c18723c */ /* 0x040ff00000041818 */
[-C--:B------:R-:W-:Y:S01]  /*be60*/  HMMA.16816.F32.BF16 R28, R140, R194.reuse, R28 ;  /* 0x000000c28c1c723c */ /* 0x080fe2000004181c */
[----:B------:R-:W1:Y:S07]  /*be70*/  LDSM.16.M88.4 R140, [R221+0x6000] ;  /* 0x00600000dd8c783b */ /* 0x000e6e0000000200 */
[----:B------:R-:W-:Y:S01]  /*be80*/  HMMA.16816.F32.BF16 R32, R184, R194, R32 ;  /* 0x000000c2b820723c */ /* 0x000fe20000041820 */
[----:B------:R-:W5:Y:S07]  /*be90*/  LDSM.16.M88.4 R184, [R220+0x1800] ;  /* 0x00180000dcb8783b */ /* 0x000f6e0000000200 */
[-C--:B--2---:R-:W-:Y:S01]  /*bea0*/  HMMA.16816.F32.BF16 R4, R196, R200.reuse, R4 ;  /* 0x000000c8c404723c */ /* 0x084fe20000041804 */
[----:B------:R-:W2:Y:S07]  /*beb0*/  LDSM.16.M88.4 R192, [R218+0x1000] ;  /* 0x00100000dac0783b */ /* 0x000eae0000000200 */
[C---:B---3--:R-:W-:Y:S08]  /*bec0*/  HMMA.16816.F32.BF16 R8, R176.reuse, R200, R8 ;  /* 0x000000c8b008723c */ /* 0x048ff00000041808 */
[-C--:B------:R-:W-:Y:S08]  /*bed0*/  HMMA.16816.F32.BF16 R12, R176, R202.reuse, R12 ;  /* 0x000000cab00c723c */ /* 0x080ff0000004180c */
[C---:B------:R-:W-:Y:S08]  /*bee0*/  HMMA.16816.F32.BF16 R16, R196.reuse, R202, R16 ;  /* 0x000000cac410723c */ /* 0x040ff00000041810 */
[-C--:B------:R-:W-:Y:S08]  /*bef0*/  HMMA.16816.F32.BF16 R20, R196, R180.reuse, R20 ;  /* 0x000000b4c414723c */ /* 0x080ff00000041814 */
[C---:B------:R-:W-:Y:S08]  /*bf00*/  HMMA.16816.F32.BF16 R24, R176.reuse, R180, R24 ;  /* 0x000000b4b018723c */ /* 0x040ff00000041818 */
[-C--:B------:R-:W-:Y:S01]  /*bf10*/  HMMA.16816.F32.BF16 R28, R176, R182.reuse, R28 ;  /* 0x000000b6b01c723c */ /* 0x080fe2000004181c */
[----:B------:R-:W3:Y:S07]  /*bf20*/  LDSM.16.M88.4 R176, [R219+0x6000] ;  /* 0x00600000dbb0783b */ /* 0x000eee0000000200 */
[----:B------:R-:W-:Y:S08]  /*bf30*/  HMMA.16816.F32.BF16 R32, R196, R182, R32 ;  /* 0x000000b6c420723c */ /* 0x000ff00000041820 */
[-C--:B----4-:R-:W-:Y:S08]  /*bf40*/  HMMA.16816.F32.BF16 R4, R204, R208.reuse, R4 ;  /* 0x000000d0cc04723c */ /* 0x090ff00000041804 */
[C---:B-1----:R-:W-:Y:S08]  /*bf50*/  HMMA.16816.F32.BF16 R8, R140.reuse, R208, R8 ;  /* 0x000000d08c08723c */ /* 0x042ff00000041808 */
[-C--:B------:R-:W-:Y:S08]  /*bf60*/  HMMA.16816.F32.BF16 R12, R140, R210.reuse, R12 ;  /* 0x000000d28c0c723c */ /* 0x080ff0000004180c */
[C---:B------:R-:W-:Y:S08]  /*bf70*/  HMMA.16816.F32.BF16 R16, R204.reuse, R210, R16 ;  /* 0x000000d2cc10723c */ /* 0x040ff00000041810 */
[-C--:B-----5:R-:W-:Y:S08]  /*bf80*/  HMMA.16816.F32.BF16 R20, R204, R184.reuse, R20 ;  /* 0x000000b8cc14723c */ /* 0x0a0ff00000041814 */
[C---:B------:R-:W-:Y:S08]  /*bf90*/  HMMA.16816.F32.BF16 R24, R140.reuse, R184, R24 ;  /* 0x000000b88c18723c */ /* 0x040ff00000041818 */
[-C--:B------:R-:W-:Y:S08]  /*bfa0*/  HMMA.16816.F32.BF16 R28, R140, R186.reuse, R28 ;  /* 0x000000ba8c1c723c */ /* 0x080ff0000004181c */
[----:B------:R-:W-:Y:S08]  /*bfb0*/  HMMA.16816.F32.BF16 R32, R204, R186, R32 ;  /* 0x000000bacc20723c */ /* 0x000ff00000041820 */
[-C--:B--2---:R-:W-:Y:S08]  /*bfc0*/  HMMA.16816.F32.BF16 R4, R188, R192.reuse, R4 ;  /* 0x000000c0bc04723c */ /* 0x084ff00000041804 */
[C---:B---3--:R-:W-:Y:S08]  /*bfd0*/  HMMA.16816.F32.BF16 R8, R176.reuse, R192, R8 ;  /* 0x000000c0b008723c */ /* 0x048ff00000041808 */
        /* <DEDUP_REMOVED lines=13> */
[----:B------:R-:W-:Y:S01]  /*c0b0*/  FMUL.FTZ R13, R13, c[0x0][0x2ec] ;  /* 0x0000bb000d0d7a20 */ /* 0x000fe20000410000 */
[----:B------:R-:W3:Y:S10]  /*c0c0*/  MUFU.TANH R143, R6 ;  /* 0x00000006008f7308 */ /* 0x000ef40000002400 */
[----:B------:R4:W1:Y:S10]  /*c0d0*/  MUFU.TANH R183, R7 ;  /* 0x0000000700b77308 */ /* 0x0008740000002400 */
[----:B------:R5:W1:Y:S10]  /*c0e0*/  MUFU.TANH R182, R8 ;  /* 0x0000000800b67308 */ /* 0x000a740000002400 */
[----:B------:R1:W1:Y:S01]  /*c0f0*/  MUFU.TANH R185, R9 ;  /* 0x0000000900b97308 */ /* 0x0002620000002400 */
[----:B----4-:R-:W4:Y:S01]  /*c100*/  LDSM.16.M88.4 R4, [R218+0x1800] ;  /* 0x00180000da04783b */ /* 0x010f220000000200 */
[----:B------:R-:W-:Y:S08]  /*c110*/  DEPBAR.LE SB0, 0x0 ;  /* 0x000080000000791a */ /* 0x000ff00000000000 */
[----:B------:R2:W2:Y:S01]  /*c120*/  MUFU.TANH R180, R10 ;  /* 0x0000000a00b47308 */ /* 0x0004a20000002400 */
[----:B------:R-:W-:Y:S01]  /*c130*/  BAR.SYNC.DEFER_BLOCKING 0x0 ;  /* 0x0000000000007b1d */ /* 0x000fe20000010000 */
[----:B-----5:R-:W-:Y:S08]  /*c140*/  FMUL.FTZ R8, R18, c[0x0][0x2ec] ;  /* 0x0000bb0012087a20 */ /* 0x020ff00000410000 */
[----:B------:R5:W3:Y:S01]  /*c150*/  MUFU.TANH R187, R11 ;  /* 0x0000000b00bb7308 */ /* 0x000ae20000002400 */
[----:B-1----:R-:W-:Y:S09]  /*c160*/  FMUL.FTZ R9, R17, c[0x0][0x2ec] ;  /* 0x0000bb0011097a20 */ /* 0x002ff20000410000 */
[----:B------:R1:W1:Y:S01]  /*c170*/  MUFU.TANH R186, R12 ;  /* 0x0000000c00ba7308 */ /* 0x0002620000002400 */
[----:B--2---:R-:W-:Y:S09]  /*c180*/  FMUL.FTZ R10, R16, c[0x0][0x2ec] ;  /* 0x0000bb00100a7a20 */ /* 0x004ff20000410000 */
[----:B------:R2:W2:Y:S01]  /*c190*/  MUFU.TANH R184, R13 ;  /* 0x0000000d00b87308 */ /* 0x0004a20000002400 */
[-C--:B----4-:R-:W-:Y:S05]  /*c1a0*/  HMMA.16816.F32.BF16 R20, R188, R4.reuse, R20 ;  /* 0x00000004bc14723c */ /* 0x090fea0000041814 */
[----:B-----5:R-:W-:Y:S04]  /*c1b0*/  FMUL.FTZ R11, R19, c[0x0][0x2ec] ;  /* 0x0000bb00130b7a20 */ /* 0x020fe80000410000 */
[----:B------:R-:W4:Y:S01]  /*c1c0*/  MUFU.TANH R10, R10 ;  /* 0x0000000a000a7308 */ /* 0x000f220000002400 */
[C---:B------:R-:W-:Y:S04]  /*c1d0*/  HMMA.16816.F32.BF16 R24, R176.reuse, R4, R24 ;  /* 0x00000004b018723c */ /* 0x040fe80000041818 */
[----:B-1----:R-:W-:Y:S05]  /*c1e0*/  FMUL.FTZ R12, R15, c[0x0][0x2ec] ;  /* 0x0000bb000f0c7a20 */ /* 0x002fea0000410000 */
[----:B------:R-:W1:Y:S01]  /*c1f0*/  MUFU.TANH R9, R9 ;  /* 0x0000000900097308 */ /* 0x000e620000002400 */
[-C--:B------:R-:W-:Y:S03]  /*c200*/  HMMA.16816.F32.BF16 R28, R176, R6.reuse, R28 ;  /* 0x00000006b01c723c */ /* 0x080fe6000004181c */
[----:B--2---:R-:W-:Y:S02]  /*c210*/  FMUL.FTZ R13, R14, c[0x0][0x2ec] ;  /* 0x0000bb000e0d7a20 */ /* 0x004fe40000410000 */
[----:B------:R-:W-:Y:S03]  /*c220*/  FMUL.FTZ R20, R20, c[0x0][0x2ec] ;  /* 0x0000bb0014147a20 */ /* 0x000fe60000410000 */
[----:B------:R-:W-:Y:S01]  /*c230*/  HMMA.16816.F32.BF16 R32, R188, R6, R32 ;  /* 0x00000006bc20723c */ /* 0x000fe20000041820 */
[----:B------:R-:W2:Y:S03]  /*c240*/  MUFU.TANH R13, R13 ;  /* 0x0000000d000d7308 */ /* 0x000ea60000002400 */
[----:B------:R-:W-:Y:S02]  /*c250*/  FMUL.FTZ R21, R21, c[0x0][0x2ec] ;  /* 0x0000bb0015157a20 */ /* 0x000fe40000410000 */
[----:B------:R-:W-:Y:S02]  /*c260*/  FMUL.FTZ R22, R22, c[0x0][0x2ec] ;  /* 0x0000bb0016167a20 */ /* 0x000fe40000410000 */
[----:B------:R-:W-:Y:S03]  /*c270*/  FMUL.FTZ R23, R23, c[0x0][0x2ec] ;  /* 0x0000bb0017177a20 */ /* 0x000fe60000410000 */
        /* <DEDUP_REMOVED lines=14> */
[----:B------:R-:W-:Y:S07]  /*c360*/  FMUL.FTZ R35, R35, c[0x0][0x2ec] ;  /* 0x0000bb0023237a20 */ /* 0x000fee0000410000 */
        /* <DEDUP_REMOVED lines=17> */
.L_x_874:
[----:B------:R-:W-:Y:S01]  /*c480*/  FMNMX.FTZ R0, R142, R132, !PT ;  /* 0x000000848e007209 */ /* 0x000fe20007810000 */
[----:B------:R-:W-:Y:S01]  /*c490*/  LDSM.16.MT88.4 R20, [R212+0xa000] ;  /* 0x00a00000d414783b */ /* 0x000fe20000004200 */
[----:B------:R-:W-:Y:S02]  /*c4a0*/  IADD3 R228, R228, -0x1, RZ ;  /* 0xffffffffe4e47810 */ /* 0x000fe40007ffe0ff */
[----:B-1----:R-:W-:Y:S02]  /*c4b0*/  FMNMX.FTZ R2, R181, R0, !PT ;  /* 0x00000000b5027209 */ /* 0x002fe40007810000 */
        /* <DEDUP_REMOVED lines=29> */
[----:B------:R-:W-:Y:S01]  /*c690*/  FMNMX.FTZ R2, R197, R2, !PT ;  /* 0x00000002c5027209 */ /* 0x000fe20007810000 */
[----:B------:R-:W1:Y:S01]  /*c6a0*/  SHFL.BFLY PT, R135, R3, 0x2, 0x1f ;  /* 0x0c401f0003877f89 */ /* 0x000e6200000e0000 */
[----:B------:R-:W-:Y:S02]  /*c6b0*/  FMNMX.FTZ R0, R141, R0, !PT ;  /* 0x000000008d007209 */ /* 0x000fe40007810000 */
[----:B------:R-:W-:Y:S04]  /*c6c0*/  FMNMX.FTZ R4, R200, R2, !PT ;  /* 0x00000002c8047209 */ /* 0x000fe80007810000 */
[----:B------:R-:W-:Y:S01]  /*c6d0*/  FMNMX.FTZ R4, R201, R4, !PT ;  /* 0x00000004c9047209 */ /* 0x000fe20007810000 */
[----:B------:R-:W2:Y:S08]  /*c6e0*/  SHFL.BFLY PT, R6, R136, 0x1, 0x1f ;  /* 0x0c201f0088067f89 */ /* 0x000eb000000e0000 */
[----:B------:R-:W3:Y:S08]  /*c6f0*/  SHFL.BFLY PT, R2, R0, 0x2, 0x1f ;  /* 0x0c401f0000027f89 */ /* 0x000ef000000e0000 */
[----:B------:R-:W4:Y:S01]  /*c700*/  SHFL.BFLY PT, R5, R4, 0x2, 0x1f ;  /* 0x0c401f0004057f89 */ /* 0x000f2200000e0000 */
[----:B-1----:R-:W-:Y:S02]  /*c710*/  FMNMX.FTZ R135, R3, R135, !PT ;  /* 0x0000008703877209 */ /* 0x002fe40007810000 */
[----:B--2---:R-:W-:Y:S05]  /*c720*/  FMNMX.FTZ R136, R136, R6, !PT ;  /* 0x0000000688887209 */ /* 0x004fea0007810000 */
[----:B------:R-:W1:Y:S01]  /*c730*/  SHFL.BFLY PT, R7, R135, 0x1, 0x1f ;  /* 0x0c201f0087077f89 */ /* 0x000e6200000e0000 */
[----:B------:R-:W-:Y:S02]  /*c740*/  FSETP.NEU.FTZ.AND P1, PT, R136, -INF , PT ;  /* 0xff8000008800780b */ /* 0x000fe40003f3d000 */
[----:B---3--:R-:W-:Y:S01]  /*c750*/  FMNMX.FTZ R2, R0, R2, !PT ;  /* 0x0000000200027209 */ /* 0x008fe20007810000 */
[----:B------:R-:W-:Y:S04]  /*c760*/  FADD.FTZ R0, -R136, R132 ;  /* 0x0000008488007221 */ /* 0x000fe80000010100 */
[----:B------:R-:W-:Y:S01]  /*c770*/  FMUL.FTZ R0, R0, c[0x0][0x23c] ;  /* 0x00008f0000007a20 */ /* 0x000fe20000410000 */
[----:B------:R-:W2:Y:S01]  /*c780*/  SHFL.BFLY PT, R3, R2, 0x1, 0x1f ;  /* 0x0c201f0002037f89 */ /* 0x000ea200000e0000 */
[----:B----4-:R-:W-:Y:S02]  /*c790*/  FMNMX.FTZ R4, R4, R5, !PT ;  /* 0x0000000504047209 */ /* 0x010fe40007810000 */
[----:B------:R3:W4:Y:S05]  /*c7a0*/  MUFU.EX2 R133, R0 ;  /* 0x0000000000857308 */ /* 0x00072a0000000800 */
[----:B------:R-:W5:Y:S01]  /*c7b0*/  SHFL.BFLY PT, R134, R4, 0x1, 0x1f ;  /* 0x0c201f0004867f89 */ /* 0x000f6200000e0000 */
[----:B-1----:R-:W-:Y:S02]  /*c7c0*/  FMNMX.FTZ R135, R135, R7, !PT ;  /* 0x0000000787877209 */ /* 0x002fe40007810000 */
[----:B--2---:R-:W-:Y:S03]  /*c7d0*/  FMNMX.FTZ R3, R2, R3, !PT ;  /* 0x0000000302037209 */ /* 0x004fe60007810000 */
[----:B---3--:R-:W-:Y:S02]  /*c7e0*/  FADD.FTZ R0, -R135, R137 ;  /* 0x0000008987007221 */ /* 0x008fe40000010100 */
[----:B------:R-:W-:Y:S02]  /*c7f0*/  FMUL.FTZ R137, R136, c[0x0][0x23c] ;  /* 0x00008f0088897a20 */ /* 0x000fe40000410000 */
[----:B------:R-:W-:Y:S01]  /*c800*/  FMUL.FTZ R0, R0, c[0x0][0x23c] ;  /* 0x00008f0000007a20 */ /* 0x000fe20000410000 */
[----:B-----5:R-:W-:Y:S01]  /*c810*/  FMNMX.FTZ R134, R4, R134, !PT ;  /* 0x0000008604867209 */ /* 0x020fe20007810000 */
[----:B----4-:R-:W-:Y:S01]  /*c820*/  FMUL.FTZ R16, R133, R156 ;  /* 0x0000009c85107220 */ /* 0x010fe20000410000 */
[----:B------:R-:W-:Y:S01]  /*c830*/  FSEL R137, R137, RZ, P1 ;  /* 0x000000ff89897208 */ /* 0x000fe20000800000 */
[----:B------:R1:W2:Y:S01]  /*c840*/  MUFU.EX2 R132, R0 ;  /* 0x0000000000847308 */ /* 0x0002a20000000800 */
[----:B------:R-:W-:Y:S01]  /*c850*/  FSETP.NEU.FTZ.AND P1, PT, R135, -INF , PT ;  /* 0xff8000008700780b */ /* 0x000fe20003f3d000 */
[----:B------:R-:W-:Y:S02]  /*c860*/  FMUL.FTZ R17, R133, R157 ;  /* 0x0000009d85117220 */ /* 0x000fe40000410000 */
[--C-:B------:R-:W-:Y:S02]  /*c870*/  FFMA.FTZ R4, R142, c[0x0][0x23c], -R137.reuse ;  /* 0x00008f008e047a23 */ /* 0x100fe40000010889 */
[----:B------:R-:W-:Y:S02]  /*c880*/  FMUL.FTZ R142, R3, c[0x0][0x23c] ;  /* 0x00008f00038e7a20 */ /* 0x000fe40000410000 */
[--C-:B------:R-:W-:Y:S02]  /*c890*/  FFMA.FTZ R5, R181, c[0x0][0x23c], -R137.reuse ;  /* 0x00008f00b5057a23 */ /* 0x100fe40000010889 */
[----:B------:R3:W-:Y:S01]  /*c8a0*/  MUFU.EX2 R247, R4 ;  /* 0x0000000400f77308 */ /* 0x0007e20000000800 */
        /* <DEDUP_REMOVED lines=16> */
[--C-:B---3--:R-:W-:Y:S02]  /*c9b0*/  FFMA.FTZ R4, R143, c[0x0][0x23c], -R138.reuse ;  /* 0x00008f008f047a23 */ /* 0x108fe4000001088a */
[----:B------:R-:W-:Y:S02]  /*c9c0*/  FFMA.FTZ R143, R192, c[0x0][0x23c], -R137 ;  /* 0x00008f00c08f7a23 */ /* 0x000fe40000010889 */
[C---:B------:R-:W-:Y:S02]  /*c9d0*/  FMUL.FTZ R18, R132.reuse, R158 ;  /* 0x0000009e84127220 */ /* 0x040fe40000410000 */
[----:B------:R3:W-:Y:S01]  /*c9e0*/  MUFU.EX2 R243, R4 ;  /* 0x0000000400f37308 */ /* 0x0007e20000000800 */
[--C-:B----4-:R-:W-:Y:S02]  /*c9f0*/  FFMA.FTZ R5, R11, c[0x0][0x23c], -R138.reuse ;  /* 0x00008f000b057a23 */ /* 0x110fe4000001088a */
[C---:B------:R-:W-:Y:S02]  /*ca00*/  FMUL.FTZ R19, R132.reuse, R159 ;  /* 0x0000009f84137220 */ /* 0x040fe40000410000 */
[C---:B------:R-:W-:Y:S01]  /*ca10*/  FMUL.FTZ R34, R132.reuse, R174 ;  /* 0x000000ae84227220 */ /* 0x040fe20000410000 */
[----:B------:R-:W-:Y:S01]  /*ca20*/  LDSM.16.MT88.4 R156, [R216+0xa000] ;  /* 0x00a00000d89c783b */ /* 0x000fe20000004200 */
[C---:B------:R-:W-:Y:S02]  /*ca30*/  FMUL.FTZ R35, R132.reuse, R175 ;  /* 0x000000af84237220 */ /* 0x040fe40000410000 */
[C---:B------:R-:W-:Y:S01]  /*ca40*/  FMUL.FTZ R38, R132.reuse, R38 ;  /* 0x0000002684267220 */ /* 0x040fe20000410000 */
[----:B------:R4:W-:Y:S01]  /*ca50*/  MUFU.EX2 R233, R143 ;  /* 0x0000008f00e97308 */ /* 0x0009e20000000800 */
[C---:B------:R-:W-:Y:S02]  /*ca60*/  FMUL.FTZ R39, R132.reuse, R39 ;  /* 0x0000002784277220 */ /* 0x040fe40000410000 */
[----:B------:R-:W-:Y:S01]  /*ca70*/  FMUL.FTZ R50, R132, R50 ;  /* 0x0000003284327220 */ /* 0x000fe20000410000 */
[----:B------:R-:W-:Y:S01]  /*ca80*/  LDSM.16.MT88.4 R172, [R214+0xa800] ;  /* 0x00a80000d6ac783b */ /* 0x000fe20000004200 */
[----:B-1----:R-:W-:Y:S02]  /*ca90*/  FADD.FTZ R0, -R3, R139 ;  /* 0x0000008b03007221 */ /* 0x002fe40000010100 */
[----:B------:R-:W-:Y:S02]  /*caa0*/  FMUL.FTZ R139, R134, c[0x0][0x23c] ;  /* 0x00008f00868b7a20 */ /* 0x000fe40000410000 */
[----:B------:R-:W-:Y:S01]  /*cab0*/  FMUL.FTZ R0, R0, c[0x0][0x23c] ;  /* 0x00008f0000007a20 */ /* 0x000fe20000410000 */
[----:B------:R1:W-:Y:S01]  /*cac0*/  MUFU.EX2 R244, R5 ;  /* 0x0000000500f47308 */ /* 0x0003e20000000800 */
[C---:B--2---:R-:W-:Y:S01]  /*cad0*/  FMUL.FTZ R24, R2.reuse, R164 ;  /* 0x000000a402187220 */ /* 0x044fe20000410000 */
[----:B------:R-:W-:Y:S01]  /*cae0*/  FSEL R139, R139, RZ, P1 ;  /* 0x000000ff8b8b7208 */ /* 0x000fe20000800000 */
[C---:B------:R-:W-:Y:S01]  /*caf0*/  FMUL.FTZ R25, R2.reuse, R165 ;  /* 0x000000a502197220 */ /* 0x040fe20000410000 */
[----:B------:R-:W-:Y:S01]  /*cb00*/  FSETP.NEU.FTZ.AND P1, PT, R3, -INF , PT ;  /* 0xff8000000300780b */ /* 0x000fe20003f3d000 */
[--C-:B---3--:R-:W-:Y:S02]  /*cb10*/  FFMA.FTZ R4, R183, c[0x0][0x23c], -R138.reuse ;  /* 0x00008f00b7047a23 */ /* 0x108fe4000001088a */
[----:B------:R-:W-:Y:S01]  /*cb20*/  FMUL.FTZ R28, R2, R168 ;  /* 0x000000a8021c7220 */ /* 0x000fe20000410000 */
[----:B------:R-:W-:Y:S01]  /*cb30*/  FSEL R142, R142, RZ, P1 ;  /* 0x000000ff8e8e7208 */ /* 0x000fe20000800000 */
[C---:B------:R-:W-:Y:S01]  /*cb40*/  FMUL.FTZ R29, R2.reuse, R169 ;  /* 0x000000a9021d7220 */ /* 0x040fe20000410000 */
[----:B------:R-:W2:Y:S01]  /*cb50*/  MUFU.EX2 R245, R4 ;  /* 0x0000000400f57308 */ /* 0x000ea20000000800 */
[C---:B------:R-:W-:Y:S02]  /*cb60*/  FMUL.FTZ R40, R2.reuse, R40 ;  /* 0x0000002802287220 */ /* 0x040fe40000410000 */
[C---:B------:R-:W-:Y:S02]  /*cb70*/  FMUL.FTZ R41, R2.reuse, R41 ;  /* 0x0000002902297220 */ /* 0x040fe40000410000 */
[--C-:B----4-:R-:W-:Y:S02]  /*cb80*/  FFMA.FTZ R143, R193, c[0x0][0x23c], -R137.reuse ;  /* 0x00008f00c18f7a23 */ /* 0x110fe40000010889 */
[C---:B------:R-:W-:Y:S02]  /*cb90*/  FMUL.FTZ R44, R2.reuse, R44 ;  /* 0x0000002c022c7220 */ /* 0x040fe40000410000 */
[----:B------:R-:W-:Y:S01]  /*cba0*/  FMUL.FTZ R45, R2, R45 ;  /* 0x0000002d022d7220 */ /* 0x000fe20000410000 */
[----:B------:R-:W3:Y:S01]  /*cbb0*/  MUFU.EX2 R0, R0 ;  /* 0x0000000000007308 */ /* 0x000ee20000000800 */
[C---:B------:R-:W-:Y:S02]  /*cbc0*/  FMUL.FTZ R51, R132.reuse, R51 ;  /* 0x0000003384337220 */ /* 0x040fe40000410000 */
[C---:B------:R-:W-:Y:S02]  /*cbd0*/  FMUL.FTZ R53, R133.reuse, R53 ;  /* 0x0000003585357220 */ /* 0x040fe40000410000 */
[----:B-1----:R-:W-:Y:S02]  /*cbe0*/  FMUL.FTZ R5, R133, R149 ;  /* 0x0000009585057220 */ /* 0x002fe40000410000 */
[C---:B------:R-:W-:Y:S02]  /*cbf0*/  FMUL.FTZ R54, R132.reuse, R54 ;  /* 0x0000003684367220 */ /* 0x040fe40000410000 */
[----:B------:R-:W-:Y:S01]  /*cc00*/  FMUL.FTZ R55, R132, R55 ;  /* 0x0000003784377220 */ /* 0x000fe20000410000 */
[----:B------:R1:W-:Y:S01]  /*cc10*/  MUFU.EX2 R232, R143 ;  /* 0x0000008f00e87308 */ /* 0x0003e20000000800 */
[C---:B------:R-:W-:Y:S02]  /*cc20*/  FMUL.FTZ R56, R2.reuse, R56 ;  /* 0x0000003802387220 */ /* 0x040fe40000410000 */
[----:B------:R-:W-:Y:S01]  /*cc30*/  FMUL.FTZ R57, R2, R57 ;  /* 0x0000003902397220 */ /* 0x000fe20000410000 */
[----:B--2---:R-:W-:Y:S01]  /*cc40*/  F2FP.BF16.PACK_AB R149, R245, R243 ;  /* 0x000000f3f595723e */ /* 0x004fe200000010ff */
[--C-:B------:R-:W-:Y:S02]  /*cc50*/  FFMA.FTZ R4, R10, c[0x0][0x23c], -R137.reuse ;  /* 0x00008f000a047a23 */ /* 0x100fe40000010889 */
[C---:B------:R-:W-:Y:S02]  /*cc60*/  FMUL.FTZ R60, R2.reuse, R60 ;  /* 0x0000003c023c7220 */ /* 0x040fe40000410000 */
[----:B------:R-:W-:Y:S01]  /*cc70*/  FMUL.FTZ R61, R2, R61 ;  /* 0x0000003d023d7220 */ /* 0x000fe20000410000 */
[----:B------:R2:W-:Y:S01]  /*cc80*/  MUFU.EX2 R246, R4 ;  /* 0x0000000400f67308 */ /* 0x0005e20000000800 */
[C---:B------:R-:W-:Y:S02]  /*cc90*/  FMUL.FTZ R64, R133.reuse, R64 ;  /* 0x0000004085407220 */ /* 0x040fe40000410000 */
[----:B------:R-:W-:Y:S02]  /*cca0*/  FMUL.FTZ R65, R133, R65 ;  /* 0x0000004185417220 */ /* 0x000fe40000410000 */
[C---:B---3--:R-:W-:Y:S02]  /*ccb0*/  FMUL.FTZ R10, R0.reuse, R146 ;  /* 0x00000092000a7220 */ /* 0x048fe40000410000 */
[C---:B------:R-:W-:Y:S02]  /*ccc0*/  FMUL.FTZ R11, R0.reuse, R147 ;  /* 0x00000093000b7220 */ /* 0x040fe40000410000 */
[C---:B------:R-:W-:Y:S02]  /*ccd0*/  FMUL.FTZ R14, R0.reuse, R154 ;  /* 0x0000009a000e7220 */ /* 0x040fe40000410000 */
[C---:B------:R-:W-:Y:S02]  /*cce0*/  FMUL.FTZ R15, R0.reuse, R155 ;  /* 0x0000009b000f7220 */ /* 0x040fe40000410000 */
[----:B------:R-:W-:Y:S02]  /*ccf0*/  FMUL.FTZ R26, R0, R166 ;  /* 0x000000a6001a7220 */ /* 0x000fe40000410000 */
[--C-:B-1----:R-:W-:Y:S02]  /*cd00*/  FFMA.FTZ R143, R194, c[0x0][0x23c], -R138.reuse ;  /* 0x00008f00c28f7a23 */ /* 0x102fe4000001088a */
[C---:B------:R-:W-:Y:S02]  /*cd10*/  FMUL.FTZ R27, R0.reuse, R167 ;  /* 0x000000a7001b7220 */ /* 0x040fe40000410000 */
[----:B------:R1:W-:Y:S01]  /*cd20*/  MUFU.EX2 R231, R143 ;  /* 0x0000008f00e77308 */ /* 0x0003e20000000800 */
[C---:B------:R-:W-:Y:S02]  /*cd30*/  FMUL.FTZ R30, R0.reuse, R170 ;  /* 0x000000aa001e7220 */ /* 0x040fe40000410000 */
[----:B------:R-:W-:Y:S02]  /*cd40*/  FMUL.FTZ R31, R0, R171 ;  /* 0x000000ab001f7220 */ /* 0x000fe40000410000 */
[----:B--2---:R-:W-:Y:S02]  /*cd50*/  FFMA.FTZ R4, R9, c[0x0][0x23c], -R137 ;  /* 0x00008f0009047a23 */ /* 0x004fe40000010889 */
[----:B------:R-:W-:Y:S02]  /*cd60*/  FFMA.FTZ R9, R184, c[0x0][0x23c], -R139 ;  /* 0x00008f00b8097a23 */ /* 0x000fe4000001088b */
[C---:B------:R-:W-:Y:S01]  /*cd70*/  FMUL.FTZ R42, R0.reuse, R42 ;  /* 0x0000002a002a7220 */ /* 0x040fe20000410000 */
        /* <DEDUP_REMOVED lines=9> */
[--C-:B-1----:R-:W-:Y:S02]  /*ce10*/  FFMA.FTZ R143, R195, c[0x0][0x23c], -R138.reuse ;  /* 0x00008f00c38f7a23 */ /* 0x102fe4000001088a */
[----:B------:R-:W-:Y:S01]  /*ce20*/  LDSM.16.MT88.4 R192, [R214+0xb800] ;  /* 0x00b80000d6c0783b */ /* 0x000fe20000004200 */
[C---:B------:R-:W-:Y:S02]  /*ce30*/  FMUL.FTZ R66, R132.reuse, R66 ;  /* 0x0000004284427220 */ /* 0x040fe40000410000 */
[----:B------:R1:W-:Y:S01]  /*ce40*/  MUFU.EX2 R230, R143 ;  /* 0x0000008f00e67308 */ /* 0x0003e20000000800 */
[----:B------:R-:W-:Y:S02]  /*ce50*/  FMUL.FTZ R67, R132, R67 ;  /* 0x0000004384437220 */ /* 0x000fe40000410000 */
[C---:B------:R-:W-:Y:S01]  /*ce60*/  FMUL.FTZ R68, R133.reuse, R68 ;  /* 0x0000004485447220 */ /* 0x040fe20000410000 */
[----:B--2---:R-:W-:Y:S01]  /*ce70*/  F2FP.BF16.PACK_AB R150, R248, R246 ;  /* 0x000000f6f896723e */ /* 0x004fe200000010ff */
[--C-:B------:R-:W-:Y:S02]  /*ce80*/  FFMA.FTZ R4, R8, c[0x0][0x23c], -R138.reuse ;  /* 0x00008f0008047a23 */ /* 0x100fe4000001088a */
[----:B------:R-:W-:Y:S02]  /*ce90*/  FMUL.FTZ R8, R2, R144 ;  /* 0x0000009002087220 */ /* 0x000fe40000410000 */
[----:B------:R-:W-:Y:S01]  /*cea0*/  FMUL.FTZ R69, R133, R69 ;  /* 0x0000004585457220 */ /* 0x000fe20000410000 */
[----:B------:R-:W2:Y:S01]  /*ceb0*/  MUFU.EX2 R242, R4 ;  /* 0x0000000400f27308 */ /* 0x000ea20000000800 */
[C---:B------:R-:W-:Y:S02]  /*cec0*/  FMUL.FTZ R70, R132.reuse, R70 ;  /* 0x0000004684467220 */ /* 0x040fe40000410000 */
[----:B------:R-:W-:Y:S02]  /*ced0*/  FMUL.FTZ R71, R132, R71 ;  /* 0x0000004784477220 */ /* 0x000fe40000410000 */
[C---:B---3--:R-:W-:Y:S02]  /*cee0*/  FMUL.FTZ R9, R2.reuse, R145 ;  /* 0x0000009102097220 */ /* 0x048fe40000410000 */
[C---:B------:R-:W-:Y:S02]  /*cef0*/  FMUL.FTZ R72, R2.reuse, R72 ;  /* 0x0000004802487220 */ /* 0x040fe40000410000 */
[----:B------:R-:W-:Y:S02]  /*cf00*/  FMUL.FTZ R73, R2, R73 ;  /* 0x0000004902497220 */ /* 0x000fe40000410000 */
[C---:B------:R-:W-:Y:S02]  /*cf10*/  FMUL.FTZ R74, R0.reuse, R74 ;  /* 0x0000004a004a7220 */ /* 0x040fe40000410000 */
[----:B------:R-:W-:Y:S02]  /*cf20*/  FMUL.FTZ R75, R0, R75 ;  /* 0x0000004b004b7220 */ /* 0x000fe40000410000 */
[--C-:B-1----:R-:W-:Y:S02]  /*cf30*/  FFMA.FTZ R143, R188, c[0x0][0x23c], -R137.reuse ;  /* 0x00008f00bc8f7a23 */ /* 0x102fe40000010889 */
[----:B------:R-:W-:Y:S02]  /*cf40*/  FFMA.FTZ R137, R189, c[0x0][0x23c], -R137 ;  /* 0x00008f00bd897a23 */ /* 0x000fe40000010889 */
[C---:B------:R-:W-:Y:S01]  /*cf50*/  FMUL.FTZ R76, R2.reuse, R76 ;  /* 0x0000004c024c7220 */ /* 0x040fe20000410000 */
[----:B------:R-:W-:Y:S01]  /*cf60*/  MUFU.EX2 R229, R143 ;  /* 0x0000008f00e57308 */ /* 0x000fe20000000800 */
[----:B------:R-:W-:Y:S02]  /*cf70*/  FMUL.FTZ R77, R2, R77 ;  /* 0x0000004d024d7220 */ /* 0x000fe40000410000 */
[----:B------:R-:W-:Y:S01]  /*cf80*/  FMUL.FTZ R78, R0, R78 ;  /* 0x0000004e004e7220 */ /* 0x000fe20000410000 */
[----:B--2---:R-:W-:Y:S01]  /*cf90*/  F2FP.BF16.PACK_AB R151, R244, R242 ;  /* 0x000000f2f497723e */ /* 0x004fe200000010ff */
[--C-:B------:R-:W-:Y:S02]  /*cfa0*/  FFMA.FTZ R4, R182, c[0x0][0x23c], -R139.reuse ;  /* 0x00008f00b6047a23 */ /* 0x100fe4000001088b */
[----:B------:R-:W-:Y:S02]  /*cfb0*/  FMUL.FTZ R79, R0, R79 ;  /* 0x0000004f004f7220 */ /* 0x000fe40000410000 */
[C---:B------:R-:W-:Y:S01]  /*cfc0*/  FMUL.FTZ R80, R133.reuse, R80 ;  /* 0x0000005085507220 */ /* 0x040fe20000410000 */
[----:B------:R1:W-:Y:S01]  /*cfd0*/  MUFU.EX2 R239, R4 ;  /* 0x0000000400ef7308 */ /* 0x0003e20000000800 */
[C---:B------:R-:W-:Y:S02]  /*cfe0*/  FMUL.FTZ R81, R133.reuse, R81 ;  /* 0x0000005185517220 */ /* 0x040fe40000410000 */
[C---:B------:R-:W-:Y:S02]  /*cff0*/  FMUL.FTZ R82, R132.reuse, R82 ;  /* 0x0000005284527220 */ /* 0x040fe40000410000 */
[C---:B------:R-:W-:Y:S02]  /*d000*/  FMUL.FTZ R83, R132.reuse, R83 ;  /* 0x0000005384537220 */ /* 0x040fe40000410000 */
[C---:B------:R-:W-:Y:S02]  /*d010*/  FMUL.FTZ R84, R133.reuse, R84 ;  /* 0x0000005485547220 */ /* 0x040fe40000410000 */
[----:B------:R-:W-:Y:S01]  /*d020*/  FMUL.FTZ R85, R133, R85 ;  /* 0x0000005585557220 */ /* 0x000fe20000410000 */
        /* <DEDUP_REMOVED lines=8> */
[--C-:B-1----:R-:W-:Y:S02]  /*d0b0*/  FFMA.FTZ R4, R185, c[0x0][0x23c], -R139.reuse ;  /* 0x00008f00b9047a23 */ /* 0x102fe4000001088b */
[----:B------:R-:W-:Y:S02]  /*d0c0*/  FMUL.FTZ R93, R2, R93 ;  /* 0x0000005d025d7220 */ /* 0x000fe40000410000 */
[----:B------:R-:W1:Y:S01]  /*d0d0*/  MUFU.EX2 R241, R4 ;  /* 0x0000000400f17308 */ /* 0x000e620000000800 */
[C---:B------:R-:W-:Y:S02]  /*d0e0*/  FMUL.FTZ R94, R0.reuse, R94 ;  /* 0x0000005e005e7220 */ /* 0x040fe40000410000 */
[----:B------:R-:W-:Y:S02]  /*d0f0*/  FMUL.FTZ R95, R0, R95 ;  /* 0x0000005f005f7220 */ /* 0x000fe40000410000 */
[--C-:B--2---:R-:W-:Y:S02]  /*d100*/  FFMA.FTZ R137, R190, c[0x0][0x23c], -R138.reuse ;  /* 0x00008f00be897a23 */ /* 0x104fe4000001088a */
[----:B------:R-:W-:Y:S02]  /*d110*/  FFMA.FTZ R138, R191, c[0x0][0x23c], -R138 ;  /* 0x00008f00bf8a7a23 */ /* 0x000fe4000001088a */
[----:B------:R-:W-:Y:S01]  /*d120*/  LDSM.16.MT88.4 R188, [R212+0xb800] ;  /* 0x00b80000d4bc783b */ /* 0x000fe20000004200 */
[----:B------:R2:W-:Y:S01]  /*d130*/  MUFU.EX2 R210, R137 ;  /* 0x0000008900d27308 */ /* 0x0005e20000000800 */
[C---:B------:R-:W-:Y:S02]  /*d140*/  FMUL.FTZ R96, R133.reuse, R96 ;  /* 0x0000006085607220 */ /* 0x040fe40000410000 */
[C---:B------:R-:W-:Y:S02]  /*d150*/  FMUL.FTZ R97, R133.reuse, R97 ;  /* 0x0000006185617220 */ /* 0x040fe40000410000 */
[C---:B------:R-:W-:Y:S02]  /*d160*/  FMUL.FTZ R98, R132.reuse, R98 ;  /* 0x0000006284627220 */ /* 0x040fe40000410000 */
[C---:B------:R-:W-:Y:S02]  /*d170*/  FMUL.FTZ R99, R132.reuse, R99 ;  /* 0x0000006384637220 */ /* 0x040fe40000410000 */
[C---:B------:R-:W-:Y:S01]  /*d180*/  FMUL.FTZ R100, R133.reuse, R100 ;  /* 0x0000006485647220 */ /* 0x040fe20000410000 */
[----:B------:R-:W3:Y:S01]  /*d190*/  MUFU.EX2 R209, R138 ;  /* 0x0000008a00d17308 */ /* 0x000ee20000000800 */
[----:B------:R-:W-:Y:S02]  /*d1a0*/  FMUL.FTZ R101, R133, R101 ;  /* 0x0000006585657220 */ /* 0x000fe40000410000 */
[----:B------:R-:W-:Y:S01]  /*d1b0*/  FMUL.FTZ R102, R132, R102 ;  /* 0x0000006684667220 */ /* 0x000fe20000410000 */
[----:B-1----:R-:W-:Y:S01]  /*d1c0*/  F2FP.BF16.PACK_AB R144, R241, R239 ;  /* 0x000000eff190723e */ /* 0x002fe200000010ff */
[--C-:B------:R-:W-:Y:S02]  /*d1d0*/  FFMA.FTZ R4, R180, c[0x0][0x23c], -R142.reuse ;  /* 0x00008f00b4047a23 */ /* 0x100fe4000001088e */
[----:B------:R-:W-:Y:S01]  /*d1e0*/  LDSM.16.MT88.4 R180, [R217+0xa800] ;  /* 0x00a80000d9b4783b */ /* 0x000fe20000004200 */
[----:B------:R-:W-:Y:S02]  /*d1f0*/  FMUL.FTZ R103, R132, R103 ;  /* 0x0000006784677220 */ /* 0x000fe40000410000 */
[----:B------:R1:W-:Y:S01]  /*d200*/  MUFU.EX2 R235, R4 ;  /* 0x0000000400eb7308 */ /* 0x0003e20000000800 */
[C---:B------:R-:W-:Y:S02]  /*d210*/  FMUL.FTZ R112, R133.reuse, R112 ;  /* 0x0000007085707220 */ /* 0x040fe40000410000 */
[C---:B------:R-:W-:Y:S02]  /*d220*/  FMUL.FTZ R113, R133.reuse, R113 ;  /* 0x0000007185717220 */ /* 0x040fe40000410000 */
[--C-:B--2---:R-:W-:Y:S02]  /*d230*/  FFMA.FTZ R137, R196, c[0x0][0x23c], -R139.reuse ;  /* 0x00008f00c4897a23 */ /* 0x104fe4000001088b */
[C---:B------:R-:W-:Y:S02]  /*d240*/  FMUL.FTZ R114, R132.reuse, R114 ;  /* 0x0000007284727220 */ /* 0x040fe40000410000 */
[C---:B------:R-:W-:Y:S01]  /*d250*/  FMUL.FTZ R115, R132.reuse, R115 ;  /* 0x0000007384737220 */ /* 0x040fe20000410000 */
[----:B------:R2:W-:Y:S01]  /*d260*/  MUFU.EX2 R208, R137 ;  /* 0x0000008900d07308 */ /* 0x0005e20000000800 */
[C---:B------:R-:W-:Y:S02]  /*d270*/  FMUL.FTZ R116, R133.reuse, R116 ;  /* 0x0000007485747220 */ /* 0x040fe40000410000 */
[----:B------:R-:W-:Y:S01]  /*d280*/  FMUL.FTZ R117, R133, R117 ;  /* 0x0000007585757220 */ /* 0x000fe20000410000 */
[----:B---3--:R-:W-:Y:S01]  /*d290*/  F2FP.BF16.PACK_AB R143, R209, R210 ;  /* 0x000000d2d18f723e */ /* 0x008fe200000010ff */
[C---:B------:R-:W-:Y:S02]  /*d2a0*/  FMUL.FTZ R118, R132.reuse, R118 ;  /* 0x0000007684767220 */ /* 0x040fe40000410000 */
[----:B------:R-:W-:Y:S02]  /*d2b0*/  FMUL.FTZ R119, R132, R119 ;  /* 0x0000007784777220 */ /* 0x000fe40000410000 */
[--C-:B------:R-:W-:Y:S02]  /*d2c0*/  FFMA.FTZ R140, R140, c[0x0][0x23c], -R142.reuse ;  /* 0x00008f008c8c7a23 */ /* 0x100fe4000001088e */
[----:B------:R-:W-:Y:S02]  /*d2d0*/  FMUL.FTZ R128, R133, R128 ;  /* 0x0000008085807220 */ /* 0x000fe40000410000 */
[----:B------:R3:W-:Y:S01]  /*d2e0*/  MUFU.EX2 R138, R140 ;  /* 0x0000008c008a7308 */ /* 0x0007e20000000800 */
[--C-:B-1----:R-:W-:Y:S02]  /*d2f0*/  FFMA.FTZ R4, R187, c[0x0][0x23c], -R142.reuse ;  /* 0x00008f00bb047a23 */ /* 0x102fe4000001088e */
[----:B------:R-:W-:Y:S02]  /*d300*/  FMUL.FTZ R129, R133, R129 ;  /* 0x0000008185817220 */ /* 0x000fe40000410000 */
[C---:B------:R-:W-:Y:S02]  /*d310*/  FMUL.FTZ R130, R132.reuse, R130 ;  /* 0x0000008284827220 */ /* 0x040fe40000410000 */
[----:B------:R-:W-:Y:S02]  /*d320*/  FMUL.FTZ R131, R132, R131 ;  /* 0x0000008384837220 */ /* 0x000fe40000410000 */
[C---:B------:R-:W-:Y:S01]  /*d330*/  FMUL.FTZ R108, R2.reuse, R108 ;  /* 0x0000006c026c7220 */ /* 0x040fe20000410000 */
[----:B------:R-:W1:Y:S01]  /*d340*/  MUFU.EX2 R237, R4 ;  /* 0x0000000400ed7308 */ /* 0x000e620000000800 */
[--C-:B--2---:R-:W-:Y:S02]  /*d350*/  FFMA.FTZ R137, R197, c[0x0][0x23c], -R139.reuse ;  /* 0x00008f00c5897a23 */ /* 0x104fe4000001088b */
[----:B------:R-:W-:Y:S02]  /*d360*/  FMUL.FTZ R109, R2, R109 ;  /* 0x0000006d026d7220 */ /* 0x000fe40000410000 */
[C---:B------:R-:W-:Y:S02]  /*d370*/  FMUL.FTZ R110, R0.reuse, R110 ;  /* 0x0000006e006e7220 */ /* 0x040fe40000410000 */
[----:B------:R-:W-:Y:S02]  /*d380*/  FMUL.FTZ R111, R0, R111 ;  /* 0x0000006f006f7220 */ /* 0x000fe40000410000 */
[C---:B------:R-:W-:Y:S01]  /*d390*/  FMUL.FTZ R124, R2.reuse, R124 ;  /* 0x0000007c027c7220 */ /* 0x040fe20000410000 */
[----:B------:R2:W-:Y:S01]  /*d3a0*/  MUFU.EX2 R207, R137 ;  /* 0x0000008900cf7308 */ /* 0x0005e20000000800 */
[----:B------:R-:W-:Y:S02]  /*d3b0*/  FMUL.FTZ R125, R2, R125 ;  /* 0x0000007d027d7220 */ /* 0x000fe40000410000 */
[----:B------:R-:W-:Y:S01]  /*d3c0*/  FMUL.FTZ R126, R0, R126 ;  /* 0x0000007e007e7220 */ /* 0x000fe20000410000 */
[----:B---3--:R-:W-:Y:S01]  /*d3d0*/  F2FP.BF16.PACK_AB R140, R232, R233 ;  /* 0x000000e9e88c723e */ /* 0x008fe200000010ff */
[----:B------:R-:W-:Y:S02]  /*d3e0*/  FMUL.FTZ R127, R0, R127 ;  /* 0x0000007f007f7220 */ /* 0x000fe40000410000 */
[C---:B------:R-:W-:Y:S02]  /*d3f0*/  FMUL.FTZ R104, R2.reuse, R104 ;  /* 0x0000006802687220 */ /* 0x040fe40000410000 */
[----:B------:R-:W-:Y:S02]  /*d400*/  FMUL.FTZ R105, R2, R105 ;  /* 0x0000006902697220 */ /* 0x000fe40000410000 */
[C---:B------:R-:W-:Y:S02]  /*d410*/  FMUL.FTZ R106, R0.reuse, R106 ;  /* 0x0000006a006a7220 */ /* 0x040fe40000410000 */
[----:B------:R-:W-:Y:S01]  /*d420*/  FMUL.FTZ R107, R0, R107 ;  /* 0x0000006b006b7220 */ /* 0x000fe20000410000 */
[C---:B-1----:R-:W-:Y:S01]  /*d430*/  F2FP.BF16.PACK_AB R145, R237.reuse, R235 ;  /* 0x000000ebed91723e */ /* 0x042fe200000010ff */
[----:B------:R-:W-:Y:S02]  /*d440*/  FFMA.FTZ R4, R186, c[0x0][0x23c], -R139 ;  /* 0x00008f00ba047a23 */ /* 0x000fe4000001088b */
[----:B------:R-:W-:Y:S01]  /*d450*/  LDSM.16.MT88.4 R184, [R216+0xa800] ;  /* 0x00a80000d8b8783b */ /* 0x000fe20000004200 */
[C---:B------:R-:W-:Y:S01]  /*d460*/  FMUL.FTZ R120, R2.reuse, R120 ;  /* 0x0000007802787220 */ /* 0x040fe20000410000 */
[----:B------:R1:W3:Y:S01]  /*d470*/  MUFU.EX2 R238, R4 ;  /* 0x0000000400ee7308 */ /* 0x0002e20000000800 */
[----:B------:R-:W-:Y:S02]  /*d480*/  FMUL.FTZ R121, R2, R121 ;  /* 0x0000007902797220 */ /* 0x000fe40000410000 */
[----:B------:R-:W-:Y:S02]  /*d490*/  FMUL.FTZ R122, R0, R122 ;  /* 0x0000007a007a7220 */ /* 0x000fe40000410000 */
[----:B--2---:R-:W-:Y:S02]  /*d4a0*/  FFMA.FTZ R137, R198, c[0x0][0x23c], -R142 ;  /* 0x00008f00c6897a23 */ /* 0x004fe4000001088e */
[C---:B------:R-:W-:Y:S02]  /*d4b0*/  FMUL.FTZ R123, R0.reuse, R123 ;  /* 0x0000007b007b7220 */ /* 0x040fe40000410000 */
[----:B------:R-:W-:Y:S01]  /*d4c0*/  FFMA.FTZ R0, R0, R250, R235 ;  /* 0x000000fa00007223 */ /* 0x000fe200000100eb */
[----:B------:R2:W-:Y:S03]  /*d4d0*/  MUFU.EX2 R206, R137 ;  /* 0x0000008900ce7308 */ /* 0x0005e60000000800 */
[----:B------:R-:W-:Y:S02]  /*d4e0*/  FADD.FTZ R0, R237, R0 ;  /* 0x00000000ed007221 */ /* 0x000fe40000010000 */
[--C-:B-1----:R-:W-:Y:S01]  /*d4f0*/  FFMA.FTZ R4, R13, c[0x0][0x23c], -R142.reuse ;  /* 0x00008f000d047a23 */ /* 0x102fe2000001088e */
[----:B---3--:R-:W-:Y:S01]  /*d500*/  F2FP.BF16.PACK_AB R146, R240, R238 ;  /* 0x000000eef092723e */ /* 0x008fe200000010ff */
[----:B------:R-:W-:Y:S03]  /*d510*/  FMUL.FTZ R13, R2, R153 ;  /* 0x00000099020d7220 */ /* 0x000fe60000410000 */
[----:B------:R1:W3:Y:S01]  /*d520*/  MUFU.EX2 R234, R4 ;  /* 0x0000000400ea7308 */ /* 0x0002e20000000800 */
[--C-:B--2---:R-:W-:Y:S02]  /*d530*/  FFMA.FTZ R137, R199, c[0x0][0x23c], -R142.reuse ;  /* 0x00008f00c7897a23 */ /* 0x104fe4000001088e */
[----:B------:R-:W-:Y:S07]  /*d540*/  LDSM.16.MT88.4 R196, [R217+0xb800] ;  /* 0x00b80000d9c4783b */ /* 0x000fee0000004200 */
[----:B------:R2:W-:Y:S01]  /*d550*/  MUFU.EX2 R205, R137 ;  /* 0x0000008900cd7308 */ /* 0x0005e20000000800 */
[--C-:B-1----:R-:W-:Y:S02]  /*d560*/  FFMA.FTZ R4, R12, c[0x0][0x23c], -R142.reuse ;  /* 0x00008f000c047a23 */ /* 0x102fe4000001088e */
[----:B------:R-:W-:Y:S07]  /*d570*/  FMUL.FTZ R12, R2, R152 ;  /* 0x00000098020c7220 */ /* 0x000fee0000410000 */
[----:B------:R1:W4:Y:S01]  /*d580*/  MUFU.EX2 R236, R4 ;  /* 0x0000000400ec7308 */ /* 0x0003220000000800 */
[----:B------:R-:W5:Y:S01]  /*d590*/  LDSM.16.MT88.4 R152, [R217+0xa000] ;  /* 0x00a00000d998783b */ /* 0x000f620000004200 */
[----:B------:R-:W-:Y:S01]  /*d5a0*/  FFMA.FTZ R142, R141, c[0x0][0x23c], -R142 ;  /* 0x00008f008d8e7a23 */ /* 0x000fe2000001088e */
[----:B------:R-:W-:Y:S01]  /*d5b0*/  F2FP.BF16.PACK_AB R141, R230, R231 ;  /* 0x000000e7e68d723e */ /* 0x000fe200000010ff */
[----:B---3--:R-:W-:Y:S02]  /*d5c0*/  FADD.FTZ R0, R234, R0 ;  /* 0x00000000ea007221 */ /* 0x008fe40000010000 */
[--C-:B--2---:R-:W-:Y:S02]  /*d5d0*/  FFMA.FTZ R137, R200, c[0x0][0x23c], -R139.reuse ;  /* 0x00008f00c8897a23 */ /* 0x104fe4000001088b */
[----:B------:R-:W-:Y:S02]  /*d5e0*/  FFMA.FTZ R139, R201, c[0x0][0x23c], -R139 ;  /* 0x00008f00c98b7a23 */ /* 0x000fe4000001088b */
[----:B------:R-:W-:Y:S01]  /*d5f0*/  LDSM.16.MT88.4 R200, [R216+0xb800] ;  /* 0x00b80000d8c8783b */ /* 0x000fe20000004200 */
[----:B------:R-:W-:Y:S01]  /*d600*/  MUFU.EX2 R204, R137 ;  /* 0x0000008900cc7308 */ /* 0x000fe20000000800 */
[----:B------:R-:W-:Y:S09]  /*d610*/  FFMA.FTZ R2, R2, R251, R239 ;  /* 0x000000fb02027223 */ /* 0x000ff200000100ef */
[----:B------:R2:W-:Y:S01]  /*d620*/  MUFU.EX2 R137, R142 ;  /* 0x0000008e00897308 */ /* 0x0005e20000000800 */
[----:B-1----:R-:W-:Y:S01]  /*d630*/  FMUL.FTZ R4, R133, R148 ;  /* 0x0000009485047220 */ /* 0x002fe20000410000 */
[----:B------:R-:W-:Y:S01]  /*d640*/  F2FP.BF16.PACK_AB R148, R249, R247 ;  /* 0x000000f7f994723e */ /* 0x000fe200000010ff */
[C---:B----4-:R-:W-:Y:S01]  /*d650*/  FADD.FTZ R0, R236.reuse, R0 ;  /* 0x00000000ec007221 */ /* 0x050fe20000010000 */
[----:B------:R-:W-:Y:S06]  /*d660*/  F2FP.BF16.PACK_AB R147, R236, R234 ;  /* 0x000000eaec93723e */ /* 0x000fec00000010ff */
[----:B------:R-:W1:Y:S01]  /*d670*/  MUFU.EX2 R139, R139 ;  /* 0x0000008b008b7308 */ /* 0x000e620000000800 */
[-C--:B------:R-:W-:Y:S08]  /*d680*/  HMMA.16816.F32.BF16 R4, R148, R20.reuse, R4 ;  /* 0x000000149404723c */ /* 0x080ff00000041804 */
[C---:B------:R-:W-:Y:S04]  /*d690*/  HMMA.16816.F32.BF16 R8, R144.reuse, R20, R8 ;  /* 0x000000149008723c */ /* 0x040fe80000041808 */
[----:B--2---:R-:W-:Y:S03]  /*d6a0*/  F2FP.BF16.PACK_AB R142, R211, R229 ;  /* 0x000000e5d38e723e */ /* 0x004fe600000010ff */
[C---:B------:R-:W-:Y:S01]  /*d6b0*/  FMUL.FTZ R20, R133.reuse, R160 ;  /* 0x000000a085147220 */ /* 0x040fe20000410000 */
[-C--:B------:R-:W-:Y:S04]  /*d6c0*/  HMMA.16816.F32.BF16 R12, R144, R22.reuse, R12 ;  /* 0x00000016900c723c */ /* 0x080fe8000004180c */
[----:B------:R-:W-:Y:S04]  /*d6d0*/  FMUL.FTZ R21, R133, R161 ;  /* 0x000000a185157220 */ /* 0x000fe80000410000 */
[C---:B------:R-:W-:Y:S07]  /*d6e0*/  HMMA.16816.F32.BF16 R16, R148.reuse, R22, R16 ;  /* 0x000000169410723c */ /* 0x040fee0000041810 */
[C---:B------:R-:W-:Y:S02]  /*d6f0*/  FMUL.FTZ R22, R132.reuse, R162 ;  /* 0x000000a284167220 */ /* 0x040fe40000410000 */
[C---:B------:R-:W-:Y:S02]  /*d700*/  FMUL.FTZ R23, R132.reuse, R163 ;  /* 0x000000a384177220 */ /* 0x040fe40000410000 */
[----:B------:R-:W-:Y:S01]  /*d710*/  LDSM.16.MT88.4 R160, [R212+0xa800] ;  /* 0x00a80000d4a0783b */ /* 0x000fe20000004200 */
[----:B------:R-:W-:Y:S04]  /*d720*/  FFMA.FTZ R132, R132, R252, R243 ;  /* 0x000000fc84847223 */ /* 0x000fe800000100f3 */
[-C--:B------:R-:W-:Y:S08]  /*d730*/  HMMA.16816.F32.BF16 R20, R148, R176.reuse, R20 ;  /* 0x000000b09414723c */ /* 0x080ff00000041814 */
[C---:B------:R-:W-:Y:S07]  /*d740*/  HMMA.16816.F32.BF16 R24, R144.reuse, R176, R24 ;  /* 0x000000b09018723c */ /* 0x040fee0000041818 */
[----:B------:R-:W-:Y:S01]  /*d750*/  F2FP.BF16.PACK_AB R176, R207, R208 ;  /* 0x000000d0cfb0723e */ /* 0x000fe200000010ff */
[-C--:B------:R-:W-:Y:S04]  /*d760*/  HMMA.16816.F32.BF16 R28, R144, R178.reuse, R28 ;  /* 0x000000b2901c723c */ /* 0x080fe8000004181c */
[----:B------:R-:W-:Y:S04]  /*d770*/  F2FP.BF16.PACK_AB R177, R205, R206 ;  /* 0x000000cecdb1723e */ /* 0x000fe800000010ff */
[C---:B------:R-:W-:Y:S07]  /*d780*/  HMMA.16816.F32.BF16 R32, R148.reuse, R178, R32 ;  /* 0x000000b29420723c */ /* 0x040fee0000041820 */
[----:B-1----:R-:W-:Y:S01]  /*d790*/  F2FP.BF16.PACK_AB R178, R139, R204 ;  /* 0x000000cc8bb2723e */ /* 0x002fe200000010ff */
[-C--:B-----5:R-:W-:Y:S04]  /*d7a0*/  HMMA.16816.F32.BF16 R36, R148, R152.reuse, R36 ;  /* 0x000000989424723c */ /* 0x0a0fe80000041824 */
[----:B------:R-:W-:Y:S04]  /*d7b0*/  F2FP.BF16.PACK_AB R179, R137, R138 ;  /* 0x0000008a89b3723e */ /* 0x000fe800000010ff */
        /* <DEDUP_REMOVED lines=27> */
[-C--:B------:R-:W-:Y:S01]  /*d970*/  HMMA.16816.F32.BF16 R148, R140, R160.reuse, R4 ;  /* 0x000000a08c94723c */ /* 0x080fe20000041804 */
[----:B------:R-:W2:Y:S06]  /*d980*/  LDL.LU R7, [R1] ;  /* 0x0000000001077983 */ /* 0x000eac0000300800 */
[----:B------:R-:W-:Y:S01]  /*d990*/  FADD.FTZ R5, R206, R0 ;  /* 0x00000000ce057221 */ /* 0x000fe20000010000 */
        /* <DEDUP_REMOVED lines=40> */
[----:B------:R-:W-:Y:S04]  /*dc20*/  HMMA.16816.F32.BF16 R128, R140, R202, R128 ;  /* 0x000000ca8c80723c */ /* 0x000fe80000041880 */
[----:B--2---:R-:W-:Y:S04]  /*dc30*/  FFMA.FTZ R133, R133, R7, R247 ;  /* 0x0000000785857223 */ /* 0x004fe800000100f7 */
[----:B------:R-:W-:Y:S04]  /*dc40*/  FADD.FTZ R133, R249, R133 ;  /* 0x00000085f9857221 */ /* 0x000fe80000010000 */
[----:B------:R-:W-:Y:S04]  /*dc50*/  FADD.FTZ R2, R246, R133 ;  /* 0x00000085f6027221 */ /* 0x000fe80000010000 */
[----:B------:R-:W-:Y:S04]  /*dc60*/  FADD.FTZ R2, R248, R2 ;  /* 0x00000002f8027221 */ /* 0x000fe80000010000 */
        /* <DEDUP_REMOVED lines=8> */
[----:B------:R-:W-:Y:S01]  /*dcf0*/  MOV R138, R134 ;  /* 0x00000086008a7202 */ /* 0x000fe20000000f00 */
[----:B------:R-:W-:Y:S02]  /*dd00*/  FADD.FTZ R4, R211, R6 ;  /* 0x00000006d3047221 */ /* 0x000fe40000010000 */
[----:B------:R-:W-:Y:S02]  /*dd10*/  FADD.FTZ R252, R209, R5 ;  /* 0x00000005d1fc7221 */ /* 0x000fe40000010000 */
[----:B------:R-:W-:Y:S01]  /*dd20*/  FADD.FTZ R251, R139, R2 ;  /* 0x000000028bfb7221 */ /* 0x000fe20000010000 */
[----:B------:R1:W-:Y:S01]  /*dd30*/  STL [R1], R4 ;  /* 0x0000000401007387 */ /* 0x0003e20000100800 */
[----:B------:R-:W-:Y:S01]  /*dd40*/  MOV R139, R3 ;  /* 0x00000003008b7202 */ /* 0x000fe20000000f00 */
[----:B------:R-:W-:Y:S01]  /*dd50*/  FADD.FTZ R250, R137, R0 ;  /* 0x0000000089fa7221 */ /* 0x000fe20000010000 */
[----:B------:R-:W-:Y:S01]  /*dd60*/  MOV R137, R135 ;  /* 0x0000008700897202 */ /* 0x000fe20000000f00 */
[----:B-1----:R-:W-:-:S05]  /*dd70*/  @P0 BRA `(.L_x_873) ;  /* 0xffffdb8000000947 */ /* 0x002fca000383ffff */
.L_x_872:
[----:B------:R-:W2:Y:S01]  /*dd80*/  LDL.LU R4, [R1] ;  /* 0x0000000001047983 */ /* 0x000ea20000300800 */
[----:B------:R-:W-:Y:S01]  /*dd90*/  ULDC.U8 UR4, c[0x0][0x329] ;  /* 0x0000ca4000047ab9 */ /* 0x000fe20000000000 */
[----:B------:R-:W-:Y:S01]  /*dda0*/  BSSY B0, `(.L_x_876) ;  /* 0x00001a6000007945 */ /* 0x000fe20003800000 */
[----:B------:R-:W-:Y:S01]  /*ddb0*/  ULDC.U8 UR5, c[0x0][0x328] ;  /* 0x0000ca0000057ab9 */ /* 0x000fe20000000000 */
[----:B------:R-:W1:Y:S01]  /*ddc0*/  SHFL.BFLY PT, R5, R251, 0x2, 0x1f ;  /* 0x0c401f00fb057f89 */ /* 0x000e6200000e0000 */
[----:B------:R-:W-:-:S02]  /*ddd0*/  ISETP.NE.AND P0, PT, RZ, UR4, PT ;  /* 0x00000004ff007c0c */ /* 0x000fc4000bf05270 */
[----:B------:R-:W-:Y:S01]  /*dde0*/  ISETP.NE.AND P3, PT, RZ, UR5, PT ;  /* 0x00000005ff007c0c */ /* 0x000fe2000bf65270 */
[----:B------:R-:W3:Y:S04]  /*ddf0*/  SHFL.BFLY PT, R2, R252, 0x2, 0x1f ;  /* 0x0c401f00fc027f89 */ /* 0x000ee800000e0000 */
[----:B------:R-:W4:Y:S06]  /*de00*/  S2R R176, SR_TID.X ;  /* 0x0000000000b07919 */ /* 0x000f2c0000002100 */
[----:B------:R-:W-:-:S05]  /*de10*/  @P0 MOV R133, c[0x0][0x210] ;  /* 0x0000840000850a02 */ /* 0x000fca0000000f00 */
[----:B------:R-:W-:Y:S02]  /*de20*/  @P0 IMAD R133, R133, c[0x0][0x214], RZ ;  /* 0x0000850085850a24 */ /* 0x000fe400078e02ff */
[----:B-1----:R-:W-:Y:S02]  /*de30*/  FADD.FTZ R251, R5, R251 ;  /* 0x000000fb05fb7221 */ /* 0x002fe40000010000 */
[----:B---3--:R-:W-:-:S03]  /*de40*/  FADD.FTZ R252, R2, R252 ;  /* 0x000000fc02fc7221 */ /* 0x008fc60000010000 */
[----:B------:R-:W1:Y:S01]  /*de50*/  SHFL.BFLY PT, R2, R251, 0x1, 0x1f ;  /* 0x0c201f00fb027f89 */ /* 0x000e6200000e0000 */
[----:B----4-:R-:W-:-:S03]  /*de60*/  SHF.R.S32.HI R9, RZ, 0x1f, R176 ;  /* 0x0000001fff097819 */ /* 0x010fc600000114b0 */
[----:B------:R-:W3:Y:S01]  /*de70*/  SHFL.BFLY PT, R6, R252, 0x1, 0x1f ;  /* 0x0c201f00fc067f89 */ /* 0x000ee200000e0000 */
[----:B------:R-:W-:-:S04]  /*de80*/  LEA.HI R17, R9, R176, RZ, 0x2 ;  /* 0x000000b009117211 */ /* 0x000fc800078f10ff */
[--C-:B------:R-:W-:Y:S01]  /*de90*/  SHF.R.S32.HI R8, RZ, 0x2, R17.reuse ;  /* 0x00000002ff087819 */ /* 0x100fe20000011411 */
[----:B-1----:R-:W-:Y:S01]  /*dea0*/  FADD.FTZ R251, R251, R2 ;  /* 0x00000002fbfb7221 */ /* 0x002fe20000010000 */
[----:B------:R-:W-:Y:S02]  /*deb0*/  SHF.R.S32.HI R2, RZ, 0x1f, R17 ;  /* 0x0000001fff027819 */ /* 0x000fe40000011411 */
[----:B------:R-:W-:Y:S01]  /*dec0*/  LOP3.LUT R17, R17, 0x3ffffffc, RZ, 0xc0, !PT ;  /* 0x3ffffffc11117812 */ /* 0x000fe200078ec0ff */
[----:B---3--:R-:W-:Y:S01]  /*ded0*/  FADD.FTZ R252, R252, R6 ;  /* 0x00000006fcfc7221 */ /* 0x008fe20000010000 */
[----:B------:R-:W-:Y:S02]  /*dee0*/  LEA.HI R2, R2, R8, RZ, 0x3 ;  /* 0x0000000802027211 */ /* 0x000fe400078f18ff */
[----:B------:R-:W-:Y:S02]  /*def0*/  IADD3 R17, -R17, R176, RZ ;  /* 0x000000b011117210 */ /* 0x000fe40007ffe1ff */
[----:B------:R-:W-:-:S02]  /*df00*/  LOP3.LUT R2, R2, 0xfffffff8, RZ, 0xc0, !PT ;  /* 0xfffffff802027812 */ /* 0x000fc400078ec0ff */
[----:B------:R-:W-:Y:S02]  /*df10*/  FSETP.NE.FTZ.AND P5, PT, R252, RZ, PT ;  /* 0x000000fffc00720b */ /* 0x000fe40003fb5000 */
[----:B------:R-:W-:Y:S02]  /*df20*/  FSETP.NE.FTZ.AND P4, PT, R251, RZ, PT ;  /* 0x000000fffb00720b */ /* 0x000fe40003f95000 */
[----:B------:R-:W-:-:S04]  /*df30*/  @!P0 MOV R6, c[0x0][0x214] ;  /* 0x0000850000068a02 */ /* 0x000fc80000000f00 */
[----:B------:R-:W-:Y:S01]  /*df40*/  @!P0 SEL R133, R6, c[0x0][0x234], !P3 ;  /* 0x00008d0006858a07 */ /* 0x000fe20005800000 */
[----:B--2---:R-:W1:Y:S02]  /*df50*/  SHFL.BFLY PT, R0, R4, 0x2, 0x1f ;  /* 0x0c401f0004007f89 */ /* 0x004e6400000e0000 */
[----:B-1----:R-:W-:Y:S02]  /*df60*/  FADD.FTZ R0, R0, R4 ;  /* 0x0000000400007221 */ /* 0x002fe40000010000 */
[----:B------:R-:W1:Y:S04]  /*df70*/  SHFL.BFLY PT, R4, R250, 0x2, 0x1f ;  /* 0x0c401f00fa047f89 */ /* 0x000e6800000e0000 */
[----:B------:R-:W2:Y:S01]  /*df80*/  SHFL.BFLY PT, R132, R0, 0x1, 0x1f ;  /* 0x0c201f0000847f89 */ /* 0x000ea200000e0000 */
[----:B-1----:R-:W-:Y:S01]  /*df90*/  FADD.FTZ R250, R4, R250 ;  /* 0x000000fa04fa7221 */ /* 0x002fe20000010000 */
[----:B------:R-:W-:Y:S01]  /*dfa0*/  MOV R4, 0x3f800000 ;  /* 0x3f80000000047802 */ /* 0x000fe20000000f00 */
[----:B--2---:R-:W-:Y:S01]  /*dfb0*/  FADD.FTZ R132, R0, R132 ;  /* 0x0000008400847221 */ /* 0x004fe20000010000 */
[----:B------:R-:W-:-:S02]  /*dfc0*/  MOV R0, 0x3f800000 ;  /* 0x3f80000000007802 */ /* 0x000fc40000000f00 */
[----:B------:R-:W1:Y:S02]  /*dfd0*/  SHFL.BFLY PT, R5, R250, 0x1, 0x1f ;  /* 0x0c201f00fa057f89 */ /* 0x000e6400000e0000 */
[----:B------:R-:W2:Y:S01]  /*dfe0*/  @P5 MUFU.RCP R4, R252 ;  /* 0x000000fc00045308 */ /* 0x000ea20000001000 */
[----:B------:R-:W-:-:S13]  /*dff0*/  FSETP.NE.FTZ.AND P6, PT, R132, RZ, PT ;  /* 0x000000ff8400720b */ /* 0x000fda0003fd5000 */
[----:B------:R-:W3:Y:S01]  /*e000*/  @P6 MUFU.RCP R0, R132 ;  /* 0x0000008400006308 */ /* 0x000ee20000001000 */
[C---:B--2---:R-:W-:Y:S02]  /*e010*/  FMUL.FTZ R150, R4.reuse, R150 ;  /* 0x0000009604967220 */ /* 0x044fe40000410000 */
[C---:B------:R-:W-:Y:S02]  /*e020*/  FMUL.FTZ R6, R4.reuse, R151 ;  /* 0x0000009704067220 */ /* 0x040fe40000410000 */
[C---:B------:R-:W-:Y:S02]  /*e030*/  FMUL.FTZ R158, R4.reuse, R158 ;  /* 0x0000009e049e7220 */ /* 0x040fe40000410000 */
[----:B------:R-:W-:Y:S01]  /*e040*/  FMUL.FTZ R159, R4, R159 ;  /* 0x0000009f049f7220 */ /* 0x000fe20000410000 */
[----:B------:R-:W-:Y:S01]  /*e050*/  F2FP.BF16.PACK_AB R6, R6, R150 ;  /* 0x000000960606723e */ /* 0x000fe200000010ff */
[----:B-1----:R-:W-:Y:S02]  /*e060*/  FADD.FTZ R250, R250, R5 ;  /* 0x00000005fafa7221 */ /* 0x002fe40000010000 */
[----:B------:R-:W-:-:S02]  /*e070*/  FMUL.FTZ R21, R4, R39 ;  /* 0x0000002704157220 */ /* 0x000fc40000410000 */
[C---:B------:R-:W-:Y:S02]  /*e080*/  FMUL.FTZ R16, R4.reuse, R51 ;  /* 0x0000003304107220 */ /* 0x040fe40000410000 */
[----:B------:R-:W-:Y:S02]  /*e090*/  FMUL.FTZ R162, R4, R162 ;  /* 0x000000a204a27220 */ /* 0x000fe40000410000 */
[C---:B---3--:R-:W-:Y:S02]  /*e0a0*/  FMUL.FTZ R138, R0.reuse, R48 ;  /* 0x00000030008a7220 */ /* 0x048fe40000410000 */
[C---:B------:R-:W-:Y:S02]  /*e0b0*/  FMUL.FTZ R139, R0.reuse, R52 ;  /* 0x00000034008b7220 */ /* 0x040fe40000410000 */
[C---:B------:R-:W-:Y:S02]  /*e0c0*/  FMUL.FTZ R148, R0.reuse, R148 ;  /* 0x0000009400947220 */ /* 0x040fe40000410000 */
[C---:B------:R-:W-:Y:S01]  /*e0d0*/  FMUL.FTZ R7, R0.reuse, R149 ;  /* 0x0000009500077220 */ /* 0x040fe20000410000 */
[----:B------:R-:W-:Y:S01]  /*e0e0*/  LEA.HI R149, R9, R176, RZ, 0x5 ;  /* 0x000000b009957211 */ /* 0x000fe200078f28ff */
[----:B------:R-:W-:-:S02]  /*e0f0*/  FMUL.FTZ R156, R0, R156 ;  /* 0x0000009c009c7220 */ /* 0x000fc40000410000 */
[C---:B------:R-:W-:Y:S01]  /*e100*/  FMUL.FTZ R157, R0.reuse, R157 ;  /* 0x0000009d009d7220 */ /* 0x040fe20000410000 */
[----:B------:R-:W-:Y:S01]  /*e110*/  F2FP.BF16.PACK_AB R7, R7, R148 ;  /* 0x000000940707723e */ /* 0x000fe200000010ff */
[C---:B------:R-:W-:Y:S02]  /*e120*/  FMUL.FTZ R160, R0.reuse, R160 ;  /* 0x000000a000a07220 */ /* 0x040fe40000410000 */
[C---:B------:R-:W-:Y:S02]  /*e130*/  FMUL.FTZ R10, R0.reuse, R161 ;  /* 0x000000a1000a7220 */ /* 0x040fe40000410000 */
        /* <DEDUP_REMOVED lines=12> */
[C---:B------:R-:W-:Y:S01]  /*e200*/  FMUL.FTZ R142, R0.reuse, R68 ;  /* 0x00000044008e7220 */ /* 0x040fe20000410000 */
[----:B------:R-:W-:Y:S01]  /*e210*/  MOV R68, 0x20 ;  /* 0x0000002000447802 */ /* 0x000fe20000000f00 */
[----:B------:R-:W-:-:S02]  /*e220*/  FMUL.FTZ R69, R0, R69 ;  /* 0x0000004500457220 */ /* 0x000fc40000410000 */
[C---:B------:R-:W-:Y:S02]  /*e230*/  FMUL.FTZ R80, R0.reuse, R80 ;  /* 0x0000005000507220 */ /* 0x040fe40000410000 */
[C---:B------:R-:W-:Y:S02]  /*e240*/  FMUL.FTZ R81, R0.reuse, R81 ;  /* 0x0000005100517220 */ /* 0x040fe40000410000 */
[C---:B------:R-:W-:Y:S01]  /*e250*/  FMUL.FTZ R143, R0.reuse, R84 ;  /* 0x00000054008f7220 */ /* 0x040fe20000410000 */
[----:B------:R-:W-:Y:S01]  /*e260*/  SHF.R.S32.HI R84, RZ, 0x5, R149 ;  /* 0x00000005ff547819 */ /* 0x000fe20000011495 */
[C---:B------:R-:W-:Y:S01]  /*e270*/  FMUL.FTZ R85, R0.reuse, R85 ;  /* 0x0000005500557220 */ /* 0x040fe20000410000 */
[----:B------:R-:W-:Y:S01]  /*e280*/  F2FP.BF16.PACK_AB R52, R81, R80 ;  /* 0x000000505134723e */ /* 0x000fe200000010ff */
[----:B------:R-:W-:Y:S01]  /*e290*/  FMUL.FTZ R96, R0, R96 ;  /* 0x0000006000607220 */ /* 0x000fe20000410000 */
[----:B------:R-:W-:Y:S01]  /*e2a0*/  LEA R17, R84, R17, 0x9 ;  /* 0x0000001154117211 */ /* 0x000fe200078e48ff */
[----:B------:R-:W-:-:S02]  /*e2b0*/  FMUL.FTZ R97, R0, R97 ;  /* 0x0000006100617220 */ /* 0x000fc40000410000 */
[C---:B------:R-:W-:Y:S02]  /*e2c0*/  FMUL.FTZ R100, R0.reuse, R100 ;  /* 0x0000006400647220 */ /* 0x040fe40000410000 */
[C---:B------:R-:W-:Y:S02]  /*e2d0*/  FMUL.FTZ R101, R0.reuse, R101 ;  /* 0x0000006500657220 */ /* 0x040fe40000410000 */
[C---:B------:R-:W-:Y:S02]  /*e2e0*/  FMUL.FTZ R112, R0.reuse, R112 ;  /* 0x0000007000707220 */ /* 0x040fe40000410000 */
[C---:B------:R-:W-:Y:S02]  /*e2f0*/  FMUL.FTZ R113, R0.reuse, R113 ;  /* 0x0000007100717220 */ /* 0x040fe40000410000 */
[C---:B------:R-:W-:Y:S02]  /*e300*/  FMUL.FTZ R116, R0.reuse, R116 ;  /* 0x0000007400747220 */ /* 0x040fe40000410000 */
[----:B------:R-:W-:-:S02]  /*e310*/  FMUL.FTZ R117, R0, R117 ;  /* 0x0000007500757220 */ /* 0x000fc40000410000 */
[C---:B------:R-:W-:Y:S02]  /*e320*/  FMUL.FTZ R128, R0.reuse, R128 ;  /* 0x0000008000807220 */ /* 0x040fe40000410000 */
[----:B------:R-:W-:Y:S01]  /*e330*/  FMUL.FTZ R129, R0, R129 ;  /* 0x0000008100817220 */ /* 0x000fe20000410000 */
[----:B------:R-:W-:Y:S01]  /*e340*/  IADD3 R0, R8, -R2, RZ ;  /* 0x8000000208007210 */ /* 0x000fe20007ffe0ff */
[C---:B------:R-:W-:Y:S02]  /*e350*/  FMUL.FTZ R36, R4.reuse, R66 ;  /* 0x0000004204247220 */ /* 0x040fe40000410000 */
        /* <DEDUP_REMOVED lines=10> */
[C---:B------:R-:W-:Y:S01]  /*e400*/  FMUL.FTZ R32, R4.reuse, R54 ;  /* 0x0000003604207220 */ /* 0x040fe20000410000 */
[----:B------:R-:W-:Y:S01]  /*e410*/  F2FP.BF16.PACK_AB R9, R9, R162 ;  /* 0x000000a20909723e */ /* 0x000fe200000010ff */
[C---:B------:R-:W-:Y:S01]  /*e420*/  FMUL.FTZ R55, R4.reuse, R55 ;  /* 0x0000003704377220 */ /* 0x040fe20000410000 */
[----:B------:R-:W-:Y:S01]  /*e430*/  LEA R17, R17, R2, 0x1 ;  /* 0x0000000211117211 */ /* 0x000fe200078e08ff */
[C---:B------:R-:W-:Y:S01]  /*e440*/  FMUL.FTZ R35, R4.reuse, R67 ;  /* 0x0000004304237220 */ /* 0x040fe20000410000 */
[----:B------:R-:W-:Y:S01]  /*e450*/  MOV R2, 0x3f800000 ;  /* 0x3f80000000027802 */ /* 0x000fe20000000f00 */
[C---:B------:R-:W-:Y:S01]  /*e460*/  FMUL.FTZ R70, R4.reuse, R70 ;  /* 0x0000004604467220 */ /* 0x040fe20000410000 */
[----:B------:R-:W-:Y:S01]  /*e470*/  SHF.L.U32 R17, R17, 0x1, RZ ;  /* 0x0000000111117819 */ /* 0x000fe200000006ff */
[----:B------:R-:W-:Y:S01]  /*e480*/  FMUL.FTZ R71, R4, R71 ;  /* 0x0000004704477220 */ /* 0x000fe20000410000 */
[----:B------:R-:W-:Y:S01]  /*e490*/  F2FP.BF16.PACK_AB R12, R12, R174 ;  /* 0x000000ae0c0c723e */ /* 0x000fe200000010ff */
[C---:B------:R-:W-:Y:S01]  /*e4a0*/  FMUL.FTZ R82, R4.reuse, R82 ;  /* 0x0000005204527220 */ /* 0x040fe20000410000 */
        /* <DEDUP_REMOVED lines=14> */
[C---:B------:R-:W-:Y:S01]  /*e590*/  FMUL.FTZ R102, R4.reuse, R102 ;  /* 0x0000006604667220 */ /* 0x040fe20000410000 */
        /* <DEDUP_REMOVED lines=15> */
[----:B------:R-:W-:Y:S01]  /*e690*/  ISETP.NE.OR P3, PT, RZ, UR4, !P3 ;  /* 0x00000004ff007c0c */ /* 0x000fe2000df65670 */
[----:B------:R-:W-:-:S02]  /*e6a0*/  FMUL.FTZ R130, R4, R130 ;  /* 0x0000008204827220 */ /* 0x000fc40000410000 */
[----:B------:R-:W-:Y:S01]  /*e6b0*/  FMUL.FTZ R131, R4, R131 ;  /* 0x0000008304837220 */ /* 0x000fe20000410000 */
[----:B--2---:R-:W-:Y:S01]  /*e6c0*/  IADD3 R7, R68, R19, RZ ;  /* 0x0000001344077210 */ /* 0x004fe20007ffe0ff */
[C---:B------:R-:W-:Y:S01]  /*e6d0*/  FMUL.FTZ R20, R2.reuse, R41 ;  /* 0x0000002902147220 */ /* 0x040fe20000410000 */
[----:B------:R-:W-:Y:S01]  /*e6e0*/  F2FP.BF16.PACK_AB R31, R119, R118 ;  /* 0x00000076771f723e */ /* 0x000fe200000010ff */
[C---:B------:R-:W-:Y:S02]  /*e6f0*/  FMUL.FTZ R66, R2.reuse, R45 ;  /* 0x0000002d02427220 */ /* 0x040fe40000410000 */
[C---:B------:R-:W-:Y:S02]  /*e700*/  FMUL.FTZ R27, R2.reuse, R57 ;  /* 0x00000039021b7220 */ /* 0x040fe40000410000 */
[C---:B------:R-:W-:Y:S02]  /*e710*/  FMUL.FTZ R28, R2.reuse, R61 ;  /* 0x0000003d021c7220 */ /* 0x040fe40000410000 */
[----:B------:R-:W-:-:S02]  /*e720*/  FMUL.FTZ R152, R2, R152 ;  /* 0x0000009802987220 */ /* 0x000fc40000410000 */
[C---:B------:R-:W-:Y:S02]  /*e730*/  FMUL.FTZ R8, R2.reuse, R153 ;  /* 0x0000009902087220 */ /* 0x040fe40000410000 */
        /* <DEDUP_REMOVED lines=21> */
[----:B------:R-:W-:-:S02]  /*e890*/  FMUL.FTZ R88, R2, R88 ;  /* 0x0000005802587220 */ /* 0x000fc40000410000 */
[----:B------:R-:W-:Y:S01]  /*e8a0*/  FMUL.FTZ R89, R2, R89 ;  /* 0x0000005902597220 */ /* 0x000fe20000410000 */
[----:B------:R-:W-:Y:S01]  /*e8b0*/  F2FP.BF16.PACK_AB R50, R50, R76 ;  /* 0x0000004c3232723e */ /* 0x000fe200000010ff */
[C---:B------:R-:W-:Y:S02]  /*e8c0*/  FMUL.FTZ R92, R2.reuse, R92 ;  /* 0x0000005c025c7220 */ /* 0x040fe40000410000 */
[C---:B------:R-:W-:Y:S02]  /*e8d0*/  FMUL.FTZ R93, R2.reuse, R93 ;  /* 0x0000005d025d7220 */ /* 0x040fe40000410000 */
[C---:B------:R-:W-:Y:S02]  /*e8e0*/  FMUL.FTZ R104, R2.reuse, R104 ;  /* 0x0000006802687220 */ /* 0x040fe40000410000 */
[C---:B------:R-:W-:Y:S02]  /*e8f0*/  FMUL.FTZ R38, R2.reuse, R105 ;  /* 0x0000006902267220 */ /* 0x040fe40000410000 */
        /* <DEDUP_REMOVED lines=9> */
[----:B-1----:R-:W-:-:S02]  /*e990*/  FMUL.FTZ R147, R0, R147 ;  /* 0x0000009300937220 */ /* 0x002fc40000410000 */
[C---:B------:R-:W-:Y:S02]  /*e9a0*/  FMUL.FTZ R4, R0.reuse, R146 ;  /* 0x0000009200047220 */ /* 0x040fe40000410000 */
[C---:B------:R-:W-:Y:S01]  /*e9b0*/  FMUL.FTZ R155, R0.reuse, R155 ;  /* 0x0000009b009b7220 */ /* 0x040fe20000410000 */
[----:B------:R-:W-:Y:S01]  /*e9c0*/  STS [R19], R2 ;  /* 0x0000000213007388 */ /* 0x000fe20000000800 */
        /* <DEDUP_REMOVED lines=57> */
[----:B------:R1:W-:Y:S01]  /*ed60*/  STS [R19+0x400], R0 ;  /* 0x0004000013007388 */ /* 0x0003e20000000800 */
[----:B------:R-:W-:Y:S02]  /*ed70*/  F2FP.BF16.PACK_AB R28, R129, R128 ;  /* 0x00000080811c723e */ /* 0x000fe400000010ff */
[----:B------:R-:W-:Y:S01]  /*ed80*/  F2FP.BF16.PACK_AB R27, R131, R130 ;  /* 0x00000082831b723e */ /* 0x000fe200000010ff */
[----:B------:R2:W-:Y:S01]  /*ed90*/  STS [R17+0x2000], R5 ;  /* 0x0020000511007388 */ /* 0x0005e20000000800 */
[----:B------:R-:W-:Y:S02]  /*eda0*/  F2FP.BF16.PACK_AB R30, R121, R120 ;  /* 0x00000078791e723e */ /* 0x000fe400000010ff */
[----:B------:R-:W-:Y:S01]  /*edb0*/  F2FP.BF16.PACK_AB R29, R123, R29 ;  /* 0x0000001d7b1d723e */ /* 0x000fe200000010ff */
[----:B------:R3:W-:Y:S01]  /*edc0*/  STS [R17+0x2400], R4 ;  /* 0x0024000411007388 */ /* 0x0007e20000000800 */
[----:B------:R-:W-:-:S02]  /*edd0*/  F2FP.BF16.PACK_AB R26, R125, R124 ;  /* 0x0000007c7d1a723e */ /* 0x000fc400000010ff */
[----:B------:R-:W-:Y:S01]  /*ede0*/  F2FP.BF16.PACK_AB R67, R127, R67 ;  /* 0x000000437f43723e */ /* 0x000fe200000010ff */
[----:B------:R4:W-:Y:S04]  /*edf0*/  STS [R19+0x2000], R8 ;  /* 0x0020000813007388 */ /* 0x0009e80000000800 */
[----:B------:R5:W-:Y:S01]  /*ee00*/  STS [R19+0x2400], R11 ;  /* 0x0024000b13007388 */ /* 0x000be20000000800 */
[----:B-1----:R-:W-:Y:S02]  /*ee10*/  IADD3 R0, R17, R68, RZ ;  /* 0x0000004411007210 */ /* 0x002fe40007ffe0ff */
        /* <DEDUP_REMOVED lines=12> */
[----:B-----5:R-:W-:Y:S02]  /*eee0*/  @P4 MUFU.LG2 R11, R251 ;  /* 0x000000fb000b4308 */ /* 0x020fe40000000c00 */
[----:B------:R4:W-:Y:S04]  /*eef0*/  STS [R0+0x2400], R15 ;  /* 0x0024000f00007388 */ /* 0x0009e80000000800 */
[----:B------:R-:W-:Y:S02]  /*ef00*/  STS [R7+0x2000], R24 ;  /* 0x0020001807007388 */ /* 0x000fe40000000800 */
[----:B-1----:R-:W-:Y:S02]  /*ef10*/  @P1 MUFU.LG2 R10, R250 ;  /* 0x000000fa000a1308 */ /* 0x002fe40000000c00 */
[----:B------:R-:W-:Y:S04]  /*ef20*/  STS [R7+0x2400], R23 ;  /* 0x0024001707007388 */ /* 0x000fe80000000800 */
[----:B------:R-:W-:Y:S02]  /*ef30*/  STS [R4], R22 ;  /* 0x0000001604007388 */ /* 0x000fe40000000800 */
[----:B--2---:R-:W1:Y:S02]  /*ef40*/  @P5 MUFU.LG2 R9, R252 ;  /* 0x000000fc00095308 */ /* 0x004e640000000c00 */
[----:B------:R-:W-:Y:S04]  /*ef50*/  STS [R4+0x400], R21 ;  /* 0x0004001504007388 */ /* 0x000fe80000000800 */
[----:B------:R-:W-:Y:S01]  /*ef60*/  STS [R6], R18 ;  /* 0x0000001206007388 */ /* 0x000fe20000000800 */
        /* <DEDUP_REMOVED lines=8> */
[----:B------:R-:W-:Y:S04]  /*eff0*/  STS [R2], R64 ;  /* 0x0000004002007388 */ /* 0x000fe80000000800 */
[----:B------:R-:W-:Y:S01]  /*f000*/  STS [R2+0x400], R63 ;  /* 0x0004003f02007388 */ /* 0x000fe20000000800 */
[----:B--2---:R-:W-:Y:S01]  /*f010*/  MOV R16, 0x7f800000 ;  /* 0x7f80000000107802 */ /* 0x004fe20000000f00 */
[----:B------:R-:W-:-:S02]  /*f020*/  @P5 FFMA.FTZ R16, R135, c[0x0][0x238], R9 ;  /* 0x00008e0087105a23 */ /* 0x000fc40000010009 */
        /* <DEDUP_REMOVED lines=18> */
[----:B-1----:R-:W-:-:S03]  /*f150*/  MOV R17, 0x7f800000 ;  /* 0x7f80000000117802 */ /* 0x002fc60000000f00 */
        /* <DEDUP_REMOVED lines=106> */
.L_x_877:
[----:B--2-4-:R-:W-:Y:S05]  /*f800*/  BSYNC B0 ;  /* 0x0000000000007941 */ /* 0x014fea0003800000 */
.L_x_876:
[----:B------:R-:W2:Y:S01]  /*f810*/  LDL.LU.64 R8, [R1+0x20] ;  /* 0x0000200001087983 */ /* 0x000ea20000300a00 */
[----:B------:R-:W-:Y:S01]  /*f820*/  SHF.R.S32.HI R0, RZ, 0x1f, R18 ;  /* 0x0000001fff007819 */ /* 0x000fe20000011412 */
[----:B------:R-:W-:-:S02]  /*f830*/  ULDC.64 UR4, c[0x0][0x1e8] ;  /* 0x00007a0000047ab9 */ /* 0x000fc40000000a00 */
[----:B------:R-:W4:Y:S01]  /*f840*/  LDL.LU.64 R6, [R1+0x28] ;  /* 0x0000280001067983 */ /* 0x000f220000300a00 */
[----:B------:R-:W-:Y:S01]  /*f850*/  SHF.R.S32.HI R4, RZ, 0x1f, R19 ;  /* 0x0000001fff047819 */ /* 0x000fe20000011413 */
[----:B------:R-:W-:Y:S01]  /*f860*/  IMAD R0, R0, c[0x0][0x1e0], RZ ;  /* 0x0000780000007a24 */ /* 0x000fe200078e02ff */
[----:B------:R-:W-:Y:S02]  /*f870*/  USHF.L.U32 UR7, UR4, 0x5, URZ ;  /* 0x0000000504077899 */ /* 0x000fe4000800063f */
[----:B------:R-:W-:Y:S01]  /*f880*/  UMOV UR6, 0x5 ;  /* 0x0000000500067882 */ /* 0x000fe20000000000 */
[----:B------:R-:W-:Y:S01]  /*f890*/  IMAD R0, R18, c[0x0][0x1e4], R0 ;  /* 0x0000790012007a24 */ /* 0x000fe200078e0200 */
[----:B------:R-:W-:Y:S01]  /*f8a0*/  USHF.L.U64.HI UR5, UR4, UR6, UR5 ;  /* 0x0000000604057299 */ /* 0x000fe20008010205 */
[----:B------:R-:W-:-:S04]  /*f8b0*/  IMAD R4, R4, c[0x0][0x1f0], RZ ;  /* 0x00007c0004047a24 */ /* 0x000fc800078e02ff */
[----:B------:R-:W-:Y:S01]  /*f8c0*/  IMAD R4, R19, c[0x0][0x1f4], R4 ;  /* 0x00007d0013047a24 */ /* 0x000fe200078e0204 */
[--C-:B--2---:R-:W-:Y:S01]  /*f8d0*/  SHF.R.S32.HI R3, RZ, 0x1f, R8.reuse ;  /* 0x0000001fff037819 */ /* 0x104fe20000011408 */
[----:B------:R-:W-:-:S04]  /*f8e0*/  IMAD.MOV.U32 R2, RZ, RZ, R8 ;  /* 0x000000ffff027224 */ /* 0x000fc800078e0008 */
[----:B------:R-:W-:-:S04]  /*f8f0*/  IMAD.WIDE.U32 R2, R18, c[0x0][0x1e0], R2 ;  /* 0x0000780012027a25 */ /* 0x000fc800078e0002 */
[----:B------:R-:W-:Y:S02]  /*f900*/  IMAD.IADD R3, R3, 0x1, R0 ;  /* 0x0000000103037824 */ /* 0x000fe400078e0200 */
[----:B----4-:R-:W-:Y:S02]  /*f910*/  IMAD R0, R7, c[0x0][0x1e8], RZ ;  /* 0x00007a0007007a24 */ /* 0x010fe400078e02ff */
        /* <DEDUP_REMOVED lines=38> */
.L_x_865:
        /* <DEDUP_REMOVED lines=18> */
[----:B------:R-:W-:Y:S01]  /*fca0*/  ULDC.64 UR8, c[0x0][0x118] ;  /* 0x0000460000087ab9 */ /* 0x000fe20000000a00 */
[----:B------:R-:W-:-:S02]  /*fcb0*/  IADD3 R18, -R99, c[0x0][0x214], RZ ;  /* 0x0000850063127a10 */ /* 0x000fc40007ffe1ff */
[----:B------:R-:W-:Y:S02]  /*fcc0*/  IADD3 R14, R8, 0x30, RZ ;  /* 0x00000030080e7810 */ /* 0x000fe40007ffe0ff */
[--C-:B------:R-:W-:Y:S02]  /*fcd0*/  SHF.R.S32.HI R3, RZ, 0x1f, R2.reuse ;  /* 0x0000001fff037819 */ /* 0x100fe40000011402 */
[----:B-1----:R-:W-:Y:S02]  /*fce0*/  ISETP.NE.AND P0, PT, R12, RZ, PT ;  /* 0x000000ff0c00720c */ /* 0x002fe40003f05270 */
[----:B------:R-:W-:Y:S01]  /*fcf0*/  ISETP.GE.OR P4, PT, R14, R18, P6 ;  /* 0x000000120e00720c */ /* 0x000fe20003786670 */
[----:B------:R-:W-:-:S04]  /*fd00*/  IMAD.WIDE.U32 R2, R23, c[0x0][0x1e0], R2 ;  /* 0x0000780017027a25 */ /* 0x000fc800078e0002 */
[----:B------:R-:W-:Y:S02]  /*fd10*/  IMAD.IADD R3, R0, 0x1, R3 ;  /* 0x0000000100037824 */ /* 0x000fe400078e0203 */
[----:B------:R-:W-:Y:S02]  /*fd20*/  IMAD R0, R4, c[0x0][0x1f0], RZ ;  /* 0x00007c0004007a24 */ /* 0x000fe400078e02ff */
[C---:B------:R-:W-:Y:S02]  /*fd30*/  IMAD.WIDE.U32 R2, R24.reuse, c[0x0][0x1f0], R2 ;  /* 0x00007c0018027a25 */ /* 0x040fe400078e0002 */
[----:B--2---:R-:W-:Y:S02]  /*fd40*/  @!P0 ISETP.NE.AND P1, PT, R11, RZ, PT ;  /* 0x000000ff0b00820c */ /* 0x004fe40003f25270 */
[----:B------:R-:W-:Y:S02]  /*fd50*/  IMAD R0, R24, c[0x0][0x1f4], R0 ;  /* 0x00007d0018007a24 */ /* 0x000fe400078e0200 */
[----:B------:R-:W-:Y:S01]  /*fd60*/  IMAD.WIDE R4, R13, 0x80, R8 ;  /* 0x000000800d047825 */ /* 0x000fe200078e0208 */
[----:B------:R-:W-:-:S03]  /*fd70*/  IADD3 R13, R8, 0x20, RZ ;  /* 0x00000020080d7810 */ /* 0x000fc60007ffe0ff */
[----:B------:R-:W-:Y:S01]  /*fd80*/  IMAD.IADD R3, R0, 0x1, R3 ;  /* 0x0000000100037824 */ /* 0x000fe200078e0203 */
[----:B------:R-:W-:Y:S01]  /*fd90*/  ISETP.GE.OR P5, PT, R13, R18, P6 ;  /* 0x000000120d00720c */ /* 0x000fe200037a6670 */
[----:B------:R-:W-:Y:S02]  /*fda0*/  IMAD R0, R5, c[0x0][0x1e8], RZ ;  /* 0x00007a0005007a24 */ /* 0x000fe400078e02ff */
[----:B------:R-:W-:Y:S02]  /*fdb0*/  @P0 IMAD.MOV.U32 R10, RZ, RZ, c[0x0][0x210] ;  /* 0x00008400ff0a0624 */ /* 0x000fe400078e00ff */
[C---:B------:R-:W-:Y:S02]  /*fdc0*/  IMAD R0, R4.reuse, c[0x0][0x1ec], R0 ;  /* 0x00007b0004007a24 */ /* 0x040fe400078e0200 */
[----:B------:R-:W-:-:S04]  /*fdd0*/  IMAD.WIDE.U32 R4, R4, c[0x0][0x1e8], R2 ;  /* 0x00007a0004047a25 */ /* 0x000fc800078e0002 */
[----:B------:R-:W-:Y:S01]  /*fde0*/  IMAD.IADD R0, R0, 0x1, R5 ;  /* 0x0000000100007824 */ /* 0x000fe200078e0205 */
[----:B------:R-:W-:Y:S01]  /*fdf0*/  LEA R2, P2, R4, c[0x0][0x1d0], 0x1 ;  /* 0x0000740004027a11 */ /* 0x000fe200078408ff */
[----:B------:R-:W-:Y:S02]  /*fe00*/  @!P0 IMAD.MOV.U32 R5, RZ, RZ, c[0x0][0x214] ;  /* 0x00008500ff058624 */ /* 0x000fe400078e00ff */
[----:B------:R-:W-:Y:S01]  /*fe10*/  @P0 IMAD R10, R10, c[0x0][0x214], RZ ;  /* 0x000085000a0a0a24 */ /* 0x000fe200078e02ff */
[----:B------:R-:W-:Y:S01]  /*fe20*/  LEA.HI.X R3, R4, c[0x0][0x1d4], R0, 0x1, P2 ;  /* 0x0000750004037a11 */ /* 0x000fe200010f0c00 */
[----:B------:R-:W-:Y:S01]  /*fe30*/  @P0 IMAD.MOV.U32 R0, RZ, RZ, 0x1 ;  /* 0x00000001ff000424 */ /* 0x000fe200078e00ff */
[----:B------:R-:W-:Y:S01]  /*fe40*/  @!P0 SEL R10, R5, c[0x0][0x234], !P1 ;  /* 0x00008d00050a8a07 */ /* 0x000fe20004800000 */
[----:B------:R-:W-:Y:S01]  /*fe50*/  @P0 IMAD.MOV.U32 R9, RZ, RZ, c[0x0][0x210] ;  /* 0x00008400ff090624 */ /* 0x000fe200078e00ff */
[----:B------:R-:W-:Y:S01]  /*fe60*/  IADD3 R6, P1, R2, UR6, RZ ;  /* 0x0000000602067c10 */ /* 0x000fe2000ff3e0ff */
[----:B------:R-:W-:Y:S01]  /*fe70*/  STG.E.128 [R2.64], RZ ;  /* 0x000000ff02007986 */ /* 0x000fe2000c101d08 */
[----:B------:R-:W-:-:S02]  /*fe80*/  @!P0 IMAD.MOV.U32 R9, RZ, RZ, 0x1 ;  /* 0x00000001ff098424 */ /* 0x000fc400078e00ff */
[----:B------:R-:W-:Y:S01]  /*fe90*/  IADD3.X R7, R3, UR5, RZ, P1, !PT ;  /* 0x0000000503077c10 */ /* 0x000fe20008ffe4ff */
[----:B------:R-:W-:Y:S01]  /*fea0*/  @!P0 IMAD R0, R10, c[0x0][0x1c0], RZ ;  /* 0x000070000a008a24 */ /* 0x000fe200078e02ff */
[----:B------:R-:W-:Y:S01]  /*feb0*/  IADD3 R4, P2, R6, UR6, RZ ;  /* 0x0000000606047c10 */ /* 0x000fe2000ff5e0ff */
[----:B------:R1:W-:Y:S01]  /*fec0*/  STG.E.128 [R2.64+0x80], RZ ;  /* 0x000080ff02007986 */ /* 0x0003e2000c101d08 */
[----:B------:R-:W-:Y:S01]  /*fed0*/  ISETP.NE.AND P1, PT, R11, RZ, PT ;  /* 0x000000ff0b00720c */ /* 0x000fe20003f25270 */
[----:B------:R-:W-:Y:S01]  /*fee0*/  IMAD R0, R23, R0, RZ ;  /* 0x0000000017007224 */ /* 0x000fe200078e02ff */
[----:B------:R-:W-:Y:S01]  /*fef0*/  IADD3.X R5, R7, UR5, RZ, P2, !PT ;  /* 0x0000000507057c10 */ /* 0x000fe200097fe4ff */
[----:B------:R-:W-:Y:S01]  /*ff00*/  STG.E.128 [R6.64], RZ ;  /* 0x000000ff06007986 */ /* 0x000fe2000c101d08 */
[----:B------:R-:W-:Y:S01]  /*ff10*/  ISETP.EQ.AND P1, PT, R12, RZ, P1 ;  /* 0x000000ff0c00720c */ /* 0x000fe20000f22270 */
[----:B------:R-:W-:Y:S01]  /*ff20*/  IMAD R11, R23, c[0x0][0x214], RZ ;  /* 0x00008500170b7a24 */ /* 0x000fe200078e02ff */
[----:B------:R-:W-:Y:S01]  /*ff30*/  IADD3 R12, R8, 0x10, RZ ;  /* 0x00000010080c7810 */ /* 0x000fe20007ffe0ff */
[----:B------:R2:W-:Y:S01]  /*ff40*/  STG.E.128 [R6.64+0x80], RZ ;  /* 0x000080ff06007986 */ /* 0x0005e2000c101d08 */
[----:B------:R-:W-:-:S03]  /*ff50*/  SEL R0, R0, RZ, !P1 ;  /* 0x000000ff00007207 */ /* 0x000fc60004800000 */
[----:B------:R-:W-:Y:S04]  /*ff60*/  STG.E.128 [R4.64], RZ ;  /* 0x000000ff04007986 */ /* 0x000fe8000c101d08 */
[----:B------:R3:W-:Y:S01]  /*ff70*/  STG.E.128 [R4.64+0x80], RZ ;  /* 0x000080ff04007986 */ /* 0x0007e2000c101d08 */
[----:B-1----:R-:W-:-:S04]  /*ff80*/  IADD3 R2, P2, R4, UR6, RZ ;  /* 0x0000000604027c10 */ /* 0x002fc8000ff5e0ff */
[----:B------:R-:W-:Y:S01]  /*ff90*/  IADD3.X R3, R5, UR5, RZ, P2, !PT ;  /* 0x0000000505037c10 */ /* 0x000fe200097fe4ff */
[----:B--2---:R-:W-:-:S04]  /*ffa0*/  IMAD R6, R24, R10, R0 ;  /* 0x0000000a18067224 */ /* 0x004fc800078e0200 */
[----:B------:R-:W-:Y:S01]  /*ffb0*/  STG.E.128 [R2.64], RZ ;  /* 0x000000ff02007986 */ /* 0x000fe2000c101d08 */
[----:B------:R-:W-:Y:S01]  /*ffc0*/  SHF.R.S32.HI R7, RZ, 0x1f, R11 ;  /* 0x0000001fff077819 */ /* 0x000fe2000001140b */
[----:B------:R-:W-:Y:S01]  /*ffd0*/  IMAD R0, R99, R9, RZ ;  /* 0x0000000963007224 */ /* 0x000fe200078e02ff */
[----:B------:R-:W-:Y:S01]  /*ffe0*/  SEL R11, R11, RZ, P1 ;  /* 0x000000ff0b0b7207 */ /* 0x000fe20000800000 */
[----:B------:R1:W-:Y:S01]  /*fff0*/  STG.E.128 [R2.64+0x80], RZ ;  /* 0x000080ff02007986 */ /* 0x0003e2000c101d08 */
[----:B---3--:R-:W-:Y:S02]  /*10000*/  IADD3 R4, P2, R2, UR6, RZ ;  /* 0x0000000602047c10 */ /* 0x008fe4000ff5e0ff */
[----:B------:R-:W-:Y:S02]  /*10010*/  SHF.R.S32.HI R10, RZ, 0x1f, R0 ;  /* 0x0000001fff0a7819 */ /* 0x000fe40000011400 */
[----:B------:R-:W-:Y:S02]  /*10020*/  IADD3.X R5, R3, UR5, RZ, P2, !PT ;  /* 0x0000000503057c10 */ /* 0x000fe400097fe4ff */
[----:B------:R-:W-:-:S03]  /*10030*/  ISETP.GE.OR P2, PT, R8, R18, P6 ;  /* 0x000000120800720c */ /* 0x000fc60003746670 */
        /* <DEDUP_REMOVED lines=85> */
.L_x_878:
        /* <DEDUP_REMOVED lines=15> */
.L_x_1410:


//--------------------- .text._ZN5flash16flash_fwd_kernelI23Flash_fwd_kernel_traitsILi128ELi128ELi32ELi4ELb0ELb0EN7cutlass10bfloat16_tE19Flash_kernel_traitsILi128ELi128ELi32ELi4ES3_EELb1ELb1ELb0ELb0ELb0ELb1ELb0ELb0EEEvNS_16Flash_fwd_paramsE --------------------------
	.section	.text._ZN5flash16flash_fwd_kernelI23Flash_fwd_kernel_traitsILi128ELi128ELi32ELi4ELb0ELb0EN7cutlass10bfloat16_tE19Flash_kernel_traitsILi128ELi128ELi32ELi4ES3_EELb1ELb1ELb0ELb0ELb0ELb1ELb0ELb0EEEvNS_16Flash_fwd_paramsE,"ax",@progbits
	.sectioninfo	@"SHI_REGISTERS=255"
	.align	128
        .global         _ZN5flash16flash_fwd_kernelI23Flash_fwd_kernel_traitsILi128ELi128ELi32ELi4ELb0ELb0EN7cutlass10bfloat16_tE19Flash_kernel_traitsILi128ELi128ELi32ELi4ES3_EELb1ELb1ELb0ELb0ELb0ELb1ELb0ELb0EEEvNS_16Flash_fwd_paramsE
        .type           _ZN5flash16flash_fwd_kernelI23Flash_fwd_kernel_traitsILi128ELi128ELi32ELi4ELb0ELb0EN7cutlass10bfloat16_tE19Flash_kernel_traitsILi128ELi128ELi32ELi4ES3_EELb1ELb1ELb0ELb0ELb0ELb1ELb0ELb0EEEvNS_16Flash_fwd_paramsE,@function
        .size           _ZN5flash16flash_fwd_kernelI23Flash_fwd_kernel_traitsILi128ELi128ELi32ELi4ELb0ELb0EN7cutlass10bfloat16_tE19Flash_kernel_traitsILi128ELi128ELi32ELi4ES3_EELb1ELb1ELb0ELb0ELb0ELb1ELb0ELb0EEEvNS_16Flash_fwd_paramsE,(.L_x_1411 - _ZN5flash16flash_fwd_kernelI23Flash_fwd_kernel_traitsILi128ELi128ELi32ELi4ELb0ELb0EN7cutlass10bfloat16_tE19Flash_kernel_traitsILi128ELi128ELi32ELi4ES3_EELb1ELb1ELb0ELb0ELb0ELb1ELb0ELb0EEEvNS_16Flash_fwd_paramsE)
        .other          _ZN5flash16flash_fwd_kernelI23Flash_fwd_kernel_traitsILi128ELi128ELi32ELi4ELb0ELb0EN7cutlass10bfloat16_tE19Flash_kernel_traitsILi128ELi128ELi32ELi4ES3_EELb1ELb1ELb0ELb0ELb0ELb1ELb0ELb0EEEvNS_16Flash_fwd_paramsE,@"STO_CUDA_ENTRY STV_DEFAULT"
_ZN5flash16flash_fwd_kernelI23Flash_fwd_kernel_traitsILi128ELi128ELi32ELi4ELb0ELb0EN7cutlass10bfloat16_tE19Flash_kernel_traitsILi128ELi128ELi32ELi4ES3_EELb1ELb1ELb0ELb0ELb0ELb1ELb0ELb0EEEvNS_16Flash_fwd_paramsE:
.text._ZN5flash16flash_fwd_kernelI23Flash_fwd_kernel_traitsILi128ELi128ELi32ELi4ELb0ELb0EN7cutlass10bfloat16_tE19Flash_kernel_traitsILi128ELi128ELi32ELi4ES3_EELb1ELb1ELb0ELb0ELb0ELb1ELb0ELb0EEEvNS_16Flash_fwd_paramsE:
        /* <DEDUP_REMOVED lines=20> */
[----:B------:R-:W-:Y:S01]  /*0140*/  UMOV UR27, 0x4 ;  /* 0x00000004001b7882 */ /* 0x000fe20000000000 */
[----:B------:R-:W1:Y:S01]  /*0150*/  S2UR UR12, SR_CTAID.Z ;  /* 0x00000000000c79c3 */ /* 0x000e620000002700 */
[----:B------:R-:W-:Y:S02]  /*0160*/  ULDC.64 UR10, c[0x0][0x240] ;  /* 0x00009000000a7ab9 */ /* 0x000fe40000000a00 */
[----:B------:R-:W-:Y:S01]  /*0170*/  PLOP3.LUT P0, PT, PT, PT, UP2, 0x80, 0x0 ;  /* 0x000000000000781c */ /* 0x000fe20003f0f028 */
[----:B------:R-:W-:Y:S02]  /*0180*/  UISETP.NE.AND.EX UP1, UPT, URZ, UR5, UPT, UP1 ;  /* 0x000000053f00728c */ /* 0x000fe4000bf25310 */
[----:B------:R-:W-:Y:S02]  /*0190*/  ULDC.U8 UR6, c[0x0][0x312] ;  /* 0x0000c48000067ab9 */ /* 0x000fe40000000000 */
[----:B------:R-:W-:Y:S02]  /*01a0*/  ULDC.64 UR4, c[0x0][0x248] ;  /* 0x0000920000047ab9 */ /* 0x000fe40000000a00 */
[----:B------:R-:W-:-:S02]  /*01b0*/  UISETP.NE.AND UP3, UPT, UR6, URZ, UPT ;  /* 0x0000003f0600728c */ /* 0x000fc4000bf65270 */
[----:B------:R-:W-:Y:S02]  /*01c0*/  UISETP.EQ.U32.AND UP0, UPT, URZ, UR4, UPT ;  /* 0x000000043f00728c */ /* 0x000fe4000bf02070 */
[----:B-----5:R-:W-:Y:S02]  /*01d0*/  UIMAD.WIDE UR10, UR13, UR27, UR10 ;  /* 0x0000001b0d0a72a5 */ /* 0x020fe4000f8e020a */
[----:B------:R-:W-:-:S04]  /*01e0*/  UISETP.EQ.OR.EX UP0, UPT, URZ, UR5, !UP3, UP0 ;  /* 0x000000053f00728c */ /* 0x000fc8000df02700 */
[----:B------:R-:W-:Y:S01]  /*01f0*/  IMAD.U32 R14, RZ, RZ, UR10 ;  /* 0x0000000aff0e7e24 */ /* 0x000fe2000f8e00ff */
[----:B-1----:R-:W-:Y:S01]  /*0200*/  ULOP3.LUT UR9, UR12, UR8, UR13, 0xfe, !UPT ;  /* 0x000000080c097292 */ /* 0x002fe2000f8efe0d */
[----:B------:R-:W-:-:S05]  /*0210*/  IMAD.U32 R15, RZ, RZ, UR11 ;  /* 0x0000000bff0f7e24 */ /* 0x000fca000f8e00ff */
[----:B--2---:R-:W-:Y:S01]  /*0220*/  LOP3.LUT P3, RZ, R18, UR9, RZ, 0xfc, !PT ;  /* 0x0000000912ff7c12 */ /* 0x004fe2000f86fcff */
[----:B------:R-:W-:Y:S02]  /*0230*/  ULDC.64 UR4, c[0x0][0x248] ;  /* 0x0000920000047ab9 */ /* 0x000fe40000000a00 */
[----:B------:R-:W-:-:S10]  /*0240*/  UIMAD.WIDE UR4, UR13, UR27, UR4 ;  /* 0x0000001b0d0472a5 */ /* 0x000fd4000f8e0204 */
[----:B------:R-:W-:Y:S02]  /*0250*/  @!P3 IMAD.MOV.U32 R4, RZ, RZ, c[0x0][0x308] ;  /* 0x0000c200ff04b624 */ /* 0x000fe400078e00ff */
[----:B------:R-:W-:Y:S01]  /*0260*/  @!P3 IMAD.MOV.U32 R5, RZ, RZ, c[0x0][0x30c] ;  /* 0x0000c300ff05b624 */ /* 0x000fe200078e00ff */
[----:B------:R-:W-:Y:S02]  /*0270*/  ULDC.64 UR6, c[0x0][0x250] ;  /* 0x0000940000067ab9 */ /* 0x000fe40000000a00 */
[----:B------:R-:W-:-:S06]  /*0280*/  @UP1 UIMAD.WIDE UR6, UR13, UR27, UR6 ;  /* 0x0000001b0d0612a5 */ /* 0x000fcc000f8e0206 */
[----:B------:R-:W-:Y:S02]  /*0290*/  IMAD.U32 R12, RZ, RZ, UR6 ;  /* 0x00000006ff0c7e24 */ /* 0x000fe4000f8e00ff */
[----:B------:R-:W-:Y:S01]  /*02a0*/  IMAD.U32 R13, RZ, RZ, UR7 ;  /* 0x00000007ff0d7e24 */ /* 0x000fe2000f8e00ff */
[----:B---3--:R-:W1:Y:S01]  /*02b0*/  @P2 R2UR UR28, R2 ;  /* 0x00000000021c23c2 */ /* 0x008e6200000e0000 */
[----:B----4-:R-:W-:-:S07]  /*02c0*/  @P2 IADD3 R8, P1, R6, c[0x0][0x300], RZ ;  /* 0x0000c00006082a10 */ /* 0x010fce0007f3e0ff */
[----:B------:R-:W2:Y:S01]  /*02d0*/  @P2 R2UR UR29, R3 ;  /* 0x00000000031d23c2 */ /* 0x000ea200000e0000 */
[----:B------:R-:W-:Y:S02]  /*02e0*/  @P2 IADD3.X R9, RZ, R7, RZ, P1, !PT ;  /* 0x00000007ff092210 */ /* 0x000fe40000ffe4ff */
[----:B------:R-:W-:-:S03]  /*02f0*/  PLOP3.LUT P2, PT, PT, PT, UP0, 0x80, 0x0 ;  /* 0x000000000000781c */ /* 0x000fc60003f4f008 */
[----:B------:R-:W-:Y:S01]  /*0300*/  @!P3 STG.E.64 [R4.64+0x8], R8 ;  /* 0x000008080400b986 */ /* 0x000fe2000c101b18 */
[----:B-1----:R-:W-:Y:S02]  /*0310*/  IMAD.U32 R2, RZ, RZ, UR28 ;  /* 0x0000001cff027e24 */ /* 0x002fe4000f8e00ff */
[----:B--2---:R-:W-:-:S05]  /*0320*/  IMAD.U32 R3, RZ, RZ, UR29 ;  /* 0x0000001dff037e24 */ /* 0x004fca000f8e00ff */
[----:B------:R1:W-:Y:S04]  /*0330*/  @!P3 STG.E.64 [R4.64], R2 ;  /* 0x000000020400b986 */ /* 0x0003e8000c101b18 */
[----:B------:R-:W2:Y:S04]  /*0340*/  @P0 LDG.E R10, [R14.64] ;  /* 0x000000180e0a0981 */ /* 0x000ea8000c1e1900 */
[----:B------:R-:W3:Y:S01]  /*0350*/  @P0 LDG.E R6, [R14.64+0x4] ;  /* 0x000004180e060981 */ /* 0x000ee2000c1e1900 */
[----:B------:R-:W-:Y:S02]  /*0360*/  PLOP3.LUT P1, PT, PT, PT, UP1, 0x80, 0x0 ;  /* 0x000000000000781c */ /* 0x000fe40003f2f018 */
[----:B-1----:R-:W-:Y:S01]  /*0370*/  MOV R2, UR4 ;  /* 0x0000000400027c02 */ /* 0x002fe20008000f00 */
[----:B------:R-:W-:-:S10]  /*0380*/  IMAD.U32 R3, RZ, RZ, UR5 ;  /* 0x00000005ff037e24 */ /* 0x000fd4000f8e00ff */
[----:B------:R-:W4:Y:S04]  /*0390*/  @P1 LDG.E R4, [R12.64] ;  /* 0x000000180c041981 */ /* 0x000f28000c1e1900 */
[----:B------:R-:W5:Y:S01]  /*03a0*/  @!P2 LDG.E R0, [R2.64] ;  /* 0x000000180200a981 */ /* 0x000f62000c1e1900 */
[----:B------:R-:W-:Y:S01]  /*03b0*/  UMOV UR23, 0xffffffff ;  /* 0xffffffff00177882 */ /* 0x000fe20000000000 */
[----:B------:R-:W-:Y:S01]  /*03c0*/  SHF.R.S32.HI R7, RZ, 0x1f, R18 ;  /* 0x0000001fff077819 */ /* 0x000fe20000011412 */
[----:B------:R-:W-:Y:S02]  /*03d0*/  UMOV UR15, 0xffffffff ;  /* 0xffffffff000f7882 */ /* 0x000fe40000000000 */
[----:B------:R-:W-:Y:S01]  /*03e0*/  ULDC UR4, c[0x0][0x1c0] ;  /* 0x0000700000047ab9 */ /* 0x000fe20000000800 */
[----:B------:R-:W-:Y:S01]  /*03f0*/  LEA.HI R5, R7, R18, RZ, 0x5 ;  /* 0x0000001207057211 */ /* 0x000fe200078f28ff */
[----:B------:R-:W-:-:S02]  /*0400*/  UIMAD UR4, UR13, UR4, UR12 ;  /* 0x000000040d0472a4 */ /* 0x000fc4000f8e020c */
[----:B------:R-:W-:Y:S01]  /*0410*/  UMOV UR14, URZ ;  /* 0x0000003f000e7c82 */ /* 0x000fe20008000000 */
[----:B------:R-:W-:Y:S01]  /*0420*/  LOP3.LUT R19, R5, 0xffffffe0, RZ, 0xc0, !PT ;  /* 0xffffffe005137812 */ /* 0x000fe200078ec0ff */
[----:B------:R-:W-:-:S04]  /*0430*/  USHF.L.U32 UR5, UR4, 0x5, URZ ;  /* 0x0000000504057899 */ /* 0x000fc8000800063f */
[----:B------:R-:W-:Y:S01]  /*0440*/  IMAD.IADD R19, R18, 0x1, -R19 ;  /* 0x0000000112137824 */ /* 0x000fe200078e0a13 */
[----:B------:R-:W-:Y:S01]  /*0450*/  USHF.R.S32.HI UR4, URZ, 0x1f, UR5 ;  /* 0x0000001f3f047899 */ /* 0x000fe20008011405 */
[----:B--2---:R-:W1:Y:S08]  /*0460*/  @P0 R2UR UR23, R10 ;  /* 0x000000000a1703c2 */ /* 0x004e7000000e0000 */
[----:B---3--:R-:W1:Y:S08]  /*0470*/  @P0 R2UR UR10, R6 ;  /* 0x00000000060a03c2 */ /* 0x008e7000000e0000 */
[----:B----4-:R2:W3:Y:S01]  /*0480*/  @P1 R2UR UR14, R4 ;  /* 0x00000000040e13c2 */ /* 0x0104e200000e0000 */
[----:B------:R-:W-:Y:S01]  /*0490*/  IADD3 R200, P1, P0, R8, UR5, R19 ;  /* 0x0000000508c87c10 */ /* 0x000fe2000f83e013 */
[----:B-1----:R-:W-:-:S06]  /*04a0*/  @UP2 UIADD3 UR10, UR10, -UR23, URZ ;  /* 0x800000170a0a2290 */ /* 0x002fcc000fffe03f */
[----:B-----5:R1:W4:Y:S01]  /*04b0*/  @!P2 R2UR UR15, R0 ;  /* 0x00000000000fa3c2 */ /* 0x02032200000e0000 */
[----:B------:R-:W-:Y:S01]  /*04c0*/  ISETP.NE.U32.AND P2, PT, RZ, c[0x0][0x248], PT ;  /* 0x00009200ff007a0c */ /* 0x000fe20003f45070 */
[----:B------:R-:W-:-:S03]  /*04d0*/  @!UP2 ULDC UR10, c[0x0][0x214] ;  /* 0x00008500000aaab9 */ /* 0x000fc60000000800 */
[----:B------:R-:W-:Y:S02]  /*04e0*/  ISETP.NE.AND.EX P2, PT, RZ, c[0x0][0x24c], PT, P2 ;  /* 0x00009300ff007a0c */ /* 0x000fe40003f45320 */
[----:B--2---:R-:W-:-:S04]  /*04f0*/  SHF.R.S32.HI R4, RZ, 0x1f, R19 ;  /* 0x0000001fff047819 */ /* 0x004fc80000011413 */
[----:B------:R-:W-:-:S07]  /*0500*/  IADD3.X R4, R9, UR4, R4, P1, P0 ;  /* 0x0000000409047c10 */ /* 0x000fce0008fe0404 */
        /* <DEDUP_REMOVED lines=8> */
.L_x_879:
[----:B------:R-:W-:Y:S02]  /*0590*/  ULDC UR6, c[0x0][0x218] ;  /* 0x0000860000067ab9 */ /* 0x000fe40000000800 */
.L_x_880:
        /* <DEDUP_REMOVED lines=70> */
.L_x_882:
        /* <DEDUP_REMOVED lines=11> */
[----:B------:R-:W-:Y:S01]  /*0ab0*/  USHF.R.S32.HI UR15, URZ, 0x1f, UR12 ;  /* 0x0000001f3f0f7899 */ /* 0x000fe2000801140c */
        /* <DEDUP_REMOVED lines=32> */
.L_x_883:
[----:B------:R-:W1:Y:S01]  /*0cc0*/  S2R R17, SR_CTAID.X ;  /* 0x0000000000117919 */ /* 0x000e620000002500 */
[----:B------:R-:W-:Y:S01]  /*0cd0*/  LEA.HI R9, R7, R18, RZ, 0x3 ;  /* 0x0000001207097211 */ /* 0x000fe200078f18ff */
[----:B------:R-:W-:Y:S01]  /*0ce0*/  UIADD3 UR18, -UR8, UR10, URZ ;  /* 0x0000000a08127290 */ /* 0x000fe2000fffe13f */
[----:B------:R-:W-:Y:S01]  /*0cf0*/  SHF.R.S32.HI R247, RZ, 0x1f, R244 ;  /* 0x0000001ffff77819 */ /* 0x000fe200000114f4 */
[----:B------:R-:W2:Y:S01]  /*0d00*/  S2R R14, SR_CTAID.Z ;  /* 0x00000000000e7919 */ /* 0x000ea20000002700 */
[----:B------:R-:W-:Y:S01]  /*0d10*/  SHF.R.S32.HI R236, RZ, 0x3, R9 ;  /* 0x00000003ffec7819 */ /* 0x000fe20000011409 */
[----:B------:R-:W-:Y:S01]  /*0d20*/  ULDC.64 UR4, c[0x0][0x1a8] ;  /* 0x00006a0000047ab9 */ /* 0x000fe20000000a00 */
[----:B------:R-:W-:Y:S01]  /*0d30*/  LOP3.LUT R9, R9, 0xfffffff8, RZ, 0xc0, !PT ;  /* 0xfffffff809097812 */ /* 0x000fe200078ec0ff */
[----:B------:R-:W-:Y:S01]  /*0d40*/  UIMAD UR4, UR15, UR4, URZ ;  /* 0x000000040f0472a4 */ /* 0x000fe2000f8e023f */
[C---:B------:R-:W-:Y:S01]  /*0d50*/  IADD3 R225, R236.reuse, 0x10, RZ ;  /* 0x00000010ece17810 */ /* 0x040fe20007ffe0ff */
[C---:B------:R-:W-:Y:S01]  /*0d60*/  IMAD.SHL.U32 R3, R236.reuse, 0x40, RZ ;  /* 0x00000040ec037824 */ /* 0x040fe200078e00ff */
[----:B------:R-:W-:Y:S01]  /*0d70*/  IADD3 R224, R236, 0x20, RZ ;  /* 0x00000020ece07810 */ /* 0x000fe20007ffe0ff */
[----:B------:R-:W-:Y:S01]  /*0d80*/  IMAD.IADD R0, R18, 0x1, -R9 ;  /* 0x0000000112007824 */ /* 0x000fe200078e0a09 */
[----:B------:R-:W-:Y:S01]  /*0d90*/  ISETP.GE.AND P0, PT, R225, UR18, PT ;  /* 0x00000012e1007c0c */ /* 0x000fe2000bf06270 */
[----:B------:R-:W-:Y:S01]  /*0da0*/  UIMAD UR4, UR12, UR5, UR4 ;  /* 0x000000050c0472a4 */ /* 0x000fe2000f8e0204 */
[----:B------:R-:W-:Y:S01]  /*0db0*/  SHF.R.S32.HI R237, RZ, 0x1f, R236 ;  /* 0x0000001fffed7819 */ /* 0x000fe200000114ec */
[----:B------:R-:W-:Y:S01]  /*0dc0*/  IMAD.SHL.U32 R232, R0, 0x8, RZ ;  /* 0x0000000800e87824 */ /* 0x000fe200078e00ff */
[----:B------:R-:W-:Y:S01]  /*0dd0*/  LOP3.LUT R3, R3, 0x1c0, RZ, 0xc0, !PT ;  /* 0x000001c003037812 */ /* 0x000fe200078ec0ff */
[----:B------:R-:W-:Y:S01]  /*0de0*/  UIADD3 UR31, UR26, -0x1, URZ ;  /* 0xffffffff1a1f7890 */ /* 0x000fe2000fffe03f */
[----:B------:R-:W-:Y:S01]  /*0df0*/  ISETP.GE.AND P5, PT, R224, UR18, PT ;  /* 0x00000012e0007c0c */ /* 0x000fe2000bfa6270 */
[----:B------:R-:W-:Y:S01]  /*0e00*/  IMAD R231, R247, c[0x0][0x1b0], RZ ;  /* 0x00006c00f7e77a24 */ /* 0x000fe200078e02ff */
[----:B------:R-:W-:Y:S01]  /*0e10*/  SHF.R.U32.HI R226, RZ, 0x3, R3 ;  /* 0x00000003ffe27819 */ /* 0x000fe20000011603 */
[----:B------:R-:W-:Y:S01]  /*0e20*/  UIMAD UR12, UR31, -0x20, UR9 ;  /* 0xffffffe01f0c78a4 */ /* 0x000fe2000f8e0209 */
[----:B------:R-:W-:Y:S01]  /*0e30*/  LOP3.LUT R3, R3, 0x38, R232, 0xf8, !PT ;  /* 0x0000003803037812 */ /* 0x000fe200078ef8e8 */
[----:B-1----:R-:W-:Y:S01]  /*0e40*/  IMAD.WIDE R234, R17, 0x80, R236 ;  /* 0x0000008011ea7825 */ /* 0x002fe200078e02ec */
[----:B------:R-:W-:Y:S01]  /*0e50*/  SHF.R.S32.HI R233, RZ, 0x1f, R232 ;  /* 0x0000001fffe97819 */ /* 0x000fe200000114e8 */
[----:B------:R-:W-:Y:S01]  /*0e60*/  UMOV UR21, 0x5 ;  /* 0x0000000500157882 */ /* 0x000fe20000000000 */
[----:B------:R-:W-:Y:S01]  /*0e70*/  IADD3 R2, P1, R232, UR6, RZ ;  /* 0x00000006e8027c10 */ /* 0x000fe2000ff3e0ff */
[----:B------:R-:W-:Y:S01]  /*0e80*/  IMAD R231, R244, c[0x0][0x1b4], R231 ;  /* 0x00006d00f4e77a24 */ /* 0x000fe200078e02e7 */
[----:B------:R-:W-:Y:S01]  /*0e90*/  @!P0 IADD3 R33, P2, R234, 0x10, RZ ;  /* 0x00000010ea218810 */ /* 0x000fe20007f5e0ff */
[----:B------:R-:W-:Y:S01]  /*0ea0*/  USHF.R.S32.HI UR13, URZ, 0x1f, UR31 ;  /* 0x0000001f3f0d7899 */ /* 0x000fe2000801141f */
[----:B------:R-:W-:Y:S01]  /*0eb0*/  LOP3.LUT R226, R3, R226, RZ, 0x3c, !PT ;  /* 0x000000e203e27212 */ /* 0x000fe200078e3cff */
[----:B------:R-:W-:Y:S01]  /*0ec0*/  IMAD.SHL.U32 R217, R0, 0x40, RZ ;  /* 0x0000004000d97824 */ /* 0x000fe200078e00ff */
[----:B------:R-:W-:Y:S01]  /*0ed0*/  IADD3.X R3, R233, UR11, RZ, P1, !PT ;  /* 0x0000000be9037c10 */ /* 0x000fe20008ffe4ff */
[----:B------:R-:W-:Y:S01]  /*0ee0*/  @!P0 IMAD.X R6, RZ, RZ, R235, P2 ;  /* 0x000000ffff068224 */ /* 0x000fe200010e06eb */
[C---:B------:R-:W-:Y:S01]  /*0ef0*/  IADD3 R223, R236.reuse, 0x30, RZ ;  /* 0x00000030ecdf7810 */ /* 0x040fe20007ffe0ff */
[----:B------:R-:W-:Y:S01]  /*0f00*/  IMAD R247, R247, c[0x0][0x1b8], RZ ;  /* 0x00006e00f7f77a24 */ /* 0x000fe200078e02ff */
[----:B------:R-:W-:Y:S01]  /*0f10*/  IADD3 R222, R236, 0x40, RZ ;  /* 0x00000040ecde7810 */ /* 0x000fe20007ffe0ff */
[----:B--2---:R-:W-:Y:S01]  /*0f20*/  IMAD.WIDE.U32 R14, R14, c[0x0][0x1a8], R2 ;  /* 0x00006a000e0e7a25 */ /* 0x004fe200078e0002 */
[----:B------:R-:W-:Y:S01]  /*0f30*/  @!P5 IADD3 R26, P2, R234, 0x20, RZ ;  /* 0x00000020ea1ad810 */ /* 0x000fe20007f5e0ff */
[----:B------:R-:W-:Y:S01]  /*0f40*/  UISETP.GE.AND UP0, UPT, UR26, 0x2, UPT ;  /* 0x000000021a00788c */ /* 0x000fe2000bf06270 */
[----:B------:R-:W-:Y:S01]  /*0f50*/  ISETP.GE.AND P1, PT, R236, UR18, PT ;  /* 0x00000012ec007c0c */ /* 0x000fe2000bf26270 */
[----:B------:R-:W-:Y:S01]  /*0f60*/  @!P0 IMAD R6, R6, c[0x0][0x190], RZ ;  /* 0x0000640006068a24 */ /* 0x000fe200078e02ff */
[----:B------:R-:W-:Y:S01]  /*0f70*/  ISETP.GE.AND P4, PT, R223, UR18, PT ;  /* 0x00000012df007c0c */ /* 0x000fe2000bf86270 */
[----:B------:R-:W-:Y:S01]  /*0f80*/  @!P5 IMAD.X R13, RZ, RZ, R235, P2 ;  /* 0x000000ffff0dd224 */ /* 0x000fe200010e06eb */
[----:B------:R-:W-:Y:S01]  /*0f90*/  LEA.HI R3, R7, R18, RZ, 0x6 ;  /* 0x0000001207037211 */ /* 0x000fe200078f30ff */
[--C-:B------:R-:W-:Y:S01]  /*0fa0*/  @!P0 IMAD.MOV.U32 R20, RZ, RZ, R14.reuse ;  /* 0x000000ffff148224 */ /* 0x100fe200078e000e */
[----:B------:R-:W-:Y:S01]  /*0fb0*/  ISETP.GE.AND P3, PT, R222, UR18, PT ;  /* 0x00000012de007c0c */ /* 0x000fe2000bf66270 */
[----:B------:R-:W-:Y:S01]  /*0fc0*/  @!P5 IMAD R13, R13, c[0x0][0x190], RZ ;  /* 0x000064000d0dda24 */ /* 0x000fe200078e02ff */
[----:B------:R-:W-:Y:S01]  /*0fd0*/  IADD3 R21, R15, UR4, RZ ;  /* 0x000000040f157c10 */ /* 0x000fe2000fffe0ff */
[----:B------:R-:W-:Y:S01]  /*0fe0*/  IMAD.SHL.U32 R3, R3, 0x8, RZ ;  /* 0x0000000803037824 */ /* 0x000fe200078e00ff */
[----:B------:R-:W-:Y:S01]  /*0ff0*/  IADD3 R221, R236, 0x50, RZ ;  /* 0x00000050ecdd7810 */ /* 0x000fe20007ffe0ff */
[----:B------:R-:W-:Y:S01]  /*1000*/  @!P5 IMAD R8, R26, c[0x0][0x194], R13 ;  /* 0x000065001a08da24 */ /* 0x000fe200078e020d */
[----:B------:R-:W-:Y:S01]  /*1010*/  IADD3 R220, R236, 0x60, RZ ;  /* 0x00000060ecdc7810 */ /* 0x000fe20007ffe0ff */
[----:B------:R-:W-:Y:S01]  /*1020*/  @!P1 IMAD.MOV.U32 R12, RZ, RZ, R14 ;  /* 0x000000ffff0c9224 */ /* 0x000fe200078e000e */
[----:B------:R-:W-:Y:S01]  /*1030*/  LOP3.LUT R226, R226, 0xfffffe00, R3, 0xf8, !PT ;  /* 0xfffffe00e2e27812 */ /* 0x000fe200078ef803 */
[----:B------:R-:W-:Y:S01]  /*1040*/  @!P1 IMAD R3, R235, c[0x0][0x190], RZ ;  /* 0x00006400eb039a24 */ /* 0x000fe200078e02ff */
[----:B------:R-:W-:Y:S01]  /*1050*/  @!P4 IADD3 R24, P6, R234, 0x30, RZ ;  /* 0x00000030ea18c810 */ /* 0x000fe20007fde0ff */
[----:B------:R-:W-:Y:S01]  /*1060*/  @!P1 IMAD.MOV.U32 R13, RZ, RZ, R21 ;  /* 0x000000ffff0d9224 */ /* 0x000fe200078e0015 */
[----:B------:R-:W-:Y:S01]  /*1070*/  IADD3 R219, R236, 0x70, RZ ;  /* 0x00000070ecdb7810 */ /* 0x000fe20007ffe0ff */
[C---:B------:R-:W-:Y:S01]  /*1080*/  @!P1 IMAD R3, R234.reuse, c[0x0][0x194], R3 ;  /* 0x00006500ea039a24 */ /* 0x040fe200078e0203 */
[C---:B------:R-:W-:Y:S01]  /*1090*/  @!P3 IADD3 R9, P2, R234.reuse, 0x40, RZ ;  /* 0x00000040ea09b810 */ /* 0x040fe20007f5e0ff */
[----:B------:R-:W-:Y:S01]  /*10a0*/  @!P1 IMAD.WIDE.U32 R12, R234, c[0x0][0x190], R12 ;  /* 0x00006400ea0c9a25 */ /* 0x000fe200078e000c */
[----:B------:R-:W-:Y:S01]  /*10b0*/  ULDC.64 UR4, c[0x0][0x198] ;  /* 0x0000660000047ab9 */ /* 0x000fe20000000a00 */
[----:B------:R-:W-:Y:S01]  /*10c0*/  LOP3.LUT R217, R217, 0x1c0, RZ, 0xc0, !PT ;  /* 0x000001c0d9d97812 */ /* 0x000fe200078ec0ff */
[----:B------:R-:W-:Y:S01]  /*10d0*/  USHF.L.U64.HI UR19, UR4, UR21, UR5 ;  /* 0x0000001504137299 */ /* 0x000fe20008010205 */
[----:B------:R-:W-:Y:S01]  /*10e0*/  @!P5 IMAD.MOV.U32 R15, RZ, RZ, R21 ;  /* 0x000000ffff0fd224 */ /* 0x000fe200078e0015 */
[----:B------:R-:W-:Y:S01]  /*10f0*/  USHF.L.U32 UR11, UR4, 0x4, URZ ;  /* 0x00000004040b7899 */ /* 0x000fe2000800063f */
[--C-:B------:R-:W-:Y:S01]  /*1100*/  @!P4 IMAD.X R11, RZ, RZ, R235.reuse, P6 ;  /* 0x000000ffff0bc224 */ /* 0x100fe200030e06eb */
[----:B------:R-:W-:Y:S01]  /*1110*/  UIMAD UR6, UR19, UR31, URZ ;  /* 0x0000001f130672a4 */ /* 0x000fe2000f8e023f */
[----:B------:R-:W-:Y:S01]  /*1120*/  @!P3 IMAD.X R10, RZ, RZ, R235, P2 ;  /* 0x000000ffff0ab224 */ /* 0x000fe200010e06eb */
[----:B------:R-:W-:Y:S01]  /*1130*/  @!P1 LEA R30, P2, R12, c[0x0][0x160], 0x1 ;  /* 0x000058000c1e9a11 */ /* 0x000fe200078408ff */
[----:B------:R-:W-:Y:S01]  /*1140*/  @!P1 IMAD.IADD R3, R13, 0x1, R3 ;  /* 0x000000010d039824 */ /* 0x000fe200078e0203 */
[----:B------:R-:W-:Y:S01]  /*1150*/  USHF.L.U64.HI UR5, UR4, UR27, UR5 ;  /* 0x0000001b04057299 */ /* 0x000fe20008010205 */
[----:B------:R-:W-:-:S03]  /*1160*/  @!P5 IMAD.WIDE.U32 R26, R26, c[0x0][0x190], R14 ;  /* 0x000064001a1ada25 */ /* 0x000fc600078e000e */
[----:B------:R-:W-:Y:S01]  /*1170*/  @!P1 LEA.HI.X R31, R12, c[0x0][0x164], R3, 0x1, P2 ;  /* 0x000059000c1f9a11 */ /* 0x000fe200010f0c03 */
[----:B------:R-:W-:Y:S01]  /*1180*/  @!P4 IMAD R11, R11, c[0x0][0x190], RZ ;  /* 0x000064000b0bca24 */ /* 0x000fe200078e02ff */
[----:B------:R-:W-:Y:S01]  /*1190*/  @!P5 LEA R12, P2, R26, c[0x0][0x160], 0x1 ;  /* 0x000058001a0cda11 */ /* 0x000fe200078408ff */
[----:B------:R-:W-:Y:S02]  /*11a0*/  @!P4 IMAD.MOV.U32 R15, RZ, RZ, R21 ;  /* 0x000000ffff0fc224 */ /* 0x000fe400078e0015 */
[----:B------:R-:W-:Y:S02]  /*11b0*/  @!P5 IMAD.IADD R8, R27, 0x1, R8 ;  /* 0x000000011b08d824 */ /* 0x000fe400078e0208 */
[----:B------:R-:W-:Y:S02]  /*11c0*/  IMAD.SHL.U32 R226, R226, 0x2, RZ ;  /* 0x00000002e2e27824 */ /* 0x000fe400078e00ff */
[C---:B------:R-:W-:Y:S01]  /*11d0*/  @!P0 IMAD R6, R33.reuse, c[0x0][0x194], R6 ;  /* 0x0000650021068a24 */ /* 0x040fe200078e0206 */
[----:B------:R-:W-:Y:S01]  /*11e0*/  @!P5 LEA.HI.X R13, R26, c[0x0][0x164], R8, 0x1, P2 ;  /* 0x000059001a0dda11 */ /* 0x000fe200010f0c08 */
[----:B------:R-:W-:Y:S01]  /*11f0*/  @!P4 IMAD R2, R24, c[0x0][0x194], R11 ;  /* 0x000065001802ca24 */ /* 0x000fe200078e020b */
[----:B------:R-:W-:Y:S01]  /*1200*/  @!PT LDS RZ, [RZ] ;  /* 0x00000000fffff984 */ /* 0x000fe20000000800 */
[----:B------:R-:W-:Y:S01]  /*1210*/  @!PT LDS RZ, [RZ] ;  /* 0x00000000fffff984 */ /* 0x000fe20000000800 */
[----:B------:R-:W-:Y:S01]  /*1220*/  @!PT LDS RZ, [RZ] ;  /* 0x00000000fffff984 */ /* 0x000fe20000000800 */
[----:B------:R1:W-:Y:S01]  /*1230*/  @!P1 LDGSTS.E.BYPASS.LTC128B.128 [R226], [R30.64] ;  /* 0x000000001ee29fae */ /* 0x0003e2000b901d58 */
[----:B------:R-:W-:Y:S01]  /*1240*/  @!P0 IMAD.WIDE.U32 R32, R33, c[0x0][0x190], R20 ;  /* 0x0000640021208a25 */ /* 0x000fe200078e0014 */
[----:B------:R-:W-:-:S02]  /*1250*/  ISETP.GE.AND P2, PT, R221, UR18, PT ;  /* 0x00000012dd007c0c */ /* 0x000fc4000bf46270 */
[----:B------:R1:W-:Y:S01]  /*1260*/  @!P1 LDGSTS.E.BYPASS.LTC128B.128 [R226+0x4000], [R30.64+0x80] ;  /* 0x040000801ee29fae */ /* 0x0003e2000b901d58 */
[----:B------:R-:W-:Y:S01]  /*1270*/  @!P3 IMAD R10, R10, c[0x0][0x190], RZ ;  /* 0x000064000a0aba24 */ /* 0x000fe200078e02ff */
[----:B------:R-:W-:Y:S01]  /*1280*/  @!P0 LEA R22, P6, R32, c[0x0][0x160], 0x1 ;  /* 0x0000580020168a11 */ /* 0x000fe200078c08ff */
[----:B------:R-:W-:-:S04]  /*1290*/  @!P4 IMAD.WIDE.U32 R24, R24, c[0x0][0x190], R14 ;  /* 0x000064001818ca25 */ /* 0x000fc800078e000e */
[----:B------:R-:W-:Y:S02]  /*12a0*/  @!P3 IMAD.MOV.U32 R28, RZ, RZ, R14 ;  /* 0x000000ffff1cb224 */ /* 0x000fe400078e000e */
[----:B------:R-:W-:Y:S02]  /*12b0*/  @!P3 IMAD.MOV.U32 R29, RZ, RZ, R21 ;  /* 0x000000ffff1db224 */ /* 0x000fe400078e0015 */
[----:B------:R-:W-:Y:S01]  /*12c0*/  @!P3 IMAD R3, R9, c[0x0][0x194], R10 ;  /* 0x000065000903ba24 */ /* 0x000fe200078e020a */
[----:B------:R-:W-:Y:S01]  /*12d0*/  @!P4 LEA R10, P1, R24, c[0x0][0x160], 0x1 ;  /* 0x00005800180aca11 */ /* 0x000fe200078208ff */
[----:B------:R-:W-:Y:S02]  /*12e0*/  @!P0 IMAD.IADD R6, R33, 0x1, R6 ;  /* 0x0000000121068824 */ /* 0x000fe400078e0206 */
[----:B------:R-:W-:Y:S02]  /*12f0*/  @!P4 IMAD.IADD R2, R25, 0x1, R2 ;  /* 0x000000011902c824 */ /* 0x000fe400078e0202 */
[----:B------:R-:W-:Y:S01]  /*1300*/  @!P3 IMAD.WIDE.U32 R28, R9, c[0x0][0x190], R28 ;  /* 0x00006400091cba25 */ /* 0x000fe200078e001c */
[----:B------:R-:W-:-:S02]  /*1310*/  @!P0 LEA.HI.X R23, R32, c[0x0][0x164], R6, 0x1, P6 ;  /* 0x0000590020178a11 */ /* 0x000fc400030f0c06 */
[----:B------:R-:W-:Y:S01]  /*1320*/  @!P4 LEA.HI.X R11, R24, c[0x0][0x164], R2, 0x1, P1 ;  /* 0x00005900180bca11 */ /* 0x000fe200008f0c02 */
[----:B------:R-:W-:Y:S01]  /*1330*/  @!P3 IMAD.IADD R3, R29, 0x1, R3 ;  /* 0x000000011d03b824 */ /* 0x000fe200078e0203 */
[----:B------:R-:W-:Y:S01]  /*1340*/  ISETP.GE.AND P1, PT, R220, UR18, PT ;  /* 0x00000012dc007c0c */ /* 0x000fe2000bf26270 */
[----:B------:R2:W-:Y:S01]  /*1350*/  @!P0 LDGSTS.E.BYPASS.LTC128B.128 [R226+0x800], [R22.64] ;  /* 0x0080000016e28fae */ /* 0x0005e2000b901d58 */
[----:B------:R-:W-:Y:S01]  /*1360*/  @!P3 LEA R26, P6, R28, c[0x0][0x160], 0x1 ;  /* 0x000058001c1aba11 */ /* 0x000fe200078c08ff */
[----:B------:R-:W-:Y:S02]  /*1370*/  IMAD R247, R244, c[0x0][0x1bc], R247 ;  /* 0x00006f00f4f77a24 */ /* 0x000fe400078e02f7 */
[----:B------:R2:W-:Y:S01]  /*1380*/  @!P0 LDGSTS.E.BYPASS.LTC128B.128 [R226+0x4800], [R22.64+0x80] ;  /* 0x0480008016e28fae */ /* 0x0005e2000b901d58 */
[----:B------:R-:W-:Y:S01]  /*1390*/  @!P3 LEA.HI.X R27, R28, c[0x0][0x164], R3, 0x1, P6 ;  /* 0x000059001c1bba11 */ /* 0x000fe200030f0c03 */
[----:B------:R-:W-:Y:S01]  /*13a0*/  IMAD.SHL.U32 R249, R18, 0x2, RZ ;  /* 0x0000000212f97824 */ /* 0x000fe200078e00ff */
[----:B------:R-:W-:Y:S01]  /*13b0*/  ISETP.GE.AND P0, PT, R219, UR18, PT ;  /* 0x00000012db007c0c */ /* 0x000fe2000bf06270 */
[----:B------:R3:W-:Y:S01]  /*13c0*/  @!P5 LDGSTS.E.BYPASS.LTC128B.128 [R226+0x1000], [R12.64] ;  /* 0x010000000ce2dfae */ /* 0x0007e2000b901d58 */
[----:B------:R-:W-:-:S02]  /*13d0*/  @!P2 IADD3 R2, P6, R234, 0x50, RZ ;  /* 0x00000050ea02a810 */ /* 0x000fc40007fde0ff */
[----:B------:R-:W-:Y:S01]  /*13e0*/  LOP3.LUT R249, R249, 0x6, RZ, 0xc0, !PT ;  /* 0x00000006f9f97812 */ /* 0x000fe200078ec0ff */
[----:B------:R-:W-:Y:S01]  /*13f0*/  @!P1 IMAD.MOV.U32 R28, RZ, RZ, R14 ;  /* 0x000000ffff1c9224 */ /* 0x000fe200078e000e */
[----:B------:R3:W-:Y:S01]  /*1400*/  @!P5 LDGSTS.E.BYPASS.LTC128B.128 [R226+0x5000], [R12.64+0x80] ;  /* 0x050000800ce2dfae */ /* 0x0007e2000b901d58 */
[----:B------:R-:W-:Y:S01]  /*1410*/  @!P2 IMAD.X R15, RZ, RZ, R235, P6 ;  /* 0x000000ffff0fa224 */ /* 0x000fe200030e06eb */
[C---:B------:R-:W-:Y:S01]  /*1420*/  @!P1 IADD3 R9, P6, R234.reuse, 0x60, RZ ;  /* 0x00000060ea099810 */ /* 0x040fe20007fde0ff */
[----:B------:R-:W-:Y:S01]  /*1430*/  @!P1 IMAD.MOV.U32 R29, RZ, RZ, R21 ;  /* 0x000000ffff1d9224 */ /* 0x000fe200078e0015 */
[----:B------:R-:W-:Y:S01]  /*1440*/  ISETP.GE.AND P5, PT, R225, UR12, PT ;  /* 0x0000000ce1007c0c */ /* 0x000fe2000bfa6270 */
[----:B------:R-:W-:Y:S01]  /*1450*/  @!P2 IMAD R15, R15, c[0x0][0x190], RZ ;  /* 0x000064000f0faa24 */ /* 0x000fe200078e02ff */
[----:B------:R4:W-:Y:S01]  /*1460*/  @!P4 LDGSTS.E.BYPASS.LTC128B.128 [R226+0x1800], [R10.64] ;  /* 0x018000000ae2cfae */ /* 0x0009e2000b901d58 */
[----:B------:R-:W-:Y:S01]  /*1470*/  @!P1 IMAD.X R6, RZ, RZ, R235, P6 ;  /* 0x000000ffff069224 */ /* 0x000fe200030e06eb */
[----:B------:R-:W-:Y:S01]  /*1480*/  @!P0 IADD3 R3, P6, R234, 0x70, RZ ;  /* 0x00000070ea038810 */ /* 0x000fe20007fde0ff */
[----:B------:R-:W-:Y:S01]  /*1490*/  @!P2 IMAD R8, R2, c[0x0][0x194], R15 ;  /* 0x000065000208aa24 */ /* 0x000fe200078e020f */
[----:B------:R4:W-:Y:S01]  /*14a0*/  @!P4 LDGSTS.E.BYPASS.LTC128B.128 [R226+0x5800], [R10.64+0x80] ;  /* 0x058000800ae2cfae */ /* 0x0009e2000b901d58 */
[----:B------:R-:W-:-:S02]  /*14b0*/  @!P1 IMAD R6, R6, c[0x0][0x190], RZ ;  /* 0x0000640006069a24 */ /* 0x000fc400078e02ff */
[C---:B------:R-:W-:Y:S01]  /*14c0*/  @!P1 IMAD.WIDE.U32 R28, R9.reuse, c[0x0][0x190], R28 ;  /* 0x00006400091c9a25 */ /* 0x040fe200078e001c */
[----:B------:R5:W-:Y:S03]  /*14d0*/  @!P3 LDGSTS.E.BYPASS.LTC128B.128 [R226+0x2000], [R26.64] ;  /* 0x020000001ae2bfae */ /* 0x000be6000b901d58 */
[----:B------:R-:W-:Y:S01]  /*14e0*/  @!P1 IMAD R6, R9, c[0x0][0x194], R6 ;  /* 0x0000650009069a24 */ /* 0x000fe200078e0206 */
[----:B------:R5:W-:Y:S01]  /*14f0*/  @!P3 LDGSTS.E.BYPASS.LTC128B.128 [R226+0x6000], [R26.64+0x80] ;  /* 0x060000801ae2bfae */ /* 0x000be2000b901d58 */
[----:B--2---:R-:W-:Y:S01]  /*1500*/  @!P2 IMAD.MOV.U32 R22, RZ, RZ, R14 ;  /* 0x000000ffff16a224 */ /* 0x004fe200078e000e */
[----:B------:R-:W-:Y:S01]  /*1510*/  ISETP.GE.AND P3, PT, R236, UR12, PT ;  /* 0x0000000cec007c0c */ /* 0x000fe2000bf66270 */
[--C-:B------:R-:W-:Y:S02]  /*1520*/  @!P2 IMAD.MOV.U32 R23, RZ, RZ, R21.reuse ;  /* 0x000000ffff17a224 */ /* 0x100fe400078e0015 */
[----:B------:R-:W-:-:S02]  /*1530*/  @!P0 IMAD.MOV.U32 R15, RZ, RZ, R21 ;  /* 0x000000ffff0f8224 */ /* 0x000fc400078e0015 */
[----:B------:R-:W-:-:S04]  /*1540*/  @!P2 IMAD.WIDE.U32 R22, R2, c[0x0][0x190], R22 ;  /* 0x000064000216aa25 */ /* 0x000fc800078e0016 */
[----:B------:R-:W-:Y:S01]  /*1550*/  @!P0 IMAD.X R2, RZ, RZ, R235, P6 ;  /* 0x000000ffff028224 */ /* 0x000fe200030e06eb */
[----:B------:R-:W-:Y:S01]  /*1560*/  @!P2 LEA R24, P6, R22, c[0x0][0x160], 0x1 ;  /* 0x000058001618aa11 */ /* 0x000fe200078c08ff */
[----:B------:R-:W-:Y:S02]  /*1570*/  @!P2 IMAD.IADD R8, R23, 0x1, R8 ;  /* 0x000000011708a824 */ /* 0x000fe400078e0208 */
[----:B------:R-:W-:Y:S02]  /*1580*/  @!P0 IMAD R2, R2, c[0x0][0x190], RZ ;  /* 0x0000640002028a24 */ /* 0x000fe400078e02ff */
[----:B------:R-:W-:Y:S01]  /*1590*/  @!P1 IMAD.IADD R6, R29, 0x1, R6 ;  /* 0x000000011d069824 */ /* 0x000fe200078e0206 */
[----:B------:R-:W-:Y:S01]  /*15a0*/  @!P2 LEA.HI.X R25, R22, c[0x0][0x164], R8, 0x1, P6 ;  /* 0x000059001619aa11 */ /* 0x000fe200030f0c08 */
[C---:B------:R-:W-:Y:S01]  /*15b0*/  @!P0 IMAD R2, R3.reuse, c[0x0][0x194], R2 ;  /* 0x0000650003028a24 */ /* 0x040fe200078e0202 */
[C---:B------:R-:W-:Y:S01]  /*15c0*/  @!P1 LEA R22, P6, R28.reuse, c[0x0][0x160], 0x1 ;  /* 0x000058001c169a11 */ /* 0x040fe200078c08ff */
[----:B------:R-:W-:Y:S01]  /*15d0*/  @!P0 IMAD.WIDE.U32 R14, R3, c[0x0][0x190], R14 ;  /* 0x00006400030e8a25 */ /* 0x000fe200078e000e */
[----:B------:R-:W-:Y:S01]  /*15e0*/  LEA.HI R3, R7, R18, RZ, 0x4 ;  /* 0x0000001207037211 */ /* 0x000fe200078f20ff */
[----:B------:R5:W-:Y:S01]  /*15f0*/  @!P2 LDGSTS.E.BYPASS.LTC128B.128 [R226+0x2800], [R24.64] ;  /* 0x0280000018e2afae */ /* 0x000be2000b901d58 */
[----:B------:R-:W-:Y:S01]  /*1600*/  @!P1 LEA.HI.X R23, R28, c[0x0][0x164], R6, 0x1, P6 ;  /* 0x000059001c179a11 */ /* 0x000fe200030f0c06 */
        /* <DEDUP_REMOVED lines=10> */
[----:B------:R-:W-:Y:S01]  /*16b0*/  IMAD R7, R237, c[0x0][0x1a0], RZ ;  /* 0x00006800ed077a24 */ /* 0x000fe200078e02ff */
[----:B------:R-:W-:Y:S01]  /*16c0*/  LEA.HI R8, R3, R6, RZ, 0x1 ;  /* 0x0000000603087211 */ /* 0x000fe200078f08ff */
[----:B------:R-:W-:Y:S01]  /*16d0*/  IMAD.WIDE.U32 R14, R236, c[0x0][0x1a0], R232 ;  /* 0x00006800ec0e7a25 */ /* 0x000fe200078e00e8 */
[----:B------:R-:W-:Y:S01]  /*16e0*/  IADD3.X R229, R9, UR7, R2, P6, !PT ;  /* 0x0000000709e57c10 */ /* 0x000fe2000b7fe402 */
[----:B------:R2:W-:Y:S01]  /*16f0*/  @!P1 LDGSTS.E.BYPASS.LTC128B.128 [R226+0x3000], [R22.64] ;  /* 0x0300000016e29fae */ /* 0x0005e2000b901d58 */
[----:B------:R-:W-:Y:S01]  /*1700*/  LOP3.LUT R8, R8, 0xfffffffe, RZ, 0xc0, !PT ;  /* 0xfffffffe08087812 */ /* 0x000fe200078ec0ff */
[----:B------:R-:W-:Y:S01]  /*1710*/  IMAD R2, R236, c[0x0][0x1a4], R7 ;  /* 0x00006900ec027a24 */ /* 0x000fe200078e0207 */
[----:B------:R-:W-:Y:S01]  /*1720*/  IADD3 R28, P6, R14, UR20, RZ ;  /* 0x000000140e1c7c10 */ /* 0x000fe2000ffde0ff */
[----:B------:R-:W-:Y:S01]  /*1730*/  IMAD.WIDE.U32 R228, R244, c[0x0][0x1b0], R228 ;  /* 0x00006c00f4e47a25 */ /* 0x000fe200078e00e4 */
[----:B------:R-:W-:Y:S01]  /*1740*/  USHF.L.U32 UR20, UR4, 0x5, URZ ;  /* 0x0000000504147899 */ /* 0x000fe2000800063f */
[----:B------:R2:W-:Y:S01]  /*1750*/  @!P1 LDGSTS.E.BYPASS.LTC128B.128 [R226+0x7000], [R22.64+0x80] ;  /* 0x0700008016e29fae */ /* 0x0005e2000b901d58 */
[----:B------:R-:W-:Y:S01]  /*1760*/  IADD3.X R29, R15, UR17, R2, P6, !PT ;  /* 0x000000110f1d7c10 */ /* 0x000fe2000b7fe402 */
[----:B------:R-:W-:Y:S01]  /*1770*/  IMAD.U32 R7, RZ, RZ, UR31 ;  /* 0x0000001fff077e24 */ /* 0x000fe2000f8e00ff */
[----:B------:R-:W-:Y:S01]  /*1780*/  ISETP.GE.AND P6, PT, R236, UR12, PT ;  /* 0x0000000cec007c0c */ /* 0x000fe2000bfc6270 */
[----:B------:R-:W-:Y:S01]  /*1790*/  IMAD.IADD R231, R229, 0x1, R231 ;  /* 0x00000001e5e77824 */ /* 0x000fe200078e02e7 */
[----:B------:R-:W-:Y:S01]  /*17a0*/  UIMAD UR6, UR13, UR20, UR6 ;  /* 0x000000140d0672a4 */ /* 0x000fe2000f8e0206 */
[----:B------:R-:W-:Y:S01]  /*17b0*/  IMAD.MOV.U32 R230, RZ, RZ, R228 ;  /* 0x000000ffffe67224 */ /* 0x000fe200078e00e4 */
[----:B------:R2:W-:Y:S01]  /*17c0*/  @!P0 LDGSTS.E.BYPASS.LTC128B.128 [R226+0x3800], [R20.64] ;  /* 0x0380000014e28fae */ /* 0x0005e2000b901d58 */
[----:B------:R-:W-:Y:S01]  /*17d0*/  IMAD.IADD R8, R6, 0x1, -R8 ;  /* 0x0000000106087824 */ /* 0x000fe200078e0a08 */
[----:B------:R-:W-:Y:S01]  /*17e0*/  LOP3.LUT R3, R3, 0xfffffff0, RZ, 0xc0, !PT ;  /* 0xfffffff003037812 */ /* 0x000fe200078ec0ff */
[----:B-1----:R-:W-:Y:S01]  /*17f0*/  IMAD.WIDE.U32 R30, R7, UR20, R230 ;  /* 0x00000014071e7c25 */ /* 0x002fe2000f8e00e6 */
[----:B------:R2:W-:Y:S01]  /*1800*/  @!P0 LDGSTS.E.BYPASS.LTC128B.128 [R226+0x7800], [R20.64+0x80] ;  /* 0x0780008014e28fae */ /* 0x0005e2000b901d58 */
[----:B------:R-:W-:-:S02]  /*1810*/  UIADD3 UR17, UR29, 0x646e171e, URZ ;  /* 0x646e171e1d117890 */ /* 0x000fc4000fffe03f */
[----:B----4-:R-:W-:Y:S01]  /*1820*/  IMAD.SHL.U32 R10, R236, 0x8, RZ ;  /* 0x00000008ec0a7824 */ /* 0x010fe200078e00ff */
[----:B------:R-:W-:Y:S01]  /*1830*/  IADD3 R6, R31, UR6, RZ ;  /* 0x000000061f067c10 */ /* 0x000fe2000fffe0ff */
[----:B------:R-:W-:Y:S01]  /*1840*/  IMAD.IADD R14, R18, 0x1, -R3 ;  /* 0x00000001120e7824 */ /* 0x000fe200078e0a03 */
[C---:B---3--:R-:W-:Y:S01]  /*1850*/  @!P6 LEA R12, P4, R30.reuse, c[0x0][0x168], 0x1 ;  /* 0x00005a001e0cea11 */ /* 0x048fe200078808ff */
[----:B------:R-:W-:Y:S01]  /*1860*/  ULDC.64 UR6, c[0x0][0x1a0] ;  /* 0x0000680000067ab9 */ /* 0x000fe20000000a00 */
[----:B------:R-:W-:Y:S01]  /*1870*/  LOP3.LUT R10, R217, 0x8, R10, 0xf8, !PT ;  /* 0x00000008d90a7812 */ /* 0x000fe200078ef80a */
[----:B------:R-:W-:Y:S01]  /*1880*/  USHF.L.U64.HI UR21, UR6, UR21, UR7 ;  /* 0x0000001506157299 */ /* 0x000fe20008010207 */
[----:B------:R-:W-:Y:S01]  /*1890*/  @!P6 LEA.HI.X R13, R30, c[0x0][0x16c], R6, 0x1, P4 ;  /* 0x00005b001e0dea11 */ /* 0x000fe200020f0c06 */
[----:B------:R-:W-:Y:S01]  /*18a0*/  IMAD.WIDE.U32 R244, R244, c[0x0][0x1b8], R28 ;  /* 0x00006e00f4f47a25 */ /* 0x000fe200078e001c */
[----:B------:R-:W-:Y:S01]  /*18b0*/  SHF.R.U32.HI R217, RZ, 0x3, R217 ;  /* 0x00000003ffd97819 */ /* 0x000fe200000116d9 */
[----:B------:R-:W-:Y:S01]  /*18c0*/  USHF.L.U32 UR22, UR6, 0x5, URZ ;  /* 0x0000000506167899 */ /* 0x000fe2000800063f */
[----:B------:R-:W-:Y:S01]  /*18d0*/  @!P5 IADD3 R9, P4, R30, UR11, RZ ;  /* 0x0000000b1e09dc10 */ /* 0x000fe2000ff9e0ff */
[----:B------:R1:W-:Y:S01]  /*18e0*/  @!P6 LDGSTS.E.BYPASS.LTC128B.128 [R226+0x8000], [R12.64] ;  /* 0x080000000ce2efae */ /* 0x0003e2000b901d58 */
[----:B------:R-:W-:Y:S01]  /*18f0*/  LOP3.LUT R217, R10, R217, RZ, 0x3c, !PT ;  /* 0x000000d90ad97212 */ /* 0x000fe200078e3cff */
[----:B------:R-:W-:Y:S01]  /*1900*/  UIMAD UR4, UR21, UR31, URZ ;  /* 0x0000001f150472a4 */ /* 0x000fe2000f8e023f */
[----:B------:R-:W-:Y:S01]  /*1910*/  @!P5 IADD3.X R6, R6, UR5, RZ, P4, !PT ;  /* 0x000000050606dc10 */ /* 0x000fe2000a7fe4ff */
[----:B------:R1:W-:Y:S01]  /*1920*/  @!P6 LDGSTS.E.BYPASS.LTC128B.128 [R226+0x9000], [R12.64+0x80] ;  /* 0x090000800ce2efae */ /* 0x0003e2000b901d58 */
[----:B------:R-:W-:Y:S01]  /*1930*/  @!P5 LEA R10, P4, R9, c[0x0][0x168], 0x1 ;  /* 0x00005a00090ada11 */ /* 0x000fe200078808ff */
[----:B------:R-:W-:Y:S01]  /*1940*/  IMAD.IADD R247, R245, 0x1, R247 ;  /* 0x00000001f5f77824 */ /* 0x000fe200078e02f7 */
[----:B------:R-:W-:Y:S01]  /*1950*/  SHF.R.S32.HI R3, RZ, 0x1f, R14 ;  /* 0x0000001fff037819 */ /* 0x000fe2000001140e */
[----:B------:R-:W-:Y:S01]  /*1960*/  IMAD.MOV.U32 R246, RZ, RZ, R244 ;  /* 0x000000fffff67224 */ /* 0x000fe200078e00f4 */
[----:B------:R-:W-:Y:S01]  /*1970*/  @!P5 LEA.HI.X R11, R9, c[0x0][0x16c], R6, 0x1, P4 ;  /* 0x00005b00090bda11 */ /* 0x000fe200020f0c06 */
[C---:B------:R-:W-:Y:S01]  /*1980*/  IMAD.SHL.U32 R6, R8.reuse, 0x8, RZ ;  /* 0x0000000808067824 */ /* 0x040fe200078e00ff */
[----:B------:R-:W-:Y:S01]  /*1990*/  LEA.HI R2, R3, R14, RZ, 0x3 ;  /* 0x0000000e03027211 */ /* 0x000fe200078f18ff */
[----:B------:R-:W-:Y:S01]  /*19a0*/  UIMAD UR13, UR13, UR22, UR4 ;  /* 0x000000160d0d72a4 */ /* 0x000fe2000f8e0204 */
[----:B------:R-:W-:Y:S01]  /*19b0*/  IMAD R217, R8, 0x200, R217 ;  /* 0x0000020008d97824 */ /* 0x000fe200078e02d9 */
[----:B------:R3:W-:Y:S01]  /*19c0*/  @!P5 LDGSTS.E.BYPASS.LTC128B.128 [R226+0x8800], [R10.64] ;  /* 0x088000000ae2dfae */ /* 0x0007e2000b901d58 */
[----:B------:R-:W-:Y:S01]  /*19d0*/  LOP3.LUT R3, R2, 0xfffffff8, RZ, 0xc0, !PT ;  /* 0xfffffff802037812 */ /* 0x000fe200078ec0ff */
[----:B------:R-:W-:Y:S01]  /*19e0*/  USHF.L.U32 UR4, UR6, 0x4, URZ ;  /* 0x0000000406047899 */ /* 0x000fe2000800063f */
[----:B------:R-:W-:Y:S01]  /*19f0*/  IMAD.SHL.U32 R217, R217, 0x2, RZ ;  /* 0x00000002d9d97824 */ /* 0x000fe200078e00ff */
[----:B------:R3:W-:Y:S01]  /*1a00*/  @!P5 LDGSTS.E.BYPASS.LTC128B.128 [R226+0x9800], [R10.64+0x80] ;  /* 0x098000800ae2dfae */ /* 0x0007e2000b901d58 */
[----:B------:R-:W-:Y:S01]  /*1a10*/  USHF.L.U64.HI UR27, UR6, UR27, UR7 ;  /* 0x0000001b061b7299 */ /* 0x000fe20008010207 */
[----:B------:R-:W-:-:S02]  /*1a20*/  IMAD.IADD R3, R14, 0x1, -R3 ;  /* 0x000000010e037824 */ /* 0x000fc400078e0a03 */
[----:B------:R-:W0:Y:S01]  /*1a30*/  LDGDEPBAR ;  /* 0x00000000000079af */ /* 0x000e220000000000 */
[----:B------:R-:W-:Y:S01]  /*1a40*/  IMAD.WIDE.U32 R14, R7, UR22, R246 ;  /* 0x00000016070e7c25 */ /* 0x000fe2000f8e00f6 */
[----:B------:R-:W-:-:S03]  /*1a50*/  IADD3 R215, R217, 0x8020, RZ ;  /* 0x00008020d9d77810 */ /* 0x000fc60007ffe0ff */
[----:B------:R-:W-:Y:S02]  /*1a60*/  IMAD.SHL.U32 R9, R3, 0x40, RZ ;  /* 0x0000004003097824 */ /* 0x000fe400078e00ff */
[----:B------:R-:W-:Y:S01]  /*1a70*/  IMAD.SHL.U32 R7, R2, 0x40, RZ ;  /* 0x0000004002077824 */ /* 0x000fe200078e00ff */
[----:B------:R-:W-:Y:S02]  /*1a80*/  SHF.R.S32.HI R2, RZ, 0x5, R5 ;  /* 0x00000005ff027819 */ /* 0x000fe40000011405 */
[----:B------:R-:W-:Y:S02]  /*1a90*/  LOP3.LUT R9, R9, 0x1c0, RZ, 0xc0, !PT ;  /* 0x000001c009097812 */ /* 0x000fe400078ec0ff */
[----:B-1----:R-:W-:Y:S01]  /*1aa0*/  @!P3 LEA R12, P1, R14, c[0x0][0x170], 0x1 ;  /* 0x00005c000e0cba11 */ /* 0x002fe200078208ff */
[----:B------:R-:W-:Y:S01]  /*1ab0*/  IMAD R202, R17, 0x8, R2 ;  /* 0x0000000811ca7824 */ /* 0x000fe200078e0202 */
[----:B------:R-:W-:Y:S02]  /*1ac0*/  LOP3.LUT R6, R9, 0x8, R6, 0xf8, !PT ;  /* 0x0000000809067812 */ /* 0x000fe400078ef806 */
[----:B------:R-:W-:-:S02]  /*1ad0*/  SHF.R.U32.HI R9, RZ, 0x3, R9 ;  /* 0x00000003ff097819 */ /* 0x000fc40000011609 */
[----:B------:R-:W-:Y:S02]  /*1ae0*/  LOP3.LUT R7, R7, 0xfffffe00, RZ, 0xc0, !PT ;  /* 0xfffffe0007077812 */ /* 0x000fe400078ec0ff */
[----:B------:R-:W-:Y:S02]  /*1af0*/  LOP3.LUT R6, R6, R9, RZ, 0x3c, !PT ;  /* 0x0000000906067212 */ /* 0x000fe400078e3cff */
[----:B------:R-:W-:Y:S01]  /*1b00*/  @!P2 IADD3 R9, P0, R14, UR4, RZ ;  /* 0x000000040e09ac10 */ /* 0x000fe2000ff1e0ff */
[----:B------:R-:W-:Y:S01]  /*1b10*/  IMAD R5, R2, 0x400, R7 ;  /* 0x0000040002057824 */ /* 0x000fe200078e0207 */
[----:B------:R-:W-:-:S04]  /*1b20*/  DEPBAR.LE SB0, 0x0 ;  /* 0x000080000000791a */ /* 0x000fc80000000000 */
[----:B------:R-:W-:Y:S01]  /*1b30*/  BAR.SYNC.DEFER_BLOCKING 0x0 ;  /* 0x0000000000007b1d */ /* 0x000fe20000010000 */
[----:B---3--:R-:W-:Y:S01]  /*1b40*/  IADD3 R10, R15, UR13, RZ ;  /* 0x0000000d0f0a7c10 */ /* 0x008fe2000fffe0ff */
[----:B------:R-:W-:Y:S01]  /*1b50*/  IMAD.IADD R218, R6, 0x1, R5 ;  /* 0x0000000106da7824 */ /* 0x000fe200078e0205 */
[----:B------:R-:W-:Y:S01]  /*1b60*/  LEA R18, R2, UR8, 0x4 ;  /* 0x0000000802127c11 */ /* 0x000fe2000f8e20ff */
[----:B------:R-:W-:Y:S01]  /*1b70*/  IMAD.MOV.U32 R5, RZ, RZ, 0x10 ;  /* 0x00000010ff057424 */ /* 0x000fe200078e00ff */
[----:B------:R-:W-:Y:S01]  /*1b80*/  @!P3 LEA.HI.X R13, R14, c[0x0][0x174], R10, 0x1, P1 ;  /* 0x00005d000e0dba11 */ /* 0x000fe200008f0c0a */
[----:B------:R-:W-:Y:S01]  /*1b90*/  IMAD.SHL.U32 R218, R218, 0x2, RZ ;  /* 0x00000002dada7824 */ /* 0x000fe200078e00ff */
[----:B------:R-:W-:Y:S02]  /*1ba0*/  @!P2 IADD3.X R10, R10, UR27, RZ, P0, !PT ;  /* 0x0000001b0a0aac10 */ /* 0x000fe400087fe4ff */
[----:B------:R-:W-:-:S04]  /*1bb0*/  @!P2 LEA R14, P0, R9, c[0x0][0x170], 0x1 ;  /* 0x00005c00090eaa11 */ /* 0x000fc800078008ff */
[----:B------:R-:W-:Y:S01]  /*1bc0*/  @!P2 LEA.HI.X R15, R9, c[0x0][0x174], R10, 0x1, P0 ;  /* 0x00005d00090faa11 */ /* 0x000fe200000f0c0a */
        /* <DEDUP_REMOVED lines=13> */
[----:B------:R1:W-:Y:S01]  /*1ca0*/  @!P2 LDGSTS.E.BYPASS.LTC128B.128 [R226+0xb800], [R14.64+0x80] ;  /* 0x0b8000800ee2afae */ /* 0x0003e2000b901d58 */
[----:B------:R-:W-:Y:S01]  /*1cb0*/  R2P PR, R3, 0x6 ;  /* 0x0000000603007804 */ /* 0x000fe20000000000 */
[----:B------:R-:W-:-:S02]  /*1cc0*/  IMAD.MOV.U32 R3, RZ, RZ, -0x20 ;  /* 0xffffffe0ff037424 */ /* 0x000fc400078e00ff */
[----:B------:R-:W-:Y:S02]  /*1cd0*/  LDSM.16.M88.4 R40, [R217+0x8000] ;  /* 0x00800000d928783b */ /* 0x000fe40000000200 */
[----:B------:R-:W-:Y:S02]  /*1ce0*/  SEL R5, R5, 0xfffffff0, !P1 ;  /* 0xfffffff005057807 */ /* 0x000fe40004800000 */
[----:B------:R-:W3:Y:S01]  /*1cf0*/  LDSM.16.M88.4 R28, [R218+0x2000] ;  /* 0x00200000da1c783b */ /* 0x000ee20000000200 */
[----:B------:R-:W-:Y:S02]  /*1d00*/  SEL R3, R3, 0x20, P2 ;  /* 0x0000002003037807 */ /* 0x000fe40001000000 */
[----:B------:R-:W-:Y:S01]  /*1d10*/  R2P PR, R0, 0x6 ;  /* 0x0000000600007804 */ /* 0x000fe20000000000 */
[----:B--2---:R-:W2:Y:S01]  /*1d20*/  LDSM.16.M88.4 R20, [R218] ;  /* 0x00000000da14783b */ /* 0x004ea20000000200 */
[----:B------:R-:W-:Y:S01]  /*1d30*/  IADD3 R0, R217, 0x8000, RZ ;  /* 0x00008000d9007810 */ /* 0x000fe20007ffe0ff */
[----:B------:R-:W-:-:S02]  /*1d40*/  IMAD R216, R5, 0x2, R218 ;  /* 0x0000000205d87824 */ /* 0x000fc400078e02da */
[----:B------:R-:W4:Y:S01]  /*1d50*/  LDSM.16.M88.4 R72, [R217+0x8800] ;  /* 0x00880000d948783b */ /* 0x000f220000000200 */
[C---:B------:R-:W-:Y:S02]  /*1d60*/  IMAD R214, R3.reuse, 0x2, R218 ;  /* 0x0000000203d67824 */ /* 0x040fe400078e02da */
[----:B------:R-:W-:Y:S01]  /*1d70*/  IMAD R213, R3, 0x2, R216 ;  /* 0x0000000203d57824 */ /* 0x000fe200078e02d8 */
[----:B------:R-:W-:Y:S04]  /*1d80*/  LDSM.16.M88.4 R64, [R216] ;  /* 0x00000000d840783b */ /* 0x000fe80000000200 */
[----:B------:R-:W-:Y:S01]  /*1d90*/  @P1 IADD3 R215, R0, -0x20, RZ ;  /* 0xffffffe000d71810 */ /* 0x000fe20007ffe0ff */
[----:B------:R-:W-:Y:S01]  /*1da0*/  IMAD.MOV.U32 R0, RZ, RZ, 0x40 ;  /* 0x00000040ff007424 */ /* 0x000fe200078e00ff */
[----:B------:R-:W-:Y:S02]  /*1db0*/  LDSM.16.M88.4 R60, [R214+0x2000] ;  /* 0x00200000d63c783b */ /* 0x000fe40000000200 */
[----:B------:R-:W-:-:S02]  /*1dc0*/  IADD3 R207, R215, 0x800, RZ ;  /* 0x00000800d7cf7810 */ /* 0x000fc40007ffe0ff */
[----:B------:R-:W-:Y:S01]  /*1dd0*/  LDSM.16.M88.4 R8, [R215] ;  /* 0x00000000d708783b */ /* 0x000fe20000000200 */
[----:B------:R-:W-:Y:S02]  /*1de0*/  SEL R0, R0, 0xffffffc0, !P2 ;  /* 0xffffffc000007807 */ /* 0x000fe40005000000 */
[C---:B------:R-:W-:Y:S01]  /*1df0*/  IADD3 R205, R215.reuse, 0x1000, RZ ;  /* 0x00001000d7cd7810 */ /* 0x040fe20007ffe0ff */
[----:B-1----:R-:W1:Y:S01]  /*1e00*/  LDSM.16.M88.4 R12, [R216+0x2000] ;  /* 0x00200000d80c783b */ /* 0x002e620000000200 */
[----:B------:R-:W-:Y:S01]  /*1e10*/  IADD3 R204, R215, 0x1800, RZ ;  /* 0x00001800d7cc7810 */ /* 0x000fe20007ffe0ff */
[----:B------:R-:W-:Y:S02]  /*1e20*/  IMAD.IADD R211, R217, 0x1, R0 ;  /* 0x00000001d9d37824 */ /* 0x000fe400078e0200 */
[----:B------:R-:W1:Y:S01]  /*1e30*/  LDSM.16.M88.4 R68, [R215+0x800] ;  /* 0x00080000d744783b */ /* 0x000e620000000200 */
[----:B------:R-:W-:Y:S01]  /*1e40*/  IMAD.IADD R206, R0, 0x1, R215 ;  /* 0x0000000100ce7824 */ /* 0x000fe200078e02d7 */
[----:B------:R-:W-:-:S02]  /*1e50*/  SHF.R.S32.HI R0, RZ, 0x1f, R19 ;  /* 0x0000001fff007819 */ /* 0x000fc40000011413 */
[----:B------:R-:W1:Y:S02]  /*1e60*/  LDSM.16.M88.4 R56, [R211+0x8000] ;  /* 0x00800000d338783b */ /* 0x000e640000000200 */
[----:B------:R-:W-:Y:S01]  /*1e70*/  LEA.HI R227, R0, R19, RZ, 0x2 ;  /* 0x0000001300e37211 */ /* 0x000fe200078f10ff */
[----:B------:R-:W-:Y:S01]  /*1e80*/  IMAD.U32 R0, RZ, RZ, UR10 ;  /* 0x0000000aff007e24 */ /* 0x000fe2000f8e00ff */
[----:B-----5:R-:W-:Y:S01]  /*1e90*/  LDSM.16.M88.4 R24, [R211+0x8800] ;  /* 0x00880000d318783b */ /* 0x020fe20000000200 */
[----:B---3--:R-:W-:Y:S01]  /*1ea0*/  HMMA.16816.F32.BF16 R48, R28, R40, RZ ;  /* 0x000000281c30723c */ /* 0x008fe200000418ff */
[----:B------:R-:W-:Y:S02]  /*1eb0*/  SHF.R.S32.HI R227, RZ, 0x2, R227 ;  /* 0x00000002ffe37819 */ /* 0x000fe400000114e3 */
[----:B------:R-:W-:Y:S02]  /*1ec0*/  LDSM.16.M88.4 R76, [R213] ;  /* 0x00000000d54c783b */ /* 0x000fe40000000200 */
[----:B------:R-:W-:-:S02]  /*1ed0*/  IADD3 R19, R18, 0x1, R227 ;  /* 0x0000000112137810 */ /* 0x000fc40007ffe0e3 */
[----:B------:R-:W-:Y:S01]  /*1ee0*/  LDSM.16.M88.4 R80, [R206+0x800] ;  /* 0x00080000ce50783b */ /* 0x000fe20000000200 */
[----:B------:R-:W-:Y:S01]  /*1ef0*/  IMAD.U32 R18, RZ, RZ, UR31 ;  /* 0x0000001fff127e24 */ /* 0x000fe2000f8e00ff */
[----:B--2---:R-:W-:Y:S01]  /*1f00*/  HMMA.16816.F32.BF16 R52, R20, R40, RZ ;  /* 0x000000281434723c */ /* 0x004fe200000418ff */
[----:B------:R-:W-:Y:S01]  /*1f10*/  IADD3 R0, R19, UR9, -R0 ;  /* 0x0000000913007c10 */ /* 0x000fe2000fffe800 */
[----:B------:R-:W0:Y:S03]  /*1f20*/  LDGDEPBAR ;  /* 0x00000000000079af */ /* 0x000e260000000000 */
[----:B------:R-:W-:-:S03]  /*1f30*/  IADD3 R0, R0, c[0x0][0x2e8], RZ ;  /* 0x0000ba0000007a10 */ /* 0x000fc60007ffe0ff */
[-C--:B------:R-:W-:Y:S01]  /*1f40*/  HMMA.16816.F32.BF16 R44, R28, R42.reuse, RZ ;  /* 0x0000002a1c2c723c */ /* 0x080fe200000418ff */
[C---:B------:R-:W-:Y:S02]  /*1f50*/  IADD3 R2, R0.reuse, 0x48, RZ ;  /* 0x0000004800027810 */ /* 0x040fe40007ffe0ff */
[----:B------:R-:W-:Y:S02]  /*1f60*/  IADD3 R240, R0, 0x40, RZ ;  /* 0x0000004000f07810 */ /* 0x000fe40007ffe0ff */
[----:B------:R-:W-:Y:S02]  /*1f70*/  IMNMX R2, R2, UR9, PT ;  /* 0x0000000902027c17 */ /* 0x000fe4000b800200 */
[----:B------:R-:W-:Y:S01]  /*1f80*/  IADD3 R242, R0, 0x8, RZ ;  /* 0x0000000800f27810 */ /* 0x000fe20007ffe0ff */
[----:B------:R-:W-:Y:S01]  /*1f90*/  HMMA.16816.F32.BF16 R40, R20, R42, RZ ;  /* 0x0000002a1428723c */ /* 0x000fe200000418ff */
[----:B------:R-:W-:Y:S02]  /*1fa0*/  IMNMX R240, R240, UR9, PT ;  /* 0x00000009f0f07c17 */ /* 0x000fe4000b800200 */
[----:B------:R-:W-:Y:S01]  /*1fb0*/  IMNMX R248, R0, UR9, PT ;  /* 0x0000000900f87c17 */ /* 0x000fe2000b800200 */
[----:B------:R-:W-:Y:S01]  /*1fc0*/  IMAD.IADD R0, R7, 0x1, R6 ;  /* 0x0000000107007824 */ /* 0x000fe200078e0206 */
[----:B------:R-:W-:-:S03]  /*1fd0*/  IMNMX R242, R242, UR9, PT ;  /* 0x00000009f2f27c17 */ /* 0x000fc6000b800200 */
[C---:B----4-:R-:W-:Y:S08]  /*1fe0*/  HMMA.16816.F32.BF16 R32, R28.reuse, R72, RZ ;  /* 0x000000481c20723c */ /* 0x050ff000000418ff */
[----:B------:R-:W-:Y:S08]  /*1ff0*/  HMMA.16816.F32.BF16 R28, R28, R74, RZ ;  /* 0x0000004a1c1c723c */ /* 0x000ff000000418ff */
[C---:B------:R-:W-:Y:S08]  /*2000*/  HMMA.16816.F32.BF16 R36, R20.reuse, R72, RZ ;  /* 0x000000481424723c */ /* 0x040ff000000418ff */
[----:B------:R-:W-:Y:S01]  /*2010*/  HMMA.16816.F32.BF16 R20, R20, R74, RZ ;  /* 0x0000004a1414723c */ /* 0x000fe200000418ff */
[----:B------:R-:W2:Y:S07]  /*2020*/  LDSM.16.M88.4 R72, [R214] ;  /* 0x00000000d648783b */ /* 0x000eae0000000200 */
[-C--:B-1----:R-:W-:Y:S08]  /*2030*/  HMMA.16816.F32.BF16 R48, R12, R8.reuse, R48 ;  /* 0x000000080c30723c */ /* 0x082ff00000041830 */
[C---:B------:R-:W-:Y:S08]  /*2040*/  HMMA.16816.F32.BF16 R52, R64.reuse, R8, R52 ;  /* 0x000000084034723c */ /* 0x040ff00000041834 */
[----:B------:R-:W-:Y:S08]  /*2050*/  HMMA.16816.F32.BF16 R40, R64, R10, R40 ;  /* 0x0000000a4028723c */ /* 0x000ff00000041828 */
[C---:B------:R-:W-:Y:S08]  /*2060*/  HMMA.16816.F32.BF16 R32, R12.reuse, R68, R32 ;  /* 0x000000440c20723c */ /* 0x040ff00000041820 */
[C---:B------:R-:W-:Y:S01]  /*2070*/  HMMA.16816.F32.BF16 R44, R12.reuse, R10, R44 ;  /* 0x0000000a0c2c723c */ /* 0x040fe2000004182c */
[----:B------:R-:W-:Y:S07]  /*2080*/  LDSM.16.M88.4 R8, [R206] ;  /* 0x00000000ce08783b */ /* 0x000fee0000000200 */
[----:B------:R-:W-:Y:S01]  /*2090*/  HMMA.16816.F32.BF16 R28, R12, R70, R28 ;  /* 0x000000460c1c723c */ /* 0x000fe2000004181c */
[----:B------:R-:W1:Y:S07]  /*20a0*/  LDSM.16.M88.4 R12, [R213+0x2000] ;  /* 0x00200000d50c783b */ /* 0x000e6e0000000200 */
[C---:B------:R-:W-:Y:S08]  /*20b0*/  HMMA.16816.F32.BF16 R36, R64.reuse, R68, R36 ;  /* 0x000000444024723c */ /* 0x040ff00000041824 */
[----:B------:R-:W-:Y:S01]  /*20c0*/  HMMA.16816.F32.BF16 R20, R64, R70, R20 ;  /* 0x000000464014723c */ /* 0x000fe20000041814 */
[----:B------:R-:W-:Y:S04]  /*20d0*/  LDSM.16.M88.4 R64, [R218+0x6000] ;  /* 0x00600000da40783b */ /* 0x000fe80000000200 */
[----:B------:R-:W-:Y:S03]  /*20e0*/  LDSM.16.M88.4 R68, [R218+0x4000] ;  /* 0x00400000da44783b */ /* 0x000fe60000000200 */
[-C--:B------:R-:W-:Y:S08]  /*20f0*/  HMMA.16816.F32.BF16 R48, R60, R56.reuse, R48 ;  /* 0x000000383c30723c */ /* 0x080ff00000041830 */
[C---:B--2---:R-:W-:Y:S08]  /*2100*/  HMMA.16816.F32.BF16 R52, R72.reuse, R56, R52 ;  /* 0x000000384834723c */ /* 0x044ff00000041834 */
[----:B------:R-:W-:Y:S08]  /*2110*/  HMMA.16816.F32.BF16 R40, R72, R58, R40 ;  /* 0x0000003a4828723c */ /* 0x000ff00000041828 */
[C---:B------:R-:W-:Y:S08]  /*2120*/  HMMA.16816.F32.BF16 R32, R60.reuse, R24, R32 ;  /* 0x000000183c20723c */ /* 0x040ff00000041820 */
[C---:B------:R-:W-:Y:S01]  /*2130*/  HMMA.16816.F32.BF16 R44, R60.reuse, R58, R44 ;  /* 0x0000003a3c2c723c */ /* 0x040fe2000004182c */
[----:B------:R-:W-:Y:S07]  /*2140*/  LDSM.16.M88.4 R56, [R217+0x9800] ;  /* 0x00980000d938783b */ /* 0x000fee0000000200 */
[----:B------:R-:W-:Y:S01]  /*2150*/  HMMA.16816.F32.BF16 R28, R60, R26, R28 ;  /* 0x0000001a3c1c723c */ /* 0x000fe2000004181c */
[----:B------:R-:W2:Y:S07]  /*2160*/  LDSM.16.M88.4 R60, [R217+0x9000] ;  /* 0x00900000d93c783b */ /* 0x000eae0000000200 */
[C---:B------:R-:W-:Y:S08]  /*2170*/  HMMA.16816.F32.BF16 R36, R72.reuse, R24, R36 ;  /* 0x000000184824723c */ /* 0x040ff00000041824 */
[----:B------:R-:W-:Y:S01]  /*2180*/  HMMA.16816.F32.BF16 R72, R72, R26, R20 ;  /* 0x0000001a4848723c */ /* 0x000fe20000041814 */
[----:B------:R-:W-:Y:S04]  /*2190*/  LDSM.16.M88.4 R20, [R216+0x6000] ;  /* 0x00600000d814783b */ /* 0x000fe80000000200 */
[----:B------:R-:W-:Y:S03]  /*21a0*/  LDSM.16.M88.4 R24, [R216+0x4000] ;  /* 0x00400000d818783b */ /* 0x000fe60000000200 */
[-C--:B-1----:R-:W-:Y:S08]  /*21b0*/  HMMA.16816.F32.BF16 R48, R12, R8.reuse, R48 ;  /* 0x000000080c30723c */ /* 0x082ff00000041830 */
[C---:B------:R-:W-:Y:S08]  /*21c0*/  HMMA.16816.F32.BF16 R52, R76.reuse, R8, R52 ;  /* 0x000000084c34723c */ /* 0x040ff00000041834 */
[-C--:B------:R-:W-:Y:S08]  /*21d0*/  HMMA.16816.F32.BF16 R40, R76, R10.reuse, R40 ;  /* 0x0000000a4c28723c */ /* 0x080ff00000041828 */
[C---:B------:R-:W-:Y:S01]  /*21e0*/  HMMA.16816.F32.BF16 R44, R12.reuse, R10, R44 ;  /* 0x0000000a0c2c723c */ /* 0x040fe2000004182c */
[----:B------:R-:W-:Y:S07]  /*21f0*/  LDSM.16.M88.4 R8, [R215+0x1800] ;  /* 0x00180000d708783b */ /* 0x000fee0000000200 */
[C---:B------:R-:W-:Y:S08]  /*2200*/  HMMA.16816.F32.BF16 R32, R12.reuse, R80, R32 ;  /* 0x000000500c20723c */ /* 0x040ff00000041820 */
[----:B------:R-:W-:Y:S01]  /*2210*/  HMMA.16816.F32.BF16 R28, R12, R82, R28 ;  /* 0x000000520c1c723c */ /* 0x000fe2000004181c */
[----:B------:R-:W1:Y:S07]  /*2220*/  LDSM.16.M88.4 R12, [R215+0x1000] ;  /* 0x00100000d70c783b */ /* 0x000e6e0000000200 */
[C---:B------:R-:W-:Y:S08]  /*2230*/  HMMA.16816.F32.BF16 R36, R76.reuse, R80, R36 ;  /* 0x000000504c24723c */ /* 0x040ff00000041824 */
[----:B------:R-:W-:Y:S08]  /*2240*/  HMMA.16816.F32.BF16 R72, R76, R82, R72 ;  /* 0x000000524c48723c */ /* 0x000ff00000041848 */
[-C--:B--2---:R-:W-:Y:S08]  /*2250*/  HMMA.16816.F32.BF16 R48, R64, R60.reuse, R48 ;  /* 0x0000003c4030723c */ /* 0x084ff00000041830 */
[C---:B------:R-:W-:Y:S08]  /*2260*/  HMMA.16816.F32.BF16 R52, R68.reuse, R60, R52 ;  /* 0x0000003c4434723c */ /* 0x040ff00000041834 */
[-C--:B------:R-:W-:Y:S08]  /*2270*/  HMMA.16816.F32.BF16 R40, R68, R62.reuse, R40 ;  /* 0x0000003e4428723c */ /* 0x080ff00000041828 */
[C---:B------:R-:W-:Y:S01]  /*2280*/  HMMA.16816.F32.BF16 R44, R64.reuse, R62, R44 ;  /* 0x0000003e402c723c */ /* 0x040fe2000004182c */
[----:B------:R-:W-:Y:S07]  /*2290*/  LDSM.16.M88.4 R60, [R214+0x6000] ;  /* 0x00600000d63c783b */ /* 0x000fee0000000200 */
[C---:B------:R-:W-:Y:S08]  /*22a0*/  HMMA.16816.F32.BF16 R32, R64.reuse, R56, R32 ;  /* 0x000000384020723c */ /* 0x040ff00000041820 */
[----:B------:R-:W-:Y:S08]  /*22b0*/  HMMA.16816.F32.BF16 R28, R64, R58, R28 ;  /* 0x0000003a401c723c */ /* 0x000ff0000004181c */
[C---:B------:R-:W-:Y:S01]  /*22c0*/  HMMA.16816.F32.BF16 R64, R68.reuse, R56, R36 ;  /* 0x000000384440723c */ /* 0x040fe20000041824 */
[----:B------:R-:W2:Y:S07]  /*22d0*/  LDSM.16.M88.4 R36, [R211+0x9000] ;  /* 0x00900000d324783b */ /* 0x000eae0000000200 */
[----:B------:R-:W-:Y:S01]  /*22e0*/  HMMA.16816.F32.BF16 R72, R68, R58, R72 ;  /* 0x0000003a4448723c */ /* 0x000fe20000041848 */
[----:B------:R-:W3:Y:S04]  /*22f0*/  LDSM.16.M88.4 R68, [R214+0x4000] ;  /* 0x00400000d644783b */ /* 0x000ee80000000200 */
[----:B------:R-:W4:Y:S03]  /*2300*/  LDSM.16.M88.4 R56, [R211+0x9800] ;  /* 0x00980000d338783b */ /* 0x000f260000000200 */
        /* <DEDUP_REMOVED lines=9> */
[----:B------:R-:W-:Y:S01]  /*23a0*/  HMMA.16816.F32.BF16 R72, R24, R10, R72 ;  /* 0x0000000a1848723c */ /* 0x000fe20000041848 */
[----:B------:R-:W5:Y:S04]  /*23b0*/  LDSM.16.M88.4 R8, [R213+0x4000] ;  /* 0x00400000d508783b */ /* 0x000f680000000200 */
[----:B------:R-:W1:Y:S01]  /*23c0*/  LDSM.16.M88.4 R24, [R206+0x1800] ;  /* 0x00180000ce18783b */ /* 0x000e620000000200 */
[----:B------:R-:W-:-:S04]  /*23d0*/  DEPBAR.LE SB0, 0x0 ;  /* 0x000080000000791a */ /* 0x000fc80000000000 */
[-C--:B--2---:R-:W-:Y:S08]  /*23e0*/  HMMA.16816.F32.BF16 R48, R60, R36.reuse, R48 ;  /* 0x000000243c30723c */ /* 0x084ff00000041830 */
[C---:B---3--:R-:W-:Y:S07]  /*23f0*/  HMMA.16816.F32.BF16 R52, R68.reuse, R36, R52 ;  /* 0x000000244434723c */ /* 0x048fee0000041834 */
[----:B------:R-:W-:Y:S01]  /*2400*/  IMAD R37, R18, 0x20, R249 ;  /* 0x0000002012257824 */ /* 0x000fe200078e02f9 */
[----:B------:R-:W-:Y:S04]  /*2410*/  HMMA.16816.F32.BF16 R40, R68, R38, R40 ;  /* 0x000000264428723c */ /* 0x000fe80000041828 */
[----:B------:R-:W-:-:S02]  /*2420*/  IADD3 R19, R37, 0x1, RZ ;  /* 0x0000000125137810 */ /* 0x000fc40007ffe0ff */
[----:B------:R-:W-:Y:S02]  /*2430*/  IADD3 R17, R37, 0x8, RZ ;  /* 0x0000000825117810 */ /* 0x000fe40007ffe0ff */
[C---:B------:R-:W-:Y:S01]  /*2440*/  HMMA.16816.F32.BF16 R44, R60.reuse, R38, R44 ;  /* 0x000000263c2c723c */ /* 0x040fe2000004182c */
[C---:B------:R-:W-:Y:S02]  /*2450*/  ISETP.GE.AND P1, PT, R19.reuse, R2, PT ;  /* 0x000000021300720c */ /* 0x040fe40003f26270 */
[C---:B------:R-:W-:Y:S02]  /*2460*/  ISETP.GE.AND P2, PT, R19.reuse, R240, PT ;  /* 0x000000f01300720c */ /* 0x040fe40003f46270 */
[----:B------:R-:W-:Y:S02]  /*2470*/  ISETP.GE.AND P0, PT, R19, R242, PT ;  /* 0x000000f21300720c */ /* 0x000fe40003f06270 */
[C---:B------:R-:W-:Y:S01]  /*2480*/  ISETP.GE.AND P6, PT, R17.reuse, R248, PT ;  /* 0x000000f81100720c */ /* 0x040fe20003fc6270 */
[----:B----4-:R-:W-:Y:S01]  /*2490*/  HMMA.16816.F32.BF16 R28, R60, R58, R28 ;  /* 0x0000003a3c1c723c */ /* 0x010fe2000004181c */
[----:B------:R-:W-:-:S02]  /*24a0*/  ISETP.GE.AND P3, PT, R17, R242, PT ;  /* 0x000000f21100720c */ /* 0x000fc40003f66270 */
[----:B------:R-:W-:Y:S02]  /*24b0*/  ISETP.GE.AND P5, PT, R19, R248, PT ;  /* 0x000000f81300720c */ /* 0x000fe40003fa6270 */
[----:B------:R-:W-:-:S03]  /*24c0*/  ISETP.GE.AND P4, PT, R17, R240, PT ;  /* 0x000000f01100720c */ /* 0x000fc60003f86270 */
[-C--:B------:R-:W-:Y:S08]  /*24d0*/  HMMA.16816.F32.BF16 R64, R68, R56.reuse, R64 ;  /* 0x000000384440723c */ /* 0x080ff00000041840 */
[----:B------:R-:W-:Y:S08]  /*24e0*/  HMMA.16816.F32.BF16 R32, R60, R56, R32 ;  /* 0x000000383c20723c */ /* 0x000ff00000041820 */
[----:B-1----:R-:W-:Y:S08]  /*24f0*/  HMMA.16816.F32.BF16 R48, R12, R20, R48 ;  /* 0x000000140c30723c */ /* 0x002ff00000041830 */
[----:B------:R-:W-:Y:S08]  /*2500*/  HMMA.16816.F32.BF16 R72, R68, R58, R72 ;  /* 0x0000003a4448723c */ /* 0x000ff00000041848 */
[C---:B-----5:R-:W-:Y:S08]  /*2510*/  HMMA.16816.F32.BF16 R40, R8.reuse, R22, R40 ;  /* 0x000000160828723c */ /* 0x060ff00000041828 */
[----:B------:R-:W-:Y:S01]  /*2520*/  HMMA.16816.F32.BF16 R52, R8, R20, R52 ;  /* 0x000000140834723c */ /* 0x000fe20000041834 */
[----:B------:R-:W-:-:S02]  /*2530*/  FSEL R51, R51, -INF , !P1 ;  /* 0xff80000033337808 */ /* 0x000fc40004800000 */
[----:B------:R-:W-:Y:S02]  /*2540*/  FSEL R18, R49, -INF , !P2 ;  /* 0xff80000031127808 */ /* 0x000fe40005000000 */
[----:B------:R-:W-:Y:S02]  /*2550*/  ISETP.GE.AND P2, PT, R17, R2, PT ;  /* 0x000000021100720c */ /* 0x000fe40003f46270 */
[C---:B------:R-:W-:Y:S01]  /*2560*/  IADD3 R21, R37.reuse, 0x11, RZ ;  /* 0x0000001125157810 */ /* 0x040fe20007ffe0ff */
[----:B------:R-:W-:Y:S07]  /*2570*/  HMMA.16816.F32.BF16 R44, R12, R22, R44 ;  /* 0x000000160c2c723c */ /* 0x000fee000004182c */
[----:B------:R-:W-:Y:S01]  /*2580*/  IADD3 R23, R37, 0x9, RZ ;  /* 0x0000000925177810 */ /* 0x000fe20007ffe0ff */
[----:B------:R-:W-:Y:S01]  /*2590*/  HMMA.16816.F32.BF16 R64, R8, R24, R64 ;  /* 0x000000180840723c */ /* 0x000fe20000041840 */
[----:B------:R-:W-:-:S02]  /*25a0*/  FSEL R19, R40, -INF , !P6 ;  /* 0xff80000028137808 */ /* 0x000fc40007000000 */
[----:B------:R-:W-:Y:S02]  /*25b0*/  ISETP.GE.AND P1, PT, R23, R248, PT ;  /* 0x000000f81700720c */ /* 0x000fe40003f26270 */
[----:B------:R-:W-:Y:S02]  /*25c0*/  FSEL R17, R42, -INF , !P3 ;  /* 0xff8000002a117808 */ /* 0x000fe40005800000 */
[----:B------:R-:W-:Y:S01]  /*25d0*/  FSEL R41, R41, -INF , !P1 ;  /* 0xff80000029297808 */ /* 0x000fe20004800000 */
[----:B------:R-:W-:Y:S01]  /*25e0*/  HMMA.16816.F32.BF16 R28, R12, R26, R28 ;  /* 0x0000001a0c1c723c */ /* 0x000fe2000004181c */
[C---:B------:R-:W-:Y:S02]  /*25f0*/  ISETP.GE.AND P6, PT, R23.reuse, R242, PT ;  /* 0x000000f21700720c */ /* 0x040fe40003fc6270 */
[C---:B------:R-:W-:Y:S02]  /*2600*/  ISETP.GE.AND P3, PT, R23.reuse, R240, PT ;  /* 0x000000f01700720c */ /* 0x040fe40003f66270 */
[----:B------:R-:W-:-:S02]  /*2610*/  ISETP.GE.AND P1, PT, R23, R2, PT ;  /* 0x000000021700720c */ /* 0x000fc40003f26270 */
[----:B------:R-:W-:Y:S01]  /*2620*/  IADD3 R23, R37, 0x10, RZ ;  /* 0x0000001025177810 */ /* 0x000fe20007ffe0ff */
[----:B------:R-:W-:Y:S01]  /*2630*/  HMMA.16816.F32.BF16 R32, R12, R24, R32 ;  /* 0x000000180c20723c */ /* 0x000fe20000041820 */
[----:B------:R-:W-:Y:S02]  /*2640*/  FSEL R43, R43, -INF , !P6 ;  /* 0xff8000002b2b7808 */ /* 0x000fe40007000000 */
[----:B------:R-:W-:Y:S01]  /*2650*/  FSEL R81, R47, -INF , !P1 ;  /* 0xff8000002f517808 */ /* 0x000fe20004800000 */
[----:B------:R-:W-:Y:S01]  /*2660*/  BAR.SYNC.DEFER_BLOCKING 0x0 ;  /* 0x0000000000007b1d */ /* 0x000fe20000010000 */
[-C--:B------:R-:W-:Y:S02]  /*2670*/  ISETP.GE.AND P6, PT, R23, R248.reuse, PT ;  /* 0x000000f81700720c */ /* 0x080fe40003fc6270 */
[----:B------:R-:W-:Y:S01]  /*2680*/  FSEL R49, R46, -INF , !P2 ;  /* 0xff8000002e317808 */ /* 0x000fe20005000000 */
[----:B------:R-:W-:Y:S01]  /*2690*/  HMMA.16816.F32.BF16 R72, R8, R26, R72 ;  /* 0x0000001a0848723c */ /* 0x000fe20000041848 */
[----:B------:R-:W-:-:S02]  /*26a0*/  ISETP.GE.AND P1, PT, R21, R248, PT ;  /* 0x000000f81500720c */ /* 0x000fc40003f26270 */
[----:B------:R-:W-:Y:S02]  /*26b0*/  ISETP.GE.AND P2, PT, R23, R242, PT ;  /* 0x000000f21700720c */ /* 0x000fe40003f46270 */
[----:B------:R-:W-:Y:S02]  /*26c0*/  FSEL R14, R64, -INF , !P6 ;  /* 0xff800000400e7808 */ /* 0x000fe40007000000 */
[----:B------:R-:W-:Y:S02]  /*26d0*/  FSEL R9, R55, -INF , !P0 ;  /* 0xff80000037097808 */ /* 0x000fe40004000000 */
[C---:B------:R-:W-:Y:S02]  /*26e0*/  ISETP.GE.AND P0, PT, R37.reuse, R240, PT ;  /* 0x000000f02500720c */ /* 0x040fe40003f06270 */
[----:B------:R-:W-:Y:S02]  /*26f0*/  IADD3 R11, R37, 0x19, RZ ;  /* 0x00000019250b7810 */ /* 0x000fe40007ffe0ff */
[----:B------:R-:W-:-:S02]  /*2700*/  FSEL R8, R48, -INF , !P0 ;  /* 0xff80000030087808 */ /* 0x000fc40004000000 */
[----:B------:R-:W-:Y:S02]  /*2710*/  ISETP.GE.AND P0, PT, R11, R2, PT ;  /* 0x000000020b00720c */ /* 0x000fe40003f06270 */
[----:B------:R-:W-:Y:S02]  /*2720*/  FSEL R15, R65, -INF , !P1 ;  /* 0xff800000410f7808 */ /* 0x000fe40004800000 */
[----:B------:R-:W-:Y:S02]  /*2730*/  FSEL R48, R31, -INF , !P0 ;  /* 0xff8000001f307808 */ /* 0x000fe40004000000 */
[----:B------:R-:W-:Y:S02]  /*2740*/  FSEL R82, R44, -INF , !P4 ;  /* 0xff8000002c527808 */ /* 0x000fe40006000000 */
[----:B------:R-:W-:Y:S02]  /*2750*/  FSEL R83, R45, -INF , !P3 ;  /* 0xff8000002d537808 */ /* 0x000fe40005800000 */
[----:B------:R-:W-:-:S02]  /*2760*/  ISETP.GE.AND P6, PT, R21, R242, PT ;  /* 0x000000f21500720c */ /* 0x000fc40003fc6270 */
[----:B------:R-:W-:Y:S02]  /*2770*/  FSEL R12, R66, -INF , !P2 ;  /* 0xff800000420c7808 */ /* 0x000fe40005000000 */
[----:B------:R-:W-:Y:S02]  /*2780*/  ISETP.GE.AND P1, PT, R21, R2, PT ;  /* 0x000000021500720c */ /* 0x000fe40003f26270 */
[----:B------:R-:W-:Y:S02]  /*2790*/  PLOP3.LUT P0, PT, PT, PT, UP0, 0x80, 0x0 ;  /* 0x000000000000781c */ /* 0x000fe40003f0f008 */
[C---:B------:R-:W-:Y:S02]  /*27a0*/  ISETP.GE.AND P4, PT, R23.reuse, R240, PT ;  /* 0x000000f01700720c */ /* 0x040fe40003f86270 */
        /* <DEDUP_REMOVED lines=8> */
[----:B------:R-:W-:Y:S02]  /*2830*/  ISETP.GE.AND P1, PT, R37, R248, PT ;  /* 0x000000f82500720c */ /* 0x000fe40003f26270 */
[C---:B------:R-:W-:Y:S02]  /*2840*/  ISETP.GE.AND P3, PT, R23.reuse, R240, PT ;  /* 0x000000f01700720c */ /* 0x040fe40003f66270 */
[----:B------:R-:W-:Y:S02]  /*2850*/  ISETP.GE.AND P2, PT, R23, R2, PT ;  /* 0x000000021700720c */ /* 0x000fe40003f46270 */
[----:B------:R-:W-:Y:S02]  /*2860*/  ISETP.GE.AND P5, PT, R37, R242, PT ;  /* 0x000000f22500720c */ /* 0x000fe40003fa6270 */
[----:B------:R-:W-:Y:S02]  /*2870*/  FSEL R52, R52, -INF , !P1 ;  /* 0xff80000034347808 */ /* 0x000fe40004800000 */
[----:B------:R-:W-:-:S02]  /*2880*/  FSEL R96, R32, -INF , !P4 ;  /* 0xff80000020607808 */ /* 0x000fc40006000000 */
[----:B------:R-:W-:Y:S02]  /*2890*/  ISETP.GE.AND P1, PT, R37, R2, PT ;  /* 0x000000022500720c */ /* 0x000fe40003f26270 */
        /* <DEDUP_REMOVED lines=8> */
[----:B------:R-:W-:Y:S02]  /*2920*/  FSEL R98, R50, -INF , !P1 ;  /* 0xff80000032627808 */ /* 0x000fe40004800000 */
[----:B------:R-:W-:Y:S02]  /*2930*/  FSEL R50, R29, -INF , !P2 ;  /* 0xff8000001d327808 */ /* 0x000fe40005000000 */
[----:B------:R-:W-:-:S02]  /*2940*/  FSEL R7, R72, -INF , !P6 ;  /* 0xff80000048077808 */ /* 0x000fc40007000000 */
[----:B------:R-:W-:Y:S02]  /*2950*/  FSEL R74, R74, -INF , !P4 ;  /* 0xff8000004a4a7808 */ /* 0x000fe40006000000 */
[----:B------:R-:W-:Y:S02]  /*2960*/  FSEL R73, R73, -INF , !P5 ;  /* 0xff80000049497808 */ /* 0x000fe40006800000 */
[----:B------:R-:W-:Y:S01]  /*2970*/  FSEL R75, R75, -INF , !P3 ;  /* 0xff8000004b4b7808 */ /* 0x000fe20005800000 */
[----:B------:R-:W-:Y:S05]  /*2980*/  @!P0 BRA `(.L_x_884) ;  /* 0x0000015000008947 */ /* 0x000fea0003800000 */
[----:B------:R-:W-:Y:S01]  /*2990*/  UIADD3 UR8, UR26, -0x2, URZ ;  /* 0xfffffffe1a087890 */ /* 0x000fe2000fffe03f */
[----:B------:R-:W-:-:S03]  /*29a0*/  IMAD.U32 R6, RZ, RZ, UR5 ;  /* 0x00000005ff067e24 */ /* 0x000fc6000f8e00ff */
[----:B------:R-:W-:Y:S02]  /*29b0*/  USHF.R.S32.HI UR7, URZ, 0x1f, UR8 ;  /* 0x0000001f3f077899 */ /* 0x000fe40008011408 */
[----:B------:R-:W-:Y:S01]  /*29c0*/  UIMAD UR6, UR19, UR8, URZ ;  /* 0x00000008130672a4 */ /* 0x000fe2000f8e023f */
[----:B------:R-:W-:-:S03]  /*29d0*/  IMAD.U32 R11, RZ, RZ, UR8 ;  /* 0x00000008ff0b7e24 */ /* 0x000fc6000f8e00ff */
[----:B------:R-:W-:Y:S01]  /*29e0*/  UIMAD UR6, UR7, UR20, UR6 ;  /* 0x00000014070672a4 */ /* 0x000fe2000f8e0206 */
[----:B------:R-:W-:-:S04]  /*29f0*/  IMAD.WIDE.U32 R22, R11, UR20, R230 ;  /* 0x000000140b167c25 */ /* 0x000fc8000f8e00e6 */
[----:B------:R-:W-:Y:S01]  /*2a00*/  IMAD.U32 R11, RZ, RZ, UR11 ;  /* 0x0000000bff0b7e24 */ /* 0x000fe2000f8e00ff */
[----:B------:R-:W-:Y:S02]  /*2a10*/  IADD3 R10, R23, UR6, RZ ;  /* 0x00000006170a7c10 */ /* 0x000fe4000fffe0ff */
[----:B------:R-:W-:-:S04]  /*2a20*/  LEA R20, P1, R22, c[0x0][0x168], 0x1 ;  /* 0x00005a0016147a11 */ /* 0x000fc800078208ff */
        /* <DEDUP_REMOVED lines=11> */
.L_x_884:
[----:B------:R-:W-:Y:S01]  /*2ae0*/  FMNMX.FTZ R6, R52, R53, !PT ;  /* 0x0000003534067209 */ /* 0x000fe20007810000 */
[----:B------:R-:W-:Y:S01]  /*2af0*/  IMAD.WIDE.U32 R22, R202, -0x326172a9, RZ ;  /* 0xcd9e8d57ca167825 */ /* 0x000fe200078e00ff */
[----:B------:R-:W-:Y:S01]  /*2b00*/  LOP3.LUT R201, R4, UR28, RZ, 0x3c, !PT ;  /* 0x0000001c04c97c12 */ /* 0x000fe2000f8e3cff */
[----:B------:R-:W-:Y:S01]  /*2b10*/  UIADD3 UR14, UR29, -0x4498517b, URZ ;  /* 0xbb67ae851d0e7890 */ /* 0x000fe2000fffe03f */
[----:B------:R-:W-:Y:S01]  /*2b20*/  FMNMX.FTZ R6, R19, R6, !PT ;  /* 0x0000000613067209 */ /* 0x000fe20007810000 */
[----:B------:R-:W-:Y:S01]  /*2b30*/  IMAD.WIDE.U32 R124, R200, -0x2daee0ad, RZ ;  /* 0xd2511f53c87c7825 */ /* 0x000fe200078e00ff */
[----:B------:R-:W-:Y:S01]  /*2b40*/  LOP3.LUT R4, R23, R201, RZ, 0x3c, !PT ;  /* 0x000000c917047212 */ /* 0x000fe200078e3cff */
[----:B------:R-:W-:Y:S01]  /*2b50*/  UIADD3 UR15, UR28, -0x61c88647, URZ ;  /* 0x9e3779b91c0f7890 */ /* 0x000fe2000fffe03f */
[----:B-1----:R-:W-:Y:S01]  /*2b60*/  FMNMX.FTZ R11, R41, R6, !PT ;  /* 0x00000006290b7209 */ /* 0x002fe20007810000 */
[----:B------:R-:W-:Y:S01]  /*2b70*/  IMAD.U32 R110, RZ, RZ, UR29 ;  /* 0x0000001dff6e7e24 */ /* 0x000fe2000f8e00ff */
[----:B------:R-:W-:Y:S01]  /*2b80*/  FMNMX.FTZ R6, R54, R9, !PT ;  /* 0x0000000936067209 */ /* 0x000fe20007810000 */
[----:B------:R-:W-:Y:S01]  /*2b90*/  IMAD.WIDE.U32 R26, R4, -0x2daee0ad, RZ ;  /* 0xd2511f53041a7825 */ /* 0x000fe200078e00ff */
        /* <DEDUP_REMOVED lines=11> */
[----:B------:R-:W-:Y:S01]  /*2c50*/  STL.64 [R1+0x18], R124 ;  /* 0x0000187c01007387 */ /* 0x000fe20000100a00 */
[----:B------:R-:W-:Y:S01]  /*2c60*/  FMNMX.FTZ R20, R73, R20, !PT ;  /* 0x0000001449147209 */ /* 0x000fe20007810000 */
[----:B------:R-:W-:Y:S01]  /*2c70*/  UIADD3 UR6, UR29, -0x56f99767, URZ ;  /* 0xa90668991d067890 */ /* 0x000fe2000fffe03f */
[----:B------:R-:W-:Y:S01]  /*2c80*/  FMNMX.FTZ R11, R13, R6, !PT ;  /* 0x000000060d0b7209 */ /* 0x000fe20007810000 */
[----:B------:R-:W-:Y:S01]  /*2c90*/  STL.64 [R1], R26 ;  /* 0x0000001a01007387 */ /* 0x000fe20000100a00 */
[----:B------:R-:W-:Y:S01]  /*2ca0*/  LOP3.LUT R110, R125, UR31, R110, 0x96, !PT ;  /* 0x0000001f7d6e7c12 */ /* 0x000fe2000f8e966e */
[----:B------:R-:W-:Y:S01]  /*2cb0*/  UIADD3 UR8, UR29, -0x126145ec, URZ ;  /* 0xed9eba141d087890 */ /* 0x000fe2000fffe03f */
[----:B------:R-:W-:Y:S01]  /*2cc0*/  FMNMX.FTZ R6, R74, R11, !PT ;  /* 0x0000000b4a067209 */ /* 0x000fe20007810000 */
[----:B------:R-:W1:Y:S01]  /*2cd0*/  SHFL.BFLY PT, R167, R20, 0x2, 0x1f ;  /* 0x0c401f0014a77f89 */ /* 0x000e6200000e0000 */
[----:B------:R-:W-:Y:S01]  /*2ce0*/  LOP3.LUT R250, R27, UR14, R124, 0x96, !PT ;  /* 0x0000000e1bfa7c12 */ /* 0x000fe2000f8e967c */
[----:B------:R-:W-:Y:S01]  /*2cf0*/  IMAD.WIDE.U32 R110, R110, -0x326172a9, RZ ;  /* 0xcd9e8d576e6e7825 */ /* 0x000fe200078e00ff */
[----:B------:R-:W-:Y:S01]  /*2d00*/  FMNMX.FTZ R21, R75, R6, !PT ;  /* 0x000000064b157209 */ /* 0x000fe20007810000 */
[----:B------:R-:W-:Y:S01]  /*2d10*/  UIADD3 UR16, UR28, -0x4ab325aa, URZ ;  /* 0xb54cda561c107890 */ /* 0x000fe2000fffe03f */
[----:B------:R-:W-:Y:S01]  /*2d20*/  IADD3 R203, R202, 0x4, RZ ;  /* 0x00000004cacb7810 */ /* 0x000fe20007ffe0ff */
[----:B------:R-:W-:Y:S01]  /*2d30*/  IMAD.WIDE.U32 R250, R250, -0x326172a9, RZ ;  /* 0xcd9e8d57fafa7825 */ /* 0x000fe200078e00ff */
[----:B------:R-:W-:Y:S01]  /*2d40*/  LOP3.LUT R4, R111, UR15, R22, 0x96, !PT ;  /* 0x0000000f6f047c12 */ /* 0x000fe2000f8e9616 */
[----:B------:R-:W2:Y:S01]  /*2d50*/  SHFL.BFLY PT, R10, R21, 0x2, 0x1f ;  /* 0x0c401f00150a7f89 */ /* 0x000ea200000e0000 */
[----:B------:R-:W-:Y:S01]  /*2d60*/  UIADD3 UR7, UR28, 0x1715609d, URZ ;  /* 0x1715609d1c077890 */ /* 0x000fe2000fffe03f */
[----:B------:R-:W-:Y:S01]  /*2d70*/  IMAD.SHL.U32 R212, R0, 0x2, RZ ;  /* 0x0000000200d47824 */ /* 0x000fe200078e00ff */
[----:B------:R-:W-:Y:S01]  /*2d80*/  LOP3.LUT R24, R251, UR13, R110, 0x96, !PT ;  /* 0x0000000dfb187c12 */ /* 0x000fe2000f8e966e */
[----:B------:R-:W-:-:S03]  /*2d90*/  IMAD.WIDE.U32 R22, R4, -0x2daee0ad, RZ ;  /* 0xd2511f5304167825 */ /* 0x000fc600078e00ff */
[----:B------:R-:W-:Y:S01]  /*2da0*/  LDSM.16.MT88.4 R36, [R212+0xa000] ;  /* 0x00a00000d424783b */ /* 0x000fe20000004200 */
[----:B------:R-:W-:-:S03]  /*2db0*/  IMAD.WIDE.U32 R24, R24, -0x2daee0ad, RZ ;  /* 0xd2511f5318187825 */ /* 0x000fc600078e00ff */
[----:B------:R-:W-:Y:S01]  /*2dc0*/  LDSM.16.MT88.4 R100, [R212+0xb000] ;  /* 0x00b00000d464783b */ /* 0x000fe20000004200 */
[----:B------:R-:W-:Y:S01]  /*2dd0*/  IMAD R210, R5, 0x2, R212 ;  /* 0x0000000205d27824 */ /* 0x000fe200078e02d4 */
[----:B------:R-:W-:Y:S01]  /*2de0*/  LOP3.LUT R22, R25, UR10, R22, 0x96, !PT ;  /* 0x0000000a19167c12 */ /* 0x000fe2000f8e9616 */
[C---:B------:R-:W-:Y:S01]  /*2df0*/  IMAD R209, R3.reuse, 0x2, R212 ;  /* 0x0000000203d17824 */ /* 0x040fe200078e02d4 */
[----:B------:R-:W-:Y:S01]  /*2e00*/  LDSM.16.MT88.4 R176, [R212+0xa800] ;  /* 0x00a80000d4b0783b */ /* 0x000fe20000004200 */
[----:B-1----:R-:W-:Y:S01]  /*2e10*/  FMNMX.FTZ R167, R20, R167, !PT ;  /* 0x000000a714a77209 */ /* 0x002fe20007810000 */
[----:B------:R-:W-:Y:S02]  /*2e20*/  IMAD R208, R3, 0x2, R210 ;  /* 0x0000000203d07824 */ /* 0x000fe400078e02d2 */
[----:B------:R-:W-:Y:S01]  /*2e30*/  IMAD R80, R16, 0x10000, R16 ;  /* 0x0001000010507824 */ /* 0x000fe200078e0210 */
[----:B------:R-:W-:Y:S01]  /*2e40*/  LDSM.16.MT88.4 R68, [R209+0xa000] ;  /* 0x00a00000d144783b */ /* 0x000fe20000004200 */
[----:B------:R-:W-:-:S03]  /*2e50*/  IMAD.WIDE.U32 R132, R203, -0x326172a9, RZ ;  /* 0xcd9e8d57cb847825 */ /* 0x000fc600078e00ff */
[----:B------:R-:W1:Y:S01]  /*2e60*/  SHFL.BFLY PT, R6, R167, 0x1, 0x1f ;  /* 0x0c201f00a7067f89 */ /* 0x000e6200000e0000 */
[----:B--2---:R-:W-:Y:S02]  /*2e70*/  FMNMX.FTZ R21, R10, R21, !PT ;  /* 0x000000150a157209 */ /* 0x004fe40007810000 */
[----:B------:R-:W-:Y:S01]  /*2e80*/  LOP3.LUT R126, R133, R201, RZ, 0x3c, !PT ;  /* 0x000000c9857e7212 */ /* 0x000fe200078e3cff */
[----:B------:R-:W-:Y:S04]  /*2e90*/  LDSM.16.MT88.4 R84, [R208+0xa000] ;  /* 0x00a00000d054783b */ /* 0x000fe80000004200 */
[----:B------:R-:W2:Y:S01]  /*2ea0*/  SHFL.BFLY PT, R166, R21, 0x1, 0x1f ;  /* 0x0c201f0015a67f89 */ /* 0x000ea200000e0000 */
[----:B------:R-:W-:-:S03]  /*2eb0*/  IMAD.WIDE.U32 R126, R126, -0x2daee0ad, RZ ;  /* 0xd2511f537e7e7825 */ /* 0x000fc600078e00ff */
[----:B------:R-:W-:Y:S02]  /*2ec0*/  LDSM.16.MT88.4 R112, [R210+0xb000] ;  /* 0x00b00000d270783b */ /* 0x000fe40000004200 */
[----:B------:R-:W-:Y:S02]  /*2ed0*/  LOP3.LUT R124, R127, UR14, R124, 0x96, !PT ;  /* 0x0000000e7f7c7c12 */ /* 0x000fe4000f8e967c */
[----:B------:R-:W-:Y:S04]  /*2ee0*/  LDSM.16.MT88.4 R148, [R209+0xb000] ;  /* 0x00b00000d194783b */ /* 0x000fe80000004200 */
[----:B------:R-:W-:Y:S01]  /*2ef0*/  LDSM.16.MT88.4 R172, [R210+0xa800] ;  /* 0x00a80000d2ac783b */ /* 0x000fe20000004200 */
[----:B-1----:R-:W-:-:S03]  /*2f00*/  FMNMX.FTZ R167, R167, R6, !PT ;  /* 0x00000006a7a77209 */ /* 0x002fc60007810000 */
[----:B------:R-:W-:Y:S01]  /*2f10*/  LDSM.16.MT88.4 R168, [R209+0xa800] ;  /* 0x00a80000d1a8783b */ /* 0x000fe20000004200 */
[----:B------:R-:W-:Y:S01]  /*2f20*/  LOP3.LUT R6, R23, UR12, R26, 0x96, !PT ;  /* 0x0000000c17067c12 */ /* 0x000fe2000f8e961a */
[----:B------:R-:W-:Y:S01]  /*2f30*/  IMAD.WIDE.U32 R22, R22, -0x326172a9, RZ ;  /* 0xcd9e8d5716167825 */ /* 0x000fe200078e00ff */
[----:B------:R-:W-:Y:S01]  /*2f40*/  FSETP.NEU.FTZ.AND P1, PT, R167, -INF , PT ;  /* 0xff800000a700780b */ /* 0x000fe20003f3d000 */
[----:B------:R-:W-:Y:S02]  /*2f50*/  LDSM.16.MT88.4 R32, [R208+0xa800] ;  /* 0x00a80000d020783b */ /* 0x000fe40000004200 */
[----:B------:R-:W-:Y:S01]  /*2f60*/  IMAD.WIDE.U32 R10, R6, -0x326172a9, RZ ;  /* 0xcd9e8d57060a7825 */ /* 0x000fe200078e00ff */
[----:B--2---:R-:W-:Y:S01]  /*2f70*/  FMNMX.FTZ R166, R21, R166, !PT ;  /* 0x000000a615a67209 */ /* 0x004fe20007810000 */
[----:B------:R-:W-:Y:S02]  /*2f80*/  LDSM.16.MT88.4 R28, [R212+0xb800] ;  /* 0x00b80000d41c783b */ /* 0x000fe40000004200 */
[----:B------:R-:W-:Y:S01]  /*2f90*/  FMUL.FTZ R4, R167, c[0x0][0x23c] ;  /* 0x00008f00a7047a20 */ /* 0x000fe20000410000 */
[----:B------:R-:W-:Y:S01]  /*2fa0*/  LOP3.LUT R6, R11, UR11, R250, 0x96, !PT ;  /* 0x0000000b0b067c12 */ /* 0x000fe2000f8e96fa */
[----:B------:R-:W-:Y:S01]  /*2fb0*/  FMUL.FTZ R238, R166, c[0x0][0x23c] ;  /* 0x00008f00a6ee7a20 */ /* 0x000fe20000410000 */
[----:B------:R-:W-:-:S02]  /*2fc0*/  LOP3.LUT R10, R23, UR9, R10, 0x96, !PT ;  /* 0x00000009170a7c12 */ /* 0x000fc4000f8e960a */
[----:B------:R-:W-:Y:S01]  /*2fd0*/  FSEL R4, R4, RZ, P1 ;  /* 0x000000ff04047208 */ /* 0x000fe20000800000 */
[----:B------:R-:W-:Y:S01]  /*2fe0*/  IMAD.WIDE.U32 R26, R6, -0x2daee0ad, RZ ;  /* 0xd2511f53061a7825 */ /* 0x000fe200078e00ff */
[----:B------:R-:W-:-:S03]  /*2ff0*/  FSETP.NEU.FTZ.AND P1, PT, R166, -INF , PT ;  /* 0xff800000a600780b */ /* 0x000fc60003f3d000 */
[----:B------:R-:W-:Y:S01]  /*3000*/  IMAD.WIDE.U32 R10, R10, -0x2daee0ad, RZ ;  /* 0xd2511f530a0a7825 */ /* 0x000fe200078e00ff */
[----:B------:R-:W-:Y:S02]  /*3010*/  LOP3.LUT R20, R27, UR8, R24, 0x96, !PT ;  /* 0x000000081b147c12 */ /* 0x000fe4000f8e9618 */
[----:B------:R-:W-:Y:S01]  /*3020*/  FSEL R238, R238, RZ, P1 ;  /* 0x000000ffeeee7208 */ /* 0x000fe20000800000 */
[----:B------:R-:W-:Y:S01]  /*3030*/  FFMA.FTZ R182, R19, c[0x0][0x23c], -R4 ;  /* 0x00008f0013b67a23 */ /* 0x000fe20000010804 */
[----:B------:R-:W-:Y:S01]  /*3040*/  LOP3.LUT R6, R11, UR6, R26, 0x96, !PT ;  /* 0x000000060b067c12 */ /* 0x000fe2000f8e961a */
[----:B------:R-:W-:-:S04]  /*3050*/  IMAD.WIDE.U32 R20, R20, -0x326172a9, RZ ;  /* 0xcd9e8d5714147825 */ /* 0x000fc800078e00ff */
[----:B------:R-:W-:Y:S01]  /*3060*/  IMAD.WIDE.U32 R26, R6, -0x326172a9, RZ ;  /* 0xcd9e8d57061a7825 */ /* 0x000fe200078e00ff */
[----:B------:R-:W-:Y:S03]  /*3070*/  MUFU.EX2 R182, R182 ;  /* 0x000000b600b67308 */ /* 0x000fe60000000800 */
[----:B------:R-:W-:Y:S01]  /*3080*/  FFMA.FTZ R181, R41, c[0x0][0x23c], -R4 ;  /* 0x00008f0029b57a23 */ /* 0x000fe20000010804 */
[----:B------:R-:W-:Y:S01]  /*3090*/  SHF.R.U32.HI R23, RZ, 0x10, R26 ;  /* 0x00000010ff177819 */ /* 0x000fe2000001161a */
[----:B------:R-:W-:Y:S01]  /*30a0*/  FFMA.FTZ R186, R52, c[0x0][0x23c], -R4 ;  /* 0x00008f0034ba7a23 */ /* 0x000fe20000010804 */
[----:B------:R-:W-:Y:S01]  /*30b0*/  LOP3.LUT R6, R27, UR16, R20, 0x96, !PT ;  /* 0x000000101b067c12 */ /* 0x000fe2000f8e9614 */
[----:B------:R-:W-:Y:S01]  /*30c0*/  FFMA.FTZ R185, R53, c[0x0][0x23c], -R4 ;  /* 0x00008f0035b97a23 */ /* 0x000fe20000010804 */
[----:B------:R-:W-:Y:S01]  /*30d0*/  LOP3.LUT R20, R23, 0xff, RZ, 0xc0, !PT ;  /* 0x000000ff17147812 */ /* 0x000fe200078ec0ff */
[----:B------:R-:W1:Y:S01]  /*30e0*/  MUFU.EX2 R181, R181 ;  /* 0x000000b500b57308 */ /* 0x000e620000000800 */
[----:B------:R-:W-:Y:S01]  /*30f0*/  FMNMX.FTZ R23, R8, R18, !PT ;  /* 0x0000001208177209 */ /* 0x000fe20007810000 */
[--C-:B------:R-:W-:Y:S01]  /*3100*/  FFMA.FTZ R183, R17, c[0x0][0x23c], -R238.reuse ;  /* 0x00008f0011b77a23 */ /* 0x100fe200000108ee */
[----:B------:R-:W-:Y:S01]  /*3110*/  LOP3.LUT R24, R26, 0xffff, RZ, 0xc0, !PT ;  /* 0x0000ffff1a187812 */ /* 0x000fe200078ec0ff */
[--C-:B------:R-:W-:Y:S01]  /*3120*/  FFMA.FTZ R184, R43, c[0x0][0x23c], -R238.reuse ;  /* 0x00008f002bb87a23 */ /* 0x100fe200000108ee */
[----:B------:R-:W-:Y:S01]  /*3130*/  FMNMX.FTZ R0, R82, R23, !PT ;  /* 0x0000001752007209 */ /* 0x000fe20007810000 */
[----:B------:R-:W-:Y:S01]  /*3140*/  FFMA.FTZ R188, R9, c[0x0][0x23c], -R238 ;  /* 0x00008f0009bc7a23 */ /* 0x000fe200000108ee */
[----:B------:R-:W-:Y:S01]  /*3150*/  LOP3.LUT R19, R26, 0xff, RZ, 0xc0, !PT ;  /* 0x000000ff1a137812 */ /* 0x000fe200078ec0ff */
[----:B------:R-:W-:Y:S01]  /*3160*/  MUFU.EX2 R186, R186 ;  /* 0x000000ba00ba7308 */ /* 0x000fe20000000800 */
[----:B------:R-:W-:Y:S01]  /*3170*/  FMNMX.FTZ R5, R83, R0, !PT ;  /* 0x0000000053057209 */ /* 0x000fe20007810000 */
[----:B------:R-:W-:Y:S01]  /*3180*/  FFMA.FTZ R180, R14, c[0x0][0x23c], -R4 ;  /* 0x00008f000eb47a23 */ /* 0x000fe20000010804 */
[----:B------:R-:W-:Y:S01]  /*3190*/  SHF.R.U32.HI R24, RZ, 0x8, R24 ;  /* 0x00000008ff187819 */ /* 0x000fe20000011618 */
[--C-:B------:R-:W-:Y:S01]  /*31a0*/  FFMA.FTZ R164, R7, c[0x0][0x23c], -R4.reuse ;  /* 0x00008f0007a47a23 */ /* 0x100fe20000010804 */
[----:B------:R-:W-:Y:S01]  /*31b0*/  FMNMX.FTZ R0, R96, R5, !PT ;  /* 0x0000000560007209 */ /* 0x000fe20007810000 */
[----:B------:R-:W-:Y:S01]  /*31c0*/  FFMA.FTZ R243, R73, c[0x0][0x23c], -R4 ;  /* 0x00008f0049f37a23 */ /* 0x000fe20000010804 */
[----:B------:R-:W-:Y:S01]  /*31d0*/  SHF.R.U32.HI R11, RZ, 0x18, R26 ;  /* 0x00000018ff0b7819 */ /* 0x000fe2000001161a */
[----:B------:R-:W2:Y:S01]  /*31e0*/  MUFU.EX2 R185, R185 ;  /* 0x000000b900b97308 */ /* 0x000ea20000000800 */
[----:B------:R-:W-:Y:S01]  /*31f0*/  FMNMX.FTZ R0, R67, R0, !PT ;  /* 0x0000000043007209 */ /* 0x000fe20007810000 */
[----:B------:R-:W-:Y:S01]  /*3200*/  FFMA.FTZ R187, R54, c[0x0][0x23c], -R238 ;  /* 0x00008f0036bb7a23 */ /* 0x000fe200000108ee */
[----:B------:R-:W-:Y:S01]  /*3210*/  PRMT R19, R19, 0x5410, R24 ;  /* 0x0000541013137816 */ /* 0x000fe20000000018 */
[----:B------:R-:W-:Y:S01]  /*3220*/  FFMA.FTZ R17, R12, c[0x0][0x23c], -R238 ;  /* 0x00008f000c117a23 */ /* 0x000fe200000108ee */
[----:B------:R-:W-:Y:S01]  /*3230*/  FMNMX.FTZ R3, R97, R0, !PT ;  /* 0x0000000061037209 */ /* 0x000fe20007810000 */
[----:B------:R-:W-:Y:S01]  /*3240*/  LDSM.16.MT88.4 R52, [R210+0xa000] ;  /* 0x00a00000d234783b */ /* 0x000fe20000004200 */
[----:B------:R-:W-:Y:S01]  /*3250*/  PRMT R11, R20, 0x5410, R11 ;  /* 0x00005410140b7816 */ /* 0x000fe2000000000b */
[--C-:B------:R-:W-:Y:S01]  /*3260*/  HSET2.LE.AND R19, R19, R80.reuse, PT ;  /* 0x0000005013137233 */ /* 0x100fe20003803000 */
[----:B------:R-:W-:Y:S01]  /*3270*/  FMNMX.FTZ R0, R50, R3, !PT ;  /* 0x0000000332007209 */ /* 0x000fe20007810000 */
[----:B------:R-:W-:Y:S01]  /*3280*/  MUFU.EX2 R183, R183 ;  /* 0x000000b700b77308 */ /* 0x000fe20000000800 */
[C---:B------:R-:W-:Y:S01]  /*3290*/  LOP3.LUT R20, R6.reuse, 0xffff, RZ, 0xc0, !PT ;  /* 0x0000ffff06147812 */ /* 0x040fe200078ec0ff */
[----:B------:R-:W-:Y:S01]  /*32a0*/  HSET2.LE.AND R11, R11, R80, PT ;  /* 0x000000500b0b7233 */ /* 0x000fe20003803000 */
[----:B------:R-:W-:Y:S01]  /*32b0*/  LOP3.LUT R9, R6, 0xff, RZ, 0xc0, !PT ;  /* 0x000000ff06097812 */ /* 0x000fe200078ec0ff */
[----:B------:R-:W3:Y:S01]  /*32c0*/  SHFL.BFLY PT, R3, R0, 0x2, 0x1f ;  /* 0x0c401f0000037f89 */ /* 0x000ee200000e0000 */
[----:B------:R-:W-:-:S02]  /*32d0*/  SHF.R.U32.HI R20, RZ, 0x8, R20 ;  /* 0x00000008ff147819 */ /* 0x000fc40000011614 */
[----:B-1----:R-:W-:Y:S01]  /*32e0*/  F2FP.BF16.PACK_AB R138, R181, R182 ;  /* 0x000000b6b58a723e */ /* 0x002fe200000010ff */
[----:B------:R-:W1:Y:S01]  /*32f0*/  MUFU.EX2 R184, R184 ;  /* 0x000000b800b87308 */ /* 0x000e620000000800 */
[----:B------:R-:W-:Y:S01]  /*3300*/  PRMT R9, R9, 0x5410, R20 ;  /* 0x0000541009097816 */ /* 0x000fe20000000014 */
[----:B------:R-:W-:Y:S01]  /*3310*/  LDSM.16.MT88.4 R24, [R208+0xb000] ;  /* 0x00b00000d018783b */ /* 0x000fe20000004200 */
[----:B------:R-:W-:Y:S01]  /*3320*/  LOP3.LUT R138, R19, R138, RZ, 0xc0, !PT ;  /* 0x0000008a138a7212 */ /* 0x000fe200078ec0ff */
[----:B------:R-:W-:Y:S01]  /*3330*/  FFMA.FTZ R19, R15, c[0x0][0x23c], -R4 ;  /* 0x00008f000f137a23 */ /* 0x000fe20000010804 */
[----:B------:R-:W-:Y:S01]  /*3340*/  FMNMX.FTZ R4, R98, R51, !PT ;  /* 0x0000003362047209 */ /* 0x000fe20007810000 */
[----:B------:R-:W-:Y:S01]  /*3350*/  HSET2.LE.AND R136, R9, R80, PT ;  /* 0x0000005009887233 */ /* 0x000fe20003803000 */
[----:B--2---:R-:W-:Y:S01]  /*3360*/  F2FP.BF16.PACK_AB R5, R185, R186 ;  /* 0x000000bab905723e */ /* 0x004fe200000010ff */
[----:B------:R-:W-:Y:S01]  /*3370*/  MUFU.EX2 R187, R187 ;  /* 0x000000bb00bb7308 */ /* 0x000fe20000000800 */
[----:B------:R-:W-:Y:S01]  /*3380*/  FMNMX.FTZ R4, R49, R4, !PT ;  /* 0x0000000431047209 */ /* 0x000fe20007810000 */
[----:B------:R-:W-:Y:S01]  /*3390*/  FADD.FTZ R185, R186, R185 ;  /* 0x000000b9bab97221 */ /* 0x000fe20000010000 */
[----:B------:R-:W-:-:S02]  /*33a0*/  LOP3.LUT R136, R136, R5, RZ, 0xc0, !PT ;  /* 0x0000000588887212 */ /* 0x000fc400078ec0ff */
[----:B------:R-:W-:Y:S01]  /*33b0*/  FMNMX.FTZ R5, R81, R4, !PT ;  /* 0x0000000451057209 */ /* 0x000fe20007810000 */
[----:B------:R-:W-:Y:S01]  /*33c0*/  FADD.FTZ R182, R182, R185 ;  /* 0x000000b9b6b67221 */ /* 0x000fe20000010000 */
[----:B------:R-:W-:Y:S01]  /*33d0*/  SHF.R.U32.HI R137, RZ, 0x10, R6 ;  /* 0x00000010ff897819 */ /* 0x000fe20000011606 */
[----:B------:R-:W2:Y:S01]  /*33e0*/  MUFU.EX2 R188, R188 ;  /* 0x000000bc00bc7308 */ /* 0x000ea20000000800 */
[----:B-1----:R-:W-:Y:S01]  /*33f0*/  F2FP.BF16.PACK_AB R20, R184, R183 ;  /* 0x000000b7b814723e */ /* 0x002fe200000010ff */
[----:B------:R-:W-:Y:S01]  /*3400*/  FADD.FTZ R181, R181, R182 ;  /* 0x000000b6b5b57221 */ /* 0x000fe20000010000 */
[----:B------:R-:W-:Y:S02]  /*3410*/  FMNMX.FTZ R4, R64, R5, !PT ;  /* 0x0000000540047209 */ /* 0x000fe40007810000 */
[----:B---3--:R-:W-:Y:S01]  /*3420*/  FMNMX.FTZ R0, R3, R0, !PT ;  /* 0x0000000003007209 */ /* 0x008fe20007810000 */
[----:B------:R-:W-:Y:S01]  /*3430*/  FFMA.FTZ R3, R74, c[0x0][0x23c], -R238 ;  /* 0x00008f004a037a23 */ /* 0x000fe200000108ee */
[----:B------:R-:W-:Y:S01]  /*3440*/  LOP3.LUT R139, R11, R20, RZ, 0xc0, !PT ;  /* 0x000000140b8b7212 */ /* 0x000fe200078ec0ff */
[----:B------:R-:W-:Y:S01]  /*3450*/  MUFU.EX2 R180, R180 ;  /* 0x000000b400b47308 */ /* 0x000fe20000000800 */
[----:B------:R-:W-:Y:S01]  /*3460*/  FMNMX.FTZ R11, R65, R4, !PT ;  /* 0x00000004410b7209 */ /* 0x000fe20007810000 */
[----:B------:R-:W1:Y:S01]  /*3470*/  SHFL.BFLY PT, R165, R0, 0x1, 0x1f ;  /* 0x0c201f0000a57f89 */ /* 0x000e6200000e0000 */
[----:B------:R-:W-:-:S02]  /*3480*/  SHF.R.U32.HI R6, RZ, 0x18, R6 ;  /* 0x00000018ff067819 */ /* 0x000fc40000011606 */
[----:B------:R-:W-:Y:S02]  /*3490*/  FMNMX.FTZ R11, R66, R11, !PT ;  /* 0x0000000b420b7209 */ /* 0x000fe40007810000 */
[----:B------:R-:W-:Y:S01]  /*34a0*/  LOP3.LUT R137, R137, 0xff, RZ, 0xc0, !PT ;  /* 0x000000ff89897812 */ /* 0x000fe200078ec0ff */
[----:B------:R-:W-:Y:S01]  /*34b0*/  MUFU.EX2 R3, R3 ;  /* 0x0000000300037308 */ /* 0x000fe20000000800 */
[----:B------:R-:W-:Y:S02]  /*34c0*/  FMNMX.FTZ R108, R48, R11, !PT ;  /* 0x0000000b306c7209 */ /* 0x000fe40007810000 */
[----:B------:R-:W-:Y:S02]  /*34d0*/  PRMT R137, R137, 0x5410, R6 ;  /* 0x0000541089897816 */ /* 0x000fe40000000006 */
[----:B------:R-:W-:Y:S01]  /*34e0*/  LOP3.LUT R14, R21, UR7, R22, 0x96, !PT ;  /* 0x00000007150e7c12 */ /* 0x000fe2000f8e9616 */
[----:B------:R-:W3:Y:S01]  /*34f0*/  SHFL.BFLY PT, R109, R108, 0x2, 0x1f ;  /* 0x0c401f006c6d7f89 */ /* 0x000ee200000e0000 */
[----:B--2---:R-:W-:Y:S01]  /*3500*/  F2FP.BF16.PACK_AB R6, R188, R187 ;  /* 0x000000bbbc06723e */ /* 0x004fe200000010ff */
[----:B------:R-:W-:Y:S01]  /*3510*/  HSET2.LE.AND R137, R137, R80, PT ;  /* 0x0000005089897233 */ /* 0x000fe20003803000 */
[----:B------:R-:W-:Y:S01]  /*3520*/  MUFU.EX2 R19, R19 ;  /* 0x0000001300137308 */ /* 0x000fe20000000800 */
[----:B------:R-:W-:Y:S01]  /*3530*/  IMAD.WIDE.U32 R14, R14, -0x2daee0ad, RZ ;  /* 0xd2511f530e0e7825 */ /* 0x000fe200078e00ff */
[----:B------:R-:W-:Y:S02]  /*3540*/  LDSM.16.MT88.4 R20, [R210+0xb800] ;  /* 0x00b80000d214783b */ /* 0x000fe40000004200 */
[----:B------:R-:W-:Y:S01]  /*3550*/  LOP3.LUT R137, R137, R6, RZ, 0xc0, !PT ;  /* 0x0000000689897212 */ /* 0x000fe200078ec0ff */
[----:B------:R-:W-:Y:S01]  /*3560*/  FADD.FTZ R188, R187, R188 ;  /* 0x000000bcbbbc7221 */ /* 0x000fe20000010000 */
[----:B------:R-:W-:-:S02]  /*3570*/  LOP3.LUT R6, R14, 0xffff, RZ, 0xc0, !PT ;  /* 0x0000ffff0e067812 */ /* 0x000fc400078ec0ff */
[----:B------:R-:W-:Y:S01]  /*3580*/  LOP3.LUT R10, R15, UR17, R10, 0x96, !PT ;  /* 0x000000110f0a7c12 */ /* 0x000fe2000f8e960a */
[----:B------:R-:W-:Y:S01]  /*3590*/  MUFU.EX2 R164, R164 ;  /* 0x000000a400a47308 */ /* 0x000fe20000000800 */
[----:B-1----:R-:W-:Y:S01]  /*35a0*/  FMNMX.FTZ R165, R0, R165, !PT ;  /* 0x000000a500a57209 */ /* 0x002fe20007810000 */
[----:B------:R-:W-:Y:S01]  /*35b0*/  FFMA.FTZ R0, R13, c[0x0][0x23c], -R238 ;  /* 0x00008f000d007a23 */ /* 0x000fe200000108ee */
[----:B------:R-:W-:Y:S01]  /*35c0*/  SHF.R.U32.HI R7, RZ, 0x10, R14 ;  /* 0x00000010ff077819 */ /* 0x000fe2000001160e */
[----:B------:R-:W-:Y:S01]  /*35d0*/  FFMA.FTZ R238, R75, c[0x0][0x23c], -R238 ;  /* 0x00008f004bee7a23 */ /* 0x000fe200000108ee */
[C---:B------:R-:W-:Y:S01]  /*35e0*/  FSETP.NEU.FTZ.AND P1, PT, R165.reuse, -INF , PT ;  /* 0xff800000a500780b */ /* 0x040fe20003f3d000 */
[----:B------:R-:W-:Y:S01]  /*35f0*/  FMUL.FTZ R99, R165, c[0x0][0x23c] ;  /* 0x00008f00a5637a20 */ /* 0x000fe20000410000 */
[----:B------:R-:W-:Y:S01]  /*3600*/  LOP3.LUT R15, R14, 0xff, RZ, 0xc0, !PT ;  /* 0x000000ff0e0f7812 */ /* 0x000fe200078ec0ff */
[----:B------:R-:W-:Y:S01]  /*3610*/  MUFU.EX2 R243, R243 ;  /* 0x000000f300f37308 */ /* 0x000fe20000000800 */
[----:B------:R-:W-:Y:S01]  /*3620*/  SHF.R.U32.HI R6, RZ, 0x8, R6 ;  /* 0x00000008ff067819 */ /* 0x000fe20000011606 */
[----:B------:R-:W-:Y:S01]  /*3630*/  HMMA.16816.F32.BF16 R160, R136, R36, RZ ;  /* 0x0000002488a0723c */ /* 0x000fe200000418ff */
[----:B------:R-:W-:Y:S01]  /*3640*/  FSEL R99, R99, RZ, P1 ;  /* 0x000000ff63637208 */ /* 0x000fe20000800000 */
[----:B------:R-:W-:Y:S01]  /*3650*/  FADD.FTZ R183, R183, R188 ;  /* 0x000000bcb7b77221 */ /* 0x000fe20000010000 */
[----:B---3--:R-:W-:-:S02]  /*3660*/  FMNMX.FTZ R109, R109, R108, !PT ;  /* 0x0000006c6d6d7209 */ /* 0x008fc40007810000 */
[----:B------:R-:W-:Y:S01]  /*3670*/  LOP3.LUT R108, R111, UR15, R132, 0x96, !PT ;  /* 0x0000000f6f6c7c12 */ /* 0x000fe2000f8e9684 */
[----:B------:R-:W1:Y:S01]  /*3680*/  MUFU.EX2 R238, R238 ;  /* 0x000000ee00ee7308 */ /* 0x000e620000000800 */
[----:B------:R-:W-:Y:S01]  /*3690*/  SHF.R.U32.HI R12, RZ, 0x18, R14 ;  /* 0x00000018ff0c7819 */ /* 0x000fe2000001160e */
[----:B------:R-:W-:Y:S01]  /*36a0*/  IMAD.WIDE.U32 R132, R124, -0x326172a9, RZ ;  /* 0xcd9e8d577c847825 */ /* 0x000fe200078e00ff */
[----:B------:R-:W-:Y:S01]  /*36b0*/  LOP3.LUT R7, R7, 0xff, RZ, 0xc0, !PT ;  /* 0x000000ff07077812 */ /* 0x000fe200078ec0ff */
[C---:B------:R-:W-:Y:S01]  /*36c0*/  HMMA.16816.F32.BF16 R44, R136.reuse, R52, RZ ;  /* 0x00000034882c723c */ /* 0x040fe200000418ff */
[----:B------:R-:W-:Y:S01]  /*36d0*/  PRMT R15, R15, 0x5410, R6 ;  /* 0x000054100f0f7816 */ /* 0x000fe20000000006 */
[--C-:B------:R-:W-:Y:S01]  /*36e0*/  FFMA.FTZ R192, R18, c[0x0][0x23c], -R99.reuse ;  /* 0x00008f0012c07a23 */ /* 0x100fe20000010863 */
[----:B------:R-:W-:Y:S01]  /*36f0*/  LOP3.LUT R6, R10, 0xffff, RZ, 0xc0, !PT ;  /* 0x0000ffff0a067812 */ /* 0x000fe200078ec0ff */
[----:B------:R-:W-:Y:S01]  /*3700*/  MUFU.EX2 R17, R17 ;  /* 0x0000001100117308 */ /* 0x000fe20000000800 */
[----:B------:R-:W2:Y:S01]  /*3710*/  SHFL.BFLY PT, R18, R109, 0x1, 0x1f ;  /* 0x0c201f006d127f89 */ /* 0x000ea200000e0000 */
[----:B------:R-:W-:Y:S01]  /*3720*/  SHF.R.U32.HI R5, RZ, 0x10, R10 ;  /* 0x00000010ff057819 */ /* 0x000fe2000001160a */
[--C-:B------:R-:W-:Y:S01]  /*3730*/  FFMA.FTZ R189, R8, c[0x0][0x23c], -R99.reuse ;  /* 0x00008f0008bd7a23 */ /* 0x100fe20000010863 */
[----:B------:R-:W-:Y:S01]  /*3740*/  PRMT R7, R7, 0x5410, R12 ;  /* 0x0000541007077816 */ /* 0x000fe2000000000c */
[--C-:B------:R-:W-:Y:S01]  /*3750*/  FFMA.FTZ R193, R83, c[0x0][0x23c], -R99.reuse ;  /* 0x00008f0053c17a23 */ /* 0x100fe20000010863 */
[----:B------:R-:W-:Y:S01]  /*3760*/  LOP3.LUT R124, R133, UR13, R110, 0x96, !PT ;  /* 0x0000000d857c7c12 */ /* 0x000fe2000f8e966e */
[----:B------:R-:W-:Y:S01]  /*3770*/  IMAD.WIDE.U32 R110, R108, -0x2daee0ad, RZ ;  /* 0xd2511f536c6e7825 */ /* 0x000fe200078e00ff */
[----:B------:R-:W3:Y:S01]  /*3780*/  MUFU.EX2 R0, R0 ;  /* 0x0000000000007308 */ /* 0x000ee20000000800 */
[----:B------:R-:W-:Y:S01]  /*3790*/  LOP3.LUT R9, R10, 0xff, RZ, 0xc0, !PT ;  /* 0x000000ff0a097812 */ /* 0x000fe200078ec0ff */
[--C-:B------:R-:W-:Y:S01]  /*37a0*/  HSET2.LE.AND R7, R7, R80.reuse, PT ;  /* 0x0000005007077233 */ /* 0x100fe20003803000 */
[----:B------:R-:W-:Y:S01]  /*37b0*/  SHF.R.U32.HI R6, RZ, 0x8, R6 ;  /* 0x00000008ff067819 */ /* 0x000fe20000011606 */
[----:B------:R-:W-:Y:S01]  /*37c0*/  IMAD.WIDE.U32 R124, R124, -0x2daee0ad, RZ ;  /* 0xd2511f537c7c7825 */ /* 0x000fe200078e00ff */
[----:B------:R-:W-:Y:S01]  /*37d0*/  SHF.R.U32.HI R10, RZ, 0x18, R10 ;  /* 0x00000018ff0a7819 */ /* 0x000fe2000001160a */
[C---:B------:R-:W-:Y:S01]  /*37e0*/  HMMA.16816.F32.BF16 R60, R136.reuse, R68, RZ ;  /* 0x00000044883c723c */ /* 0x040fe200000418ff */
[----:B------:R-:W-:Y:S01]  /*37f0*/  LOP3.LUT R5, R5, 0xff, RZ, 0xc0, !PT ;  /* 0x000000ff05057812 */ /* 0x000fe200078ec0ff */
[--C-:B------:R-:W-:Y:S01]  /*3800*/  FFMA.FTZ R190, R82, c[0x0][0x23c], -R99.reuse ;  /* 0x00008f0052be7a23 */ /* 0x100fe20000010863 */
[----:B------:R-:W-:Y:S01]  /*3810*/  PRMT R9, R9, 0x5410, R6 ;  /* 0x0000541009097816 */ /* 0x000fe20000000006 */
[--C-:B------:R-:W-:Y:S01]  /*3820*/  HSET2.LE.AND R6, R15, R80.reuse, PT ;  /* 0x000000500f067233 */ /* 0x100fe20003803000 */
[----:B-1----:R-:W-:Y:S01]  /*3830*/  F2FP.BF16.PACK_AB R4, R238, R3 ;  /* 0x00000003ee04723e */ /* 0x002fe200000010ff */
[--C-:B------:R-:W-:Y:S01]  /*3840*/  FFMA.FTZ R191, R96, c[0x0][0x23c], -R99.reuse ;  /* 0x00008f0060bf7a23 */ /* 0x100fe20000010863 */
[----:B------:R-:W-:Y:S01]  /*3850*/  PRMT R5, R5, 0x5410, R10 ;  /* 0x0000541005057816 */ /* 0x000fe2000000000a */
[--C-:B------:R-:W-:Y:S01]  /*3860*/  FFMA.FTZ R194, R67, c[0x0][0x23c], -R99.reuse ;  /* 0x00008f0043c27a23 */ /* 0x100fe20000010863 */
[----:B------:R-:W-:Y:S01]  /*3870*/  LOP3.LUT R7, R7, R4, RZ, 0xc0, !PT ;  /* 0x0000000407077212 */ /* 0x000fe200078ec0ff */
[--C-:B------:R-:W-:Y:S01]  /*3880*/  HSET2.LE.AND R4, R9, R80.reuse, PT ;  /* 0x0000005009047233 */ /* 0x100fe20003803000 */
[----:B------:R-:W-:Y:S01]  /*3890*/  LOP3.LUT R126, R111, UR12, R126, 0x96, !PT ;  /* 0x0000000c6f7e7c12 */ /* 0x000fe2000f8e967e */
[----:B------:R-:W-:Y:S01]  /*38a0*/  HSET2.LE.AND R5, R5, R80, PT ;  /* 0x0000005005057233 */ /* 0x000fe20003803000 */
[----:B------:R-:W-:Y:S01]  /*38b0*/  LOP3.LUT R110, R125, UR10, R110, 0x96, !PT ;  /* 0x0000000a7d6e7c12 */ /* 0x000fe2000f8e966e */
[--C-:B------:R-:W-:Y:S01]  /*38c0*/  FFMA.FTZ R195, R97, c[0x0][0x23c], -R99.reuse ;  /* 0x00008f0061c37a23 */ /* 0x100fe20000010863 */
[----:B------:R-:W-:Y:S01]  /*38d0*/  F2FP.BF16.PACK_AB R13, R243, R164 ;  /* 0x000000a4f30d723e */ /* 0x000fe200000010ff */
[----:B------:R-:W-:Y:S01]  /*38e0*/  IMAD.WIDE.U32 R126, R126, -0x326172a9, RZ ;  /* 0xcd9e8d577e7e7825 */ /* 0x000fe200078e00ff */
[----:B------:R-:W-:Y:S01]  /*38f0*/  F2FP.BF16.PACK_AB R9, R19, R180 ;  /* 0x000000b41309723e */ /* 0x000fe200000010ff */
[C---:B------:R-:W-:Y:S01]  /*3900*/  HMMA.16816.F32.BF16 R76, R136.reuse, R84, RZ ;  /* 0x00000054884c723c */ /* 0x040fe200000418ff */
[----:B---3--:R-:W-:Y:S01]  /*3910*/  F2FP.BF16.PACK_AB R10, R0, R17 ;  /* 0x00000011000a723e */ /* 0x008fe200000010ff */
[----:B------:R-:W-:Y:S01]  /*3920*/  IMAD.WIDE.U32 R110, R110, -0x326172a9, RZ ;  /* 0xcd9e8d576e6e7825 */ /* 0x000fe200078e00ff */
[----:B------:R-:W-:Y:S01]  /*3930*/  LOP3.LUT R6, R6, R13, RZ, 0xc0, !PT ;  /* 0x0000000d06067212 */ /* 0x000fe200078ec0ff */
[----:B------:R-:W-:Y:S01]  /*3940*/  MUFU.EX2 R189, R189 ;  /* 0x000000bd00bd7308 */ /* 0x000fe20000000800 */
[----:B------:R-:W-:Y:S01]  /*3950*/  LOP3.LUT R4, R4, R9, RZ, 0xc0, !PT ;  /* 0x0000000904047212 */ /* 0x000fe200078ec0ff */
[----:B------:R-:W1:Y:S01]  /*3960*/  LDSM.16.MT88.4 R12, [R209+0xb800] ;  /* 0x00b80000d10c783b */ /* 0x000e620000004200 */
[----:B------:R-:W-:Y:S01]  /*3970*/  LOP3.LUT R5, R5, R10, RZ, 0xc0, !PT ;  /* 0x0000000a05057212 */ /* 0x000fe200078ec0ff */
[C---:B------:R-:W-:Y:S01]  /*3980*/  HMMA.16816.F32.BF16 R92, R136.reuse, R100, RZ ;  /* 0x00000064885c723c */ /* 0x040fe200000418ff */
[----:B------:R-:W-:Y:S01]  /*3990*/  LOP3.LUT R83, R127, UR11, R132, 0x96, !PT ;  /* 0x0000000b7f537c12 */ /* 0x000fe2000f8e9684 */
[----:B------:R-:W3:Y:S01]  /*39a0*/  LDSM.16.MT88.4 R8, [R208+0xb800] ;  /* 0x00b80000d008783b */ /* 0x000ee20000004200 */
[----:B------:R-:W-:Y:S01]  /*39b0*/  LOP3.LUT R82, R111, UR9, R126, 0x96, !PT ;  /* 0x000000096f527c12 */ /* 0x000fe2000f8e967e */
[----:B------:R-:W-:Y:S01]  /*39c0*/  FFMA.FTZ R252, R50, c[0x0][0x23c], -R99 ;  /* 0x00008f0032fc7a23 */ /* 0x000fe20000010863 */
[----:B--2---:R-:W-:Y:S01]  /*39d0*/  FMNMX.FTZ R18, R109, R18, !PT ;  /* 0x000000126d127209 */ /* 0x004fe20007810000 */
[----:B------:R-:W-:Y:S01]  /*39e0*/  IMAD.WIDE.U32 R108, R83, -0x2daee0ad, RZ ;  /* 0xd2511f53536c7825 */ /* 0x000fe200078e00ff */
[----:B------:R-:W-:Y:S01]  /*39f0*/  MUFU.EX2 R192, R192 ;  /* 0x000000c000c07308 */ /* 0x000fe20000000800 */
[----:B------:R-:W-:Y:S01]  /*3a00*/  HMMA.16816.F32.BF16 R152, R136, R112, RZ ;  /* 0x000000708898723c */ /* 0x000fe200000418ff */
[----:B------:R-:W-:Y:S01]  /*3a10*/  FSETP.NEU.FTZ.AND P1, PT, R18, -INF , PT ;  /* 0xff8000001200780b */ /* 0x000fe20003f3d000 */
[----:B------:R-:W-:Y:S01]  /*3a20*/  IMAD.WIDE.U32 R82, R82, -0x2daee0ad, RZ ;  /* 0xd2511f5352527825 */ /* 0x000fe200078e00ff */
[----:B------:R-:W-:-:S03]  /*3a30*/  LOP3.LUT R97, R109, UR8, R124, 0x96, !PT ;  /* 0x000000086d617c12 */ /* 0x000fc6000f8e967c */
[----:B------:R-:W-:Y:S01]  /*3a40*/  FMUL.FTZ R96, R18, c[0x0][0x23c] ;  /* 0x00008f0012607a20 */ /* 0x000fe20000410000 */
[----:B------:R-:W-:Y:S01]  /*3a50*/  LOP3.LUT R67, R83, UR6, R108, 0x96, !PT ;  /* 0x0000000653437c12 */ /* 0x000fe2000f8e966c */
[C---:B------:R-:W-:Y:S01]  /*3a60*/  HMMA.16816.F32.BF16 R120, R136.reuse, R148, RZ ;  /* 0x000000948878723c */ /* 0x040fe200000418ff */
[----:B------:R-:W-:Y:S01]  /*3a70*/  IMAD.WIDE.U32 R124, R97, -0x326172a9, RZ ;  /* 0xcd9e8d57617c7825 */ /* 0x000fe200078e00ff */
[----:B------:R-:W-:Y:S01]  /*3a80*/  MUFU.EX2 R190, R190 ;  /* 0x000000be00be7308 */ /* 0x000fe20000000800 */
[----:B------:R-:W-:Y:S02]  /*3a90*/  FSEL R96, R96, RZ, P1 ;  /* 0x000000ff60607208 */ /* 0x000fe40000800000 */
[----:B------:R-:W-:Y:S01]  /*3aa0*/  IMAD.WIDE.U32 R108, R67, -0x326172a9, RZ ;  /* 0xcd9e8d57436c7825 */ /* 0x000fe200078e00ff */
[----:B------:R-:W-:Y:S02]  /*3ab0*/  LOP3.LUT R67, R125, UR7, R110, 0x96, !PT ;  /* 0x000000077d437c12 */ /* 0x000fe4000f8e966e */
[C---:B------:R-:W-:Y:S01]  /*3ac0*/  HMMA.16816.F32.BF16 R144, R136.reuse, R24, RZ ;  /* 0x000000188890723c */ /* 0x040fe200000418ff */
[----:B------:R-:W-:Y:S01]  /*3ad0*/  FFMA.FTZ R196, R98, c[0x0][0x23c], -R96 ;  /* 0x00008f0062c47a23 */ /* 0x000fe20000010860 */
[----:B------:R-:W-:Y:S01]  /*3ae0*/  LOP3.LUT R50, R109, UR16, R124, 0x96, !PT ;  /* 0x000000106d327c12 */ /* 0x000fe2000f8e967c */
[--C-:B------:R-:W-:Y:S01]  /*3af0*/  FFMA.FTZ R199, R51, c[0x0][0x23c], -R96.reuse ;  /* 0x00008f0033c77a23 */ /* 0x100fe20000010860 */
[----:B------:R-:W2:Y:S01]  /*3b00*/  MUFU.EX2 R193, R193 ;  /* 0x000000c100c17308 */ /* 0x000ea20000000800 */
[--C-:B------:R-:W-:Y:S01]  /*3b10*/  FFMA.FTZ R198, R49, c[0x0][0x23c], -R96.reuse ;  /* 0x00008f0031c67a23 */ /* 0x100fe20000010860 */
[----:B------:R-:W-:Y:S01]  /*3b20*/  LOP3.LUT R98, R108, 0xffff, RZ, 0xc0, !PT ;  /* 0x0000ffff6c627812 */ /* 0x000fe200078ec0ff */
[--C-:B------:R-:W-:Y:S01]  /*3b30*/  FFMA.FTZ R197, R81, c[0x0][0x23c], -R96.reuse ;  /* 0x00008f0051c57a23 */ /* 0x100fe20000010860 */
[C---:B------:R-:W-:Y:S01]  /*3b40*/  HMMA.16816.F32.BF16 R40, R136.reuse, R38, RZ ;  /* 0x000000268828723c */ /* 0x040fe200000418ff */
[----:B------:R-:W-:Y:S01]  /*3b50*/  FFMA.FTZ R239, R48, c[0x0][0x23c], -R96 ;  /* 0x00008f0030ef7a23 */ /* 0x000fe20000010860 */
[----:B------:R-:W-:Y:S01]  /*3b60*/  SHF.R.U32.HI R97, RZ, 0x10, R108 ;  /* 0x00000010ff617819 */ /* 0x000fe2000001166c */
[--C-:B------:R-:W-:Y:S01]  /*3b70*/  FFMA.FTZ R124, R65, c[0x0][0x23c], -R96.reuse ;  /* 0x00008f00417c7a23 */ /* 0x100fe20000010860 */
[----:B------:R-:W-:Y:S01]  /*3b80*/  MUFU.EX2 R196, R196 ;  /* 0x000000c400c47308 */ /* 0x000fe20000000800 */
[----:B------:R-:W-:Y:S01]  /*3b90*/  LOP3.LUT R48, R50, 0xffff, RZ, 0xc0, !PT ;  /* 0x0000ffff32307812 */ /* 0x000fe200078ec0ff */
[----:B------:R-:W-:Y:S01]  /*3ba0*/  FFMA.FTZ R241, R66, c[0x0][0x23c], -R96 ;  /* 0x00008f0042f17a23 */ /* 0x000fe20000010860 */
[----:B------:R-:W-:Y:S01]  /*3bb0*/  SHF.R.U32.HI R49, RZ, 0x10, R50 ;  /* 0x00000010ff317819 */ /* 0x000fe20000011632 */
[C---:B------:R-:W-:Y:S01]  /*3bc0*/  HMMA.16816.F32.BF16 R56, R136.reuse, R54, RZ ;  /* 0x000000368838723c */ /* 0x040fe200000418ff */
[----:B------:R-:W-:Y:S01]  /*3bd0*/  LOP3.LUT R83, R108, 0xff, RZ, 0xc0, !PT ;  /* 0x000000ff6c537812 */ /* 0x000fe200078ec0ff */
[----:B------:R-:W-:Y:S01]  /*3be0*/  FADD.FTZ R184, R184, R183 ;  /* 0x000000b7b8b87221 */ /* 0x000fe20000010000 */
[----:B------:R-:W-:Y:S01]  /*3bf0*/  SHF.R.U32.HI R51, RZ, 0x18, R108 ;  /* 0x00000018ff337819 */ /* 0x000fe2000001166c */
[----:B------:R-:W-:Y:S01]  /*3c00*/  MUFU.EX2 R199, R199 ;  /* 0x000000c700c77308 */ /* 0x000fe20000000800 */
[----:B------:R-:W-:Y:S01]  /*3c10*/  FFMA.FTZ R108, R64, c[0x0][0x23c], -R96 ;  /* 0x00008f00406c7a23 */ /* 0x000fe20000010860 */
[----:B------:R-:W-:Y:S01]  /*3c20*/  LOP3.LUT R65, R50, 0xff, RZ, 0xc0, !PT ;  /* 0x000000ff32417812 */ /* 0x000fe200078ec0ff */
[----:B------:R-:W-:Y:S01]  /*3c30*/  FADD.FTZ R180, R180, R181 ;  /* 0x000000b5b4b47221 */ /* 0x000fe20000010000 */
[C---:B------:R-:W-:Y:S01]  /*3c40*/  HMMA.16816.F32.BF16 R72, R136.reuse, R70, RZ ;  /* 0x000000468848723c */ /* 0x040fe200000418ff */
[----:B------:R-:W-:Y:S01]  /*3c50*/  SHF.R.U32.HI R98, RZ, 0x8, R98 ;  /* 0x00000008ff627819 */ /* 0x000fe20000011662 */
[----:B------:R-:W-:Y:S01]  /*3c60*/  FADD.FTZ R17, R17, R184 ;  /* 0x000000b811117221 */ /* 0x000fe20000010000 */
[----:B------:R-:W-:Y:S01]  /*3c70*/  LOP3.LUT R64, R97, 0xff, RZ, 0xc0, !PT ;  /* 0x000000ff61407812 */ /* 0x000fe200078ec0ff */
[----:B------:R-:W-:Y:S01]  /*3c80*/  MUFU.EX2 R198, R198 ;  /* 0x000000c600c67308 */ /* 0x000fe20000000800 */
[----:B------:R-:W-:Y:S01]  /*3c90*/  SHF.R.U32.HI R50, RZ, 0x18, R50 ;  /* 0x00000018ff327819 */ /* 0x000fe20000011632 */
[----:B------:R-:W-:Y:S01]  /*3ca0*/  FADD.FTZ R19, R19, R180 ;  /* 0x000000b413137221 */ /* 0x000fe20000010000 */
[----:B------:R-:W-:Y:S01]  /*3cb0*/  SHF.R.U32.HI R48, RZ, 0x8, R48 ;  /* 0x00000008ff307819 */ /* 0x000fe20000011630 */
[C---:B------:R-:W-:Y:S01]  /*3cc0*/  HMMA.16816.F32.BF16 R88, R136.reuse, R86, RZ ;  /* 0x000000568858723c */ /* 0x040fe200000418ff */
[----:B------:R-:W-:Y:S01]  /*3cd0*/  LOP3.LUT R49, R49, 0xff, RZ, 0xc0, !PT ;  /* 0x000000ff31317812 */ /* 0x000fe200078ec0ff */
[----:B------:R-:W-:Y:S01]  /*3ce0*/  FADD.FTZ R0, R0, R17 ;  /* 0x0000001100007221 */ /* 0x000fe20000010000 */
[----:B------:R-:W-:Y:S01]  /*3cf0*/  PRMT R83, R83, 0x5410, R98 ;  /* 0x0000541053537816 */ /* 0x000fe20000000062 */
[----:B------:R-:W4:Y:S01]  /*3d00*/  MUFU.EX2 R197, R197 ;  /* 0x000000c500c57308 */ /* 0x000f220000000800 */
[----:B------:R-:W-:Y:S01]  /*3d10*/  PRMT R51, R64, 0x5410, R51 ;  /* 0x0000541040337816 */ /* 0x000fe20000000033 */
[----:B------:R-:W-:Y:S01]  /*3d20*/  FADD.FTZ R164, R164, R19 ;  /* 0x00000013a4a47221 */ /* 0x000fe20000010000 */
[----:B------:R-:W-:Y:S01]  /*3d30*/  PRMT R65, R65, 0x5410, R48 ;  /* 0x0000541041417816 */ /* 0x000fe20000000030 */
[C---:B------:R-:W-:Y:S01]  /*3d40*/  HMMA.16816.F32.BF16 R104, R136.reuse, R102, RZ ;  /* 0x000000668868723c */ /* 0x040fe200000418ff */
[----:B------:R-:W-:Y:S01]  /*3d50*/  PRMT R49, R49, 0x5410, R50 ;  /* 0x0000541031317816 */ /* 0x000fe20000000032 */
[--C-:B------:R-:W-:Y:S01]  /*3d60*/  HSET2.LE.AND R83, R83, R80.reuse, PT ;  /* 0x0000005053537233 */ /* 0x100fe20003803000 */
[----:B--2---:R-:W-:Y:S01]  /*3d70*/  F2FP.BF16.PACK_AB R134, R193, R190 ;  /* 0x000000bec186723e */ /* 0x004fe200000010ff */
[--C-:B------:R-:W-:Y:S01]  /*3d80*/  HSET2.LE.AND R48, R51, R80.reuse, PT ;  /* 0x0000005033307233 */ /* 0x100fe20003803000 */
[----:B------:R-:W-:Y:S01]  /*3d90*/  F2FP.BF16.PACK_AB R132, R192, R189 ;  /* 0x000000bdc084723e */ /* 0x000fe200000010ff */
[--C-:B------:R-:W-:Y:S01]  /*3da0*/  HSET2.LE.AND R65, R65, R80.reuse, PT ;  /* 0x0000005041417233 */ /* 0x100fe20003803000 */
[----:B------:R-:W-:Y:S01]  /*3db0*/  IMAD.WIDE.U32 R50, R67, -0x2daee0ad, RZ ;  /* 0xd2511f5343327825 */ /* 0x000fe200078e00ff */
[C---:B------:R-:W-:Y:S01]  /*3dc0*/  HMMA.16816.F32.BF16 R116, R136.reuse, R114, RZ ;  /* 0x000000728874723c */ /* 0x040fe200000418ff */
[----:B------:R-:W-:Y:S01]  /*3dd0*/  HSET2.LE.AND R49, R49, R80, PT ;  /* 0x0000005031317233 */ /* 0x000fe20003803000 */
[----:B------:R-:W-:Y:S01]  /*3de0*/  LOP3.LUT R134, R83, R134, RZ, 0xc0, !PT ;  /* 0x0000008653867212 */ /* 0x000fe200078ec0ff */
[----:B------:R-:W-:Y:S01]  /*3df0*/  MUFU.EX2 R195, R195 ;  /* 0x000000c300c37308 */ /* 0x000fe20000000800 */
[----:B----4-:R-:W-:Y:S01]  /*3e00*/  F2FP.BF16.PACK_AB R135, R197, R198 ;  /* 0x000000c6c587723e */ /* 0x010fe200000010ff */
[----:B------:R-:W-:Y:S01]  /*3e10*/  FADD.FTZ R189, R189, R192 ;  /* 0x000000c0bdbd7221 */ /* 0x000fe20000010000 */
[----:B------:R-:W-:Y:S01]  /*3e20*/  LOP3.LUT R132, R65, R132, RZ, 0xc0, !PT ;  /* 0x0000008441847212 */ /* 0x000fe200078ec0ff */
[----:B------:R-:W-:Y:S01]  /*3e30*/  FADD.FTZ R3, R3, R0 ;  /* 0x0000000003037221 */ /* 0x000fe20000010000 */
[----:B------:R-:W-:Y:S01]  /*3e40*/  HMMA.16816.F32.BF16 R128, R136, R150, RZ ;  /* 0x000000968880723c */ /* 0x000fe200000418ff */
[----:B------:R-:W-:Y:S01]  /*3e50*/  LOP3.LUT R135, R48, R135, RZ, 0xc0, !PT ;  /* 0x0000008730877212 */ /* 0x000fe200078ec0ff */
[----:B------:R-:W-:Y:S01]  /*3e60*/  FADD.FTZ R190, R190, R189 ;  /* 0x000000bdbebe7221 */ /* 0x000fe20000010000 */
[----:B------:R-:W-:Y:S01]  /*3e70*/  MUFU.EX2 R252, R252 ;  /* 0x000000fc00fc7308 */ /* 0x000fe20000000800 */
[----:B------:R-:W-:Y:S01]  /*3e80*/  SHF.R.U32.HI R48, RZ, 0x10, R50 ;  /* 0x00000010ff307819 */ /* 0x000fe20000011632 */
[----:B------:R-:W-:-:S02]  /*3e90*/  FADD.FTZ R243, R243, R164 ;  /* 0x000000a4f3f37221 */ /* 0x000fc40000010000 */
[----:B------:R-:W-:Y:S01]  /*3ea0*/  FADD.FTZ R190, R193, R190 ;  /* 0x000000bec1be7221 */ /* 0x000fe20000010000 */
[----:B------:R-:W-:Y:S01]  /*3eb0*/  HMMA.16816.F32.BF16 R136, R136, R26, RZ ;  /* 0x0000001a8888723c */ /* 0x000fe200000418ff */
[----:B------:R-:W-:Y:S02]  /*3ec0*/  FADD.FTZ R238, R238, R3 ;  /* 0x00000003eeee7221 */ /* 0x000fe40000010000 */
[----:B------:R-:W-:Y:S05]  /*3ed0*/  MUFU.EX2 R241, R241 ;  /* 0x000000f100f17308 */ /* 0x000fea0000000800 */
[C---:B------:R-:W-:Y:S03]  /*3ee0*/  HMMA.16816.F32.BF16 R160, R4.reuse, R176, R160 ;  /* 0x000000b004a0723c */ /* 0x040fe600000418a0 */
[----:B------:R-:W2:Y:S05]  /*3ef0*/  MUFU.EX2 R239, R239 ;  /* 0x000000ef00ef7308 */ /* 0x000eaa0000000800 */
[C---:B------:R-:W-:Y:S03]  /*3f00*/  HMMA.16816.F32.BF16 R44, R4.reuse, R172, R44 ;  /* 0x000000ac042c723c */ /* 0x040fe6000004182c */
[----:B------:R-:W-:Y:S05]  /*3f10*/  MUFU.EX2 R191, R191 ;  /* 0x000000bf00bf7308 */ /* 0x000fea0000000800 */
[C---:B------:R-:W-:Y:S03]  /*3f20*/  HMMA.16816.F32.BF16 R60, R4.reuse, R168, R60 ;  /* 0x000000a8043c723c */ /* 0x040fe6000004183c */
[----:B------:R-:W4:Y:S05]  /*3f30*/  MUFU.EX2 R194, R194 ;  /* 0x000000c200c27308 */ /* 0x000f2a0000000800 */
[C---:B------:R-:W-:Y:S03]  /*3f40*/  HMMA.16816.F32.BF16 R76, R4.reuse, R32, R76 ;  /* 0x00000020044c723c */ /* 0x040fe6000004184c */
[----:B------:R-:W-:Y:S05]  /*3f50*/  MUFU.EX2 R140, R108 ;  /* 0x0000006c008c7308 */ /* 0x000fea0000000800 */
[C---:B------:R-:W-:Y:S03]  /*3f60*/  HMMA.16816.F32.BF16 R92, R4.reuse, R28, R92 ;  /* 0x0000001c045c723c */ /* 0x040fe6000004185c */
[----:B------:R-:W5:Y:S05]  /*3f70*/  MUFU.EX2 R141, R124 ;  /* 0x0000007c008d7308 */ /* 0x000f6a0000000800 */
[C---:B------:R-:W-:Y:S08]  /*3f80*/  HMMA.16816.F32.BF16 R152, R4.reuse, R20, R152 ;  /* 0x000000140498723c */ /* 0x040ff00000041898 */
[C---:B-1----:R-:W-:Y:S08]  /*3f90*/  HMMA.16816.F32.BF16 R120, R4.reuse, R12, R120 ;  /* 0x0000000c0478723c */ /* 0x042ff00000041878 */
        /* <DEDUP_REMOVED lines=9> */
[----:B------:R-:W-:Y:S01]  /*4030*/  F2FP.BF16.PACK_AB R4, R199, R196 ;  /* 0x000000c4c704723e */ /* 0x000fe200000010ff */
[----:B------:R-:W-:Y:S01]  /*4040*/  FADD.FTZ R199, R196, R199 ;  /* 0x000000c7c4c77221 */ /* 0x000fe20000010000 */
[----:B------:R-:W-:-:S02]  /*4050*/  LOP3.LUT R6, R50, 0xffff, RZ, 0xc0, !PT ;  /* 0x0000ffff32067812 */ /* 0x000fc400078ec0ff */
[----:B------:R-:W-:Y:S01]  /*4060*/  LOP3.LUT R133, R49, R4, RZ, 0xc0, !PT ;  /* 0x0000000431857212 */ /* 0x000fe200078ec0ff */
[----:B------:R-:W-:Y:S01]  /*4070*/  FADD.FTZ R198, R198, R199 ;  /* 0x000000c7c6c67221 */ /* 0x000fe20000010000 */
[----:B------:R-:W-:Y:S02]  /*4080*/  LOP3.LUT R4, R51, UR17, R82, 0x96, !PT ;  /* 0x0000001133047c12 */ /* 0x000fe4000f8e9652 */
[----:B------:R-:W-:Y:S01]  /*4090*/  LOP3.LUT R5, R50, 0xff, RZ, 0xc0, !PT ;  /* 0x000000ff32057812 */ /* 0x000fe200078ec0ff */
[----:B------:R-:W-:Y:S01]  /*40a0*/  FADD.FTZ R198, R197, R198 ;  /* 0x000000c6c5c67221 */ /* 0x000fe20000010000 */
[----:B------:R-:W-:Y:S01]  /*40b0*/  SHF.R.U32.HI R6, RZ, 0x8, R6 ;  /* 0x00000008ff067819 */ /* 0x000fe20000011606 */
[----:B------:R-:W-:Y:S01]  /*40c0*/  HMMA.16816.F32.BF16 R156, R132, R36, RZ ;  /* 0x00000024849c723c */ /* 0x000fe200000418ff */
[----:B------:R-:W-:Y:S02]  /*40d0*/  LOP3.LUT R65, R4, 0xffff, RZ, 0xc0, !PT ;  /* 0x0000ffff04417812 */ /* 0x000fe400078ec0ff */
[----:B------:R-:W-:-:S02]  /*40e0*/  PRMT R5, R5, 0x5410, R6 ;  /* 0x0000541005057816 */ /* 0x000fc40000000006 */
[----:B------:R-:W-:Y:S02]  /*40f0*/  LOP3.LUT R6, R4, 0xff, RZ, 0xc0, !PT ;  /* 0x000000ff04067812 */ /* 0x000fe400078ec0ff */
[----:B------:R-:W-:Y:S01]  /*4100*/  SHF.R.U32.HI R37, RZ, 0x10, R4 ;  /* 0x00000010ff257819 */ /* 0x000fe20000011604 */
[C---:B------:R-:W-:Y:S01]  /*4110*/  HMMA.16816.F32.BF16 R96, R132.reuse, R100, RZ ;  /* 0x000000648460723c */ /* 0x040fe200000418ff */
[----:B------:R-:W-:Y:S02]  /*4120*/  SHF.R.U32.HI R7, RZ, 0x18, R50 ;  /* 0x00000018ff077819 */ /* 0x000fe40000011632 */
[----:B------:R-:W-:Y:S02]  /*4130*/  SHF.R.U32.HI R4, RZ, 0x18, R4 ;  /* 0x00000018ff047819 */ /* 0x000fe40000011604 */
[----:B------:R-:W-:Y:S02]  /*4140*/  LOP3.LUT R36, R48, 0xff, RZ, 0xc0, !PT ;  /* 0x000000ff30247812 */ /* 0x000fe400078ec0ff */
[----:B------:R-:W-:Y:S01]  /*4150*/  LOP3.LUT R37, R37, 0xff, RZ, 0xc0, !PT ;  /* 0x000000ff25257812 */ /* 0x000fe200078ec0ff */
[----:B------:R-:W-:Y:S01]  /*4160*/  HMMA.16816.F32.BF16 R48, R132, R52, RZ ;  /* 0x000000348430723c */ /* 0x000fe200000418ff */
[----:B------:R-:W-:-:S02]  /*4170*/  SHF.R.U32.HI R65, RZ, 0x8, R65 ;  /* 0x00000008ff417819 */ /* 0x000fc40000011641 */
[----:B------:R-:W-:Y:S02]  /*4180*/  PRMT R7, R36, 0x5410, R7 ;  /* 0x0000541024077816 */ /* 0x000fe40000000007 */
[----:B------:R-:W-:Y:S02]  /*4190*/  PRMT R37, R37, 0x5410, R4 ;  /* 0x0000541025257816 */ /* 0x000fe40000000004 */
[----:B------:R-:W-:Y:S01]  /*41a0*/  PRMT R53, R6, 0x5410, R65 ;  /* 0x0000541006357816 */ /* 0x000fe20000000041 */
[--C-:B------:R-:W-:Y:S01]  /*41b0*/  HSET2.LE.AND R6, R5, R80.reuse, PT ;  /* 0x0000005005067233 */ /* 0x100fe20003803000 */
[----:B--2---:R-:W-:Y:S01]  /*41c0*/  F2FP.BF16.PACK_AB R36, R239, R241 ;  /* 0x000000f1ef24723e */ /* 0x004fe200000010ff */
[--C-:B------:R-:W-:Y:S01]  /*41d0*/  HSET2.LE.AND R7, R7, R80.reuse, PT ;  /* 0x0000005007077233 */ /* 0x100fe20003803000 */
[----:B------:R-:W-:Y:S01]  /*41e0*/  HMMA.16816.F32.BF16 R64, R132, R68, RZ ;  /* 0x000000448440723c */ /* 0x000fe200000418ff */
[--C-:B------:R-:W-:Y:S01]  /*41f0*/  HSET2.LE.AND R5, R37, R80.reuse, PT ;  /* 0x0000005025057233 */ /* 0x100fe20003803000 */
[----:B------:R-:W-:Y:S01]  /*4200*/  F2FP.BF16.PACK_AB R37, R252, R195 ;  /* 0x000000c3fc25723e */ /* 0x000fe200000010ff */
[----:B------:R-:W-:Y:S01]  /*4210*/  HSET2.LE.AND R4, R53, R80, PT ;  /* 0x0000005035047233 */ /* 0x000fe20003803000 */
[----:B------:R-:W-:-:S02]  /*4220*/  LOP3.LUT R7, R7, R36, RZ, 0xc0, !PT ;  /* 0x0000002407077212 */ /* 0x000fc400078ec0ff */
[----:B------:R-:W-:Y:S02]  /*4230*/  LOP3.LUT R6, R6, R37, RZ, 0xc0, !PT ;  /* 0x0000002506067212 */ /* 0x000fe400078ec0ff */
[----:B----4-:R-:W-:Y:S01]  /*4240*/  F2FP.BF16.PACK_AB R37, R194, R191 ;  /* 0x000000bfc225723e */ /* 0x010fe200000010ff */
[C---:B------:R-:W-:Y:S01]  /*4250*/  HMMA.16816.F32.BF16 R80, R132.reuse, R84, RZ ;  /* 0x000000548450723c */ /* 0x040fe200000418ff */
[----:B-----5:R-:W-:Y:S01]  /*4260*/  F2FP.BF16.PACK_AB R36, R141, R140 ;  /* 0x0000008c8d24723e */ /* 0x020fe200000010ff */
[----:B------:R-:W-:Y:S01]  /*4270*/  FADD.FTZ R191, R191, R190 ;  /* 0x000000bebfbf7221 */ /* 0x000fe20000010000 */
[----:B------:R-:W-:Y:S02]  /*4280*/  LOP3.LUT R4, R4, R37, RZ, 0xc0, !PT ;  /* 0x0000002504047212 */ /* 0x000fe400078ec0ff */
[----:B------:R-:W-:Y:S01]  /*4290*/  LOP3.LUT R5, R5, R36, RZ, 0xc0, !PT ;  /* 0x0000002405057212 */ /* 0x000fe200078ec0ff */
[----:B------:R-:W-:Y:S02]  /*42a0*/  FADD.FTZ R194, R194, R191 ;  /* 0x000000bfc2c27221 */ /* 0x000fe40000010000 */
[----:B------:R-:W-:Y:S02]  /*42b0*/  HMMA.16816.F32.BF16 R108, R132, R112, RZ ;  /* 0x00000070846c723c */ /* 0x000fe400000418ff */
[----:B------:R-:W-:-:S06]  /*42c0*/  FADD.FTZ R195, R195, R194 ;  /* 0x000000c2c3c37221 */ /* 0x000fcc0000010000 */
[----:B------:R-:W-:Y:S07]  /*42d0*/  HMMA.16816.F32.BF16 R156, R4, R176, R156 ;  /* 0x000000b0049c723c */ /* 0x000fee000004189c */
[----:B------:R-:W-:Y:S01]  /*42e0*/  IMAD.MOV.U32 R177, RZ, RZ, R141 ;  /* 0x000000ffffb17224 */ /* 0x000fe200078e008d */
[----:B------:R-:W-:Y:S01]  /*42f0*/  HMMA.16816.F32.BF16 R124, R132, R148, RZ ;  /* 0x00000094847c723c */ /* 0x000fe200000418ff */
[----:B------:R-:W-:-:S04]  /*4300*/  IMAD.MOV.U32 R176, RZ, RZ, R140 ;  /* 0x000000ffffb07224 */ /* 0x000fc800078e008c */
[----:B------:R-:W-:-:S03]  /*4310*/  FADD.FTZ R198, R176, R198 ;  /* 0x000000c6b0c67221 */ /* 0x000fc60000010000 */
[----:B------:R-:W-:Y:S01]  /*4320*/  HMMA.16816.F32.BF16 R36, R132, R38, RZ ;  /* 0x000000268424723c */ /* 0x000fe200000418ff */
[----:B------:R-:W-:-:S04]  /*4330*/  FADD.FTZ R198, R177, R198 ;  /* 0x000000c6b1c67221 */ /* 0x000fc80000010000 */
[----:B------:R-:W-:Y:S02]  /*4340*/  FADD.FTZ R198, R241, R198 ;  /* 0x000000c6f1c67221 */ /* 0x000fe40000010000 */
[----:B------:R-:W-:Y:S01]  /*4350*/  FADD.FTZ R241, R252, R195 ;  /* 0x000000c3fcf17221 */ /* 0x000fe20000010000 */
        /* <DEDUP_REMOVED lines=25> */
[----:B------:R-:W-:Y:S01]  /*44f0*/  UIADD3 UR31, UR26, -0x2, URZ ;  /* 0xfffffffe1a1f7890 */ /* 0x000fe2000fffe03f */
[----:B------:R-:W-:-:S04]  /*4500*/  DEPBAR.LE SB0, 0x0 ;  /* 0x000080000000791a */ /* 0x000fc80000000000 */
[----:B------:R-:W-:Y:S01]  /*4510*/  USHF.R.S32.HI UR5, URZ, 0x1f, UR31 ;  /* 0x0000001f3f057899 */ /* 0x000fe2000801141f */
[----:B------:R-:W-:Y:S01]  /*4520*/  IMAD.U32 R3, RZ, RZ, UR31 ;  /* 0x0000001fff037e24 */ /* 0x000fe2000f8e00ff */
[----:B------:R-:W-:Y:S01]  /*4530*/  UIMAD UR30, UR21, UR31, URZ ;  /* 0x0000001f151e72a4 */ /* 0x000fe2000f8e023f */
[----:B------:R-:W-:Y:S01]  /*4540*/  IMAD.U32 R4, RZ, RZ, UR4 ;  /* 0x00000004ff047e24 */ /* 0x000fe2000f8e00ff */
[----:B------:R-:W-:Y:S01]  /*4550*/  UISETP.NE.AND UP0, UPT, UR26, 0x2, UPT ;  /* 0x000000021a00788c */ /* 0x000fe2000bf05270 */
[----:B------:R-:W-:Y:S01]  /*4560*/  IMAD.WIDE.U32 R6, R3, UR22, R246 ;  /* 0x0000001603067c25 */ /* 0x000fe2000f8e00f6 */
[----:B------:R-:W-:-:S03]  /*4570*/  UIMAD UR5, UR5, UR22, UR30 ;  /* 0x00000016050572a4 */ /* 0x000fc6000f8e021e */
[----:B------:R-:W-:Y:S01]  /*4580*/  IMAD.U32 R0, RZ, RZ, UR27 ;  /* 0x0000001bff007e24 */ /* 0x000fe2000f8e00ff */
[----:B------:R-:W-:Y:S01]  /*4590*/  BAR.SYNC.DEFER_BLOCKING 0x0 ;  /* 0x0000000000007b1d */ /* 0x000fe20000010000 */
[----:B------:R-:W-:Y:S02]  /*45a0*/  LEA R8, P0, R6, c[0x0][0x170], 0x1 ;  /* 0x00005c0006087a11 */ /* 0x000fe400078008ff */
[----:B------:R-:W-:-:S04]  /*45b0*/  IADD3 R3, R7, UR5, RZ ;  /* 0x0000000507037c10 */ /* 0x000fc8000fffe0ff */
[----:B------:R-:W-:Y:S01]  /*45c0*/  LEA.HI.X R9, R6, c[0x0][0x174], R3, 0x1, P0 ;  /* 0x00005d0006097a11 */ /* 0x000fe200000f0c03 */
[----:B------:R-:W-:Y:S01]  /*45d0*/  IMAD.U32 R3, RZ, RZ, UR4 ;  /* 0x00000004ff037e24 */ /* 0x000fe2000f8e00ff */
[----:B------:R-:W-:-:S03]  /*45e0*/  LEA R12, P0, R4, R8, 0x1 ;  /* 0x00000008040c7211 */ /* 0x000fc600078008ff */
[----:B------:R-:W-:Y:S01]  /*45f0*/  STL.64 [R1+0x8], R8 ;  /* 0x0000080801007387 */ /* 0x000fe20000100a00 */
[----:B------:R-:W-:Y:S01]  /*4600*/  LEA.HI.X R13, R3, R9, R0, 0x1, P0 ;  /* 0x00000009030d7211 */ /* 0x000fe200000f0c00 */
[----:B------:R-:W-:-:S04]  /*4610*/  IMAD.U32 R0, RZ, RZ, UR31 ;  /* 0x0000001fff007e24 */ /* 0x000fc8000f8e00ff */
[----:B------:R-:W-:-:S05]  /*4620*/  IMAD R3, R0, 0x20, R249 ;  /* 0x0000002000037824 */ /* 0x000fca00078e02f9 */
[C---:B------:R-:W-:Y:S01]  /*4630*/  IADD3 R17, R3.reuse, 0x1, RZ ;  /* 0x0000000103117810 */ /* 0x040fe20007ffe0ff */
[----:B------:R-:W-:Y:S01]  /*4640*/  @!PT LDS RZ, [RZ] ;  /* 0x00000000fffff984 */ /* 0x000fe20000000800 */
[----:B------:R-:W-:Y:S01]  /*4650*/  @!PT LDS RZ, [RZ] ;  /* 0x00000000fffff984 */ /* 0x000fe20000000800 */
[----:B------:R-:W-:Y:S01]  /*4660*/  @!PT LDS RZ, [RZ] ;  /* 0x00000000fffff984 */ /* 0x000fe20000000800 */
[----:B------:R1:W-:Y:S01]  /*4670*/  LDGSTS.E.BYPASS.LTC128B.128 [R226+0xa000], [R8.64] ;  /* 0x0a00000008e27fae */ /* 0x0003e2000b901d58 */
[----:B------:R-:W-:Y:S02]  /*4680*/  IADD3 R19, R3, 0x8, RZ ;  /* 0x0000000803137810 */ /* 0x000fe40007ffe0ff */
[C---:B------:R-:W-:Y:S01]  /*4690*/  ISETP.GE.AND P0, PT, R17.reuse, R2, PT ;  /* 0x000000021100720c */ /* 0x040fe20003f06270 */
[----:B------:R1:W-:Y:S01]  /*46a0*/  LDGSTS.E.BYPASS.LTC128B.128 [R226+0xb000], [R8.64+0x80] ;  /* 0x0b00008008e27fae */ /* 0x0003e2000b901d58 */
[C---:B------:R-:W-:Y:S02]  /*46b0*/  ISETP.GE.AND P2, PT, R17.reuse, R240, PT ;  /* 0x000000f01100720c */ /* 0x040fe40003f46270 */
[C---:B------:R-:W-:Y:S01]  /*46c0*/  ISETP.GE.AND P5, PT, R17.reuse, R248, PT ;  /* 0x000000f81100720c */ /* 0x040fe20003fa6270 */
[----:B------:R2:W-:Y:S01]  /*46d0*/  LDGSTS.E.BYPASS.LTC128B.128 [R226+0xa800], [R12.64] ;  /* 0x0a8000000ce27fae */ /* 0x0005e2000b901d58 */
[----:B------:R-:W-:-:S02]  /*46e0*/  ISETP.GE.AND P1, PT, R17, R242, PT ;  /* 0x000000f21100720c */ /* 0x000fc40003f26270 */
[C---:B------:R-:W-:Y:S01]  /*46f0*/  ISETP.GE.AND P3, PT, R19.reuse, R242, PT ;  /* 0x000000f21300720c */ /* 0x040fe20003f66270 */
[----:B------:R2:W-:Y:S01]  /*4700*/  LDGSTS.E.BYPASS.LTC128B.128 [R226+0xb800], [R12.64+0x80] ;  /* 0x0b8000800ce27fae */ /* 0x0005e2000b901d58 */
[C---:B------:R-:W-:Y:S02]  /*4710*/  ISETP.GE.AND P6, PT, R19.reuse, R248, PT ;  /* 0x000000f81300720c */ /* 0x040fe40003fc6270 */
[----:B------:R-:W-:Y:S01]  /*4720*/  ISETP.GE.AND P4, PT, R19, R240, PT ;  /* 0x000000f01300720c */ /* 0x000fe20003f86270 */
[----:B------:R-:W-:Y:S04]  /*4730*/  LDSM.16.M88.4 R184, [R217+0x8000] ;  /* 0x00800000d9b8783b */ /* 0x000fe80000000200 */
[----:B------:R-:W3:Y:S04]  /*4740*/  LDSM.16.M88.4 R4, [R218+0x2000] ;  /* 0x00200000da04783b */ /* 0x000ee80000000200 */
[----:B------:R-:W1:Y:S04]  /*4750*/  LDSM.16.M88.4 R32, [R217+0x8800] ;  /* 0x00880000d920783b */ /* 0x000e680000000200 */
[----:B------:R-:W-:Y:S04]  /*4760*/  LDSM.16.M88.4 R176, [R215] ;  /* 0x00000000d7b0783b */ /* 0x000fe80000000200 */
[----:B------:R-:W4:Y:S04]  /*4770*/  LDSM.16.M88.4 R28, [R216+0x2000] ;  /* 0x00200000d81c783b */ /* 0x000f280000000200 */
[----:B------:R-:W5:Y:S04]  /*4780*/  LDSM.16.M88.4 R172, [R207] ;  /* 0x00000000cfac783b */ /* 0x000f680000000200 */
[----:B------:R-:W2:Y:S04]  /*4790*/  LDSM.16.M88.4 R180, [R218] ;  /* 0x00000000dab4783b */ /* 0x000ea80000000200 */
[----:B------:R-:W2:Y:S04]  /*47a0*/  LDSM.16.M88.4 R168, [R216] ;  /* 0x00000000d8a8783b */ /* 0x000ea80000000200 */
[----:B------:R-:W-:Y:S04]  /*47b0*/  LDSM.16.M88.4 R196, [R211+0x8000] ;  /* 0x00800000d3c4783b */ /* 0x000fe80000000200 */
[----:B------:R-:W-:Y:S04]  /*47c0*/  LDSM.16.M88.4 R192, [R211+0x8800] ;  /* 0x00880000d3c0783b */ /* 0x000fe80000000200 */
[----:B------:R-:W2:Y:S01]  /*47d0*/  LDSM.16.M88.4 R188, [R214] ;  /* 0x00000000d6bc783b */ /* 0x000ea20000000200 */
[C---:B---3--:R-:W-:Y:S03]  /*47e0*/  HMMA.16816.F32.BF16 R24, R4.reuse, R184, RZ ;  /* 0x000000b80418723c */ /* 0x048fe600000418ff */
[----:B------:R-:W0:Y:S05]  /*47f0*/  LDGDEPBAR ;  /* 0x00000000000079af */ /* 0x000e2a0000000000 */
[C---:B-1----:R-:W-:Y:S08]  /*4800*/  HMMA.16816.F32.BF16 R8, R4.reuse, R32, RZ ;  /* 0x000000200408723c */ /* 0x042ff000000418ff */
[C---:B------:R-:W-:Y:S08]  /*4810*/  HMMA.16816.F32.BF16 R20, R4.reuse, R186, RZ ;  /* 0x000000ba0414723c */ /* 0x040ff000000418ff */
[----:B------:R-:W-:Y:S08]  /*4820*/  HMMA.16816.F32.BF16 R4, R4, R34, RZ ;  /* 0x000000220404723c */ /* 0x000ff000000418ff */
[C---:B----4-:R-:W-:Y:S08]  /*4830*/  HMMA.16816.F32.BF16 R24, R28.reuse, R176, R24 ;  /* 0x000000b01c18723c */ /* 0x050ff00000041818 */
[C---:B-----5:R-:W-:Y:S08]  /*4840*/  HMMA.16816.F32.BF16 R8, R28.reuse, R172, R8 ;  /* 0x000000ac1c08723c */ /* 0x060ff00000041808 */
[C---:B------:R-:W-:Y:S08]  /*4850*/  HMMA.16816.F32.BF16 R20, R28.reuse, R178, R20 ;  /* 0x000000b21c14723c */ /* 0x040ff00000041814 */
[----:B------:R-:W-:Y:S08]  /*4860*/  HMMA.16816.F32.BF16 R4, R28, R174, R4 ;  /* 0x000000ae1c04723c */ /* 0x000ff00000041804 */
[C---:B--2---:R-:W-:Y:S08]  /*4870*/  HMMA.16816.F32.BF16 R12, R180.reuse, R186, RZ ;  /* 0x000000bab40c723c */ /* 0x044ff000000418ff */
[C---:B------:R-:W-:Y:S08]  /*4880*/  HMMA.16816.F32.BF16 R28, R180.reuse, R184, RZ ;  /* 0x000000b8b41c723c */ /* 0x040ff000000418ff */
[C---:B------:R-:W-:Y:S08]  /*4890*/  HMMA.16816.F32.BF16 R184, R180.reuse, R32, RZ ;  /* 0x00000020b4b8723c */ /* 0x040ff000000418ff */
[----:B------:R-:W-:Y:S01]  /*48a0*/  HMMA.16816.F32.BF16 R180, R180, R34, RZ ;  /* 0x00000022b4b4723c */ /* 0x000fe200000418ff */
[----:B------:R-:W1:Y:S07]  /*48b0*/  LDSM.16.M88.4 R32, [R214+0x2000] ;  /* 0x00200000d620783b */ /* 0x000e6e0000000200 */
[C---:B------:R-:W-:Y:S08]  /*48c0*/  HMMA.16816.F32.BF16 R12, R168.reuse, R178, R12 ;  /* 0x000000b2a80c723c */ /* 0x040ff0000004180c */
[C---:B------:R-:W-:Y:S01]  /*48d0*/  HMMA.16816.F32.BF16 R28, R168.reuse, R176, R28 ;  /* 0x000000b0a81c723c */ /* 0x040fe2000004181c */
[----:B------:R-:W-:Y:S07]  /*48e0*/  LDSM.16.M88.4 R176, [R206] ;  /* 0x00000000ceb0783b */ /* 0x000fee0000000200 */
[C---:B------:R-:W-:Y:S08]  /*48f0*/  HMMA.16816.F32.BF16 R184, R168.reuse, R172, R184 ;  /* 0x000000aca8b8723c */ /* 0x040ff000000418b8 */
[----:B------:R-:W-:Y:S01]  /*4900*/  HMMA.16816.F32.BF16 R180, R168, R174, R180 ;  /* 0x000000aea8b4723c */ /* 0x000fe200000418b4 */
[----:B------:R-:W-:Y:S04]  /*4910*/  LDSM.16.M88.4 R172, [R206+0x800] ;  /* 0x00080000ceac783b */ /* 0x000fe80000000200 */
[----:B------:R-:W2:Y:S03]  /*4920*/  LDSM.16.M88.4 R168, [R213] ;  /* 0x00000000d5a8783b */ /* 0x000ea60000000200 */
[----:B------:R-:W-:Y:S08]  /*4930*/  HMMA.16816.F32.BF16 R12, R188, R198, R12 ;  /* 0x000000c6bc0c723c */ /* 0x000ff0000004180c */
        /* <DEDUP_REMOVED lines=9> */
[----:B------:R-:W-:Y:S04]  /*49d0*/  LDSM.16.M88.4 R192, [R217+0x9800] ;  /* 0x00980000d9c0783b */ /* 0x000fe80000000200 */
[----:B------:R-:W3:Y:S03]  /*49e0*/  LDSM.16.M88.4 R188, [R218+0x4000] ;  /* 0x00400000dabc783b */ /* 0x000ee60000000200 */
[C---:B--2---:R-:W-:Y:S08]  /*49f0*/  HMMA.16816.F32.BF16 R12, R168.reuse, R178, R12 ;  /* 0x000000b2a80c723c */ /* 0x044ff0000004180c */
[-C--:B------:R-:W-:Y:S08]  /*4a00*/  HMMA.16816.F32.BF16 R28, R168, R176.reuse, R28 ;  /* 0x000000b0a81c723c */ /* 0x080ff0000004181c */
[C---:B-1----:R-:W-:Y:S08]  /*4a10*/  HMMA.16816.F32.BF16 R24, R32.reuse, R176, R24 ;  /* 0x000000b02018723c */ /* 0x042ff00000041818 */
[C---:B------:R-:W-:Y:S01]  /*4a20*/  HMMA.16816.F32.BF16 R20, R32.reuse, R178, R20 ;  /* 0x000000b22014723c */ /* 0x040fe20000041814 */
[----:B------:R-:W-:Y:S07]  /*4a30*/  LDSM.16.M88.4 R176, [R205] ;  /* 0x00000000cdb0783b */ /* 0x000fee0000000200 */
[C---:B------:R-:W-:Y:S08]  /*4a40*/  HMMA.16816.F32.BF16 R8, R32.reuse, R172, R8 ;  /* 0x000000ac2008723c */ /* 0x040ff00000041808 */
[----:B------:R-:W-:Y:S01]  /*4a50*/  HMMA.16816.F32.BF16 R4, R32, R174, R4 ;  /* 0x000000ae2004723c */ /* 0x000fe20000041804 */
[----:B------:R-:W1:Y:S07]  /*4a60*/  LDSM.16.M88.4 R32, [R218+0x6000] ;  /* 0x00600000da20783b */ /* 0x000e6e0000000200 */
[C---:B------:R-:W-:Y:S08]  /*4a70*/  HMMA.16816.F32.BF16 R184, R168.reuse, R172, R184 ;  /* 0x000000aca8b8723c */ /* 0x040ff000000418b8 */
[----:B------:R-:W-:Y:S01]  /*4a80*/  HMMA.16816.F32.BF16 R180, R168, R174, R180 ;  /* 0x000000aea8b4723c */ /* 0x000fe200000418b4 */
[----:B------:R-:W-:Y:S04]  /*4a90*/  LDSM.16.M88.4 R172, [R204] ;  /* 0x00000000ccac783b */ /* 0x000fe80000000200 */
[----:B------:R-:W2:Y:S03]  /*4aa0*/  LDSM.16.M88.4 R168, [R216+0x4000] ;  /* 0x00400000d8a8783b */ /* 0x000ea60000000200 */
[C---:B---3--:R-:W-:Y:S08]  /*4ab0*/  HMMA.16816.F32.BF16 R12, R188.reuse, R198, R12 ;  /* 0x000000c6bc0c723c */ /* 0x048ff0000004180c */
[C---:B------:R-:W-:Y:S08]  /*4ac0*/  HMMA.16816.F32.BF16 R28, R188.reuse, R196, R28 ;  /* 0x000000c4bc1c723c */ /* 0x040ff0000004181c */
[----:B------:R-:W-:Y:S08]  /*4ad0*/  HMMA.16816.F32.BF16 R184, R188, R192, R184 ;  /* 0x000000c0bcb8723c */ /* 0x000ff000000418b8 */
[C---:B-1----:R-:W-:Y:S08]  /*4ae0*/  HMMA.16816.F32.BF16 R24, R32.reuse, R196, R24 ;  /* 0x000000c42018723c */ /* 0x042ff00000041818 */
[C---:B------:R-:W-:Y:S01]  /*4af0*/  HMMA.16816.F32.BF16 R20, R32.reuse, R198, R20 ;  /* 0x000000c62014723c */ /* 0x040fe20000041814 */
[----:B------:R-:W-:Y:S07]  /*4b00*/  LDSM.16.M88.4 R196, [R211+0x9000] ;  /* 0x00900000d3c4783b */ /* 0x000fee0000000200 */
[C---:B------:R-:W-:Y:S08]  /*4b10*/  HMMA.16816.F32.BF16 R8, R32.reuse, R192, R8 ;  /* 0x000000c02008723c */ /* 0x040ff00000041808 */
[-C--:B------:R-:W-:Y:S01]  /*4b20*/  HMMA.16816.F32.BF16 R4, R32, R194.reuse, R4 ;  /* 0x000000c22004723c */ /* 0x080fe20000041804 */
[----:B------:R-:W1:Y:S07]  /*4b30*/  LDSM.16.M88.4 R32, [R216+0x6000] ;  /* 0x00600000d820783b */ /* 0x000e6e0000000200 */
[----:B------:R-:W-:Y:S01]  /*4b40*/  HMMA.16816.F32.BF16 R180, R188, R194, R180 ;  /* 0x000000c2bcb4723c */ /* 0x000fe200000418b4 */
[----:B------:R-:W-:Y:S04]  /*4b50*/  LDSM.16.M88.4 R188, [R211+0x9800] ;  /* 0x00980000d3bc783b */ /* 0x000fe80000000200 */
[----:B------:R-:W3:Y:S03]  /*4b60*/  LDSM.16.M88.4 R192, [R214+0x4000] ;  /* 0x00400000d6c0783b */ /* 0x000ee60000000200 */
[C---:B--2---:R-:W-:Y:S08]  /*4b70*/  HMMA.16816.F32.BF16 R12, R168.reuse, R178, R12 ;  /* 0x000000b2a80c723c */ /* 0x044ff0000004180c */
[C---:B------:R-:W-:Y:S08]  /*4b80*/  HMMA.16816.F32.BF16 R28, R168.reuse, R176, R28 ;  /* 0x000000b0a81c723c */ /* 0x040ff0000004181c */
[C---:B------:R-:W-:Y:S08]  /*4b90*/  HMMA.16816.F32.BF16 R184, R168.reuse, R172, R184 ;  /* 0x000000aca8b8723c */ /* 0x040ff000000418b8 */
[----:B------:R-:W-:Y:S01]  /*4ba0*/  HMMA.16816.F32.BF16 R180, R168, R174, R180 ;  /* 0x000000aea8b4723c */ /* 0x000fe200000418b4 */
[----:B------:R-:W-:Y:S07]  /*4bb0*/  LDSM.16.M88.4 R168, [R206+0x1000] ;  /* 0x00100000cea8783b */ /* 0x000fee0000000200 */
[C---:B-1----:R-:W-:Y:S08]  /*4bc0*/  HMMA.16816.F32.BF16 R24, R32.reuse, R176, R24 ;  /* 0x000000b02018723c */ /* 0x042ff00000041818 */
[C---:B------:R-:W-:Y:S01]  /*4bd0*/  HMMA.16816.F32.BF16 R20, R32.reuse, R178, R20 ;  /* 0x000000b22014723c */ /* 0x040fe20000041814 */
[----:B------:R-:W1:Y:S07]  /*4be0*/  LDSM.16.M88.4 R176, [R213+0x4000] ;  /* 0x00400000d5b0783b */ /* 0x000e6e0000000200 */
[C---:B------:R-:W-:Y:S08]  /*4bf0*/  HMMA.16816.F32.BF16 R8, R32.reuse, R172, R8 ;  /* 0x000000ac2008723c */ /* 0x040ff00000041808 */
[----:B------:R-:W-:Y:S01]  /*4c00*/  HMMA.16816.F32.BF16 R4, R32, R174, R4 ;  /* 0x000000ae2004723c */ /* 0x000fe20000041804 */
[----:B------:R-:W2:Y:S04]  /*4c10*/  LDSM.16.M88.4 R32, [R214+0x6000] ;  /* 0x00600000d620783b */ /* 0x000ea80000000200 */
[----:B------:R-:W4:Y:S03]  /*4c20*/  LDSM.16.M88.4 R172, [R213+0x6000] ;  /* 0x00600000d5ac783b */ /* 0x000f260000000200 */
[C---:B---3--:R-:W-:Y:S08]  /*4c30*/  HMMA.16816.F32.BF16 R12, R192.reuse, R198, R12 ;  /* 0x000000c6c00c723c */ /* 0x048ff0000004180c */
[C---:B------:R-:W-:Y:S08]  /*4c40*/  HMMA.16816.F32.BF16 R184, R192.reuse, R188, R184 ;  /* 0x000000bcc0b8723c */ /* 0x040ff000000418b8 */
[----:B------:R-:W-:Y:S08]  /*4c50*/  HMMA.16816.F32.BF16 R28, R192, R196, R28 ;  /* 0x000000c4c01c723c */ /* 0x000ff0000004181c */
[----:B-1----:R-:W-:Y:S08]  /*4c60*/  HMMA.16816.F32.BF16 R12, R176, R170, R12 ;  /* 0x000000aab00c723c */ /* 0x002ff0000004180c */
[----:B------:R-:W-:Y:S08]  /*4c70*/  HMMA.16816.F32.BF16 R180, R192, R190, R180 ;  /* 0x000000bec0b4723c */ /* 0x000ff000000418b4 */
[C---:B--2---:R-:W-:Y:S08]  /*4c80*/  HMMA.16816.F32.BF16 R24, R32.reuse, R196, R24 ;  /* 0x000000c42018723c */ /* 0x044ff00000041818 */
[----:B------:R-:W-:Y:S01]  /*4c90*/  HMMA.16816.F32.BF16 R20, R32, R198, R20 ;  /* 0x000000c62014723c */ /* 0x000fe20000041814 */
[----:B------:R-:W-:-:S07]  /*4ca0*/  FSEL R0, R12, -INF , !P6 ;  /* 0xff8000000c007808 */ /* 0x000fce0007000000 */
[C---:B------:R-:W-:Y:S08]  /*4cb0*/  HMMA.16816.F32.BF16 R8, R32.reuse, R188, R8 ;  /* 0x000000bc2008723c */ /* 0x040ff00000041808 */
[----:B------:R-:W-:Y:S01]  /*4cc0*/  HMMA.16816.F32.BF16 R4, R32, R190, R4 ;  /* 0x000000be2004723c */ /* 0x000fe20000041804 */
[----:B------:R-:W1:Y:S01]  /*4cd0*/  LDSM.16.M88.4 R32, [R206+0x1800] ;  /* 0x00180000ce20783b */ /* 0x000e620000000200 */
[----:B------:R-:W-:-:S06]  /*4ce0*/  DEPBAR.LE SB0, 0x0 ;  /* 0x000080000000791a */ /* 0x000fcc0000000000 */
[C---:B----4-:R-:W-:Y:S08]  /*4cf0*/  HMMA.16816.F32.BF16 R24, R172.reuse, R168, R24 ;  /* 0x000000a8ac18723c */ /* 0x050ff00000041818 */
[----:B------:R-:W-:Y:S08]  /*4d00*/  HMMA.16816.F32.BF16 R20, R172, R170, R20 ;  /* 0x000000aaac14723c */ /* 0x000ff00000041814 */
[----:B------:R-:W-:Y:S08]  /*4d10*/  HMMA.16816.F32.BF16 R28, R176, R168, R28 ;  /* 0x000000a8b01c723c */ /* 0x000ff0000004181c */
[----:B------:R-:W-:-:S02]  /*4d20*/  FSEL R17, R27, -INF , !P0 ;  /* 0xff8000001b117808 */ /* 0x000fc40004000000 */
[----:B------:R-:W-:Y:S02]  /*4d30*/  FSEL R192, R25, -INF , !P2 ;  /* 0xff80000019c07808 */ /* 0x000fe40005000000 */
[----:B------:R-:W-:Y:S02]  /*4d40*/  ISETP.GE.AND P2, PT, R19, R2, PT ;  /* 0x000000021300720c */ /* 0x000fe40003f46270 */
[----:B------:R-:W-:Y:S02]  /*4d50*/  FSEL R19, R14, -INF , !P3 ;  /* 0xff8000000e137808 */ /* 0x000fe40005800000 */
[C---:B------:R-:W-:Y:S01]  /*4d60*/  IADD3 R25, R3.reuse, 0x11, RZ ;  /* 0x0000001103197810 */ /* 0x040fe20007ffe0ff */
[----:B-1----:R-:W-:Y:S01]  /*4d70*/  HMMA.16816.F32.BF16 R184, R176, R32, R184 ;  /* 0x00000020b0b8723c */ /* 0x002fe200000418b8 */
[----:B------:R-:W-:Y:S02]  /*4d80*/  IADD3 R27, R3, 0x10, RZ ;  /* 0x00000010031b7810 */ /* 0x000fe40007ffe0ff */
[----:B------:R-:W-:Y:S01]  /*4d90*/  FSEL R20, R20, -INF , !P4 ;  /* 0xff80000014147808 */ /* 0x000fe20006000000 */
[----:B------:R-:W-:Y:S01]  /*4da0*/  BAR.SYNC.DEFER_BLOCKING 0x0 ;  /* 0x0000000000007b1d */ /* 0x000fe20000010000 */
[----:B------:R-:W-:-:S02]  /*4db0*/  ISETP.GE.AND P4, PT, R27, R240, PT ;  /* 0x000000f01b00720c */ /* 0x000fc40003f86270 */
[----:B------:R-:W-:Y:S01]  /*4dc0*/  FSEL R169, R31, -INF , !P1 ;  /* 0xff8000001fa97808 */ /* 0x000fe20004800000 */
[----:B------:R-:W-:Y:S01]  /*4dd0*/  HMMA.16816.F32.BF16 R8, R172, R32, R8 ;  /* 0x00000020ac08723c */ /* 0x000fe20000041808 */
[----:B------:R-:W-:-:S06]  /*4de0*/  ISETP.GE.AND P1, PT, R3, R240, PT ;  /* 0x000000f00300720c */ /* 0x000fcc0003f26270 */
[----:B------:R-:W-:Y:S01]  /*4df0*/  IADD3 R33, R3, 0x9, RZ ;  /* 0x0000000903217810 */ /* 0x000fe20007ffe0ff */
[-C--:B------:R-:W-:Y:S03]  /*4e00*/  HMMA.16816.F32.BF16 R4, R172, R34.reuse, R4 ;  /* 0x00000022ac04723c */ /* 0x080fe60000041804 */
[C---:B------:R-:W-:Y:S02]  /*4e10*/  ISETP.GE.AND P0, PT, R33.reuse, R248, PT ;  /* 0x000000f82100720c */ /* 0x040fe40003f06270 */
[----:B------:R-:W-:Y:S02]  /*4e20*/  ISETP.GE.AND P6, PT, R33, R242, PT ;  /* 0x000000f22100720c */ /* 0x000fe40003fc6270 */
[----:B------:R-:W-:Y:S01]  /*4e30*/  FSEL R14, R13, -INF , !P0 ;  /* 0xff8000000d0e7808 */ /* 0x000fe20004000000 */
[----:B------:R-:W-:Y:S01]  /*4e40*/  HMMA.16816.F32.BF16 R180, R176, R34, R180 ;  /* 0x00000022b0b4723c */ /* 0x000fe200000418b4 */
[----:B------:R-:W-:-:S02]  /*4e50*/  ISETP.GE.AND P0, PT, R33, R2, PT ;  /* 0x000000022100720c */ /* 0x000fc40003f06270 */
[----:B------:R-:W-:Y:S02]  /*4e60*/  ISETP.GE.AND P3, PT, R33, R240, PT ;  /* 0x000000f02100720c */ /* 0x000fe40003f66270 */
[----:B------:R-:W-:Y:S02]  /*4e70*/  FSEL R23, R23, -INF , !P0 ;  /* 0xff80000017177808 */ /* 0x000fe40004000000 */
[----:B------:R-:W-:Y:S02]  /*4e80*/  ISETP.GE.AND P0, PT, R25, R248, PT ;  /* 0x000000f81900720c */ /* 0x000fe40003f06270 */
[----:B------:R-:W-:Y:S02]  /*4e90*/  FSEL R13, R22, -INF , !P2 ;  /* 0xff800000160d7808 */ /* 0x000fe40005000000 */
[----:B------:R-:W-:Y:S02]  /*4ea0*/  ISETP.GE.AND P2, PT, R27, R242, PT ;  /* 0x000000f21b00720c */ /* 0x000fe40003f46270 */
[----:B------:R-:W-:-:S02]  /*4eb0*/  FSEL R15, R15, -INF , !P6 ;  /* 0xff8000000f0f7808 */ /* 0x000fc40007000000 */
[----:B------:R-:W-:Y:S02]  /*4ec0*/  FSEL R185, R185, -INF , !P0 ;  /* 0xff800000b9b97808 */ /* 0x000fe40004000000 */
[----:B------:R-:W-:Y:S02]  /*4ed0*/  ISETP.GE.AND P6, PT, R27, R248, PT ;  /* 0x000000f81b00720c */ /* 0x000fe40003fc6270 */
[-C--:B------:R-:W-:Y:S02]  /*4ee0*/  ISETP.GE.AND P0, PT, R25, R2.reuse, PT ;  /* 0x000000021900720c */ /* 0x080fe40003f06270 */
[----:B------:R-:W-:Y:S02]  /*4ef0*/  FSEL R12, R21, -INF , !P3 ;  /* 0xff800000150c7808 */ /* 0x000fe40005800000 */
[----:B------:R-:W-:Y:S02]  /*4f00*/  ISETP.GE.AND P3, PT, R27, R2, PT ;  /* 0x000000021b00720c */ /* 0x000fe40003f66270 */
[----:B------:R-:W-:-:S02]  /*4f10*/  FSEL R186, R186, -INF , !P2 ;  /* 0xff800000baba7808 */ /* 0x000fc40005000000 */
[----:B------:R-:W-:Y:S02]  /*4f20*/  IADD3 R21, R3, 0x18, RZ ;  /* 0x0000001803157810 */ /* 0x000fe40007ffe0ff */
[----:B------:R-:W-:Y:S02]  /*4f30*/  ISETP.GE.AND P2, PT, R25, R240, PT ;  /* 0x000000f01900720c */ /* 0x000fe40003f46270 */
[----:B------:R-:W-:Y:S02]  /*4f40*/  FSEL R184, R184, -INF , !P6 ;  /* 0xff800000b8b87808 */ /* 0x000fe40007000000 */
[----:B------:R-:W-:Y:S02]  /*4f50*/  FSEL R33, R11, -INF , !P0 ;  /* 0xff8000000b217808 */ /* 0x000fe40004000000 */
[----:B------:R-:W-:Y:S02]  /*4f60*/  ISETP.GE.AND P6, PT, R25, R242, PT ;  /* 0x000000f21900720c */ /* 0x000fe40003fc6270 */
        /* <DEDUP_REMOVED lines=9> */
[C---:B------:R-:W-:Y:S02]  /*5000*/  IADD3 R9, R3.reuse, 0x19, RZ ;  /* 0x0000001903097810 */ /* 0x040fe40007ffe0ff */
[----:B------:R-:W-:Y:S02]  /*5010*/  ISETP.GE.AND P0, PT, R3, R2, PT ;  /* 0x000000020300720c */ /* 0x000fe40003f06270 */
        /* <DEDUP_REMOVED lines=9> */
[----:B------:R-:W-:Y:S02]  /*50b0*/  PLOP3.LUT P0, PT, PT, PT, UP0, 0x80, 0x0 ;  /* 0x000000000000781c */ /* 0x000fe40003f0f008 */
[----:B------:R-:W-:Y:S02]  /*50c0*/  FSEL R187, R187, -INF , !P6 ;  /* 0xff800000bbbb7808 */ /* 0x000fe40007000000 */
        /* <DEDUP_REMOVED lines=33> */
.L_x_886:
[----:B------:R-:W2:Y:S04]  /*52e0*/  LDL.64 R6, [R1] ;  /* 0x0000000001067983 */ /* 0x000ea80000100a00 */
[----:B------:R-:W3:Y:S01]  /*52f0*/  LDL.LU.64 R176, [R1+0x18] ;  /* 0x0000180001b07983 */ /* 0x000ee20000300a00 */
[----:B------:R-:W-:Y:S01]  /*5300*/  MOV R5, UR29 ;  /* 0x0000001d00057c02 */ /* 0x000fe20008000f00 */
[----:B-1----:R-:W-:Y:S01]  /*5310*/  IMAD.WIDE.U32 R170, R203, -0x326172a9, RZ ;  /* 0xcd9e8d57cbaa7825 */ /* 0x002fe200078e00ff */
[----:B------:R-:W-:Y:S01]  /*5320*/  FMNMX.FTZ R11, R167, R10, !PT ;  /* 0x0000000aa70b7209 */ /* 0x000fe20007810000 */
[----:B------:R1:W-:Y:S02]  /*5330*/  STL.64 [R1+0x20], R204 ;  /* 0x000020cc01007387 */ /* 0x0003e40000100a00 */
[----:B------:R-:W-:Y:S01]  /*5340*/  IMAD.WIDE.U32 R174, R202, -0x326172a9, RZ ;  /* 0xcd9e8d57caae7825 */ /* 0x000fe200078e00ff */
[----:B------:R-:W-:-:S02]  /*5350*/  FMNMX.FTZ R11, R8, R11, !PT ;  /* 0x0000000b080b7209 */ /* 0x000fc40007810000 */
[----:B--2---:R-:W-:Y:S02]  /*5360*/  MOV R180, R6 ;  /* 0x0000000600b47202 */ /* 0x004fe40000000f00 */
[----:B------:R-:W-:Y:S02]  /*5370*/  LOP3.LUT R6, R171, R201, RZ, 0x3c, !PT ;  /* 0x000000c9ab067212 */ /* 0x000fe400078e3cff */
[----:B---3--:R-:W-:Y:S02]  /*5380*/  LOP3.LUT R5, R177, UR31, R5, 0x96, !PT ;  /* 0x0000001fb1057c12 */ /* 0x008fe4000f8e9605 */
[----:B------:R-:W-:Y:S01]  /*5390*/  MOV R181, R7 ;  /* 0x0000000700b57202 */ /* 0x000fe20000000f00 */
[----:B------:R-:W-:-:S04]  /*53a0*/  IMAD.WIDE.U32 R34, R6, -0x2daee0ad, RZ ;  /* 0xd2511f5306227825 */ /* 0x000fc800078e00ff */
[----:B------:R-:W-:Y:S01]  /*53b0*/  IMAD.WIDE.U32 R172, R5, -0x326172a9, RZ ;  /* 0xcd9e8d5705ac7825 */ /* 0x000fe200078e00ff */
[----:B------:R-:W-:-:S04]  /*53c0*/  LOP3.LUT R5, R35, UR14, R176, 0x96, !PT ;  /* 0x0000000e23057c12 */ /* 0x000fc8000f8e96b0 */
[----:B------:R-:W-:Y:S01]  /*53d0*/  LOP3.LUT R7, R173, UR15, R174, 0x96, !PT ;  /* 0x0000000fad077c12 */ /* 0x000fe2000f8e96ae */
[----:B------:R-:W-:Y:S01]  /*53e0*/  IMAD.WIDE.U32 R176, R5, -0x326172a9, RZ ;  /* 0xcd9e8d5705b07825 */ /* 0x000fe200078e00ff */
[----:B------:R-:W-:Y:S02]  /*53f0*/  LOP3.LUT R6, R173, UR15, R170, 0x96, !PT ;  /* 0x0000000fad067c12 */ /* 0x000fe4000f8e96aa */
[--C-:B------:R-:W-:Y:S01]  /*5400*/  LOP3.LUT R174, R251, UR13, R172.reuse, 0x96, !PT ;  /* 0x0000000dfbae7c12 */ /* 0x100fe2000f8e96ac */
        /* <DEDUP_REMOVED lines=20> */
[----:B-1----:R-:W-:Y:S01]  /*5550*/  IMAD.WIDE.U32 R204, R6, -0x2daee0ad, RZ ;  /* 0xd2511f5306cc7825 */ /* 0x002fe200078e00ff */
[----:B------:R-:W-:-:S03]  /*5560*/  LOP3.LUT R6, R179, UR8, R172, 0x96, !PT ;  /* 0x00000008b3067c12 */ /* 0x000fc6000f8e96ac */
[----:B------:R-:W-:Y:S01]  /*5570*/  IMAD.WIDE.U32 R172, R7, -0x326172a9, RZ ;  /* 0xcd9e8d5707ac7825 */ /* 0x000fe200078e00ff */
[----:B------:R-:W-:Y:S02]  /*5580*/  FMNMX.FTZ R7, R0, R11, !PT ;  /* 0x0000000b00077209 */ /* 0x000fe40007810000 */
[----:B------:R-:W-:Y:S01]  /*5590*/  LOP3.LUT R5, R205, UR6, R176, 0x96, !PT ;  /* 0x00000006cd057c12 */ /* 0x000fe2000f8e96b0 */
[----:B------:R-:W-:Y:S01]  /*55a0*/  IMAD.WIDE.U32 R198, R198, -0x2daee0ad, RZ ;  /* 0xd2511f53c6c67825 */ /* 0x000fe200078e00ff */
[----:B------:R-:W-:Y:S02]  /*55b0*/  FMNMX.FTZ R7, R14, R7, !PT ;  /* 0x000000070e077209 */ /* 0x000fe40007810000 */
[----:B------:R-:W-:Y:S01]  /*55c0*/  LOP3.LUT R35, R173, UR7, R170, 0x96, !PT ;  /* 0x00000007ad237c12 */ /* 0x000fe2000f8e96aa */
[----:B------:R-:W-:Y:S01]  /*55d0*/  IMAD.WIDE.U32 R176, R5, -0x326172a9, RZ ;  /* 0xcd9e8d5705b07825 */ /* 0x000fe200078e00ff */
[----:B------:R-:W-:Y:S02]  /*55e0*/  LOP3.LUT R5, R199, UR6, R178, 0x96, !PT ;  /* 0x00000006c7057c12 */ /* 0x000fe4000f8e96b2 */
[----:B------:R-:W-:-:S02]  /*55f0*/  FMNMX.FTZ R22, R184, R7, !PT ;  /* 0x00000007b8167209 */ /* 0x000fc40007810000 */
[----:B------:R-:W-:Y:S01]  /*5600*/  LOP3.LUT R172, R177, UR16, R172, 0x96, !PT ;  /* 0x00000010b1ac7c12 */ /* 0x000fe2000f8e96ac */
[----:B------:R-:W-:Y:S01]  /*5610*/  IMAD.WIDE.U32 R170, R5, -0x326172a9, RZ ;  /* 0xcd9e8d5705aa7825 */ /* 0x000fe200078e00ff */
[----:B------:R-:W-:Y:S02]  /*5620*/  FMNMX.FTZ R7, R185, R22, !PT ;  /* 0x00000016b9077209 */ /* 0x000fe40007810000 */
[C---:B------:R-:W-:Y:S02]  /*5630*/  LOP3.LUT R174, R176.reuse, 0xffff, RZ, 0xc0, !PT ;  /* 0x0000ffffb0ae7812 */ /* 0x040fe400078ec0ff */
[----:B------:R-:W-:Y:S02]  /*5640*/  LOP3.LUT R21, R176, 0xff, RZ, 0xc0, !PT ;  /* 0x000000ffb0157812 */ /* 0x000fe400078ec0ff */
[--C-:B------:R-:W-:Y:S02]  /*5650*/  SHF.R.U32.HI R164, RZ, 0x10, R176.reuse ;  /* 0x00000010ffa47819 */ /* 0x100fe400000116b0 */
[----:B------:R-:W-:Y:S01]  /*5660*/  SHF.R.U32.HI R11, RZ, 0x18, R176 ;  /* 0x00000018ff0b7819 */ /* 0x000fe200000116b0 */
[----:B------:R-:W-:Y:S01]  /*5670*/  IMAD.WIDE.U32 R176, R6, -0x326172a9, RZ ;  /* 0xcd9e8d5706b07825 */ /* 0x000fe200078e00ff */
[----:B------:R-:W-:-:S02]  /*5680*/  FMNMX.FTZ R6, R30, R7, !PT ;  /* 0x000000071e067209 */ /* 0x000fc40007810000 */
[C---:B------:R-:W-:Y:S02]  /*5690*/  LOP3.LUT R168, R170.reuse, 0xffff, RZ, 0xc0, !PT ;  /* 0x0000ffffaaa87812 */ /* 0x040fe400078ec0ff */
[----:B------:R-:W-:Y:S02]  /*56a0*/  LOP3.LUT R195, R170, 0xff, RZ, 0xc0, !PT ;  /* 0x000000ffaac37812 */ /* 0x000fe400078ec0ff */
[--C-:B------:R-:W-:Y:S02]  /*56b0*/  SHF.R.U32.HI R22, RZ, 0x10, R170.reuse ;  /* 0x00000010ff167819 */ /* 0x100fe400000116aa */
[----:B------:R-:W-:Y:S02]  /*56c0*/  SHF.R.U32.HI R7, RZ, 0x18, R170 ;  /* 0x00000018ff077819 */ /* 0x000fe400000116aa */
[----:B------:R-:W-:Y:S02]  /*56d0*/  FMNMX.FTZ R170, R166, R3, !PT ;  /* 0x00000003a6aa7209 */ /* 0x000fe40007810000 */
[----:B------:R-:W-:-:S02]  /*56e0*/  LOP3.LUT R5, R171, UR16, R176, 0x96, !PT ;  /* 0x00000010ab057c12 */ /* 0x000fc4000f8e96b0 */
[----:B------:R-:W-:Y:S02]  /*56f0*/  FMNMX.FTZ R171, R31, R6, !PT ;  /* 0x000000061fab7209 */ /* 0x000fe40007810000 */
[----:B------:R-:W-:Y:S02]  /*5700*/  FMNMX.FTZ R170, R169, R170, !PT ;  /* 0x000000aaa9aa7209 */ /* 0x000fe40007810000 */
[----:B------:R-:W-:Y:S01]  /*5710*/  LOP3.LUT R164, R164, 0xff, RZ, 0xc0, !PT ;  /* 0x000000ffa4a47812 */ /* 0x000fe200078ec0ff */
[----:B------:R-:W1:Y:S01]  /*5720*/  SHFL.BFLY PT, R6, R171, 0x2, 0x1f ;  /* 0x0c401f00ab067f89 */ /* 0x000e6200000e0000 */
[----:B------:R-:W-:Y:S02]  /*5730*/  FMNMX.FTZ R170, R19, R170, !PT ;  /* 0x000000aa13aa7209 */ /* 0x000fe40007810000 */
[----:B------:R-:W-:Y:S02]  /*5740*/  PRMT R11, R164, 0x5410, R11 ;  /* 0x00005410a40b7816 */ /* 0x000fe4000000000b */
[----:B------:R-:W-:-:S02]  /*5750*/  FMNMX.FTZ R173, R15, R170, !PT ;  /* 0x000000aa0fad7209 */ /* 0x000fc40007810000 */
[----:B------:R-:W-:Y:S02]  /*5760*/  LOP3.LUT R170, R172, 0xffff, RZ, 0xc0, !PT ;  /* 0x0000ffffacaa7812 */ /* 0x000fe400078ec0ff */
[----:B------:R-:W-:Y:S02]  /*5770*/  FMNMX.FTZ R164, R186, R173, !PT ;  /* 0x000000adbaa47209 */ /* 0x000fe40007810000 */
[----:B------:R-:W-:Y:S02]  /*5780*/  SHF.R.U32.HI R170, RZ, 0x8, R170 ;  /* 0x00000008ffaa7819 */ /* 0x000fe400000116aa */
[----:B------:R-:W-:Y:S02]  /*5790*/  FMNMX.FTZ R173, R187, R164, !PT ;  /* 0x000000a4bbad7209 */ /* 0x000fe40007810000 */
[----:B------:R-:W-:Y:S02]  /*57a0*/  LOP3.LUT R181, R172, 0xff, RZ, 0xc0, !PT ;  /* 0x000000ffacb57812 */ /* 0x000fe400078ec0ff */
[----:B------:R-:W-:-:S02]  /*57b0*/  FMNMX.FTZ R164, R182, R173, !PT ;  /* 0x000000adb6a47209 */ /* 0x000fc40007810000 */
[----:B------:R-:W-:Y:S02]  /*57c0*/  FMNMX.FTZ R173, R165, R4, !PT ;  /* 0x00000004a5ad7209 */ /* 0x000fe40007810000 */
[----:B------:R-:W-:Y:S02]  /*57d0*/  FMNMX.FTZ R164, R183, R164, !PT ;  /* 0x000000a4b7a47209 */ /* 0x000fe40007810000 */
[----:B------:R-:W-:Y:S02]  /*57e0*/  FMNMX.FTZ R173, R192, R173, !PT ;  /* 0x000000adc0ad7209 */ /* 0x000fe40007810000 */
[----:B-1----:R-:W-:Y:S02]  /*57f0*/  FMNMX.FTZ R6, R171, R6, !PT ;  /* 0x00000006ab067209 */ /* 0x002fe40007810000 */
[----:B------:R-:W1:Y:S01]  /*5800*/  SHFL.BFLY PT, R171, R164, 0x2, 0x1f ;  /* 0x0c401f00a4ab7f89 */ /* 0x000e6200000e0000 */
[----:B------:R-:W-:Y:S02]  /*5810*/  FMNMX.FTZ R173, R20, R173, !PT ;  /* 0x000000ad14ad7209 */ /* 0x000fe40007810000 */
[----:B------:R-:W-:Y:S01]  /*5820*/  PRMT R181, R181, 0x5410, R170 ;  /* 0x00005410b5b57816 */ /* 0x000fe200000000aa */
[----:B------:R-:W2:Y:S01]  /*5830*/  SHFL.BFLY PT, R197, R6, 0x1, 0x1f ;  /* 0x0c201f0006c57f89 */ /* 0x000ea200000e0000 */
[----:B------:R-:W-:-:S02]  /*5840*/  FMNMX.FTZ R170, R12, R173, !PT ;  /* 0x000000ad0caa7209 */ /* 0x000fc40007810000 */
[----:B------:R-:W-:Y:S02]  /*5850*/  LOP3.LUT R34, R177, UR7, R34, 0x96, !PT ;  /* 0x00000007b1227c12 */ /* 0x000fe4000f8e9622 */
[----:B------:R-:W-:Y:S02]  /*5860*/  FMNMX.FTZ R175, R25, R170, !PT ;  /* 0x000000aa19af7209 */ /* 0x000fe40007810000 */
[--C-:B------:R-:W-:Y:S02]  /*5870*/  SHF.R.U32.HI R179, RZ, 0x10, R172.reuse ;  /* 0x00000010ffb37819 */ /* 0x100fe400000116ac */
[----:B------:R-:W-:Y:S02]  /*5880*/  FMNMX.FTZ R175, R32, R175, !PT ;  /* 0x000000af20af7209 */ /* 0x000fe40007810000 */
[----:B------:R-:W-:Y:S02]  /*5890*/  SHF.R.U32.HI R172, RZ, 0x18, R172 ;  /* 0x00000018ffac7819 */ /* 0x000fe400000116ac */
[----:B------:R-:W-:-:S02]  /*58a0*/  FMNMX.FTZ R175, R28, R175, !PT ;  /* 0x000000af1caf7209 */ /* 0x000fc40007810000 */
[----:B------:R-:W-:Y:S02]  /*58b0*/  LOP3.LUT R179, R179, 0xff, RZ, 0xc0, !PT ;  /* 0x000000ffb3b37812 */ /* 0x000fe400078ec0ff */
[----:B------:R-:W-:Y:S02]  /*58c0*/  FMNMX.FTZ R175, R24, R175, !PT ;  /* 0x000000af18af7209 */ /* 0x000fe40007810000 */
[----:B------:R-:W-:Y:S02]  /*58d0*/  PRMT R179, R179, 0x5410, R172 ;  /* 0x00005410b3b37816 */ /* 0x000fe400000000ac */
[----:B-1----:R-:W-:Y:S02]  /*58e0*/  FMNMX.FTZ R171, R164, R171, !PT ;  /* 0x000000aba4ab7209 */ /* 0x002fe40007810000 */
[----:B------:R-:W-:Y:S02]  /*58f0*/  FMNMX.FTZ R164, R18, R9, !PT ;  /* 0x0000000912a47209 */ /* 0x000fe40007810000 */
[----:B--2---:R-:W-:Y:S01]  /*5900*/  FMNMX.FTZ R197, R6, R197, !PT ;  /* 0x000000c506c57209 */ /* 0x004fe20007810000 */
[----:B------:R-:W1:Y:S01]  /*5910*/  SHFL.BFLY PT, R196, R171, 0x1, 0x1f ;  /* 0x0c201f00abc47f89 */ /* 0x000e6200000e0000 */
[----:B------:R-:W-:-:S02]  /*5920*/  FMNMX.FTZ R164, R17, R164, !PT ;  /* 0x000000a411a47209 */ /* 0x000fc40007810000 */
[C---:B------:R-:W-:Y:S01]  /*5930*/  FSETP.NEU.FTZ.AND P3, PT, R197.reuse, -INF , PT ;  /* 0xff800000c500780b */ /* 0x040fe20003f7d000 */
[----:B------:R-:W-:Y:S01]  /*5940*/  FMUL.FTZ R191, R197, c[0x0][0x23c] ;  /* 0x00008f00c5bf7a20 */ /* 0x000fe20000410000 */
[----:B------:R-:W-:Y:S01]  /*5950*/  FMNMX.FTZ R164, R13, R164, !PT ;  /* 0x000000a40da47209 */ /* 0x000fe20007810000 */
[----:B------:R-:W2:Y:S01]  /*5960*/  SHFL.BFLY PT, R6, R175, 0x2, 0x1f ;  /* 0x0c401f00af067f89 */ /* 0x000ea200000e0000 */
[----:B------:R-:W-:Y:S02]  /*5970*/  LOP3.LUT R22, R22, 0xff, RZ, 0xc0, !PT ;  /* 0x000000ff16167812 */ /* 0x000fe400078ec0ff */
[----:B------:R-:W-:Y:S02]  /*5980*/  FMNMX.FTZ R164, R23, R164, !PT ;  /* 0x000000a417a47209 */ /* 0x000fe40007810000 */
[----:B------:R-:W-:Y:S02]  /*5990*/  FSEL R191, R191, RZ, P3 ;  /* 0x000000ffbfbf7208 */ /* 0x000fe40001800000 */
[----:B------:R-:W-:-:S02]  /*59a0*/  FMNMX.FTZ R164, R27, R164, !PT ;  /* 0x000000a41ba47209 */ /* 0x000fc40007810000 */
[----:B------:R-:W-:Y:S01]  /*59b0*/  SHF.R.U32.HI R174, RZ, 0x8, R174 ;  /* 0x00000008ffae7819 */ /* 0x000fe200000116ae */
[--C-:B------:R-:W-:Y:S01]  /*59c0*/  FFMA.FTZ R193, R10, c[0x0][0x23c], -R191.reuse ;  /* 0x00008f000ac17a23 */ /* 0x100fe200000108bf */
[----:B------:R-:W-:Y:S01]  /*59d0*/  FMNMX.FTZ R164, R33, R164, !PT ;  /* 0x000000a421a47209 */ /* 0x000fe20007810000 */
[----:B------:R-:W-:Y:S01]  /*59e0*/  FFMA.FTZ R176, R8, c[0x0][0x23c], -R191 ;  /* 0x00008f0008b07a23 */ /* 0x000fe200000108bf */
[----:B------:R-:W-:Y:S02]  /*59f0*/  PRMT R7, R22, 0x5410, R7 ;  /* 0x0000541016077816 */ /* 0x000fe40000000007 */
[----:B------:R-:W-:Y:S01]  /*5a00*/  FMNMX.FTZ R173, R29, R164, !PT ;  /* 0x000000a41dad7209 */ /* 0x000fe20007810000 */
[----:B------:R-:W-:Y:S01]  /*5a10*/  MUFU.EX2 R193, R193 ;  /* 0x000000c100c17308 */ /* 0x000fe20000000800 */
[----:B------:R-:W-:Y:S02]  /*5a20*/  SHF.R.U32.HI R168, RZ, 0x8, R168 ;  /* 0x00000008ffa87819 */ /* 0x000fe400000116a8 */
[----:B------:R-:W-:-:S02]  /*5a30*/  FMNMX.FTZ R10, R26, R173, !PT ;  /* 0x000000ad1a0a7209 */ /* 0x000fc40007810000 */
[----:B-1----:R-:W-:Y:S02]  /*5a40*/  FMNMX.FTZ R196, R171, R196, !PT ;  /* 0x000000c4abc47209 */ /* 0x002fe40007810000 */
[----:B------:R-:W-:Y:S01]  /*5a50*/  PRMT R21, R21, 0x5410, R174 ;  /* 0x0000541015157816 */ /* 0x000fe200000000ae */
[----:B------:R-:W1:Y:S01]  /*5a60*/  SHFL.BFLY PT, R177, R10, 0x2, 0x1f ;  /* 0x0c401f000ab17f89 */ /* 0x000e6200000e0000 */
[C---:B------:R-:W-:Y:S01]  /*5a70*/  FSETP.NEU.FTZ.AND P2, PT, R196.reuse, -INF , PT ;  /* 0xff800000c400780b */ /* 0x040fe20003f5d000 */
[----:B------:R-:W-:Y:S01]  /*5a80*/  FMUL.FTZ R190, R196, c[0x0][0x23c] ;  /* 0x00008f00c4be7a20 */ /* 0x000fe20000410000 */
[----:B--2---:R-:W-:Y:S01]  /*5a90*/  FMNMX.FTZ R6, R175, R6, !PT ;  /* 0x00000006af067209 */ /* 0x004fe20007810000 */
[--C-:B------:R-:W-:Y:S01]  /*5aa0*/  FFMA.FTZ R175, R0, c[0x0][0x23c], -R191.reuse ;  /* 0x00008f0000af7a23 */ /* 0x100fe200000108bf */
[----:B------:R-:W-:Y:S01]  /*5ab0*/  MUFU.EX2 R176, R176 ;  /* 0x000000b000b07308 */ /* 0x000fe20000000800 */
[----:B------:R-:W-:Y:S01]  /*5ac0*/  PRMT R195, R195, 0x5410, R168 ;  /* 0x00005410c3c37816 */ /* 0x000fe200000000a8 */
[----:B------:R-:W-:Y:S01]  /*5ad0*/  FFMA.FTZ R174, R14, c[0x0][0x23c], -R191 ;  /* 0x00008f000eae7a23 */ /* 0x000fe200000108bf */
[----:B------:R-:W-:Y:S01]  /*5ae0*/  FSEL R190, R190, RZ, P2 ;  /* 0x000000ffbebe7208 */ /* 0x000fe20001000000 */
[----:B------:R-:W2:Y:S04]  /*5af0*/  SHFL.BFLY PT, R171, R6, 0x1, 0x1f ;  /* 0x0c201f0006ab7f89 */ /* 0x000ea800000e0000 */
[--C-:B------:R-:W-:Y:S01]  /*5b00*/  FFMA.FTZ R172, R169, c[0x0][0x23c], -R190.reuse ;  /* 0x00008f00a9ac7a23 */ /* 0x100fe200000108be */
[----:B------:R-:W-:Y:S01]  /*5b10*/  MUFU.EX2 R175, R175 ;  /* 0x000000af00af7308 */ /* 0x000fe20000000800 */
[----:B------:R-:W-:-:S02]  /*5b20*/  FFMA.FTZ R173, R3, c[0x0][0x23c], -R190 ;  /* 0x00008f0003ad7a23 */ /* 0x000fc400000108be */
[--C-:B------:R-:W-:Y:S02]  /*5b30*/  FFMA.FTZ R8, R19, c[0x0][0x23c], -R190.reuse ;  /* 0x00008f0013087a23 */ /* 0x100fe400000108be */
[----:B------:R-:W-:-:S03]  /*5b40*/  FFMA.FTZ R170, R15, c[0x0][0x23c], -R190 ;  /* 0x00008f000faa7a23 */ /* 0x000fc600000108be */
[----:B------:R-:W-:Y:S01]  /*5b50*/  MUFU.EX2 R173, R173 ;  /* 0x000000ad00ad7308 */ /* 0x000fe20000000800 */
[----:B-1----:R-:W-:-:S05]  /*5b60*/  FMNMX.FTZ R0, R10, R177, !PT ;  /* 0x000000b10a007209 */ /* 0x002fca0007810000 */
[----:B------:R-:W1:Y:S02]  /*5b70*/  SHFL.BFLY PT, R169, R0, 0x1, 0x1f ;  /* 0x0c201f0000a97f89 */ /* 0x000e6400000e0000 */
[----:B------:R-:W-:Y:S01]  /*5b80*/  MUFU.EX2 R172, R172 ;  /* 0x000000ac00ac7308 */ /* 0x000fe20000000800 */
[----:B--2---:R-:W-:Y:S02]  /*5b90*/  FMNMX.FTZ R3, R6, R171, !PT ;  /* 0x000000ab06037209 */ /* 0x004fe40007810000 */
[C---:B------:R-:W-:Y:S02]  /*5ba0*/  LOP3.LUT R171, R5.reuse, 0xffff, RZ, 0xc0, !PT ;  /* 0x0000ffff05ab7812 */ /* 0x040fe400078ec0ff */
[----:B------:R-:W-:Y:S01]  /*5bb0*/  LOP3.LUT R6, R5, 0xff, RZ, 0xc0, !PT ;  /* 0x000000ff05067812 */ /* 0x000fe200078ec0ff */
[C---:B------:R-:W-:Y:S01]  /*5bc0*/  FMUL.FTZ R189, R3.reuse, c[0x0][0x23c] ;  /* 0x00008f0003bd7a20 */ /* 0x040fe20000410000 */
[----:B------:R-:W-:Y:S01]  /*5bd0*/  SHF.R.U32.HI R171, RZ, 0x8, R171 ;  /* 0x00000008ffab7819 */ /* 0x000fe200000116ab */
[----:B------:R-:W-:Y:S01]  /*5be0*/  MUFU.EX2 R170, R170 ;  /* 0x000000aa00aa7308 */ /* 0x000fe20000000800 */
[----:B------:R-:W-:-:S02]  /*5bf0*/  FSETP.NEU.FTZ.AND P1, PT, R3, -INF , PT ;  /* 0xff8000000300780b */ /* 0x000fc40003f3d000 */
[----:B------:R-:W-:Y:S02]  /*5c00*/  PRMT R19, R6, 0x5410, R171 ;  /* 0x0000541006137816 */ /* 0x000fe400000000ab */
[--C-:B------:R-:W-:Y:S02]  /*5c10*/  SHF.R.U32.HI R6, RZ, 0x10, R5.reuse ;  /* 0x00000010ff067819 */ /* 0x100fe40000011605 */
[----:B------:R-:W-:Y:S01]  /*5c20*/  SHF.R.U32.HI R5, RZ, 0x18, R5 ;  /* 0x00000018ff057819 */ /* 0x000fe20000011605 */
[----:B------:R2:W-:Y:S01]  /*5c30*/  MUFU.EX2 R171, R8 ;  /* 0x0000000800ab7308 */ /* 0x0005e20000000800 */
[----:B------:R-:W-:Y:S02]  /*5c40*/  LOP3.LUT R6, R6, 0xff, RZ, 0xc0, !PT ;  /* 0x000000ff06067812 */ /* 0x000fe400078ec0ff */
[----:B------:R-:W-:Y:S02]  /*5c50*/  FSEL R189, R189, RZ, P1 ;  /* 0x000000ffbdbd7208 */ /* 0x000fe40000800000 */
[----:B-1----:R-:W-:-:S02]  /*5c60*/  FMNMX.FTZ R0, R0, R169, !PT ;  /* 0x000000a900007209 */ /* 0x002fc40007810000 */
[----:B------:R-:W-:Y:S01]  /*5c70*/  PRMT R5, R6, 0x5410, R5 ;  /* 0x0000541006057816 */ /* 0x000fe20000000005 */
[--C-:B------:R-:W-:Y:S01]  /*5c80*/  FFMA.FTZ R169, R20, c[0x0][0x23c], -R189.reuse ;  /* 0x00008f0014a97a23 */ /* 0x100fe200000108bd */
[C---:B------:R-:W-:Y:S01]  /*5c90*/  FSETP.NEU.FTZ.AND P0, PT, R0.reuse, -INF , PT ;  /* 0xff8000000000780b */ /* 0x040fe20003f1d000 */
[----:B------:R-:W-:Y:S01]  /*5ca0*/  FMUL.FTZ R188, R0, c[0x0][0x23c] ;  /* 0x00008f0000bc7a20 */ /* 0x000fe20000410000 */
[----:B------:R-:W1:Y:S01]  /*5cb0*/  MUFU.EX2 R174, R174 ;  /* 0x000000ae00ae7308 */ /* 0x000e620000000800 */
[--C-:B------:R-:W-:Y:S01]  /*5cc0*/  FFMA.FTZ R164, R12, c[0x0][0x23c], -R189.reuse ;  /* 0x00008f000ca47a23 */ /* 0x100fe200000108bd */
[----:B------:R-:W-:Y:S01]  /*5cd0*/  FSEL R12, R3, RZ, P1 ;  /* 0x000000ff030c7208 */ /* 0x000fe20000800000 */
[--C-:B------:R-:W-:Y:S01]  /*5ce0*/  FFMA.FTZ R177, R192, c[0x0][0x23c], -R189.reuse ;  /* 0x00008f00c0b17a23 */ /* 0x100fe200000108bd */
[----:B------:R-:W-:Y:S01]  /*5cf0*/  FSEL R188, R188, RZ, P0 ;  /* 0x000000ffbcbc7208 */ /* 0x000fe20000000000 */
[----:B------:R-:W-:Y:S01]  /*5d00*/  FFMA.FTZ R168, R4, c[0x0][0x23c], -R189 ;  /* 0x00008f0004a87a23 */ /* 0x000fe200000108bd */
[----:B--2---:R-:W-:Y:S01]  /*5d10*/  FSEL R8, R197, RZ, P3 ;  /* 0x000000ffc5087208 */ /* 0x004fe20001800000 */
[----:B------:R-:W-:Y:S01]  /*5d20*/  FADD.FTZ R12, R165, -R12 ;  /* 0x8000000ca50c7221 */ /* 0x000fe20000010000 */
[----:B------:R-:W-:Y:S01]  /*5d30*/  MUFU.EX2 R169, R169 ;  /* 0x000000a900a97308 */ /* 0x000fe20000000800 */
[--C-:B------:R-:W-:Y:S01]  /*5d40*/  FFMA.FTZ R6, R13, c[0x0][0x23c], -R188.reuse ;  /* 0x00008f000d067a23 */ /* 0x100fe200000108bc */
[----:B------:R-:W-:Y:S01]  /*5d50*/  FSEL R13, R196, RZ, P2 ;  /* 0x000000ffc40d7208 */ /* 0x000fe20001000000 */
[----:B------:R-:W-:Y:S01]  /*5d60*/  FFMA.FTZ R23, R23, c[0x0][0x23c], -R188 ;  /* 0x00008f0017177a23 */ /* 0x000fe200000108bc */
[----:B------:R-:W-:Y:S01]  /*5d70*/  PRMT R192, R16, 0x7054, R16 ;  /* 0x0000705410c07816 */ /* 0x000fe20000000010 */
[----:B------:R-:W-:-:S02]  /*5d80*/  FADD.FTZ R8, R167, -R8 ;  /* 0x80000008a7087221 */ /* 0x000fc40000010000 */
[----:B------:R-:W-:Y:S01]  /*5d90*/  FADD.FTZ R10, R166, -R13 ;  /* 0x8000000da60a7221 */ /* 0x000fe20000010000 */
[----:B------:R2:W-:Y:S01]  /*5da0*/  MUFU.EX2 R167, R6 ;  /* 0x0000000600a77308 */ /* 0x0005e20000000800 */
[--C-:B------:R-:W-:Y:S01]  /*5db0*/  HSET2.LE.AND R7, R7, R192.reuse, PT ;  /* 0x000000c007077233 */ /* 0x100fe20003803000 */
[--C-:B------:R-:W-:Y:S01]  /*5dc0*/  FFMA.FTZ R178, R9, c[0x0][0x23c], -R188.reuse ;  /* 0x00008f0009b27a23 */ /* 0x100fe200000108bc */
[--C-:B------:R-:W-:Y:S01]  /*5dd0*/  HSET2.LE.AND R181, R181, R192.reuse, PT ;  /* 0x000000c0b5b57233 */ /* 0x100fe20003803000 */
[----:B------:R-:W-:Y:S01]  /*5de0*/  FMUL.FTZ R194, R8, c[0x0][0x23c] ;  /* 0x00008f0008c27a20 */ /* 0x000fe20000410000 */
[----:B------:R-:W-:Y:S01]  /*5df0*/  FSEL R13, R0, RZ, P0 ;  /* 0x000000ff000d7208 */ /* 0x000fe20000000000 */
[----:B------:R-:W-:Y:S01]  /*5e00*/  FMUL.FTZ R180, R12, c[0x0][0x23c] ;  /* 0x00008f000cb47a20 */ /* 0x000fe20000410000 */
[--C-:B------:R-:W-:Y:S01]  /*5e10*/  HSET2.LE.AND R11, R11, R192.reuse, PT ;  /* 0x000000c00b0b7233 */ /* 0x100fe20003803000 */
[----:B------:R-:W3:Y:S01]  /*5e20*/  MUFU.EX2 R166, R23 ;  /* 0x0000001700a67308 */ /* 0x000ee20000000800 */
[----:B------:R-:W-:Y:S01]  /*5e30*/  FFMA.FTZ R165, R17, c[0x0][0x23c], -R188 ;  /* 0x00008f0011a57a23 */ /* 0x000fe200000108bc */
[----:B-1----:R-:W-:Y:S01]  /*5e40*/  F2FP.BF16.PACK_AB R17, R174, R175 ;  /* 0x000000afae11723e */ /* 0x002fe200000010ff */
[----:B------:R-:W-:Y:S01]  /*5e50*/  FADD.FTZ R4, R18, -R13 ;  /* 0x8000000d12047221 */ /* 0x000fe20000010000 */
[----:B------:R-:W-:-:S04]  /*5e60*/  HSET2.LE.AND R5, R5, R192, PT ;  /* 0x000000c005057233 */ /* 0x000fc80003803000 */
[----:B------:R-:W1:Y:S01]  /*5e70*/  MUFU.EX2 R164, R164 ;  /* 0x000000a400a47308 */ /* 0x000e620000000800 */
[----:B--2---:R-:W-:Y:S01]  /*5e80*/  HSET2.LE.AND R6, R195, R192, PT ;  /* 0x000000c0c3067233 */ /* 0x004fe20003803000 */
[----:B---3--:R-:W-:-:S06]  /*5e90*/  F2FP.BF16.PACK_AB R14, R166, R167 ;  /* 0x000000a7a60e723e */ /* 0x008fcc00000010ff */
[----:B------:R-:W-:Y:S01]  /*5ea0*/  MUFU.EX2 R168, R168 ;  /* 0x000000a800a87308 */ /* 0x000fe20000000800 */
[----:B------:R-:W-:Y:S02]  /*5eb0*/  LOP3.LUT R7, R7, R14, RZ, 0xc0, !PT ;  /* 0x0000000e07077212 */ /* 0x000fe400078ec0ff */
[----:B------:R-:W-:Y:S02]  /*5ec0*/  F2FP.BF16.PACK_AB R14, R176, R193 ;  /* 0x000000c1b00e723e */ /* 0x000fe400000010ff */
[----:B-1----:R-:W-:-:S03]  /*5ed0*/  F2FP.BF16.PACK_AB R9, R164, R169 ;  /* 0x000000a9a409723e */ /* 0x002fc600000010ff */
[----:B------:R-:W1:Y:S01]  /*5ee0*/  MUFU.EX2 R177, R177 ;  /* 0x000000b100b17308 */ /* 0x000e620000000800 */
[----:B------:R-:W-:Y:S01]  /*5ef0*/  LOP3.LUT R8, R181, R14, RZ, 0xc0, !PT ;  /* 0x0000000eb5087212 */ /* 0x000fe200078ec0ff */
[----:B------:R-:W-:Y:S01]  /*5f00*/  FMUL.FTZ R181, R10, c[0x0][0x23c] ;  /* 0x00008f000ab57a20 */ /* 0x000fe20000410000 */
[----:B------:R-:W-:Y:S01]  /*5f10*/  LOP3.LUT R6, R6, R9, RZ, 0xc0, !PT ;  /* 0x0000000906067212 */ /* 0x000fe200078ec0ff */
[--C-:B------:R-:W-:Y:S01]  /*5f20*/  HSET2.LE.AND R9, R179, R192.reuse, PT ;  /* 0x000000c0b3097233 */ /* 0x100fe20003803000 */
[----:B------:R-:W-:Y:S01]  /*5f30*/  F2FP.BF16.PACK_AB R14, R172, R173 ;  /* 0x000000adac0e723e */ /* 0x000fe200000010ff */
[----:B------:R-:W-:Y:S01]  /*5f40*/  FMUL.FTZ R179, R4, c[0x0][0x23c] ;  /* 0x00008f0004b37a20 */ /* 0x000fe20000410000 */
[----:B------:R-:W-:Y:S01]  /*5f50*/  HSET2.LE.AND R10, R21, R192, PT ;  /* 0x000000c0150a7233 */ /* 0x000fe20003803000 */
[----:B------:R-:W-:Y:S01]  /*5f60*/  MUFU.EX2 R178, R178 ;  /* 0x000000b200b27308 */ /* 0x000fe20000000800 */
[----:B------:R-:W-:Y:S01]  /*5f70*/  LOP3.LUT R9, R9, R14, RZ, 0xc0, !PT ;  /* 0x0000000e09097212 */ /* 0x000fe200078ec0ff */
[----:B------:R-:W-:Y:S01]  /*5f80*/  LDSM.16.MT88.4 R20, [R210+0xb000] ;  /* 0x00b00000d214783b */ /* 0x000fe20000004200 */
[----:B------:R-:W-:-:S02]  /*5f90*/  F2FP.BF16.PACK_AB R4, R170, R171 ;  /* 0x000000abaa04723e */ /* 0x000fc400000010ff */
[----:B------:R-:W-:Y:S01]  /*5fa0*/  LOP3.LUT R10, R10, R17, RZ, 0xc0, !PT ;  /* 0x000000110a0a7212 */ /* 0x000fe200078ec0ff */
[----:B------:R-:W2:Y:S01]  /*5fb0*/  LDSM.16.MT88.4 R12, [R212+0xa000] ;  /* 0x00a00000d40c783b */ /* 0x000ea20000004200 */
[----:B------:R-:W-:Y:S01]  /*5fc0*/  LOP3.LUT R11, R11, R4, RZ, 0xc0, !PT ;  /* 0x000000040b0b7212 */ /* 0x000fe200078ec0ff */
[----:B------:R-:W3:Y:S01]  /*5fd0*/  MUFU.EX2 R165, R165 ;  /* 0x000000a500a57308 */ /* 0x000ee20000000800 */
[----:B------:R-:W-:Y:S01]  /*5fe0*/  HSET2.LE.AND R4, R19, R192, PT ;  /* 0x000000c013047233 */ /* 0x000fe20003803000 */
[----:B-1----:R-:W-:-:S04]  /*5ff0*/  F2FP.BF16.PACK_AB R17, R177, R168 ;  /* 0x000000a8b111723e */ /* 0x002fc800000010ff */
[----:B------:R-:W-:Y:S02]  /*6000*/  LOP3.LUT R4, R4, R17, RZ, 0xc0, !PT ;  /* 0x0000001104047212 */ /* 0x000fe400078ec0ff */
[----:B------:R-:W1:Y:S08]  /*6010*/  MUFU.EX2 R194, R194 ;  /* 0x000000c200c27308 */ /* 0x000e700000000800 */
[----:B------:R-:W4:Y:S01]  /*6020*/  MUFU.EX2 R181, R181 ;  /* 0x000000b500b57308 */ /* 0x000f220000000800 */
[----:B---3--:R-:W-:-:S04]  /*6030*/  F2FP.BF16.PACK_AB R16, R165, R178 ;  /* 0x000000b2a510723e */ /* 0x008fc800000010ff */
[----:B------:R-:W-:Y:S02]  /*6040*/  LOP3.LUT R5, R5, R16, RZ, 0xc0, !PT ;  /* 0x0000001005057212 */ /* 0x000fe400078ec0ff */
[----:B------:R-:W3:Y:S01]  /*6050*/  LDSM.16.MT88.4 R16, [R210+0xa000] ;  /* 0x00a00000d210783b */ /* 0x000ee20000004200 */
[----:B------:R-:W2:Y:S01]  /*6060*/  MUFU.EX2 R180, R180 ;  /* 0x000000b400b47308 */ /* 0x000ea20000000800 */
[-C--:B-1----:R-:W-:Y:S02]  /*6070*/  FMUL.FTZ R160, R160, R194.reuse ;  /* 0x000000c2a0a07220 */ /* 0x082fe40000410000 */
[-C--:B------:R-:W-:Y:S02]  /*6080*/  FMUL.FTZ R161, R161, R194.reuse ;  /* 0x000000c2a1a17220 */ /* 0x080fe40000410000 */
[-C--:B------:R-:W-:Y:S02]  /*6090*/  FMUL.FTZ R40, R40, R194.reuse ;  /* 0x000000c228287220 */ /* 0x080fe40000410000 */
[----:B------:R-:W-:Y:S01]  /*60a0*/  FMUL.FTZ R41, R41, R194 ;  /* 0x000000c229297220 */ /* 0x000fe20000410000 */
[----:B------:R-:W1:Y:S01]  /*60b0*/  MUFU.EX2 R179, R179 ;  /* 0x000000b300b37308 */ /* 0x000e620000000800 */
[----:B----4-:R-:W-:-:S02]  /*60c0*/  FMUL.FTZ R162, R162, R181 ;  /* 0x000000b5a2a27220 */ /* 0x010fc40000410000 */
[-C--:B------:R-:W-:Y:S02]  /*60d0*/  FMUL.FTZ R163, R163, R181.reuse ;  /* 0x000000b5a3a37220 */ /* 0x080fe40000410000 */
[-C--:B------:R-:W-:Y:S02]  /*60e0*/  FMUL.FTZ R42, R42, R181.reuse ;  /* 0x000000b52a2a7220 */ /* 0x080fe40000410000 */
[----:B------:R-:W-:Y:S02]  /*60f0*/  FMUL.FTZ R43, R43, R181 ;  /* 0x000000b52b2b7220 */ /* 0x000fe40000410000 */
[-C--:B--2---:R-:W-:Y:S01]  /*6100*/  FMUL.FTZ R156, R156, R180.reuse ;  /* 0x000000b49c9c7220 */ /* 0x084fe20000410000 */
[----:B------:R-:W-:Y:S01]  /*6110*/  HMMA.16816.F32.BF16 R160, R8, R12, R160 ;  /* 0x0000000c08a0723c */ /* 0x000fe200000418a0 */
[-C--:B------:R-:W-:Y:S02]  /*6120*/  FMUL.FTZ R157, R157, R180.reuse ;  /* 0x000000b49d9d7220 */ /* 0x080fe40000410000 */
[----:B------:R-:W-:-:S02]  /*6130*/  FMUL.FTZ R36, R36, R180 ;  /* 0x000000b424247220 */ /* 0x000fc40000410000 */
[----:B------:R-:W-:Y:S02]  /*6140*/  FMUL.FTZ R37, R37, R180 ;  /* 0x000000b425257220 */ /* 0x000fe40000410000 */
[-C--:B-1----:R-:W-:Y:S01]  /*6150*/  FMUL.FTZ R158, R158, R179.reuse ;  /* 0x000000b39e9e7220 */ /* 0x082fe20000410000 */
        /* <DEDUP_REMOVED lines=16> */
[-C--:B---3--:R-:W-:Y:S01]  /*6260*/  HMMA.16816.F32.BF16 R44, R8, R16.reuse, R44 ;  /* 0x00000010082c723c */ /* 0x088fe2000004182c */
        /* <DEDUP_REMOVED lines=15> */
[----:B------:R-:W-:Y:S01]  /*6360*/  FMUL.FTZ R65, R65, R180 ;  /* 0x000000b441417220 */ /* 0x000fe20000410000 */
[----:B------:R-:W2:Y:S01]  /*6370*/  LDSM.16.MT88.4 R16, [R208+0xa000] ;  /* 0x00a00000d010783b */ /* 0x000ea20000004200 */
        /* <DEDUP_REMOVED lines=24> */
[----:B------:R-:W-:Y:S01]  /*6500*/  FMUL.FTZ R89, R89, R194 ;  /* 0x000000c259597220 */ /* 0x000fe20000410000 */
[----:B--2---:R-:W-:Y:S01]  /*6510*/  HMMA.16816.F32.BF16 R76, R8, R16, R76 ;  /* 0x00000010084c723c */ /* 0x004fe2000004184c */
[-C--:B------:R-:W-:Y:S02]  /*6520*/  FMUL.FTZ R90, R90, R181.reuse ;  /* 0x000000b55a5a7220 */ /* 0x080fe40000410000 */
[----:B------:R-:W-:-:S02]  /*6530*/  FMUL.FTZ R91, R91, R181 ;  /* 0x000000b55b5b7220 */ /* 0x000fc40000410000 */
[-C--:B------:R-:W-:Y:S02]  /*6540*/  FMUL.FTZ R84, R84, R180.reuse ;  /* 0x000000b454547220 */ /* 0x080fe40000410000 */
[----:B------:R-:W-:Y:S01]  /*6550*/  FMUL.FTZ R85, R85, R180 ;  /* 0x000000b455557220 */ /* 0x000fe20000410000 */
[----:B------:R-:W-:Y:S01]  /*6560*/  HMMA.16816.F32.BF16 R80, R4, R16, R80 ;  /* 0x000000100450723c */ /* 0x000fe20000041850 */
[-C--:B------:R-:W-:Y:S02]  /*6570*/  FMUL.FTZ R86, R86, R179.reuse ;  /* 0x000000b356567220 */ /* 0x080fe40000410000 */
        /* <DEDUP_REMOVED lines=9> */
[-C--:B------:R-:W-:Y:S01]  /*6610*/  FMUL.FTZ R98, R98, R179.reuse ;  /* 0x000000b362627220 */ /* 0x080fe20000410000 */
[----:B------:R-:W2:Y:S01]  /*6620*/  LDSM.16.MT88.4 R16, [R209+0xb000] ;  /* 0x00b00000d110783b */ /* 0x000ea20000004200 */
[----:B------:R-:W-:Y:S02]  /*6630*/  FMUL.FTZ R99, R99, R179 ;  /* 0x000000b363637220 */ /* 0x000fe40000410000 */
[----:B------:R-:W-:-:S02]  /*6640*/  FMUL.FTZ R104, R104, R194 ;  /* 0x000000c268687220 */ /* 0x000fc40000410000 */
[----:B------:R-:W-:Y:S01]  /*6650*/  FMUL.FTZ R105, R105, R194 ;  /* 0x000000c269697220 */ /* 0x000fe20000410000 */
[-C--:B-1----:R-:W-:Y:S01]  /*6660*/  HMMA.16816.F32.BF16 R92, R8, R12.reuse, R92 ;  /* 0x0000000c085c723c */ /* 0x082fe2000004185c */
        /* <DEDUP_REMOVED lines=8> */
[-C--:B------:R-:W-:Y:S01]  /*66f0*/  FMUL.FTZ R153, R153, R194.reuse ;  /* 0x000000c299997220 */ /* 0x080fe20000410000 */
[----:B------:R-:W-:Y:S01]  /*6700*/  HMMA.16816.F32.BF16 R104, R8, R14, R104 ;  /* 0x0000000e0868723c */ /* 0x000fe20000041868 */
[-C--:B------:R-:W-:Y:S02]  /*6710*/  FMUL.FTZ R116, R116, R194.reuse ;  /* 0x000000c274747220 */ /* 0x080fe40000410000 */
[----:B------:R-:W-:Y:S02]  /*6720*/  FMUL.FTZ R117, R117, R194 ;  /* 0x000000c275757220 */ /* 0x000fe40000410000 */
[----:B------:R-:W-:-:S02]  /*6730*/  FMUL.FTZ R154, R154, R181 ;  /* 0x000000b59a9a7220 */ /* 0x000fc40000410000 */
[-C--:B------:R-:W-:Y:S01]  /*6740*/  FMUL.FTZ R155, R155, R181.reuse ;  /* 0x000000b59b9b7220 */ /* 0x080fe20000410000 */
[----:B------:R-:W-:Y:S01]  /*6750*/  HMMA.16816.F32.BF16 R100, R4, R14, R100 ;  /* 0x0000000e0464723c */ /* 0x000fe20000041864 */
[----:B------:R-:W1:Y:S01]  /*6760*/  LDSM.16.MT88.4 R12, [R208+0xb000] ;  /* 0x00b00000d00c783b */ /* 0x000e620000004200 */
        /* <DEDUP_REMOVED lines=21> */
[----:B------:R-:W-:-:S05]  /*68c0*/  FMUL.FTZ R139, R139, R181 ;  /* 0x000000b58b8b7220 */ /* 0x000fca0000410000 */
[C---:B-1----:R-:W-:Y:S08]  /*68d0*/  HMMA.16816.F32.BF16 R144, R8.reuse, R12, R144 ;  /* 0x0000000c0890723c */ /* 0x042ff00000041890 */
[----:B------:R-:W-:Y:S07]  /*68e0*/  HMMA.16816.F32.BF16 R136, R8, R14, R136 ;  /* 0x0000000e0888723c */ /* 0x000fee0000041888 */
[----:B------:R-:W-:-:S02]  /*68f0*/  MOV R10, R204 ;  /* 0x000000cc000a7202 */ /* 0x000fc40000000f00 */
[----:B------:R-:W-:Y:S02]  /*6900*/  MOV R11, R205 ;  /* 0x000000cd000b7202 */ /* 0x000fe40000000f00 */
[----:B------:R1:W5:Y:S01]  /*6910*/  LDL.LU.64 R204, [R1+0x20] ;  /* 0x0000200001cc7983 */ /* 0x0003620000300a00 */
[-C--:B------:R-:W-:Y:S01]  /*6920*/  FMUL.FTZ R108, R108, R180.reuse ;  /* 0x000000b46c6c7220 */ /* 0x080fe20000410000 */
[----:B------:R-:W-:Y:S01]  /*6930*/  UISETP.GE.AND UP0, UPT, UR26, 0x3, UPT ;  /* 0x000000031a00788c */ /* 0x000fe2000bf06270 */
[-C--:B------:R-:W-:Y:S02]  /*6940*/  FMUL.FTZ R109, R109, R180.reuse ;  /* 0x000000b46d6d7220 */ /* 0x080fe40000410000 */
[-C--:B------:R-:W-:Y:S02]  /*6950*/  FMUL.FTZ R110, R110, R179.reuse ;  /* 0x000000b36e6e7220 */ /* 0x080fe40000410000 */
[----:B------:R-:W-:Y:S01]  /*6960*/  FMUL.FTZ R111, R111, R179 ;  /* 0x000000b36f6f7220 */ /* 0x000fe20000410000 */
[----:B------:R-:W-:Y:S01]  /*6970*/  PLOP3.LUT P0, PT, PT, PT, UP0, 0x80, 0x0 ;  /* 0x000000000000781c */ /* 0x000fe20003f0f008 */
[----:B------:R-:W-:-:S02]  /*6980*/  FMUL.FTZ R140, R140, R180 ;  /* 0x000000b48c8c7220 */ /* 0x000fc40000410000 */
[-C--:B------:R-:W-:Y:S02]  /*6990*/  FMUL.FTZ R141, R141, R180.reuse ;  /* 0x000000b48d8d7220 */ /* 0x080fe40000410000 */
        /* <DEDUP_REMOVED lines=8> */
[----:B------:R-:W-:-:S04]  /*6a20*/  IMAD.WIDE.U32 R8, R34, -0x2daee0ad, RZ ;  /* 0xd2511f5322087825 */ /* 0x000fc800078e00ff */
[-C--:B------:R-:W-:Y:S01]  /*6a30*/  FMUL.FTZ R124, R124, R180.reuse ;  /* 0x000000b47c7c7220 */ /* 0x080fe20000410000 */
[----:B------:R-:W-:Y:S01]  /*6a40*/  LOP3.LUT R199, R9, UR17, R198, 0x96, !PT ;  /* 0x0000001109c77c12 */ /* 0x000fe2000f8e96c6 */
[----:B------:R-:W-:Y:S01]  /*6a50*/  FMUL.FTZ R125, R125, R180 ;  /* 0x000000b47d7d7220 */ /* 0x000fe20000410000 */
[----:B------:R-:W-:Y:S01]  /*6a60*/  LOP3.LUT R12, R8, 0xffff, RZ, 0xc0, !PT ;  /* 0x0000ffff080c7812 */ /* 0x000fe200078ec0ff */
[-C--:B------:R-:W-:Y:S01]  /*6a70*/  FMUL.FTZ R126, R126, R179.reuse ;  /* 0x000000b37e7e7220 */ /* 0x080fe20000410000 */
[----:B------:R-:W-:Y:S01]  /*6a80*/  SHF.R.U32.HI R9, RZ, 0x10, R8 ;  /* 0x00000010ff097819 */ /* 0x000fe20000011608 */
[----:B------:R-:W-:Y:S01]  /*6a90*/  FMUL.FTZ R127, R127, R179 ;  /* 0x000000b37f7f7220 */ /* 0x000fe20000410000 */
[----:B------:R-:W-:Y:S01]  /*6aa0*/  HMMA.16816.F32.BF16 R112, R4, R22, R112 ;  /* 0x000000160470723c */ /* 0x000fe20000041870 */
[----:B------:R-:W-:Y:S01]  /*6ab0*/  IMAD.WIDE.U32 R20, R35, -0x2daee0ad, RZ ;  /* 0xd2511f5323147825 */ /* 0x000fe200078e00ff */
[----:B------:R-:W-:-:S03]  /*6ac0*/  LOP3.LUT R9, R9, 0xff, RZ, 0xc0, !PT ;  /* 0x000000ff09097812 */ /* 0x000fc600078ec0ff */
[-C--:B------:R-:W-:Y:S01]  /*6ad0*/  FMUL.FTZ R148, R148, R180.reuse ;  /* 0x000000b494947220 */ /* 0x080fe20000410000 */
[----:B------:R-:W-:Y:S01]  /*6ae0*/  SHF.R.U32.HI R13, RZ, 0x18, R20 ;  /* 0x00000018ff0d7819 */ /* 0x000fe20000011614 */
[----:B------:R-:W-:Y:S01]  /*6af0*/  FMUL.FTZ R149, R149, R180 ;  /* 0x000000b495957220 */ /* 0x000fe20000410000 */
[----:B------:R-:W-:Y:S01]  /*6b00*/  MOV R22, R10 ;  /* 0x0000000a00167202 */ /* 0x000fe20000000f00 */
[C---:B------:R-:W-:Y:S01]  /*6b10*/  HMMA.16816.F32.BF16 R124, R4.reuse, R16, R124 ;  /* 0x00000010047c723c */ /* 0x040fe2000004187c */
[-C--:B------:R-:W-:Y:S01]  /*6b20*/  FMUL.FTZ R150, R150, R179.reuse ;  /* 0x000000b396967220 */ /* 0x080fe20000410000 */
[----:B------:R-:W-:Y:S01]  /*6b30*/  LOP3.LUT R10, R8, 0xff, RZ, 0xc0, !PT ;  /* 0x000000ff080a7812 */ /* 0x000fe200078ec0ff */
[----:B------:R-:W-:Y:S01]  /*6b40*/  FMUL.FTZ R151, R151, R179 ;  /* 0x000000b397977220 */ /* 0x000fe20000410000 */
[----:B------:R-:W-:Y:S01]  /*6b50*/  SHF.R.U32.HI R8, RZ, 0x18, R8 ;  /* 0x00000018ff087819 */ /* 0x000fe20000011608 */
[----:B------:R-:W-:Y:S01]  /*6b60*/  FFMA.FTZ R193, R243, R194, R193 ;  /* 0x000000c2f3c17223 */ /* 0x000fe200000100c1 */
[----:B------:R-:W-:Y:S01]  /*6b70*/  MOV R23, R11 ;  /* 0x0000000b00177202 */ /* 0x000fe20000000f00 */
[----:B------:R-:W-:Y:S01]  /*6b80*/  FFMA.FTZ R194, R31, c[0x0][0x23c], -R191 ;  /* 0x00008f001fc27a23 */ /* 0x000fe200000108bf */
[----:B------:R-:W-:Y:S01]  /*6b90*/  SHF.R.U32.HI R16, RZ, 0x10, R20 ;  /* 0x00000010ff107819 */ /* 0x000fe20000011614 */
[----:B------:R-:W-:Y:S01]  /*6ba0*/  FFMA.FTZ R182, R182, c[0x0][0x23c], -R190 ;  /* 0x00008f00b6b67a23 */ /* 0x000fe200000108be */
[----:B------:R-:W-:Y:S01]  /*6bb0*/  PRMT R9, R9, 0x5410, R8 ;  /* 0x0000541009097816 */ /* 0x000fe20000000008 */
[C---:B------:R-:W-:Y:S01]  /*6bc0*/  HMMA.16816.F32.BF16 R148, R4.reuse, R18, R148 ;  /* 0x000000120494723c */ /* 0x040fe20000041894 */
[----:B------:R-:W-:Y:S01]  /*6bd0*/  LOP3.LUT R16, R16, 0xff, RZ, 0xc0, !PT ;  /* 0x000000ff10107812 */ /* 0x000fe200078ec0ff */
[----:B------:R-:W-:Y:S01]  /*6be0*/  FFMA.FTZ R195, R28, c[0x0][0x23c], -R189 ;  /* 0x00008f001cc37a23 */ /* 0x000fe200000108bd */
[----:B------:R-:W-:Y:S01]  /*6bf0*/  LOP3.LUT R11, R21, UR17, R22, 0x96, !PT ;  /* 0x00000011150b7c12 */ /* 0x000fe2000f8e9616 */
[----:B------:R-:W-:Y:S01]  /*6c00*/  FFMA.FTZ R30, R30, c[0x0][0x23c], -R191 ;  /* 0x00008f001e1e7a23 */ /* 0x000fe200000108bf */
[----:B------:R-:W-:Y:S01]  /*6c10*/  LOP3.LUT R8, R199, 0xffff, RZ, 0xc0, !PT ;  /* 0x0000ffffc7087812 */ /* 0x000fe200078ec0ff */
[----:B------:R-:W-:Y:S01]  /*6c20*/  FFMA.FTZ R183, R183, c[0x0][0x23c], -R190 ;  /* 0x00008f00b7b77a23 */ /* 0x000fe200000108be */
[----:B------:R-:W-:Y:S01]  /*6c30*/  SHF.R.U32.HI R19, RZ, 0x8, R12 ;  /* 0x00000008ff137819 */ /* 0x000fe2000001160c */
[----:B------:R-:W-:Y:S01]  /*6c40*/  FFMA.FTZ R24, R24, c[0x0][0x23c], -R189 ;  /* 0x00008f0018187a23 */ /* 0x000fe200000108bd */
[----:B------:R-:W-:Y:S01]  /*6c50*/  LOP3.LUT R18, R20, 0xffff, RZ, 0xc0, !PT ;  /* 0x0000ffff14127812 */ /* 0x000fe200078ec0ff */
[----:B------:R-:W-:Y:S01]  /*6c60*/  FFMA.FTZ R184, R184, c[0x0][0x23c], -R191 ;  /* 0x00008f00b8b87a23 */ /* 0x000fe200000108bf */
[----:B------:R-:W-:Y:S01]  /*6c70*/  PRMT R23, R16, 0x5410, R13 ;  /* 0x0000541010177816 */ /* 0x000fe2000000000d */
[----:B------:R-:W-:Y:S01]  /*6c80*/  FFMA.FTZ R185, R185, c[0x0][0x23c], -R191 ;  /* 0x00008f00b9b97a23 */ /* 0x000fe200000108bf */
[----:B------:R-:W-:Y:S01]  /*6c90*/  SHF.R.U32.HI R8, RZ, 0x8, R8 ;  /* 0x00000008ff087819 */ /* 0x000fe20000011608 */
[--C-:B------:R-:W-:Y:S01]  /*6ca0*/  FFMA.FTZ R186, R186, c[0x0][0x23c], -R190.reuse ;  /* 0x00008f00baba7a23 */ /* 0x100fe200000108be */
[----:B------:R-:W-:Y:S01]  /*6cb0*/  LOP3.LUT R21, R199, 0xff, RZ, 0xc0, !PT ;  /* 0x000000ffc7157812 */ /* 0x000fe200078ec0ff */
[----:B------:R-:W-:Y:S01]  /*6cc0*/  FFMA.FTZ R187, R187, c[0x0][0x23c], -R190 ;  /* 0x00008f00bbbb7a23 */ /* 0x000fe200000108be */
[----:B------:R-:W-:Y:S01]  /*6cd0*/  LOP3.LUT R16, R11, 0xffff, RZ, 0xc0, !PT ;  /* 0x0000ffff0b107812 */ /* 0x000fe200078ec0ff */
[----:B------:R-:W-:Y:S01]  /*6ce0*/  FFMA.FTZ R198, R25, c[0x0][0x23c], -R189 ;  /* 0x00008f0019c67a23 */ /* 0x000fe200000108bd */
[----:B------:R-:W-:Y:S01]  /*6cf0*/  PRMT R19, R10, 0x5410, R19 ;  /* 0x000054100a137816 */ /* 0x000fe20000000013 */
[----:B------:R-:W-:Y:S01]  /*6d00*/  FFMA.FTZ R32, R32, c[0x0][0x23c], -R189 ;  /* 0x00008f0020207a23 */ /* 0x000fe200000108bd */
[----:B------:R-:W-:Y:S01]  /*6d10*/  LOP3.LUT R10, R11, 0xff, RZ, 0xc0, !PT ;  /* 0x000000ff0b0a7812 */ /* 0x000fe200078ec0ff */
[----:B------:R2:W-:Y:S01]  /*6d20*/  MUFU.EX2 R191, R30 ;  /* 0x0000001e00bf7308 */ /* 0x0005e20000000800 */
[--C-:B------:R-:W-:Y:S01]  /*6d30*/  SHF.R.U32.HI R12, RZ, 0x10, R11.reuse ;  /* 0x00000010ff0c7819 */ /* 0x100fe2000001160b */
[--C-:B------:R-:W-:Y:S01]  /*6d40*/  FFMA.FTZ R243, R27, c[0x0][0x23c], -R188.reuse ;  /* 0x00008f001bf37a23 */ /* 0x100fe200000108bc */
[----:B------:R-:W-:Y:S01]  /*6d50*/  SHF.R.U32.HI R13, RZ, 0x18, R11 ;  /* 0x00000018ff0d7819 */ /* 0x000fe2000001160b */
[----:B------:R-:W-:Y:S01]  /*6d60*/  FFMA.FTZ R33, R33, c[0x0][0x23c], -R188 ;  /* 0x00008f0021217a23 */ /* 0x000fe200000108bc */
[----:B------:R-:W-:Y:S01]  /*6d70*/  PRMT R21, R21, 0x5410, R8 ;  /* 0x0000541015157816 */ /* 0x000fe20000000008 */
[----:B------:R-:W-:Y:S01]  /*6d80*/  FFMA.FTZ R190, R29, c[0x0][0x23c], -R188 ;  /* 0x00008f001dbe7a23 */ /* 0x000fe200000108bc */
[----:B------:R-:W-:Y:S01]  /*6d90*/  SHF.R.U32.HI R11, RZ, 0x8, R16 ;  /* 0x00000008ff0b7819 */ /* 0x000fe20000011610 */
[----:B------:R-:W3:Y:S01]  /*6da0*/  MUFU.EX2 R194, R194 ;  /* 0x000000c200c27308 */ /* 0x000ee20000000800 */
[----:B------:R-:W-:Y:S01]  /*6db0*/  SHF.R.U32.HI R8, RZ, 0x10, R199 ;  /* 0x00000010ff087819 */ /* 0x000fe200000116c7 */
[----:B------:R-:W-:Y:S01]  /*6dc0*/  FFMA.FTZ R26, R26, c[0x0][0x23c], -R188 ;  /* 0x00008f001a1a7a23 */ /* 0x000fe200000108bc */
[----:B------:R-:W-:Y:S01]  /*6dd0*/  LOP3.LUT R12, R12, 0xff, RZ, 0xc0, !PT ;  /* 0x000000ff0c0c7812 */ /* 0x000fe200078ec0ff */
[--C-:B------:R-:W-:Y:S01]  /*6de0*/  HSET2.LE.AND R22, R9, R192.reuse, PT ;  /* 0x000000c009167233 */ /* 0x100fe20003803000 */
[----:B------:R-:W-:Y:S01]  /*6df0*/  PRMT R11, R10, 0x5410, R11 ;  /* 0x000054100a0b7816 */ /* 0x000fe2000000000b */
[-C--:B------:R-:W-:Y:S01]  /*6e00*/  FMUL.FTZ R9, R133, R180.reuse ;  /* 0x000000b485097220 */ /* 0x080fe20000410000 */
[----:B------:R-:W-:Y:S01]  /*6e10*/  SHF.R.U32.HI R25, RZ, 0x18, R199 ;  /* 0x00000018ff197819 */ /* 0x000fe200000116c7 */
[----:B------:R-:W-:Y:S01]  /*6e20*/  MUFU.EX2 R182, R182 ;  /* 0x000000b600b67308 */ /* 0x000fe20000000800 */
[----:B------:R-:W-:Y:S01]  /*6e30*/  LOP3.LUT R8, R8, 0xff, RZ, 0xc0, !PT ;  /* 0x000000ff08087812 */ /* 0x000fe200078ec0ff */
[-C--:B------:R-:W-:Y:S01]  /*6e40*/  FMUL.FTZ R10, R134, R179.reuse ;  /* 0x000000b3860a7220 */ /* 0x080fe20000410000 */
[----:B------:R-:W-:Y:S01]  /*6e50*/  PRMT R13, R12, 0x5410, R13 ;  /* 0x000054100c0d7816 */ /* 0x000fe2000000000d */
[--C-:B------:R-:W-:Y:S01]  /*6e60*/  HSET2.LE.AND R12, R11, R192.reuse, PT ;  /* 0x000000c00b0c7233 */ /* 0x100fe20003803000 */
[----:B------:R-:W-:Y:S01]  /*6e70*/  LOP3.LUT R17, R20, 0xff, RZ, 0xc0, !PT ;  /* 0x000000ff14117812 */ /* 0x000fe200078ec0ff */
[----:B------:R-:W-:Y:S01]  /*6e80*/  FMUL.FTZ R11, R135, R179 ;  /* 0x000000b3870b7220 */ /* 0x000fe20000410000 */
[----:B------:R-:W-:Y:S01]  /*6e90*/  SHF.R.U32.HI R18, RZ, 0x8, R18 ;  /* 0x00000008ff127819 */ /* 0x000fe20000011612 */
[----:B------:R-:W4:Y:S01]  /*6ea0*/  MUFU.EX2 R189, R183 ;  /* 0x000000b700bd7308 */ /* 0x000f220000000800 */
[----:B------:R-:W-:Y:S01]  /*6eb0*/  PRMT R25, R8, 0x5410, R25 ;  /* 0x0000541008197816 */ /* 0x000fe20000000019 */
[-C--:B------:R-:W-:Y:S01]  /*6ec0*/  FMUL.FTZ R8, R132, R180.reuse ;  /* 0x000000b484087220 */ /* 0x080fe20000410000 */
[----:B------:R-:W-:Y:S01]  /*6ed0*/  PRMT R17, R17, 0x5410, R18 ;  /* 0x0000541011117816 */ /* 0x000fe20000000012 */
[--C-:B------:R-:W-:Y:S01]  /*6ee0*/  HSET2.LE.AND R19, R19, R192.reuse, PT ;  /* 0x000000c013137233 */ /* 0x100fe20003803000 */
[----:B--2---:R-:W-:Y:S01]  /*6ef0*/  LDSM.16.MT88.4 R28, [R209+0xa800] ;  /* 0x00a80000d11c783b */ /* 0x004fe20000004200 */
[--C-:B------:R-:W-:Y:S01]  /*6f00*/  HSET2.LE.AND R23, R23, R192.reuse, PT ;  /* 0x000000c017177233 */ /* 0x100fe20003803000 */
[----:B------:R-:W-:Y:S01]  /*6f10*/  FFMA.FTZ R173, R238, R181, R173 ;  /* 0x000000b5eead7223 */ /* 0x000fe200000100ad */
[----:B------:R-:W-:Y:S01]  /*6f20*/  MUFU.EX2 R195, R195 ;  /* 0x000000c300c37308 */ /* 0x000fe20000000800 */
[----:B------:R-:W-:Y:S01]  /*6f30*/  HMMA.16816.F32.BF16 R4, R4, R14, R8 ;  /* 0x0000000e0404723c */ /* 0x000fe20000041808 */
[--C-:B------:R-:W-:Y:S01]  /*6f40*/  HSET2.LE.AND R21, R21, R192.reuse, PT ;  /* 0x000000c015157233 */ /* 0x100fe20003803000 */
[----:B------:R-:W-:Y:S01]  /*6f50*/  FFMA.FTZ R168, R241, R180, R168 ;  /* 0x000000b4f1a87223 */ /* 0x000fe200000100a8 */
[--C-:B------:R-:W-:Y:S01]  /*6f60*/  HSET2.LE.AND R20, R25, R192.reuse, PT ;  /* 0x000000c019147233 */ /* 0x100fe20003803000 */
[----:B------:R-:W-:Y:S01]  /*6f70*/  FFMA.FTZ R178, R239, R179, R178 ;  /* 0x000000b3efb27223 */ /* 0x000fe200000100b2 */
[----:B------:R-:W-:Y:S01]  /*6f80*/  HSET2.LE.AND R13, R13, R192, PT ;  /* 0x000000c00d0d7233 */ /* 0x000fe20003803000 */
[----:B------:R-:W-:Y:S01]  /*6f90*/  FADD.FTZ R176, R176, R193 ;  /* 0x000000c1b0b07221 */ /* 0x000fe20000010000 */
[----:B------:R2:W1:Y:S01]  /*6fa0*/  MUFU.EX2 R188, R24 ;  /* 0x0000001800bc7308 */ /* 0x0004620000000800 */
[----:B---3--:R-:W-:Y:S01]  /*6fb0*/  F2FP.BF16.PACK_AB R9, R194, R191 ;  /* 0x000000bfc209723e */ /* 0x008fe200000010ff */
[----:B------:R-:W-:Y:S01]  /*6fc0*/  FADD.FTZ R172, R172, R173 ;  /* 0x000000adacac7221 */ /* 0x000fe20000010000 */
[----:B----4-:R-:W-:Y:S01]  /*6fd0*/  F2FP.BF16.PACK_AB R8, R189, R182 ;  /* 0x000000b6bd08723e */ /* 0x010fe200000010ff */
[----:B------:R-:W-:-:S02]  /*6fe0*/  FADD.FTZ R168, R177, R168 ;  /* 0x000000a8b1a87221 */ /* 0x000fc40000010000 */
[----:B------:R-:W-:Y:S01]  /*6ff0*/  FADD.FTZ R178, R165, R178 ;  /* 0x000000b2a5b27221 */ /* 0x000fe20000010000 */
[----:B------:R-:W-:Y:S01]  /*7000*/  LOP3.LUT R15, R23, R8, RZ, 0xc0, !PT ;  /* 0x00000008170f7212 */ /* 0x000fe200078ec0ff */
[----:B------:R-:W-:Y:S01]  /*7010*/  MUFU.EX2 R198, R198 ;  /* 0x000000c600c67308 */ /* 0x000fe20000000800 */
[----:B------:R-:W-:Y:S01]  /*7020*/  FADD.FTZ R175, R175, R176 ;  /* 0x000000b0afaf7221 */ /* 0x000fe20000010000 */
[----:B------:R-:W-:Y:S01]  /*7030*/  MOV R165, R3 ;  /* 0x0000000300a57202 */ /* 0x000fe20000000f00 */
[----:B------:R-:W-:Y:S02]  /*7040*/  FADD.FTZ R171, R171, R172 ;  /* 0x000000acabab7221 */ /* 0x000fe40000010000 */
[----:B------:R-:W-:Y:S02]  /*7050*/  FADD.FTZ R169, R169, R168 ;  /* 0x000000a8a9a97221 */ /* 0x000fe40000010000 */
[----:B------:R-:W-:Y:S01]  /*7060*/  FADD.FTZ R167, R167, R178 ;  /* 0x000000b2a7a77221 */ /* 0x000fe20000010000 */
[----:B--2---:R-:W-:Y:S01]  /*7070*/  HSET2.LE.AND R24, R17, R192, PT ;  /* 0x000000c011187233 */ /* 0x004fe20003803000 */
[----:B-1----:R-:W-:Y:S01]  /*7080*/  F2FP.BF16.PACK_AB R134, R188, R195 ;  /* 0x000000c3bc86723e */ /* 0x002fe200000010ff */
[----:B------:R-:W-:Y:S01]  /*7090*/  MUFU.EX2 R190, R190 ;  /* 0x000000be00be7308 */ /* 0x000fe20000000800 */
[----:B------:R-:W-:-:S02]  /*70a0*/  FADD.FTZ R175, R174, R175 ;  /* 0x000000afaeaf7221 */ /* 0x000fc40000010000 */
[----:B------:R-:W-:Y:S01]  /*70b0*/  LOP3.LUT R134, R19, R134, RZ, 0xc0, !PT ;  /* 0x0000008613867212 */ /* 0x000fe200078ec0ff */
[----:B------:R-:W-:Y:S01]  /*70c0*/  FADD.FTZ R171, R170, R171 ;  /* 0x000000abaaab7221 */ /* 0x000fe20000010000 */
[----:B------:R-:W-:Y:S01]  /*70d0*/  LOP3.LUT R14, R24, R9, RZ, 0xc0, !PT ;  /* 0x00000009180e7212 */ /* 0x000fe200078ec0ff */
[----:B------:R-:W1:Y:S01]  /*70e0*/  LDSM.16.MT88.4 R16, [R212+0xa800] ;  /* 0x00a80000d410783b */ /* 0x000e620000004200 */
[----:B------:R-:W-:Y:S01]  /*70f0*/  FADD.FTZ R169, R164, R169 ;  /* 0x000000a9a4a97221 */ /* 0x000fe20000010000 */
[----:B------:R-:W2:Y:S01]  /*7100*/  MUFU.EX2 R183, R26 ;  /* 0x0000001a00b77308 */ /* 0x000ea20000000800 */
[----:B------:R-:W-:Y:S01]  /*7110*/  FADD.FTZ R166, R166, R167 ;  /* 0x000000a7a6a67221 */ /* 0x000fe20000010000 */
[----:B------:R-:W3:Y:S01]  /*7120*/  LDSM.16.MT88.4 R8, [R210+0xa800] ;  /* 0x00a80000d208783b */ /* 0x000ee20000004200 */
[----:B------:R-:W-:-:S05]  /*7130*/  MOV R167, R197 ;  /* 0x000000c500a77202 */ /* 0x000fca0000000f00 */
[----:B------:R-:W4:Y:S08]  /*7140*/  MUFU.EX2 R199, R32 ;  /* 0x0000002000c77308 */ /* 0x000f300000000800 */
[----:B------:R-:W-:Y:S01]  /*7150*/  MUFU.EX2 R184, R184 ;  /* 0x000000b800b87308 */ /* 0x000fe20000000800 */
[----:B--2---:R-:W-:Y:S01]  /*7160*/  F2FP.BF16.PACK_AB R135, R183, R190 ;  /* 0x000000beb787723e */ /* 0x004fe200000010ff */
[----:B------:R-:W-:Y:S03]  /*7170*/  LDSM.16.MT88.4 R24, [R212+0xb800] ;  /* 0x00b80000d418783b */ /* 0x000fe60000004200 */
[----:B------:R-:W-:-:S03]  /*7180*/  LOP3.LUT R135, R22, R135, RZ, 0xc0, !PT ;  /* 0x0000008716877212 */ /* 0x000fc600078ec0ff */
[----:B------:R-:W2:Y:S01]  /*7190*/  MUFU.EX2 R185, R185 ;  /* 0x000000b900b97308 */ /* 0x000ea20000000800 */
[----:B----4-:R-:W-:Y:S01]  /*71a0*/  F2FP.BF16.PACK_AB R132, R199, R198 ;  /* 0x000000c6c784723e */ /* 0x010fe200000010ff */
[----:B------:R-:W-:-:S03]  /*71b0*/  FADD.FTZ R198, R198, R169 ;  /* 0x000000a9c6c67221 */ /* 0x000fc60000010000 */
[----:B------:R-:W-:Y:S01]  /*71c0*/  LOP3.LUT R132, R21, R132, RZ, 0xc0, !PT ;  /* 0x0000008415847212 */ /* 0x000fe200078ec0ff */
[----:B------:R-:W-:Y:S02]  /*71d0*/  FADD.FTZ R198, R199, R198 ;  /* 0x000000c6c7c67221 */ /* 0x000fe40000010000 */
[----:B------:R-:W-:Y:S02]  /*71e0*/  MUFU.EX2 R186, R186 ;  /* 0x000000ba00ba7308 */ /* 0x000fe40000000800 */
[----:B------:R-:W-:-:S04]  /*71f0*/  FADD.FTZ R195, R195, R198 ;  /* 0x000000c6c3c37221 */ /* 0x000fc80000010000 */
[----:B------:R-:W-:Y:S02]  /*7200*/  FADD.FTZ R241, R188, R195 ;  /* 0x000000c3bcf17221 */ /* 0x000fe40000010000 */
[----:B------:R-:W4:Y:S01]  /*7210*/  MUFU.EX2 R187, R187 ;  /* 0x000000bb00bb7308 */ /* 0x000f220000000800 */
[----:B--2---:R-:W-:Y:S01]  /*7220*/  F2FP.BF16.PACK_AB R21, R185, R184 ;  /* 0x000000b8b915723e */ /* 0x004fe200000010ff */
[----:B------:R-:W-:-:S03]  /*7230*/  FADD.FTZ R184, R184, R175 ;  /* 0x000000afb8b87221 */ /* 0x000fc60000010000 */
[----:B------:R-:W-:Y:S01]  /*7240*/  LOP3.LUT R12, R12, R21, RZ, 0xc0, !PT ;  /* 0x000000150c0c7212 */ /* 0x000fe200078ec0ff */
[----:B------:R-:W-:Y:S02]  /*7250*/  FADD.FTZ R184, R185, R184 ;  /* 0x000000b8b9b87221 */ /* 0x000fe40000010000 */
[----:B------:R-:W-:Y:S02]  /*7260*/  MUFU.EX2 R243, R243 ;  /* 0x000000f300f37308 */ /* 0x000fe40000000800 */
[----:B------:R-:W-:-:S06]  /*7270*/  FADD.FTZ R191, R191, R184 ;  /* 0x000000b8bfbf7221 */ /* 0x000fcc0000010000 */
[----:B------:R-:W2:Y:S01]  /*7280*/  MUFU.EX2 R192, R33 ;  /* 0x0000002100c07308 */ /* 0x000ea20000000800 */
[----:B----4-:R-:W-:Y:S01]  /*7290*/  F2FP.BF16.PACK_AB R22, R187, R186 ;  /* 0x000000babb16723e */ /* 0x010fe200000010ff */
[----:B------:R-:W-:-:S03]  /*72a0*/  FADD.FTZ R186, R186, R171 ;  /* 0x000000abbaba7221 */ /* 0x000fc60000010000 */
[----:B------:R-:W-:Y:S01]  /*72b0*/  LOP3.LUT R13, R13, R22, RZ, 0xc0, !PT ;  /* 0x000000160d0d7212 */ /* 0x000fe200078ec0ff */
[----:B------:R-:W-:-:S04]  /*72c0*/  FADD.FTZ R187, R187, R186 ;  /* 0x000000babbbb7221 */ /* 0x000fc80000010000 */
[----:B------:R-:W-:Y:S02]  /*72d0*/  FADD.FTZ R182, R182, R187 ;  /* 0x000000bbb6b67221 */ /* 0x000fe40000010000 */
[C---:B-1----:R-:W-:Y:S02]  /*72e0*/  HMMA.16816.F32.BF16 R160, R12.reuse, R16, R160 ;  /* 0x000000100ca0723c */ /* 0x042fe400000418a0 */
[----:B------:R-:W-:Y:S01]  /*72f0*/  FADD.FTZ R238, R189, R182 ;  /* 0x000000b6bdee7221 */ /* 0x000fe20000010000 */
[----:B--2---:R-:W-:Y:S01]  /*7300*/  F2FP.BF16.PACK_AB R133, R192, R243 ;  /* 0x000000f3c085723e */ /* 0x004fe200000010ff */
[----:B------:R-:W1:Y:S01]  /*7310*/  LDSM.16.MT88.4 R32, [R208+0xa800] ;  /* 0x00a80000d020783b */ /* 0x000e620000004200 */
[----:B------:R-:W-:Y:S01]  /*7320*/  FADD.FTZ R243, R243, R166 ;  /* 0x000000a6f3f37221 */ /* 0x000fe20000010000 */
[----:B------:R-:W-:Y:S02]  /*7330*/  MOV R166, R196 ;  /* 0x000000c400a67202 */ /* 0x000fe40000000f00 */
[----:B------:R-:W-:Y:S01]  /*7340*/  HMMA.16816.F32.BF16 R40, R12, R18, R40 ;  /* 0x000000120c28723c */ /* 0x000fe20000041828 */
[----:B------:R-:W-:Y:S01]  /*7350*/  LOP3.LUT R133, R20, R133, RZ, 0xc0, !PT ;  /* 0x0000008514857212 */ /* 0x000fe200078ec0ff */
[----:B------:R-:W-:Y:S01]  /*7360*/  FADD.FTZ R243, R192, R243 ;  /* 0x000000f3c0f37221 */ /* 0x000fe20000010000 */
[----:B------:R-:W2:Y:S03]  /*7370*/  LDSM.16.MT88.4 R20, [R210+0xb800] ;  /* 0x00b80000d214783b */ /* 0x000ea60000004200 */
[----:B------:R-:W-:-:S02]  /*7380*/  FADD.FTZ R190, R190, R243 ;  /* 0x000000f3bebe7221 */ /* 0x000fc40000010000 */
[----:B------:R-:W-:Y:S01]  /*7390*/  HMMA.16816.F32.BF16 R156, R132, R16, R156 ;  /* 0x00000010849c723c */ /* 0x000fe2000004189c */
[----:B------:R-:W-:Y:S02]  /*73a0*/  FADD.FTZ R243, R194, R191 ;  /* 0x000000bfc2f37221 */ /* 0x000fe40000010000 */
[----:B------:R-:W-:-:S05]  /*73b0*/  FADD.FTZ R239, R183, R190 ;  /* 0x000000beb7ef7221 */ /* 0x000fca0000010000 */
[----:B------:R-:W-:Y:S01]  /*73c0*/  HMMA.16816.F32.BF16 R36, R132, R18, R36 ;  /* 0x000000128424723c */ /* 0x000fe20000041824 */
[----:B------:R-:W4:Y:S07]  /*73d0*/  LDSM.16.MT88.4 R16, [R209+0xb800] ;  /* 0x00b80000d110783b */ /* 0x000f2e0000004200 */
[-C--:B---3--:R-:W-:Y:S08]  /*73e0*/  HMMA.16816.F32.BF16 R44, R12, R8.reuse, R44 ;  /* 0x000000080c2c723c */ /* 0x088ff0000004182c */
[----:B------:R-:W-:Y:S08]  /*73f0*/  HMMA.16816.F32.BF16 R48, R132, R8, R48 ;  /* 0x000000088430723c */ /* 0x000ff00000041830 */
[-C--:B------:R-:W-:Y:S08]  /*7400*/  HMMA.16816.F32.BF16 R56, R12, R10.reuse, R56 ;  /* 0x0000000a0c38723c */ /* 0x080ff00000041838 */
[C---:B------:R-:W-:Y:S01]  /*7410*/  HMMA.16816.F32.BF16 R52, R132.reuse, R10, R52 ;  /* 0x0000000a8434723c */ /* 0x040fe20000041834 */
[----:B------:R-:W3:Y:S07]  /*7420*/  LDSM.16.MT88.4 R8, [R208+0xb800] ;  /* 0x00b80000d008783b */ /* 0x000eee0000004200 */
[C---:B------:R-:W-:Y:S08]  /*7430*/  HMMA.16816.F32.BF16 R64, R132.reuse, R28, R64 ;  /* 0x0000001c8440723c */ /* 0x040ff00000041840 */
[C---:B------:R-:W-:Y:S08]  /*7440*/  HMMA.16816.F32.BF16 R68, R132.reuse, R30, R68 ;  /* 0x0000001e8444723c */ /* 0x040ff00000041844 */
[C---:B-1----:R-:W-:Y:S08]  /*7450*/  HMMA.16816.F32.BF16 R80, R132.reuse, R32, R80 ;  /* 0x000000208450723c */ /* 0x042ff00000041850 */
[C---:B------:R-:W-:Y:S08]  /*7460*/  HMMA.16816.F32.BF16 R84, R132.reuse, R34, R84 ;  /* 0x000000228454723c */ /* 0x040ff00000041854 */
[C---:B------:R-:W-:Y:S08]  /*7470*/  HMMA.16816.F32.BF16 R96, R132.reuse, R24, R96 ;  /* 0x000000188460723c */ /* 0x040ff00000041860 */
[C---:B------:R-:W-:Y:S08]  /*7480*/  HMMA.16816.F32.BF16 R100, R132.reuse, R26, R100 ;  /* 0x0000001a8464723c */ /* 0x040ff00000041864 */
[C---:B--2---:R-:W-:Y:S08]  /*7490*/  HMMA.16816.F32.BF16 R108, R132.reuse, R20, R108 ;  /* 0x00000014846c723c */ /* 0x044ff0000004186c */
[C---:B------:R-:W-:Y:S08]  /*74a0*/  HMMA.16816.F32.BF16 R112, R132.reuse, R22, R112 ;  /* 0x000000168470723c */ /* 0x040ff00000041870 */
[C---:B----4-:R-:W-:Y:S08]  /*74b0*/  HMMA.16816.F32.BF16 R124, R132.reuse, R16, R124 ;  /* 0x00000010847c723c */ /* 0x050ff0000004187c */
        /* <DEDUP_REMOVED lines=13> */
[C---:B------:R-:W-:Y:S08]  /*7590*/  HMMA.16816.F32.BF16 R144, R12.reuse, R8, R144 ;  /* 0x000000080c90723c */ /* 0x040ff00000041890 */
[-C--:B------:R-:W-:Y:S08]  /*75a0*/  HMMA.16816.F32.BF16 R136, R12, R10.reuse, R136 ;  /* 0x0000000a0c88723c */ /* 0x080ff00000041888 */
[----:B------:R-:W-:Y:S01]  /*75b0*/  HMMA.16816.F32.BF16 R132, R132, R10, R4 ;  /* 0x0000000a8484723c */ /* 0x000fe20000041804 */
[----:B------:R-:W-:Y:S11]  /*75c0*/  @!P0 BRA `(.L_x_885) ;  /* 0x0000938000008947 */ /* 0x000ff60003800000 */
[----:B------:R-:W2:Y:S01]  /*75d0*/  LDL.LU.64 R28, [R1+0x8] ;  /* 0x00000800011c7983 */ /* 0x000ea20000300a00 */
[----:B------:R-:W-:Y:S01]  /*75e0*/  UIADD3 UR4, UR26, -0x2, URZ ;  /* 0xfffffffe1a047890 */ /* 0x000fe2000fffe03f */
[----:B------:R-:W-:-:S04]  /*75f0*/  DEPBAR.LE SB0, 0x0 ;  /* 0x000080000000791a */ /* 0x000fc80000000000 */
[----:B------:R-:W-:Y:S01]  /*7600*/  IMAD.MOV.U32 R5, RZ, RZ, R244 ;  /* 0x000000ffff057224 */ /* 0x000fe200078e00f4 */
[----:B------:R-:W-:Y:S01]  /*7610*/  UMOV UR30, 0x6 ;  /* 0x00000006001e7882 */ /* 0x000fe20000000000 */
[----:B------:R-:W-:Y:S01]  /*7620*/  IMAD.U32 R194, RZ, RZ, UR4 ;  /* 0x00000004ffc27e24 */ /* 0x000fe2000f8e00ff */
[----:B------:R-:W-:Y:S02]  /*7630*/  ULDC.64 UR4, c[0x0][0x1a0] ;  /* 0x0000680000047ab9 */ /* 0x000fe40000000a00 */
[----:B------:R-:W-:Y:S01]  /*7640*/  USHF.L.U32 UR31, UR4, 0x6, URZ ;  /* 0x00000006041f7899 */ /* 0x000fe2000800063f */
[----:B------:R-:W-:Y:S01]  /*7650*/  IMAD R194, R194, UR22, R5 ;  /* 0x00000016c2c27c24 */ /* 0x000fe2000f8e0205 */
[----:B------:R-:W-:Y:S02]  /*7660*/  USHF.L.U64.HI UR30, UR4, UR30, UR5 ;  /* 0x0000001e041e7299 */ /* 0x000fe40008010205 */
[----:B------:R-:W-:Y:S02]  /*7670*/  UISETP.NE.AND UP0, UPT, UR26, 0x3, UPT ;  /* 0x000000031a00788c */ /* 0x000fe4000bf05270 */
[----:B------:R-:W-:Y:S01]  /*7680*/  IMAD.U32 R193, RZ, RZ, UR31 ;  /* 0x0000001fffc17e24 */ /* 0x000fe2000f8e00ff */
[----:B------:R-:W-:Y:S01]  /*7690*/  LEA R194, R194, c[0x0][0x170], 0x1 ;  /* 0x00005c00c2c27a11 */ /* 0x000fe200078e08ff */
[----:B------:R-:W-:Y:S01]  /*76a0*/  IMAD.U32 R4, RZ, RZ, UR30 ;  /* 0x0000001eff047e24 */ /* 0x000fe2000f8e00ff */
[----:B------:R-:W-:Y:S02]  /*76b0*/  BAR.SYNC.DEFER_BLOCKING 0x0 ;  /* 0x0000000000007b1d */ /* 0x000fe40000010000 */
[----:B------:R-:W-:-:S02]  /*76c0*/  IADD3 R192, P1, P0, -R193, UR22, R194 ;  /* 0x00000016c1c07c10 */ /* 0x000fc4000f83e1c2 */
[----:B------:R-:W-:-:S04]  /*76d0*/  IADD3 R194, P2, R194, -UR31, RZ ;  /* 0x8000001fc2c27c10 */ /* 0x000fc8000ff5e0ff */
[----:B--2---:R-:W-:Y:S02]  /*76e0*/  IADD3.X R195, R29, ~UR30, RZ, P2, !PT ;  /* 0x8000001e1dc37c10 */ /* 0x004fe400097fe4ff */
[----:B------:R-:W-:Y:S02]  /*76f0*/  IADD3.X R193, ~R4, UR21, R29, P1, P0 ;  /* 0x0000001504c17c10 */ /* 0x000fe40008fe051d */
[----:B------:R-:W-:Y:S01]  /*7700*/  PLOP3.LUT P0, PT, PT, PT, UP0, 0x80, 0x0 ;  /* 0x000000000000781c */ /* 0x000fe20003f0f008 */
        /* <DEDUP_REMOVED lines=8> */
[----:B------:R-:W2:Y:S04]  /*7790*/  LDSM.16.M88.4 R4, [R218+0x2000] ;  /* 0x00200000da04783b */ /* 0x000ea80000000200 */
[----:B------:R-:W3:Y:S04]  /*77a0*/  LDSM.16.M88.4 R20, [R217+0x8800] ;  /* 0x00880000d914783b */ /* 0x000ee80000000200 */
[----:B------:R-:W4:Y:S04]  /*77b0*/  LDSM.16.M88.4 R164, [R218] ;  /* 0x00000000daa4783b */ /* 0x000f280000000200 */
[----:B------:R-:W-:Y:S04]  /*77c0*/  LDSM.16.M88.4 R184, [R215] ;  /* 0x00000000d7b8783b */ /* 0x000fe80000000200 */
[----:B------:R-:W1:Y:S04]  /*77d0*/  LDSM.16.M88.4 R28, [R216+0x2000] ;  /* 0x00200000d81c783b */ /* 0x000e680000000200 */
[----:B------:R-:W1:Y:S04]  /*77e0*/  LDSM.16.M88.4 R180, [R207] ;  /* 0x00000000cfb4783b */ /* 0x000e680000000200 */
[----:B------:R-:W1:Y:S04]  /*77f0*/  LDSM.16.M88.4 R24, [R216] ;  /* 0x00000000d818783b */ /* 0x000e680000000200 */
[----:B------:R-:W-:Y:S04]  /*7800*/  LDSM.16.M88.4 R32, [R211+0x8000] ;  /* 0x00800000d320783b */ /* 0x000fe80000000200 */
[----:B------:R-:W-:Y:S04]  /*7810*/  LDSM.16.M88.4 R188, [R213] ;  /* 0x00000000d5bc783b */ /* 0x000fe80000000200 */
[----:B------:R-:W0:Y:S01]  /*7820*/  LDGDEPBAR ;  /* 0x00000000000079af */ /* 0x000e220000000000 */
[C---:B--2---:R-:W-:Y:S08]  /*7830*/  HMMA.16816.F32.BF16 R16, R4.reuse, R172, RZ ;  /* 0x000000ac0410723c */ /* 0x044ff000000418ff */
[C---:B---3--:R-:W-:Y:S08]  /*7840*/  HMMA.16816.F32.BF16 R8, R4.reuse, R20, RZ ;  /* 0x000000140408723c */ /* 0x048ff000000418ff */
[C---:B------:R-:W-:Y:S08]  /*7850*/  HMMA.16816.F32.BF16 R12, R4.reuse, R174, RZ ;  /* 0x000000ae040c723c */ /* 0x040ff000000418ff */
[----:B------:R-:W-:Y:S08]  /*7860*/  HMMA.16816.F32.BF16 R4, R4, R22, RZ ;  /* 0x000000160404723c */ /* 0x000ff000000418ff */
[C---:B----4-:R-:W-:Y:S08]  /*7870*/  HMMA.16816.F32.BF16 R176, R164.reuse, R172, RZ ;  /* 0x000000aca4b0723c */ /* 0x050ff000000418ff */
[C---:B------:R-:W-:Y:S08]  /*7880*/  HMMA.16816.F32.BF16 R172, R164.reuse, R174, RZ ;  /* 0x000000aea4ac723c */ /* 0x040ff000000418ff */
[----:B------:R-:W-:Y:S08]  /*7890*/  HMMA.16816.F32.BF16 R168, R164, R20, RZ ;  /* 0x00000014a4a8723c */ /* 0x000ff000000418ff */
[C---:B-1----:R-:W-:Y:S08]  /*78a0*/  HMMA.16816.F32.BF16 R16, R28.reuse, R184, R16 ;  /* 0x000000b81c10723c */ /* 0x042ff00000041810 */
[C---:B------:R-:W-:Y:S08]  /*78b0*/  HMMA.16816.F32.BF16 R8, R28.reuse, R180, R8 ;  /* 0x000000b41c08723c */ /* 0x040ff00000041808 */
[C---:B------:R-:W-:Y:S08]  /*78c0*/  HMMA.16816.F32.BF16 R12, R28.reuse, R186, R12 ;  /* 0x000000ba1c0c723c */ /* 0x040ff0000004180c */
[----:B------:R-:W-:Y:S01]  /*78d0*/  HMMA.16816.F32.BF16 R4, R28, R182, R4 ;  /* 0x000000b61c04723c */ /* 0x000fe20000041804 */
[----:B------:R-:W-:Y:S07]  /*78e0*/  LDSM.16.M88.4 R28, [R211+0x8800] ;  /* 0x00880000d31c783b */ /* 0x000fee0000000200 */
[----:B------:R-:W-:Y:S01]  /*78f0*/  HMMA.16816.F32.BF16 R164, R164, R22, RZ ;  /* 0x00000016a4a4723c */ /* 0x000fe200000418ff */
[----:B------:R-:W1:Y:S07]  /*7900*/  LDSM.16.M88.4 R20, [R214+0x2000] ;  /* 0x00200000d614783b */ /* 0x000e6e0000000200 */
[C---:B------:R-:W-:Y:S08]  /*7910*/  HMMA.16816.F32.BF16 R176, R24.reuse, R184, R176 ;  /* 0x000000b818b0723c */ /* 0x040ff000000418b0 */
[C---:B------:R-:W-:Y:S08]  /*7920*/  HMMA.16816.F32.BF16 R168, R24.reuse, R180, R168 ;  /* 0x000000b418a8723c */ /* 0x040ff000000418a8 */
[C---:B------:R-:W-:Y:S01]  /*7930*/  HMMA.16816.F32.BF16 R172, R24.reuse, R186, R172 ;  /* 0x000000ba18ac723c */ /* 0x040fe200000418ac */
[----:B------:R-:W-:Y:S07]  /*7940*/  LDSM.16.M88.4 R184, [R206] ;  /* 0x00000000ceb8783b */ /* 0x000fee0000000200 */
[----:B------:R-:W-:Y:S01]  /*7950*/  HMMA.16816.F32.BF16 R164, R24, R182, R164 ;  /* 0x000000b618a4723c */ /* 0x000fe200000418a4 */
[----:B------:R-:W2:Y:S04]  /*7960*/  LDSM.16.M88.4 R24, [R214] ;  /* 0x00000000d618783b */ /* 0x000ea80000000200 */
[----:B------:R-:W-:Y:S03]  /*7970*/  LDSM.16.M88.4 R180, [R206+0x800] ;  /* 0x00080000ceb4783b */ /* 0x000fe60000000200 */
[C---:B-1----:R-:W-:Y:S08]  /*7980*/  HMMA.16816.F32.BF16 R16, R20.reuse, R32, R16 ;  /* 0x000000201410723c */ /* 0x042ff00000041810 */
[C---:B------:R-:W-:Y:S08]  /*7990*/  HMMA.16816.F32.BF16 R8, R20.reuse, R28, R8 ;  /* 0x0000001c1408723c */ /* 0x040ff00000041808 */
[C---:B------:R-:W-:Y:S08]  /*79a0*/  HMMA.16816.F32.BF16 R12, R20.reuse, R34, R12 ;  /* 0x00000022140c723c */ /* 0x040ff0000004180c */
[----:B------:R-:W-:Y:S01]  /*79b0*/  HMMA.16816.F32.BF16 R4, R20, R30, R4 ;  /* 0x0000001e1404723c */ /* 0x000fe20000041804 */
[----:B------:R-:W1:Y:S07]  /*79c0*/  LDSM.16.M88.4 R20, [R213+0x2000] ;  /* 0x00200000d514783b */ /* 0x000e6e0000000200 */
[C---:B--2---:R-:W-:Y:S08]  /*79d0*/  HMMA.16816.F32.BF16 R176, R24.reuse, R32, R176 ;  /* 0x0000002018b0723c */ /* 0x044ff000000418b0 */
[C---:B------:R-:W-:Y:S01]  /*79e0*/  HMMA.16816.F32.BF16 R172, R24.reuse, R34, R172 ;  /* 0x0000002218ac723c */ /* 0x040fe200000418ac */
[----:B------:R-:W-:Y:S07]  /*79f0*/  LDSM.16.M88.4 R32, [R218+0x4000] ;  /* 0x00400000da20783b */ /* 0x000fee0000000200 */
[C---:B------:R-:W-:Y:S08]  /*7a00*/  HMMA.16816.F32.BF16 R168, R24.reuse, R28, R168 ;  /* 0x0000001c18a8723c */ /* 0x040ff000000418a8 */
[----:B------:R-:W-:Y:S01]  /*7a10*/  HMMA.16816.F32.BF16 R164, R24, R30, R164 ;  /* 0x0000001e18a4723c */ /* 0x000fe200000418a4 */
[----:B------:R-:W-:Y:S04]  /*7a20*/  LDSM.16.M88.4 R28, [R218+0x6000] ;  /* 0x00600000da1c783b */ /* 0x000fe80000000200 */
[----:B------:R-:W2:Y:S03]  /*7a30*/  LDSM.16.M88.4 R24, [R217+0x9000] ;  /* 0x00900000d918783b */ /* 0x000ea60000000200 */
        /* <DEDUP_REMOVED lines=10> */
[----:B-----5:R-:W3:Y:S04]  /*7ae0*/  LDSM.16.M88.4 R180, [R205] ;  /* 0x00000000cdb4783b */ /* 0x020ee80000000200 */
[----:B------:R-:W4:Y:S03]  /*7af0*/  LDSM.16.M88.4 R188, [R216+0x4000] ;  /* 0x00400000d8bc783b */ /* 0x000f260000000200 */
[C---:B--2---:R-:W-:Y:S08]  /*7b00*/  HMMA.16816.F32.BF16 R16, R28.reuse, R24, R16 ;  /* 0x000000181c10723c */ /* 0x044ff00000041810 */
[C---:B------:R-:W-:Y:S08]  /*7b10*/  HMMA.16816.F32.BF16 R12, R28.reuse, R26, R12 ;  /* 0x0000001a1c0c723c */ /* 0x040ff0000004180c */
[C---:B-1----:R-:W-:Y:S08]  /*7b20*/  HMMA.16816.F32.BF16 R8, R28.reuse, R20, R8 ;  /* 0x000000141c08723c */ /* 0x042ff00000041808 */
[----:B------:R-:W-:Y:S01]  /*7b30*/  HMMA.16816.F32.BF16 R4, R28, R22, R4 ;  /* 0x000000161c04723c */ /* 0x000fe20000041804 */
[----:B------:R-:W1:Y:S07]  /*7b40*/  LDSM.16.M88.4 R28, [R204] ;  /* 0x00000000cc1c783b */ /* 0x000e6e0000000200 */
[C---:B------:R-:W-:Y:S08]  /*7b50*/  HMMA.16816.F32.BF16 R176, R32.reuse, R24, R176 ;  /* 0x0000001820b0723c */ /* 0x040ff000000418b0 */
[C---:B------:R-:W-:Y:S01]  /*7b60*/  HMMA.16816.F32.BF16 R172, R32.reuse, R26, R172 ;  /* 0x0000001a20ac723c */ /* 0x040fe200000418ac */
[----:B------:R-:W-:Y:S07]  /*7b70*/  LDSM.16.M88.4 R24, [R211+0x9000] ;  /* 0x00900000d318783b */ /* 0x000fee0000000200 */
[C---:B------:R-:W-:Y:S08]  /*7b80*/  HMMA.16816.F32.BF16 R168, R32.reuse, R20, R168 ;  /* 0x0000001420a8723c */ /* 0x040ff000000418a8 */
[----:B------:R-:W-:Y:S01]  /*7b90*/  HMMA.16816.F32.BF16 R164, R32, R22, R164 ;  /* 0x0000001620a4723c */ /* 0x000fe200000418a4 */
[----:B------:R-:W2:Y:S04]  /*7ba0*/  LDSM.16.M88.4 R32, [R214+0x6000] ;  /* 0x00600000d620783b */ /* 0x000ea80000000200 */
[----:B------:R-:W2:Y:S03]  /*7bb0*/  LDSM.16.M88.4 R20, [R211+0x9800] ;  /* 0x00980000d314783b */ /* 0x000ea60000000200 */
[C---:B---3--:R-:W-:Y:S08]  /*7bc0*/  HMMA.16816.F32.BF16 R16, R184.reuse, R180, R16 ;  /* 0x000000b4b810723c */ /* 0x048ff00000041810 */
[----:B------:R-:W-:Y:S08]  /*7bd0*/  HMMA.16816.F32.BF16 R12, R184, R182, R12 ;  /* 0x000000b6b80c723c */ /* 0x000ff0000004180c */
[C---:B----4-:R-:W-:Y:S08]  /*7be0*/  HMMA.16816.F32.BF16 R176, R188.reuse, R180, R176 ;  /* 0x000000b4bcb0723c */ /* 0x050ff000000418b0 */
[----:B------:R-:W-:Y:S01]  /*7bf0*/  HMMA.16816.F32.BF16 R172, R188, R182, R172 ;  /* 0x000000b6bcac723c */ /* 0x000fe200000418ac */
[----:B------:R-:W3:Y:S07]  /*7c00*/  LDSM.16.M88.4 R180, [R214+0x4000] ;  /* 0x00400000d6b4783b */ /* 0x000eee0000000200 */
[C---:B-1----:R-:W-:Y:S08]  /*7c10*/  HMMA.16816.F32.BF16 R8, R184.reuse, R28, R8 ;  /* 0x0000001cb808723c */ /* 0x042ff00000041808 */
[----:B------:R-:W-:Y:S01]  /*7c20*/  HMMA.16816.F32.BF16 R4, R184, R30, R4 ;  /* 0x0000001eb804723c */ /* 0x000fe20000041804 */
[----:B------:R-:W-:Y:S07]  /*7c30*/  LDSM.16.M88.4 R184, [R213+0x4000] ;  /* 0x00400000d5b8783b */ /* 0x000fee0000000200 */
[C---:B------:R-:W-:Y:S08]  /*7c40*/  HMMA.16816.F32.BF16 R168, R188.reuse, R28, R168 ;  /* 0x0000001cbca8723c */ /* 0x040ff000000418a8 */
[----:B------:R-:W-:Y:S01]  /*7c50*/  HMMA.16816.F32.BF16 R164, R188, R30, R164 ;  /* 0x0000001ebca4723c */ /* 0x000fe200000418a4 */
[----:B------:R-:W1:Y:S07]  /*7c60*/  LDSM.16.M88.4 R28, [R206+0x1000] ;  /* 0x00100000ce1c783b */ /* 0x000e6e0000000200 */
[C---:B--2---:R-:W-:Y:S08]  /*7c70*/  HMMA.16816.F32.BF16 R16, R32.reuse, R24, R16 ;  /* 0x000000182010723c */ /* 0x044ff00000041810 */
[C---:B------:R-:W-:Y:S08]  /*7c80*/  HMMA.16816.F32.BF16 R12, R32.reuse, R26, R12 ;  /* 0x0000001a200c723c */ /* 0x040ff0000004180c */
[C---:B------:R-:W-:Y:S08]  /*7c90*/  HMMA.16816.F32.BF16 R8, R32.reuse, R20, R8 ;  /* 0x000000142008723c */ /* 0x040ff00000041808 */
[----:B------:R-:W-:Y:S01]  /*7ca0*/  HMMA.16816.F32.BF16 R4, R32, R22, R4 ;  /* 0x000000162004723c */ /* 0x000fe20000041804 */
[----:B------:R-:W2:Y:S07]  /*7cb0*/  LDSM.16.M88.4 R32, [R213+0x6000] ;  /* 0x00600000d520783b */ /* 0x000eae0000000200 */
[C---:B---3--:R-:W-:Y:S08]  /*7cc0*/  HMMA.16816.F32.BF16 R176, R180.reuse, R24, R176 ;  /* 0x00000018b4b0723c */ /* 0x048ff000000418b0 */
[----:B------:R-:W-:Y:S01]  /*7cd0*/  HMMA.16816.F32.BF16 R172, R180, R26, R172 ;  /* 0x0000001ab4ac723c */ /* 0x000fe200000418ac */
[----:B------:R-:W3:Y:S01]  /*7ce0*/  LDSM.16.M88.4 R24, [R206+0x1800] ;  /* 0x00180000ce18783b */ /* 0x000ee20000000200 */
[----:B------:R-:W-:-:S06]  /*7cf0*/  DEPBAR.LE SB0, 0x0 ;  /* 0x000080000000791a */ /* 0x000fcc0000000000 */
[C---:B------:R-:W-:Y:S08]  /*7d00*/  HMMA.16816.F32.BF16 R168, R180.reuse, R20, R168 ;  /* 0x00000014b4a8723c */ /* 0x040ff000000418a8 */
[----:B------:R-:W-:Y:S08]  /*7d10*/  HMMA.16816.F32.BF16 R164, R180, R22, R164 ;  /* 0x00000016b4a4723c */ /* 0x000ff000000418a4 */
[-C--:B-1----:R-:W-:Y:S08]  /*7d20*/  HMMA.16816.F32.BF16 R176, R184, R28.reuse, R176 ;  /* 0x0000001cb8b0723c */ /* 0x082ff000000418b0 */
[C---:B--2---:R-:W-:Y:S08]  /*7d30*/  HMMA.16816.F32.BF16 R16, R32.reuse, R28, R16 ;  /* 0x0000001c2010723c */ /* 0x044ff00000041810 */
[C---:B------:R-:W-:Y:S08]  /*7d40*/  HMMA.16816.F32.BF16 R12, R32.reuse, R30, R12 ;  /* 0x0000001e200c723c */ /* 0x040ff0000004180c */
[C---:B---3--:R-:W-:Y:S08]  /*7d50*/  HMMA.16816.F32.BF16 R8, R32.reuse, R24, R8 ;  /* 0x000000182008723c */ /* 0x048ff00000041808 */
[----:B------:R-:W-:Y:S08]  /*7d60*/  HMMA.16816.F32.BF16 R4, R32, R26, R4 ;  /* 0x0000001a2004723c */ /* 0x000ff00000041804 */
        /* <DEDUP_REMOVED lines=29> */
.L_x_887:
[----:B------:R-:W2:Y:S01]  /*7f40*/  LDL.64 R28, [R1] ;  /* 0x00000000011c7983 */ /* 0x000ea20000100a00 */
[----:B------:R-:W-:Y:S01]  /*7f50*/  UIADD3 UR31, UR26, -0x3, URZ ;  /* 0xfffffffd1a1f7890 */ /* 0x000fe2000fffe03f */
[----:B------:R-:W-:-:S02]  /*7f60*/  IMAD.WIDE.U32 R34, R200, -0x2daee0ad, RZ ;  /* 0xd2511f53c8227825 */ /* 0x000fc400078e00ff */
[----:B------:R-:W-:Y:S02]  /*7f70*/  STL.64 [R1+0x20], R192 ;  /* 0x000020c001007387 */ /* 0x000fe40000100a00 */
[----:B-1----:R-:W-:Y:S02]  /*7f80*/  IMAD.U32 R21, RZ, RZ, UR29 ;  /* 0x0000001dff157e24 */ /* 0x002fe4000f8e00ff */
[----:B------:R-:W-:Y:S02]  /*7f90*/  IMAD.U32 R20, RZ, RZ, UR31 ;  /* 0x0000001fff147e24 */ /* 0x000fe4000f8e00ff */
[----:B------:R-:W-:Y:S01]  /*7fa0*/  IMAD.WIDE.U32 R26, R203, -0x326172a9, RZ ;  /* 0xcd9e8d57cb1a7825 */ /* 0x000fe200078e00ff */
[----:B------:R-:W-:-:S03]  /*7fb0*/  LOP3.LUT R180, R35, UR31, R21, 0x96, !PT ;  /* 0x0000001f23b47c12 */ /* 0x000fc6000f8e9615 */
[----:B------:R-:W-:Y:S01]  /*7fc0*/  IMAD R25, R20, 0x20, R249 ;  /* 0x0000002014197824 */ /* 0x000fe200078e02f9 */
[----:B------:R-:W-:Y:S01]  /*7fd0*/  LOP3.LUT R30, R27, R201, RZ, 0x3c, !PT ;  /* 0x000000c91b1e7212 */ /* 0x000fe200078e3cff */
[----:B------:R-:W-:-:S03]  /*7fe0*/  IMAD.WIDE.U32 R180, R180, -0x326172a9, RZ ;  /* 0xcd9e8d57b4b47825 */ /* 0x000fc600078e00ff */
[C---:B------:R-:W-:Y:S02]  /*7ff0*/  IADD3 R21, R25.reuse, 0x8, RZ ;  /* 0x0000000819157810 */ /* 0x040fe40007ffe0ff */
[----:B------:R-:W-:Y:S02]  /*8000*/  IADD3 R23, R25, 0x1, RZ ;  /* 0x0000000119177810 */ /* 0x000fe40007ffe0ff */
[-C--:B------:R-:W-:Y:S02]  /*8010*/  ISETP.GE.AND P5, PT, R21, R248.reuse, PT ;  /* 0x000000f81500720c */ /* 0x080fe40003fa6270 */
[C---:B------:R-:W-:Y:S02]  /*8020*/  ISETP.GE.AND P4, PT, R23.reuse, R248, PT ;  /* 0x000000f81700720c */ /* 0x040fe40003f86270 */
[C---:B------:R-:W-:Y:S02]  /*8030*/  ISETP.GE.AND P1, PT, R23.reuse, R242, PT ;  /* 0x000000f21700720c */ /* 0x040fe40003f26270 */
[----:B------:R-:W-:-:S02]  /*8040*/  ISETP.GE.AND P3, PT, R23, R240, PT ;  /* 0x000000f01700720c */ /* 0x000fc40003f66270 */
[----:B------:R-:W-:Y:S01]  /*8050*/  ISETP.GE.AND P0, PT, R23, R2, PT ;  /* 0x000000021700720c */ /* 0x000fe20003f06270 */
[----:B------:R-:W-:Y:S01]  /*8060*/  IMAD R23, R202, -0x326172a9, RZ ;  /* 0xcd9e8d57ca177824 */ /* 0x000fe200078e02ff */
[C---:B------:R-:W-:Y:S02]  /*8070*/  ISETP.GE.AND P2, PT, R21.reuse, R242, PT ;  /* 0x000000f21500720c */ /* 0x040fe40003f46270 */
[----:B------:R-:W-:Y:S02]  /*8080*/  FSEL R172, R172, -INF , !P5 ;  /* 0xff800000acac7808 */ /* 0x000fe40006800000 */
[C---:B------:R-:W-:Y:S02]  /*8090*/  ISETP.GE.AND P6, PT, R21.reuse, R240, PT ;  /* 0x000000f01500720c */ /* 0x040fe40003fc6270 */
[----:B------:R-:W-:Y:S02]  /*80a0*/  ISETP.GE.AND P5, PT, R21, R2, PT ;  /* 0x000000021500720c */ /* 0x000fe40003fa6270 */
[----:B------:R-:W-:-:S02]  /*80b0*/  IADD3 R21, R25, 0x9, RZ ;  /* 0x0000000919157810 */ /* 0x000fc40007ffe0ff */
[C---:B------:R-:W-:Y:S02]  /*80c0*/  LOP3.LUT R31, R181.reuse, UR15, R26, 0x96, !PT ;  /* 0x0000000fb51f7c12 */ /* 0x040fe4000f8e961a */
[----:B------:R-:W-:Y:S02]  /*80d0*/  LOP3.LUT R20, R181, UR15, R23, 0x96, !PT ;  /* 0x0000000fb5147c12 */ /* 0x000fe4000f8e9617 */
[----:B------:R-:W-:Y:S01]  /*80e0*/  FSEL R181, R174, -INF , !P2 ;  /* 0xff800000aeb57808 */ /* 0x000fe20005000000 */
[----:B------:R-:W-:Y:S01]  /*80f0*/  IMAD.WIDE.U32 R198, R31, -0x2daee0ad, RZ ;  /* 0xd2511f531fc67825 */ /* 0x000fe200078e00ff */
[----:B------:R-:W-:Y:S02]  /*8100*/  FSEL R174, R12, -INF , !P6 ;  /* 0xff8000000cae7808 */ /* 0x000fe40007000000 */
[----:B------:R-:W-:Y:S01]  /*8110*/  ISETP.GE.AND P6, PT, R21, R242, PT ;  /* 0x000000f21500720c */ /* 0x000fe20003fc6270 */
[----:B------:R-:W-:Y:S01]  /*8120*/  IMAD.WIDE.U32 R26, R20, -0x2daee0ad, RZ ;  /* 0xd2511f53141a7825 */ /* 0x000fe200078e00ff */
[----:B------:R-:W-:-:S02]  /*8130*/  FSEL R14, R14, -INF , !P5 ;  /* 0xff8000000e0e7808 */ /* 0x000fc40006800000 */
[----:B------:R-:W-:Y:S02]  /*8140*/  LOP3.LUT R188, R251, UR13, R180, 0x96, !PT ;  /* 0x0000000dfbbc7c12 */ /* 0x000fe4000f8e96b4 */
[----:B------:R-:W-:Y:S02]  /*8150*/  ISETP.GE.AND P5, PT, R21, R240, PT ;  /* 0x000000f01500720c */ /* 0x000fe40003fa6270 */
[----:B------:R-:W-:Y:S01]  /*8160*/  IADD3 R23, R25, 0x10, RZ ;  /* 0x0000001019177810 */ /* 0x000fe20007ffe0ff */
[----:B------:R-:W-:Y:S01]  /*8170*/  IMAD.WIDE.U32 R188, R188, -0x2daee0ad, RZ ;  /* 0xd2511f53bcbc7825 */ /* 0x000fe200078e00ff */
[----:B------:R-:W-:Y:S02]  /*8180*/  ISETP.GE.AND P2, PT, R21, R248, PT ;  /* 0x000000f81500720c */ /* 0x000fe40003f46270 */
[----:B------:R-:W-:Y:S02]  /*8190*/  FSEL R175, R175, -INF , !P6 ;  /* 0xff800000afaf7808 */ /* 0x000fe40007000000 */
[----:B------:R-:W-:-:S02]  /*81a0*/  FSEL R252, R13, -INF , !P5 ;  /* 0xff8000000dfc7808 */ /* 0x000fc40006800000 */
[----:B------:R-:W-:Y:S02]  /*81b0*/  ISETP.GE.AND P6, PT, R23, R248, PT ;  /* 0x000000f81700720c */ /* 0x000fe40003fc6270 */
[----:B------:R-:W-:Y:S02]  /*81c0*/  IADD3 R13, R25, 0x11, RZ ;  /* 0x00000011190d7810 */ /* 0x000fe40007ffe0ff */
[----:B------:R-:W-:Y:S02]  /*81d0*/  FSEL R182, R173, -INF , !P2 ;  /* 0xff800000adb67808 */ /* 0x000fe40005000000 */
[----:B------:R-:W-:Y:S02]  /*81e0*/  ISETP.GE.AND P2, PT, R21, R2, PT ;  /* 0x000000021500720c */ /* 0x000fe40003f46270 */
[----:B------:R-:W-:Y:S02]  /*81f0*/  FSEL R20, R168, -INF , !P6 ;  /* 0xff800000a8147808 */ /* 0x000fe40007000000 */
[----:B------:R-:W-:-:S02]  /*8200*/  ISETP.GE.AND P6, PT, R13, R248, PT ;  /* 0x000000f80d00720c */ /* 0x000fc40003fc6270 */
[----:B------:R-:W-:Y:S02]  /*8210*/  LOP3.LUT R26, R189, UR10, R26, 0x96, !PT ;  /* 0x0000000abd1a7c12 */ /* 0x000fe4000f8e961a */
[----:B------:R-:W-:Y:S02]  /*8220*/  FSEL R12, R15, -INF , !P2 ;  /* 0xff8000000f0c7808 */ /* 0x000fe40005000000 */
[C---:B------:R-:W-:Y:S02]  /*8230*/  ISETP.GE.AND P2, PT, R23.reuse, R242, PT ;  /* 0x000000f21700720c */ /* 0x040fe40003f46270 */
[C---:B------:R-:W-:Y:S02]  /*8240*/  ISETP.GE.AND P5, PT, R23.reuse, R240, PT ;  /* 0x000000f01700720c */ /* 0x040fe40003fa6270 */
[----:B------:R-:W-:Y:S02]  /*8250*/  FSEL R21, R170, -INF , !P2 ;  /* 0xff800000aa157808 */ /* 0x000fe40005000000 */
[----:B------:R-:W-:-:S02]  /*8260*/  ISETP.GE.AND P2, PT, R23, R2, PT ;  /* 0x000000021700720c */ /* 0x000fc40003f46270 */
[----:B------:R-:W-:Y:S02]  /*8270*/  FSEL R168, R177, -INF , !P4 ;  /* 0xff800000b1a87808 */ /* 0x000fe40006000000 */
[----:B------:R-:W-:Y:S02]  /*8280*/  FSEL R179, R179, -INF , !P1 ;  /* 0xff800000b3b37808 */ /* 0x000fe40004800000 */
[C---:B------:R-:W-:Y:S02]  /*8290*/  ISETP.GE.AND P4, PT, R13.reuse, R240, PT ;  /* 0x000000f00d00720c */ /* 0x040fe40003f86270 */
[----:B------:R-:W-:Y:S02]  /*82a0*/  ISETP.GE.AND P1, PT, R13, R2, PT ;  /* 0x000000020d00720c */ /* 0x000fe40003f26270 */
[----:B--2---:R-:W-:Y:S01]  /*82b0*/  LOP3.LUT R22, R27, UR12, R28, 0x96, !PT ;  /* 0x0000000c1b167c12 */ /* 0x004fe2000f8e961c */
[----:B------:R-:W-:-:S04]  /*82c0*/  IMAD.WIDE.U32 R26, R26, -0x326172a9, RZ ;  /* 0xcd9e8d571a1a7825 */ /* 0x000fc800078e00ff */
[----:B------:R-:W-:Y:S01]  /*82d0*/  IMAD.WIDE.U32 R32, R22, -0x326172a9, RZ ;  /* 0xcd9e8d5716207825 */ /* 0x000fe200078e00ff */
[----:B------:R-:W-:Y:S02]  /*82e0*/  FSEL R22, R169, -INF , !P6 ;  /* 0xff800000a9167808 */ /* 0x000fe40007000000 */
[----:B------:R-:W-:Y:S02]  /*82f0*/  ISETP.GE.AND P6, PT, R13, R242, PT ;  /* 0x000000f20d00720c */ /* 0x000fe40003fc6270 */
[----:B------:R-:W-:Y:S02]  /*8300*/  LOP3.LUT R15, R33, UR11, R250, 0x96, !PT ;  /* 0x0000000b210f7c12 */ /* 0x000fe4000f8e96fa */
[----:B------:R-:W-:Y:S02]  /*8310*/  FSEL R23, R171, -INF , !P6 ;  /* 0xff800000ab177808 */ /* 0x000fe40007000000 */
[----:B------:R-:W-:Y:S01]  /*8320*/  ISETP.GE.AND P6, PT, R25, R248, PT ;  /* 0x000000f81900720c */ /* 0x000fe20003fc6270 */
[----:B------:R-:W-:Y:S01]  /*8330*/  IMAD.WIDE.U32 R28, R15, -0x2daee0ad, RZ ;  /* 0xd2511f530f1c7825 */ /* 0x000fe200078e00ff */
[----:B------:R-:W-:-:S02]  /*8340*/  LOP3.LUT R32, R27, UR9, R32, 0x96, !PT ;  /* 0x000000091b207c12 */ /* 0x000fc4000f8e9620 */
[----:B------:R-:W-:Y:S02]  /*8350*/  FSEL R170, R176, -INF , !P6 ;  /* 0xff800000b0aa7808 */ /* 0x000fe40007000000 */
[----:B------:R-:W-:Y:S01]  /*8360*/  ISETP.GE.AND P6, PT, R25, R242, PT ;  /* 0x000000f21900720c */ /* 0x000fe20003fc6270 */
[----:B------:R-:W-:Y:S01]  /*8370*/  IMAD.WIDE.U32 R32, R32, -0x2daee0ad, RZ ;  /* 0xd2511f5320207825 */ /* 0x000fe200078e00ff */
[----:B------:R-:W-:Y:S02]  /*8380*/  FSEL R176, R17, -INF , !P3 ;  /* 0xff80000011b07808 */ /* 0x000fe40005800000 */
[----:B------:R-:W-:Y:S02]  /*8390*/  FSEL R177, R178, -INF , !P6 ;  /* 0xff800000b2b17808 */ /* 0x000fe40007000000 */
[----:B------:R-:W-:Y:S02]  /*83a0*/  FSEL R178, R19, -INF , !P0 ;  /* 0xff80000013b27808 */ /* 0x000fe40004000000 */
[----:B------:R-:W-:-:S02]  /*83b0*/  LOP3.LUT R188, R29, UR8, R188, 0x96, !PT ;  /* 0x000000081dbc7c12 */ /* 0x000fc4000f8e96bc */
[----:B------:R-:W-:Y:S02]  /*83c0*/  LOP3.LUT R15, R33, UR6, R28, 0x96, !PT ;  /* 0x00000006210f7c12 */ /* 0x000fe4000f8e961c */
[C---:B------:R-:W-:Y:S01]  /*83d0*/  ISETP.GE.AND P3, PT, R25.reuse, R240, PT ;  /* 0x000000f01900720c */ /* 0x040fe20003f66270 */
[----:B------:R-:W-:Y:S01]  /*83e0*/  IMAD.WIDE.U32 R188, R188, -0x326172a9, RZ ;  /* 0xcd9e8d57bcbc7825 */ /* 0x000fe200078e00ff */
[C---:B------:R-:W-:Y:S02]  /*83f0*/  ISETP.GE.AND P0, PT, R25.reuse, R2, PT ;  /* 0x000000021900720c */ /* 0x040fe40003f06270 */
[C---:B------:R-:W-:Y:S02]  /*8400*/  IADD3 R29, R25.reuse, 0x18, RZ ;  /* 0x00000018191d7810 */ /* 0x040fe40007ffe0ff */
[----:B------:R-:W-:Y:S02]  /*8410*/  IADD3 R17, R25, 0x19, RZ ;  /* 0x0000001919117810 */ /* 0x000fe40007ffe0ff */
[----:B------:R-:W-:-:S02]  /*8420*/  FSEL R186, R16, -INF , !P3 ;  /* 0xff80000010ba7808 */ /* 0x000fc40005800000 */
[----:B------:R-:W-:Y:S01]  /*8430*/  FSEL R13, R18, -INF , !P0 ;  /* 0xff800000120d7808 */ /* 0x000fe20004000000 */
[----:B------:R-:W-:Y:S01]  /*8440*/  IMAD.WIDE.U32 R18, R15, -0x326172a9, RZ ;  /* 0xcd9e8d570f127825 */ /* 0x000fe200078e00ff */
[----:B------:R-:W-:Y:S02]  /*8450*/  ISETP.GE.AND P3, PT, R29, R242, PT ;  /* 0x000000f21d00720c */ /* 0x000fe40003f66270 */
[-C--:B------:R-:W-:Y:S02]  /*8460*/  ISETP.GE.AND P0, PT, R17, R248.reuse, PT ;  /* 0x000000f81100720c */ /* 0x080fe40003f06270 */
[----:B------:R-:W-:Y:S02]  /*8470*/  FSEL R25, R166, -INF , !P3 ;  /* 0xff800000a6197808 */ /* 0x000fe40005800000 */
[----:B------:R-:W-:Y:S02]  /*8480*/  FSEL R27, R165, -INF , !P0 ;  /* 0xff800000a51b7808 */ /* 0x000fe40004000000 */
[----:B------:R-:W-:-:S02]  /*8490*/  ISETP.GE.AND P6, PT, R29, R248, PT ;  /* 0x000000f81d00720c */ /* 0x000fc40003fc6270 */
[C---:B------:R-:W-:Y:S02]  /*84a0*/  ISETP.GE.AND P3, PT, R29.reuse, R240, PT ;  /* 0x000000f01d00720c */ /* 0x040fe40003f66270 */
[----:B------:R-:W-:Y:S02]  /*84b0*/  ISETP.GE.AND P0, PT, R29, R2, PT ;  /* 0x000000021d00720c */ /* 0x000fe40003f06270 */
[----:B------:R-:W-:Y:S02]  /*84c0*/  LOP3.LUT R16, R18, 0xffff, RZ, 0xc0, !PT ;  /* 0x0000ffff12107812 */ /* 0x000fe400078ec0ff */
[----:B------:R-:W-:Y:S02]  /*84d0*/  FSEL R29, R8, -INF , !P5 ;  /* 0xff800000081d7808 */ /* 0x000fe40006800000 */
[----:B------:R-:W-:Y:S02]  /*84e0*/  LOP3.LUT R8, R19, UR16, R188, 0x96, !PT ;  /* 0x0000001013087c12 */ /* 0x000fe4000f8e96bc */
[----:B------:R-:W-:Y:S01]  /*84f0*/  FSEL R24, R164, -INF , !P6 ;  /* 0xff800000a4187808 */ /* 0x000fe20007000000 */
[----:B------:R-:W-:Y:S01]  /*8500*/  IMAD.WIDE.U32 R164, R30, -0x2daee0ad, RZ ;  /* 0xd2511f531ea47825 */ /* 0x000fe200078e00ff */
[----:B------:R-:W-:-:S02]  /*8510*/  SHF.R.U32.HI R16, RZ, 0x8, R16 ;  /* 0x00000008ff107819 */ /* 0x000fc40000011610 */
[----:B------:R-:W-:Y:S02]  /*8520*/  LOP3.LUT R187, R18, 0xff, RZ, 0xc0, !PT ;  /* 0x000000ff12bb7812 */ /* 0x000fe400078ec0ff */
[----:B------:R-:W-:Y:S02]  /*8530*/  ISETP.GE.AND P6, PT, R17, R242, PT ;  /* 0x000000f21100720c */ /* 0x000fe40003fc6270 */
[----:B------:R-:W-:Y:S02]  /*8540*/  SHF.R.U32.HI R15, RZ, 0x10, R8 ;  /* 0x00000010ff0f7819 */ /* 0x000fe40000011608 */
[----:B------:R-:W-:Y:S02]  /*8550*/  PRMT R187, R187, 0x5410, R16 ;  /* 0x00005410bbbb7816 */ /* 0x000fe40000000010 */
[----:B------:R-:W-:Y:S02]  /*8560*/  FSEL R28, R167, -INF , !P6 ;  /* 0xff800000a71c7808 */ /* 0x000fe40007000000 */
[----:B------:R-:W-:-:S02]  /*8570*/  LOP3.LUT R16, R8, 0xffff, RZ, 0xc0, !PT ;  /* 0x0000ffff08107812 */ /* 0x000fc400078ec0ff */
[----:B------:R-:W-:Y:S02]  /*8580*/  LOP3.LUT R171, R8, 0xff, RZ, 0xc0, !PT ;  /* 0x000000ff08ab7812 */ /* 0x000fe400078ec0ff */
[C---:B------:R-:W-:Y:S02]  /*8590*/  ISETP.GE.AND P6, PT, R17.reuse, R240, PT ;  /* 0x000000f01100720c */ /* 0x040fe40003fc6270 */
[----:B------:R-:W-:Y:S02]  /*85a0*/  ISETP.GE.AND P5, PT, R17, R2, PT ;  /* 0x000000021100720c */ /* 0x000fe40003fa6270 */
[----:B------:R-:W-:Y:S02]  /*85b0*/  SHF.R.U32.HI R8, RZ, 0x18, R8 ;  /* 0x00000018ff087819 */ /* 0x000fe40000011608 */
[----:B------:R-:W-:Y:S02]  /*85c0*/  LOP3.LUT R15, R15, 0xff, RZ, 0xc0, !PT ;  /* 0x000000ff0f0f7812 */ /* 0x000fe400078ec0ff */
[----:B------:R-:W-:-:S02]  /*85d0*/  FMNMX.FTZ R17, R197, R170, !PT ;  /* 0x000000aac5117209 */ /* 0x000fc40007810000 */
[----:B------:R-:W-:Y:S02]  /*85e0*/  PRMT R15, R15, 0x5410, R8 ;  /* 0x000054100f0f7816 */ /* 0x000fe40000000008 */
[----:B------:R-:W-:Y:S02]  /*85f0*/  FMNMX.FTZ R17, R168, R17, !PT ;  /* 0x00000011a8117209 */ /* 0x000fe40007810000 */
[----:B------:R-:W-:Y:S02]  /*8600*/  FMNMX.FTZ R8, R196, R177, !PT ;  /* 0x000000b1c4087209 */ /* 0x000fe40007810000 */
[----:B------:R-:W-:Y:S02]  /*8610*/  FMNMX.FTZ R17, R172, R17, !PT ;  /* 0x00000011ac117209 */ /* 0x000fe40007810000 */
[----:B------:R-:W-:Y:S02]  /*8620*/  FMNMX.FTZ R8, R179, R8, !PT ;  /* 0x00000008b3087209 */ /* 0x000fe40007810000 */
[----:B------:R-:W-:-:S02]  /*8630*/  FMNMX.FTZ R17, R182, R17, !PT ;  /* 0x00000011b6117209 */ /* 0x000fc40007810000 */
[----:B------:R-:W-:Y:S02]  /*8640*/  FMNMX.FTZ R8, R181, R8, !PT ;  /* 0x00000008b5087209 */ /* 0x000fe40007810000 */
[----:B------:R-:W-:Y:S02]  /*8650*/  SHF.R.U32.HI R173, RZ, 0x10, R18 ;  /* 0x00000010ffad7819 */ /* 0x000fe40000011612 */
[----:B------:R-:W-:Y:S02]  /*8660*/  LOP3.LUT R34, R165, UR14, R34, 0x96, !PT ;  /* 0x0000000ea5227c12 */ /* 0x000fe4000f8e9622 */
[----:B------:R-:W-:Y:S02]  /*8670*/  FMNMX.FTZ R8, R175, R8, !PT ;  /* 0x00000008af087209 */ /* 0x000fe40007810000 */
[----:B------:R-:W-:Y:S01]  /*8680*/  FMNMX.FTZ R17, R20, R17, !PT ;  /* 0x0000001114117209 */ /* 0x000fe20007810000 */
[----:B------:R-:W-:Y:S01]  /*8690*/  IMAD.WIDE.U32 R34, R34, -0x326172a9, RZ ;  /* 0xcd9e8d5722227825 */ /* 0x000fe200078e00ff */
[----:B------:R-:W-:-:S02]  /*86a0*/  SHF.R.U32.HI R18, RZ, 0x18, R18 ;  /* 0x00000018ff127819 */ /* 0x000fc40000011612 */
[----:B------:R-:W-:Y:S02]  /*86b0*/  LOP3.LUT R173, R173, 0xff, RZ, 0xc0, !PT ;  /* 0x000000ffadad7812 */ /* 0x000fe400078ec0ff */
[----:B------:R-:W-:Y:S02]  /*86c0*/  SHF.R.U32.HI R16, RZ, 0x8, R16 ;  /* 0x00000008ff107819 */ /* 0x000fe40000011610 */
[----:B------:R-:W-:Y:S02]  /*86d0*/  FMNMX.FTZ R8, R21, R8, !PT ;  /* 0x0000000815087209 */ /* 0x000fe40007810000 */
[----:B------:R-:W-:Y:S02]  /*86e0*/  FMNMX.FTZ R17, R22, R17, !PT ;  /* 0x0000001116117209 */ /* 0x000fe40007810000 */
[----:B------:R-:W-:Y:S02]  /*86f0*/  PRMT R173, R173, 0x5410, R18 ;  /* 0x00005410adad7816 */ /* 0x000fe40000000012 */
[----:B------:R-:W-:-:S02]  /*8700*/  PRMT R171, R171, 0x5410, R16 ;  /* 0x00005410abab7816 */ /* 0x000fc40000000010 */
[----:B------:R-:W-:Y:S02]  /*8710*/  FMNMX.FTZ R16, R23, R8, !PT ;  /* 0x0000000817107209 */ /* 0x000fe40007810000 */
[----:B------:R-:W-:Y:S02]  /*8720*/  FMNMX.FTZ R18, R24, R17, !PT ;  /* 0x0000001118127209 */ /* 0x000fe40007810000 */
[----:B------:R-:W-:Y:S02]  /*8730*/  LOP3.LUT R180, R35, UR13, R180, 0x96, !PT ;  /* 0x0000000d23b47c12 */ /* 0x000fe4000f8e96b4 */
[----:B------:R-:W-:Y:S02]  /*8740*/  FMNMX.FTZ R18, R27, R18, !PT ;  /* 0x000000121b127209 */ /* 0x000fe40007810000 */
[----:B------:R-:W-:Y:S01]  /*8750*/  FMNMX.FTZ R17, R25, R16, !PT ;  /* 0x0000001019117209 */ /* 0x000fe20007810000 */
[----:B------:R-:W-:Y:S01]  /*8760*/  IMAD.WIDE.U32 R30, R180, -0x2daee0ad, RZ ;  /* 0xd2511f53b41e7825 */ /* 0x000fe200078e00ff */
[----:B------:R-:W-:Y:S01]  /*8770*/  LOP3.LUT R8, R199, UR12, R164, 0x96, !PT ;  /* 0x0000000cc7087c12 */ /* 0x000fe2000f8e96a4 */
[----:B------:R-:W1:Y:S01]  /*8780*/  SHFL.BFLY PT, R167, R18, 0x2, 0x1f ;  /* 0x0c401f0012a77f89 */ /* 0x000e6200000e0000 */
[----:B------:R-:W-:-:S02]  /*8790*/  FMNMX.FTZ R166, R28, R17, !PT ;  /* 0x000000111ca67209 */ /* 0x000fc40007810000 */
[----:B------:R-:W-:Y:S01]  /*87a0*/  LOP3.LUT R198, R31, UR10, R198, 0x96, !PT ;  /* 0x0000000a1fc67c12 */ /* 0x000fe2000f8e96c6 */
[----:B------:R-:W-:Y:S01]  /*87b0*/  IMAD.WIDE.U32 R190, R8, -0x326172a9, RZ ;  /* 0xcd9e8d5708be7825 */ /* 0x000fe200078e00ff */
[----:B------:R-:W-:Y:S01]  /*87c0*/  FMNMX.FTZ R19, R3, R186, !PT ;  /* 0x000000ba03137209 */ /* 0x000fe20007810000 */
[----:B------:R-:W2:Y:S01]  /*87d0*/  SHFL.BFLY PT, R31, R166, 0x2, 0x1f ;  /* 0x0c401f00a61f7f89 */ /* 0x000ea200000e0000 */
[----:B------:R-:W-:Y:S01]  /*87e0*/  FSEL R33, R11, -INF , !P1 ;  /* 0xff8000000b217808 */ /* 0x000fe20004800000 */
[----:B------:R-:W-:Y:S01]  /*87f0*/  IMAD.WIDE.U32 R198, R198, -0x326172a9, RZ ;  /* 0xcd9e8d57c6c67825 */ /* 0x000fe200078e00ff */
[----:B------:R-:W-:Y:S02]  /*8800*/  LOP3.LUT R8, R191, UR11, R34, 0x96, !PT ;  /* 0x0000000bbf087c12 */ /* 0x000fe4000f8e9622 */
[----:B------:R-:W-:Y:S02]  /*8810*/  FMNMX.FTZ R19, R176, R19, !PT ;  /* 0x00000013b0137209 */ /* 0x000fe40007810000 */
[----:B------:R-:W-:Y:S01]  /*8820*/  FSEL R34, R4, -INF , !P3 ;  /* 0xff80000004227808 */ /* 0x000fe20005800000 */
[----:B------:R-:W-:Y:S01]  /*8830*/  IMAD.WIDE.U32 R16, R8, -0x2daee0ad, RZ ;  /* 0xd2511f5308107825 */ /* 0x000fe200078e00ff */
[----:B------:R-:W-:-:S02]  /*8840*/  FMNMX.FTZ R19, R174, R19, !PT ;  /* 0x00000013ae137209 */ /* 0x000fc40007810000 */
[----:B------:R-:W-:Y:S02]  /*8850*/  FSEL R180, R5, -INF , !P6 ;  /* 0xff80000005b47808 */ /* 0x000fe40007000000 */
[----:B------:R-:W-:Y:S02]  /*8860*/  LOP3.LUT R8, R17, UR8, R30, 0x96, !PT ;  /* 0x0000000811087c12 */ /* 0x000fe4000f8e961e */
[----:B------:R-:W-:Y:S02]  /*8870*/  FMNMX.FTZ R17, R0, R13, !PT ;  /* 0x0000000d00117209 */ /* 0x000fe40007810000 */
[----:B------:R-:W-:Y:S02]  /*8880*/  FSEL R30, R10, -INF , !P2 ;  /* 0xff8000000a1e7808 */ /* 0x000fe40005000000 */
[----:B-1----:R-:W-:Y:S02]  /*8890*/  FMNMX.FTZ R167, R18, R167, !PT ;  /* 0x000000a712a77209 */ /* 0x002fe40007810000 */
[----:B------:R-:W-:-:S02]  /*88a0*/  FMNMX.FTZ R17, R178, R17, !PT ;  /* 0x00000011b2117209 */ /* 0x000fc40007810000 */
[----:B------:R-:W-:Y:S02]  /*88b0*/  FMNMX.FTZ R18, R252, R19, !PT ;  /* 0x00000013fc127209 */ /* 0x000fe40007810000 */
[----:B--2---:R-:W-:Y:S02]  /*88c0*/  FMNMX.FTZ R166, R31, R166, !PT ;  /* 0x000000a61fa67209 */ /* 0x004fe40007810000 */
[----:B------:R-:W-:Y:S02]  /*88d0*/  FMNMX.FTZ R17, R14, R17, !PT ;  /* 0x000000110e117209 */ /* 0x000fe40007810000 */
[----:B------:R-:W-:Y:S01]  /*88e0*/  FSEL R31, R9, -INF , !P4 ;  /* 0xff800000091f7808 */ /* 0x000fe20006000000 */
[----:B------:R-:W-:Y:S01]  /*88f0*/  SHFL.BFLY PT, R11, R166, 0x1, 0x1f ;  /* 0x0c201f00a60b7f89 */ /* 0x000fe200000e0000 */
[----:B------:R-:W-:Y:S02]  /*8900*/  FMNMX.FTZ R10, R29, R18, !PT ;  /* 0x000000121d0a7209 */ /* 0x000fe40007810000 */
[----:B------:R-:W-:-:S02]  /*8910*/  FMNMX.FTZ R9, R12, R17, !PT ;  /* 0x000000110c097209 */ /* 0x000fc40007810000 */
[----:B------:R-:W-:Y:S02]  /*8920*/  FMNMX.FTZ R165, R31, R10, !PT ;  /* 0x0000000a1fa57209 */ /* 0x000fe40007810000 */
[----:B------:R-:W-:Y:S02]  /*8930*/  FMNMX.FTZ R4, R30, R9, !PT ;  /* 0x000000091e047209 */ /* 0x000fe40007810000 */
[----:B------:R-:W-:Y:S02]  /*8940*/  FMNMX.FTZ R165, R34, R165, !PT ;  /* 0x000000a522a57209 */ /* 0x000fe40007810000 */
[----:B------:R-:W-:Y:S02]  /*8950*/  FMNMX.FTZ R4, R33, R4, !PT ;  /* 0x0000000421047209 */ /* 0x000fe40007810000 */
[----:B------:R-:W-:Y:S02]  /*8960*/  FSEL R35, R6, -INF , !P0 ;  /* 0xff80000006237808 */ /* 0x000fe40004000000 */
[----:B------:R-:W-:Y:S01]  /*8970*/  FMNMX.FTZ R165, R180, R165, !PT ;  /* 0x000000a5b4a57209 */ /* 0x000fe20007810000 */
[----:B------:R-:W-:Y:S01]  /*8980*/  SHFL.BFLY PT, R6, R167, 0x1, 0x1f ;  /* 0x0c201f00a7067f89 */ /* 0x000fe200000e0000 */
[----:B------:R-:W-:-:S02]  /*8990*/  FMNMX.FTZ R5, R35, R4, !PT ;  /* 0x0000000423057209 */ /* 0x000fc40007810000 */
[----:B------:R-:W-:Y:S01]  /*89a0*/  LOP3.LUT R190, R199, UR9, R190, 0x96, !PT ;  /* 0x00000009c7be7c12 */ /* 0x000fe2000f8e96be */
[----:B------:R-:W1:Y:S01]  /*89b0*/  SHFL.BFLY PT, R4, R165, 0x2, 0x1f ;  /* 0x0c401f00a5047f89 */ /* 0x000e6200000e0000 */
[----:B------:R-:W-:-:S03]  /*89c0*/  FSEL R184, R7, -INF , !P5 ;  /* 0xff80000007b87808 */ /* 0x000fc60006800000 */
[----:B------:R-:W-:Y:S01]  /*89d0*/  IMAD.WIDE.U32 R190, R190, -0x2daee0ad, RZ ;  /* 0xd2511f53bebe7825 */ /* 0x000fe200078e00ff */
[----:B------:R-:W-:-:S04]  /*89e0*/  FMNMX.FTZ R18, R184, R5, !PT ;  /* 0x00000005b8127209 */ /* 0x000fc80007810000 */
[----:B------:R-:W-:Y:S01]  /*89f0*/  LOP3.LUT R16, R191, UR6, R16, 0x96, !PT ;  /* 0x00000006bf107c12 */ /* 0x000fe2000f8e9610 */
[----:B------:R-:W2:Y:S04]  /*8a00*/  SHFL.BFLY PT, R9, R18, 0x2, 0x1f ;  /* 0x0c401f0012097f89 */ /* 0x000ea800000e0000 */
[----:B------:R-:W-:-:S05]  /*8a10*/  IMAD.WIDE.U32 R192, R16, -0x326172a9, RZ ;  /* 0xcd9e8d5710c07825 */ /* 0x000fca00078e00ff */
[C---:B------:R-:W-:Y:S02]  /*8a20*/  LOP3.LUT R16, R192.reuse, 0xffff, RZ, 0xc0, !PT ;  /* 0x0000ffffc0107812 */ /* 0x040fe400078ec0ff */
[----:B------:R-:W-:Y:S02]  /*8a30*/  LOP3.LUT R199, R192, 0xff, RZ, 0xc0, !PT ;  /* 0x000000ffc0c77812 */ /* 0x000fe400078ec0ff */
[----:B------:R-:W-:Y:S02]  /*8a40*/  SHF.R.U32.HI R16, RZ, 0x8, R16 ;  /* 0x00000008ff107819 */ /* 0x000fe40000011610 */
[----:B-1----:R-:W-:Y:S02]  /*8a50*/  FMNMX.FTZ R165, R4, R165, !PT ;  /* 0x000000a504a57209 */ /* 0x002fe40007810000 */
[----:B------:R-:W-:Y:S02]  /*8a60*/  FMNMX.FTZ R167, R167, R6, !PT ;  /* 0x00000006a7a77209 */ /* 0x000fe40007810000 */
[----:B------:R-:W-:Y:S01]  /*8a70*/  PRMT R199, R199, 0x5410, R16 ;  /* 0x00005410c7c77816 */ /* 0x000fe20000000010 */
[----:B------:R-:W1:Y:S01]  /*8a80*/  SHFL.BFLY PT, R6, R165, 0x1, 0x1f ;  /* 0x0c201f00a5067f89 */ /* 0x000e6200000e0000 */
[----:B------:R-:W-:Y:S01]  /*8a90*/  IMAD.WIDE.U32 R16, R8, -0x326172a9, RZ ;  /* 0xcd9e8d5708107825 */ /* 0x000fe200078e00ff */
[----:B------:R-:W-:-:S02]  /*8aa0*/  FSETP.NEU.FTZ.AND P2, PT, R167, -INF , PT ;  /* 0xff800000a700780b */ /* 0x000fc40003f5d000 */
[----:B--2---:R-:W-:Y:S01]  /*8ab0*/  FMNMX.FTZ R18, R9, R18, !PT ;  /* 0x0000001209127209 */ /* 0x004fe20007810000 */
[----:B------:R-:W-:Y:S01]  /*8ac0*/  FMUL.FTZ R185, R167, c[0x0][0x23c] ;  /* 0x00008f00a7b97a20 */ /* 0x000fe20000410000 */
[----:B------:R-:W-:Y:S02]  /*8ad0*/  LOP3.LUT R5, R193, UR16, R16, 0x96, !PT ;  /* 0x00000010c1057c12 */ /* 0x000fe4000f8e9610 */
[----:B------:R-:W-:Y:S02]  /*8ae0*/  FMNMX.FTZ R166, R166, R11, !PT ;  /* 0x0000000ba6a67209 */ /* 0x000fe40007810000 */
[C---:B------:R-:W-:Y:S02]  /*8af0*/  LOP3.LUT R9, R5.reuse, 0xffff, RZ, 0xc0, !PT ;  /* 0x0000ffff05097812 */ /* 0x040fe400078ec0ff */
[----:B------:R-:W-:Y:S02]  /*8b00*/  LOP3.LUT R4, R5, 0xff, RZ, 0xc0, !PT ;  /* 0x000000ff05047812 */ /* 0x000fe400078ec0ff */
[----:B------:R-:W-:-:S02]  /*8b10*/  SHF.R.U32.HI R9, RZ, 0x8, R9 ;  /* 0x00000008ff097819 */ /* 0x000fc40000011609 */
[----:B------:R-:W-:Y:S02]  /*8b20*/  FSEL R185, R185, RZ, P2 ;  /* 0x000000ffb9b97208 */ /* 0x000fe40001000000 */
[----:B------:R-:W-:Y:S02]  /*8b30*/  PRMT R4, R4, 0x5410, R9 ;  /* 0x0000541004047816 */ /* 0x000fe40000000009 */
[----:B------:R-:W2:Y:S01]  /*8b40*/  SHFL.BFLY PT, R9, R18, 0x1, 0x1f ;  /* 0x0c201f0012097f89 */ /* 0x000ea200000e0000 */
[C---:B------:R-:W-:Y:S01]  /*8b50*/  FMUL.FTZ R8, R166.reuse, c[0x0][0x23c] ;  /* 0x00008f00a6087a20 */ /* 0x040fe20000410000 */
[--C-:B------:R-:W-:Y:S02]  /*8b60*/  SHF.R.U32.HI R7, RZ, 0x10, R192.reuse ;  /* 0x00000010ff077819 */ /* 0x100fe400000116c0 */
[----:B-1----:R-:W-:Y:S02]  /*8b70*/  FMNMX.FTZ R165, R165, R6, !PT ;  /* 0x00000006a5a57209 */ /* 0x002fe40007810000 */
[----:B------:R-:W1:Y:S01]  /*8b80*/  LDC.U8 R6, c[0x0][0x2d8] ;  /* 0x0000b600ff067b82 */ /* 0x000e620000000000 */
[----:B------:R-:W-:Y:S01]  /*8b90*/  FSETP.NEU.FTZ.AND P1, PT, R166, -INF , PT ;  /* 0xff800000a600780b */ /* 0x000fe20003f3d000 */
[--C-:B------:R-:W-:Y:S01]  /*8ba0*/  FFMA.FTZ R183, R170, c[0x0][0x23c], -R185.reuse ;  /* 0x00008f00aab77a23 */ /* 0x100fe200000108b9 */
[----:B------:R-:W-:Y:S01]  /*8bb0*/  LOP3.LUT R7, R7, 0xff, RZ, 0xc0, !PT ;  /* 0x000000ff07077812 */ /* 0x000fe200078ec0ff */
[--C-:B------:R-:W-:Y:S01]  /*8bc0*/  FFMA.FTZ R170, R168, c[0x0][0x23c], -R185.reuse ;  /* 0x00008f00a8aa7a23 */ /* 0x100fe200000108b9 */
[----:B------:R-:W-:Y:S01]  /*8bd0*/  SHF.R.U32.HI R10, RZ, 0x18, R192 ;  /* 0x00000018ff0a7819 */ /* 0x000fe200000116c0 */
[--C-:B------:R-:W-:Y:S01]  /*8be0*/  FFMA.FTZ R168, R182, c[0x0][0x23c], -R185.reuse ;  /* 0x00008f00b6a87a23 */ /* 0x100fe200000108b9 */
[----:B------:R-:W-:Y:S01]  /*8bf0*/  FSEL R182, R8, RZ, P1 ;  /* 0x000000ff08b67208 */ /* 0x000fe20000800000 */
[----:B------:R-:W-:Y:S01]  /*8c00*/  FFMA.FTZ R169, R172, c[0x0][0x23c], -R185 ;  /* 0x00008f00aca97a23 */ /* 0x000fe200000108b9 */
[----:B------:R-:W-:Y:S01]  /*8c10*/  PRMT R7, R7, 0x5410, R10 ;  /* 0x0000541007077816 */ /* 0x000fe2000000000a */
[----:B------:R-:W-:Y:S01]  /*8c20*/  IMAD.MOV.U32 R11, RZ, RZ, R17 ;  /* 0x000000ffff0b7224 */ /* 0x000fe200078e0011 */
[----:B------:R-:W-:Y:S01]  /*8c30*/  FSETP.NEU.FTZ.AND P0, PT, R165, -INF , PT ;  /* 0xff800000a500780b */ /* 0x000fe20003f1d000 */
[----:B------:R-:W-:Y:S01]  /*8c40*/  FFMA.FTZ R17, R181, c[0x0][0x23c], -R182 ;  /* 0x00008f00b5117a23 */ /* 0x000fe200000108b6 */
[----:B------:R-:W-:Y:S01]  /*8c50*/  MUFU.EX2 R168, R168 ;  /* 0x000000a800a87308 */ /* 0x000fe20000000800 */
[----:B------:R-:W-:Y:S01]  /*8c60*/  IMAD.MOV.U32 R10, RZ, RZ, R16 ;  /* 0x000000ffff0a7224 */ /* 0x000fe200078e0010 */
[----:B------:R-:W-:Y:S01]  /*8c70*/  FSEL R188, R167, RZ, P2 ;  /* 0x000000ffa7bc7208 */ /* 0x000fe20001000000 */
[----:B------:R-:W-:Y:S01]  /*8c80*/  FMUL.FTZ R181, R165, c[0x0][0x23c] ;  /* 0x00008f00a5b57a20 */ /* 0x000fe20000410000 */
[----:B------:R3:W5:Y:S01]  /*8c90*/  LDL.LU.64 R192, [R1+0x20] ;  /* 0x0000200001c07983 */ /* 0x0007620000300a00 */
[--C-:B------:R-:W-:Y:S01]  /*8ca0*/  FFMA.FTZ R16, R175, c[0x0][0x23c], -R182.reuse ;  /* 0x00008f00af107a23 */ /* 0x100fe200000108b6 */
[--C-:B------:R-:W-:Y:S01]  /*8cb0*/  SHF.R.U32.HI R8, RZ, 0x10, R5.reuse ;  /* 0x00000010ff087819 */ /* 0x100fe20000011605 */
[--C-:B------:R-:W-:Y:S01]  /*8cc0*/  FFMA.FTZ R164, R177, c[0x0][0x23c], -R182.reuse ;  /* 0x00008f00b1a47a23 */ /* 0x100fe200000108b6 */
[----:B------:R-:W4:Y:S01]  /*8cd0*/  MUFU.EX2 R169, R169 ;  /* 0x000000a900a97308 */ /* 0x000f220000000800 */
[----:B------:R-:W-:Y:S01]  /*8ce0*/  FSEL R181, R181, RZ, P0 ;  /* 0x000000ffb5b57208 */ /* 0x000fe20000000000 */
[----:B------:R-:W-:Y:S01]  /*8cf0*/  FFMA.FTZ R19, R179, c[0x0][0x23c], -R182 ;  /* 0x00008f00b3137a23 */ /* 0x000fe200000108b6 */
[----:B------:R-:W-:Y:S01]  /*8d00*/  SHF.R.U32.HI R5, RZ, 0x18, R5 ;  /* 0x00000018ff057819 */ /* 0x000fe20000011605 */
[----:B------:R-:W-:Y:S01]  /*8d10*/  FADD.FTZ R188, R197, -R188 ;  /* 0x800000bcc5bc7221 */ /* 0x000fe20000010000 */
[----:B------:R-:W-:Y:S01]  /*8d20*/  LOP3.LUT R8, R8, 0xff, RZ, 0xc0, !PT ;  /* 0x000000ff08087812 */ /* 0x000fe200078ec0ff */
[----:B------:R-:W-:Y:S01]  /*8d30*/  FFMA.FTZ R172, R186, c[0x0][0x23c], -R181 ;  /* 0x00008f00baac7a23 */ /* 0x000fe200000108b5 */
[----:B--2---:R-:W-:Y:S01]  /*8d40*/  FMNMX.FTZ R18, R18, R9, !PT ;  /* 0x0000000912127209 */ /* 0x004fe20007810000 */
[----:B------:R-:W-:Y:S01]  /*8d50*/  MUFU.EX2 R183, R183 ;  /* 0x000000b700b77308 */ /* 0x000fe20000000800 */
[----:B------:R-:W-:Y:S01]  /*8d60*/  FSEL R179, R166, RZ, P1 ;  /* 0x000000ffa6b37208 */ /* 0x000fe20000800000 */
[----:B------:R-:W-:Y:S01]  /*8d70*/  IMAD.MOV.U32 R197, RZ, RZ, R11 ;  /* 0x000000ffffc57224 */ /* 0x000fe200078e000b */
[----:B------:R-:W-:Y:S01]  /*8d80*/  PRMT R5, R8, 0x5410, R5 ;  /* 0x0000541008057816 */ /* 0x000fe20000000005 */
[----:B------:R-:W-:Y:S01]  /*8d90*/  FFMA.FTZ R175, R252, c[0x0][0x23c], -R181 ;  /* 0x00008f00fcaf7a23 */ /* 0x000fe200000108b5 */
[----:B-1----:R-:W-:Y:S01]  /*8da0*/  PRMT R186, R6, 0x7054, R6 ;  /* 0x0000705406ba7816 */ /* 0x002fe20000000006 */
[----:B------:R-:W-:Y:S01]  /*8db0*/  FADD.FTZ R179, R196, -R179 ;  /* 0x800000b3c4b37221 */ /* 0x000fe20000010000 */
[----:B------:R-:W-:Y:S01]  /*8dc0*/  FSEL R8, R165, RZ, P0 ;  /* 0x000000ffa5087208 */ /* 0x000fe20000000000 */
[----:B------:R-:W1:Y:S01]  /*8dd0*/  MUFU.EX2 R170, R170 ;  /* 0x000000aa00aa7308 */ /* 0x000e620000000800 */
[----:B------:R-:W-:Y:S01]  /*8de0*/  FSETP.NEU.FTZ.AND P0, PT, R18, -INF , PT ;  /* 0xff8000001200780b */ /* 0x000fe20003f1d000 */
[----:B------:R-:W-:Y:S01]  /*8df0*/  IMAD.MOV.U32 R196, RZ, RZ, R10 ;  /* 0x000000ffffc47224 */ /* 0x000fe200078e000a */
[--C-:B------:R-:W-:Y:S01]  /*8e00*/  HSET2.LE.AND R10, R187, R186.reuse, PT ;  /* 0x000000babb0a7233 */ /* 0x100fe20003803000 */
[----:B----4-:R-:W-:Y:S01]  /*8e10*/  F2FP.BF16.PACK_AB R9, R168, R169 ;  /* 0x000000a9a809723e */ /* 0x010fe200000010ff */
[C---:B------:R-:W-:Y:S01]  /*8e20*/  FMUL.FTZ R187, R18.reuse, c[0x0][0x23c] ;  /* 0x00008f0012bb7a20 */ /* 0x040fe20000410000 */
[----:B------:R-:W-:Y:S01]  /*8e30*/  FSEL R191, R18, RZ, P0 ;  /* 0x000000ff12bf7208 */ /* 0x000fe20000000000 */
[----:B------:R-:W-:Y:S01]  /*8e40*/  FADD.FTZ R177, R3, -R8 ;  /* 0x8000000803b17221 */ /* 0x000fe20000010000 */
[----:B------:R-:W-:Y:S01]  /*8e50*/  MUFU.EX2 R17, R17 ;  /* 0x0000001100117308 */ /* 0x000fe20000000800 */
[----:B------:R-:W-:Y:S01]  /*8e60*/  LOP3.LUT R10, R10, R9, RZ, 0xc0, !PT ;  /* 0x000000090a0a7212 */ /* 0x000fe200078ec0ff */
[--C-:B------:R-:W-:Y:S01]  /*8e70*/  HSET2.LE.AND R8, R171, R186.reuse, PT ;  /* 0x000000baab087233 */ /* 0x100fe20003803000 */
[----:B------:R-:W-:Y:S01]  /*8e80*/  FADD.FTZ R191, R0, -R191 ;  /* 0x800000bf00bf7221 */ /* 0x000fe20000010000 */
[--C-:B------:R-:W-:Y:S01]  /*8e90*/  HSET2.LE.AND R11, R173, R186.reuse, PT ;  /* 0x000000baad0b7233 */ /* 0x100fe20003803000 */
[----:B------:R-:W-:Y:S01]  /*8ea0*/  FSEL R187, R187, RZ, P0 ;  /* 0x000000ffbbbb7208 */ /* 0x000fe20000000000 */
[--C-:B------:R-:W-:Y:S01]  /*8eb0*/  FFMA.FTZ R3, R176, c[0x0][0x23c], -R181.reuse ;  /* 0x00008f00b0037a23 */ /* 0x100fe200000108b5 */
[--C-:B------:R-:W-:Y:S01]  /*8ec0*/  HSET2.LE.AND R4, R4, R186.reuse, PT ;  /* 0x000000ba04047233 */ /* 0x100fe20003803000 */
[----:B------:R-:W2:Y:S01]  /*8ed0*/  MUFU.EX2 R16, R16 ;  /* 0x0000001000107308 */ /* 0x000ea20000000800 */
[----:B-1----:R-:W-:Y:S01]  /*8ee0*/  F2FP.BF16.PACK_AB R9, R170, R183 ;  /* 0x000000b7aa09723e */ /* 0x002fe200000010ff */
[----:B------:R-:W-:Y:S01]  /*8ef0*/  FFMA.FTZ R176, R174, c[0x0][0x23c], -R181 ;  /* 0x00008f00aeb07a23 */ /* 0x000fe200000108b5 */
[--C-:B------:R-:W-:Y:S01]  /*8f00*/  HSET2.LE.AND R5, R5, R186.reuse, PT ;  /* 0x000000ba05057233 */ /* 0x100fe20003803000 */
[--C-:B------:R-:W-:Y:S01]  /*8f10*/  FFMA.FTZ R174, R13, c[0x0][0x23c], -R187.reuse ;  /* 0x00008f000dae7a23 */ /* 0x100fe200000108bb */
[----:B------:R-:W-:Y:S01]  /*8f20*/  LOP3.LUT R8, R8, R9, RZ, 0xc0, !PT ;  /* 0x0000000908087212 */ /* 0x000fe200078ec0ff */
[--C-:B------:R-:W-:Y:S01]  /*8f30*/  HSET2.LE.AND R9, R15, R186.reuse, PT ;  /* 0x000000ba0f097233 */ /* 0x100fe20003803000 */
[--C-:B------:R-:W-:Y:S01]  /*8f40*/  FFMA.FTZ R173, R178, c[0x0][0x23c], -R187.reuse ;  /* 0x00008f00b2ad7a23 */ /* 0x100fe200000108bb */
[----:B------:R-:W-:Y:S01]  /*8f50*/  MUFU.EX2 R164, R164 ;  /* 0x000000a400a47308 */ /* 0x000fe20000000800 */
[----:B------:R-:W-:Y:S01]  /*8f60*/  FFMA.FTZ R171, R14, c[0x0][0x23c], -R187 ;  /* 0x00008f000eab7a23 */ /* 0x000fe200000108bb */
[----:B------:R-:W-:Y:S01]  /*8f70*/  HSET2.LE.AND R7, R7, R186, PT ;  /* 0x000000ba07077233 */ /* 0x000fe20003803000 */
[----:B------:R-:W-:Y:S01]  /*8f80*/  FMUL.FTZ R178, R177, c[0x0][0x23c] ;  /* 0x00008f00b1b27a20 */ /* 0x000fe20000410000 */
[----:B------:R-:W-:Y:S01]  /*8f90*/  LOP3.LUT R26, R189, UR7, R26, 0x96, !PT ;  /* 0x00000007bd1a7c12 */ /* 0x000fe2000f8e961a */
[----:B------:R-:W-:Y:S01]  /*8fa0*/  FMUL.FTZ R188, R188, c[0x0][0x23c] ;  /* 0x00008f00bcbc7a20 */ /* 0x000fe20000410000 */
[----:B------:R-:W-:Y:S01]  /*8fb0*/  UISETP.GE.AND UP0, UPT, UR26, 0x4, UPT ;  /* 0x000000041a00788c */ /* 0x000fe2000bf06270 */
[----:B------:R-:W-:Y:S01]  /*8fc0*/  FMUL.FTZ R179, R179, c[0x0][0x23c] ;  /* 0x00008f00b3b37a20 */ /* 0x000fe20000410000 */
[----:B------:R-:W1:Y:S01]  /*8fd0*/  MUFU.EX2 R19, R19 ;  /* 0x0000001300137308 */ /* 0x000e620000000800 */
[----:B--2---:R-:W-:Y:S01]  /*8fe0*/  F2FP.BF16.PACK_AB R0, R16, R17 ;  /* 0x000000111000723e */ /* 0x004fe200000010ff */
[----:B------:R-:W-:-:S02]  /*8ff0*/  FMUL.FTZ R177, R191, c[0x0][0x23c] ;  /* 0x00008f00bfb17a20 */ /* 0x000fc40000410000 */
[--C-:B------:R-:W-:Y:S01]  /*9000*/  FFMA.FTZ R196, R20, c[0x0][0x23c], -R185.reuse ;  /* 0x00008f0014c47a23 */ /* 0x100fe200000108b9 */
[----:B------:R-:W-:Y:S01]  /*9010*/  LOP3.LUT R11, R11, R0, RZ, 0xc0, !PT ;  /* 0x000000000b0b7212 */ /* 0x000fe200078ec0ff */
[----:B------:R-:W-:Y:S01]  /*9020*/  FFMA.FTZ R191, R21, c[0x0][0x23c], -R182 ;  /* 0x00008f0015bf7a23 */ /* 0x000fe200000108b6 */
[----:B------:R-:W-:Y:S01]  /*9030*/  PLOP3.LUT P0, PT, PT, PT, UP0, 0x80, 0x0 ;  /* 0x000000000000781c */ /* 0x000fe20003f0f008 */
[----:B------:R-:W-:Y:S01]  /*9040*/  MUFU.EX2 R172, R172 ;  /* 0x000000ac00ac7308 */ /* 0x000fe20000000800 */
[--C-:B------:R-:W-:Y:S02]  /*9050*/  FFMA.FTZ R189, R22, c[0x0][0x23c], -R185.reuse ;  /* 0x00008f0016bd7a23 */ /* 0x100fe400000108b9 */
[----:B------:R-:W-:Y:S02]  /*9060*/  FFMA.FTZ R24, R24, c[0x0][0x23c], -R185 ;  /* 0x00008f0018187a23 */ /* 0x000fe400000108b9 */
[--C-:B------:R-:W-:Y:S02]  /*9070*/  FFMA.FTZ R34, R34, c[0x0][0x23c], -R181.reuse ;  /* 0x00008f0022227a23 */ /* 0x100fe400000108b5 */
[--C-:B------:R-:W-:Y:S01]  /*9080*/  FFMA.FTZ R252, R31, c[0x0][0x23c], -R181.reuse ;  /* 0x00008f001ffc7a23 */ /* 0x100fe200000108b5 */
[----:B-1----:R-:W-:Y:S01]  /*9090*/  F2FP.BF16.PACK_AB R0, R19, R164 ;  /* 0x000000a41300723e */ /* 0x002fe200000010ff */
[----:B------:R-:W1:Y:S01]  /*90a0*/  MUFU.EX2 R3, R3 ;  /* 0x0000000300037308 */ /* 0x000e620000000800 */
[----:B------:R-:W-:-:S02]  /*90b0*/  FFMA.FTZ R180, R180, c[0x0][0x23c], -R181 ;  /* 0x00008f00b4b47a23 */ /* 0x000fc400000108b5 */
[----:B------:R-:W-:Y:S01]  /*90c0*/  LOP3.LUT R9, R9, R0, RZ, 0xc0, !PT ;  /* 0x0000000009097212 */ /* 0x000fe200078ec0ff */
[--C-:B------:R-:W-:Y:S02]  /*90d0*/  FFMA.FTZ R0, R12, c[0x0][0x23c], -R187.reuse ;  /* 0x00008f000c007a23 */ /* 0x100fe400000108bb */
[--C-:B------:R-:W-:Y:S02]  /*90e0*/  FFMA.FTZ R33, R33, c[0x0][0x23c], -R187.reuse ;  /* 0x00008f0021217a23 */ /* 0x100fe400000108bb */
[----:B------:R-:W-:Y:S01]  /*90f0*/  MUFU.EX2 R174, R174 ;  /* 0x000000ae00ae7308 */ /* 0x000fe20000000800 */
[----:B------:R-:W-:-:S07]  /*9100*/  FFMA.FTZ R35, R35, c[0x0][0x23c], -R187 ;  /* 0x00008f0023237a23 */ /* 0x000fce00000108bb */
[----:B------:R-:W2:Y:S01]  /*9110*/  MUFU.EX2 R173, R173 ;  /* 0x000000ad00ad7308 */ /* 0x000ea20000000800 */
[----:B-1----:R-:W-:-:S04]  /*9120*/  F2FP.BF16.PACK_AB R13, R3, R172 ;  /* 0x000000ac030d723e */ /* 0x002fc800000010ff */
[----:B------:R-:W-:-:S03]  /*9130*/  LOP3.LUT R4, R4, R13, RZ, 0xc0, !PT ;  /* 0x0000000d04047212 */ /* 0x000fc600078ec0ff */
[----:B------:R-:W-:Y:S08]  /*9140*/  MUFU.EX2 R176, R176 ;  /* 0x000000b000b07308 */ /* 0x000ff00000000800 */
[----:B------:R-:W1:Y:S01]  /*9150*/  MUFU.EX2 R175, R175 ;  /* 0x000000af00af7308 */ /* 0x000e620000000800 */
[----:B--2---:R-:W-:-:S04]  /*9160*/  F2FP.BF16.PACK_AB R6, R173, R174 ;  /* 0x000000aead06723e */ /* 0x004fc800000010ff */
[----:B------:R-:W-:Y:S01]  /*9170*/  LOP3.LUT R5, R5, R6, RZ, 0xc0, !PT ;  /* 0x0000000605057212 */ /* 0x000fe200078ec0ff */
[----:B------:R-:W-:Y:S01]  /*9180*/  HSET2.LE.AND R6, R199, R186, PT ;  /* 0x000000bac7067233 */ /* 0x000fe20003803000 */
[----:B------:R-:W-:Y:S01]  /*9190*/  LOP3.LUT R199, R197, UR7, R198, 0x96, !PT ;  /* 0x00000007c5c77c12 */ /* 0x000fe2000f8e96c6 */
[----:B------:R-:W-:Y:S01]  /*91a0*/  MUFU.EX2 R171, R171 ;  /* 0x000000ab00ab7308 */ /* 0x000fe20000000800 */
[----:B------:R-:W-:Y:S02]  /*91b0*/  FFMA.FTZ R198, R27, c[0x0][0x23c], -R185 ;  /* 0x00008f001bc67a23 */ /* 0x000fe400000108b9 */
[----:B------:R-:W-:-:S04]  /*91c0*/  IMAD.WIDE.U32 R26, R26, -0x2daee0ad, RZ ;  /* 0xd2511f531a1a7825 */ /* 0x000fc800078e00ff */
[----:B------:R-:W-:Y:S01]  /*91d0*/  FFMA.FTZ R197, R25, c[0x0][0x23c], -R182 ;  /* 0x00008f0019c57a23 */ /* 0x000fe200000108b6 */
[----:B------:R-:W2:Y:S01]  /*91e0*/  MUFU.EX2 R0, R0 ;  /* 0x0000000000007308 */ /* 0x000ea20000000800 */
[----:B-1----:R-:W-:Y:S02]  /*91f0*/  F2FP.BF16.PACK_AB R13, R175, R176 ;  /* 0x000000b0af0d723e */ /* 0x002fe400000010ff */
[----:B------:R-:W-:Y:S02]  /*9200*/  LOP3.LUT R32, R27, UR17, R32, 0x96, !PT ;  /* 0x000000111b207c12 */ /* 0x000fe4000f8e9620 */
[----:B------:R-:W-:Y:S02]  /*9210*/  LOP3.LUT R6, R6, R13, RZ, 0xc0, !PT ;  /* 0x0000000d06067212 */ /* 0x000fe400078ec0ff */
[----:B------:R-:W-:Y:S01]  /*9220*/  SHF.R.U32.HI R20, RZ, 0x10, R26 ;  /* 0x00000010ff147819 */ /* 0x000fe2000001161a */
[----:B------:R-:W1:Y:S03]  /*9230*/  MUFU.EX2 R188, R188 ;  /* 0x000000bc00bc7308 */ /* 0x000e660000000800 */
[----:B------:R-:W-:-:S02]  /*9240*/  LOP3.LUT R25, R20, 0xff, RZ, 0xc0, !PT ;  /* 0x000000ff14197812 */ /* 0x000fc400078ec0ff */
[----:B--2---:R-:W-:-:S03]  /*9250*/  F2FP.BF16.PACK_AB R12, R0, R171 ;  /* 0x000000ab000c723e */ /* 0x004fc600000010ff */
[----:B------:R-:W2:Y:S01]  /*9260*/  MUFU.EX2 R179, R179 ;  /* 0x000000b300b37308 */ /* 0x000ea20000000800 */
[----:B------:R-:W-:Y:S02]  /*9270*/  LOP3.LUT R7, R7, R12, RZ, 0xc0, !PT ;  /* 0x0000000c07077212 */ /* 0x000fe400078ec0ff */
[----:B------:R-:W4:Y:S01]  /*9280*/  LDSM.16.MT88.4 R12, [R212+0xa000] ;  /* 0x00a00000d40c783b */ /* 0x000f220000004200 */
[----:B-1----:R-:W-:-:S04]  /*9290*/  FMUL.FTZ R160, R160, R188 ;  /* 0x000000bca0a07220 */ /* 0x002fc80000410000 */
[----:B------:R-:W1:Y:S01]  /*92a0*/  MUFU.EX2 R178, R178 ;  /* 0x000000b200b27308 */ /* 0x000e620000000800 */
[-C--:B------:R-:W-:Y:S02]  /*92b0*/  FMUL.FTZ R161, R161, R188.reuse ;  /* 0x000000bca1a17220 */ /* 0x080fe40000410000 */
[-C--:B------:R-:W-:Y:S02]  /*92c0*/  FMUL.FTZ R40, R40, R188.reuse ;  /* 0x000000bc28287220 */ /* 0x080fe40000410000 */
[-C--:B------:R-:W-:Y:S02]  /*92d0*/  FMUL.FTZ R41, R41, R188.reuse ;  /* 0x000000bc29297220 */ /* 0x080fe40000410000 */
[----:B------:R-:W-:Y:S01]  /*92e0*/  FMUL.FTZ R44, R44, R188 ;  /* 0x000000bc2c2c7220 */ /* 0x000fe20000410000 */
[----:B------:R-:W3:Y:S01]  /*92f0*/  MUFU.EX2 R177, R177 ;  /* 0x000000b100b17308 */ /* 0x000ee20000000800 */
[-C--:B--2---:R-:W-:Y:S02]  /*9300*/  FMUL.FTZ R162, R162, R179.reuse ;  /* 0x000000b3a2a27220 */ /* 0x084fe40000410000 */
[----:B------:R-:W-:-:S02]  /*9310*/  FMUL.FTZ R163, R163, R179 ;  /* 0x000000b3a3a37220 */ /* 0x000fc40000410000 */
[-C--:B------:R-:W-:Y:S02]  /*9320*/  FMUL.FTZ R42, R42, R179.reuse ;  /* 0x000000b32a2a7220 */ /* 0x080fe40000410000 */
[----:B------:R-:W-:Y:S01]  /*9330*/  FMUL.FTZ R43, R43, R179 ;  /* 0x000000b32b2b7220 */ /* 0x000fe20000410000 */
[----:B------:R-:W-:Y:S01]  /*9340*/  MUFU.EX2 R197, R197 ;  /* 0x000000c500c57308 */ /* 0x000fe20000000800 */
[-C--:B-1----:R-:W-:Y:S02]  /*9350*/  FMUL.FTZ R156, R156, R178.reuse ;  /* 0x000000b29c9c7220 */ /* 0x082fe40000410000 */
[-C--:B------:R-:W-:Y:S02]  /*9360*/  FMUL.FTZ R157, R157, R178.reuse ;  /* 0x000000b29d9d7220 */ /* 0x080fe40000410000 */
[-C--:B------:R-:W-:Y:S02]  /*9370*/  FMUL.FTZ R36, R36, R178.reuse ;  /* 0x000000b224247220 */ /* 0x080fe40000410000 */
[----:B------:R-:W-:Y:S01]  /*9380*/  FMUL.FTZ R37, R37, R178 ;  /* 0x000000b225257220 */ /* 0x000fe20000410000 */
[----:B------:R-:W-:Y:S01]  /*9390*/  MUFU.EX2 R191, R191 ;  /* 0x000000bf00bf7308 */ /* 0x000fe20000000800 */
[----:B---3--:R-:W-:-:S02]  /*93a0*/  FMUL.FTZ R158, R158, R177 ;  /* 0x000000b19e9e7220 */ /* 0x008fc40000410000 */
[-C--:B------:R-:W-:Y:S02]  /*93b0*/  FMUL.FTZ R159, R159, R177.reuse ;  /* 0x000000b19f9f7220 */ /* 0x080fe40000410000 */
[-C--:B------:R-:W-:Y:S02]  /*93c0*/  FMUL.FTZ R38, R38, R177.reuse ;  /* 0x000000b126267220 */ /* 0x080fe40000410000 */
[----:B------:R-:W-:Y:S01]  /*93d0*/  FMUL.FTZ R39, R39, R177 ;  /* 0x000000b127277220 */ /* 0x000fe20000410000 */
[----:B------:R-:W-:Y:S01]  /*93e0*/  MUFU.EX2 R196, R196 ;  /* 0x000000c400c47308 */ /* 0x000fe20000000800 */
[----:B------:R-:W-:Y:S02]  /*93f0*/  FMUL.FTZ R45, R45, R188 ;  /* 0x000000bc2d2d7220 */ /* 0x000fe40000410000 */
[-C--:B------:R-:W-:Y:S01]  /*9400*/  FMUL.FTZ R46, R46, R179.reuse ;  /* 0x000000b32e2e7220 */ /* 0x080fe20000410000 */
[----:B----4-:R-:W-:Y:S01]  /*9410*/  HMMA.16816.F32.BF16 R160, R8, R12, R160 ;  /* 0x0000000c08a0723c */ /* 0x010fe200000418a0 */
[----:B------:R-:W-:-:S02]  /*9420*/  FMUL.FTZ R47, R47, R179 ;  /* 0x000000b32f2f7220 */ /* 0x000fc40000410000 */
[-C--:B------:R-:W-:Y:S01]  /*9430*/  FMUL.FTZ R48, R48, R178.reuse ;  /* 0x000000b230307220 */ /* 0x080fe20000410000 */
[----:B------:R-:W-:Y:S01]  /*9440*/  MUFU.EX2 R189, R189 ;  /* 0x000000bd00bd7308 */ /* 0x000fe20000000800 */
[-C--:B------:R-:W-:Y:S02]  /*9450*/  FMUL.FTZ R49, R49, R178.reuse ;  /* 0x000000b231317220 */ /* 0x080fe40000410000 */
[-C--:B------:R-:W-:Y:S01]  /*9460*/  FMUL.FTZ R50, R50, R177.reuse ;  /* 0x000000b132327220 */ /* 0x080fe20000410000 */
[----:B------:R-:W-:Y:S01]  /*9470*/  HMMA.16816.F32.BF16 R156, R4, R12, R156 ;  /* 0x0000000c049c723c */ /* 0x000fe2000004189c */
[----:B------:R-:W-:Y:S02]  /*9480*/  FMUL.FTZ R51, R51, R177 ;  /* 0x000000b133337220 */ /* 0x000fe40000410000 */
[-C--:B------:R-:W-:Y:S01]  /*9490*/  FMUL.FTZ R52, R52, R178.reuse ;  /* 0x000000b234347220 */ /* 0x080fe20000410000 */
[----:B------:R1:W-:Y:S01]  /*94a0*/  MUFU.EX2 R185, R24 ;  /* 0x0000001800b97308 */ /* 0x0003e20000000800 */
[----:B------:R-:W-:-:S02]  /*94b0*/  FMUL.FTZ R53, R53, R178 ;  /* 0x000000b235357220 */ /* 0x000fc40000410000 */
[-C--:B------:R-:W-:Y:S01]  /*94c0*/  FMUL.FTZ R54, R54, R177.reuse ;  /* 0x000000b136367220 */ /* 0x080fe20000410000 */
[-C--:B------:R-:W-:Y:S01]  /*94d0*/  HMMA.16816.F32.BF16 R36, R4, R14.reuse, R36 ;  /* 0x0000000e0424723c */ /* 0x080fe20000041824 */
[----:B------:R-:W-:Y:S02]  /*94e0*/  FMUL.FTZ R55, R55, R177 ;  /* 0x000000b137377220 */ /* 0x000fe40000410000 */
[-C--:B------:R-:W-:Y:S01]  /*94f0*/  FMUL.FTZ R56, R56, R188.reuse ;  /* 0x000000bc38387220 */ /* 0x080fe20000410000 */
[----:B------:R-:W-:Y:S01]  /*9500*/  MUFU.EX2 R198, R198 ;  /* 0x000000c600c67308 */ /* 0x000fe20000000800 */
[----:B------:R-:W-:Y:S02]  /*9510*/  FMUL.FTZ R57, R57, R188 ;  /* 0x000000bc39397220 */ /* 0x000fe40000410000 */
[-C--:B------:R-:W-:Y:S01]  /*9520*/  FMUL.FTZ R58, R58, R179.reuse ;  /* 0x000000b33a3a7220 */ /* 0x080fe20000410000 */
[----:B------:R-:W-:Y:S01]  /*9530*/  HMMA.16816.F32.BF16 R40, R8, R14, R40 ;  /* 0x0000000e0828723c */ /* 0x000fe20000041828 */
[----:B------:R-:W2:Y:S01]  /*9540*/  LDSM.16.MT88.4 R12, [R210+0xa000] ;  /* 0x00a00000d20c783b */ /* 0x000ea20000004200 */
[----:B------:R-:W-:-:S02]  /*9550*/  FMUL.FTZ R59, R59, R179 ;  /* 0x000000b33b3b7220 */ /* 0x000fc40000410000 */
[-C--:B------:R-:W-:Y:S01]  /*9560*/  FMUL.FTZ R60, R60, R188.reuse ;  /* 0x000000bc3c3c7220 */ /* 0x080fe20000410000 */
[----:B------:R-:W-:Y:S01]  /*9570*/  MUFU.EX2 R252, R252 ;  /* 0x000000fc00fc7308 */ /* 0x000fe20000000800 */
[----:B------:R-:W-:Y:S02]  /*9580*/  FMUL.FTZ R61, R61, R188 ;  /* 0x000000bc3d3d7220 */ /* 0x000fe40000410000 */
[-C--:B------:R-:W-:Y:S02]  /*9590*/  FMUL.FTZ R62, R62, R179.reuse ;  /* 0x000000b33e3e7220 */ /* 0x080fe40000410000 */
[----:B------:R-:W-:Y:S02]  /*95a0*/  FMUL.FTZ R63, R63, R179 ;  /* 0x000000b33f3f7220 */ /* 0x000fe40000410000 */
[-C--:B------:R-:W-:Y:S01]  /*95b0*/  FMUL.FTZ R64, R64, R178.reuse ;  /* 0x000000b240407220 */ /* 0x080fe20000410000 */
[----:B------:R-:W-:Y:S01]  /*95c0*/  MUFU.EX2 R180, R180 ;  /* 0x000000b400b47308 */ /* 0x000fe20000000800 */
        /* <DEDUP_REMOVED lines=14> */
[-C--:B--2---:R-:W-:Y:S01]  /*96b0*/  HMMA.16816.F32.BF16 R44, R8, R12.reuse, R44 ;  /* 0x0000000c082c723c */ /* 0x084fe2000004182c */
        /* <DEDUP_REMOVED lines=52> */
[----:B------:R-:W2:Y:S01]  /*9a00*/  LDSM.16.MT88.4 R12, [R208+0xa000] ;  /* 0x00a00000d00c783b */ /* 0x000ea20000004200 */
        /* <DEDUP_REMOVED lines=36> */
[----:B------:R-:W2:Y:S01]  /*9c50*/  LDSM.16.MT88.4 R12, [R212+0xb000] ;  /* 0x00b00000d40c783b */ /* 0x000ea20000004200 */
[----:B------:R-:W-:-:S02]  /*9c60*/  FMUL.FTZ R139, R139, R179 ;  /* 0x000000b38b8b7220 */ /* 0x000fc40000410000 */
[----:B------:R-:W-:Y:S02]  /*9c70*/  FFMA.FTZ R243, R243, R188, R183 ;  /* 0x000000bcf3f37223 */ /* 0x000fe400000100b7 */
[----:B------:R-:W-:Y:S02]  /*9c80*/  FFMA.FTZ R164, R238, R179, R164 ;  /* 0x000000b3eea47223 */ /* 0x000fe400000100a4 */
[----:B------:R-:W-:Y:S02]  /*9c90*/  FFMA.FTZ R172, R241, R178, R172 ;  /* 0x000000b2f1ac7223 */ /* 0x000fe400000100ac */
[----:B------:R-:W-:Y:S02]  /*9ca0*/  FFMA.FTZ R174, R239, R177, R174 ;  /* 0x000000b1efae7223 */ /* 0x000fe400000100ae */
        /* <DEDUP_REMOVED lines=25> */
[----:B------:R-:W-:Y:S01]  /*9e40*/  HMMA.16816.F32.BF16 R128, R8, R14, R128 ;  /* 0x0000000e0880723c */ /* 0x000fe20000041880 */
[----:B------:R-:W2:Y:S07]  /*9e50*/  LDSM.16.MT88.4 R12, [R208+0xb000] ;  /* 0x00b00000d00c783b */ /* 0x000eae0000004200 */
[-C--:B--2---:R-:W-:Y:S08]  /*9e60*/  HMMA.16816.F32.BF16 R140, R4, R12.reuse, R140 ;  /* 0x0000000c048c723c */ /* 0x084ff0000004188c */
[----:B------:R-:W-:Y:S07]  /*9e70*/  HMMA.16816.F32.BF16 R144, R8, R12, R144 ;  /* 0x0000000c0890723c */ /* 0x000fee0000041890 */
[C---:B------:R-:W-:Y:S01]  /*9e80*/  LOP3.LUT R13, R26.reuse, 0xff, RZ, 0xc0, !PT ;  /* 0x000000ff1a0d7812 */ /* 0x040fe200078ec0ff */
[-C--:B------:R-:W-:Y:S01]  /*9e90*/  HMMA.16816.F32.BF16 R4, R4, R14.reuse, R132 ;  /* 0x0000000e0404723c */ /* 0x080fe20000041884 */
[----:B------:R-:W2:Y:S07]  /*9ea0*/  MUFU.EX2 R132, R34 ;  /* 0x0000002200847308 */ /* 0x000eae0000000800 */
[----:B------:R-:W-:Y:S07]  /*9eb0*/  HMMA.16816.F32.BF16 R8, R8, R14, R136 ;  /* 0x0000000e0808723c */ /* 0x000fee0000041888 */
[----:B------:R-:W-:-:S02]  /*9ec0*/  LOP3.LUT R15, R26, 0xffff, RZ, 0xc0, !PT ;  /* 0x0000ffff1a0f7812 */ /* 0x000fc400078ec0ff */
[----:B------:R-:W-:Y:S01]  /*9ed0*/  SHF.R.U32.HI R14, RZ, 0x18, R26 ;  /* 0x00000018ff0e7819 */ /* 0x000fe2000001161a */
[----:B------:R-:W-:Y:S01]  /*9ee0*/  IMAD.WIDE.U32 R26, R199, -0x2daee0ad, RZ ;  /* 0xd2511f53c71a7825 */ /* 0x000fe200078e00ff */
[----:B-1----:R-:W-:Y:S02]  /*9ef0*/  SHF.R.U32.HI R24, RZ, 0x8, R15 ;  /* 0x00000008ff187819 */ /* 0x002fe4000001160f */
[----:B------:R-:W-:Y:S01]  /*9f00*/  PRMT R25, R25, 0x5410, R14 ;  /* 0x0000541019197816 */ /* 0x000fe2000000000e */
[----:B--2---:R-:W-:Y:S01]  /*9f10*/  IMAD.MOV.U32 R188, RZ, RZ, R132 ;  /* 0x000000ffffbc7224 */ /* 0x004fe200078e0084 */
[----:B------:R-:W-:Y:S01]  /*9f20*/  SHF.R.U32.HI R21, RZ, 0x10, R26 ;  /* 0x00000010ff157819 */ /* 0x000fe2000001161a */
[----:B------:R-:W-:Y:S01]  /*9f30*/  FFMA.FTZ R199, R29, c[0x0][0x23c], -R181 ;  /* 0x00008f001dc77a23 */ /* 0x000fe200000108b5 */
[----:B------:R-:W-:Y:S01]  /*9f40*/  LOP3.LUT R12, R27, UR17, R190, 0x96, !PT ;  /* 0x000000111b0c7c12 */ /* 0x000fe2000f8e96be */
[----:B------:R-:W-:Y:S01]  /*9f50*/  FFMA.FTZ R190, R23, c[0x0][0x23c], -R182 ;  /* 0x00008f0017be7a23 */ /* 0x000fe200000108b6 */
[----:B------:R-:W-:Y:S01]  /*9f60*/  SHF.R.U32.HI R135, RZ, 0x18, R26 ;  /* 0x00000018ff877819 */ /* 0x000fe2000001161a */
[----:B------:R-:W-:Y:S01]  /*9f70*/  FFMA.FTZ R182, R28, c[0x0][0x23c], -R182 ;  /* 0x00008f001cb67a23 */ /* 0x000fe200000108b6 */
[----:B------:R-:W-:Y:S01]  /*9f80*/  LOP3.LUT R14, R21, 0xff, RZ, 0xc0, !PT ;  /* 0x000000ff150e7812 */ /* 0x000fe200078ec0ff */
[--C-:B------:R-:W-:Y:S01]  /*9f90*/  HSET2.LE.AND R25, R25, R186.reuse, PT ;  /* 0x000000ba19197233 */ /* 0x100fe20003803000 */
[----:B------:R-:W-:Y:S01]  /*9fa0*/  LOP3.LUT R21, R32, 0xff, RZ, 0xc0, !PT ;  /* 0x000000ff20157812 */ /* 0x000fe200078ec0ff */
[----:B------:R-:W-:Y:S01]  /*9fb0*/  MUFU.EX2 R190, R190 ;  /* 0x000000be00be7308 */ /* 0x000fe20000000800 */
[----:B------:R-:W-:Y:S01]  /*9fc0*/  PRMT R135, R14, 0x5410, R135 ;  /* 0x000054100e877816 */ /* 0x000fe20000000087 */
[--C-:B------:R-:W-:Y:S01]  /*9fd0*/  FFMA.FTZ R181, R30, c[0x0][0x23c], -R187.reuse ;  /* 0x00008f001eb57a23 */ /* 0x100fe200000108bb */
[----:B------:R-:W-:Y:S01]  /*9fe0*/  LOP3.LUT R14, R32, 0xffff, RZ, 0xc0, !PT ;  /* 0x0000ffff200e7812 */ /* 0x000fe200078ec0ff */
[----:B------:R-:W-:Y:S01]  /*9ff0*/  FFMA.FTZ R187, R184, c[0x0][0x23c], -R187 ;  /* 0x00008f00b8bb7a23 */ /* 0x000fe200000108bb */
[----:B------:R-:W-:Y:S01]  /*a000*/  SHF.R.U32.HI R15, RZ, 0x10, R32 ;  /* 0x00000010ff0f7819 */ /* 0x000fe20000011620 */
[----:B------:R-:W-:Y:S01]  /*a010*/  HSET2.LE.AND R135, R135, R186, PT ;  /* 0x000000ba87877233 */ /* 0x000fe20003803000 */
[----:B------:R-:W-:Y:S01]  /*a020*/  SHF.R.U32.HI R14, RZ, 0x8, R14 ;  /* 0x00000008ff0e7819 */ /* 0x000fe2000001160e */
[----:B------:R-:W1:Y:S01]  /*a030*/  MUFU.EX2 R182, R182 ;  /* 0x000000b600b67308 */ /* 0x000e620000000800 */
[----:B------:R-:W-:-:S02]  /*a040*/  LOP3.LUT R22, R26, 0xffff, RZ, 0xc0, !PT ;  /* 0x0000ffff1a167812 */ /* 0x000fc400078ec0ff */
[----:B------:R-:W-:Y:S02]  /*a050*/  PRMT R21, R21, 0x5410, R14 ;  /* 0x0000541015157816 */ /* 0x000fe4000000000e */
[C---:B------:R-:W-:Y:S02]  /*a060*/  LOP3.LUT R14, R12.reuse, 0xffff, RZ, 0xc0, !PT ;  /* 0x0000ffff0c0e7812 */ /* 0x040fe400078ec0ff */
[----:B------:R-:W-:Y:S01]  /*a070*/  LOP3.LUT R27, R12, 0xff, RZ, 0xc0, !PT ;  /* 0x000000ff0c1b7812 */ /* 0x000fe200078ec0ff */
[----:B------:R-:W-:Y:S01]  /*a080*/  HSET2.LE.AND R21, R21, R186, PT ;  /* 0x000000ba15157233 */ /* 0x000fe20003803000 */
[----:B------:R-:W-:Y:S01]  /*a090*/  SHF.R.U32.HI R14, RZ, 0x8, R14 ;  /* 0x00000008ff0e7819 */ /* 0x000fe2000001160e */
[----:B------:R-:W2:Y:S01]  /*a0a0*/  MUFU.EX2 R199, R199 ;  /* 0x000000c700c77308 */ /* 0x000ea20000000800 */
[----:B------:R-:W-:Y:S02]  /*a0b0*/  SHF.R.U32.HI R32, RZ, 0x18, R32 ;  /* 0x00000018ff207819 */ /* 0x000fe40000011620 */
[----:B------:R-:W-:-:S02]  /*a0c0*/  LOP3.LUT R15, R15, 0xff, RZ, 0xc0, !PT ;  /* 0x000000ff0f0f7812 */ /* 0x000fc400078ec0ff */
[----:B------:R-:W-:Y:S02]  /*a0d0*/  PRMT R27, R27, 0x5410, R14 ;  /* 0x000054101b1b7816 */ /* 0x000fe4000000000e */
[--C-:B------:R-:W-:Y:S01]  /*a0e0*/  SHF.R.U32.HI R14, RZ, 0x10, R12.reuse ;  /* 0x00000010ff0e7819 */ /* 0x100fe2000001160c */
[----:B------:R-:W-:Y:S01]  /*a0f0*/  MUFU.EX2 R181, R181 ;  /* 0x000000b500b57308 */ /* 0x000fe20000000800 */
[----:B------:R-:W-:Y:S01]  /*a100*/  SHF.R.U32.HI R133, RZ, 0x18, R12 ;  /* 0x00000018ff857819 */ /* 0x000fe2000001160c */
[--C-:B------:R-:W-:Y:S01]  /*a110*/  HSET2.LE.AND R132, R27, R186.reuse, PT ;  /* 0x000000ba1b847233 */ /* 0x100fe20003803000 */
[----:B------:R-:W-:Y:S02]  /*a120*/  PRMT R13, R13, 0x5410, R24 ;  /* 0x000054100d0d7816 */ /* 0x000fe40000000018 */
[----:B------:R-:W-:Y:S02]  /*a130*/  PRMT R15, R15, 0x5410, R32 ;  /* 0x000054100f0f7816 */ /* 0x000fe40000000020 */
[----:B-1----:R-:W-:Y:S01]  /*a140*/  F2FP.BF16.PACK_AB R12, R182, R197 ;  /* 0x000000c5b60c723e */ /* 0x002fe200000010ff */
[--C-:B------:R-:W-:Y:S01]  /*a150*/  HSET2.LE.AND R13, R13, R186.reuse, PT ;  /* 0x000000ba0d0d7233 */ /* 0x100fe20003803000 */
[----:B------:R-:W-:Y:S01]  /*a160*/  LOP3.LUT R23, R26, 0xff, RZ, 0xc0, !PT ;  /* 0x000000ff1a177812 */ /* 0x000fe200078ec0ff */
[----:B------:R-:W-:Y:S01]  /*a170*/  HSET2.LE.AND R15, R15, R186, PT ;  /* 0x000000ba0f0f7233 */ /* 0x000fe20003803000 */
[----:B------:R-:W-:Y:S01]  /*a180*/  SHF.R.U32.HI R22, RZ, 0x8, R22 ;  /* 0x00000008ff167819 */ /* 0x000fe20000011616 */
[----:B------:R-:W1:Y:S01]  /*a190*/  MUFU.EX2 R184, R33 ;  /* 0x0000002100b87308 */ /* 0x000e620000000800 */
[----:B------:R-:W-:-:S02]  /*a1a0*/  LOP3.LUT R139, R25, R12, RZ, 0xc0, !PT ;  /* 0x0000000c198b7212 */ /* 0x000fc400078ec0ff */
[----:B------:R-:W-:Y:S01]  /*a1b0*/  PRMT R23, R23, 0x5410, R22 ;  /* 0x0000541017177816 */ /* 0x000fe20000000016 */
[----:B------:R-:W3:Y:S01]  /*a1c0*/  LDSM.16.MT88.4 R24, [R212+0xa800] ;  /* 0x00a80000d418783b */ /* 0x000ee20000004200 */
[----:B------:R-:W-:Y:S02]  /*a1d0*/  LOP3.LUT R14, R14, 0xff, RZ, 0xc0, !PT ;  /* 0x000000ff0e0e7812 */ /* 0x000fe400078ec0ff */
[----:B------:R-:W-:Y:S01]  /*a1e0*/  F2FP.BF16.PACK_AB R12, R190, R191 ;  /* 0x000000bfbe0c723e */ /* 0x000fe200000010ff */
[--C-:B------:R-:W-:Y:S01]  /*a1f0*/  HSET2.LE.AND R134, R23, R186.reuse, PT ;  /* 0x000000ba17867233 */ /* 0x100fe20003803000 */
[----:B------:R-:W-:Y:S01]  /*a200*/  F2FP.BF16.PACK_AB R138, R198, R185 ;  /* 0x000000b9c68a723e */ /* 0x000fe200000010ff */
[----:B------:R-:W-:Y:S01]  /*a210*/  MUFU.EX2 R183, R187 ;  /* 0x000000bb00b77308 */ /* 0x000fe20000000800 */
[----:B------:R-:W-:Y:S01]  /*a220*/  F2FP.BF16.PACK_AB R136, R189, R196 ;  /* 0x000000c4bd88723e */ /* 0x000fe200000010ff */
[----:B------:R-:W-:Y:S01]  /*a230*/  FADD.FTZ R196, R196, R169 ;  /* 0x000000a9c4c47221 */ /* 0x000fe20000010000 */
[----:B------:R-:W-:Y:S01]  /*a240*/  PRMT R133, R14, 0x5410, R133 ;  /* 0x000054100e857816 */ /* 0x000fe20000000085 */
[----:B------:R-:W-:Y:S01]  /*a250*/  FADD.FTZ R191, R191, R16 ;  /* 0x00000010bfbf7221 */ /* 0x000fe20000010000 */
[----:B------:R-:W-:Y:S01]  /*a260*/  LOP3.LUT R138, R13, R138, RZ, 0xc0, !PT ;  /* 0x0000008a0d8a7212 */ /* 0x000fe200078ec0ff */
[----:B------:R-:W-:Y:S01]  /*a270*/  FADD.FTZ R196, R189, R196 ;  /* 0x000000c4bdc47221 */ /* 0x000fe20000010000 */
[----:B------:R-:W-:Y:S01]  /*a280*/  LOP3.LUT R136, R21, R136, RZ, 0xc0, !PT ;  /* 0x0000008815887212 */ /* 0x000fe200078ec0ff */
[----:B------:R-:W-:Y:S01]  /*a290*/  HSET2.LE.AND R133, R133, R186, PT ;  /* 0x000000ba85857233 */ /* 0x000fe20003803000 */
[----:B------:R-:W-:Y:S01]  /*a2a0*/  LOP3.LUT R137, R15, R12, RZ, 0xc0, !PT ;  /* 0x0000000c0f897212 */ /* 0x000fe200078ec0ff */
[----:B------:R-:W4:Y:S01]  /*a2b0*/  LDSM.16.MT88.4 R20, [R210+0xa800] ;  /* 0x00a80000d214783b */ /* 0x000f220000004200 */
[----:B------:R-:W3:Y:S01]  /*a2c0*/  MUFU.EX2 R186, R35 ;  /* 0x0000002300ba7308 */ /* 0x000ee20000000800 */
[----:B--2---:R-:W-:Y:S01]  /*a2d0*/  F2FP.BF16.PACK_AB R29, R252, R199 ;  /* 0x000000c7fc1d723e */ /* 0x004fe200000010ff */
[----:B------:R-:W-:Y:S01]  /*a2e0*/  FADD.FTZ R199, R199, R176 ;  /* 0x000000b0c7c77221 */ /* 0x000fe20000010000 */
[----:B------:R-:W2:Y:S01]  /*a2f0*/  LDSM.16.MT88.4 R12, [R209+0xa800] ;  /* 0x00a80000d10c783b */ /* 0x000ea20000004200 */
[----:B-1----:R-:W-:Y:S01]  /*a300*/  F2FP.BF16.PACK_AB R28, R184, R181 ;  /* 0x000000b5b81c723e */ /* 0x002fe200000010ff */
[----:B------:R-:W-:Y:S01]  /*a310*/  FADD.FTZ R181, R181, R0 ;  /* 0x00000000b5b57221 */ /* 0x000fe20000010000 */
[----:B------:R-:W-:Y:S01]  /*a320*/  LOP3.LUT R132, R132, R29, RZ, 0xc0, !PT ;  /* 0x0000001d84847212 */ /* 0x000fe200078ec0ff */
[----:B------:R-:W-:Y:S01]  /*a330*/  FADD.FTZ R190, R190, R191 ;  /* 0x000000bfbebe7221 */ /* 0x000fe20000010000 */
[----:B------:R-:W-:Y:S01]  /*a340*/  LOP3.LUT R133, R133, R28, RZ, 0xc0, !PT ;  /* 0x0000001c85857212 */ /* 0x000fe200078ec0ff */
[----:B------:R-:W-:Y:S01]  /*a350*/  FADD.FTZ R199, R252, R199 ;  /* 0x000000c7fcc77221 */ /* 0x000fe20000010000 */
[----:B------:R-:W-:Y:S01]  /*a360*/  F2FP.BF16.PACK_AB R29, R180, R188 ;  /* 0x000000bcb41d723e */ /* 0x000fe200000010ff */
[----:B------:R-:W-:-:S02]  /*a370*/  FADD.FTZ R181, R184, R181 ;  /* 0x000000b5b8b57221 */ /* 0x000fc40000010000 */
[----:B------:R-:W-:Y:S01]  /*a380*/  FADD.FTZ R185, R185, R196 ;  /* 0x000000c4b9b97221 */ /* 0x000fe20000010000 */
[----:B------:R-:W-:Y:S01]  /*a390*/  LOP3.LUT R134, R134, R29, RZ, 0xc0, !PT ;  /* 0x0000001d86867212 */ /* 0x000fe200078ec0ff */
[----:B------:R-:W-:Y:S01]  /*a3a0*/  FADD.FTZ R197, R197, R190 ;  /* 0x000000bec5c57221 */ /* 0x000fe20000010000 */
[----:B---3--:R-:W-:Y:S01]  /*a3b0*/  F2FP.BF16.PACK_AB R28, R183, R186 ;  /* 0x000000bab71c723e */ /* 0x008fe200000010ff */
[----:B------:R-:W1:Y:S01]  /*a3c0*/  LDSM.16.MT88.4 R32, [R208+0xa800] ;  /* 0x00a80000d020783b */ /* 0x000e620000004200 */
[----:B------:R-:W-:Y:S02]  /*a3d0*/  FADD.FTZ R199, R188, R199 ;  /* 0x000000c7bcc77221 */ /* 0x000fe40000010000 */
[----:B------:R-:W-:Y:S01]  /*a3e0*/  LOP3.LUT R135, R135, R28, RZ, 0xc0, !PT ;  /* 0x0000001c87877212 */ /* 0x000fe200078ec0ff */
[----:B------:R-:W-:Y:S01]  /*a3f0*/  FADD.FTZ R186, R186, R181 ;  /* 0x000000b5baba7221 */ /* 0x000fe20000010000 */
[----:B------:R-:W3:Y:S01]  /*a400*/  LDSM.16.MT88.4 R28, [R212+0xb800] ;  /* 0x00b80000d41c783b */ /* 0x000ee20000004200 */
[----:B------:R-:W-:Y:S01]  /*a410*/  HMMA.16816.F32.BF16 R160, R136, R24, R160 ;  /* 0x0000001888a0723c */ /* 0x000fe200000418a0 */
[----:B------:R-:W-:-:S02]  /*a420*/  FADD.FTZ R243, R198, R185 ;  /* 0x000000b9c6f37221 */ /* 0x000fc40000010000 */
[----:B------:R-:W-:Y:S02]  /*a430*/  FADD.FTZ R238, R182, R197 ;  /* 0x000000c5b6ee7221 */ /* 0x000fe40000010000 */
[----:B------:R-:W-:Y:S02]  /*a440*/  FADD.FTZ R241, R180, R199 ;  /* 0x000000c7b4f17221 */ /* 0x000fe40000010000 */
[----:B------:R-:W-:Y:S01]  /*a450*/  FADD.FTZ R239, R183, R186 ;  /* 0x000000bab7ef7221 */ /* 0x000fe20000010000 */
[C---:B------:R-:W-:Y:S08]  /*a460*/  HMMA.16816.F32.BF16 R156, R132.reuse, R24, R156 ;  /* 0x00000018849c723c */ /* 0x040ff0000004189c */
[-C--:B------:R-:W-:Y:S08]  /*a470*/  HMMA.16816.F32.BF16 R36, R132, R26.reuse, R36 ;  /* 0x0000001a8424723c */ /* 0x080ff00000041824 */
[C---:B------:R-:W-:Y:S01]  /*a480*/  HMMA.16816.F32.BF16 R40, R136.reuse, R26, R40 ;  /* 0x0000001a8828723c */ /* 0x040fe20000041828 */
[----:B------:R-:W1:Y:S07]  /*a490*/  LDSM.16.MT88.4 R24, [R210+0xb800] ;  /* 0x00b80000d218783b */ /* 0x000e6e0000004200 */
[-C--:B----4-:R-:W-:Y:S08]  /*a4a0*/  HMMA.16816.F32.BF16 R44, R136, R20.reuse, R44 ;  /* 0x00000014882c723c */ /* 0x090ff0000004182c */
[C---:B------:R-:W-:Y:S08]  /*a4b0*/  HMMA.16816.F32.BF16 R48, R132.reuse, R20, R48 ;  /* 0x000000148430723c */ /* 0x040ff00000041830 */
[-C--:B------:R-:W-:Y:S08]  /*a4c0*/  HMMA.16816.F32.BF16 R52, R132, R22.reuse, R52 ;  /* 0x000000168434723c */ /* 0x080ff00000041834 */
[C---:B------:R-:W-:Y:S01]  /*a4d0*/  HMMA.16816.F32.BF16 R56, R136.reuse, R22, R56 ;  /* 0x000000168838723c */ /* 0x040fe20000041838 */
[----:B------:R-:W4:Y:S07]  /*a4e0*/  LDSM.16.MT88.4 R20, [R209+0xb800] ;  /* 0x00b80000d114783b */ /* 0x000f2e0000004200 */
[-C--:B--2---:R-:W-:Y:S08]  /*a4f0*/  HMMA.16816.F32.BF16 R60, R136, R12.reuse, R60 ;  /* 0x0000000c883c723c */ /* 0x084ff0000004183c */
[C---:B------:R-:W-:Y:S08]  /*a500*/  HMMA.16816.F32.BF16 R64, R132.reuse, R12, R64 ;  /* 0x0000000c8440723c */ /* 0x040ff00000041840 */
[-C--:B------:R-:W-:Y:S08]  /*a510*/  HMMA.16816.F32.BF16 R68, R132, R14.reuse, R68 ;  /* 0x0000000e8444723c */ /* 0x080ff00000041844 */
[----:B------:R-:W-:Y:S01]  /*a520*/  HMMA.16816.F32.BF16 R72, R136, R14, R72 ;  /* 0x0000000e8848723c */ /* 0x000fe20000041848 */
[----:B------:R-:W2:Y:S07]  /*a530*/  LDSM.16.MT88.4 R12, [R208+0xb800] ;  /* 0x00b80000d00c783b */ /* 0x000eae0000004200 */
[C---:B-1----:R-:W-:Y:S08]  /*a540*/  HMMA.16816.F32.BF16 R80, R132.reuse, R32, R80 ;  /* 0x000000208450723c */ /* 0x042ff00000041850 */
[C---:B------:R-:W-:Y:S08]  /*a550*/  HMMA.16816.F32.BF16 R84, R132.reuse, R34, R84 ;  /* 0x000000228454723c */ /* 0x040ff00000041854 */
[C---:B---3--:R-:W-:Y:S08]  /*a560*/  HMMA.16816.F32.BF16 R96, R132.reuse, R28, R96 ;  /* 0x0000001c8460723c */ /* 0x048ff00000041860 */
[C---:B------:R-:W-:Y:S08]  /*a570*/  HMMA.16816.F32.BF16 R100, R132.reuse, R30, R100 ;  /* 0x0000001e8464723c */ /* 0x040ff00000041864 */
[C---:B------:R-:W-:Y:S08]  /*a580*/  HMMA.16816.F32.BF16 R108, R132.reuse, R24, R108 ;  /* 0x00000018846c723c */ /* 0x040ff0000004186c */
[C---:B------:R-:W-:Y:S08]  /*a590*/  HMMA.16816.F32.BF16 R112, R132.reuse, R26, R112 ;  /* 0x0000001a8470723c */ /* 0x040ff00000041870 */
[C---:B----4-:R-:W-:Y:S08]  /*a5a0*/  HMMA.16816.F32.BF16 R124, R132.reuse, R20, R124 ;  /* 0x00000014847c723c */ /* 0x050ff0000004187c */
[C---:B------:R-:W-:Y:S08]  /*a5b0*/  HMMA.16816.F32.BF16 R148, R132.reuse, R22, R148 ;  /* 0x000000168494723c */ /* 0x040ff00000041894 */
[----:B--2---:R-:W-:Y:S08]  /*a5c0*/  HMMA.16816.F32.BF16 R140, R132, R12, R140 ;  /* 0x0000000c848c723c */ /* 0x004ff0000004188c */
        /* <DEDUP_REMOVED lines=12> */
[----:B------:R-:W-:Y:S01]  /*a690*/  UIADD3 UR4, UR26, -0x2, URZ ;  /* 0xfffffffe1a047890 */ /* 0x000fe2000fffe03f */
[----:B------:R-:W-:Y:S01]  /*a6a0*/  IMAD.MOV.U32 R3, RZ, RZ, R244 ;  /* 0x000000ffff037224 */ /* 0x000fe200078e00f4 */
[----:B------:R-:W-:-:S04]  /*a6b0*/  DEPBAR.LE SB0, 0x0 ;  /* 0x000080000000791a */ /* 0x000fc80000000000 */
[----:B------:R-:W-:Y:S01]  /*a6c0*/  IMAD.U32 R0, RZ, RZ, UR4 ;  /* 0x00000004ff007e24 */ /* 0x000fe2000f8e00ff */
[----:B------:R-:W-:Y:S02]  /*a6d0*/  ULDC UR5, c[0x0][0x1a0] ;  /* 0x0000680000057ab9 */ /* 0x000fe40000000800 */
[----:B------:R-:W-:Y:S01]  /*a6e0*/  USHF.L.U32 UR5, UR5, 0x6, URZ ;  /* 0x0000000605057899 */ /* 0x000fe2000800063f */
[----:B------:R-:W-:-:S03]  /*a6f0*/  IMAD R0, R0, UR22, R3 ;  /* 0x0000001600007c24 */ /* 0x000fc6000f8e0203 */
[----:B------:R-:W-:Y:S02]  /*a700*/  UIADD3 UR4, UP0, -UR5, 0x80, URZ ;  /* 0x0000008005047890 */ /* 0x000fe4000ff1e13f */
[----:B------:R-:W-:Y:S02]  /*a710*/  LEA R0, R0, c[0x0][0x170], 0x1 ;  /* 0x00005c0000007a11 */ /* 0x000fe400078e08ff */
[----:B------:R-:W-:Y:S01]  /*a720*/  UIADD3.X UR32, URZ, ~UR30, URZ, UP0, !UPT ;  /* 0x8000001e3f207290 */ /* 0x000fe200087fe43f */
[----:B------:R-:W-:Y:S01]  /*a730*/  BAR.SYNC.DEFER_BLOCKING 0x0 ;  /* 0x0000000000007b1d */ /* 0x000fe20000010000 */
[----:B------:R-:W-:Y:S01]  /*a740*/  IADD3 R0, R0, -UR5, RZ ;  /* 0x8000000500007c10 */ /* 0x000fe2000fffe0ff */
[----:B------:R-:W-:Y:S01]  /*a750*/  UISETP.NE.AND UP0, UPT, UR26, 0x4, UPT ;  /* 0x000000041a00788c */ /* 0x000fe2000bf05270 */
[----:B-----5:R-:W-:Y:S02]  /*a760*/  IADD3 R4, P1, R192, -UR5, RZ ;  /* 0x80000005c0047c10 */ /* 0x020fe4000ff3e0ff */
[----:B------:R-:W-:-:S02]  /*a770*/  IADD3 R6, P3, R0, -UR5, RZ ;  /* 0x8000000500067c10 */ /* 0x000fc4000ff7e0ff */
[----:B------:R-:W-:Y:S02]  /*a780*/  IADD3 R8, P2, R0, UR4, RZ ;  /* 0x0000000400087c10 */ /* 0x000fe4000ff5e0ff */
[----:B------:R-:W-:Y:S02]  /*a790*/  IADD3 R16, P0, R192, UR4, RZ ;  /* 0x00000004c0107c10 */ /* 0x000fe4000ff1e0ff */
[C---:B------:R-:W-:Y:S02]  /*a7a0*/  IADD3.X R7, R195.reuse, ~UR30, RZ, P3, !PT ;  /* 0x8000001ec3077c10 */ /* 0x040fe40009ffe4ff */
[----:B------:R-:W-:Y:S02]  /*a7b0*/  IADD3.X R9, R195, UR32, RZ, P2, !PT ;  /* 0x00000020c3097c10 */ /* 0x000fe400097fe4ff */
[C---:B------:R-:W-:Y:S01]  /*a7c0*/  IADD3.X R5, R193.reuse, ~UR30, RZ, P1, !PT ;  /* 0x8000001ec1057c10 */ /* 0x040fe20008ffe4ff */
[----:B------:R-:W-:Y:S01]  /*a7d0*/  STL.64 [R1+0x18], R6 ;  /* 0x0000180601007387 */ /* 0x000fe20000100a00 */
[----:B------:R-:W-:-:S02]  /*a7e0*/  IADD3.X R17, R193, UR32, RZ, P0, !PT ;  /* 0x00000020c1117c10 */ /* 0x000fc400087fe4ff */
[----:B------:R-:W-:Y:S01]  /*a7f0*/  PLOP3.LUT P0, PT, PT, PT, UP0, 0x80, 0x0 ;  /* 0x000000000000781c */ /* 0x000fe20003f0f008 */
[----:B------:R-:W-:Y:S04]  /*a800*/  STL.64 [R1+0x10], R4 ;  /* 0x0000100401007387 */ /* 0x000fe80000100a00 */
[----:B------:R-:W-:Y:S01]  /*a810*/  @!PT LDS RZ, [RZ] ;  /* 0x00000000fffff984 */ /* 0x000fe20000000800 */
[----:B------:R-:W-:Y:S01]  /*a820*/  @!PT LDS RZ, [RZ] ;  /* 0x00000000fffff984 */ /* 0x000fe20000000800 */
[----:B------:R-:W-:Y:S01]  /*a830*/  @!PT LDS RZ, [RZ] ;  /* 0x00000000fffff984 */ /* 0x000fe20000000800 */
[----:B------:R1:W-:Y:S04]  /*a840*/  LDGSTS.E.BYPASS.LTC128B.128 [R226+0xa000], [R6.64] ;  /* 0x0a00000006e27fae */ /* 0x0003e8000b901d58 */
[----:B------:R2:W-:Y:S04]  /*a850*/  LDGSTS.E.BYPASS.LTC128B.128 [R226+0xb000], [R8.64] ;  /* 0x0b00000008e27fae */ /* 0x0005e8000b901d58 */
[----:B------:R1:W-:Y:S04]  /*a860*/  LDGSTS.E.BYPASS.LTC128B.128 [R226+0xa800], [R4.64] ;  /* 0x0a80000004e27fae */ /* 0x0003e8000b901d58 */
[----:B------:R3:W-:Y:S04]  /*a870*/  LDGSTS.E.BYPASS.LTC128B.128 [R226+0xb800], [R16.64] ;  /* 0x0b80000010e27fae */ /* 0x0007e8000b901d58 */
[----:B------:R-:W-:Y:S04]  /*a880*/  LDSM.16.M88.4 R180, [R217+0x8000] ;  /* 0x00800000d9b4783b */ /* 0x000fe80000000200 */
[----:B------:R-:W-:Y:S04]  /*a890*/  LDSM.16.M88.4 R24, [R217+0x8800] ;  /* 0x00880000d918783b */ /* 0x000fe80000000200 */
[----:B------:R-:W4:Y:S04]  /*a8a0*/  LDSM.16.M88.4 R172, [R218] ;  /* 0x00000000daac783b */ /* 0x000f280000000200 */
[----:B------:R-:W-:Y:S04]  /*a8b0*/  LDSM.16.M88.4 R192, [R215] ;  /* 0x00000000d7c0783b */ /* 0x000fe80000000200 */
[----:B------:R-:W-:Y:S04]  /*a8c0*/  LDSM.16.M88.4 R32, [R216+0x2000] ;  /* 0x00200000d820783b */ /* 0x000fe80000000200 */
[----:B-1----:R-:W1:Y:S04]  /*a8d0*/  LDSM.16.M88.4 R4, [R218+0x2000] ;  /* 0x00200000da04783b */ /* 0x002e680000000200 */
[----:B------:R-:W1:Y:S04]  /*a8e0*/  LDSM.16.M88.4 R188, [R207] ;  /* 0x00000000cfbc783b */ /* 0x000e680000000200 */
[----:B------:R-:W2:Y:S04]  /*a8f0*/  LDSM.16.M88.4 R28, [R216] ;  /* 0x00000000d81c783b */ /* 0x000ea80000000200 */
[----:B------:R-:W-:Y:S04]  /*a900*/  LDSM.16.M88.4 R168, [R211+0x8000] ;  /* 0x00800000d3a8783b */ /* 0x000fe80000000200 */
[----:B------:R-:W-:Y:S04]  /*a910*/  LDSM.16.M88.4 R196, [R213] ;  /* 0x00000000d5c4783b */ /* 0x000fe80000000200 */
[----:B------:R-:W0:Y:S01]  /*a920*/  LDGDEPBAR ;  /* 0x00000000000079af */ /* 0x000e220000000000 */
[C---:B----4-:R-:W-:Y:S08]  /*a930*/  HMMA.16816.F32.BF16 R184, R172.reuse, R180, RZ ;  /* 0x000000b4acb8723c */ /* 0x050ff000000418ff */
[----:B------:R-:W-:Y:S08]  /*a940*/  HMMA.16816.F32.BF16 R176, R172, R24, RZ ;  /* 0x00000018acb0723c */ /* 0x000ff000000418ff */
[C---:B-1----:R-:W-:Y:S08]  /*a950*/  HMMA.16816.F32.BF16 R20, R4.reuse, R180, RZ ;  /* 0x000000b40414723c */ /* 0x042ff000000418ff */
[C---:B--2---:R-:W-:Y:S08]  /*a960*/  HMMA.16816.F32.BF16 R8, R4.reuse, R24, RZ ;  /* 0x000000180408723c */ /* 0x044ff000000418ff */
[C---:B------:R-:W-:Y:S08]  /*a970*/  HMMA.16816.F32.BF16 R12, R4.reuse, R182, RZ ;  /* 0x000000b6040c723c */ /* 0x040ff000000418ff */
[----:B------:R-:W-:Y:S08]  /*a980*/  HMMA.16816.F32.BF16 R4, R4, R26, RZ ;  /* 0x0000001a0404723c */ /* 0x000ff000000418ff */
[----:B------:R-:W-:Y:S08]  /*a990*/  HMMA.16816.F32.BF16 R180, R172, R182, RZ ;  /* 0x000000b6acb4723c */ /* 0x000ff000000418ff */
[C---:B------:R-:W-:Y:S08]  /*a9a0*/  HMMA.16816.F32.BF16 R20, R32.reuse, R192, R20 ;  /* 0x000000c02014723c */ /* 0x040ff00000041814 */
        /* <DEDUP_REMOVED lines=35> */
[----:B------:R-:W4:Y:S04]  /*abe0*/  LDSM.16.M88.4 R188, [R205] ;  /* 0x00000000cdbc783b */ /* 0x000f280000000200 */
[----:B------:R-:W3:Y:S03]  /*abf0*/  LDSM.16.M88.4 R196, [R216+0x4000] ;  /* 0x00400000d8c4783b */ /* 0x000ee60000000200 */
        /* <DEDUP_REMOVED lines=12> */
[C---:B----4-:R-:W-:Y:S08]  /*acc0*/  HMMA.16816.F32.BF16 R20, R192.reuse, R188, R20 ;  /* 0x000000bcc014723c */ /* 0x050ff00000041814 */
[----:B------:R-:W-:Y:S08]  /*acd0*/  HMMA.16816.F32.BF16 R12, R192, R190, R12 ;  /* 0x000000bec00c723c */ /* 0x000ff0000004180c */
[C---:B---3--:R-:W-:Y:S08]  /*ace0*/  HMMA.16816.F32.BF16 R184, R196.reuse, R188, R184 ;  /* 0x000000bcc4b8723c */ /* 0x048ff000000418b8 */
        /* <DEDUP_REMOVED lines=53> */
.L_x_888:
[----:B------:R-:W2:Y:S01]  /*b040*/  LDL.64 R30, [R1] ;  /* 0x00000000011e7983 */ /* 0x000ea20000100a00 */
[----:B------:R-:W-:Y:S01]  /*b050*/  UIADD3 UR31, UR26, -0x4, URZ ;  /* 0xfffffffc1a1f7890 */ /* 0x000fe2000fffe03f */
[----:B------:R-:W-:Y:S01]  /*b060*/  IMAD.WIDE.U32 R28, R200, -0x2daee0ad, RZ ;  /* 0xd2511f53c81c7825 */ /* 0x000fe200078e00ff */
[----:B------:R-:W-:-:S03]  /*b070*/  UISETP.GE.AND UP0, UPT, UR26, 0x5, UPT ;  /* 0x000000051a00788c */ /* 0x000fc6000bf06270 */
[----:B------:R-:W-:Y:S02]  /*b080*/  IMAD.U32 R3, RZ, RZ, UR29 ;  /* 0x0000001dff037e24 */ /* 0x000fe4000f8e00ff */
[----:B------:R-:W-:Y:S02]  /*b090*/  IMAD.U32 R0, RZ, RZ, UR31 ;  /* 0x0000001fff007e24 */ /* 0x000fe4000f8e00ff */
[----:B-1----:R-:W-:Y:S01]  /*b0a0*/  IMAD.WIDE.U32 R24, R203, -0x326172a9, RZ ;  /* 0xcd9e8d57cb187825 */ /* 0x002fe200078e00ff */
[----:B------:R-:W-:-:S03]  /*b0b0*/  LOP3.LUT R188, R29, UR31, R3, 0x96, !PT ;  /* 0x0000001f1dbc7c12 */ /* 0x000fc6000f8e9603 */
[----:B------:R-:W-:Y:S01]  /*b0c0*/  IMAD R169, R0, 0x20, R249 ;  /* 0x0000002000a97824 */ /* 0x000fe200078e02f9 */
[----:B------:R-:W-:Y:S01]  /*b0d0*/  LOP3.LUT R3, R25, R201, RZ, 0x3c, !PT ;  /* 0x000000c919037212 */ /* 0x000fe200078e3cff */
[----:B------:R-:W-:-:S03]  /*b0e0*/  IMAD.WIDE.U32 R188, R188, -0x326172a9, RZ ;  /* 0xcd9e8d57bcbc7825 */ /* 0x000fc600078e00ff */
[C---:B------:R-:W-:Y:S02]  /*b0f0*/  IADD3 R17, R169.reuse, 0x1, RZ ;  /* 0x00000001a9117810 */ /* 0x040fe40007ffe0ff */
[----:B------:R-:W-:Y:S02]  /*b100*/  IADD3 R19, R169, 0x8, RZ ;  /* 0x00000008a9137810 */ /* 0x000fe40007ffe0ff */
[C---:B------:R-:W-:Y:S02]  /*b110*/  ISETP.GE.AND P1, PT, R17.reuse, R248, PT ;  /* 0x000000f81100720c */ /* 0x040fe40003f26270 */
[C---:B------:R-:W-:Y:S02]  /*b120*/  ISETP.GE.AND P2, PT, R17.reuse, R242, PT ;  /* 0x000000f21100720c */ /* 0x040fe40003f46270 */
[C---:B------:R-:W-:Y:S02]  /*b130*/  ISETP.GE.AND P5, PT, R17.reuse, R240, PT ;  /* 0x000000f01100720c */ /* 0x040fe40003fa6270 */
[----:B------:R-:W-:-:S02]  /*b140*/  ISETP.GE.AND P0, PT, R17, R2, PT ;  /* 0x000000021100720c */ /* 0x000fc40003f06270 */
[----:B------:R-:W-:Y:S02]  /*b150*/  IADD3 R17, R169, 0x9, RZ ;  /* 0x00000009a9117810 */ /* 0x000fe40007ffe0ff */
[----:B------:R-:W-:Y:S02]  /*b160*/  FSEL R168, R187, -INF , !P2 ;  /* 0xff800000bba87808 */ /* 0x000fe40005000000 */
[C---:B------:R-:W-:Y:S02]  /*b170*/  ISETP.GE.AND P6, PT, R19.reuse, R248, PT ;  /* 0x000000f81300720c */ /* 0x040fe40003fc6270 */
[----:B------:R-:W-:Y:S02]  /*b180*/  ISETP.GE.AND P4, PT, R19, R242, PT ;  /* 0x000000f21300720c */ /* 0x000fe40003f86270 */
[----:B------:R-:W-:Y:S02]  /*b190*/  ISETP.GE.AND P2, PT, R17, R248, PT ;  /* 0x000000f81100720c */ /* 0x000fe40003f46270 */
[----:B------:R-:W-:-:S02]  /*b1a0*/  FSEL R33, R180, -INF , !P6 ;  /* 0xff800000b4217808 */ /* 0x000fc40007000000 */
[----:B------:R-:W-:Y:S02]  /*b1b0*/  FSEL R182, R182, -INF , !P4 ;  /* 0xff800000b6b67808 */ /* 0x000fe40006000000 */
[----:B------:R-:W-:Y:S02]  /*b1c0*/  FSEL R35, R181, -INF , !P2 ;  /* 0xff800000b5237808 */ /* 0x000fe40005000000 */
[C---:B------:R-:W-:Y:S02]  /*b1d0*/  ISETP.GE.AND P6, PT, R17.reuse, R242, PT ;  /* 0x000000f21100720c */ /* 0x040fe40003fc6270 */
[C---:B------:R-:W-:Y:S02]  /*b1e0*/  ISETP.GE.AND P4, PT, R17.reuse, R240, PT ;  /* 0x000000f01100720c */ /* 0x040fe40003f86270 */
[----:B------:R-:W-:Y:S01]  /*b1f0*/  ISETP.GE.AND P2, PT, R17, R2, PT ;  /* 0x000000021100720c */ /* 0x000fe20003f46270 */
[----:B------:R-:W-:Y:S01]  /*b200*/  IMAD R17, R202, -0x326172a9, RZ ;  /* 0xcd9e8d57ca117824 */ /* 0x000fe200078e02ff */
[----:B------:R-:W-:-:S02]  /*b210*/  ISETP.GE.AND P3, PT, R19, R240, PT ;  /* 0x000000f01300720c */ /* 0x000fc40003f66270 */
[----:B------:R-:W-:Y:S02]  /*b220*/  FSEL R29, R185, -INF , !P1 ;  /* 0xff800000b91d7808 */ /* 0x000fe40004800000 */
[----:B------:R-:W-:Y:S02]  /*b230*/  ISETP.GE.AND P1, PT, R19, R2, PT ;  /* 0x000000021300720c */ /* 0x000fe40003f26270 */
[----:B------:R-:W-:Y:S02]  /*b240*/  LOP3.LUT R17, R189, UR15, R17, 0x96, !PT ;  /* 0x0000000fbd117c12 */ /* 0x000fe4000f8e9611 */
[----:B------:R-:W-:Y:S02]  /*b250*/  FSEL R164, R12, -INF , !P3 ;  /* 0xff8000000ca47808 */ /* 0x000fe40005800000 */
[----:B------:R-:W-:Y:S01]  /*b260*/  FSEL R185, R14, -INF , !P1 ;  /* 0xff8000000eb97808 */ /* 0x000fe20004800000 */
[----:B------:R-:W-:Y:S01]  /*b270*/  IMAD.WIDE.U32 R26, R17, -0x2daee0ad, RZ ;  /* 0xd2511f53111a7825 */ /* 0x000fe200078e00ff */
[----:B------:R-:W-:-:S02]  /*b280*/  FSEL R12, R13, -INF , !P4 ;  /* 0xff8000000d0c7808 */ /* 0x000fc40006000000 */
[----:B------:R-:W-:Y:S02]  /*b290*/  IADD3 R13, R169, 0x11, RZ ;  /* 0x00000011a90d7810 */ /* 0x000fe40007ffe0ff */
[----:B------:R-:W-:Y:S02]  /*b2a0*/  LOP3.LUT R14, R251, UR13, R188, 0x96, !PT ;  /* 0x0000000dfb0e7c12 */ /* 0x000fe4000f8e96bc */
[----:B------:R-:W-:Y:S02]  /*b2b0*/  FSEL R15, R15, -INF , !P2 ;  /* 0xff8000000f0f7808 */ /* 0x000fe40005000000 */
[----:B------:R-:W-:Y:S01]  /*b2c0*/  ISETP.GE.AND P2, PT, R13, R248, PT ;  /* 0x000000f80d00720c */ /* 0x000fe20003f46270 */
[----:B------:R-:W-:Y:S01]  /*b2d0*/  IMAD.WIDE.U32 R180, R14, -0x2daee0ad, RZ ;  /* 0xd2511f530eb47825 */ /* 0x000fe200078e00ff */
[----:B------:R-:W-:Y:S02]  /*b2e0*/  IADD3 R19, R169, 0x10, RZ ;  /* 0x00000010a9137810 */ /* 0x000fe40007ffe0ff */
[----:B------:R-:W-:-:S02]  /*b2f0*/  FSEL R177, R177, -INF , !P2 ;  /* 0xff800000b1b17808 */ /* 0x000fc40005000000 */
[----:B------:R-:W-:Y:S02]  /*b300*/  ISETP.GE.AND P2, PT, R13, R2, PT ;  /* 0x000000020d00720c */ /* 0x000fe40003f46270 */
[----:B------:R-:W-:Y:S02]  /*b310*/  ISETP.GE.AND P3, PT, R19, R240, PT ;  /* 0x000000f01300720c */ /* 0x000fe40003f66270 */
[----:B------:R-:W-:Y:S02]  /*b320*/  FSEL R25, R11, -INF , !P2 ;  /* 0xff8000000b197808 */ /* 0x000fe40005000000 */
[----:B------:R-:W-:Y:S02]  /*b330*/  ISETP.GE.AND P2, PT, R169, R248, PT ;  /* 0x000000f8a900720c */ /* 0x000fe40003f46270 */
[----:B------:R-:W-:Y:S02]  /*b340*/  LOP3.LUT R26, R181, UR10, R26, 0x96, !PT ;  /* 0x0000000ab51a7c12 */ /* 0x000fe4000f8e961a */
[----:B------:R-:W-:-:S02]  /*b350*/  FSEL R17, R8, -INF , !P3 ;  /* 0xff80000008117808 */ /* 0x000fc40005800000 */
[----:B------:R-:W-:Y:S02]  /*b360*/  ISETP.GE.AND P4, PT, R19, R2, PT ;  /* 0x000000021300720c */ /* 0x000fe40003f86270 */
[----:B------:R-:W-:Y:S02]  /*b370*/  FSEL R170, R183, -INF , !P6 ;  /* 0xff800000b7aa7808 */ /* 0x000fe40007000000 */
[----:B------:R-:W-:Y:S02]  /*b380*/  FSEL R184, R184, -INF , !P2 ;  /* 0xff800000b8b87808 */ /* 0x000fe40005000000 */
[C---:B------:R-:W-:Y:S02]  /*b390*/  ISETP.GE.AND P6, PT, R19.reuse, R248, PT ;  /* 0x000000f81300720c */ /* 0x040fe40003fc6270 */
[----:B------:R-:W-:Y:S02]  /*b3a0*/  ISETP.GE.AND P1, PT, R19, R242, PT ;  /* 0x000000f21300720c */ /* 0x000fe40003f26270 */
[----:B------:R-:W-:-:S02]  /*b3b0*/  FSEL R19, R10, -INF , !P4 ;  /* 0xff8000000a137808 */ /* 0x000fc40006000000 */
[----:B------:R-:W-:Y:S02]  /*b3c0*/  FSEL R178, R178, -INF , !P1 ;  /* 0xff800000b2b27808 */ /* 0x000fe40004800000 */
[----:B------:R-:W-:Y:S02]  /*b3d0*/  ISETP.GE.AND P1, PT, R13, R240, PT ;  /* 0x000000f00d00720c */ /* 0x000fe40003f26270 */
[----:B------:R-:W-:Y:S02]  /*b3e0*/  FSEL R16, R176, -INF , !P6 ;  /* 0xff800000b0107808 */ /* 0x000fe40007000000 */
[-C--:B------:R-:W-:Y:S02]  /*b3f0*/  ISETP.GE.AND P2, PT, R169, R242.reuse, PT ;  /* 0x000000f2a900720c */ /* 0x080fe40003f46270 */
[----:B------:R-:W-:Y:S02]  /*b400*/  LOP3.LUT R0, R189, UR15, R24, 0x96, !PT ;  /* 0x0000000fbd007c12 */ /* 0x000fe4000f8e9618 */
[----:B------:R-:W-:-:S02]  /*b410*/  ISETP.GE.AND P6, PT, R13, R242, PT ;  /* 0x000000f20d00720c */ /* 0x000fc40003fc6270 */
[----:B------:R-:W-:Y:S01]  /*b420*/  IADD3 R13, R169, 0x18, RZ ;  /* 0x00000018a90d7810 */ /* 0x000fe20007ffe0ff */
[----:B------:R-:W-:Y:S01]  /*b430*/  IMAD.WIDE.U32 R190, R0, -0x2daee0ad, RZ ;  /* 0xd2511f5300be7825 */ /* 0x000fe200078e00ff */
[----:B------:R-:W-:Y:S02]  /*b440*/  FSEL R24, R9, -INF , !P1 ;  /* 0xff80000009187808 */ /* 0x000fe40004800000 */
[----:B------:R-:W-:Y:S02]  /*b450*/  ISETP.GE.AND P3, PT, R13, R248, PT ;  /* 0x000000f80d00720c */ /* 0x000fe40003f66270 */
[----:B------:R-:W-:Y:S02]  /*b460*/  FSEL R179, R179, -INF , !P6 ;  /* 0xff800000b3b37808 */ /* 0x000fe40007000000 */
[C---:B------:R-:W-:Y:S02]  /*b470*/  ISETP.GE.AND P6, PT, R13.reuse, R242, PT ;  /* 0x000000f20d00720c */ /* 0x040fe40003fc6270 */
[----:B------:R-:W-:-:S02]  /*b480*/  ISETP.GE.AND P4, PT, R13, R240, PT ;  /* 0x000000f00d00720c */ /* 0x000fc40003f86270 */
[----:B------:R-:W-:Y:S02]  /*b490*/  ISETP.GE.AND P1, PT, R13, R2, PT ;  /* 0x000000020d00720c */ /* 0x000fe40003f26270 */
[----:B------:R-:W-:Y:S02]  /*b4a0*/  FSEL R13, R23, -INF , !P0 ;  /* 0xff800000170d7808 */ /* 0x000fe40004000000 */
[----:B--2---:R-:W-:Y:S01]  /*b4b0*/  LOP3.LUT R14, R27, UR12, R30, 0x96, !PT ;  /* 0x0000000c1b0e7c12 */ /* 0x004fe2000f8e961e */
[----:B------:R-:W-:-:S04]  /*b4c0*/  IMAD.WIDE.U32 R26, R26, -0x326172a9, RZ ;  /* 0xcd9e8d571a1a7825 */ /* 0x000fc800078e00ff */
[----:B------:R-:W-:Y:S01]  /*b4d0*/  IMAD.WIDE.U32 R30, R14, -0x326172a9, RZ ;  /* 0xcd9e8d570e1e7825 */ /* 0x000fe200078e00ff */
[----:B------:R-:W-:Y:S02]  /*b4e0*/  FSEL R14, R21, -INF , !P5 ;  /* 0xff800000150e7808 */ /* 0x000fe40006800000 */
[----:B------:R-:W-:Y:S02]  /*b4f0*/  ISETP.GE.AND P5, PT, R169, R240, PT ;  /* 0x000000f0a900720c */ /* 0x000fe40003fa6270 */
[----:B------:R-:W-:Y:S02]  /*b500*/  LOP3.LUT R8, R31, UR11, R250, 0x96, !PT ;  /* 0x0000000b1f087c12 */ /* 0x000fe4000f8e96fa */
[----:B------:R-:W-:-:S03]  /*b510*/  LOP3.LUT R30, R27, UR9, R30, 0x96, !PT ;  /* 0x000000091b1e7c12 */ /* 0x000fc6000f8e961e */
[----:B------:R-:W-:Y:S01]  /*b520*/  IMAD.WIDE.U32 R10, R8, -0x2daee0ad, RZ ;  /* 0xd2511f53080a7825 */ /* 0x000fe200078e00ff */
[----:B------:R-:W-:-:S03]  /*b530*/  FMNMX.FTZ R8, R167, R184, !PT ;  /* 0x000000b8a7087209 */ /* 0x000fc60007810000 */
[----:B------:R-:W-:Y:S01]  /*b540*/  IMAD.WIDE.U32 R30, R30, -0x2daee0ad, RZ ;  /* 0xd2511f531e1e7825 */ /* 0x000fe200078e00ff */
[----:B------:R-:W-:Y:S02]  /*b550*/  FMNMX.FTZ R8, R29, R8, !PT ;  /* 0x000000081d087209 */ /* 0x000fe40007810000 */
[----:B------:R-:W-:Y:S02]  /*b560*/  LOP3.LUT R187, R11, UR8, R180, 0x96, !PT ;  /* 0x000000080bbb7c12 */ /* 0x000fe4000f8e96b4 */
[----:B------:R-:W-:Y:S02]  /*b570*/  FMNMX.FTZ R8, R33, R8, !PT ;  /* 0x0000000821087209 */ /* 0x000fe40007810000 */
[----:B------:R-:W-:Y:S02]  /*b580*/  LOP3.LUT R9, R31, UR6, R10, 0x96, !PT ;  /* 0x000000061f097c12 */ /* 0x000fe4000f8e960a */
[----:B------:R-:W-:Y:S02]  /*b590*/  FMNMX.FTZ R11, R35, R8, !PT ;  /* 0x00000008230b7209 */ /* 0x000fe40007810000 */
[----:B------:R-:W-:Y:S01]  /*b5a0*/  FSEL R10, R186, -INF , !P2 ;  /* 0xff800000ba0a7808 */ /* 0x000fe20005000000 */
[----:B------:R-:W-:Y:S01]  /*b5b0*/  IMAD.WIDE.U32 R180, R9, -0x326172a9, RZ ;  /* 0xcd9e8d5709b47825 */ /* 0x000fe200078e00ff */
[----:B------:R-:W-:-:S02]  /*b5c0*/  ISETP.GE.AND P2, PT, R169, R2, PT ;  /* 0x00000002a900720c */ /* 0x000fc40003f46270 */
[----:B------:R-:W-:Y:S01]  /*b5d0*/  IADD3 R169, R169, 0x19, RZ ;  /* 0x00000019a9a97810 */ /* 0x000fe20007ffe0ff */
[----:B------:R-:W-:Y:S01]  /*b5e0*/  IMAD.WIDE.U32 R186, R187, -0x326172a9, RZ ;  /* 0xcd9e8d57bbba7825 */ /* 0x000fe200078e00ff */
[----:B------:R-:W-:Y:S02]  /*b5f0*/  FMNMX.FTZ R32, R16, R11, !PT ;  /* 0x0000000b10207209 */ /* 0x000fe40007810000 */
[----:B------:R-:W-:Y:S02]  /*b600*/  FSEL R8, R20, -INF , !P5 ;  /* 0xff80000014087808 */ /* 0x000fe40006800000 */
[----:B------:R-:W-:Y:S02]  /*b610*/  ISETP.GE.AND P0, PT, R169, R248, PT ;  /* 0x000000f8a900720c */ /* 0x000fe40003f06270 */
[----:B------:R-:W-:Y:S02]  /*b620*/  FSEL R20, R172, -INF , !P3 ;  /* 0xff800000ac147808 */ /* 0x000fe40005800000 */
[----:B------:R-:W-:-:S02]  /*b630*/  FMNMX.FTZ R11, R177, R32, !PT ;  /* 0x00000020b10b7209 */ /* 0x000fc40007810000 */
[----:B------:R-:W-:Y:S02]  /*b640*/  FSEL R21, R173, -INF , !P0 ;  /* 0xff800000ad157808 */ /* 0x000fe40004000000 */
[----:B------:R-:W-:Y:S02]  /*b650*/  FMNMX.FTZ R32, R20, R11, !PT ;  /* 0x0000000b14207209 */ /* 0x000fe40007810000 */
[C---:B------:R-:W-:Y:S02]  /*b660*/  LOP3.LUT R172, R180.reuse, 0xffff, RZ, 0xc0, !PT ;  /* 0x0000ffffb4ac7812 */ /* 0x040fe400078ec0ff */
[----:B------:R-:W-:Y:S02]  /*b670*/  FMNMX.FTZ R32, R21, R32, !PT ;  /* 0x0000002015207209 */ /* 0x000fe40007810000 */
[----:B------:R-:W-:Y:S02]  /*b680*/  LOP3.LUT R171, R180, 0xff, RZ, 0xc0, !PT ;  /* 0x000000ffb4ab7812 */ /* 0x000fe400078ec0ff */
[----:B------:R-:W-:Y:S01]  /*b690*/  SHF.R.U32.HI R172, RZ, 0x8, R172 ;  /* 0x00000008ffac7819 */ /* 0x000fe200000116ac */
[----:B------:R-:W1:Y:S01]  /*b6a0*/  SHFL.BFLY PT, R23, R32, 0x2, 0x1f ;  /* 0x0c401f0020177f89 */ /* 0x000e6200000e0000 */
[----:B------:R-:W-:-:S02]  /*b6b0*/  LOP3.LUT R34, R181, UR16, R186, 0x96, !PT ;  /* 0x00000010b5227c12 */ /* 0x000fc4000f8e96ba */
[----:B------:R-:W-:Y:S02]  /*b6c0*/  PRMT R171, R171, 0x5410, R172 ;  /* 0x00005410abab7816 */ /* 0x000fe400000000ac */
[C---:B------:R-:W-:Y:S02]  /*b6d0*/  LOP3.LUT R172, R34.reuse, 0xffff, RZ, 0xc0, !PT ;  /* 0x0000ffff22ac7812 */ /* 0x040fe400078ec0ff */
[C---:B------:R-:W-:Y:S02]  /*b6e0*/  ISETP.GE.AND P5, PT, R169.reuse, R242, PT ;  /* 0x000000f2a900720c */ /* 0x040fe40003fa6270 */
[C---:B------:R-:W-:Y:S02]  /*b6f0*/  ISETP.GE.AND P3, PT, R169.reuse, R240, PT ;  /* 0x000000f0a900720c */ /* 0x040fe40003f66270 */
[----:B------:R-:W-:Y:S02]  /*b700*/  ISETP.GE.AND P0, PT, R169, R2, PT ;  /* 0x00000002a900720c */ /* 0x000fe40003f06270 */
[----:B------:R-:W-:-:S02]  /*b710*/  LOP3.LUT R169, R34, 0xff, RZ, 0xc0, !PT ;  /* 0x000000ff22a97812 */ /* 0x000fc400078ec0ff */
[----:B------:R-:W-:Y:S02]  /*b720*/  SHF.R.U32.HI R172, RZ, 0x8, R172 ;  /* 0x00000008ffac7819 */ /* 0x000fe400000116ac */
[----:B------:R-:W-:Y:S02]  /*b730*/  SHF.R.U32.HI R9, RZ, 0x10, R34 ;  /* 0x00000010ff097819 */ /* 0x000fe40000011622 */
[----:B------:R-:W-:Y:S01]  /*b740*/  PRMT R169, R169, 0x5410, R172 ;  /* 0x00005410a9a97816 */ /* 0x000fe200000000ac */
[----:B------:R-:W-:Y:S01]  /*b750*/  IMAD.WIDE.U32 R172, R3, -0x2daee0ad, RZ ;  /* 0xd2511f5303ac7825 */ /* 0x000fe200078e00ff */
[----:B------:R-:W-:Y:S02]  /*b760*/  SHF.R.U32.HI R34, RZ, 0x18, R34 ;  /* 0x00000018ff227819 */ /* 0x000fe40000011622 */
[----:B------:R-:W-:Y:S02]  /*b770*/  LOP3.LUT R9, R9, 0xff, RZ, 0xc0, !PT ;  /* 0x000000ff09097812 */ /* 0x000fe400078ec0ff */
[----:B-1----:R-:W-:-:S02]  /*b780*/  FMNMX.FTZ R3, R32, R23, !PT ;  /* 0x0000001720037209 */ /* 0x002fc40007810000 */
[----:B------:R-:W-:Y:S02]  /*b790*/  FMNMX.FTZ R23, R166, R10, !PT ;  /* 0x0000000aa6177209 */ /* 0x000fe40007810000 */
[----:B------:R-:W-:Y:S02]  /*b7a0*/  FSEL R195, R22, -INF , !P2 ;  /* 0xff80000016c37808 */ /* 0x000fe40005000000 */
[----:B------:R-:W-:Y:S02]  /*b7b0*/  FMNMX.FTZ R23, R168, R23, !PT ;  /* 0x00000017a8177209 */ /* 0x000fe40007810000 */
[----:B------:R-:W-:Y:S02]  /*b7c0*/  PRMT R9, R9, 0x5410, R34 ;  /* 0x0000541009097816 */ /* 0x000fe40000000022 */
        /* <DEDUP_REMOVED lines=8> */
[----:B------:R-:W-:Y:S02]  /*b850*/  LOP3.LUT R31, R173, UR14, R28, 0x96, !PT ;  /* 0x0000000ead1f7c12 */ /* 0x000fe4000f8e961c */
[----:B------:R-:W-:Y:S02]  /*b860*/  FMNMX.FTZ R28, R178, R23, !PT ;  /* 0x00000017b21c7209 */ /* 0x000fe40007810000 */
[----:B------:R-:W-:Y:S01]  /*b870*/  FMNMX.FTZ R32, R12, R27, !PT ;  /* 0x0000001b0c207209 */ /* 0x000fe20007810000 */
[----:B------:R-:W-:Y:S01]  /*b880*/  IMAD.WIDE.U32 R196, R31, -0x326172a9, RZ ;  /* 0xcd9e8d571fc47825 */ /* 0x000fe200078e00ff */
[----:B------:R-:W-:Y:S02]  /*b890*/  FSEL R23, R4, -INF , !P4 ;  /* 0xff80000004177808 */ /* 0x000fe40006000000 */
[----:B------:R-:W-:Y:S02]  /*b8a0*/  FMNMX.FTZ R4, R15, R34, !PT ;  /* 0x000000220f047209 */ /* 0x000fe40007810000 */
[----:B------:R-:W-:-:S02]  /*b8b0*/  FMNMX.FTZ R181, R17, R32, !PT ;  /* 0x0000002011b57209 */ /* 0x000fc40007810000 */
[----:B------:R-:W-:Y:S02]  /*b8c0*/  FSEL R27, R6, -INF , !P1 ;  /* 0xff800000061b7808 */ /* 0x000fe40004800000 */
[----:B------:R-:W-:Y:S02]  /*b8d0*/  FMNMX.FTZ R6, R19, R4, !PT ;  /* 0x0000000413067209 */ /* 0x000fe40007810000 */
[----:B------:R-:W-:Y:S02]  /*b8e0*/  FMNMX.FTZ R32, R24, R181, !PT ;  /* 0x000000b518207209 */ /* 0x000fe40007810000 */
[----:B------:R-:W-:Y:S02]  /*b8f0*/  FMNMX.FTZ R6, R25, R6, !PT ;  /* 0x0000000619067209 */ /* 0x000fe40007810000 */
[----:B------:R-:W-:Y:S02]  /*b900*/  FMNMX.FTZ R173, R179, R28, !PT ;  /* 0x0000001cb3ad7209 */ /* 0x000fe40007810000 */
[----:B------:R-:W-:-:S02]  /*b910*/  FSEL R28, R5, -INF , !P3 ;  /* 0xff800000051c7808 */ /* 0x000fc40005800000 */
[----:B------:R-:W-:Y:S02]  /*b920*/  FSEL R22, R174, -INF , !P6 ;  /* 0xff800000ae167808 */ /* 0x000fe40007000000 */
[----:B------:R-:W-:Y:S02]  /*b930*/  FMNMX.FTZ R5, R23, R32, !PT ;  /* 0x0000002017057209 */ /* 0x000fe40007810000 */
[----:B------:R-:W-:Y:S01]  /*b940*/  FSEL R181, R7, -INF , !P0 ;  /* 0xff80000007b57808 */ /* 0x000fe20004000000 */
[----:B------:R-:W1:Y:S01]  /*b950*/  SHFL.BFLY PT, R32, R3, 0x1, 0x1f ;  /* 0x0c201f0003207f89 */ /* 0x000e6200000e0000 */
[----:B------:R-:W-:Y:S02]  /*b960*/  FMNMX.FTZ R6, R27, R6, !PT ;  /* 0x000000061b067209 */ /* 0x000fe40007810000 */
[----:B------:R-:W-:Y:S02]  /*b970*/  FSEL R175, R175, -INF , !P5 ;  /* 0xff800000afaf7808 */ /* 0x000fe40006800000 */
[----:B------:R-:W-:-:S02]  /*b980*/  FMNMX.FTZ R4, R22, R173, !PT ;  /* 0x000000ad16047209 */ /* 0x000fc40007810000 */
[----:B------:R-:W-:Y:S02]  /*b990*/  FMNMX.FTZ R5, R28, R5, !PT ;  /* 0x000000051c057209 */ /* 0x000fe40007810000 */
[----:B------:R-:W-:Y:S02]  /*b9a0*/  FMNMX.FTZ R31, R181, R6, !PT ;  /* 0x00000006b51f7209 */ /* 0x000fe40007810000 */
[----:B------:R-:W-:Y:S01]  /*b9b0*/  FMNMX.FTZ R4, R175, R4, !PT ;  /* 0x00000004af047209 */ /* 0x000fe20007810000 */
[----:B------:R-:W2:Y:S01]  /*b9c0*/  SHFL.BFLY PT, R6, R5, 0x2, 0x1f ;  /* 0x0c401f0005067f89 */ /* 0x000ea200000e0000 */
[----:B------:R-:W-:Y:S02]  /*b9d0*/  LOP3.LUT R188, R197, UR13, R188, 0x96, !PT ;  /* 0x0000000dc5bc7c12 */ /* 0x000fe4000f8e96bc */
[----:B------:R-:W-:Y:S01]  /*b9e0*/  LOP3.LUT R0, R191, UR12, R172, 0x96, !PT ;  /* 0x0000000cbf007c12 */ /* 0x000fe2000f8e96ac */
[----:B------:R-:W3:Y:S01]  /*b9f0*/  SHFL.BFLY PT, R34, R31, 0x2, 0x1f ;  /* 0x0c401f001f227f89 */ /* 0x000ee200000e0000 */
[--C-:B------:R-:W-:Y:S01]  /*ba00*/  SHF.R.U32.HI R11, RZ, 0x10, R180.reuse ;  /* 0x00000010ff0b7819 */ /* 0x100fe200000116b4 */
[----:B------:R-:W-:Y:S01]  /*ba10*/  IMAD.WIDE.U32 R192, R188, -0x2daee0ad, RZ ;  /* 0xd2511f53bcc07825 */ /* 0x000fe200078e00ff */
[----:B------:R-:W-:Y:S01]  /*ba20*/  SHF.R.U32.HI R176, RZ, 0x18, R180 ;  /* 0x00000018ffb07819 */ /* 0x000fe200000116b4 */
[----:B------:R-:W4:Y:S01]  /*ba30*/  SHFL.BFLY PT, R7, R4, 0x2, 0x1f ;  /* 0x0c401f0004077f89 */ /* 0x000f2200000e0000 */
[----:B------:R-:W-:Y:S01]  /*ba40*/  LOP3.LUT R11, R11, 0xff, RZ, 0xc0, !PT ;  /* 0x000000ff0b0b7812 */ /* 0x000fe200078ec0ff */
[----:B------:R-:W-:Y:S01]  /*ba50*/  IMAD.WIDE.U32 R188, R0, -0x326172a9, RZ ;  /* 0xcd9e8d5700bc7825 */ /* 0x000fe200078e00ff */
[----:B------:R-:W-:-:S02]  /*ba60*/  LOP3.LUT R190, R193, UR10, R190, 0x96, !PT ;  /* 0x0000000ac1be7c12 */ /* 0x000fc4000f8e96be */
[----:B-1----:R-:W-:Y:S02]  /*ba70*/  FMNMX.FTZ R198, R3, R32, !PT ;  /* 0x0000002003c67209 */ /* 0x002fe40007810000 */
[----:B------:R-:W-:Y:S01]  /*ba80*/  PRMT R11, R11, 0x5410, R176 ;  /* 0x000054100b0b7816 */ /* 0x000fe200000000b0 */
[----:B------:R-:W-:Y:S01]  /*ba90*/  IMAD.WIDE.U32 R190, R190, -0x326172a9, RZ ;  /* 0xcd9e8d57bebe7825 */ /* 0x000fe200078e00ff */
[C---:B------:R-:W-:Y:S01]  /*baa0*/  FSETP.NEU.FTZ.AND P1, PT, R198.reuse, -INF , PT ;  /* 0xff800000c600780b */ /* 0x040fe20003f3d000 */
[----:B------:R-:W-:Y:S01]  /*bab0*/  STL [R1+0x8], R198 ;  /* 0x000008c601007387 */ /* 0x000fe20000100800 */
[----:B------:R-:W-:Y:S01]  /*bac0*/  LOP3.LUT R26, R187, UR7, R26, 0x96, !PT ;  /* 0x00000007bb1a7c12 */ /* 0x000fe2000f8e961a */
[----:B------:R-:W-:Y:S01]  /*bad0*/  FMUL.FTZ R180, R198, c[0x0][0x23c] ;  /* 0x00008f00c6b47a20 */ /* 0x000fe20000410000 */
[----:B------:R-:W-:Y:S02]  /*bae0*/  LOP3.LUT R188, R191, UR9, R188, 0x96, !PT ;  /* 0x00000009bfbc7c12 */ /* 0x000fe4000f8e96bc */
[----:B--2---:R-:W-:-:S02]  /*baf0*/  FMNMX.FTZ R6, R5, R6, !PT ;  /* 0x0000000605067209 */ /* 0x004fc40007810000 */
[----:B------:R-:W-:Y:S02]  /*bb00*/  FSEL R180, R180, RZ, P1 ;  /* 0x000000ffb4b47208 */ /* 0x000fe40000800000 */
[----:B---3--:R-:W-:Y:S01]  /*bb10*/  FMNMX.FTZ R5, R31, R34, !PT ;  /* 0x000000221f057209 */ /* 0x008fe20007810000 */
[----:B------:R-:W1:Y:S02]  /*bb20*/  SHFL.BFLY PT, R3, R6, 0x1, 0x1f ;  /* 0x0c201f0006037f89 */ /* 0x000e6400000e0000 */
[----:B------:R-:W-:Y:S01]  /*bb30*/  FFMA.FTZ R34, R29, c[0x0][0x23c], -R180 ;  /* 0x00008f001d227a23 */ /* 0x000fe200000108b4 */
[----:B----4-:R-:W-:Y:S01]  /*bb40*/  FMNMX.FTZ R7, R4, R7, !PT ;  /* 0x0000000704077209 */ /* 0x010fe20007810000 */
[----:B------:R-:W2:Y:S01]  /*bb50*/  SHFL.BFLY PT, R0, R5, 0x1, 0x1f ;  /* 0x0c201f0005007f89 */ /* 0x000ea200000e0000 */
[----:B------:R-:W-:Y:S01]  /*bb60*/  LOP3.LUT R4, R189, UR11, R196, 0x96, !PT ;  /* 0x0000000bbd047c12 */ /* 0x000fe2000f8e96c4 */
[--C-:B------:R-:W-:Y:S02]  /*bb70*/  FFMA.FTZ R33, R33, c[0x0][0x23c], -R180.reuse ;  /* 0x00008f0021217a23 */ /* 0x100fe400000108b4 */
[----:B------:R-:W3:Y:S01]  /*bb80*/  SHFL.BFLY PT, R252, R7, 0x1, 0x1f ;  /* 0x0c201f0007fc7f89 */ /* 0x000ee200000e0000 */
[----:B------:R-:W-:Y:S01]  /*bb90*/  FFMA.FTZ R32, R35, c[0x0][0x23c], -R180 ;  /* 0x00008f0023207a23 */ /* 0x000fe200000108b4 */
[----:B------:R-:W-:Y:S01]  /*bba0*/  MUFU.EX2 R34, R34 ;  /* 0x0000002200227308 */ /* 0x000fe20000000800 */
[----:B------:R-:W-:-:S04]  /*bbb0*/  IMAD.WIDE.U32 R172, R4, -0x2daee0ad, RZ ;  /* 0xd2511f5304ac7825 */ /* 0x000fc800078e00ff */
[----:B------:R-:W-:Y:S01]  /*bbc0*/  IMAD.WIDE.U32 R188, R188, -0x2daee0ad, RZ ;  /* 0xd2511f53bcbc7825 */ /* 0x000fe200078e00ff */
[----:B------:R-:W-:Y:S02]  /*bbd0*/  LOP3.LUT R192, R173, UR8, R192, 0x96, !PT ;  /* 0x00000008adc07c12 */ /* 0x000fe4000f8e96c0 */
[----:B------:R-:W-:Y:S01]  /*bbe0*/  MUFU.EX2 R33, R33 ;  /* 0x0000002100217308 */ /* 0x000fe20000000800 */
[----:B------:R-:W-:Y:S01]  /*bbf0*/  FFMA.FTZ R31, R184, c[0x0][0x23c], -R180 ;  /* 0x00008f00b81f7a23 */ /* 0x000fe200000108b4 */
[----:B------:R-:W-:Y:S01]  /*bc00*/  LOP3.LUT R4, R189, UR6, R172, 0x96, !PT ;  /* 0x00000006bd047c12 */ /* 0x000fe2000f8e96ac */
[----:B------:R-:W-:Y:S01]  /*bc10*/  IMAD.WIDE.U32 R192, R192, -0x326172a9, RZ ;  /* 0xcd9e8d57c0c07825 */ /* 0x000fe200078e00ff */
[----:B-1----:R-:W-:-:S03]  /*bc20*/  FMNMX.FTZ R3, R6, R3, !PT ;  /* 0x0000000306037209 */ /* 0x002fc60007810000 */
[----:B------:R-:W-:Y:S01]  /*bc30*/  IMAD.WIDE.U32 R196, R4, -0x326172a9, RZ ;  /* 0xcd9e8d5704c47825 */ /* 0x000fe200078e00ff */
[----:B------:R-:W-:Y:S01]  /*bc40*/  FSEL R6, R198, RZ, P1 ;  /* 0x000000ffc6067208 */ /* 0x000fe20000800000 */
[----:B------:R-:W1:Y:S01]  /*bc50*/  MUFU.EX2 R32, R32 ;  /* 0x0000002000207308 */ /* 0x000e620000000800 */
[----:B--2---:R-:W-:Y:S01]  /*bc60*/  FMNMX.FTZ R0, R5, R0, !PT ;  /* 0x0000000005007209 */ /* 0x004fe20007810000 */
[C---:B------:R-:W-:Y:S01]  /*bc70*/  FMUL.FTZ R183, R3.reuse, c[0x0][0x23c] ;  /* 0x00008f0003b77a20 */ /* 0x040fe20000410000 */
[----:B------:R-:W2:Y:S01]  /*bc80*/  LDC.U8 R5, c[0x0][0x2d8] ;  /* 0x0000b600ff057b82 */ /* 0x000ea20000000000 */
[----:B------:R-:W-:Y:S01]  /*bc90*/  FSETP.NEU.FTZ.AND P1, PT, R3, -INF , PT ;  /* 0xff8000000300780b */ /* 0x000fe20003f3d000 */
[----:B------:R-:W-:Y:S01]  /*bca0*/  FFMA.FTZ R187, R16, c[0x0][0x23c], -R180 ;  /* 0x00008f0010bb7a23 */ /* 0x000fe200000108b4 */
[----:B---3--:R-:W-:Y:S01]  /*bcb0*/  FMNMX.FTZ R252, R7, R252, !PT ;  /* 0x000000fc07fc7209 */ /* 0x008fe20007810000 */
[----:B------:R-:W-:Y:S01]  /*bcc0*/  FADD.FTZ R7, R167, -R6 ;  /* 0x80000006a7077221 */ /* 0x000fe20000010000 */
[----:B------:R-:W-:Y:S01]  /*bcd0*/  FSEL R183, R183, RZ, P1 ;  /* 0x000000ffb7b77208 */ /* 0x000fe20000800000 */
[----:B------:R-:W-:Y:S01]  /*bce0*/  MUFU.EX2 R31, R31 ;  /* 0x0000001f001f7308 */ /* 0x000fe20000000800 */
[C---:B------:R-:W-:Y:S01]  /*bcf0*/  FSETP.NEU.FTZ.AND P0, PT, R252.reuse, -INF , PT ;  /* 0xff800000fc00780b */ /* 0x040fe20003f1d000 */
[C---:B------:R-:W-:Y:S01]  /*bd00*/  FMUL.FTZ R29, R252.reuse, c[0x0][0x23c] ;  /* 0x00008f00fc1d7a20 */ /* 0x040fe20000410000 */
[----:B------:R-:W-:Y:S01]  /*bd10*/  FSEL R176, R3, RZ, P1 ;  /* 0x000000ff03b07208 */ /* 0x000fe20000800000 */
[----:B------:R-:W-:Y:S01]  /*bd20*/  FMUL.FTZ R186, R7, c[0x0][0x23c] ;  /* 0x00008f0007ba7a20 */ /* 0x000fe20000410000 */
[----:B------:R-:W-:Y:S01]  /*bd30*/  FSEL R35, R252, RZ, P0 ;  /* 0x000000fffc237208 */ /* 0x000fe20000000000 */
[----:B------:R-:W-:Y:S01]  /*bd40*/  FFMA.FTZ R194, R17, c[0x0][0x23c], -R183 ;  /* 0x00008f0011c27a23 */ /* 0x000fe200000108b7 */
[----:B------:R-:W-:Y:S01]  /*bd50*/  FSEL R29, R29, RZ, P0 ;  /* 0x000000ff1d1d7208 */ /* 0x000fe20000000000 */
[----:B------:R-:W-:Y:S01]  /*bd60*/  FADD.FTZ R176, R165, -R176 ;  /* 0x800000b0a5b07221 */ /* 0x000fe20000010000 */
[----:B------:R-:W-:Y:S01]  /*bd70*/  FSETP.NEU.FTZ.AND P0, PT, R0, -INF , PT ;  /* 0xff8000000000780b */ /* 0x000fe20003f1d000 */
[----:B------:R-:W-:Y:S01]  /*bd80*/  FADD.FTZ R6, R166, -R35 ;  /* 0x80000023a6067221 */ /* 0x000fe20000010000 */
[----:B------:R-:W-:Y:S01]  /*bd90*/  LOP3.LUT R7, R196, 0xff, RZ, 0xc0, !PT ;  /* 0x000000ffc4077812 */ /* 0x000fe200078ec0ff */
[--C-:B------:R-:W-:Y:S01]  /*bda0*/  FFMA.FTZ R35, R182, c[0x0][0x23c], -R29.reuse ;  /* 0x00008f00b6237a23 */ /* 0x100fe2000001081d */
[----:B------:R-:W3:Y:S01]  /*bdb0*/  MUFU.EX2 R186, R186 ;  /* 0x000000ba00ba7308 */ /* 0x000ee20000000800 */
[--C-:B------:R-:W-:Y:S01]  /*bdc0*/  FFMA.FTZ R172, R170, c[0x0][0x23c], -R29.reuse ;  /* 0x00008f00aaac7a23 */ /* 0x100fe2000001081d */
[----:B------:R-:W-:Y:S01]  /*bdd0*/  LOP3.LUT R191, R193, UR7, R190, 0x96, !PT ;  /* 0x00000007c1bf7c12 */ /* 0x000fe2000f8e96be */
[----:B------:R-:W-:Y:S01]  /*bde0*/  FFMA.FTZ R184, R10, c[0x0][0x23c], -R29 ;  /* 0x00008f000ab87a23 */ /* 0x000fe2000001081d */
[----:B-1----:R-:W-:Y:S01]  /*bdf0*/  F2FP.BF16.PACK_AB R10, R32, R33 ;  /* 0x00000021200a723e */ /* 0x002fe200000010ff */
[----:B------:R-:W-:Y:S01]  /*be00*/  FFMA.FTZ R170, R14, c[0x0][0x23c], -R183 ;  /* 0x00008f000eaa7a23 */ /* 0x000fe200000108b7 */
[----:B--2---:R-:W-:Y:S01]  /*be10*/  PRMT R182, R5, 0x7054, R5 ;  /* 0x0000705405b67816 */ /* 0x004fe20000000005 */
[----:B------:R-:W-:Y:S01]  /*be20*/  FFMA.FTZ R173, R168, c[0x0][0x23c], -R29 ;  /* 0x00008f00a8ad7a23 */ /* 0x000fe2000001081d */
[----:B------:R-:W-:Y:S01]  /*be30*/  MUFU.EX2 R35, R35 ;  /* 0x0000002300237308 */ /* 0x000fe20000000800 */
[----:B------:R-:W-:Y:S01]  /*be40*/  FSEL R5, R0, RZ, P0 ;  /* 0x000000ff00057208 */ /* 0x000fe20000000000 */
[----:B------:R-:W-:Y:S01]  /*be50*/  FFMA.FTZ R168, R12, c[0x0][0x23c], -R183 ;  /* 0x00008f000ca87a23 */ /* 0x000fe200000108b7 */
[--C-:B------:R-:W-:Y:S01]  /*be60*/  HSET2.LE.AND R171, R171, R182.reuse, PT ;  /* 0x000000b6abab7233 */ /* 0x100fe20003803000 */
[----:B------:R-:W-:Y:S01]  /*be70*/  FMUL.FTZ R176, R176, c[0x0][0x23c] ;  /* 0x00008f00b0b07a20 */ /* 0x000fe20000410000 */
[--C-:B------:R-:W-:Y:S01]  /*be80*/  HSET2.LE.AND R11, R11, R182.reuse, PT ;  /* 0x000000b60b0b7233 */ /* 0x100fe20003803000 */
[----:B------:R-:W-:Y:S01]  /*be90*/  FADD.FTZ R174, R18, -R5 ;  /* 0x8000000512ae7221 */ /* 0x000fe20000010000 */
[----:B------:R-:W-:Y:S01]  /*bea0*/  LOP3.LUT R5, R197, UR16, R192, 0x96, !PT ;  /* 0x00000010c5057c12 */ /* 0x000fe2000f8e96c0 */
[----:B------:R-:W1:Y:S01]  /*beb0*/  MUFU.EX2 R172, R172 ;  /* 0x000000ac00ac7308 */ /* 0x000e620000000800 */
[----:B------:R-:W-:Y:S01]  /*bec0*/  LOP3.LUT R10, R171, R10, RZ, 0xc0, !PT ;  /* 0x0000000aab0a7212 */ /* 0x000fe200078ec0ff */
[----:B------:R-:W-:Y:S01]  /*bed0*/  FFMA.FTZ R171, R8, c[0x0][0x23c], -R183 ;  /* 0x00008f0008ab7a23 */ /* 0x000fe200000108b7 */
[C---:B------:R-:W-:Y:S01]  /*bee0*/  LOP3.LUT R165, R5.reuse, 0xffff, RZ, 0xc0, !PT ;  /* 0x0000ffff05a57812 */ /* 0x040fe200078ec0ff */
[--C-:B------:R-:W-:Y:S01]  /*bef0*/  HSET2.LE.AND R169, R169, R182.reuse, PT ;  /* 0x000000b6a9a97233 */ /* 0x100fe20003803000 */
[----:B------:R-:W-:Y:S01]  /*bf00*/  LOP3.LUT R4, R5, 0xff, RZ, 0xc0, !PT ;  /* 0x000000ff05047812 */ /* 0x000fe200078ec0ff */
[--C-:B------:R-:W-:Y:S01]  /*bf10*/  HSET2.LE.AND R9, R9, R182.reuse, PT ;  /* 0x000000b609097233 */ /* 0x100fe20003803000 */
[----:B------:R-:W-:Y:S01]  /*bf20*/  SHF.R.U32.HI R165, RZ, 0x8, R165 ;  /* 0x00000008ffa57819 */ /* 0x000fe200000116a5 */
[----:B------:R-:W-:Y:S01]  /*bf30*/  MUFU.EX2 R171, R171 ;  /* 0x000000ab00ab7308 */ /* 0x000fe20000000800 */
[----:B------:R-:W-:Y:S01]  /*bf40*/  SHF.R.U32.HI R12, RZ, 0x18, R5 ;  /* 0x00000018ff0c7819 */ /* 0x000fe20000011605 */
[----:B------:R-:W-:Y:S01]  /*bf50*/  FMUL.FTZ R174, R174, c[0x0][0x23c] ;  /* 0x00008f00aeae7a20 */ /* 0x000fe20000410000 */
[----:B------:R-:W-:Y:S01]  /*bf60*/  PRMT R165, R4, 0x5410, R165 ;  /* 0x0000541004a57816 */ /* 0x000fe200000000a5 */
[-C--:B---3--:R-:W-:Y:S01]  /*bf70*/  FMUL.FTZ R160, R160, R186.reuse ;  /* 0x000000baa0a07220 */ /* 0x088fe20000410000 */
[----:B------:R-:W-:Y:S01]  /*bf80*/  F2FP.BF16.PACK_AB R8, R34, R31 ;  /* 0x0000001f2208723e */ /* 0x000fe200000010ff */
[----:B------:R-:W-:Y:S01]  /*bf90*/  FMUL.FTZ R161, R161, R186 ;  /* 0x000000baa1a17220 */ /* 0x000fe20000410000 */
[----:B-1----:R-:W-:Y:S01]  /*bfa0*/  F2FP.BF16.PACK_AB R18, R172, R35 ;  /* 0x00000023ac12723e */ /* 0x002fe200000010ff */
[----:B------:R-:W1:Y:S01]  /*bfb0*/  MUFU.EX2 R170, R170 ;  /* 0x000000aa00aa7308 */ /* 0x000e620000000800 */
[----:B------:R-:W-:Y:S01]  /*bfc0*/  HSET2.LE.AND R4, R165, R182, PT ;  /* 0x000000b6a5047233 */ /* 0x000fe20003803000 */
[----:B------:R-:W-:Y:S01]  /*bfd0*/  LOP3.LUT R8, R169, R8, RZ, 0xc0, !PT ;  /* 0x00000008a9087212 */ /* 0x000fe200078ec0ff */
[----:B------:R-:W-:Y:S01]  /*bfe0*/  FFMA.FTZ R169, R164, c[0x0][0x23c], -R183 ;  /* 0x00008f00a4a97a23 */ /* 0x000fe200000108b7 */
[----:B------:R-:W-:Y:S01]  /*bff0*/  LOP3.LUT R11, R11, R18, RZ, 0xc0, !PT ;  /* 0x000000120b0b7212 */ /* 0x000fe200078ec0ff */
[----:B------:R-:W-:-:S02]  /*c000*/  FMUL.FTZ R18, R0, c[0x0][0x23c] ;  /* 0x00008f0000127a20 */ /* 0x000fc40000410000 */
[-C--:B------:R-:W-:Y:S01]  /*c010*/  FMUL.FTZ R40, R40, R186.reuse ;  /* 0x000000ba28287220 */ /* 0x080fe20000410000 */
[----:B------:R-:W-:Y:S01]  /*c020*/  MUFU.EX2 R168, R168 ;  /* 0x000000a800a87308 */ /* 0x000fe20000000800 */
[-C--:B------:R-:W-:Y:S01]  /*c030*/  FMUL.FTZ R41, R41, R186.reuse ;  /* 0x000000ba29297220 */ /* 0x080fe20000410000 */
[----:B------:R-:W-:Y:S01]  /*c040*/  FSEL R18, R18, RZ, P0 ;  /* 0x000000ff12127208 */ /* 0x000fe20000000000 */
[-C--:B------:R-:W-:Y:S01]  /*c050*/  FMUL.FTZ R44, R44, R186.reuse ;  /* 0x000000ba2c2c7220 */ /* 0x080fe20000410000 */
[----:B------:R-:W-:Y:S01]  /*c060*/  PLOP3.LUT P0, PT, PT, PT, UP0, 0x80, 0x0 ;  /* 0x000000000000781c */ /* 0x000fe20003f0f008 */
[----:B------:R-:W-:Y:S02]  /*c070*/  FMUL.FTZ R45, R45, R186 ;  /* 0x000000ba2d2d7220 */ /* 0x000fe40000410000 */
[--C-:B------:R-:W-:Y:S01]  /*c080*/  FFMA.FTZ R167, R195, c[0x0][0x23c], -R18.reuse ;  /* 0x00008f00c3a77a23 */ /* 0x100fe20000010812 */
[----:B------:R-:W-:Y:S01]  /*c090*/  MUFU.EX2 R169, R169 ;  /* 0x000000a900a97308 */ /* 0x000fe20000000800 */
[--C-:B------:R-:W-:Y:S01]  /*c0a0*/  FFMA.FTZ R166, R13, c[0x0][0x23c], -R18.reuse ;  /* 0x00008f000da67a23 */ /* 0x100fe20000010812 */
[----:B-1----:R-:W-:Y:S01]  /*c0b0*/  F2FP.BF16.PACK_AB R13, R170, R171 ;  /* 0x000000abaa0d723e */ /* 0x002fe200000010ff */
[----:B------:R-:W-:-:S02]  /*c0c0*/  FFMA.FTZ R165, R185, c[0x0][0x23c], -R18 ;  /* 0x00008f00b9a57a23 */ /* 0x000fc40000010812 */
[----:B------:R-:W-:Y:S01]  /*c0d0*/  FFMA.FTZ R164, R15, c[0x0][0x23c], -R18 ;  /* 0x00008f000fa47a23 */ /* 0x000fe20000010812 */
[----:B------:R-:W-:Y:S01]  /*c0e0*/  LOP3.LUT R4, R4, R13, RZ, 0xc0, !PT ;  /* 0x0000000d04047212 */ /* 0x000fe200078ec0ff */
[----:B------:R-:W-:Y:S01]  /*c0f0*/  FMUL.FTZ R185, R6, c[0x0][0x23c] ;  /* 0x00008f0006b97a20 */ /* 0x000fe20000410000 */
[----:B------:R-:W-:Y:S01]  /*c100*/  MUFU.EX2 R167, R167 ;  /* 0x000000a700a77308 */ /* 0x000fe20000000800 */
[----:B------:R-:W-:Y:S01]  /*c110*/  SHF.R.U32.HI R13, RZ, 0x10, R5 ;  /* 0x00000010ff0d7819 */ /* 0x000fe20000011605 */
[-C--:B------:R-:W-:Y:S02]  /*c120*/  FMUL.FTZ R56, R56, R186.reuse ;  /* 0x000000ba38387220 */ /* 0x080fe40000410000 */
[-C--:B------:R-:W-:Y:S01]  /*c130*/  FMUL.FTZ R57, R57, R186.reuse ;  /* 0x000000ba39397220 */ /* 0x080fe20000410000 */
[----:B------:R-:W-:Y:S01]  /*c140*/  LOP3.LUT R5, R13, 0xff, RZ, 0xc0, !PT ;  /* 0x000000ff0d057812 */ /* 0x000fe200078ec0ff */
[-C--:B------:R-:W-:Y:S02]  /*c150*/  FMUL.FTZ R60, R60, R186.reuse ;  /* 0x000000ba3c3c7220 */ /* 0x080fe40000410000 */
[----:B------:R-:W1:Y:S01]  /*c160*/  MUFU.EX2 R166, R166 ;  /* 0x000000a600a67308 */ /* 0x000e620000000800 */
[----:B------:R-:W-:Y:S01]  /*c170*/  PRMT R5, R5, 0x5410, R12 ;  /* 0x0000541005057816 */ /* 0x000fe2000000000c */
[----:B------:R-:W-:-:S02]  /*c180*/  FMUL.FTZ R61, R61, R186 ;  /* 0x000000ba3d3d7220 */ /* 0x000fc40000410000 */
[-C--:B------:R-:W-:Y:S02]  /*c190*/  FMUL.FTZ R72, R72, R186.reuse ;  /* 0x000000ba48487220 */ /* 0x080fe40000410000 */
[----:B------:R-:W-:Y:S01]  /*c1a0*/  HSET2.LE.AND R5, R5, R182, PT ;  /* 0x000000b605057233 */ /* 0x000fe20003803000 */
[-C--:B------:R-:W-:Y:S01]  /*c1b0*/  FMUL.FTZ R73, R73, R186.reuse ;  /* 0x000000ba49497220 */ /* 0x080fe20000410000 */
[----:B------:R-:W-:Y:S01]  /*c1c0*/  MUFU.EX2 R184, R184 ;  /* 0x000000b800b87308 */ /* 0x000fe20000000800 */
[-C--:B------:R-:W-:Y:S02]  /*c1d0*/  FMUL.FTZ R76, R76, R186.reuse ;  /* 0x000000ba4c4c7220 */ /* 0x080fe40000410000 */
[-C--:B------:R-:W-:Y:S02]  /*c1e0*/  FMUL.FTZ R77, R77, R186.reuse ;  /* 0x000000ba4d4d7220 */ /* 0x080fe40000410000 */
[-C--:B------:R-:W-:Y:S02]  /*c1f0*/  FMUL.FTZ R88, R88, R186.reuse ;  /* 0x000000ba58587220 */ /* 0x080fe40000410000 */
[-C--:B------:R-:W-:Y:S01]  /*c200*/  FMUL.FTZ R89, R89, R186.reuse ;  /* 0x000000ba59597220 */ /* 0x080fe20000410000 */
[----:B-1----:R-:W-:Y:S01]  /*c210*/  F2FP.BF16.PACK_AB R12, R166, R167 ;  /* 0x000000a7a60c723e */ /* 0x002fe200000010ff */
[----:B------:R-:W1:Y:S01]  /*c220*/  MUFU.EX2 R173, R173 ;  /* 0x000000ad00ad7308 */ /* 0x000e620000000800 */
[----:B------:R-:W-:-:S02]  /*c230*/  FMUL.FTZ R92, R92, R186 ;  /* 0x000000ba5c5c7220 */ /* 0x000fc40000410000 */
[----:B------:R-:W-:Y:S01]  /*c240*/  LOP3.LUT R5, R5, R12, RZ, 0xc0, !PT ;  /* 0x0000000c05057212 */ /* 0x000fe200078ec0ff */
[-C--:B------:R-:W-:Y:S01]  /*c250*/  FMUL.FTZ R93, R93, R186.reuse ;  /* 0x000000ba5d5d7220 */ /* 0x080fe20000410000 */
[----:B------:R-:W-:Y:S01]  /*c260*/  LOP3.LUT R12, R196, 0xffff, RZ, 0xc0, !PT ;  /* 0x0000ffffc40c7812 */ /* 0x000fe200078ec0ff */
[-C--:B------:R-:W-:Y:S02]  /*c270*/  FMUL.FTZ R104, R104, R186.reuse ;  /* 0x000000ba68687220 */ /* 0x080fe40000410000 */
[----:B------:R-:W-:Y:S01]  /*c280*/  MUFU.EX2 R165, R165 ;  /* 0x000000a500a57308 */ /* 0x000fe20000000800 */
[----:B------:R-:W-:Y:S01]  /*c290*/  SHF.R.U32.HI R12, RZ, 0x8, R12 ;  /* 0x00000008ff0c7819 */ /* 0x000fe2000001160c */
[-C--:B------:R-:W-:Y:S02]  /*c2a0*/  FMUL.FTZ R105, R105, R186.reuse ;  /* 0x000000ba69697220 */ /* 0x080fe40000410000 */
[-C--:B------:R-:W-:Y:S01]  /*c2b0*/  FMUL.FTZ R152, R152, R186.reuse ;  /* 0x000000ba98987220 */ /* 0x080fe20000410000 */
[----:B------:R-:W-:Y:S01]  /*c2c0*/  PRMT R7, R7, 0x5410, R12 ;  /* 0x0000541007077816 */ /* 0x000fe2000000000c */
[----:B------:R-:W-:Y:S01]  /*c2d0*/  FMUL.FTZ R153, R153, R186 ;  /* 0x000000ba99997220 */ /* 0x000fe20000410000 */
[--C-:B------:R-:W-:Y:S01]  /*c2e0*/  SHF.R.U32.HI R12, RZ, 0x10, R196.reuse ;  /* 0x00000010ff0c7819 */ /* 0x100fe200000116c4 */
[----:B------:R-:W2:Y:S01]  /*c2f0*/  MUFU.EX2 R164, R164 ;  /* 0x000000a400a47308 */ /* 0x000ea20000000800 */
[----:B-1----:R-:W-:Y:S01]  /*c300*/  F2FP.BF16.PACK_AB R14, R173, R184 ;  /* 0x000000b8ad0e723e */ /* 0x002fe200000010ff */
[--C-:B------:R-:W-:Y:S01]  /*c310*/  HSET2.LE.AND R6, R7, R182.reuse, PT ;  /* 0x000000b607067233 */ /* 0x100fe20003803000 */
[----:B------:R-:W-:Y:S01]  /*c320*/  F2FP.BF16.PACK_AB R7, R168, R169 ;  /* 0x000000a9a807723e */ /* 0x000fe200000010ff */
[-C--:B------:R-:W-:Y:S01]  /*c330*/  FMUL.FTZ R116, R116, R186.reuse ;  /* 0x000000ba74747220 */ /* 0x080fe20000410000 */
[----:B------:R-:W-:Y:S01]  /*c340*/  LOP3.LUT R12, R12, 0xff, RZ, 0xc0, !PT ;  /* 0x000000ff0c0c7812 */ /* 0x000fe200078ec0ff */
[-C--:B------:R-:W-:Y:S01]  /*c350*/  FMUL.FTZ R117, R117, R186.reuse ;  /* 0x000000ba75757220 */ /* 0x080fe20000410000 */
[----:B------:R-:W-:Y:S01]  /*c360*/  LOP3.LUT R6, R6, R7, RZ, 0xc0, !PT ;  /* 0x0000000706067212 */ /* 0x000fe200078ec0ff */
[----:B------:R-:W1:Y:S01]  /*c370*/  MUFU.EX2 R185, R185 ;  /* 0x000000b900b97308 */ /* 0x000e620000000800 */
[----:B------:R-:W-:Y:S01]  /*c380*/  SHF.R.U32.HI R7, RZ, 0x18, R196 ;  /* 0x00000018ff077819 */ /* 0x000fe200000116c4 */
[----:B------:R-:W-:Y:S01]  /*c390*/  FMUL.FTZ R120, R120, R186 ;  /* 0x000000ba78787220 */ /* 0x000fe20000410000 */
[----:B------:R-:W-:Y:S01]  /*c3a0*/  LOP3.LUT R9, R9, R14, RZ, 0xc0, !PT ;  /* 0x0000000e09097212 */ /* 0x000fe200078ec0ff */
[-C--:B------:R-:W-:Y:S01]  /*c3b0*/  FMUL.FTZ R121, R121, R186.reuse ;  /* 0x000000ba79797220 */ /* 0x080fe20000410000 */
[----:B------:R-:W-:Y:S01]  /*c3c0*/  PRMT R7, R12, 0x5410, R7 ;  /* 0x000054100c077816 */ /* 0x000fe20000000007 */
[-C--:B------:R-:W-:Y:S01]  /*c3d0*/  FMUL.FTZ R128, R128, R186.reuse ;  /* 0x000000ba80807220 */ /* 0x080fe20000410000 */
[----:B--2---:R-:W-:Y:S01]  /*c3e0*/  F2FP.BF16.PACK_AB R12, R164, R165 ;  /* 0x000000a5a40c723e */ /* 0x004fe200000010ff */
[----:B------:R-:W2:Y:S02]  /*c3f0*/  MUFU.EX2 R176, R176 ;  /* 0x000000b000b07308 */ /* 0x000ea40000000800 */
[----:B------:R-:W-:Y:S01]  /*c400*/  HSET2.LE.AND R7, R7, R182, PT ;  /* 0x000000b607077233 */ /* 0x000fe20003803000 */
[----:B------:R-:W-:-:S02]  /*c410*/  FMUL.FTZ R129, R129, R186 ;  /* 0x000000ba81817220 */ /* 0x000fc40000410000 */
[----:B------:R-:W-:Y:S02]  /*c420*/  FMUL.FTZ R144, R144, R186 ;  /* 0x000000ba90907220 */ /* 0x000fe40000410000 */
[----:B------:R-:W-:Y:S01]  /*c430*/  LOP3.LUT R7, R7, R12, RZ, 0xc0, !PT ;  /* 0x0000000c07077212 */ /* 0x000fe200078ec0ff */
[-C--:B-1----:R-:W-:Y:S01]  /*c440*/  FMUL.FTZ R162, R162, R185.reuse ;  /* 0x000000b9a2a27220 */ /* 0x082fe20000410000 */
[----:B------:R-:W1:Y:S01]  /*c450*/  LDSM.16.MT88.4 R12, [R212+0xa000] ;  /* 0x00a00000d40c783b */ /* 0x000e620000004200 */
[----:B------:R-:W3:Y:S01]  /*c460*/  MUFU.EX2 R174, R174 ;  /* 0x000000ae00ae7308 */ /* 0x000ee20000000800 */
[-C--:B------:R-:W-:Y:S02]  /*c470*/  FMUL.FTZ R163, R163, R185.reuse ;  /* 0x000000b9a3a37220 */ /* 0x080fe40000410000 */
[-C--:B------:R-:W-:Y:S02]  /*c480*/  FMUL.FTZ R42, R42, R185.reuse ;  /* 0x000000b92a2a7220 */ /* 0x080fe40000410000 */
[----:B------:R-:W-:-:S02]  /*c490*/  FMUL.FTZ R43, R43, R185 ;  /* 0x000000b92b2b7220 */ /* 0x000fc40000410000 */
[-C--:B--2---:R-:W-:Y:S01]  /*c4a0*/  FMUL.FTZ R156, R156, R176.reuse ;  /* 0x000000b09c9c7220 */ /* 0x084fe20000410000 */
[----:B------:R-:W-:Y:S01]  /*c4b0*/  MUFU.EX2 R194, R194 ;  /* 0x000000c200c27308 */ /* 0x000fe20000000800 */
[-C--:B------:R-:W-:Y:S02]  /*c4c0*/  FMUL.FTZ R157, R157, R176.reuse ;  /* 0x000000b09d9d7220 */ /* 0x080fe40000410000 */
[-C--:B------:R-:W-:Y:S02]  /*c4d0*/  FMUL.FTZ R36, R36, R176.reuse ;  /* 0x000000b024247220 */ /* 0x080fe40000410000 */
[----:B------:R-:W-:Y:S02]  /*c4e0*/  FMUL.FTZ R37, R37, R176 ;  /* 0x000000b025257220 */ /* 0x000fe40000410000 */
[----:B------:R-:W-:Y:S01]  /*c4f0*/  FMUL.FTZ R46, R46, R185 ;  /* 0x000000b92e2e7220 */ /* 0x000fe20000410000 */
[----:B------:R-:W-:Y:S01]  /*c500*/  MUFU.EX2 R187, R187 ;  /* 0x000000bb00bb7308 */ /* 0x000fe20000000800 */
[----:B---3--:R-:W-:-:S02]  /*c510*/  FMUL.FTZ R158, R158, R174 ;  /* 0x000000ae9e9e7220 */ /* 0x008fc40000410000 */
[-C--:B------:R-:W-:Y:S02]  /*c520*/  FMUL.FTZ R159, R159, R174.reuse ;  /* 0x000000ae9f9f7220 */ /* 0x080fe40000410000 */
[-C--:B------:R-:W-:Y:S02]  /*c530*/  FMUL.FTZ R38, R38, R174.reuse ;  /* 0x000000ae26267220 */ /* 0x080fe40000410000 */
[----:B------:R-:W-:Y:S02]  /*c540*/  FMUL.FTZ R39, R39, R174 ;  /* 0x000000ae27277220 */ /* 0x000fe40000410000 */
[----:B------:R-:W-:Y:S02]  /*c550*/  FMUL.FTZ R47, R47, R185 ;  /* 0x000000b92f2f7220 */ /* 0x000fe40000410000 */
[-C--:B------:R-:W-:Y:S02]  /*c560*/  FMUL.FTZ R48, R48, R176.reuse ;  /* 0x000000b030307220 */ /* 0x080fe40000410000 */
[----:B------:R-:W-:-:S02]  /*c570*/  FMUL.FTZ R49, R49, R176 ;  /* 0x000000b031317220 */ /* 0x000fc40000410000 */
[-C--:B------:R-:W-:Y:S02]  /*c580*/  FMUL.FTZ R50, R50, R174.reuse ;  /* 0x000000ae32327220 */ /* 0x080fe40000410000 */
[----:B------:R-:W-:Y:S02]  /*c590*/  FMUL.FTZ R51, R51, R174 ;  /* 0x000000ae33337220 */ /* 0x000fe40000410000 */
[-C--:B------:R-:W-:Y:S02]  /*c5a0*/  FMUL.FTZ R52, R52, R176.reuse ;  /* 0x000000b034347220 */ /* 0x080fe40000410000 */
[----:B------:R-:W-:Y:S01]  /*c5b0*/  FMUL.FTZ R53, R53, R176 ;  /* 0x000000b035357220 */ /* 0x000fe20000410000 */
[----:B-1----:R-:W-:Y:S01]  /*c5c0*/  HMMA.16816.F32.BF16 R160, R8, R12, R160 ;  /* 0x0000000c08a0723c */ /* 0x002fe200000418a0 */
[-C--:B------:R-:W-:Y:S02]  /*c5d0*/  FMUL.FTZ R54, R54, R174.reuse ;  /* 0x000000ae36367220 */ /* 0x080fe40000410000 */
[----:B------:R-:W-:-:S02]  /*c5e0*/  FMUL.FTZ R55, R55, R174 ;  /* 0x000000ae37377220 */ /* 0x000fc40000410000 */
[-C--:B------:R-:W-:Y:S02]  /*c5f0*/  FMUL.FTZ R58, R58, R185.reuse ;  /* 0x000000b93a3a7220 */ /* 0x080fe40000410000 */
        /* <DEDUP_REMOVED lines=12> */
[----:B------:R-:W1:Y:S01]  /*c6c0*/  LDSM.16.MT88.4 R12, [R210+0xa000] ;  /* 0x00a00000d20c783b */ /* 0x000e620000004200 */
        /* <DEDUP_REMOVED lines=29> */
[-C--:B------:R-:W-:Y:S01]  /*c8a0*/  FMUL.FTZ R107, R107, R185.reuse ;  /* 0x000000b96b6b7220 */ /* 0x080fe20000410000 */
[-C--:B------:R-:W-:Y:S01]  /*c8b0*/  HMMA.16816.F32.BF16 R52, R4, R14.reuse, R52 ;  /* 0x0000000e0434723c */ /* 0x080fe20000041834 */
[-C--:B------:R-:W-:Y:S02]  /*c8c0*/  FMUL.FTZ R154, R154, R185.reuse ;  /* 0x000000b99a9a7220 */ /* 0x080fe40000410000 */
[----:B------:R-:W-:Y:S02]  /*c8d0*/  FMUL.FTZ R155, R155, R185 ;  /* 0x000000b99b9b7220 */ /* 0x000fe40000410000 */
[-C--:B------:R-:W-:Y:S02]  /*c8e0*/  FMUL.FTZ R108, R108, R176.reuse ;  /* 0x000000b06c6c7220 */ /* 0x080fe40000410000 */
[----:B------:R-:W-:Y:S01]  /*c8f0*/  FMUL.FTZ R109, R109, R176 ;  /* 0x000000b06d6d7220 */ /* 0x000fe20000410000 */
        /* <DEDUP_REMOVED lines=42> */
[--C-:B------:R-:W-:Y:S02]  /*cba0*/  FFMA.FTZ R190, R177, c[0x0][0x23c], -R180.reuse ;  /* 0x00008f00b1be7a23 */ /* 0x100fe400000108b4 */
[----:B------:R-:W-:-:S02]  /*cbb0*/  FFMA.FTZ R177, R21, c[0x0][0x23c], -R180 ;  /* 0x00008f0015b17a23 */ /* 0x000fc400000108b4 */
[--C-:B------:R-:W-:Y:S02]  /*cbc0*/  FFMA.FTZ R189, R178, c[0x0][0x23c], -R29.reuse ;  /* 0x00008f00b2bd7a23 */ /* 0x100fe4000001081d */
[--C-:B------:R-:W-:Y:S01]  /*cbd0*/  FFMA.FTZ R178, R179, c[0x0][0x23c], -R29.reuse ;  /* 0x00008f00b3b27a23 */ /* 0x100fe2000001081d */
[----:B------:R-:W-:Y:S01]  /*cbe0*/  MUFU.EX2 R190, R190 ;  /* 0x000000be00be7308 */ /* 0x000fe20000000800 */
[----:B------:R-:W-:Y:S02]  /*cbf0*/  FFMA.FTZ R175, R175, c[0x0][0x23c], -R29 ;  /* 0x00008f00afaf7a23 */ /* 0x000fe4000001081d */
[----:B------:R-:W-:Y:S02]  /*cc00*/  FFMA.FTZ R192, R23, c[0x0][0x23c], -R183 ;  /* 0x00008f0017c07a23 */ /* 0x000fe400000108b7 */
[--C-:B------:R-:W-:Y:S02]  /*cc10*/  FFMA.FTZ R25, R25, c[0x0][0x23c], -R18.reuse ;  /* 0x00008f0019197a23 */ /* 0x100fe40000010812 */
[--C-:B------:R-:W-:Y:S01]  /*cc20*/  FFMA.FTZ R27, R27, c[0x0][0x23c], -R18.reuse ;  /* 0x00008f001b1b7a23 */ /* 0x100fe20000010812 */
[----:B------:R-:W-:Y:S01]  /*cc30*/  MUFU.EX2 R189, R189 ;  /* 0x000000bd00bd7308 */ /* 0x000fe20000000800 */
[----:B------:R-:W-:-:S02]  /*cc40*/  FFMA.FTZ R181, R181, c[0x0][0x23c], -R18 ;  /* 0x00008f00b5b57a23 */ /* 0x000fc40000010812 */
[--C-:B------:R-:W-:Y:S02]  /*cc50*/  FFMA.FTZ R179, R24, c[0x0][0x23c], -R183.reuse ;  /* 0x00008f0018b37a23 */ /* 0x100fe400000108b7 */
[----:B------:R-:W-:Y:S02]  /*cc60*/  FFMA.FTZ R183, R28, c[0x0][0x23c], -R183 ;  /* 0x00008f001cb77a23 */ /* 0x000fe400000108b7 */
[----:B------:R-:W-:Y:S01]  /*cc70*/  FFMA.FTZ R238, R238, R185, R184 ;  /* 0x000000b9eeee7223 */ /* 0x000fe200000100b8 */
[----:B------:R-:W-:Y:S01]  /*cc80*/  MUFU.EX2 R178, R178 ;  /* 0x000000b200b27308 */ /* 0x000fe20000000800 */
[----:B------:R-:W-:Y:S02]  /*cc90*/  FFMA.FTZ R243, R243, R186, R31 ;  /* 0x000000baf3f37223 */ /* 0x000fe4000001001f */
[----:B------:R-:W-:Y:S02]  /*cca0*/  FFMA.FTZ R171, R241, R176, R171 ;  /* 0x000000b0f1ab7223 */ /* 0x000fe400000100ab */
[----:B------:R-:W-:-:S02]  /*ccb0*/  FFMA.FTZ R167, R239, R174, R167 ;  /* 0x000000aeefa77223 */ /* 0x000fc400000100a7 */
[----:B------:R-:W-:Y:S01]  /*ccc0*/  FADD.FTZ R34, R34, R243 ;  /* 0x000000f322227221 */ /* 0x000fe20000010000 */
[----:B------:R-:W-:Y:S01]  /*ccd0*/  MUFU.EX2 R175, R175 ;  /* 0x000000af00af7308 */ /* 0x000fe20000000800 */
[----:B------:R-:W-:Y:S01]  /*cce0*/  FADD.FTZ R238, R173, R238 ;  /* 0x000000eeadee7221 */ /* 0x000fe20000010000 */
[-C--:B-1----:R-:W-:Y:S01]  /*ccf0*/  HMMA.16816.F32.BF16 R76, R8, R12.reuse, R76 ;  /* 0x0000000c084c723c */ /* 0x082fe2000004184c */
        /* <DEDUP_REMOVED lines=9> */
[----:B------:R-:W1:Y:S01]  /*cd90*/  MUFU.EX2 R179, R179 ;  /* 0x000000b300b37308 */ /* 0x000e620000000800 */
[----:B------:R-:W-:Y:S01]  /*cda0*/  FADD.FTZ R172, R172, R35 ;  /* 0x00000023acac7221 */ /* 0x000fe20000010000 */
[-C--:B------:R-:W-:Y:S01]  /*cdb0*/  HMMA.16816.F32.BF16 R84, R4, R14.reuse, R84 ;  /* 0x0000000e0454723c */ /* 0x080fe20000041854 */
[----:B------:R-:W-:Y:S02]  /*cdc0*/  FADD.FTZ R169, R168, R169 ;  /* 0x000000a9a8a97221 */ /* 0x000fe40000010000 */
[----:B------:R-:W-:Y:S02]  /*cdd0*/  FADD.FTZ R164, R164, R165 ;  /* 0x000000a5a4a47221 */ /* 0x000fe40000010000 */
[----:B------:R-:W-:Y:S01]  /*cde0*/  IMAD.MOV.U32 R166, RZ, RZ, R252 ;  /* 0x000000ffffa67224 */ /* 0x000fe200078e00fc */
[----:B------:R1:W-:Y:S01]  /*cdf0*/  MUFU.EX2 R184, R25 ;  /* 0x0000001900b87308 */ /* 0x0003e20000000800 */
[----:B------:R-:W-:Y:S01]  /*ce00*/  IMAD.MOV.U32 R167, RZ, RZ, R198 ;  /* 0x000000ffffa77224 */ /* 0x000fe200078e00c6 */
[----:B------:R-:W-:Y:S01]  /*ce10*/  HMMA.16816.F32.BF16 R88, R8, R14, R88 ;  /* 0x0000000e0858723c */ /* 0x000fe20000041858 */
[----:B------:R-:W2:Y:S01]  /*ce20*/  LDSM.16.MT88.4 R12, [R212+0xb000] ;  /* 0x00b00000d40c783b */ /* 0x000ea20000004200 */
[----:B------:R-:W-:-:S04]  /*ce30*/  IMAD.MOV.U32 R165, RZ, RZ, R3 ;  /* 0x000000ffffa57224 */ /* 0x000fc800078e0003 */
[----:B------:R-:W-:Y:S08]  /*ce40*/  MUFU.EX2 R192, R192 ;  /* 0x000000c000c07308 */ /* 0x000ff00000000800 */
[----:B------:R-:W-:Y:S01]  /*ce50*/  MUFU.EX2 R183, R183 ;  /* 0x000000b700b77308 */ /* 0x000fe20000000800 */
[----:B-1----:R-:W-:Y:S01]  /*ce60*/  F2FP.BF16.PACK_AB R25, R179, R194 ;  /* 0x000000c2b319723e */ /* 0x002fe200000010ff */
[----:B------:R-:W-:-:S04]  /*ce70*/  FADD.FTZ R194, R194, R169 ;  /* 0x000000a9c2c27221 */ /* 0x000fc80000010000 */
[----:B------:R-:W-:Y:S02]  /*ce80*/  FADD.FTZ R179, R179, R194 ;  /* 0x000000c2b3b37221 */ /* 0x000fe40000010000 */
[----:B------:R-:W-:Y:S01]  /*ce90*/  MUFU.EX2 R181, R181 ;  /* 0x000000b500b57308 */ /* 0x000fe20000000800 */
[-C--:B--2---:R-:W-:Y:S08]  /*cea0*/  HMMA.16816.F32.BF16 R92, R8, R12.reuse, R92 ;  /* 0x0000000c085c723c */ /* 0x084ff0000004185c */
        /* <DEDUP_REMOVED lines=13> */
[----:B------:R-:W1:Y:S07]  /*cf80*/  LDSM.16.MT88.4 R12, [R208+0xb000] ;  /* 0x00b00000d00c783b */ /* 0x000e6e0000004200 */
[-C--:B-1----:R-:W-:Y:S08]  /*cf90*/  HMMA.16816.F32.BF16 R140, R4, R12.reuse, R140 ;  /* 0x0000000c048c723c */ /* 0x082ff0000004188c */
[----:B------:R-:W-:Y:S07]  /*cfa0*/  HMMA.16816.F32.BF16 R144, R8, R12, R144 ;  /* 0x0000000c0890723c */ /* 0x000fee0000041890 */
[----:B------:R-:W-:Y:S01]  /*cfb0*/  IMAD.WIDE.U32 R12, R26, -0x2daee0ad, RZ ;  /* 0xd2511f531a0c7825 */ /* 0x000fe200078e00ff */
[----:B------:R-:W-:Y:S03]  /*cfc0*/  HMMA.16816.F32.BF16 R4, R4, R14, R132 ;  /* 0x0000000e0404723c */ /* 0x000fe60000041884 */
[----:B------:R-:W-:Y:S01]  /*cfd0*/  FFMA.FTZ R26, R20, c[0x0][0x23c], -R180 ;  /* 0x00008f00141a7a23 */ /* 0x000fe200000108b4 */
[----:B------:R-:W-:-:S02]  /*cfe0*/  LOP3.LUT R16, R12, 0xffff, RZ, 0xc0, !PT ;  /* 0x0000ffff0c107812 */ /* 0x000fc400078ec0ff */
[----:B------:R-:W-:Y:S01]  /*cff0*/  LOP3.LUT R30, R13, UR17, R30, 0x96, !PT ;  /* 0x000000110d1e7c12 */ /* 0x000fe2000f8e961e */
[----:B------:R-:W-:Y:S01]  /*d000*/  IMAD.WIDE.U32 R134, R191, -0x2daee0ad, RZ ;  /* 0xd2511f53bf867825 */ /* 0x000fe200078e00ff */
[----:B------:R-:W-:Y:S01]  /*d010*/  HMMA.16816.F32.BF16 R8, R8, R14, R136 ;  /* 0x0000000e0808723c */ /* 0x000fe20000041888 */
[----:B------:R-:W-:Y:S01]  /*d020*/  SHF.R.U32.HI R21, RZ, 0x8, R16 ;  /* 0x00000008ff157819 */ /* 0x000fe20000011610 */
[----:B------:R-:W-:Y:S01]  /*d030*/  MUFU.EX2 R180, R26 ;  /* 0x0000001a00b47308 */ /* 0x000fe20000000800 */
[----:B------:R-:W-:Y:S01]  /*d040*/  SHF.R.U32.HI R13, RZ, 0x10, R12 ;  /* 0x00000010ff0d7819 */ /* 0x000fe2000001160c */
[----:B------:R-:W-:Y:S01]  /*d050*/  FFMA.FTZ R191, R19, c[0x0][0x23c], -R18 ;  /* 0x00008f0013bf7a23 */ /* 0x000fe20000010812 */
[----:B------:R-:W-:Y:S02]  /*d060*/  SHF.R.U32.HI R17, RZ, 0x18, R30 ;  /* 0x00000018ff117819 */ /* 0x000fe4000001161e */
[----:B------:R-:W-:Y:S02]  /*d070*/  LOP3.LUT R14, R12, 0xff, RZ, 0xc0, !PT ;  /* 0x000000ff0c0e7812 */ /* 0x000fe400078ec0ff */
[----:B------:R-:W-:Y:S01]  /*d080*/  SHF.R.U32.HI R15, RZ, 0x18, R12 ;  /* 0x00000018ff0f7819 */ /* 0x000fe2000001160c */
[----:B------:R-:W-:Y:S01]  /*d090*/  MUFU.EX2 R191, R191 ;  /* 0x000000bf00bf7308 */ /* 0x000fe20000000800 */
[----:B------:R-:W-:-:S02]  /*d0a0*/  PRMT R21, R14, 0x5410, R21 ;  /* 0x000054100e157816 */ /* 0x000fc40000000015 */
[----:B------:R-:W-:Y:S02]  /*d0b0*/  LOP3.LUT R14, R30, 0xffff, RZ, 0xc0, !PT ;  /* 0x0000ffff1e0e7812 */ /* 0x000fe400078ec0ff */
[----:B------:R-:W-:Y:S01]  /*d0c0*/  LOP3.LUT R12, R135, UR17, R188, 0x96, !PT ;  /* 0x00000011870c7c12 */ /* 0x000fe2000f8e96bc */
[----:B------:R-:W-:Y:S01]  /*d0d0*/  FFMA.FTZ R188, R22, c[0x0][0x23c], -R29 ;  /* 0x00008f0016bc7a23 */ /* 0x000fe2000001081d */
[----:B------:R-:W-:Y:S01]  /*d0e0*/  SHF.R.U32.HI R14, RZ, 0x8, R14 ;  /* 0x00000008ff0e7819 */ /* 0x000fe2000001160e */
[----:B------:R-:W-:Y:S01]  /*d0f0*/  HSET2.LE.AND R21, R21, R182, PT ;  /* 0x000000b615157233 */ /* 0x000fe20003803000 */
[----:B------:R-:W-:Y:S02]  /*d100*/  LOP3.LUT R29, R30, 0xff, RZ, 0xc0, !PT ;  /* 0x000000ff1e1d7812 */ /* 0x000fe400078ec0ff */
[----:B------:R-:W-:Y:S01]  /*d110*/  LOP3.LUT R23, R12, 0xffff, RZ, 0xc0, !PT ;  /* 0x0000ffff0c177812 */ /* 0x000fe200078ec0ff */
[----:B------:R-:W1:Y:S01]  /*d120*/  MUFU.EX2 R188, R188 ;  /* 0x000000bc00bc7308 */ /* 0x000e620000000800 */
[----:B------:R-:W-:-:S02]  /*d130*/  PRMT R29, R29, 0x5410, R14 ;  /* 0x000054101d1d7816 */ /* 0x000fc4000000000e */
[----:B------:R-:W-:Y:S02]  /*d140*/  SHF.R.U32.HI R14, RZ, 0x10, R30 ;  /* 0x00000010ff0e7819 */ /* 0x000fe4000001161e */
[----:B------:R-:W-:Y:S01]  /*d150*/  SHF.R.U32.HI R23, RZ, 0x8, R23 ;  /* 0x00000008ff177819 */ /* 0x000fe20000011617 */
[----:B------:R-:W-:Y:S01]  /*d160*/  HSET2.LE.AND R29, R29, R182, PT ;  /* 0x000000b61d1d7233 */ /* 0x000fe20003803000 */
[----:B------:R-:W-:Y:S02]  /*d170*/  LOP3.LUT R14, R14, 0xff, RZ, 0xc0, !PT ;  /* 0x000000ff0e0e7812 */ /* 0x000fe400078ec0ff */
[----:B------:R-:W-:Y:S02]  /*d180*/  LOP3.LUT R132, R13, 0xff, RZ, 0xc0, !PT ;  /* 0x000000ff0d847812 */ /* 0x000fe400078ec0ff */
[----:B------:R-:W-:Y:S02]  /*d190*/  PRMT R17, R14, 0x5410, R17 ;  /* 0x000054100e117816 */ /* 0x000fe40000000011 */
[----:B------:R-:W-:-:S02]  /*d1a0*/  LOP3.LUT R14, R12, 0xff, RZ, 0xc0, !PT ;  /* 0x000000ff0c0e7812 */ /* 0x000fc400078ec0ff */
[----:B------:R-:W-:Y:S01]  /*d1b0*/  SHF.R.U32.HI R16, RZ, 0x10, R134 ;  /* 0x00000010ff107819 */ /* 0x000fe20000011686 */
[--C-:B------:R-:W-:Y:S01]  /*d1c0*/  HSET2.LE.AND R17, R17, R182.reuse, PT ;  /* 0x000000b611117233 */ /* 0x100fe20003803000 */
[----:B------:R-:W-:Y:S02]  /*d1d0*/  PRMT R23, R14, 0x5410, R23 ;  /* 0x000054100e177816 */ /* 0x000fe40000000017 */
[----:B------:R-:W-:Y:S02]  /*d1e0*/  SHF.R.U32.HI R14, RZ, 0x10, R12 ;  /* 0x00000010ff0e7819 */ /* 0x000fe4000001160c */
[----:B------:R-:W-:Y:S02]  /*d1f0*/  LOP3.LUT R13, R134, 0xffff, RZ, 0xc0, !PT ;  /* 0x0000ffff860d7812 */ /* 0x000fe400078ec0ff */
[----:B------:R-:W-:Y:S02]  /*d200*/  SHF.R.U32.HI R133, RZ, 0x18, R134 ;  /* 0x00000018ff857819 */ /* 0x000fe40000011686 */
[----:B------:R-:W-:Y:S01]  /*d210*/  PRMT R15, R132, 0x5410, R15 ;  /* 0x00005410840f7816 */ /* 0x000fe2000000000f */
[----:B------:R-:W-:Y:S01]  /*d220*/  HSET2.LE.AND R132, R23, R182, PT ;  /* 0x000000b617847233 */ /* 0x000fe20003803000 */
[----:B------:R-:W-:-:S02]  /*d230*/  LOP3.LUT R16, R16, 0xff, RZ, 0xc0, !PT ;  /* 0x000000ff10107812 */ /* 0x000fc400078ec0ff */
[----:B------:R-:W-:Y:S01]  /*d240*/  SHF.R.U32.HI R12, RZ, 0x18, R12 ;  /* 0x00000018ff0c7819 */ /* 0x000fe2000001160c */
[----:B------:R-:W-:Y:S01]  /*d250*/  HSET2.LE.AND R15, R15, R182, PT ;  /* 0x000000b60f0f7233 */ /* 0x000fe20003803000 */
[----:B------:R-:W-:Y:S02]  /*d260*/  LOP3.LUT R135, R14, 0xff, RZ, 0xc0, !PT ;  /* 0x000000ff0e877812 */ /* 0x000fe400078ec0ff */
[----:B------:R-:W-:Y:S02]  /*d270*/  LOP3.LUT R20, R134, 0xff, RZ, 0xc0, !PT ;  /* 0x000000ff86147812 */ /* 0x000fe400078ec0ff */
[----:B------:R-:W-:Y:S02]  /*d280*/  SHF.R.U32.HI R13, RZ, 0x8, R13 ;  /* 0x00000008ff0d7819 */ /* 0x000fe4000001160d */
[----:B------:R-:W-:Y:S02]  /*d290*/  PRMT R133, R16, 0x5410, R133 ;  /* 0x0000541010857816 */ /* 0x000fe40000000085 */
[----:B------:R-:W-:-:S02]  /*d2a0*/  PRMT R19, R135, 0x5410, R12 ;  /* 0x0000541087137816 */ /* 0x000fc4000000000c */
[----:B------:R-:W-:Y:S01]  /*d2b0*/  PRMT R13, R20, 0x5410, R13 ;  /* 0x00005410140d7816 */ /* 0x000fe2000000000d */
[--C-:B------:R-:W-:Y:S01]  /*d2c0*/  HSET2.LE.AND R135, R133, R182.reuse, PT ;  /* 0x000000b685877233 */ /* 0x100fe20003803000 */
[----:B-1----:R-:W-:Y:S01]  /*d2d0*/  F2FP.BF16.PACK_AB R14, R175, R188 ;  /* 0x000000bcaf0e723e */ /* 0x002fe200000010ff */
[--C-:B------:R-:W-:Y:S01]  /*d2e0*/  HSET2.LE.AND R133, R19, R182.reuse, PT ;  /* 0x000000b613857233 */ /* 0x100fe20003803000 */
[----:B------:R-:W-:Y:S01]  /*d2f0*/  F2FP.BF16.PACK_AB R12, R178, R189 ;  /* 0x000000bdb20c723e */ /* 0x000fe200000010ff */
[----:B------:R-:W-:Y:S01]  /*d300*/  HSET2.LE.AND R134, R13, R182, PT ;  /* 0x000000b60d867233 */ /* 0x000fe20003803000 */
[----:B------:R-:W-:Y:S01]  /*d310*/  F2FP.BF16.PACK_AB R138, R177, R180 ;  /* 0x000000b4b18a723e */ /* 0x000fe200000010ff */
[----:B------:R-:W1:Y:S01]  /*d320*/  MUFU.EX2 R182, R27 ;  /* 0x0000001b00b67308 */ /* 0x000e620000000800 */
[----:B------:R-:W-:Y:S01]  /*d330*/  LOP3.LUT R139, R15, R14, RZ, 0xc0, !PT ;  /* 0x0000000e0f8b7212 */ /* 0x000fe200078ec0ff */
[----:B------:R-:W-:Y:S01]  /*d340*/  FADD.FTZ R189, R189, R172 ;  /* 0x000000acbdbd7221 */ /* 0x000fe20000010000 */
[----:B------:R-:W-:-:S02]  /*d350*/  LOP3.LUT R138, R21, R138, RZ, 0xc0, !PT ;  /* 0x0000008a158a7212 */ /* 0x000fc400078ec0ff */
[----:B------:R-:W-:Y:S01]  /*d360*/  LOP3.LUT R137, R17, R12, RZ, 0xc0, !PT ;  /* 0x0000000c11897212 */ /* 0x000fe200078ec0ff */
[----:B------:R-:W2:Y:S01]  /*d370*/  LDSM.16.MT88.4 R20, [R212+0xa800] ;  /* 0x00a80000d414783b */ /* 0x000ea20000004200 */
[----:B------:R-:W-:Y:S01]  /*d380*/  F2FP.BF16.PACK_AB R24, R184, R191 ;  /* 0x000000bfb818723e */ /* 0x000fe200000010ff */
[----:B------:R-:W-:Y:S01]  /*d390*/  FADD.FTZ R191, R191, R164 ;  /* 0x000000a4bfbf7221 */ /* 0x000fe20000010000 */
[----:B------:R-:W-:Y:S01]  /*d3a0*/  LOP3.LUT R132, R132, R25, RZ, 0xc0, !PT ;  /* 0x0000001984847212 */ /* 0x000fe200078ec0ff */
[----:B------:R-:W3:Y:S01]  /*d3b0*/  LDSM.16.MT88.4 R16, [R210+0xa800] ;  /* 0x00a80000d210783b */ /* 0x000ee20000004200 */
[----:B------:R-:W-:Y:S01]  /*d3c0*/  LOP3.LUT R133, R133, R24, RZ, 0xc0, !PT ;  /* 0x0000001885857212 */ /* 0x000fe200078ec0ff */
[----:B------:R-:W-:Y:S01]  /*d3d0*/  FADD.FTZ R189, R178, R189 ;  /* 0x000000bdb2bd7221 */ /* 0x000fe20000010000 */
[----:B------:R-:W-:Y:S01]  /*d3e0*/  F2FP.BF16.PACK_AB R136, R190, R187 ;  /* 0x000000bbbe88723e */ /* 0x000fe200000010ff */
[----:B------:R-:W4:Y:S01]  /*d3f0*/  LDSM.16.MT88.4 R12, [R209+0xa800] ;  /* 0x00a80000d10c783b */ /* 0x000f220000004200 */
[----:B------:R-:W-:Y:S01]  /*d400*/  F2FP.BF16.PACK_AB R25, R183, R192 ;  /* 0x000000c0b719723e */ /* 0x000fe200000010ff */
[----:B------:R-:W-:Y:S01]  /*d410*/  FADD.FTZ R187, R187, R32 ;  /* 0x00000020bbbb7221 */ /* 0x000fe20000010000 */
[----:B-1----:R-:W-:Y:S01]  /*d420*/  F2FP.BF16.PACK_AB R24, R181, R182 ;  /* 0x000000b6b518723e */ /* 0x002fe200000010ff */
[----:B------:R-:W-:Y:S01]  /*d430*/  FADD.FTZ R191, R184, R191 ;  /* 0x000000bfb8bf7221 */ /* 0x000fe20000010000 */
[----:B------:R-:W-:Y:S01]  /*d440*/  LOP3.LUT R136, R29, R136, RZ, 0xc0, !PT ;  /* 0x000000881d887212 */ /* 0x000fe200078ec0ff */
[----:B------:R-:W-:Y:S01]  /*d450*/  FADD.FTZ R187, R190, R187 ;  /* 0x000000bbbebb7221 */ /* 0x000fe20000010000 */
[----:B------:R-:W-:Y:S01]  /*d460*/  LOP3.LUT R134, R134, R25, RZ, 0xc0, !PT ;  /* 0x0000001986867212 */ /* 0x000fe200078ec0ff */
[----:B------:R-:W1:Y:S01]  /*d470*/  LDSM.16.MT88.4 R28, [R208+0xa800] ;  /* 0x00a80000d01c783b */ /* 0x000e620000004200 */
[----:B------:R-:W-:Y:S01]  /*d480*/  LOP3.LUT R135, R135, R24, RZ, 0xc0, !PT ;  /* 0x0000001887877212 */ /* 0x000fe200078ec0ff */
[----:B------:R-:W-:-:S02]  /*d490*/  FADD.FTZ R180, R180, R187 ;  /* 0x000000bbb4b47221 */ /* 0x000fc40000010000 */
[----:B------:R-:W5:Y:S01]  /*d4a0*/  LDSM.16.MT88.4 R24, [R212+0xb800] ;  /* 0x00b80000d418783b */ /* 0x000f620000004200 */
[----:B------:R-:W-:Y:S02]  /*d4b0*/  FADD.FTZ R188, R188, R189 ;  /* 0x000000bdbcbc7221 */ /* 0x000fe40000010000 */
[----:B------:R-:W-:Y:S02]  /*d4c0*/  FADD.FTZ R192, R192, R179 ;  /* 0x000000b3c0c07221 */ /* 0x000fe40000010000 */
[----:B------:R-:W-:Y:S02]  /*d4d0*/  FADD.FTZ R182, R182, R191 ;  /* 0x000000bfb6b67221 */ /* 0x000fe40000010000 */
[----:B------:R-:W-:Y:S02]  /*d4e0*/  FADD.FTZ R243, R177, R180 ;  /* 0x000000b4b1f37221 */ /* 0x000fe40000010000 */
[----:B------:R-:W-:Y:S02]  /*d4f0*/  FADD.FTZ R238, R175, R188 ;  /* 0x000000bcafee7221 */ /* 0x000fe40000010000 */
[----:B------:R-:W-:-:S02]  /*d500*/  FADD.FTZ R241, R183, R192 ;  /* 0x000000c0b7f17221 */ /* 0x000fc40000010000 */
[----:B------:R-:W-:Y:S01]  /*d510*/  FADD.FTZ R239, R181, R182 ;  /* 0x000000b6b5ef7221 */ /* 0x000fe20000010000 */
[-C--:B--2---:R-:W-:Y:S08]  /*d520*/  HMMA.16816.F32.BF16 R160, R136, R20.reuse, R160 ;  /* 0x0000001488a0723c */ /* 0x084ff000000418a0 */
[C---:B------:R-:W-:Y:S08]  /*d530*/  HMMA.16816.F32.BF16 R156, R132.reuse, R20, R156 ;  /* 0x00000014849c723c */ /* 0x040ff0000004189c */
[-C--:B------:R-:W-:Y:S08]  /*d540*/  HMMA.16816.F32.BF16 R36, R132, R22.reuse, R36 ;  /* 0x000000168424723c */ /* 0x080ff00000041824 */
[C---:B------:R-:W-:Y:S01]  /*d550*/  HMMA.16816.F32.BF16 R40, R136.reuse, R22, R40 ;  /* 0x000000168828723c */ /* 0x040fe20000041828 */
[----:B------:R-:W2:Y:S07]  /*d560*/  LDSM.16.MT88.4 R20, [R210+0xb800] ;  /* 0x00b80000d214783b */ /* 0x000eae0000004200 */
[-C--:B---3--:R-:W-:Y:S08]  /*d570*/  HMMA.16816.F32.BF16 R44, R136, R16.reuse, R44 ;  /* 0x00000010882c723c */ /* 0x088ff0000004182c */
[C---:B------:R-:W-:Y:S08]  /*d580*/  HMMA.16816.F32.BF16 R48, R132.reuse, R16, R48 ;  /* 0x000000108430723c */ /* 0x040ff00000041830 */
[-C--:B------:R-:W-:Y:S08]  /*d590*/  HMMA.16816.F32.BF16 R52, R132, R18.reuse, R52 ;  /* 0x000000128434723c */ /* 0x080ff00000041834 */
[C---:B------:R-:W-:Y:S01]  /*d5a0*/  HMMA.16816.F32.BF16 R56, R136.reuse, R18, R56 ;  /* 0x000000128838723c */ /* 0x040fe20000041838 */
[----:B------:R-:W3:Y:S07]  /*d5b0*/  LDSM.16.MT88.4 R16, [R209+0xb800] ;  /* 0x00b80000d110783b */ /* 0x000eee0000004200 */
[-C--:B----4-:R-:W-:Y:S08]  /*d5c0*/  HMMA.16816.F32.BF16 R60, R136, R12.reuse, R60 ;  /* 0x0000000c883c723c */ /* 0x090ff0000004183c */
[C---:B------:R-:W-:Y:S08]  /*d5d0*/  HMMA.16816.F32.BF16 R64, R132.reuse, R12, R64 ;  /* 0x0000000c8440723c */ /* 0x040ff00000041840 */
[-C--:B------:R-:W-:Y:S08]  /*d5e0*/  HMMA.16816.F32.BF16 R68, R132, R14.reuse, R68 ;  /* 0x0000000e8444723c */ /* 0x080ff00000041844 */
[----:B------:R-:W-:Y:S01]  /*d5f0*/  HMMA.16816.F32.BF16 R72, R136, R14, R72 ;  /* 0x0000000e8848723c */ /* 0x000fe20000041848 */
[----:B------:R-:W4:Y:S07]  /*d600*/  LDSM.16.MT88.4 R12, [R208+0xb800] ;  /* 0x00b80000d00c783b */ /* 0x000f2e0000004200 */
[C---:B-1----:R-:W-:Y:S08]  /*d610*/  HMMA.16816.F32.BF16 R80, R132.reuse, R28, R80 ;  /* 0x0000001c8450723c */ /* 0x042ff00000041850 */
[C---:B------:R-:W-:Y:S08]  /*d620*/  HMMA.16816.F32.BF16 R84, R132.reuse, R30, R84 ;  /* 0x0000001e8454723c */ /* 0x040ff00000041854 */
[C---:B-----5:R-:W-:Y:S08]  /*d630*/  HMMA.16816.F32.BF16 R96, R132.reuse, R24, R96 ;  /* 0x000000188460723c */ /* 0x060ff00000041860 */
[C---:B------:R-:W-:Y:S08]  /*d640*/  HMMA.16816.F32.BF16 R100, R132.reuse, R26, R100 ;  /* 0x0000001a8464723c */ /* 0x040ff00000041864 */
[C---:B--2---:R-:W-:Y:S08]  /*d650*/  HMMA.16816.F32.BF16 R108, R132.reuse, R20, R108 ;  /* 0x00000014846c723c */ /* 0x044ff0000004186c */
[C---:B------:R-:W-:Y:S08]  /*d660*/  HMMA.16816.F32.BF16 R112, R132.reuse, R22, R112 ;  /* 0x000000168470723c */ /* 0x040ff00000041870 */
[C---:B---3--:R-:W-:Y:S08]  /*d670*/  HMMA.16816.F32.BF16 R124, R132.reuse, R16, R124 ;  /* 0x00000010847c723c */ /* 0x048ff0000004187c */
[C---:B------:R-:W-:Y:S08]  /*d680*/  HMMA.16816.F32.BF16 R148, R132.reuse, R18, R148 ;  /* 0x000000128494723c */ /* 0x040ff00000041894 */
[----:B----4-:R-:W-:Y:S08]  /*d690*/  HMMA.16816.F32.BF16 R140, R132, R12, R140 ;  /* 0x0000000c848c723c */ /* 0x010ff0000004188c */
        /* <DEDUP_REMOVED lines=8> */
[----:B------:R-:W-:Y:S01]  /*d720*/  IMAD.MOV.U32 R18, RZ, RZ, R0 ;  /* 0x000000ffff127224 */ /* 0x000fe200078e0000 */
[----:B------:R-:W-:Y:S08]  /*d730*/  HMMA.16816.F32.BF16 R144, R136, R12, R144 ;  /* 0x0000000c8890723c */ /* 0x000ff00000041890 */
[-C--:B------:R-:W-:Y:S08]  /*d740*/  HMMA.16816.F32.BF16 R132, R132, R14.reuse, R4 ;  /* 0x0000000e8484723c */ /* 0x080ff00000041804 */
[----:B------:R-:W-:Y:S01]  /*d750*/  HMMA.16816.F32.BF16 R136, R136, R14, R8 ;  /* 0x0000000e8888723c */ /* 0x000fe20000041808 */
[----:B------:R-:W-:Y:S11]  /*d760*/  @!P0 BRA `(.L_x_885) ;  /* 0x000031e000008947 */ /* 0x000ff60003800000 */
[----:B------:R-:W2:Y:S01]  /*d770*/  LDL.LU.64 R198, [R1+0x10] ;  /* 0x0000100001c67983 */ /* 0x000ea20000300a00 */
[----:B------:R-:W-:-:S04]  /*d780*/  DEPBAR.LE SB0, 0x0 ;  /* 0x000080000000791a */ /* 0x000fc80000000000 */
[----:B------:R-:W3:Y:S01]  /*d790*/  LDL.LU.64 R196, [R1+0x18] ;  /* 0x0000180001c47983 */ /* 0x000ee20000300a00 */
[----:B------:R-:W-:Y:S02]  /*d7a0*/  ULDC UR5, c[0x0][0x1a0] ;  /* 0x0000680000057ab9 */ /* 0x000fe40000000800 */
[----:B------:R-:W-:Y:S02]  /*d7b0*/  USHF.L.U32 UR5, UR5, 0x6, URZ ;  /* 0x0000000605057899 */ /* 0x000fe4000800063f */
[----:B------:R-:W-:Y:S02]  /*d7c0*/  UIADD3 UR31, UR26, -0x5, URZ ;  /* 0xfffffffb1a1f7890 */ /* 0x000fe4000fffe03f */
[----:B------:R-:W-:Y:S02]  /*d7d0*/  UIADD3 UR4, -UR5, 0x80, URZ ;  /* 0x0000008005047890 */ /* 0x000fe4000fffe13f */
[----:B------:R-:W-:Y:S01]  /*d7e0*/  UISETP.NE.AND UP0, UPT, UR26, 0x5, UPT ;  /* 0x000000051a00788c */ /* 0x000fe2000bf05270 */
[----:B------:R-:W-:Y:S01]  /*d7f0*/  BAR.SYNC.DEFER_BLOCKING 0x0 ;  /* 0x0000000000007b1d */ /* 0x000fe20000010000 */
[----:B--2---:R-:W-:-:S02]  /*d800*/  IADD3 R12, P1, R198, -UR5, RZ ;  /* 0x80000005c60c7c10 */ /* 0x004fc4000ff3e0ff */
[----:B------:R-:W-:Y:S02]  /*d810*/  IADD3 R16, P0, R198, UR4, RZ ;  /* 0x00000004c6107c10 */ /* 0x000fe4000ff1e0ff */
[----:B------:R-:W-:Y:S02]  /*d820*/  IADD3.X R13, R199, ~UR30, RZ, P1, !PT ;  /* 0x8000001ec70d7c10 */ /* 0x000fe40008ffe4ff */
[C---:B---3--:R-:W-:Y:S02]  /*d830*/  IADD3 R4, P3, R196.reuse, -UR5, RZ ;  /* 0x80000005c4047c10 */ /* 0x048fe4000ff7e0ff */
[----:B------:R-:W-:Y:S02]  /*d840*/  IADD3 R14, P2, R196, UR4, RZ ;  /* 0x00000004c40e7c10 */ /* 0x000fe4000ff5e0ff */
[C---:B------:R-:W-:Y:S02]  /*d850*/  IADD3.X R5, R197.reuse, ~UR30, RZ, P3, !PT ;  /* 0x8000001ec5057c10 */ /* 0x040fe40009ffe4ff */
[----:B------:R-:W-:-:S02]  /*d860*/  IADD3.X R15, R197, UR32, RZ, P2, !PT ;  /* 0x00000020c50f7c10 */ /* 0x000fc400097fe4ff */
[----:B------:R-:W-:Y:S01]  /*d870*/  IADD3.X R17, R199, UR32, RZ, P0, !PT ;  /* 0x00000020c7117c10 */ /* 0x000fe200087fe4ff */
        /* <DEDUP_REMOVED lines=8> */
[----:B------:R-:W1:Y:S04]  /*d900*/  LDSM.16.M88.4 R180, [R218+0x2000] ;  /* 0x00200000dab4783b */ /* 0x000e680000000200 */
[----:B------:R-:W4:Y:S04]  /*d910*/  LDSM.16.M88.4 R28, [R217+0x8800] ;  /* 0x00880000d91c783b */ /* 0x000f280000000200 */
[----:B------:R-:W3:Y:S04]  /*d920*/  LDSM.16.M88.4 R176, [R218] ;  /* 0x00000000dab0783b */ /* 0x000ee80000000200 */
[----:B------:R-:W-:Y:S04]  /*d930*/  LDSM.16.M88.4 R172, [R215] ;  /* 0x00000000d7ac783b */ /* 0x000fe80000000200 */
[----:B------:R-:W5:Y:S04]  /*d940*/  LDSM.16.M88.4 R20, [R216+0x2000] ;  /* 0x00200000d814783b */ /* 0x000f680000000200 */
[----:B------:R-:W3:Y:S04]  /*d950*/  LDSM.16.M88.4 R32, [R207] ;  /* 0x00000000cf20783b */ /* 0x000ee80000000200 */
[----:B------:R-:W3:Y:S04]  /*d960*/  LDSM.16.M88.4 R24, [R216] ;  /* 0x00000000d818783b */ /* 0x000ee80000000200 */
[----:B------:R-:W-:Y:S04]  /*d970*/  LDSM.16.M88.4 R168, [R211+0x8800] ;  /* 0x00880000d3a8783b */ /* 0x000fe80000000200 */
[----:B------:R-:W-:Y:S04]  /*d980*/  LDSM.16.M88.4 R164, [R214] ;  /* 0x00000000d6a4783b */ /* 0x000fe80000000200 */
[----:B------:R-:W-:Y:S01]  /*d990*/  LDSM.16.M88.4 R192, [R218+0x6000] ;  /* 0x00600000dac0783b */ /* 0x000fe20000000200 */
[C---:B-1----:R-:W-:Y:S03]  /*d9a0*/  HMMA.16816.F32.BF16 R4, R180.reuse, R8, RZ ;  /* 0x00000008b404723c */ /* 0x042fe600000418ff */
[----:B------:R-:W-:Y:S04]  /*d9b0*/  LDSM.16.M88.4 R196, [R218+0x4000] ;  /* 0x00400000dac4783b */ /* 0x000fe80000000200 */
[----:B------:R-:W0:Y:S01]  /*d9c0*/  LDGDEPBAR ;  /* 0x00000000000079af */ /* 0x000e220000000000 */
[C---:B----4-:R-:W-:Y:S08]  /*d9d0*/  HMMA.16816.F32.BF16 R184, R180.reuse, R28, RZ ;  /* 0x0000001cb4b8723c */ /* 0x050ff000000418ff */
[C---:B--2---:R-:W-:Y:S08]  /*d9e0*/  HMMA.16816.F32.BF16 R12, R180.reuse, R10, RZ ;  /* 0x0000000ab40c723c */ /* 0x044ff000000418ff */
[----:B------:R-:W-:Y:S08]  /*d9f0*/  HMMA.16816.F32.BF16 R180, R180, R30, RZ ;  /* 0x0000001eb4b4723c */ /* 0x000ff000000418ff */
[C---:B---3--:R-:W-:Y:S08]  /*da00*/  HMMA.16816.F32.BF16 R16, R176.reuse, R8, RZ ;  /* 0x00000008b010723c */ /* 0x048ff000000418ff */
[C---:B------:R-:W-:Y:S08]  /*da10*/  HMMA.16816.F32.BF16 R8, R176.reuse, R10, RZ ;  /* 0x0000000ab008723c */ /* 0x040ff000000418ff */
[C---:B------:R-:W-:Y:S08]  /*da20*/  HMMA.16816.F32.BF16 R188, R176.reuse, R28, RZ ;  /* 0x0000001cb0bc723c */ /* 0x040ff000000418ff */
[----:B------:R-:W-:Y:S01]  /*da30*/  HMMA.16816.F32.BF16 R176, R176, R30, RZ ;  /* 0x0000001eb0b0723c */ /* 0x000fe200000418ff */
[----:B------:R-:W1:Y:S07]  /*da40*/  LDSM.16.M88.4 R28, [R211+0x8000] ;  /* 0x00800000d31c783b */ /* 0x000e6e0000000200 */
[C---:B-----5:R-:W-:Y:S08]  /*da50*/  HMMA.16816.F32.BF16 R4, R20.reuse, R172, R4 ;  /* 0x000000ac1404723c */ /* 0x060ff00000041804 */
[C---:B------:R-:W-:Y:S08]  /*da60*/  HMMA.16816.F32.BF16 R184, R20.reuse, R32, R184 ;  /* 0x0000002014b8723c */ /* 0x040ff000000418b8 */
[C---:B------:R-:W-:Y:S08]  /*da70*/  HMMA.16816.F32.BF16 R12, R20.reuse, R174, R12 ;  /* 0x000000ae140c723c */ /* 0x040ff0000004180c */
[----:B------:R-:W-:Y:S01]  /*da80*/  HMMA.16816.F32.BF16 R180, R20, R34, R180 ;  /* 0x0000002214b4723c */ /* 0x000fe200000418b4 */
[----:B------:R-:W2:Y:S07]  /*da90*/  LDSM.16.M88.4 R20, [R214+0x2000] ;  /* 0x00200000d614783b */ /* 0x000eae0000000200 */
[C---:B------:R-:W-:Y:S08]  /*daa0*/  HMMA.16816.F32.BF16 R16, R24.reuse, R172, R16 ;  /* 0x000000ac1810723c */ /* 0x040ff00000041810 */
[C---:B------:R-:W-:Y:S01]  /*dab0*/  HMMA.16816.F32.BF16 R8, R24.reuse, R174, R8 ;  /* 0x000000ae1808723c */ /* 0x040fe20000041808 */
[----:B------:R-:W-:Y:S07]  /*dac0*/  LDSM.16.M88.4 R172, [R216+0x4000] ;  /* 0x00400000d8ac783b */ /* 0x000fee0000000200 */
[C---:B------:R-:W-:Y:S08]  /*dad0*/  HMMA.16816.F32.BF16 R188, R24.reuse, R32, R188 ;  /* 0x0000002018bc723c */ /* 0x040ff000000418bc */
[----:B------:R-:W-:Y:S01]  /*dae0*/  HMMA.16816.F32.BF16 R176, R24, R34, R176 ;  /* 0x0000002218b0723c */ /* 0x000fe200000418b0 */
[----:B------:R-:W-:Y:S04]  /*daf0*/  LDSM.16.M88.4 R24, [R206] ;  /* 0x00000000ce18783b */ /* 0x000fe80000000200 */
[----:B------:R-:W-:Y:S03]  /*db00*/  LDSM.16.M88.4 R32, [R206+0x800] ;  /* 0x00080000ce20783b */ /* 0x000fe60000000200 */
[-C--:B-1----:R-:W-:Y:S08]  /*db10*/  HMMA.16816.F32.BF16 R16, R164, R28.reuse, R16 ;  /* 0x0000001ca410723c */ /* 0x082ff00000041810 */
[C---:B--2---:R-:W-:Y:S08]  /*db20*/  HMMA.16816.F32.BF16 R4, R20.reuse, R28, R4 ;  /* 0x0000001c1404723c */ /* 0x044ff00000041804 */
[C---:B------:R-:W-:Y:S08]  /*db30*/  HMMA.16816.F32.BF16 R184, R20.reuse, R168, R184 ;  /* 0x000000a814b8723c */ /* 0x040ff000000418b8 */
[C---:B------:R-:W-:Y:S08]  /*db40*/  HMMA.16816.F32.BF16 R12, R20.reuse, R30, R12 ;  /* 0x0000001e140c723c */ /* 0x040ff0000004180c */
[----:B------:R-:W-:Y:S01]  /*db50*/  HMMA.16816.F32.BF16 R180, R20, R170, R180 ;  /* 0x000000aa14b4723c */ /* 0x000fe200000418b4 */
[----:B------:R-:W1:Y:S07]  /*db60*/  LDSM.16.M88.4 R20, [R213+0x2000] ;  /* 0x00200000d514783b */ /* 0x000e6e0000000200 */
[C---:B------:R-:W-:Y:S01]  /*db70*/  HMMA.16816.F32.BF16 R8, R164.reuse, R30, R8 ;  /* 0x0000001ea408723c */ /* 0x040fe20000041808 */
[----:B------:R-:W2:Y:S07]  /*db80*/  LDSM.16.M88.4 R28, [R213] ;  /* 0x00000000d51c783b */ /* 0x000eae0000000200 */
[C---:B------:R-:W-:Y:S08]  /*db90*/  HMMA.16816.F32.BF16 R188, R164.reuse, R168, R188 ;  /* 0x000000a8a4bc723c */ /* 0x040ff000000418bc */
[----:B------:R-:W-:Y:S01]  /*dba0*/  HMMA.16816.F32.BF16 R176, R164, R170, R176 ;  /* 0x000000aaa4b0723c */ /* 0x000fe200000418b0 */
[----:B------:R-:W-:Y:S04]  /*dbb0*/  LDSM.16.M88.4 R168, [R216+0x6000] ;  /* 0x00600000d8a8783b */ /* 0x000fe80000000200 */
        /* <DEDUP_REMOVED lines=8> */
[----:B------:R-:W2:Y:S07]  /*dc40*/  LDSM.16.M88.4 R24, [R205] ;  /* 0x00000000cd18783b */ /* 0x000eae0000000200 */
[C---:B------:R-:W-:Y:S08]  /*dc50*/  HMMA.16816.F32.BF16 R188, R28.reuse, R32, R188 ;  /* 0x000000201cbc723c */ /* 0x040ff000000418bc */
[----:B------:R-:W-:Y:S01]  /*dc60*/  HMMA.16816.F32.BF16 R176, R28, R34, R176 ;  /* 0x000000221cb0723c */ /* 0x000fe200000418b0 */
[----:B------:R-:W-:Y:S04]  /*dc70*/  LDSM.16.M88.4 R32, [R214+0x6000] ;  /* 0x00600000d620783b */ /* 0x000fe80000000200 */
[----:B------:R-:W-:Y:S03]  /*dc80*/  LDSM.16.M88.4 R28, [R213+0x4000] ;  /* 0x00400000d51c783b */ /* 0x000fe60000000200 */
[-C--:B-1----:R-:W-:Y:S08]  /*dc90*/  HMMA.16816.F32.BF16 R4, R192, R20.reuse, R4 ;  /* 0x00000014c004723c */ /* 0x082ff00000041804 */
[----:B------:R-:W-:Y:S08]  /*dca0*/  HMMA.16816.F32.BF16 R16, R196, R20, R16 ;  /* 0x00000014c410723c */ /* 0x000ff00000041810 */
[-C--:B------:R-:W-:Y:S08]  /*dcb0*/  HMMA.16816.F32.BF16 R12, R192, R22.reuse, R12 ;  /* 0x00000016c00c723c */ /* 0x080ff0000004180c */
[----:B------:R-:W-:Y:S01]  /*dcc0*/  HMMA.16816.F32.BF16 R8, R196, R22, R8 ;  /* 0x00000016c408723c */ /* 0x000fe20000041808 */
[----:B------:R-:W1:Y:S07]  /*dcd0*/  LDSM.16.M88.4 R20, [R211+0x9000] ;  /* 0x00900000d314783b */ /* 0x000e6e0000000200 */
[-C--:B--2---:R-:W-:Y:S08]  /*dce0*/  HMMA.16816.F32.BF16 R4, R168, R24.reuse, R4 ;  /* 0x00000018a804723c */ /* 0x084ff00000041804 */
[----:B------:R-:W-:Y:S08]  /*dcf0*/  HMMA.16816.F32.BF16 R16, R172, R24, R16 ;  /* 0x00000018ac10723c */ /* 0x000ff00000041810 */
[-C--:B------:R-:W-:Y:S08]  /*dd00*/  HMMA.16816.F32.BF16 R12, R168, R26.reuse, R12 ;  /* 0x0000001aa80c723c */ /* 0x080ff0000004180c */
[----:B------:R-:W-:Y:S01]  /*dd10*/  HMMA.16816.F32.BF16 R8, R172, R26, R8 ;  /* 0x0000001aac08723c */ /* 0x000fe20000041808 */
[----:B------:R-:W-:Y:S07]  /*dd20*/  LDSM.16.M88.4 R24, [R213+0x6000] ;  /* 0x00600000d518783b */ /* 0x000fee0000000200 */
[-C--:B-1----:R-:W-:Y:S08]  /*dd30*/  HMMA.16816.F32.BF16 R4, R32, R20.reuse, R4 ;  /* 0x000000142004723c */ /* 0x082ff00000041804 */
[----:B------:R-:W-:Y:S08]  /*dd40*/  HMMA.16816.F32.BF16 R16, R164, R20, R16 ;  /* 0x00000014a410723c */ /* 0x000ff00000041810 */
[-C--:B------:R-:W-:Y:S08]  /*dd50*/  HMMA.16816.F32.BF16 R12, R32, R22.reuse, R12 ;  /* 0x00000016200c723c */ /* 0x080ff0000004180c */
[----:B------:R-:W-:Y:S01]  /*dd60*/  HMMA.16816.F32.BF16 R8, R164, R22, R8 ;  /* 0x00000016a408723c */ /* 0x000fe20000041808 */
[----:B------:R-:W1:Y:S07]  /*dd70*/  LDSM.16.M88.4 R20, [R206+0x1000] ;  /* 0x00100000ce14783b */ /* 0x000e6e0000000200 */
[-C--:B-1----:R-:W-:Y:S08]  /*dd80*/  HMMA.16816.F32.BF16 R16, R28, R20.reuse, R16 ;  /* 0x000000141c10723c */ /* 0x082ff00000041810 */
[C---:B------:R-:W-:Y:S07]  /*dd90*/  HMMA.16816.F32.BF16 R4, R24.reuse, R20, R4 ;  /* 0x000000141804723c */ /* 0x040fee0000041804 */
[----:B------:R-:W-:Y:S01]  /*dda0*/  IMAD.U32 R20, RZ, RZ, UR31 ;  /* 0x0000001fff147e24 */ /* 0x000fe2000f8e00ff */
[-C--:B------:R-:W-:Y:S08]  /*ddb0*/  HMMA.16816.F32.BF16 R12, R24, R22.reuse, R12 ;  /* 0x00000016180c723c */ /* 0x080ff0000004180c */
[----:B------:R-:W-:Y:S07]  /*ddc0*/  HMMA.16816.F32.BF16 R8, R28, R22, R8 ;  /* 0x000000161c08723c */ /* 0x000fee0000041808 */
[----:B------:R-:W-:-:S05]  /*ddd0*/  IMAD R23, R20, 0x20, R249 ;  /* 0x0000002014177824 */ /* 0x000fca00078e02f9 */
[C---:B------:R-:W-:Y:S02]  /*dde0*/  IADD3 R21, R23.reuse, 0x1, RZ ;  /* 0x0000000117157810 */ /* 0x040fe40007ffe0ff */
[-C--:B------:R-:W-:Y:S02]  /*ddf0*/  ISETP.GE.AND P4, PT, R23, R248.reuse, PT ;  /* 0x000000f81700720c */ /* 0x080fe40003f86270 */
[----:B------:R-:W-:Y:S02]  /*de00*/  ISETP.GE.AND P0, PT, R21, R248, PT ;  /* 0x000000f81500720c */ /* 0x000fe40003f06270 */
[----:B------:R-:W-:Y:S02]  /*de10*/  ISETP.GE.AND P5, PT, R23, R242, PT ;  /* 0x000000f21700720c */ /* 0x000fe40003fa6270 */
[----:B------:R-:W-:Y:S02]  /*de20*/  FSEL R20, R16, -INF , !P4 ;  /* 0xff80000010147808 */ /* 0x000fe40006000000 */
[----:B------:R-:W-:-:S02]  /*de30*/  FSEL R16, R17, -INF , !P0 ;  /* 0xff80000011107808 */ /* 0x000fc40004000000 */
[C---:B------:R-:W-:Y:S01]  /*de40*/  ISETP.GE.AND P2, PT, R21.reuse, R242, PT ;  /* 0x000000f21500720c */ /* 0x040fe20003f46270 */
[----:B------:R-:W-:Y:S01]  /*de50*/  STL [R1+0x1c], R20 ;  /* 0x00001c1401007387 */ /* 0x000fe20000100800 */
[----:B------:R-:W-:Y:S02]  /*de60*/  FSEL R17, R18, -INF , !P5 ;  /* 0xff80000012117808 */ /* 0x000fe40006800000 */
[C---:B------:R-:W-:Y:S01]  /*de70*/  ISETP.GE.AND P1, PT, R21.reuse, R240, PT ;  /* 0x000000f01500720c */ /* 0x040fe20003f26270 */
[----:B------:R1:W-:Y:S01]  /*de80*/  STL [R1+0x18], R16 ;  /* 0x0000181001007387 */ /* 0x0003e20000100800 */
[----:B------:R-:W-:Y:S02]  /*de90*/  ISETP.GE.AND P3, PT, R21, R2, PT ;  /* 0x000000021500720c */ /* 0x000fe40003f66270 */
[----:B------:R-:W-:Y:S01]  /*dea0*/  IADD3 R21, R23, 0x8, RZ ;  /* 0x0000000817157810 */ /* 0x000fe20007ffe0ff */
[----:B------:R2:W-:Y:S01]  /*deb0*/  STL [R1+0x14], R17 ;  /* 0x0000141101007387 */ /* 0x0005e20000100800 */
[----:B------:R-:W-:-:S02]  /*dec0*/  FSEL R249, R5, -INF , !P1 ;  /* 0xff80000005f97808 */ /* 0x000fc40004800000 */
[----:B------:R-:W-:Y:S02]  /*ded0*/  ISETP.GE.AND P0, PT, R21, R240, PT ;  /* 0x000000f01500720c */ /* 0x000fe40003f06270 */
[----:B------:R-:W-:Y:S02]  /*dee0*/  ISETP.GE.AND P1, PT, R23, R2, PT ;  /* 0x000000021700720c */ /* 0x000fe40003f26270 */
[----:B------:R-:W-:Y:S02]  /*def0*/  FSEL R5, R12, -INF , !P0 ;  /* 0xff8000000c057808 */ /* 0x000fe40004000000 */
[----:B------:R-:W-:Y:S02]  /*df00*/  FSEL R6, R6, -INF , !P1 ;  /* 0xff80000006067808 */ /* 0x000fe40004800000 */
[C---:B------:R-:W-:Y:S02]  /*df10*/  ISETP.GE.AND P6, PT, R21.reuse, R248, PT ;  /* 0x000000f81500720c */ /* 0x040fe40003fc6270 */
[----:B------:R-:W-:-:S02]  /*df20*/  ISETP.GE.AND P4, PT, R21, R242, PT ;  /* 0x000000f21500720c */ /* 0x000fc40003f86270 */
[----:B------:R-:W-:Y:S02]  /*df30*/  ISETP.GE.AND P5, PT, R21, R2, PT ;  /* 0x000000021500720c */ /* 0x000fe40003fa6270 */
[----:B------:R-:W-:Y:S02]  /*df40*/  FSEL R12, R7, -INF , !P3 ;  /* 0xff800000070c7808 */ /* 0x000fe40005800000 */
[----:B------:R-:W-:Y:S02]  /*df50*/  FSEL R7, R8, -INF , !P6 ;  /* 0xff80000008077808 */ /* 0x000fe40007000000 */
[----:B-1----:R-:W-:Y:S02]  /*df60*/  FSEL R16, R19, -INF , !P2 ;  /* 0xff80000013107808 */ /* 0x002fe40005000000 */
[C---:B------:R-:W-:Y:S02]  /*df70*/  ISETP.GE.AND P2, PT, R23.reuse, R240, PT ;  /* 0x000000f01700720c */ /* 0x040fe40003f46270 */
[----:B--2---:R-:W-:Y:S01]  /*df80*/  IADD3 R17, R23, 0x9, RZ ;  /* 0x0000000917117810 */ /* 0x004fe20007ffe0ff */
[----:B------:R-:W-:Y:S01]  /*df90*/  STL [R1+0x10], R16 ;  /* 0x0000101001007387 */ /* 0x000fe20000100800 */
[----:B------:R-:W-:-:S02]  /*dfa0*/  FSEL R4, R4, -INF , !P2 ;  /* 0xff80000004047808 */ /* 0x000fc40005000000 */
[C---:B------:R-:W-:Y:S02]  /*dfb0*/  ISETP.GE.AND P2, PT, R17.reuse, R240, PT ;  /* 0x000000f01100720c */ /* 0x040fe40003f46270 */
[----:B------:R-:W-:Y:S02]  /*dfc0*/  ISETP.GE.AND P0, PT, R17, R248, PT ;  /* 0x000000f81100720c */ /* 0x000fe40003f06270 */
[----:B------:R-:W-:Y:S02]  /*dfd0*/  FSEL R13, R13, -INF , !P2 ;  /* 0xff8000000d0d7808 */ /* 0x000fe40005000000 */
[C---:B------:R-:W-:Y:S02]  /*dfe0*/  ISETP.GE.AND P2, PT, R17.reuse, R242, PT ;  /* 0x000000f21100720c */ /* 0x040fe40003f46270 */
[----:B------:R-:W-:Y:S02]  /*dff0*/  ISETP.GE.AND P1, PT, R17, R2, PT ;  /* 0x000000021100720c */ /* 0x000fe40003f26270 */
[----:B------:R-:W1:Y:S01]  /*e000*/  LDSM.16.M88.4 R16, [R217+0x9800] ;  /* 0x00980000d910783b */ /* 0x000e620000000200 */
[----:B------:R-:W-:-:S02]  /*e010*/  FSEL R9, R9, -INF , !P0 ;  /* 0xff80000009097808 */ /* 0x000fc40004000000 */
[----:B------:R-:W-:Y:S02]  /*e020*/  FSEL R8, R15, -INF , !P1 ;  /* 0xff8000000f087808 */ /* 0x000fe40004800000 */
[----:B------:R-:W-:Y:S01]  /*e030*/  FSEL R14, R14, -INF , !P5 ;  /* 0xff8000000e0e7808 */ /* 0x000fe20006800000 */
[-C--:B-1----:R-:W-:Y:S08]  /*e040*/  HMMA.16816.F32.BF16 R188, R196, R16.reuse, R188 ;  /* 0x00000010c4bc723c */ /* 0x082ff000000418bc */
[C---:B------:R-:W-:Y:S08]  /*e050*/  HMMA.16816.F32.BF16 R184, R192.reuse, R16, R184 ;  /* 0x00000010c0b8723c */ /* 0x040ff000000418b8 */
[-C--:B------:R-:W-:Y:S07]  /*e060*/  HMMA.16816.F32.BF16 R180, R192, R18.reuse, R180 ;  /* 0x00000012c0b4723c */ /* 0x080fee00000418b4 */
[----:B------:R-:W-:Y:S01]  /*e070*/  IMAD.MOV.U32 R195, RZ, RZ, R23 ;  /* 0x000000ffffc37224 */ /* 0x000fe200078e0017 */
[----:B------:R-:W-:Y:S01]  /*e080*/  HMMA.16816.F32.BF16 R176, R196, R18, R176 ;  /* 0x00000012c4b0723c */ /* 0x000fe200000418b0 */
[----:B------:R-:W1:Y:S04]  /*e090*/  LDSM.16.M88.4 R16, [R204] ;  /* 0x00000000cc10783b */ /* 0x000e680000000200 */
[----:B------:R-:W2:Y:S03]  /*e0a0*/  LDSM.16.M88.4 R20, [R211+0x9800] ;  /* 0x00980000d314783b */ /* 0x000ea60000000200 */
[-C--:B-1----:R-:W-:Y:S08]  /*e0b0*/  HMMA.16816.F32.BF16 R188, R172, R16.reuse, R188 ;  /* 0x00000010acbc723c */ /* 0x082ff000000418bc */
[C---:B------:R-:W-:Y:S08]  /*e0c0*/  HMMA.16816.F32.BF16 R184, R168.reuse, R16, R184 ;  /* 0x00000010a8b8723c */ /* 0x040ff000000418b8 */
[-C--:B------:R-:W-:Y:S08]  /*e0d0*/  HMMA.16816.F32.BF16 R180, R168, R18.reuse, R180 ;  /* 0x00000012a8b4723c */ /* 0x080ff000000418b4 */
[----:B------:R-:W-:Y:S01]  /*e0e0*/  HMMA.16816.F32.BF16 R176, R172, R18, R176 ;  /* 0x00000012acb0723c */ /* 0x000fe200000418b0 */
[----:B------:R-:W1:Y:S01]  /*e0f0*/  LDSM.16.M88.4 R16, [R206+0x1800] ;  /* 0x00180000ce10783b */ /* 0x000e620000000200 */
[----:B------:R-:W-:-:S06]  /*e100*/  DEPBAR.LE SB0, 0x0 ;  /* 0x000080000000791a */ /* 0x000fcc0000000000 */
[-C--:B--2---:R-:W-:Y:S08]  /*e110*/  HMMA.16816.F32.BF16 R188, R164, R20.reuse, R188 ;  /* 0x00000014a4bc723c */ /* 0x084ff000000418bc */
[C---:B------:R-:W-:Y:S07]  /*e120*/  HMMA.16816.F32.BF16 R184, R32.reuse, R20, R184 ;  /* 0x0000001420b8723c */ /* 0x040fee00000418b8 */
[----:B------:R-:W-:Y:S01]  /*e130*/  FSEL R20, R10, -INF , !P4 ;  /* 0xff8000000a147808 */ /* 0x000fe20006000000 */
[----:B------:R-:W-:Y:S01]  /*e140*/  HMMA.16816.F32.BF16 R180, R32, R22, R180 ;  /* 0x0000001620b4723c */ /* 0x000fe200000418b4 */
[----:B------:R-:W-:-:S02]  /*e150*/  IADD3 R21, R195, 0x18, RZ ;  /* 0x00000018c3157810 */ /* 0x000fc40007ffe0ff */
[----:B------:R-:W-:Y:S01]  /*e160*/  FSEL R10, R11, -INF , !P2 ;  /* 0xff8000000b0a7808 */ /* 0x000fe20005000000 */
[----:B------:R-:W-:Y:S01]  /*e170*/  BAR.SYNC.DEFER_BLOCKING 0x0 ;  /* 0x0000000000007b1d */ /* 0x000fe20000010000 */
[----:B------:R-:W-:Y:S02]  /*e180*/  ISETP.GE.AND P4, PT, R21, R242, PT ;  /* 0x000000f21500720c */ /* 0x000fe40003f86270 */
[----:B------:R-:W-:Y:S01]  /*e190*/  IADD3 R33, R195, 0x10, RZ ;  /* 0x00000010c3217810 */ /* 0x000fe20007ffe0ff */
[----:B------:R-:W-:Y:S01]  /*e1a0*/  HMMA.16816.F32.BF16 R176, R164, R22, R176 ;  /* 0x00000016a4b0723c */ /* 0x000fe200000418b0 */
[-C--:B------:R-:W-:Y:S02]  /*e1b0*/  ISETP.GE.AND P6, PT, R21, R248.reuse, PT ;  /* 0x000000f81500720c */ /* 0x080fe40003fc6270 */
[C---:B------:R-:W-:Y:S02]  /*e1c0*/  ISETP.GE.AND P3, PT, R33.reuse, R248, PT ;  /* 0x000000f82100720c */ /* 0x040fe40003f66270 */
[----:B------:R-:W-:-:S02]  /*e1d0*/  ISETP.GE.AND P1, PT, R33, R242, PT ;  /* 0x000000f22100720c */ /* 0x000fc40003f26270 */
[----:B------:R-:W-:Y:S01]  /*e1e0*/  IADD3 R23, R195, 0x11, RZ ;  /* 0x00000011c3177810 */ /* 0x000fe20007ffe0ff */
[----:B-1----:R-:W-:Y:S03]  /*e1f0*/  HMMA.16816.F32.BF16 R188, R28, R16, R188 ;  /* 0x000000101cbc723c */ /* 0x002fe600000418bc */
[C---:B------:R-:W-:Y:S02]  /*e200*/  ISETP.GE.AND P0, PT, R23.reuse, R248, PT ;  /* 0x000000f81700720c */ /* 0x040fe40003f06270 */
[----:B------:R-:W-:-:S03]  /*e210*/  ISETP.GE.AND P2, PT, R23, R242, PT ;  /* 0x000000f21700720c */ /* 0x000fc60003f46270 */
[C---:B------:R-:W-:Y:S07]  /*e220*/  HMMA.16816.F32.BF16 R184, R24.reuse, R16, R184 ;  /* 0x0000001018b8723c */ /* 0x040fee00000418b8 */
[----:B------:R-:W-:Y:S01]  /*e230*/  IADD3 R17, R195, 0x19, RZ ;  /* 0x00000019c3117810 */ /* 0x000fe20007ffe0ff */
[----:B------:R-:W-:Y:S03]  /*e240*/  HMMA.16816.F32.BF16 R180, R24, R18, R180 ;  /* 0x0000001218b4723c */ /* 0x000fe600000418b4 */
[----:B------:R-:W-:-:S05]  /*e250*/  ISETP.GE.AND P5, PT, R17, R248, PT ;  /* 0x000000f81100720c */ /* 0x000fca0003fa6270 */
[----:B------:R-:W-:Y:S01]  /*e260*/  HMMA.16816.F32.BF16 R176, R28, R18, R176 ;  /* 0x000000121cb0723c */ /* 0x000fe200000418b0 */
[----:B------:R-:W-:Y:S02]  /*e270*/  FSEL R173, R188, -INF , !P3 ;  /* 0xff800000bcad7808 */ /* 0x000fe40005800000 */
[----:B------:R-:W-:Y:S02]  /*e280*/  ISETP.GE.AND P3, PT, R17, R242, PT ;  /* 0x000000f21100720c */ /* 0x000fe40003f66270 */
[----:B------:R-:W-:Y:S02]  /*e290*/  FSEL R242, R189, -INF , !P0 ;  /* 0xff800000bdf27808 */ /* 0x000fe40004000000 */
[----:B------:R-:W-:Y:S02]  /*e2a0*/  FSEL R175, R191, -INF , !P2 ;  /* 0xff800000bfaf7808 */ /* 0x000fe40005000000 */
[-C--:B------:R-:W-:Y:S02]  /*e2b0*/  ISETP.GE.AND P0, PT, R33, R240.reuse, PT ;  /* 0x000000f02100720c */ /* 0x080fe40003f06270 */
[----:B------:R-:W-:-:S02]  /*e2c0*/  ISETP.GE.AND P2, PT, R23, R240, PT ;  /* 0x000000f01700720c */ /* 0x000fc40003f46270 */
[----:B------:R-:W-:Y:S02]  /*e2d0*/  FSEL R174, R190, -INF , !P1 ;  /* 0xff800000beae7808 */ /* 0x000fe40004800000 */
[----:B------:R-:W-:Y:S02]  /*e2e0*/  FSEL R193, R184, -INF , !P0 ;  /* 0xff800000b8c17808 */ /* 0x000fe40004000000 */
[----:B------:R-:W-:Y:S02]  /*e2f0*/  FSEL R195, R185, -INF , !P2 ;  /* 0xff800000b9c37808 */ /* 0x000fe40005000000 */
[----:B------:R-:W-:Y:S02]  /*e300*/  ISETP.GE.AND P1, PT, R33, R2, PT ;  /* 0x000000022100720c */ /* 0x000fe40003f26270 */
[-C--:B------:R-:W-:Y:S02]  /*e310*/  ISETP.GE.AND P0, PT, R21, R240.reuse, PT ;  /* 0x000000f01500720c */ /* 0x080fe40003f06270 */
[----:B------:R-:W-:-:S02]  /*e320*/  ISETP.GE.AND P2, PT, R17, R240, PT ;  /* 0x000000f01100720c */ /* 0x000fc40003f46270 */
[----:B------:R-:W-:Y:S02]  /*e330*/  FSEL R197, R180, -INF , !P0 ;  /* 0xff800000b4c57808 */ /* 0x000fe40004000000 */
[----:B------:R-:W-:Y:S02]  /*e340*/  FSEL R199, R181, -INF , !P2 ;  /* 0xff800000b5c77808 */ /* 0x000fe40005000000 */
[----:B------:R-:W-:Y:S02]  /*e350*/  FSEL R194, R186, -INF , !P1 ;  /* 0xff800000bac27808 */ /* 0x000fe40004800000 */
[-C--:B------:R-:W-:Y:S02]  /*e360*/  ISETP.GE.AND P0, PT, R23, R2.reuse, PT ;  /* 0x000000021700720c */ /* 0x080fe40003f06270 */
[-C--:B------:R-:W-:Y:S02]  /*e370*/  ISETP.GE.AND P2, PT, R21, R2.reuse, PT ;  /* 0x000000021500720c */ /* 0x080fe40003f46270 */
[----:B------:R-:W-:-:S02]  /*e380*/  ISETP.GE.AND P1, PT, R17, R2, PT ;  /* 0x000000021100720c */ /* 0x000fc40003f26270 */
[----:B------:R-:W-:Y:S02]  /*e390*/  FSEL R2, R176, -INF , !P6 ;  /* 0xff800000b0027808 */ /* 0x000fe40007000000 */
[----:B------:R-:W-:Y:S02]  /*e3a0*/  FSEL R196, R187, -INF , !P0 ;  /* 0xff800000bbc47808 */ /* 0x000fe40004000000 */
[----:B------:R-:W-:Y:S01]  /*e3b0*/  PLOP3.LUT P0, PT, PT, PT, UP0, 0x80, 0x0 ;  /* 0x000000000000781c */ /* 0x000fe20003f0f008 */
[----:B------:R1:W-:Y:S01]  /*e3c0*/  STL [R1+0xc], R2 ;  /* 0x00000c0201007387 */ /* 0x0003e20000100800 */
[----:B------:R-:W-:Y:S02]  /*e3d0*/  FSEL R198, R182, -INF , !P2 ;  /* 0xff800000b6c67808 */ /* 0x000fe40005000000 */
[----:B------:R-:W-:Y:S02]  /*e3e0*/  FSEL R240, R183, -INF , !P1 ;  /* 0xff800000b7f07808 */ /* 0x000fe40004800000 */
[----:B------:R-:W-:-:S02]  /*e3f0*/  FSEL R177, R177, -INF , !P5 ;  /* 0xff800000b1b17808 */ /* 0x000fc40006800000 */
[----:B------:R-:W-:Y:S02]  /*e400*/  FSEL R178, R178, -INF , !P4 ;  /* 0xff800000b2b27808 */ /* 0x000fe40006000000 */
[----:B------:R-:W-:-:S03]  /*e410*/  FSEL R179, R179, -INF , !P3 ;  /* 0xff800000b3b37808 */ /* 0x000fc60005800000 */
[----:B------:R-:W-:Y:S05]  /*e420*/  @!P0 BRA `(.L_x_889) ;  /* 0x0000018000008947 */ /* 0x000fea0003800000 */
[----:B------:R-:W-:Y:S02]  /*e430*/  UIADD3 UR32, UR26, -0x6, URZ ;  /* 0xfffffffa1a207890 */ /* 0x000fe4000fffe03f */
[----:B------:R-:W-:Y:S02]  /*e440*/  ULDC.64 UR4, c[0x0][0x198] ;  /* 0x0000660000047ab9 */ /* 0x000fe40000000a00 */
[----:B------:R-:W-:Y:S02]  /*e450*/  USHF.R.S32.HI UR30, URZ, 0x1f, UR32 ;  /* 0x0000001f3f1e7899 */ /* 0x000fe40008011420 */
[----:B------:R-:W-:Y:S02]  /*e460*/  UIMAD.WIDE.U32 UR34, UR32, UR4, URZ ;  /* 0x00000004202272a5 */ /* 0x000fe4000f8e003f */
[----:B------:R-:W-:-:S04]  /*e470*/  UIMAD UR30, UR30, UR4, URZ ;  /* 0x000000041e1e72a4 */ /* 0x000fc8000f8e023f */
[----:B------:R-:W-:Y:S01]  /*e480*/  UIMAD UR5, UR32, UR5, UR30 ;  /* 0x00000005200572a4 */ /* 0x000fe2000f8e021e */
[----:B------:R-:W-:Y:S02]  /*e490*/  IMAD.U32 R15, RZ, RZ, UR34 ;  /* 0x00000022ff0f7e24 */ /* 0x000fe4000f8e00ff */
[----:B-1----:R-:W-:Y:S01]  /*e4a0*/  IMAD.U32 R2, RZ, RZ, UR34 ;  /* 0x00000022ff027e24 */ /* 0x002fe2000f8e00ff */
        /* <DEDUP_REMOVED lines=16> */
.L_x_889:
[----:B------:R-:W2:Y:S04]  /*e5b0*/  LDL.LU R11, [R1+0x10] ;  /* 0x00001000010b7983 */ /* 0x000ea80000300800 */
[----:B-1----:R-:W3:Y:S04]  /*e5c0*/  LDL.LU R2, [R1+0x8] ;  /* 0x0000080001027983 */ /* 0x002ee80000300800 */
[----:B------:R-:W4:Y:S04]  /*e5d0*/  LDL.LU R29, [R1+0x1c] ;  /* 0x00001c00011d7983 */ /* 0x000f280000300800 */
[----:B------:R-:W4:Y:S04]  /*e5e0*/  LDL.LU R21, [R1+0x18] ;  /* 0x0000180001157983 */ /* 0x000f280000300800 */
[----:B------:R-:W4:Y:S04]  /*e5f0*/  LDL.LU R23, [R1+0x14] ;  /* 0x0000140001177983 */ /* 0x000f280000300800 */
[----:B------:R-:W4:Y:S04]  /*e600*/  LDL.LU.64 R32, [R1] ;  /* 0x0000000001207983 */ /* 0x000f280000300a00 */
[----:B------:R1:W-:Y:S04]  /*e610*/  STL [R1+0x30], R205 ;  /* 0x000030cd01007387 */ /* 0x0003e80000100800 */
[----:B-1----:R-:W4:Y:S01]  /*e620*/  LDL.LU R205, [R1+0xc] ;  /* 0x00000c0001cd7983 */ /* 0x002f220000300800 */
[----:B------:R-:W-:Y:S01]  /*e630*/  IMAD.WIDE.U32 R24, R200, -0x2daee0ad, RZ ;  /* 0xd2511f53c8187825 */ /* 0x000fe200078e00ff */
[----:B------:R-:W-:-:S03]  /*e640*/  MOV R17, UR29 ;  /* 0x0000001d00117c02 */ /* 0x000fc60008000f00 */
[----:B------:R-:W-:Y:S01]  /*e650*/  IMAD.WIDE.U32 R30, R203, -0x326172a9, RZ ;  /* 0xcd9e8d57cb1e7825 */ /* 0x000fe200078e00ff */
[----:B------:R-:W-:-:S04]  /*e660*/  LOP3.LUT R26, R25, UR31, R17, 0x96, !PT ;  /* 0x0000001f191a7c12 */ /* 0x000fc8000f8e9611 */
[----:B------:R-:W-:Y:S01]  /*e670*/  LOP3.LUT R34, R31, R201, RZ, 0x3c, !PT ;  /* 0x000000c91f227212 */ /* 0x000fe200078e3cff */
[----:B------:R-:W-:Y:S01]  /*e680*/  IMAD.WIDE.U32 R26, R26, -0x326172a9, RZ ;  /* 0xcd9e8d571a1a7825 */ /* 0x000fe200078e00ff */
[----:B------:R-:W-:Y:S03]  /*e690*/  STL.64 [R1+0x28], R206 ;  /* 0x000028ce01007387 */ /* 0x000fe60000100a00 */
[----:B------:R-:W-:Y:S01]  /*e6a0*/  IMAD.WIDE.U32 R34, R34, -0x2daee0ad, RZ ;  /* 0xd2511f5322227825 */ /* 0x000fe200078e00ff */
[----:B------:R-:W-:Y:S01]  /*e6b0*/  STL [R1+0x20], R204 ;  /* 0x000020cc01007387 */ /* 0x000fe20000100800 */
[----:B------:R-:W-:-:S03]  /*e6c0*/  LOP3.LUT R28, R251, UR13, R26, 0x96, !PT ;  /* 0x0000000dfb1c7c12 */ /* 0x000fc6000f8e961a */
[----:B------:R-:W-:Y:S02]  /*e6d0*/  LOP3.LUT R24, R35, UR14, R24, 0x96, !PT ;  /* 0x0000000e23187c12 */ /* 0x000fe4000f8e9618 */
[----:B------:R-:W-:-:S03]  /*e6e0*/  LOP3.LUT R30, R27, UR15, R30, 0x96, !PT ;  /* 0x0000000f1b1e7c12 */ /* 0x000fc6000f8e961e */
[----:B------:R-:W-:-:S04]  /*e6f0*/  IMAD.WIDE.U32 R24, R24, -0x326172a9, RZ ;  /* 0xcd9e8d5718187825 */ /* 0x000fc800078e00ff */
[----:B------:R-:W-:Y:S01]  /*e700*/  IMAD.WIDE.U32 R30, R30, -0x2daee0ad, RZ ;  /* 0xd2511f531e1e7825 */ /* 0x000fe200078e00ff */
[----:B------:R-:W-:-:S05]  /*e710*/  LOP3.LUT R17, R25, UR13, R26, 0x96, !PT ;  /* 0x0000000d19117c12 */ /* 0x000fca000f8e961a */
[----:B------:R-:W-:Y:S01]  /*e720*/  IMAD.WIDE.U32 R170, R17, -0x2daee0ad, RZ ;  /* 0xd2511f5311aa7825 */ /* 0x000fe200078e00ff */
[----:B--2---:R-:W-:Y:S02]  /*e730*/  MOV R164, R11 ;  /* 0x0000000b00a47202 */ /* 0x004fe40000000f00 */
[----:B---3--:R-:W-:-:S04]  /*e740*/  MOV R172, R2 ;  /* 0x0000000200ac7202 */ /* 0x008fc80000000f00 */
[----:B----4-:R-:W-:-:S04]  /*e750*/  FMNMX.FTZ R2, R172, R29, !PT ;  /* 0x0000001dac027209 */ /* 0x010fc80007810000 */
[----:B------:R-:W-:-:S04]  /*e760*/  FMNMX.FTZ R2, R21, R2, !PT ;  /* 0x0000000215027209 */ /* 0x000fc80007810000 */
[----:B------:R-:W-:-:S04]  /*e770*/  FMNMX.FTZ R2, R7, R2, !PT ;  /* 0x0000000207027209 */ /* 0x000fc80007810000 */
[----:B------:R-:W-:-:S04]  /*e780*/  FMNMX.FTZ R2, R9, R2, !PT ;  /* 0x0000000209027209 */ /* 0x000fc80007810000 */
[----:B------:R-:W-:-:S04]  /*e790*/  FMNMX.FTZ R11, R173, R2, !PT ;  /* 0x00000002ad0b7209 */ /* 0x000fc80007810000 */
[----:B------:R-:W-:Y:S02]  /*e7a0*/  FMNMX.FTZ R2, R242, R11, !PT ;  /* 0x0000000bf2027209 */ /* 0x000fe40007810000 */
[----:B------:R-:W-:-:S04]  /*e7b0*/  FMNMX.FTZ R11, R252, R23, !PT ;  /* 0x00000017fc0b7209 */ /* 0x000fc80007810000 */
[----:B------:R-:W-:-:S04]  /*e7c0*/  FMNMX.FTZ R11, R164, R11, !PT ;  /* 0x0000000ba40b7209 */ /* 0x000fc80007810000 */
[----:B------:R-:W-:-:S04]  /*e7d0*/  FMNMX.FTZ R11, R20, R11, !PT ;  /* 0x0000000b140b7209 */ /* 0x000fc80007810000 */
[----:B------:R-:W-:Y:S02]  /*e7e0*/  FMNMX.FTZ R11, R10, R11, !PT ;  /* 0x0000000b0a0b7209 */ /* 0x000fe40007810000 */
[----:B------:R-:W-:-:S04]  /*e7f0*/  FMNMX.FTZ R2, R205, R2, !PT ;  /* 0x00000002cd027209 */ /* 0x000fc80007810000 */
[----:B------:R-:W-:Y:S02]  /*e800*/  FMNMX.FTZ R15, R177, R2, !PT ;  /* 0x00000002b10f7209 */ /* 0x000fe40007810000 */
[----:B------:R-:W-:-:S03]  /*e810*/  FMNMX.FTZ R2, R174, R11, !PT ;  /* 0x0000000bae027209 */ /* 0x000fc60007810000 */
[----:B------:R-:W1:Y:S01]  /*e820*/  SHFL.BFLY PT, R16, R15, 0x2, 0x1f ;  /* 0x0c401f000f107f89 */ /* 0x000e6200000e0000 */
[----:B------:R-:W-:-:S04]  /*e830*/  FMNMX.FTZ R11, R175, R2, !PT ;  /* 0x00000002af0b7209 */ /* 0x000fc80007810000 */
[----:B------:R-:W-:-:S04]  /*e840*/  FMNMX.FTZ R2, R178, R11, !PT ;  /* 0x0000000bb2027209 */ /* 0x000fc80007810000 */
[----:B------:R-:W-:Y:S02]  /*e850*/  FMNMX.FTZ R11, R179, R2, !PT ;  /* 0x00000002b30b7209 */ /* 0x000fe40007810000 */
[----:B------:R-:W-:-:S04]  /*e860*/  FMNMX.FTZ R2, R3, R4, !PT ;  /* 0x0000000403027209 */ /* 0x000fc80007810000 */
[----:B------:R-:W-:-:S04]  /*e870*/  FMNMX.FTZ R2, R249, R2, !PT ;  /* 0x00000002f9027209 */ /* 0x000fc80007810000 */
[----:B------:R-:W-:Y:S01]  /*e880*/  FMNMX.FTZ R2, R5, R2, !PT ;  /* 0x0000000205027209 */ /* 0x000fe20007810000 */
[----:B------:R-:W2:Y:S01]  /*e890*/  SHFL.BFLY PT, R18, R11, 0x2, 0x1f ;  /* 0x0c401f000b127f89 */ /* 0x000ea200000e0000 */
[----:B-1----:R-:W-:Y:S02]  /*e8a0*/  FMNMX.FTZ R16, R15, R16, !PT ;  /* 0x000000100f107209 */ /* 0x002fe40007810000 */
[----:B------:R-:W-:Y:S02]  /*e8b0*/  FMNMX.FTZ R2, R13, R2, !PT ;  /* 0x000000020d027209 */ /* 0x000fe40007810000 */
[----:B------:R-:W-:Y:S01]  /*e8c0*/  FMNMX.FTZ R15, R0, R6, !PT ;  /* 0x00000006000f7209 */ /* 0x000fe20007810000 */
[----:B------:R-:W1:Y:S01]  /*e8d0*/  SHFL.BFLY PT, R167, R16, 0x1, 0x1f ;  /* 0x0c201f0010a77f89 */ /* 0x000e6200000e0000 */
        /* <DEDUP_REMOVED lines=11> */
[----:B------:R-:W-:Y:S02]  /*e990*/  FMNMX.FTZ R15, R198, R15, !PT ;  /* 0x0000000fc60f7209 */ /* 0x000fe40007810000 */
[----:B-1----:R-:W-:Y:S01]  /*e9a0*/  FMNMX.FTZ R167, R16, R167, !PT ;  /* 0x000000a710a77209 */ /* 0x002fe20007810000 */
[----:B------:R-:W1:Y:S01]  /*e9b0*/  SHFL.BFLY PT, R166, R11, 0x1, 0x1f ;  /* 0x0c201f000ba67f89 */ /* 0x000e6200000e0000 */
[----:B------:R-:W-:Y:S01]  /*e9c0*/  FMNMX.FTZ R18, R240, R15, !PT ;  /* 0x0000000ff0127209 */ /* 0x000fe20007810000 */
[----:B------:R-:W-:Y:S01]  /*e9d0*/  IMAD R15, R202, -0x326172a9, RZ ;  /* 0xcd9e8d57ca0f7824 */ /* 0x000fe200078e02ff */
[C---:B------:R-:W-:Y:S01]  /*e9e0*/  FSETP.NEU.FTZ.AND P2, PT, R167.reuse, -INF , PT ;  /* 0xff800000a700780b */ /* 0x040fe20003f5d000 */
[----:B------:R-:W-:-:S02]  /*e9f0*/  FMUL.FTZ R2, R167, c[0x0][0x23c] ;  /* 0x00008f00a7027a20 */ /* 0x000fc40000410000 */
[----:B------:R-:W2:Y:S01]  /*ea00*/  SHFL.BFLY PT, R19, R18, 0x2, 0x1f ;  /* 0x0c401f0012137f89 */ /* 0x000ea200000e0000 */
[----:B------:R-:W-:Y:S02]  /*ea10*/  LOP3.LUT R168, R27, UR15, R15, 0x96, !PT ;  /* 0x0000000f1ba87c12 */ /* 0x000fe4000f8e960f */
[----:B------:R-:W-:-:S03]  /*ea20*/  FSEL R204, R2, RZ, P2 ;  /* 0x000000ff02cc7208 */ /* 0x000fc60001000000 */
[----:B------:R-:W-:-:S04]  /*ea30*/  IMAD.WIDE.U32 R168, R168, -0x2daee0ad, RZ ;  /* 0xd2511f53a8a87825 */ /* 0x000fc800078e00ff */
[----:B------:R-:W-:Y:S02]  /*ea40*/  FFMA.FTZ R16, R29, c[0x0][0x23c], -R204 ;  /* 0x00008f001d107a23 */ /* 0x000fe400000108cc */
[----:B------:R-:W-:Y:S01]  /*ea50*/  IMAD.WIDE.U32 R28, R28, -0x2daee0ad, RZ ;  /* 0xd2511f531c1c7825 */ /* 0x000fe200078e00ff */
[----:B---3--:R-:W-:Y:S02]  /*ea60*/  FMNMX.FTZ R165, R22, R165, !PT ;  /* 0x000000a516a57209 */ /* 0x008fe40007810000 */
[----:B------:R-:W-:Y:S01]  /*ea70*/  LOP3.LUT R32, R169, UR12, R32, 0x96, !PT ;  /* 0x0000000ca9207c12 */ /* 0x000fe2000f8e9620 */
[----:B------:R-:W-:Y:S01]  /*ea80*/  FFMA.FTZ R2, R21, c[0x0][0x23c], -R204 ;  /* 0x00008f0015027a23 */ /* 0x000fe200000108cc */
[----:B------:R-:W-:Y:S01]  /*ea90*/  LOP3.LUT R21, R29, UR10, R168, 0x96, !PT ;  /* 0x0000000a1d157c12 */ /* 0x000fe2000f8e96a8 */
[----:B------:R-:W3:Y:S01]  /*eaa0*/  SHFL.BFLY PT, R26, R165, 0x1, 0x1f ;  /* 0x0c201f00a51a7f89 */ /* 0x000ee200000e0000 */
[----:B------:R-:W-:Y:S01]  /*eab0*/  LOP3.LUT R15, R31, UR12, R34, 0x96, !PT ;  /* 0x0000000c1f0f7c12 */ /* 0x000fe2000f8e9622 */
[----:B------:R-:W-:Y:S01]  /*eac0*/  IMAD.WIDE.U32 R32, R32, -0x326172a9, RZ ;  /* 0xcd9e8d5720207825 */ /* 0x000fe200078e00ff */
[----:B-1----:R-:W-:-:S03]  /*ead0*/  FMNMX.FTZ R166, R11, R166, !PT ;  /* 0x000000a60ba67209 */ /* 0x002fc60007810000 */
[----:B------:R-:W-:Y:S01]  /*eae0*/  IMAD.WIDE.U32 R34, R21, -0x326172a9, RZ ;  /* 0xcd9e8d5715227825 */ /* 0x000fe200078e00ff */
[----:B------:R-:W-:-:S04]  /*eaf0*/  LOP3.LUT R250, R33, UR11, R250, 0x96, !PT ;  /* 0x0000000b21fa7c12 */ /* 0x000fc8000f8e96fa */
[----:B------:R-:W-:Y:S01]  /*eb00*/  LOP3.LUT R32, R35, UR9, R32, 0x96, !PT ;  /* 0x0000000923207c12 */ /* 0x000fe2000f8e9620 */
[C---:B------:R-:W-:Y:S01]  /*eb10*/  FMUL.FTZ R251, R166.reuse, c[0x0][0x23c] ;  /* 0x00008f00a6fb7a20 */ /* 0x040fe20000410000 */
[----:B--2---:R-:W-:Y:S02]  /*eb20*/  FMNMX.FTZ R18, R19, R18, !PT ;  /* 0x0000001213127209 */ /* 0x004fe40007810000 */
[----:B------:R-:W-:Y:S02]  /*eb30*/  FSETP.NEU.FTZ.AND P1, PT, R166, -INF , PT ;  /* 0xff800000a600780b */ /* 0x000fe40003f3d000 */
[----:B------:R-:W-:Y:S01]  /*eb40*/  LOP3.LUT R22, R171, UR10, R30, 0x96, !PT ;  /* 0x0000000aab167c12 */ /* 0x000fe2000f8e961e */
[----:B------:R-:W-:Y:S01]  /*eb50*/  IMAD.WIDE.U32 R30, R250, -0x2daee0ad, RZ ;  /* 0xd2511f53fa1e7825 */ /* 0x000fe200078e00ff */
[----:B------:R-:W-:-:S03]  /*eb60*/  FSEL R251, R251, RZ, P1 ;  /* 0x000000fffbfb7208 */ /* 0x000fc60000800000 */
[----:B------:R-:W-:Y:S01]  /*eb70*/  IMAD.WIDE.U32 R206, R32, -0x2daee0ad, RZ ;  /* 0xd2511f5320ce7825 */ /* 0x000fe200078e00ff */
[----:B------:R-:W1:Y:S01]  /*eb80*/  SHFL.BFLY PT, R11, R18, 0x1, 0x1f ;  /* 0x0c201f00120b7f89 */ /* 0x000e6200000e0000 */
[----:B------:R-:W-:Y:S02]  /*eb90*/  LOP3.LUT R28, R31, UR8, R28, 0x96, !PT ;  /* 0x000000081f1c7c12 */ /* 0x000fe4000f8e961c */
[----:B------:R-:W-:Y:S01]  /*eba0*/  IMAD.WIDE.U32 R168, R15, -0x326172a9, RZ ;  /* 0xcd9e8d570fa87825 */ /* 0x000fe200078e00ff */
[----:B------:R-:W-:-:S03]  /*ebb0*/  LOP3.LUT R15, R207, UR6, R30, 0x96, !PT ;  /* 0x00000006cf0f7c12 */ /* 0x000fc6000f8e961e */
[----:B------:R-:W-:Y:S02]  /*ebc0*/  FFMA.FTZ R182, R23, c[0x0][0x23c], -R251 ;  /* 0x00008f0017b67a23 */ /* 0x000fe400000108fb */
[----:B------:R-:W-:Y:S01]  /*ebd0*/  IMAD.WIDE.U32 R22, R22, -0x326172a9, RZ ;  /* 0xcd9e8d5716167825 */ /* 0x000fe200078e00ff */
[----:B------:R-:W-:-:S03]  /*ebe0*/  LOP3.LUT R24, R169, UR11, R24, 0x96, !PT ;  /* 0x0000000ba9187c12 */ /* 0x000fc6000f8e9618 */
[----:B------:R-:W-:Y:S01]  /*ebf0*/  IMAD.WIDE.U32 R30, R28, -0x326172a9, RZ ;  /* 0xcd9e8d571c1e7825 */ /* 0x000fe200078e00ff */
[----:B---3--:R-:W-:-:S03]  /*ec00*/  FMNMX.FTZ R165, R165, R26, !PT ;  /* 0x0000001aa5a57209 */ /* 0x008fc60007810000 */
[----:B------:R-:W-:-:S04]  /*ec10*/  IMAD.WIDE.U32 R28, R15, -0x326172a9, RZ ;  /* 0xcd9e8d570f1c7825 */ /* 0x000fc800078e00ff */
[----:B------:R-:W-:Y:S01]  /*ec20*/  FFMA.FTZ R183, R9, c[0x0][0x23c], -R204 ;  /* 0x00008f0009b77a23 */ /* 0x000fe200000108cc */
[----:B------:R-:W-:Y:S02]  /*ec30*/  LOP3.LUT R9, R23, UR9, R168, 0x96, !PT ;  /* 0x0000000917097c12 */ /* 0x000fe4000f8e96a8 */
[----:B------:R-:W-:Y:S01]  /*ec40*/  LOP3.LUT R15, R28, 0xffff, RZ, 0xc0, !PT ;  /* 0x0000ffff1c0f7812 */ /* 0x000fe200078ec0ff */
[----:B------:R-:W-:Y:S01]  /*ec50*/  IMAD.WIDE.U32 R24, R24, -0x2daee0ad, RZ ;  /* 0xd2511f5318187825 */ /* 0x000fe200078e00ff */
[----:B------:R-:W-:Y:S02]  /*ec60*/  LOP3.LUT R248, R31, UR7, R34, 0x96, !PT ;  /* 0x000000071ff87c12 */ /* 0x000fe4000f8e9622 */
[----:B------:R-:W-:Y:S01]  /*ec70*/  LOP3.LUT R23, R29, UR16, R30, 0x96, !PT ;  /* 0x000000101d177c12 */ /* 0x000fe2000f8e961e */
[C---:B------:R-:W-:Y:S01]  /*ec80*/  FMUL.FTZ R250, R165.reuse, c[0x0][0x23c] ;  /* 0x00008f00a5fa7a20 */ /* 0x040fe20000410000 */
[----:B------:R-:W-:Y:S01]  /*ec90*/  FSETP.NEU.FTZ.AND P0, PT, R165, -INF , PT ;  /* 0xff800000a500780b */ /* 0x000fe20003f1d000 */
[----:B------:R-:W-:Y:S01]  /*eca0*/  IMAD.WIDE.U32 R30, R9, -0x2daee0ad, RZ ;  /* 0xd2511f53091e7825 */ /* 0x000fe200078e00ff */
[----:B------:R-:W-:-:S03]  /*ecb0*/  LOP3.LUT R21, R28, 0xff, RZ, 0xc0, !PT ;  /* 0x000000ff1c157812 */ /* 0x000fc600078ec0ff */
[----:B------:R-:W-:Y:S01]  /*ecc0*/  FFMA.FTZ R19, R10, c[0x0][0x23c], -R251 ;  /* 0x00008f000a137a23 */ /* 0x000fe200000108fb */
[----:B------:R-:W-:Y:S01]  /*ecd0*/  SHF.R.U32.HI R10, RZ, 0x8, R15 ;  /* 0x00000008ff0a7819 */ /* 0x000fe2000001160f */
[----:B------:R-:W-:Y:S01]  /*ece0*/  FFMA.FTZ R184, R7, c[0x0][0x23c], -R204 ;  /* 0x00008f0007b87a23 */ /* 0x000fe200000108cc */
[----:B------:R-:W-:Y:S01]  /*ecf0*/  LOP3.LUT R7, R25, UR8, R170, 0x96, !PT ;  /* 0x0000000819077c12 */ /* 0x000fe2000f8e96aa */
[--C-:B------:R-:W-:Y:S01]  /*ed00*/  FFMA.FTZ R181, R164, c[0x0][0x23c], -R251.reuse ;  /* 0x00008f00a4b57a23 */ /* 0x100fe200000108fb */
[----:B------:R-:W-:Y:S02]  /*ed10*/  FSEL R250, R250, RZ, P0 ;  /* 0x000000fffafa7208 */ /* 0x000fe40000000000 */
[----:B-1----:R-:W-:Y:S01]  /*ed20*/  FMNMX.FTZ R18, R18, R11, !PT ;  /* 0x0000000b12127209 */ /* 0x002fe20007810000 */
[----:B------:R-:W-:Y:S01]  /*ed30*/  FFMA.FTZ R180, R20, c[0x0][0x23c], -R251 ;  /* 0x00008f0014b47a23 */ /* 0x000fe200000108fb */
[----:B------:R-:W-:Y:S01]  /*ed40*/  LOP3.LUT R24, R31, UR6, R24, 0x96, !PT ;  /* 0x000000061f187c12 */ /* 0x000fe2000f8e9618 */
[----:B------:R-:W-:Y:S01]  /*ed50*/  MUFU.EX2 R182, R182 ;  /* 0x000000b600b67308 */ /* 0x000fe20000000800 */
[----:B------:R-:W-:Y:S01]  /*ed60*/  PRMT R21, R21, 0x5410, R10 ;  /* 0x0000541015157816 */ /* 0x000fe2000000000a */
[----:B------:R-:W1:Y:S01]  /*ed70*/  LDSM.16.MT88.4 R168, [R209+0xa000] ;  /* 0x00a00000d1a8783b */ /* 0x000e620000004200 */
[----:B------:R-:W-:-:S02]  /*ed80*/  SHF.R.U32.HI R9, RZ, 0x10, R28 ;  /* 0x00000010ff097819 */ /* 0x000fc4000001161c */
[----:B------:R-:W-:Y:S01]  /*ed90*/  FSEL R10, R167, RZ, P2 ;  /* 0x000000ffa70a7208 */ /* 0x000fe20001000000 */
[----:B------:R-:W-:Y:S01]  /*eda0*/  IMAD.WIDE.U32 R26, R7, -0x326172a9, RZ ;  /* 0xcd9e8d57071a7825 */ /* 0x000fe200078e00ff */
[----:B------:R-:W-:Y:S01]  /*edb0*/  SHF.R.U32.HI R11, RZ, 0x18, R28 ;  /* 0x00000018ff0b7819 */ /* 0x000fe2000001161c */
[----:B------:R-:W-:Y:S01]  /*edc0*/  MUFU.EX2 R183, R183 ;  /* 0x000000b700b77308 */ /* 0x000fe20000000800 */
[----:B------:R-:W-:Y:S01]  /*edd0*/  LDSM.16.MT88.4 R32, [R208+0xa000] ;  /* 0x00a00000d020783b */ /* 0x000fe20000004200 */
[----:B------:R-:W-:Y:S01]  /*ede0*/  FFMA.FTZ R164, R4, c[0x0][0x23c], -R250 ;  /* 0x00008f0004a47a23 */ /* 0x000fe200000108fa */
[----:B------:R-:W-:Y:S01]  /*edf0*/  LOP3.LUT R4, R9, 0xff, RZ, 0xc0, !PT ;  /* 0x000000ff09047812 */ /* 0x000fe200078ec0ff */
[----:B------:R-:W-:Y:S01]  /*ee00*/  IMAD.WIDE.U32 R24, R24, -0x326172a9, RZ ;  /* 0xcd9e8d5718187825 */ /* 0x000fe200078e00ff */
[----:B------:R-:W-:-:S03]  /*ee10*/  LOP3.LUT R176, R27, UR7, R22, 0x96, !PT ;  /* 0x000000071bb07c12 */ /* 0x000fc6000f8e9616 */
[----:B------:R-:W-:Y:S02]  /*ee20*/  FADD.FTZ R10, R172, -R10 ;  /* 0x8000000aac0a7221 */ /* 0x000fe40000010000 */
[----:B------:R-:W2:Y:S01]  /*ee30*/  LDC.U8 R172, c[0x0][0x2d8] ;  /* 0x0000b600ffac7b82 */ /* 0x000ea20000000000 */
[----:B------:R-:W-:Y:S01]  /*ee40*/  PRMT R11, R4, 0x5410, R11 ;  /* 0x00005410040b7816 */ /* 0x000fe2000000000b */
[----:B------:R-:W-:Y:S01]  /*ee50*/  FFMA.FTZ R17, R249, c[0x0][0x23c], -R250 ;  /* 0x00008f00f9117a23 */ /* 0x000fe200000108fa */
[----:B------:R-:W-:Y:S02]  /*ee60*/  LOP3.LUT R22, R25, UR16, R26, 0x96, !PT ;  /* 0x0000001019167c12 */ /* 0x000fe4000f8e961a */
[----:B------:R-:W-:Y:S01]  /*ee70*/  LOP3.LUT R4, R24, 0xffff, RZ, 0xc0, !PT ;  /* 0x0000ffff18047812 */ /* 0x000fe200078ec0ff */
[----:B------:R-:W-:Y:S01]  /*ee80*/  FMUL.FTZ R249, R18, c[0x0][0x23c] ;  /* 0x00008f0012f97a20 */ /* 0x000fe20000410000 */
[----:B------:R-:W-:Y:S02]  /*ee90*/  LOP3.LUT R25, R24, 0xff, RZ, 0xc0, !PT ;  /* 0x000000ff18197812 */ /* 0x000fe400078ec0ff */
[----:B------:R-:W-:-:S02]  /*eea0*/  SHF.R.U32.HI R20, RZ, 0x10, R24 ;  /* 0x00000010ff147819 */ /* 0x000fc40000011618 */
[----:B------:R-:W-:Y:S02]  /*eeb0*/  SHF.R.U32.HI R15, RZ, 0x18, R24 ;  /* 0x00000018ff0f7819 */ /* 0x000fe40000011618 */
[----:B------:R-:W-:Y:S02]  /*eec0*/  FSEL R24, R165, RZ, P0 ;  /* 0x000000ffa5187208 */ /* 0x000fe40000000000 */
[----:B------:R-:W-:-:S04]  /*eed0*/  FSETP.NEU.FTZ.AND P0, PT, R18, -INF , PT ;  /* 0xff8000001200780b */ /* 0x000fc80003f1d000 */
[----:B------:R-:W-:Y:S01]  /*eee0*/  FSEL R249, R249, RZ, P0 ;  /* 0x000000fff9f97208 */ /* 0x000fe20000000000 */
[----:B------:R-:W-:Y:S01]  /*eef0*/  MUFU.EX2 R180, R180 ;  /* 0x000000b400b47308 */ /* 0x000fe20000000800 */
[----:B------:R-:W-:Y:S01]  /*ef00*/  FFMA.FTZ R185, R5, c[0x0][0x23c], -R250 ;  /* 0x00008f0005b97a23 */ /* 0x000fe200000108fa */
[----:B------:R-:W-:Y:S02]  /*ef10*/  FSEL R5, R18, RZ, P0 ;  /* 0x000000ff12057208 */ /* 0x000fe40000000000 */
[----:B------:R-:W-:Y:S01]  /*ef20*/  FFMA.FTZ R186, R6, c[0x0][0x23c], -R249 ;  /* 0x00008f0006ba7a23 */ /* 0x000fe200000108f9 */
[----:B------:R-:W-:-:S03]  /*ef30*/  SHF.R.U32.HI R6, RZ, 0x8, R4 ;  /* 0x00000008ff067819 */ /* 0x000fc60000011604 */
[----:B------:R-:W3:Y:S01]  /*ef40*/  MUFU.EX2 R19, R19 ;  /* 0x0000001300137308 */ /* 0x000ee20000000800 */
[----:B------:R-:W-:Y:S01]  /*ef50*/  FFMA.FTZ R188, R13, c[0x0][0x23c], -R250 ;  /* 0x00008f000dbc7a23 */ /* 0x000fe200000108fa */
[----:B------:R-:W-:Y:S01]  /*ef60*/  PRMT R25, R25, 0x5410, R6 ;  /* 0x0000541019197816 */ /* 0x000fe20000000006 */
[----:B------:R-:W-:Y:S01]  /*ef70*/  FADD.FTZ R7, R3, -R24 ;  /* 0x8000001803077221 */ /* 0x000fe20000010000 */
[----:B------:R-:W-:Y:S01]  /*ef80*/  SHF.R.U32.HI R3, RZ, 0x10, R23 ;  /* 0x00000010ff037819 */ /* 0x000fe20000011617 */
[----:B------:R-:W-:Y:S01]  /*ef90*/  FADD.FTZ R4, R0, -R5 ;  /* 0x8000000500047221 */ /* 0x000fe20000010000 */
[----:B------:R-:W-:Y:S02]  /*efa0*/  LOP3.LUT R6, R22, 0xffff, RZ, 0xc0, !PT ;  /* 0x0000ffff16067812 */ /* 0x000fe400078ec0ff */
[----:B------:R-:W4:Y:S01]  /*efb0*/  MUFU.EX2 R181, R181 ;  /* 0x000000b500b57308 */ /* 0x000f220000000800 */
[----:B------:R-:W-:Y:S02]  /*efc0*/  SHF.R.U32.HI R0, RZ, 0x10, R22 ;  /* 0x00000010ff007819 */ /* 0x000fe40000011616 */
[----:B------:R-:W-:-:S02]  /*efd0*/  LOP3.LUT R26, R23, 0xffff, RZ, 0xc0, !PT ;  /* 0x0000ffff171a7812 */ /* 0x000fc400078ec0ff */
[----:B------:R-:W-:Y:S02]  /*efe0*/  LOP3.LUT R27, R23, 0xff, RZ, 0xc0, !PT ;  /* 0x000000ff171b7812 */ /* 0x000fe400078ec0ff */
[----:B------:R-:W-:Y:S01]  /*eff0*/  SHF.R.U32.HI R24, RZ, 0x18, R23 ;  /* 0x00000018ff187819 */ /* 0x000fe20000011617 */
[----:B------:R-:W-:Y:S01]  /*f000*/  MUFU.EX2 R185, R185 ;  /* 0x000000b900b97308 */ /* 0x000fe20000000800 */
[----:B------:R-:W-:Y:S02]  /*f010*/  FSEL R9, R166, RZ, P1 ;  /* 0x000000ffa6097208 */ /* 0x000fe40000800000 */
[----:B------:R-:W-:Y:S01]  /*f020*/  LOP3.LUT R23, R3, 0xff, RZ, 0xc0, !PT ;  /* 0x000000ff03177812 */ /* 0x000fe200078ec0ff */
[----:B------:R-:W-:Y:S01]  /*f030*/  FFMA.FTZ R3, R14, c[0x0][0x23c], -R249 ;  /* 0x00008f000e037a23 */ /* 0x000fe200000108f9 */
[----:B--2---:R-:W-:Y:S02]  /*f040*/  PRMT R172, R172, 0x7054, R172 ;  /* 0x00007054acac7816 */ /* 0x004fe400000000ac */
[----:B------:R-:W-:Y:S01]  /*f050*/  LOP3.LUT R13, R22, 0xff, RZ, 0xc0, !PT ;  /* 0x000000ff160d7812 */ /* 0x000fe200078ec0ff */
[----:B------:R-:W2:Y:S01]  /*f060*/  MUFU.EX2 R188, R188 ;  /* 0x000000bc00bc7308 */ /* 0x000ea20000000800 */
[----:B------:R-:W-:-:S02]  /*f070*/  SHF.R.U32.HI R6, RZ, 0x8, R6 ;  /* 0x00000008ff067819 */ /* 0x000fc40000011606 */
[----:B------:R-:W-:Y:S01]  /*f080*/  LOP3.LUT R0, R0, 0xff, RZ, 0xc0, !PT ;  /* 0x000000ff00007812 */ /* 0x000fe200078ec0ff */
[----:B------:R-:W-:Y:S01]  /*f090*/  FFMA.FTZ R14, R8, c[0x0][0x23c], -R249 ;  /* 0x00008f00080e7a23 */ /* 0x000fe200000108f9 */
[----:B------:R-:W-:Y:S01]  /*f0a0*/  SHF.R.U32.HI R5, RZ, 0x18, R22 ;  /* 0x00000018ff057819 */ /* 0x000fe20000011616 */
[----:B------:R-:W-:Y:S01]  /*f0b0*/  FADD.FTZ R9, R252, -R9 ;  /* 0x80000009fc097221 */ /* 0x000fe20000010000 */
[----:B------:R-:W-:Y:S01]  /*f0c0*/  PRMT R23, R23, 0x5410, R24 ;  /* 0x0000541017177816 */ /* 0x000fe20000000018 */
[--C-:B------:R-:W-:Y:S01]  /*f0d0*/  HSET2.LE.AND R11, R11, R172.reuse, PT ;  /* 0x000000ac0b0b7233 */ /* 0x100fe20003803000 */
[----:B------:R-:W-:Y:S01]  /*f0e0*/  PRMT R13, R13, 0x5410, R6 ;  /* 0x000054100d0d7816 */ /* 0x000fe20000000006 */
[----:B------:R-:W-:Y:S01]  /*f0f0*/  FFMA.FTZ R187, R12, c[0x0][0x23c], -R249 ;  /* 0x00008f000cbb7a23 */ /* 0x000fe200000108f9 */
[----:B------:R-:W-:Y:S01]  /*f100*/  PRMT R5, R0, 0x5410, R5 ;  /* 0x0000541000057816 */ /* 0x000fe20000000005 */
[----:B------:R-:W-:Y:S01]  /*f110*/  MUFU.EX2 R3, R3 ;  /* 0x0000000300037308 */ /* 0x000fe20000000800 */
[----:B---3--:R-:W-:Y:S01]  /*f120*/  F2FP.BF16.PACK_AB R6, R19, R180 ;  /* 0x000000b41306723e */ /* 0x008fe200000010ff */
[----:B------:R-:W-:Y:S01]  /*f130*/  FMUL.FTZ R191, R9, c[0x0][0x23c] ;  /* 0x00008f0009bf7a20 */ /* 0x000fe20000410000 */
[----:B------:R-:W-:-:S02]  /*f140*/  HSET2.LE.AND R9, R23, R172, PT ;  /* 0x000000ac17097233 */ /* 0x000fc40003803000 */
[----:B------:R-:W-:-:S03]  /*f150*/  LOP3.LUT R11, R11, R6, RZ, 0xc0, !PT ;  /* 0x000000060b0b7212 */ /* 0x000fc600078ec0ff */
[----:B------:R-:W3:Y:S01]  /*f160*/  MUFU.EX2 R0, R14 ;  /* 0x0000000e00007308 */ /* 0x000ee20000000800 */
[----:B----4-:R-:W-:Y:S02]  /*f170*/  F2FP.BF16.PACK_AB R6, R181, R182 ;  /* 0x000000b6b506723e */ /* 0x010fe400000010ff */
[----:B------:R-:W-:-:S05]  /*f180*/  LOP3.LUT R20, R20, 0xff, RZ, 0xc0, !PT ;  /* 0x000000ff14147812 */ /* 0x000fca00078ec0ff */
[----:B------:R-:W4:Y:S01]  /*f190*/  MUFU.EX2 R184, R184 ;  /* 0x000000b800b87308 */ /* 0x000f220000000800 */
[----:B------:R-:W-:Y:S01]  /*f1a0*/  LOP3.LUT R9, R9, R6, RZ, 0xc0, !PT ;  /* 0x0000000609097212 */ /* 0x000fe200078ec0ff */
[----:B------:R-:W-:Y:S01]  /*f1b0*/  FMUL.FTZ R190, R7, c[0x0][0x23c] ;  /* 0x00008f0007be7a20 */ /* 0x000fe20000410000 */
[----:B------:R-:W-:Y:S01]  /*f1c0*/  HSET2.LE.AND R6, R25, R172, PT ;  /* 0x000000ac19067233 */ /* 0x000fe20003803000 */
[----:B------:R-:W-:-:S04]  /*f1d0*/  PRMT R15, R20, 0x5410, R15 ;  /* 0x00005410140f7816 */ /* 0x000fc8000000000f */
[----:B------:R-:W-:Y:S01]  /*f1e0*/  MUFU.EX2 R164, R164 ;  /* 0x000000a400a47308 */ /* 0x000fe20000000800 */
[----:B--2---:R-:W-:-:S07]  /*f1f0*/  F2FP.BF16.PACK_AB R7, R188, R185 ;  /* 0x000000b9bc07723e */ /* 0x004fce00000010ff */
[----:B------:R-:W2:Y:S08]  /*f200*/  MUFU.EX2 R17, R17 ;  /* 0x0000001100117308 */ /* 0x000eb00000000800 */
[----:B------:R-:W-:Y:S08]  /*f210*/  MUFU.EX2 R186, R186 ;  /* 0x000000ba00ba7308 */ /* 0x000ff00000000800 */
[----:B------:R-:W1:Y:S01]  /*f220*/  MUFU.EX2 R187, R187 ;  /* 0x000000bb00bb7308 */ /* 0x000e620000000800 */
[----:B------:R-:W-:Y:S01]  /*f230*/  LOP3.LUT R6, R6, R7, RZ, 0xc0, !PT ;  /* 0x0000000706067212 */ /* 0x000fe200078ec0ff */
[----:B------:R-:W-:Y:S01]  /*f240*/  FMUL.FTZ R189, R4, c[0x0][0x23c] ;  /* 0x00008f0004bd7a20 */ /* 0x000fe20000410000 */
[--C-:B------:R-:W-:Y:S01]  /*f250*/  HSET2.LE.AND R7, R15, R172.reuse, PT ;  /* 0x000000ac0f077233 */ /* 0x100fe20003803000 */
[----:B---3--:R-:W-:Y:S01]  /*f260*/  F2FP.BF16.PACK_AB R4, R0, R3 ;  /* 0x000000030004723e */ /* 0x008fe200000010ff */
[--C-:B------:R-:W-:Y:S01]  /*f270*/  HSET2.LE.AND R21, R21, R172.reuse, PT ;  /* 0x000000ac15157233 */ /* 0x100fe20003803000 */
[----:B----4-:R-:W-:Y:S01]  /*f280*/  F2FP.BF16.PACK_AB R12, R183, R184 ;  /* 0x000000b8b70c723e */ /* 0x010fe200000010ff */
[----:B------:R-:W-:Y:S01]  /*f290*/  FMUL.FTZ R192, R10, c[0x0][0x23c] ;  /* 0x00008f000ac07a20 */ /* 0x000fe20000410000 */
[----:B------:R-:W-:Y:S01]  /*f2a0*/  LOP3.LUT R7, R7, R4, RZ, 0xc0, !PT ;  /* 0x0000000407077212 */ /* 0x000fe200078ec0ff */
[--C-:B------:R-:W-:Y:S01]  /*f2b0*/  HSET2.LE.AND R4, R13, R172.reuse, PT ;  /* 0x000000ac0d047233 */ /* 0x100fe20003803000 */
[----:B------:R-:W-:Y:S01]  /*f2c0*/  LOP3.LUT R10, R21, R12, RZ, 0xc0, !PT ;  /* 0x0000000c150a7212 */ /* 0x000fe200078ec0ff */
[----:B------:R-:W-:Y:S01]  /*f2d0*/  HSET2.LE.AND R5, R5, R172, PT ;  /* 0x000000ac05057233 */ /* 0x000fe20003803000 */
[----:B--2---:R-:W-:Y:S01]  /*f2e0*/  F2FP.BF16.PACK_AB R13, R17, R164 ;  /* 0x000000a4110d723e */ /* 0x004fe200000010ff */
[----:B------:R-:W2:Y:S01]  /*f2f0*/  LDSM.16.MT88.4 R20, [R212+0xa000] ;  /* 0x00a00000d414783b */ /* 0x000ea20000004200 */
[----:B-1----:R-:W-:-:S02]  /*f300*/  F2FP.BF16.PACK_AB R12, R187, R186 ;  /* 0x000000babb0c723e */ /* 0x002fc400000010ff */
[----:B------:R-:W-:Y:S02]  /*f310*/  LOP3.LUT R4, R4, R13, RZ, 0xc0, !PT ;  /* 0x0000000d04047212 */ /* 0x000fe400078ec0ff */
[----:B------:R-:W-:Y:S02]  /*f320*/  LOP3.LUT R5, R5, R12, RZ, 0xc0, !PT ;  /* 0x0000000c05057212 */ /* 0x000fe400078ec0ff */
[----:B------:R-:W1:Y:S01]  /*f330*/  LDSM.16.MT88.4 R12, [R210+0xa000] ;  /* 0x00a00000d20c783b */ /* 0x000e620000004200 */
[----:B------:R-:W-:Y:S01]  /*f340*/  MUFU.EX2 R16, R16 ;  /* 0x0000001000107308 */ /* 0x000fe20000000800 */
[----:B------:R-:W-:-:S07]  /*f350*/  SHF.R.U32.HI R26, RZ, 0x8, R26 ;  /* 0x00000008ff1a7819 */ /* 0x000fce000001161a */
[----:B------:R-:W3:Y:S01]  /*f360*/  MUFU.EX2 R2, R2 ;  /* 0x0000000200027308 */ /* 0x000ee20000000800 */
[----:B------:R-:W-:-:S07]  /*f370*/  PRMT R27, R27, 0x5410, R26 ;  /* 0x000054101b1b7816 */ /* 0x000fce000000001a */
[----:B------:R-:W4:Y:S08]  /*f380*/  MUFU.EX2 R192, R192 ;  /* 0x000000c000c07308 */ /* 0x000f300000000800 */
[----:B------:R-:W1:Y:S08]  /*f390*/  MUFU.EX2 R191, R191 ;  /* 0x000000bf00bf7308 */ /* 0x000e700000000800 */
[----:B------:R-:W2:Y:S08]  /*f3a0*/  MUFU.EX2 R190, R190 ;  /* 0x000000be00be7308 */ /* 0x000eb00000000800 */
[----:B------:R-:W2:Y:S01]  /*f3b0*/  MUFU.EX2 R189, R189 ;  /* 0x000000bd00bd7308 */ /* 0x000ea20000000800 */
[----:B------:R-:W-:Y:S01]  /*f3c0*/  HSET2.LE.AND R8, R27, R172, PT ;  /* 0x000000ac1b087233 */ /* 0x000fe20003803000 */
[----:B---3--:R-:W-:Y:S01]  /*f3d0*/  F2FP.BF16.PACK_AB R27, R2, R16 ;  /* 0x00000010021b723e */ /* 0x008fe200000010ff */
[----:B----4-:R-:W-:-:S02]  /*f3e0*/  FMUL.FTZ R60, R60, R192 ;  /* 0x000000c03c3c7220 */ /* 0x010fc40000410000 */
[----:B------:R-:W-:Y:S01]  /*f3f0*/  FMUL.FTZ R61, R61, R192 ;  /* 0x000000c03d3d7220 */ /* 0x000fe20000410000 */
[----:B------:R-:W-:Y:S01]  /*f400*/  LOP3.LUT R8, R8, R27, RZ, 0xc0, !PT ;  /* 0x0000001b08087212 */ /* 0x000fe200078ec0ff */
[-C--:B-1----:R-:W-:Y:S01]  /*f410*/  FMUL.FTZ R62, R62, R191.reuse ;  /* 0x000000bf3e3e7220 */ /* 0x082fe20000410000 */
[----:B------:R-:W-:Y:S01]  /*f420*/  LDSM.16.MT88.4 R24, [R210+0xb000] ;  /* 0x00b00000d218783b */ /* 0x000fe20000004200 */
[----:B------:R-:W-:Y:S02]  /*f430*/  FMUL.FTZ R63, R63, R191 ;  /* 0x000000bf3f3f7220 */ /* 0x000fe40000410000 */
[-C--:B--2---:R-:W-:Y:S02]  /*f440*/  FMUL.FTZ R64, R64, R190.reuse ;  /* 0x000000be40407220 */ /* 0x084fe40000410000 */
[----:B------:R-:W-:Y:S02]  /*f450*/  FMUL.FTZ R65, R65, R190 ;  /* 0x000000be41417220 */ /* 0x000fe40000410000 */
[----:B------:R-:W-:-:S02]  /*f460*/  FMUL.FTZ R160, R160, R192 ;  /* 0x000000c0a0a07220 */ /* 0x000fc40000410000 */
[-C--:B------:R-:W-:Y:S02]  /*f470*/  FMUL.FTZ R66, R66, R189.reuse ;  /* 0x000000bd42427220 */ /* 0x080fe40000410000 */
[----:B------:R-:W-:Y:S02]  /*f480*/  FMUL.FTZ R67, R67, R189 ;  /* 0x000000bd43437220 */ /* 0x000fe40000410000 */
        /* <DEDUP_REMOVED lines=32> */
[----:B------:R-:W-:Y:S07]  /*f690*/  HMMA.16816.F32.BF16 R64, R4, R168, R64 ;  /* 0x000000a80440723c */ /* 0x000fee0000041840 */
[----:B------:R-:W-:Y:S01]  /*f6a0*/  MOV R168, R30 ;  /* 0x0000001e00a87202 */ /* 0x000fe20000000f00 */
[----:B------:R-:W-:Y:S01]  /*f6b0*/  HMMA.16816.F32.BF16 R160, R8, R20, R160 ;  /* 0x0000001408a0723c */ /* 0x000fe200000418a0 */
[----:B------:R-:W-:-:S02]  /*f6c0*/  MOV R169, R31 ;  /* 0x0000001f00a97202 */ /* 0x000fc40000000f00 */
[----:B------:R-:W1:Y:S05]  /*f6d0*/  LDSM.16.MT88.4 R28, [R212+0xb000] ;  /* 0x00b00000d41c783b */ /* 0x000e6a0000004200 */
[----:B------:R-:W-:Y:S08]  /*f6e0*/  HMMA.16816.F32.BF16 R156, R4, R20, R156 ;  /* 0x00000014049c723c */ /* 0x000ff0000004189c */
[-C--:B------:R-:W-:Y:S08]  /*f6f0*/  HMMA.16816.F32.BF16 R40, R8, R22.reuse, R40 ;  /* 0x000000160828723c */ /* 0x080ff00000041828 */
[----:B------:R-:W-:Y:S01]  /*f700*/  HMMA.16816.F32.BF16 R36, R4, R22, R36 ;  /* 0x000000160424723c */ /* 0x000fe20000041824 */
[----:B------:R-:W2:Y:S07]  /*f710*/  LDSM.16.MT88.4 R20, [R209+0xb000] ;  /* 0x00b00000d114783b */ /* 0x000eae0000004200 */
[-C--:B------:R-:W-:Y:S08]  /*f720*/  HMMA.16816.F32.BF16 R44, R8, R12.reuse, R44 ;  /* 0x0000000c082c723c */ /* 0x080ff0000004182c */
[----:B------:R-:W-:Y:S08]  /*f730*/  HMMA.16816.F32.BF16 R48, R4, R12, R48 ;  /* 0x0000000c0430723c */ /* 0x000ff00000041830 */
[-C--:B------:R-:W-:Y:S08]  /*f740*/  HMMA.16816.F32.BF16 R56, R8, R14.reuse, R56 ;  /* 0x0000000e0838723c */ /* 0x080ff00000041838 */
[----:B------:R-:W-:Y:S01]  /*f750*/  HMMA.16816.F32.BF16 R52, R4, R14, R52 ;  /* 0x0000000e0434723c */ /* 0x000fe20000041834 */
[----:B------:R-:W3:Y:S01]  /*f760*/  LDSM.16.MT88.4 R12, [R208+0xb000] ;  /* 0x00b00000d00c783b */ /* 0x000ee20000004200 */
[----:B------:R-:W-:-:S02]  /*f770*/  FMUL.FTZ R72, R72, R192 ;  /* 0x000000c048487220 */ /* 0x000fc40000410000 */
[-C--:B------:R-:W-:Y:S02]  /*f780*/  FMUL.FTZ R73, R73, R192.reuse ;  /* 0x000000c049497220 */ /* 0x080fe40000410000 */
[-C--:B------:R-:W-:Y:S02]  /*f790*/  FMUL.FTZ R76, R76, R192.reuse ;  /* 0x000000c04c4c7220 */ /* 0x080fe40000410000 */
[----:B------:R-:W-:Y:S02]  /*f7a0*/  FMUL.FTZ R77, R77, R192 ;  /* 0x000000c04d4d7220 */ /* 0x000fe40000410000 */
        /* <DEDUP_REMOVED lines=40> */
[--C-:B------:R-:W-:Y:S02]  /*fa30*/  FFMA.FTZ R252, R173, c[0x0][0x23c], -R204.reuse ;  /* 0x00008f00adfc7a23 */ /* 0x100fe400000108cc */
[-C--:B------:R-:W-:Y:S02]  /*fa40*/  FMUL.FTZ R80, R80, R190.reuse ;  /* 0x000000be50507220 */ /* 0x080fe40000410000 */
[----:B------:R-:W-:Y:S02]  /*fa50*/  FMUL.FTZ R81, R81, R190 ;  /* 0x000000be51517220 */ /* 0x000fe40000410000 */
[-C--:B------:R-:W-:Y:S02]  /*fa60*/  FMUL.FTZ R82, R82, R189.reuse ;  /* 0x000000bd52527220 */ /* 0x080fe40000410000 */
[----:B------:R-:W-:Y:S01]  /*fa70*/  FMUL.FTZ R83, R83, R189 ;  /* 0x000000bd53537220 */ /* 0x000fe20000410000 */
[----:B------:R-:W-:Y:S01]  /*fa80*/  HMMA.16816.F32.BF16 R72, R8, R170, R72 ;  /* 0x000000aa0848723c */ /* 0x000fe20000041848 */
[----:B------:R-:W-:Y:S01]  /*fa90*/  FFMA.FTZ R242, R242, c[0x0][0x23c], -R204 ;  /* 0x00008f00f2f27a23 */ /* 0x000fe200000108cc */
[----:B------:R-:W4:Y:S01]  /*faa0*/  MUFU.EX2 R252, R252 ;  /* 0x000000fc00fc7308 */ /* 0x000f220000000800 */
[----:B------:R-:W-:-:S05]  /*fab0*/  FFMA.FTZ R243, R243, R192, R16 ;  /* 0x000000c0f3f37223 */ /* 0x000fca0000010010 */
[C---:B------:R-:W-:Y:S01]  /*fac0*/  HMMA.16816.F32.BF16 R76, R8.reuse, R32, R76 ;  /* 0x00000020084c723c */ /* 0x040fe2000004184c */
[----:B------:R-:W-:Y:S01]  /*fad0*/  FADD.FTZ R243, R2, R243 ;  /* 0x000000f302f37221 */ /* 0x000fe20000010000 */
[----:B------:R-:W-:Y:S06]  /*fae0*/  MUFU.EX2 R242, R242 ;  /* 0x000000f200f27308 */ /* 0x000fec0000000800 */
[C---:B------:R-:W-:Y:S08]  /*faf0*/  HMMA.16816.F32.BF16 R88, R8.reuse, R34, R88 ;  /* 0x000000220858723c */ /* 0x040ff00000041858 */
[C---:B-1----:R-:W-:Y:S08]  /*fb00*/  HMMA.16816.F32.BF16 R92, R8.reuse, R28, R92 ;  /* 0x0000001c085c723c */ /* 0x042ff0000004185c */
[C---:B------:R-:W-:Y:S08]  /*fb10*/  HMMA.16816.F32.BF16 R104, R8.reuse, R30, R104 ;  /* 0x0000001e0868723c */ /* 0x040ff00000041868 */
[C---:B------:R-:W-:Y:S08]  /*fb20*/  HMMA.16816.F32.BF16 R152, R8.reuse, R24, R152 ;  /* 0x000000180898723c */ /* 0x040ff00000041898 */
[C---:B------:R-:W-:Y:S08]  /*fb30*/  HMMA.16816.F32.BF16 R116, R8.reuse, R26, R116 ;  /* 0x0000001a0874723c */ /* 0x040ff00000041874 */
[C---:B--2---:R-:W-:Y:S08]  /*fb40*/  HMMA.16816.F32.BF16 R120, R8.reuse, R20, R120 ;  /* 0x000000140878723c */ /* 0x044ff00000041878 */
[C---:B------:R-:W-:Y:S08]  /*fb50*/  HMMA.16816.F32.BF16 R128, R8.reuse, R22, R128 ;  /* 0x000000160880723c */ /* 0x040ff00000041880 */
[C---:B---3--:R-:W-:Y:S08]  /*fb60*/  HMMA.16816.F32.BF16 R144, R8.reuse, R12, R144 ;  /* 0x0000000c0890723c */ /* 0x048ff00000041890 */
[----:B------:R-:W-:Y:S07]  /*fb70*/  HMMA.16816.F32.BF16 R136, R8, R14, R136 ;  /* 0x0000000e0888723c */ /* 0x000fee0000041888 */
[--C-:B------:R-:W-:Y:S01]  /*fb80*/  FFMA.FTZ R8, R205, c[0x0][0x23c], -R204.reuse ;  /* 0x00008f00cd087a23 */ /* 0x100fe200000108cc */
[----:B------:R-:W-:Y:S01]  /*fb90*/  HMMA.16816.F32.BF16 R80, R4, R32, R80 ;  /* 0x000000200450723c */ /* 0x000fe20000041850 */
[----:B------:R-:W-:Y:S01]  /*fba0*/  FFMA.FTZ R177, R177, c[0x0][0x23c], -R204 ;  /* 0x00008f00b1b17a23 */ /* 0x000fe200000108cc */
[----:B------:R1:W5:Y:S01]  /*fbb0*/  LDL.LU R205, [R1+0x30] ;  /* 0x0000300001cd7983 */ /* 0x0003620000300800 */
[----:B------:R-:W2:Y:S01]  /*fbc0*/  MUFU.EX2 R32, R8 ;  /* 0x0000000800207308 */ /* 0x000ea20000000800 */
[----:B------:R-:W-:-:S04]  /*fbd0*/  FADD.FTZ R184, R184, R243 ;  /* 0x000000f3b8b87221 */ /* 0x000fc80000010000 */
[----:B------:R-:W-:-:S03]  /*fbe0*/  FADD.FTZ R183, R183, R184 ;  /* 0x000000b8b7b77221 */ /* 0x000fc60000010000 */
[----:B------:R-:W3:Y:S01]  /*fbf0*/  MUFU.EX2 R204, R177 ;  /* 0x000000b100cc7308 */ /* 0x000ee20000000800 */
[--C-:B------:R-:W-:Y:S02]  /*fc00*/  FFMA.FTZ R193, R193, c[0x0][0x23c], -R250.reuse ;  /* 0x00008f00c1c17a23 */ /* 0x100fe400000108fa */
[--C-:B------:R-:W-:Y:S02]  /*fc10*/  FFMA.FTZ R195, R195, c[0x0][0x23c], -R250.reuse ;  /* 0x00008f00c3c37a23 */ /* 0x100fe400000108fa */
[--C-:B------:R-:W-:Y:S02]  /*fc20*/  FFMA.FTZ R197, R197, c[0x0][0x23c], -R250.reuse ;  /* 0x00008f00c5c57a23 */ /* 0x100fe400000108fa */
[----:B------:R-:W-:Y:S02]  /*fc30*/  FFMA.FTZ R250, R199, c[0x0][0x23c], -R250 ;  /* 0x00008f00c7fa7a23 */ /* 0x000fe400000108fa */
[----:B----4-:R-:W-:Y:S02]  /*fc40*/  FADD.FTZ R183, R252, R183 ;  /* 0x000000b7fcb77221 */ /* 0x010fe40000010000 */
[----:B------:R-:W-:-:S02]  /*fc50*/  FFMA.FTZ R199, R194, c[0x0][0x23c], -R249 ;  /* 0x00008f00c2c77a23 */ /* 0x000fc400000108f9 */
[--C-:B------:R-:W-:Y:S02]  /*fc60*/  FFMA.FTZ R196, R196, c[0x0][0x23c], -R249.reuse ;  /* 0x00008f00c4c47a23 */ /* 0x100fe400000108f9 */
[--C-:B------:R-:W-:Y:S02]  /*fc70*/  FFMA.FTZ R198, R198, c[0x0][0x23c], -R249.reuse ;  /* 0x00008f00c6c67a23 */ /* 0x100fe400000108f9 */
[----:B------:R-:W-:Y:S01]  /*fc80*/  FFMA.FTZ R249, R240, c[0x0][0x23c], -R249 ;  /* 0x00008f00f0f97a23 */ /* 0x000fe200000108f9 */
[----:B--2---:R-:W-:Y:S01]  /*fc90*/  MOV R240, R32 ;  /* 0x0000002000f07202 */ /* 0x004fe20000000f00 */
[-C--:B------:R-:W-:Y:S02]  /*fca0*/  FMUL.FTZ R96, R96, R190.reuse ;  /* 0x000000be60607220 */ /* 0x080fe40000410000 */
[----:B------:R-:W-:Y:S02]  /*fcb0*/  FMUL.FTZ R97, R97, R190 ;  /* 0x000000be61617220 */ /* 0x000fe40000410000 */
[----:B------:R-:W-:-:S02]  /*fcc0*/  FMUL.FTZ R98, R98, R189 ;  /* 0x000000bd62627220 */ /* 0x000fc40000410000 */
[----:B------:R-:W-:Y:S02]  /*fcd0*/  FMUL.FTZ R99, R99, R189 ;  /* 0x000000bd63637220 */ /* 0x000fe40000410000 */
[----:B------:R-:W-:Y:S02]  /*fce0*/  FADD.FTZ R183, R242, R183 ;  /* 0x000000b7f2b77221 */ /* 0x000fe40000010000 */
[----:B------:R-:W-:-:S04]  /*fcf0*/  IMAD.WIDE.U32 R10, R248, -0x2daee0ad, RZ ;  /* 0xd2511f53f80a7825 */ /* 0x000fc800078e00ff */
[----:B------:R-:W-:Y:S02]  /*fd00*/  FFMA.FTZ R174, R174, c[0x0][0x23c], -R251 ;  /* 0x00008f00aeae7a23 */ /* 0x000fe400000108fb */
[----:B------:R-:W-:Y:S01]  /*fd10*/  FADD.FTZ R183, R240, R183 ;  /* 0x000000b7f0b77221 */ /* 0x000fe20000010000 */
[----:B------:R-:W-:Y:S01]  /*fd20*/  HMMA.16816.F32.BF16 R96, R4, R28, R96 ;  /* 0x0000001c0460723c */ /* 0x000fe20000041860 */
[----:B------:R2:W-:Y:S01]  /*fd30*/  MUFU.EX2 R29, R174 ;  /* 0x000000ae001d7308 */ /* 0x0005e20000000800 */
[----:B------:R-:W-:Y:S01]  /*fd40*/  LOP3.LUT R8, R11, UR17, R206, 0x96, !PT ;  /* 0x000000110b087c12 */ /* 0x000fe2000f8e96ce */
[C---:B---3--:R-:W-:Y:S01]  /*fd50*/  FADD.FTZ R243, R204.reuse, R183 ;  /* 0x000000b7ccf37221 */ /* 0x048fe20000010000 */
[----:B------:R1:W5:Y:S01]  /*fd60*/  LDL.LU.64 R206, [R1+0x28] ;  /* 0x0000280001ce7983 */ /* 0x0003620000300a00 */
[----:B--2---:R-:W-:-:S03]  /*fd70*/  F2FP.BF16.PACK_AB R174, R204, R240 ;  /* 0x000000f0ccae723e */ /* 0x004fc600000010ff */
[----:B------:R1:W5:Y:S01]  /*fd80*/  LDL.LU R204, [R1+0x20] ;  /* 0x0000200001cc7983 */ /* 0x0003620000300800 */
[-C--:B------:R-:W-:Y:S02]  /*fd90*/  FMUL.FTZ R108, R108, R190.reuse ;  /* 0x000000be6c6c7220 */ /* 0x080fe40000410000 */
[-C--:B------:R-:W-:Y:S02]  /*fda0*/  FMUL.FTZ R109, R109, R190.reuse ;  /* 0x000000be6d6d7220 */ /* 0x080fe40000410000 */
[-C--:B------:R-:W-:Y:S02]  /*fdb0*/  FMUL.FTZ R110, R110, R189.reuse ;  /* 0x000000bd6e6e7220 */ /* 0x080fe40000410000 */
[----:B------:R-:W-:Y:S02]  /*fdc0*/  FMUL.FTZ R111, R111, R189 ;  /* 0x000000bd6f6f7220 */ /* 0x000fe40000410000 */
[----:B------:R-:W-:Y:S02]  /*fdd0*/  FFMA.FTZ R178, R178, c[0x0][0x23c], -R251 ;  /* 0x00008f00b2b27a23 */ /* 0x000fe400000108fb */
[----:B------:R-:W-:-:S02]  /*fde0*/  FMUL.FTZ R100, R100, R190 ;  /* 0x000000be64647220 */ /* 0x000fc40000410000 */
[-C--:B------:R-:W-:Y:S01]  /*fdf0*/  FMUL.FTZ R101, R101, R190.reuse ;  /* 0x000000be65657220 */ /* 0x080fe20000410000 */
[----:B------:R-:W-:Y:S01]  /*fe00*/  HMMA.16816.F32.BF16 R108, R4, R24, R108 ;  /* 0x00000018046c723c */ /* 0x000fe2000004186c */
[-C--:B------:R-:W-:Y:S01]  /*fe10*/  FMUL.FTZ R102, R102, R189.reuse ;  /* 0x000000bd66667220 */ /* 0x080fe20000410000 */
[----:B------:R-:W2:Y:S01]  /*fe20*/  MUFU.EX2 R24, R178 ;  /* 0x000000b200187308 */ /* 0x000ea20000000800 */
[----:B------:R-:W-:Y:S02]  /*fe30*/  FMUL.FTZ R103, R103, R189 ;  /* 0x000000bd67677220 */ /* 0x000fe40000410000 */
[----:B------:R-:W-:Y:S02]  /*fe40*/  FFMA.FTZ R175, R175, c[0x0][0x23c], -R251 ;  /* 0x00008f00afaf7a23 */ /* 0x000fe400000108fb */
[----:B------:R-:W-:-:S03]  /*fe50*/  FMUL.FTZ R112, R112, R190 ;  /* 0x000000be70707220 */ /* 0x000fc60000410000 */
[C---:B------:R-:W-:Y:S01]  /*fe60*/  HMMA.16816.F32.BF16 R100, R4.reuse, R30, R100 ;  /* 0x0000001e0464723c */ /* 0x040fe20000041864 */
[-C--:B------:R-:W-:Y:S01]  /*fe70*/  FMUL.FTZ R113, R113, R190.reuse ;  /* 0x000000be71717220 */ /* 0x080fe20000410000 */
[----:B------:R-:W3:Y:S01]  /*fe80*/  MUFU.EX2 R31, R175 ;  /* 0x000000af001f7308 */ /* 0x000ee20000000800 */
[-C--:B------:R-:W-:Y:S02]  /*fe90*/  FMUL.FTZ R114, R114, R189.reuse ;  /* 0x000000bd72727220 */ /* 0x080fe40000410000 */
[----:B------:R-:W-:Y:S02]  /*fea0*/  FMUL.FTZ R115, R115, R189 ;  /* 0x000000bd73737220 */ /* 0x000fe40000410000 */
[C---:B------:R-:W-:Y:S01]  /*feb0*/  LOP3.LUT R30, R10.reuse, 0xffff, RZ, 0xc0, !PT ;  /* 0x0000ffff0a1e7812 */ /* 0x040fe200078ec0ff */
[----:B------:R-:W-:Y:S01]  /*fec0*/  FFMA.FTZ R179, R179, c[0x0][0x23c], -R251 ;  /* 0x00008f00b3b37a23 */ /* 0x000fe200000108fb */
[----:B------:R-:W-:Y:S01]  /*fed0*/  LOP3.LUT R9, R10, 0xff, RZ, 0xc0, !PT ;  /* 0x000000ff0a097812 */ /* 0x000fe200078ec0ff */
[----:B------:R-:W-:Y:S01]  /*fee0*/  IMAD.WIDE.U32 R176, R176, -0x2daee0ad, RZ ;  /* 0xd2511f53b0b07825 */ /* 0x000fe200078e00ff */
[----:B------:R-:W-:Y:S01]  /*fef0*/  SHF.R.U32.HI R30, RZ, 0x8, R30 ;  /* 0x00000008ff1e7819 */ /* 0x000fe2000001161e */
[----:B------:R-:W-:Y:S02]  /*ff00*/  HMMA.16816.F32.BF16 R112, R4, R26, R112 ;  /* 0x0000001a0470723c */ /* 0x000fe40000041870 */
[----:B------:R-:W-:-:S02]  /*ff10*/  FMUL.FTZ R124, R124, R190 ;  /* 0x000000be7c7c7220 */ /* 0x000fc40000410000 */
[----:B------:R-:W-:Y:S02]  /*ff20*/  FMUL.FTZ R125, R125, R190 ;  /* 0x000000be7d7d7220 */ /* 0x000fe40000410000 */
[-C--:B------:R-:W-:Y:S02]  /*ff30*/  FMUL.FTZ R126, R126, R189.reuse ;  /* 0x000000bd7e7e7220 */ /* 0x080fe40000410000 */
[----:B------:R-:W-:Y:S01]  /*ff40*/  FMUL.FTZ R127, R127, R189 ;  /* 0x000000bd7f7f7220 */ /* 0x000fe20000410000 */
[----:B------:R-:W-:Y:S01]  /*ff50*/  PRMT R9, R9, 0x5410, R30 ;  /* 0x0000541009097816 */ /* 0x000fe2000000001e */
[----:B------:R4:W1:Y:S01]  /*ff60*/  MUFU.EX2 R248, R179 ;  /* 0x000000b300f87308 */ /* 0x0008620000000800 */
[--C-:B------:R-:W-:Y:S02]  /*ff70*/  SHF.R.U32.HI R26, RZ, 0x10, R10.reuse ;  /* 0x00000010ff1a7819 */ /* 0x100fe4000001160a */
[----:B------:R-:W-:Y:S02]  /*ff80*/  SHF.R.U32.HI R11, RZ, 0x18, R10 ;  /* 0x00000018ff0b7819 */ /* 0x000fe4000001160a */
[----:B--2---:R-:W-:-:S02]  /*ff90*/  MOV R251, R24 ;  /* 0x0000001800fb7202 */ /* 0x004fc40000000f00 */
[----:B------:R-:W-:Y:S02]  /*ffa0*/  MOV R30, R29 ;  /* 0x0000001d001e7202 */ /* 0x000fe40000000f00 */
[----:B------:R-:W-:Y:S02]  /*ffb0*/  LOP3.LUT R10, R177, UR17, R168, 0x96, !PT ;  /* 0x00000011b10a7c12 */ /* 0x000fe4000f8e96a8 */
[C---:B------:R-:W-:Y:S02]  /*ffc0*/  LOP3.LUT R28, R176.reuse, 0xffff, RZ, 0xc0, !PT ;  /* 0x0000ffffb01c7812 */ /* 0x040fe400078ec0ff */
[----:B------:R-:W-:Y:S02]  /*ffd0*/  LOP3.LUT R25, R176, 0xff, RZ, 0xc0, !PT ;  /* 0x000000ffb0197812 */ /* 0x000fe400078ec0ff */
[--C-:B------:R-:W-:Y:S02]  /*ffe0*/  SHF.R.U32.HI R27, RZ, 0x10, R176.reuse ;  /* 0x00000010ff1b7819 */ /* 0x100fe400000116b0 */
[----:B------:R-:W-:-:S02]  /*fff0*/  SHF.R.U32.HI R24, RZ, 0x18, R176 ;  /* 0x00000018ff187819 */ /* 0x000fc400000116b0 */
[----:B------:R-:W-:Y:S01]  /*10000*/  LOP3.LUT R29, R8, 0xffff, RZ, 0xc0, !PT ;  /* 0x0000ffff081d7812 */ /* 0x000fe200078ec0ff */
[----:B----4-:R-:W2:Y:S01]  /*10010*/  LDSM.16.MT88.4 R176, [R212+0xa800] ;  /* 0x00a80000d4b0783b */ /* 0x010ea20000004200 */
[----:B------:R-:W-:Y:S01]  /*10020*/  HMMA.16816.F32.BF16 R124, R4, R20, R124 ;  /* 0x00000014047c723c */ /* 0x000fe2000004187c */
[----:B------:R-:W-:Y:S02]  /*10030*/  LOP3.LUT R26, R26, 0xff, RZ, 0xc0, !PT ;  /* 0x000000ff1a1a7812 */ /* 0x000fe400078ec0ff */
[----:B------:R-:W-:Y:S01]  /*10040*/  SHF.R.U32.HI R29, RZ, 0x8, R29 ;  /* 0x00000008ff1d7819 */ /* 0x000fe2000001161d */
[----:B------:R-:W-:-:S03]  /*10050*/  FMUL.FTZ R148, R148, R190 ;  /* 0x000000be94947220 */ /* 0x000fc60000410000 */
[----:B------:R-:W-:Y:S01]  /*10060*/  LOP3.LUT R20, R8, 0xff, RZ, 0xc0, !PT ;  /* 0x000000ff08147812 */ /* 0x000fe200078ec0ff */
[----:B------:R-:W-:Y:S01]  /*10070*/  FMUL.FTZ R149, R149, R190 ;  /* 0x000000be95957220 */ /* 0x000fe20000410000 */
[----:B------:R3:W-:Y:S01]  /*10080*/  MUFU.EX2 R194, R250 ;  /* 0x000000fa00c27308 */ /* 0x0007e20000000800 */
[-C--:B------:R-:W-:Y:S01]  /*10090*/  FMUL.FTZ R150, R150, R189.reuse ;  /* 0x000000bd96967220 */ /* 0x080fe20000410000 */
[----:B------:R-:W-:Y:S01]  /*100a0*/  PRMT R21, R26, 0x5410, R11 ;  /* 0x000054101a157816 */ /* 0x000fe2000000000b */
[----:B------:R-:W-:Y:S01]  /*100b0*/  FMUL.FTZ R151, R151, R189 ;  /* 0x000000bd97977220 */ /* 0x000fe20000410000 */
[----:B------:R-:W-:Y:S02]  /*100c0*/  PRMT R11, R20, 0x5410, R29 ;  /* 0x00005410140b7816 */ /* 0x000fe4000000001d */
[----:B------:R-:W-:Y:S02]  /*100d0*/  SHF.R.U32.HI R20, RZ, 0x10, R8 ;  /* 0x00000010ff147819 */ /* 0x000fe40000011608 */
[----:B------:R-:W-:Y:S02]  /*100e0*/  MUFU.EX2 R193, R193 ;  /* 0x000000c100c17308 */ /* 0x000fe40000000800 */
[----:B------:R-:W-:Y:S01]  /*100f0*/  HMMA.16816.F32.BF16 R148, R4, R22, R148 ;  /* 0x000000160494723c */ /* 0x000fe20000041894 */
[----:B---3--:R-:W-:-:S02]  /*10100*/  MOV R250, R31 ;  /* 0x0000001f00fa7202 */ /* 0x008fc40000000f00 */
[----:B------:R-:W-:Y:S02]  /*10110*/  SHF.R.U32.HI R31, RZ, 0x18, R8 ;  /* 0x00000018ff1f7819 */ /* 0x000fe40000011608 */
[--C-:B------:R-:W-:Y:S01]  /*10120*/  SHF.R.U32.HI R8, RZ, 0x10, R10.reuse ;  /* 0x00000010ff087819 */ /* 0x100fe2000001160a */
[----:B------:R-:W-:Y:S01]  /*10130*/  MUFU.EX2 R195, R195 ;  /* 0x000000c300c37308 */ /* 0x000fe20000000800 */
[----:B------:R-:W-:Y:S02]  /*10140*/  SHF.R.U32.HI R23, RZ, 0x18, R10 ;  /* 0x00000018ff177819 */ /* 0x000fe4000001160a */
[----:B------:R-:W-:Y:S02]  /*10150*/  LOP3.LUT R8, R8, 0xff, RZ, 0xc0, !PT ;  /* 0x000000ff08087812 */ /* 0x000fe400078ec0ff */
[----:B------:R-:W-:-:S03]  /*10160*/  LOP3.LUT R20, R20, 0xff, RZ, 0xc0, !PT ;  /* 0x000000ff14147812 */ /* 0x000fc600078ec0ff */
[----:B------:R-:W-:Y:S01]  /*10170*/  MUFU.EX2 R197, R197 ;  /* 0x000000c500c57308 */ /* 0x000fe20000000800 */
[----:B------:R-:W-:Y:S02]  /*10180*/  LOP3.LUT R22, R10, 0xffff, RZ, 0xc0, !PT ;  /* 0x0000ffff0a167812 */ /* 0x000fe400078ec0ff */
[----:B------:R-:W-:-:S05]  /*10190*/  PRMT R23, R8, 0x5410, R23 ;  /* 0x0000541008177816 */ /* 0x000fca0000000017 */
[----:B------:R-:W-:Y:S01]  /*101a0*/  MUFU.EX2 R199, R199 ;  /* 0x000000c700c77308 */ /* 0x000fe20000000800 */
[----:B------:R-:W-:Y:S01]  /*101b0*/  LOP3.LUT R29, R10, 0xff, RZ, 0xc0, !PT ;  /* 0x000000ff0a1d7812 */ /* 0x000fe200078ec0ff */
[----:B------:R-:W-:Y:S01]  /*101c0*/  HSET2.LE.AND R8, R21, R172, PT ;  /* 0x000000ac15087233 */ /* 0x000fe20003803000 */
[----:B------:R-:W-:-:S05]  /*101d0*/  PRMT R31, R20, 0x5410, R31 ;  /* 0x00005410141f7816 */ /* 0x000fca000000001f */
[----:B------:R-:W-:Y:S01]  /*101e0*/  MUFU.EX2 R196, R196 ;  /* 0x000000c400c47308 */ /* 0x000fe20000000800 */
[----:B------:R-:W-:-:S07]  /*101f0*/  SHF.R.U32.HI R28, RZ, 0x8, R28 ;  /* 0x00000008ff1c7819 */ /* 0x000fce000001161c */
[----:B------:R-:W-:Y:S01]  /*10200*/  MUFU.EX2 R198, R198 ;  /* 0x000000c600c67308 */ /* 0x000fe20000000800 */
[----:B------:R-:W-:-:S07]  /*10210*/  LOP3.LUT R27, R27, 0xff, RZ, 0xc0, !PT ;  /* 0x000000ff1b1b7812 */ /* 0x000fce00078ec0ff */
[----:B------:R-:W3:Y:S01]  /*10220*/  MUFU.EX2 R249, R249 ;  /* 0x000000f900f97308 */ /* 0x000ee20000000800 */
[----:B------:R-:W-:Y:S02]  /*10230*/  SHF.R.U32.HI R10, RZ, 0x8, R22 ;  /* 0x00000008ff0a7819 */ /* 0x000fe40000011616 */
[----:B-1----:R-:W-:Y:S01]  /*10240*/  F2FP.BF16.PACK_AB R175, R248, R251 ;  /* 0x000000fbf8af723e */ /* 0x002fe200000010ff */
        /* <DEDUP_REMOVED lines=16> */
[----:B------:R-:W-:Y:S01]  /*10350*/  PRMT R25, R25, 0x5410, R28 ;  /* 0x0000541019197816 */ /* 0x000fe2000000001c */
[----:B------:R-:W-:Y:S01]  /*10360*/  HSET2.LE.AND R31, R31, R172, PT ;  /* 0x000000ac1f1f7233 */ /* 0x000fe20003803000 */
[----:B------:R-:W-:-:S02]  /*10370*/  PRMT R27, R27, 0x5410, R24 ;  /* 0x000054101b1b7816 */ /* 0x000fc40000000018 */
[----:B------:R-:W-:Y:S02]  /*10380*/  PRMT R29, R29, 0x5410, R10 ;  /* 0x000054101d1d7816 */ /* 0x000fe4000000000a */
[----:B------:R-:W-:Y:S02]  /*10390*/  LOP3.LUT R175, R8, R175, RZ, 0xc0, !PT ;  /* 0x000000af08af7212 */ /* 0x000fe400078ec0ff */
[----:B------:R-:W-:Y:S01]  /*103a0*/  F2FP.BF16.PACK_AB R8, R250, R30 ;  /* 0x0000001efa08723e */ /* 0x000fe200000010ff */
[C---:B------:R-:W-:Y:S01]  /*103b0*/  HMMA.16816.F32.BF16 R68, R4.reuse, R170, R68 ;  /* 0x000000aa0444723c */ /* 0x040fe20000041844 */
[--C-:B------:R-:W-:Y:S01]  /*103c0*/  HSET2.LE.AND R9, R9, R172.reuse, PT ;  /* 0x000000ac09097233 */ /* 0x100fe20003803000 */
[----:B---3--:R-:W-:Y:S01]  /*103d0*/  F2FP.BF16.PACK_AB R10, R249, R198 ;  /* 0x000000c6f90a723e */ /* 0x008fe200000010ff */
[--C-:B------:R-:W-:Y:S01]  /*103e0*/  HSET2.LE.AND R25, R25, R172.reuse, PT ;  /* 0x000000ac19197233 */ /* 0x100fe20003803000 */
[----:B------:R-:W-:Y:S01]  /*103f0*/  LOP3.LUT R173, R31, R8, RZ, 0xc0, !PT ;  /* 0x000000081fad7212 */ /* 0x000fe200078ec0ff */
[--C-:B------:R-:W-:Y:S01]  /*10400*/  HSET2.LE.AND R27, R27, R172.reuse, PT ;  /* 0x000000ac1b1b7233 */ /* 0x100fe20003803000 */
[----:B------:R-:W-:Y:S01]  /*10410*/  F2FP.BF16.PACK_AB R8, R196, R199 ;  /* 0x000000c7c408723e */ /* 0x000fe200000010ff */
[--C-:B------:R-:W-:Y:S01]  /*10420*/  HSET2.LE.AND R11, R11, R172.reuse, PT ;  /* 0x000000ac0b0b7233 */ /* 0x100fe20003803000 */
[----:B------:R-:W-:Y:S01]  /*10430*/  HMMA.16816.F32.BF16 R84, R4, R34, R84 ;  /* 0x000000220454723c */ /* 0x000fe20000041854 */
[----:B------:R-:W-:-:S02]  /*10440*/  HSET2.LE.AND R29, R29, R172, PT ;  /* 0x000000ac1d1d7233 */ /* 0x000fc40003803000 */
[----:B------:R-:W-:Y:S01]  /*10450*/  HSET2.LE.AND R23, R23, R172, PT ;  /* 0x000000ac17177233 */ /* 0x000fe20003803000 */
[----:B------:R-:W-:Y:S01]  /*10460*/  F2FP.BF16.PACK_AB R172, R242, R252 ;  /* 0x000000fcf2ac723e */ /* 0x000fe200000010ff */
[----:B------:R-:W1:Y:S03]  /*10470*/  LDSM.16.MT88.4 R168, [R210+0xa800] ;  /* 0x00a80000d2a8783b */ /* 0x000e660000004200 */
[----:B------:R-:W-:Y:S01]  /*10480*/  HMMA.16816.F32.BF16 R140, R4, R12, R140 ;  /* 0x0000000c048c723c */ /* 0x000fe2000004188c */
[----:B------:R-:W-:Y:S01]  /*10490*/  LOP3.LUT R174, R9, R174, RZ, 0xc0, !PT ;  /* 0x000000ae09ae7212 */ /* 0x000fe200078ec0ff */
[----:B------:R-:W3:Y:S01]  /*104a0*/  LDSM.16.MT88.4 R32, [R209+0xa800] ;  /* 0x00a80000d120783b */ /* 0x000ee20000004200 */
[----:B------:R-:W-:-:S05]  /*104b0*/  LOP3.LUT R172, R11, R172, RZ, 0xc0, !PT ;  /* 0x000000ac0bac7212 */ /* 0x000fca00078ec0ff */
[----:B------:R-:W-:Y:S01]  /*104c0*/  HMMA.16816.F32.BF16 R132, R4, R14, R132 ;  /* 0x0000000e0484723c */ /* 0x000fe20000041884 */
[----:B------:R-:W-:Y:S06]  /*104d0*/  LDSM.16.MT88.4 R12, [R209+0xb800] ;  /* 0x00b80000d10c783b */ /* 0x000fec0000004200 */
[----:B------:R-:W-:Y:S02]  /*104e0*/  F2FP.BF16.PACK_AB R6, R194, R197 ;  /* 0x000000c5c206723e */ /* 0x000fe400000010ff */
[----:B------:R-:W-:Y:S02]  /*104f0*/  F2FP.BF16.PACK_AB R4, R195, R193 ;  /* 0x000000c1c304723e */ /* 0x000fe400000010ff */
[----:B------:R-:W-:-:S02]  /*10500*/  LOP3.LUT R6, R25, R6, RZ, 0xc0, !PT ;  /* 0x0000000619067212 */ /* 0x000fc400078ec0ff */
[----:B------:R-:W-:Y:S02]  /*10510*/  LOP3.LUT R7, R27, R10, RZ, 0xc0, !PT ;  /* 0x0000000a1b077212 */ /* 0x000fe400078ec0ff */
[----:B------:R-:W-:Y:S01]  /*10520*/  LOP3.LUT R4, R29, R4, RZ, 0xc0, !PT ;  /* 0x000000041d047212 */ /* 0x000fe200078ec0ff */
[-C--:B--2---:R-:W-:Y:S01]  /*10530*/  HMMA.16816.F32.BF16 R160, R172, R176.reuse, R160 ;  /* 0x000000b0aca0723c */ /* 0x084fe200000418a0 */
[----:B------:R-:W-:Y:S01]  /*10540*/  LOP3.LUT R5, R23, R8, RZ, 0xc0, !PT ;  /* 0x0000000817057212 */ /* 0x000fe200078ec0ff */
[----:B------:R-:W-:Y:S04]  /*10550*/  LDSM.16.MT88.4 R24, [R212+0xb800] ;  /* 0x00b80000d418783b */ /* 0x000fe80000004200 */
[----:B------:R-:W-:Y:S02]  /*10560*/  LDSM.16.MT88.4 R20, [R210+0xb800] ;  /* 0x00b80000d214783b */ /* 0x000fe40000004200 */
[----:B------:R-:W-:Y:S02]  /*10570*/  HMMA.16816.F32.BF16 R156, R4, R176, R156 ;  /* 0x000000b0049c723c */ /* 0x000fe4000004189c */
[----:B------:R-:W-:Y:S05]  /*10580*/  LDSM.16.MT88.4 R8, [R208+0xb800] ;  /* 0x00b80000d008783b */ /* 0x000fea0000004200 */
[----:B------:R-:W-:-:S02]  /*10590*/  MOV R177, R30 ;  /* 0x0000001e00b17202 */ /* 0x000fc40000000f00 */
[----:B------:R-:W2:Y:S01]  /*105a0*/  LDSM.16.MT88.4 R28, [R208+0xa800] ;  /* 0x00a80000d01c783b */ /* 0x000ea20000004200 */
[----:B------:R-:W-:Y:S02]  /*105b0*/  FFMA.FTZ R182, R238, R191, R182 ;  /* 0x000000bfeeb67223 */ /* 0x000fe400000100b6 */
        /* <DEDUP_REMOVED lines=19> */
[----:B------:R-:W-:Y:S01]  /*106f0*/  HMMA.16816.F32.BF16 R40, R172, R178, R40 ;  /* 0x000000b2ac28723c */ /* 0x000fe20000041828 */
[----:B------:R-:W-:Y:S01]  /*10700*/  FADD.FTZ R3, R251, R180 ;  /* 0x000000b4fb037221 */ /* 0x000fe20000010000 */
[----:B------:R-:W-:Y:S01]  /*10710*/  @UP0 UIADD3 UR26, UR26, -0x6, URZ ;  /* 0xfffffffa1a1a0890 */ /* 0x000fe2000fffe03f */
[----:B------:R-:W-:-:S02]  /*10720*/  FADD.FTZ R197, R197, R188 ;  /* 0x000000bcc5c57221 */ /* 0x000fc40000010000 */
[----:B------:R-:W-:-:S03]  /*10730*/  FADD.FTZ R198, R198, R199 ;  /* 0x000000c7c6c67221 */ /* 0x000fc60000010000 */
[----:B-1----:R-:W-:Y:S01]  /*10740*/  HMMA.16816.F32.BF16 R44, R172, R168, R44 ;  /* 0x000000a8ac2c723c */ /* 0x002fe2000004182c */
[----:B------:R-:W-:Y:S02]  /*10750*/  FADD.FTZ R238, R248, R3 ;  /* 0x00000003f8ee7221 */ /* 0x000fe40000010000 */
[----:B------:R-:W-:Y:S02]  /*10760*/  FADD.FTZ R241, R194, R197 ;  /* 0x000000c5c2f17221 */ /* 0x000fe40000010000 */
[----:B------:R-:W-:-:S03]  /*10770*/  FADD.FTZ R239, R249, R198 ;  /* 0x000000c6f9ef7221 */ /* 0x000fc60000010000 */
[C---:B------:R-:W-:Y:S08]  /*10780*/  HMMA.16816.F32.BF16 R56, R172.reuse, R170, R56 ;  /* 0x000000aaac38723c */ /* 0x040ff00000041838 */
[C---:B---3--:R-:W-:Y:S08]  /*10790*/  HMMA.16816.F32.BF16 R60, R172.reuse, R32, R60 ;  /* 0x00000020ac3c723c */ /* 0x048ff0000004183c */
        /* <DEDUP_REMOVED lines=27> */
.L_x_885:
[----:B------:R-:W-:-:S12]  /*10950*/  UIADD3 UR26, UR31, -0x1, URZ ;  /* 0xffffffff1f1a7890 */ /* 0x000fd8000fffe03f */
.L_x_890:
[----:B------:R-:W-:-:S13]  /*10960*/  ISETP.LE.AND P0, PT, RZ, UR26, PT ;  /* 0x0000001aff007c0c */ /* 0x000fda000bf03270 */
[----:B------:R-:W-:Y:S05]  /*10970*/  @!P0 BRA `(.L_x_891) ;  /* 0x00002cb000008947 */ /* 0x000fea0003800000 */
[----:B------:R-:W-:Y:S01]  /*10980*/  IMAD.WIDE.U32 R248, R202, -0x326172a9, RZ ;  /* 0xcd9e8d57caf87825 */ /* 0x000fe200078e00ff */
[----:B------:R-:W1:Y:S01]  /*10990*/  LDC.U8 R240, c[0x0][0x2d8] ;  /* 0x0000b600fff07b82 */ /* 0x000e620000000000 */
[----:B------:R-:W-:Y:S01]  /*109a0*/  ULDC UR31, c[0x0][0x1a0] ;  /* 0x00006800001f7ab9 */ /* 0x000fe20000000800 */
[----:B------:R-:W-:Y:S01]  /*109b0*/  MOV R3, R166 ;  /* 0x000000a600037202 */ /* 0x000fe20000000f00 */
[----:B------:R-:W-:Y:S01]  /*109c0*/  IMAD.WIDE.U32 R250, R203, -0x326172a9, RZ ;  /* 0xcd9e8d57cbfa7825 */ /* 0x000fe200078e00ff */
[----:B------:R-:W-:Y:S01]  /*109d0*/  LOP3.LUT R4, R249, R201, RZ, 0x3c, !PT ;  /* 0x000000c9f9047212 */ /* 0x000fe200078e3cff */
[----:B------:R-:W-:Y:S01]  /*109e0*/  USHF.L.U32 UR31, UR31, 0x4, URZ ;  /* 0x000000041f1f7899 */ /* 0x000fe2000800063f */
[----:B------:R-:W-:Y:S01]  /*109f0*/  MOV R2, R167 ;  /* 0x000000a700027202 */ /* 0x000fe20000000f00 */
[----:B------:R-:W-:Y:S01]  /*10a00*/  IMAD.WIDE.U32 R8, R200, -0x2daee0ad, RZ ;  /* 0xd2511f53c8087825 */ /* 0x000fe200078e00ff */
[----:B------:R-:W-:Y:S01]  /*10a10*/  LOP3.LUT R201, R251, R201, RZ, 0x3c, !PT ;  /* 0x000000c9fbc97212 */ /* 0x000fe200078e3cff */
[----:B------:R-:W-:Y:S01]  /*10a20*/  USHF.L.U64.HI UR30, UR31, 0x1, UR27 ;  /* 0x000000011f1e7899 */ /* 0x000fe2000801021b */
[----:B------:R-:W-:Y:S01]  /*10a30*/  MOV R169, R18 ;  /* 0x0000001200a97202 */ /* 0x000fe20000000f00 */
[----:B------:R-:W-:Y:S01]  /*10a40*/  IMAD.WIDE.U32 R6, R4, -0x2daee0ad, RZ ;  /* 0xd2511f5304067825 */ /* 0x000fe200078e00ff */
[----:B------:R2:W-:Y:S01]  /*10a50*/  STL.64 [R1+0x10], R8 ;  /* 0x0000100801007387 */ /* 0x0005e20000100a00 */
[----:B------:R-:W-:Y:S01]  /*10a60*/  MOV R0, R165 ;  /* 0x000000a500007202 */ /* 0x000fe20000000f00 */
[----:B------:R-:W-:Y:S01]  /*10a70*/  USHF.L.U32 UR31, UR31, 0x1, URZ ;  /* 0x000000011f1f7899 */ /* 0x000fe2000800063f */
[----:B------:R-:W-:Y:S01]  /*10a80*/  IMAD.WIDE.U32 R4, R201, -0x2daee0ad, RZ ;  /* 0xd2511f53c9047825 */ /* 0x000fe200078e00ff */
[----:B------:R2:W-:Y:S01]  /*10a90*/  STL.64 [R1+0x8], R6 ;  /* 0x0000080601007387 */ /* 0x0005e20000100a00 */
[----:B------:R-:W-:-:S03]  /*10aa0*/  MOV R245, R247 ;  /* 0x000000f700f57202 */ /* 0x000fc60000000f00 */
[----:B------:R2:W-:Y:S01]  /*10ab0*/  STL.64 [R1], R4 ;  /* 0x0000000401007387 */ /* 0x0005e20000100a00 */
[----:B-1----:R-:W-:Y:S01]  /*10ac0*/  PRMT R240, R240, 0x7054, R240 ;  /* 0x00007054f0f07816 */ /* 0x002fe200000000f0 */
[----:B------:R-:W-:Y:S05]  /*10ad0*/  BRA `(.L_x_892) ;  /* 0x0000019000007947 */ /* 0x000fea0003800000 */
.L_x_894:
        /* <DEDUP_REMOVED lines=25> */
.L_x_892:
        /* <DEDUP_REMOVED lines=21> */
[----:B------:R-:W3:Y:S05]  /*10dc0*/  LDSM.16.M88.4 R172, [R217+0x8000] ;  /* 0x00800000d9ac783b */ /* 0x000eea0000000200 */
[----:B------:R-:W4:Y:S05]  /*10dd0*/  LDSM.16.M88.4 R176, [R218+0x2000] ;  /* 0x00200000dab0783b */ /* 0x000f2a0000000200 */
[----:B------:R-:W2:Y:S05]  /*10de0*/  LDSM.16.M88.4 R180, [R217+0x8800] ;  /* 0x00880000d9b4783b */ /* 0x000eaa0000000200 */
[----:B------:R-:W0:Y:S05]  /*10df0*/  LDGDEPBAR ;  /* 0x00000000000079af */ /* 0x000e2a0000000000 */
[----:B------:R-:W-:Y:S05]  /*10e00*/  LDSM.16.M88.4 R184, [R216] ;  /* 0x00000000d8b8783b */ /* 0x000fea0000000200 */
[----:B------:R-:W1:Y:S05]  /*10e10*/  LDSM.16.M88.4 R188, [R215] ;  /* 0x00000000d7bc783b */ /* 0x000e6a0000000200 */
[----:B-----5:R-:W1:Y:S05]  /*10e20*/  LDSM.16.M88.4 R192, [R216+0x2000] ;  /* 0x00200000d8c0783b */ /* 0x020e6a0000000200 */
[----:B------:R-:W1:Y:S01]  /*10e30*/  LDSM.16.M88.4 R196, [R207] ;  /* 0x00000000cfc4783b */ /* 0x000e620000000200 */
[-C--:B--23--:R-:W-:Y:S04]  /*10e40*/  HMMA.16816.F32.BF16 R4, R164, R172.reuse, RZ ;  /* 0x000000aca404723c */ /* 0x08cfe800000418ff */
[----:B------:R-:W-:Y:S04]  /*10e50*/  LDSM.16.M88.4 R200, [R214+0x2000] ;  /* 0x00200000d6c8783b */ /* 0x000fe80000000200 */
[C---:B----4-:R-:W-:Y:S08]  /*10e60*/  HMMA.16816.F32.BF16 R8, R176.reuse, R172, RZ ;  /* 0x000000acb008723c */ /* 0x050ff000000418ff */
[-C--:B------:R-:W-:Y:S08]  /*10e70*/  HMMA.16816.F32.BF16 R12, R176, R174.reuse, RZ ;  /* 0x000000aeb00c723c */ /* 0x080ff000000418ff */
[C---:B------:R-:W-:Y:S01]  /*10e80*/  HMMA.16816.F32.BF16 R16, R164.reuse, R174, RZ ;  /* 0x000000aea410723c */ /* 0x040fe200000418ff */
[----:B------:R-:W-:Y:S07]  /*10e90*/  LDSM.16.M88.4 R172, [R214] ;  /* 0x00000000d6ac783b */ /* 0x000fee0000000200 */
[-C--:B------:R-:W-:Y:S08]  /*10ea0*/  HMMA.16816.F32.BF16 R20, R164, R180.reuse, RZ ;  /* 0x000000b4a414723c */ /* 0x080ff000000418ff */
[C---:B------:R-:W-:Y:S08]  /*10eb0*/  HMMA.16816.F32.BF16 R24, R176.reuse, R180, RZ ;  /* 0x000000b4b018723c */ /* 0x040ff000000418ff */
[-C--:B------:R-:W-:Y:S01]  /*10ec0*/  HMMA.16816.F32.BF16 R28, R176, R182.reuse, RZ ;  /* 0x000000b6b01c723c */ /* 0x080fe200000418ff */
[----:B------:R-:W2:Y:S07]  /*10ed0*/  LDSM.16.M88.4 R176, [R211+0x8000] ;  /* 0x00800000d3b0783b */ /* 0x000eae0000000200 */
[----:B------:R-:W-:Y:S01]  /*10ee0*/  HMMA.16816.F32.BF16 R32, R164, R182, RZ ;  /* 0x000000b6a420723c */ /* 0x000fe200000418ff */
[----:B------:R-:W3:Y:S05]  /*10ef0*/  LDSM.16.M88.4 R164, [R211+0x8800] ;  /* 0x00880000d3a4783b */ /* 0x000eea0000000200 */
[----:B------:R-:W-:Y:S02]  /*10f00*/  LDSM.16.M88.4 R180, [R213] ;  /* 0x00000000d5b4783b */ /* 0x000fe40000000200 */
[-C--:B-1----:R-:W-:Y:S08]  /*10f10*/  HMMA.16816.F32.BF16 R4, R184, R188.reuse, R4 ;  /* 0x000000bcb804723c */ /* 0x082ff00000041804 */
[C---:B------:R-:W-:Y:S08]  /*10f20*/  HMMA.16816.F32.BF16 R8, R192.reuse, R188, R8 ;  /* 0x000000bcc008723c */ /* 0x040ff00000041808 */
        /* <DEDUP_REMOVED lines=8> */
[----:B------:R-:W1:Y:S05]  /*10fb0*/  LDSM.16.M88.4 R184, [R206+0x800] ;  /* 0x00080000ceb8783b */ /* 0x000e6a0000000200 */
        /* <DEDUP_REMOVED lines=23> */
[----:B------:R-:W1:Y:S05]  /*11130*/  LDSM.16.M88.4 R180, [R204] ;  /* 0x00000000ccb4783b */ /* 0x000e6a0000000200 */
        /* <DEDUP_REMOVED lines=18> */
[-C--:B------:R-:W-:Y:S08]  /*11260*/  HMMA.16816.F32.BF16 R20, R172, R180.reuse, R20 ;  /* 0x000000b4ac14723c */ /* 0x080ff00000041814 */
[C---:B------:R-:W-:Y:S08]  /*11270*/  HMMA.16816.F32.BF16 R24, R192.reuse, R180, R24 ;  /* 0x000000b4c018723c */ /* 0x040ff00000041818 */
[-C--:B------:R-:W-:Y:S01]  /*11280*/  HMMA.16816.F32.BF16 R28, R192, R182.reuse, R28 ;  /* 0x000000b6c01c723c */ /* 0x080fe2000004181c */
[----:B------:R-:W4:Y:S07]  /*11290*/  LDSM.16.M88.4 R192, [R213+0x6000] ;  /* 0x00600000d5c0783b */ /* 0x000f2e0000000200 */
[----:B------:R-:W-:Y:S01]  /*112a0*/  HMMA.16816.F32.BF16 R32, R172, R182, R32 ;  /* 0x000000b6ac20723c */ /* 0x000fe20000041820 */
[----:B------:R-:W1:Y:S01]  /*112b0*/  LDSM.16.M88.4 R172, [R206+0x1800] ;  /* 0x00180000ceac783b */ /* 0x000e620000000200 */
        /* <DEDUP_REMOVED lines=14> */
[-C--:B------:R-:W-:Y:S08]  /*113a0*/  HMMA.16816.F32.BF16 R20, R176, R172.reuse, R20 ;  /* 0x000000acb014723c */ /* 0x080ff00000041814 */
[C---:B------:R-:W-:Y:S08]  /*113b0*/  HMMA.16816.F32.BF16 R24, R192.reuse, R172, R24 ;  /* 0x000000acc018723c */ /* 0x040ff00000041818 */
[-C--:B------:R-:W-:Y:S08]  /*113c0*/  HMMA.16816.F32.BF16 R28, R192, R174.reuse, R28 ;  /* 0x000000aec01c723c */ /* 0x080ff0000004181c */
[----:B------:R-:W-:Y:S01]  /*113d0*/  HMMA.16816.F32.BF16 R32, R176, R174, R32 ;  /* 0x000000aeb020723c */ /* 0x000fe20000041820 */
[----:B------:R-:W-:-:S07]  /*113e0*/  @P0 BRA `(.L_x_894) ;  /* 0xfffff6f000000947 */ /* 0x000fce000383ffff */
.L_x_893:
[----:B------:R-:W2:Y:S01]  /*113f0*/  LDL.64 R178, [R1+0x10] ;  /* 0x0000100001b27983 */ /* 0x000ea20000100a00 */
[----:B------:R-:W-:Y:S02]  /*11400*/  FMNMX.FTZ R164, R4, R2, !PT ;  /* 0x0000000204a47209 */ /* 0x000fe40007810000 */
[----:B------:R-:W-:Y:S02]  /*11410*/  FMNMX.FTZ R166, R6, R3, !PT ;  /* 0x0000000306a67209 */ /* 0x000fe40007810000 */
[----:B------:R-:W-:Y:S01]  /*11420*/  FMNMX.FTZ R165, R5, R164, !PT ;  /* 0x000000a405a57209 */ /* 0x000fe20007810000 */
[----:B------:R-:W3:Y:S01]  /*11430*/  LDL.64 R194, [R1+0x8] ;  /* 0x0000080001c27983 */ /* 0x000ee20000100a00 */
[----:B------:R-:W-:Y:S02]  /*11440*/  FMNMX.FTZ R167, R7, R166, !PT ;  /* 0x000000a607a77209 */ /* 0x000fe40007810000 */
[----:B------:R-:W-:Y:S02]  /*11450*/  FMNMX.FTZ R164, R16, R165, !PT ;  /* 0x000000a510a47209 */ /* 0x000fe40007810000 */
[----:B------:R-:W-:Y:S01]  /*11460*/  FMNMX.FTZ R168, R8, R0, !PT ;  /* 0x0000000008a87209 */ /* 0x000fe20007810000 */
[----:B------:R-:W2:Y:S01]  /*11470*/  LDL.64 R192, [R1] ;  /* 0x0000000001c07983 */ /* 0x000ea20000100a00 */
        /* <DEDUP_REMOVED lines=17> */
[----:B------:R-:W-:Y:S04]  /*11590*/  FMNMX.FTZ R164, R28, R165, !PT ;  /* 0x000000a51ca47209 */ /* 0x000fe80007810000 */
[----:B------:R-:W-:Y:S01]  /*115a0*/  FMNMX.FTZ R173, R29, R164, !PT ;  /* 0x000000a41dad7209 */ /* 0x000fe20007810000 */
[----:B------:R-:W4:Y:S08]  /*115b0*/  SHFL.BFLY PT, R165, R172, 0x2, 0x1f ;  /* 0x0c401f00aca57f89 */ /* 0x000f3000000e0000 */
[----:B------:R-:W5:Y:S01]  /*115c0*/  SHFL.BFLY PT, R164, R173, 0x2, 0x1f ;  /* 0x0c401f00ada47f89 */ /* 0x000f6200000e0000 */
[--C-:B--2---:R-:W-:Y:S02]  /*115d0*/  LOP3.LUT R174, R193, UR14, R178.reuse, 0x96, !PT ;  /* 0x0000000ec1ae7c12 */ /* 0x104fe4000f8e96b2 */
[----:B-1----:R-:W-:Y:S02]  /*115e0*/  FMNMX.FTZ R170, R175, R166, !PT ;  /* 0x000000a6afaa7209 */ /* 0x002fe40007810000 */
[----:B----4-:R-:W-:Y:S01]  /*115f0*/  FMNMX.FTZ R171, R172, R165, !PT ;  /* 0x000000a5acab7209 */ /* 0x010fe20007810000 */
[----:B------:R-:W-:Y:S01]  /*11600*/  IMAD.WIDE.U32 R174, R174, -0x326172a9, RZ ;  /* 0xcd9e8d57aeae7825 */ /* 0x000fe200078e00ff */
[----:B-----5:R-:W-:Y:S01]  /*11610*/  FMNMX.FTZ R168, R173, R164, !PT ;  /* 0x000000a4ada87209 */ /* 0x020fe20007810000 */
[----:B------:R-:W1:Y:S01]  /*11620*/  SHFL.BFLY PT, R167, R170, 0x1, 0x1f ;  /* 0x0c201f00aaa77f89 */ /* 0x000e6200000e0000 */
[----:B---3--:R-:W-:Y:S05]  /*11630*/  LOP3.LUT R176, R195, UR14, R178, 0x96, !PT ;  /* 0x0000000ec3b07c12 */ /* 0x008fea000f8e96b2 */
[----:B------:R-:W-:Y:S02]  /*11640*/  IMAD.WIDE.U32 R176, R176, -0x326172a9, RZ ;  /* 0xcd9e8d57b0b07825 */ /* 0x000fe400078e00ff */
[----:B------:R-:W2:Y:S08]  /*11650*/  SHFL.BFLY PT, R166, R171, 0x1, 0x1f ;  /* 0x0c201f00aba67f89 */ /* 0x000eb000000e0000 */
[----:B------:R-:W3:Y:S01]  /*11660*/  SHFL.BFLY PT, R165, R168, 0x1, 0x1f ;  /* 0x0c201f00a8a57f89 */ /* 0x000ee200000e0000 */
[----:B-1----:R-:W-:Y:S02]  /*11670*/  FMNMX.FTZ R167, R170, R167, !PT ;  /* 0x000000a7aaa77209 */ /* 0x002fe40007810000 */
[----:B------:R-:W-:Y:S02]  /*11680*/  FMNMX.FTZ R170, R10, R169, !PT ;  /* 0x000000a90aaa7209 */ /* 0x000fe40007810000 */
[C---:B------:R-:W-:Y:S01]  /*11690*/  FSETP.NEU.FTZ.AND P1, PT, R167.reuse, -INF , PT ;  /* 0xff800000a700780b */ /* 0x040fe20003f3d000 */
[C---:B------:R-:W-:Y:S02]  /*116a0*/  FADD.FTZ R2, -R167.reuse, R2 ;  /* 0x00000002a7027221 */ /* 0x040fe40000010100 */
[----:B------:R-:W-:Y:S01]  /*116b0*/  FMUL.FTZ R182, R167, c[0x0][0x23c] ;  /* 0x00008f00a7b67a20 */ /* 0x000fe20000410000 */
[----:B--2---:R-:W-:Y:S01]  /*116c0*/  FMNMX.FTZ R166, R171, R166, !PT ;  /* 0x000000a6aba67209 */ /* 0x004fe20007810000 */
[----:B------:R-:W-:Y:S01]  /*116d0*/  FMUL.FTZ R164, R2, c[0x0][0x23c] ;  /* 0x00008f0002a47a20 */ /* 0x000fe20000410000 */
[----:B------:R-:W-:Y:S02]  /*116e0*/  FMNMX.FTZ R171, R11, R170, !PT ;  /* 0x000000aa0bab7209 */ /* 0x000fe40007810000 */
[----:B------:R-:W-:Y:S01]  /*116f0*/  FSEL R182, R182, RZ, P1 ;  /* 0x000000ffb6b67208 */ /* 0x000fe20000800000 */
[C---:B------:R-:W-:Y:S01]  /*11700*/  FADD.FTZ R2, -R166.reuse, R3 ;  /* 0x00000003a6027221 */ /* 0x040fe20000010100 */
[C---:B------:R-:W-:Y:S01]  /*11710*/  FSETP.NEU.FTZ.AND P1, PT, R166.reuse, -INF , PT ;  /* 0xff800000a600780b */ /* 0x040fe20003f3d000 */
[----:B------:R-:W-:Y:S01]  /*11720*/  FMUL.FTZ R181, R166, c[0x0][0x23c] ;  /* 0x00008f00a6b57a20 */ /* 0x000fe20000410000 */
[----:B---3--:R-:W-:Y:S01]  /*11730*/  FMNMX.FTZ R165, R168, R165, !PT ;  /* 0x000000a5a8a57209 */ /* 0x008fe20007810000 */
[----:B------:R-:W-:Y:S01]  /*11740*/  FMUL.FTZ R3, R2, c[0x0][0x23c] ;  /* 0x00008f0002037a20 */ /* 0x000fe20000410000 */
[----:B------:R-:W-:Y:S01]  /*11750*/  FMNMX.FTZ R168, R14, R171, !PT ;  /* 0x000000ab0ea87209 */ /* 0x000fe20007810000 */
[----:B------:R-:W-:Y:S01]  /*11760*/  FFMA.FTZ R184, R16, c[0x0][0x23c], -R182 ;  /* 0x00008f0010b87a23 */ /* 0x000fe200000108b6 */
[----:B------:R-:W-:Y:S01]  /*11770*/  FSEL R181, R181, RZ, P1 ;  /* 0x000000ffb5b57208 */ /* 0x000fe20000800000 */
[----:B------:R-:W-:Y:S01]  /*11780*/  FADD.FTZ R0, -R165, R0 ;  /* 0x00000000a5007221 */ /* 0x000fe20000010100 */
[----:B------:R-:W-:Y:S01]  /*11790*/  FMNMX.FTZ R171, R15, R168, !PT ;  /* 0x000000a80fab7209 */ /* 0x000fe20007810000 */
[C---:B------:R-:W-:Y:S01]  /*117a0*/  FMUL.FTZ R180, R165.reuse, c[0x0][0x23c] ;  /* 0x00008f00a5b47a20 */ /* 0x040fe20000410000 */
[----:B------:R-:W-:Y:S01]  /*117b0*/  FSETP.NEU.FTZ.AND P1, PT, R165, -INF , PT ;  /* 0xff800000a500780b */ /* 0x000fe20003f3d000 */
[----:B------:R-:W-:Y:S01]  /*117c0*/  FMUL.FTZ R2, R0, c[0x0][0x23c] ;  /* 0x00008f0000027a20 */ /* 0x000fe20000410000 */
[----:B------:R-:W-:Y:S01]  /*117d0*/  FMNMX.FTZ R0, R26, R171, !PT ;  /* 0x000000ab1a007209 */ /* 0x000fe20007810000 */
[--C-:B------:R-:W-:Y:S01]  /*117e0*/  FFMA.FTZ R186, R18, c[0x0][0x23c], -R181.reuse ;  /* 0x00008f0012ba7a23 */ /* 0x100fe200000108b5 */
[----:B------:R-:W-:Y:S01]  /*117f0*/  MOV R18, UR29 ;  /* 0x0000001d00127c02 */ /* 0x000fe20008000f00 */
[--C-:B------:R-:W-:Y:S01]  /*11800*/  FFMA.FTZ R187, R19, c[0x0][0x23c], -R181.reuse ;  /* 0x00008f0013bb7a23 */ /* 0x100fe200000108b5 */
[----:B------:R-:W-:Y:S01]  /*11810*/  FMNMX.FTZ R173, R27, R0, !PT ;  /* 0x000000001bad7209 */ /* 0x000fe20007810000 */
[--C-:B------:R-:W-:Y:S01]  /*11820*/  FFMA.FTZ R190, R6, c[0x0][0x23c], -R181.reuse ;  /* 0x00008f0006be7a23 */ /* 0x100fe200000108b5 */
[----:B------:R-:W-:Y:S01]  /*11830*/  LOP3.LUT R18, R179, UR26, R18, 0x96, !PT ;  /* 0x0000001ab3127c12 */ /* 0x000fe2000f8e9612 */
[----:B------:R-:W-:Y:S01]  /*11840*/  FFMA.FTZ R191, R7, c[0x0][0x23c], -R181 ;  /* 0x00008f0007bf7a23 */ /* 0x000fe200000108b5 */
[----:B------:R-:W-:Y:S01]  /*11850*/  FMNMX.FTZ R0, R30, R173, !PT ;  /* 0x000000ad1e007209 */ /* 0x000fe20007810000 */
[--C-:B------:R-:W-:Y:S01]  /*11860*/  FFMA.FTZ R185, R17, c[0x0][0x23c], -R182.reuse ;  /* 0x00008f0011b97a23 */ /* 0x100fe200000108b6 */
[----:B------:R-:W-:Y:S01]  /*11870*/  FSEL R180, R180, RZ, P1 ;  /* 0x000000ffb4b47208 */ /* 0x000fe20000800000 */
[--C-:B------:R-:W-:Y:S01]  /*11880*/  FFMA.FTZ R188, R4, c[0x0][0x23c], -R182.reuse ;  /* 0x00008f0004bc7a23 */ /* 0x100fe200000108b6 */
[----:B------:R-:W-:Y:S01]  /*11890*/  FMNMX.FTZ R171, R31, R0, !PT ;  /* 0x000000001fab7209 */ /* 0x000fe20007810000 */
[----:B------:R-:W-:Y:S01]  /*118a0*/  FFMA.FTZ R189, R5, c[0x0][0x23c], -R182 ;  /* 0x00008f0005bd7a23 */ /* 0x000fe200000108b6 */
[----:B------:R-:W-:Y:S01]  /*118b0*/  MUFU.EX2 R184, R184 ;  /* 0x000000b800b87308 */ /* 0x000fe20000000800 */
[--C-:B------:R-:W-:Y:S01]  /*118c0*/  FFMA.FTZ R193, R9, c[0x0][0x23c], -R180.reuse ;  /* 0x00008f0009c17a23 */ /* 0x100fe200000108b4 */
[----:B------:R-:W-:Y:S01]  /*118d0*/  UIADD3 UR26, UR26, -0x1, URZ ;  /* 0xffffffff1a1a7890 */ /* 0x000fe2000fffe03f */
[----:B------:R-:W1:Y:S01]  /*118e0*/  SHFL.BFLY PT, R0, R171, 0x2, 0x1f ;  /* 0x0c401f00ab007f89 */ /* 0x000e6200000e0000 */
[--C-:B------:R-:W-:Y:S02]  /*118f0*/  FFMA.FTZ R196, R12, c[0x0][0x23c], -R180.reuse ;  /* 0x00008f000cc47a23 */ /* 0x100fe400000108b4 */
[--C-:B------:R-:W-:Y:S02]  /*11900*/  FFMA.FTZ R197, R13, c[0x0][0x23c], -R180.reuse ;  /* 0x00008f000dc57a23 */ /* 0x100fe400000108b4 */
[----:B------:R-:W-:Y:S02]  /*11910*/  FFMA.FTZ R242, R28, c[0x0][0x23c], -R180 ;  /* 0x00008f001cf27a23 */ /* 0x000fe400000108b4 */
[----:B------:R-:W-:Y:S01]  /*11920*/  MUFU.EX2 R185, R185 ;  /* 0x000000b900b97308 */ /* 0x000fe20000000800 */
[----:B------:R-:W-:Y:S09]  /*11930*/  FFMA.FTZ R252, R20, c[0x0][0x23c], -R182 ;  /* 0x00008f0014fc7a23 */ /* 0x000ff200000108b6 */
[----:B------:R-:W-:Y:S01]  /*11940*/  MUFU.EX2 R186, R186 ;  /* 0x000000ba00ba7308 */ /* 0x000fe20000000800 */
[----:B-1----:R-:W-:Y:S01]  /*11950*/  FMNMX.FTZ R19, R171, R0, !PT ;  /* 0x00000000ab137209 */ /* 0x002fe20007810000 */
[----:B------:R-:W-:Y:S08]  /*11960*/  IMAD.WIDE.U32 R170, R18, -0x326172a9, RZ ;  /* 0xcd9e8d5712aa7825 */ /* 0x000ff000078e00ff */
[----:B------:R-:W-:Y:S01]  /*11970*/  MUFU.EX2 R187, R187 ;  /* 0x000000bb00bb7308 */ /* 0x000fe20000000800 */
[----:B------:R-:W1:Y:S01]  /*11980*/  SHFL.BFLY PT, R18, R19, 0x1, 0x1f ;  /* 0x0c201f0013127f89 */ /* 0x000e6200000e0000 */
[----:B------:R-:W-:Y:S02]  /*11990*/  LOP3.LUT R202, R177, UR13, R170, 0x96, !PT ;  /* 0x0000000db1ca7c12 */ /* 0x000fe4000f8e96aa */
[----:B------:R-:W-:Y:S02]  /*119a0*/  LOP3.LUT R168, R171, UR15, R248, 0x96, !PT ;  /* 0x0000000faba87c12 */ /* 0x000fe4000f8e96f8 */
[----:B------:R-:W-:Y:S01]  /*119b0*/  LOP3.LUT R170, R175, UR13, R170, 0x96, !PT ;  /* 0x0000000dafaa7c12 */ /* 0x000fe2000f8e96aa */
[----:B------:R-:W-:Y:S01]  /*119c0*/  IMAD.WIDE.U32 R202, R202, -0x2daee0ad, RZ ;  /* 0xd2511f53caca7825 */ /* 0x000fe200078e00ff */
[----:B------:R-:W-:Y:S02]  /*119d0*/  LOP3.LUT R0, R171, UR15, R250, 0x96, !PT ;  /* 0x0000000fab007c12 */ /* 0x000fe4000f8e96fa */
[----:B------:R-:W-:Y:S01]  /*119e0*/  MUFU.EX2 R188, R188 ;  /* 0x000000bc00bc7308 */ /* 0x000fe20000000800 */
        /* <DEDUP_REMOVED lines=10> */
[----:B-1----:R-:W-:Y:S02]  /*11a90*/  FMNMX.FTZ R18, R19, R18, !PT ;  /* 0x0000001213127209 */ /* 0x002fe40007810000 */
[----:B------:R-:W-:Y:S01]  /*11aa0*/  MUFU.EX2 R190, R190 ;  /* 0x000000be00be7308 */ /* 0x000fe20000000800 */
[----:B------:R-:W-:Y:S01]  /*11ab0*/  IMAD.WIDE.U32 R6, R0, -0x326172a9, RZ ;  /* 0xcd9e8d5700067825 */ /* 0x000fe200078e00ff */
[----:B------:R-:W-:Y:S03]  /*11ac0*/  FSETP.NEU.FTZ.AND P1, PT, R18, -INF , PT ;  /* 0xff8000001200780b */ /* 0x000fe60003f3d000 */
[----:B------:R-:W-:Y:S01]  /*11ad0*/  IMAD.WIDE.U32 R246, R168, -0x326172a9, RZ ;  /* 0xcd9e8d57a8f67825 */ /* 0x000fe200078e00ff */
[----:B------:R-:W-:Y:S03]  /*11ae0*/  LOP3.LUT R168, R179, UR11, R176, 0x96, !PT ;  /* 0x0000000bb3a87c12 */ /* 0x000fe6000f8e96b0 */
[----:B------:R-:W-:Y:S01]  /*11af0*/  FFMA.FTZ R192, R8, c[0x0][0x23c], -R180 ;  /* 0x00008f0008c07a23 */ /* 0x000fe200000108b4 */
[----:B------:R-:W-:Y:S01]  /*11b00*/  LOP3.LUT R8, R201, UR9, R178, 0x96, !PT ;  /* 0x00000009c9087c12 */ /* 0x000fe2000f8e96b2 */
[----:B------:R-:W-:Y:S01]  /*11b10*/  IMAD.WIDE.U32 R172, R168, -0x2daee0ad, RZ ;  /* 0xd2511f53a8ac7825 */ /* 0x000fe200078e00ff */
[----:B------:R-:W-:Y:S01]  /*11b20*/  LOP3.LUT R0, R247, UR11, R174, 0x96, !PT ;  /* 0x0000000bf7007c12 */ /* 0x000fe2000f8e96ae */
[----:B------:R-:W-:Y:S01]  /*11b30*/  MUFU.EX2 R191, R191 ;  /* 0x000000bf00bf7308 */ /* 0x000fe20000000800 */
[----:B------:R-:W-:Y:S01]  /*11b40*/  LOP3.LUT R246, R7, UR9, R246, 0x96, !PT ;  /* 0x0000000907f67c12 */ /* 0x000fe2000f8e96f6 */
[----:B------:R-:W-:Y:S01]  /*11b50*/  IMAD.WIDE.U32 R16, R8, -0x2daee0ad, RZ ;  /* 0xd2511f5308107825 */ /* 0x000fe200078e00ff */
[----:B------:R-:W-:Y:S03]  /*11b60*/  LOP3.LUT R202, R173, UR8, R202, 0x96, !PT ;  /* 0x00000008adca7c12 */ /* 0x000fe6000f8e96ca */
[----:B------:R-:W-:Y:S01]  /*11b70*/  IMAD.WIDE.U32 R8, R0, -0x2daee0ad, RZ ;  /* 0xd2511f5300087825 */ /* 0x000fe200078e00ff */
[----:B------:R-:W-:Y:S03]  /*11b80*/  LOP3.LUT R0, R17, UR6, R172, 0x96, !PT ;  /* 0x0000000611007c12 */ /* 0x000fe6000f8e96ac */
[----:B------:R-:W-:Y:S01]  /*11b90*/  IMAD.WIDE.U32 R246, R246, -0x2daee0ad, RZ ;  /* 0xd2511f53f6f67825 */ /* 0x000fe200078e00ff */
[----:B------:R-:W-:Y:S03]  /*11ba0*/  MUFU.EX2 R192, R192 ;  /* 0x000000c000c07308 */ /* 0x000fe60000000800 */
[----:B------:R-:W-:Y:S01]  /*11bb0*/  FMUL.FTZ R19, R18, c[0x0][0x23c] ;  /* 0x00008f0012137a20 */ /* 0x000fe20000410000 */
[----:B------:R-:W-:Y:S01]  /*11bc0*/  LOP3.LUT R8, R247, UR6, R8, 0x96, !PT ;  /* 0x00000006f7087c12 */ /* 0x000fe2000f8e9608 */
[----:B------:R-:W-:Y:S01]  /*11bd0*/  IMAD.WIDE.U32 R174, R0, -0x326172a9, RZ ;  /* 0xcd9e8d5700ae7825 */ /* 0x000fe200078e00ff */
[----:B------:R-:W-:Y:S02]  /*11be0*/  LOP3.LUT R0, R9, UR8, R170, 0x96, !PT ;  /* 0x0000000809007c12 */ /* 0x000fe4000f8e96aa */
[----:B------:R-:W-:Y:S01]  /*11bf0*/  FSEL R19, R19, RZ, P1 ;  /* 0x000000ff13137208 */ /* 0x000fe20000800000 */
[----:B------:R-:W-:Y:S01]  /*11c00*/  IMAD.WIDE.U32 R172, R8, -0x326172a9, RZ ;  /* 0xcd9e8d5708ac7825 */ /* 0x000fe200078e00ff */
[----:B------:R-:W-:Y:S01]  /*11c10*/  LOP3.LUT R168, R174, 0xffff, RZ, 0xc0, !PT ;  /* 0x0000ffffaea87812 */ /* 0x000fe200078ec0ff */
[----:B------:R-:W-:Y:S01]  /*11c20*/  MUFU.EX2 R193, R193 ;  /* 0x000000c100c17308 */ /* 0x000fe20000000800 */
[--C-:B------:R-:W-:Y:S01]  /*11c30*/  SHF.R.U32.HI R8, RZ, 0x10, R174.reuse ;  /* 0x00000010ff087819 */ /* 0x100fe200000116ae */
[----:B------:R-:W-:Y:S01]  /*11c40*/  IMAD.WIDE.U32 R4, R0, -0x326172a9, RZ ;  /* 0xcd9e8d5700047825 */ /* 0x000fe200078e00ff */
[----:B------:R-:W-:Y:S02]  /*11c50*/  LOP3.LUT R0, R172, 0xff, RZ, 0xc0, !PT ;  /* 0x000000ffac007812 */ /* 0x000fe400078ec0ff */
[----:B------:R-:W-:Y:S01]  /*11c60*/  LOP3.LUT R9, R174, 0xff, RZ, 0xc0, !PT ;  /* 0x000000ffae097812 */ /* 0x000fe200078ec0ff */
[----:B------:R-:W-:Y:S01]  /*11c70*/  FFMA.FTZ R195, R11, c[0x0][0x23c], -R19 ;  /* 0x00008f000bc37a23 */ /* 0x000fe20000010813 */
[----:B------:R-:W-:Y:S01]  /*11c80*/  LOP3.LUT R11, R172, 0xffff, RZ, 0xc0, !PT ;  /* 0x0000ffffac0b7812 */ /* 0x000fe200078ec0ff */
[----:B------:R-:W-:Y:S01]  /*11c90*/  IMAD.WIDE.U32 R202, R202, -0x326172a9, RZ ;  /* 0xcd9e8d57caca7825 */ /* 0x000fe200078e00ff */
[----:B------:R-:W-:Y:S01]  /*11ca0*/  SHF.R.U32.HI R171, RZ, 0x18, R174 ;  /* 0x00000018ffab7819 */ /* 0x000fe200000116ae */
[----:B------:R-:W1:Y:S01]  /*11cb0*/  MUFU.EX2 R164, R164 ;  /* 0x000000a400a47308 */ /* 0x000e620000000800 */
[----:B------:R-:W-:Y:S01]  /*11cc0*/  SHF.R.U32.HI R11, RZ, 0x8, R11 ;  /* 0x00000008ff0b7819 */ /* 0x000fe2000001160b */
[--C-:B------:R-:W-:Y:S01]  /*11cd0*/  FFMA.FTZ R194, R10, c[0x0][0x23c], -R19.reuse ;  /* 0x00008f000ac27a23 */ /* 0x100fe20000010813 */
[----:B------:R-:W-:Y:S01]  /*11ce0*/  LOP3.LUT R10, R173, UR16, R4, 0x96, !PT ;  /* 0x00000010ad0a7c12 */ /* 0x000fe2000f8e9604 */
[--C-:B------:R-:W-:Y:S01]  /*11cf0*/  FFMA.FTZ R198, R14, c[0x0][0x23c], -R19.reuse ;  /* 0x00008f000ec67a23 */ /* 0x100fe20000010813 */
[----:B------:R-:W-:Y:S01]  /*11d00*/  LOP3.LUT R177, R175, UR16, R202, 0x96, !PT ;  /* 0x00000010afb17c12 */ /* 0x000fe2000f8e96ca */
[----:B------:R-:W-:Y:S01]  /*11d10*/  FFMA.FTZ R199, R15, c[0x0][0x23c], -R19 ;  /* 0x00008f000fc77a23 */ /* 0x000fe20000010813 */
[--C-:B------:R-:W-:Y:S01]  /*11d20*/  SHF.R.U32.HI R12, RZ, 0x10, R172.reuse ;  /* 0x00000010ff0c7819 */ /* 0x100fe200000116ac */
[----:B------:R-:W-:Y:S01]  /*11d30*/  FFMA.FTZ R202, R34, c[0x0][0x23c], -R181 ;  /* 0x00008f0022ca7a23 */ /* 0x000fe200000108b5 */
[----:B------:R-:W-:Y:S01]  /*11d40*/  SHF.R.U32.HI R179, RZ, 0x18, R172 ;  /* 0x00000018ffb37819 */ /* 0x000fe200000116ac */
[----:B------:R-:W-:Y:S01]  /*11d50*/  MUFU.EX2 R194, R194 ;  /* 0x000000c200c27308 */ /* 0x000fe20000000800 */
[----:B------:R-:W-:Y:S01]  /*11d60*/  PRMT R13, R0, 0x5410, R11 ;  /* 0x00005410000d7816 */ /* 0x000fe2000000000b */
[----:B------:R-:W2:Y:S01]  /*11d70*/  LDSM.16.MT88.4 R172, [R212+0xa000] ;  /* 0x00a00000d4ac783b */ /* 0x000ea20000004200 */
[C---:B------:R-:W-:Y:S01]  /*11d80*/  LOP3.LUT R0, R10.reuse, 0xffff, RZ, 0xc0, !PT ;  /* 0x0000ffff0a007812 */ /* 0x040fe200078ec0ff */
[----:B------:R-:W-:Y:S01]  /*11d90*/  FFMA.FTZ R247, R29, c[0x0][0x23c], -R180 ;  /* 0x00008f001df77a23 */ /* 0x000fe200000108b4 */
[----:B------:R-:W-:Y:S01]  /*11da0*/  LOP3.LUT R11, R10, 0xff, RZ, 0xc0, !PT ;  /* 0x000000ff0a0b7812 */ /* 0x000fe200078ec0ff */
[--C-:B------:R-:W-:Y:S01]  /*11db0*/  HSET2.LE.AND R178, R13, R240.reuse, PT ;  /* 0x000000f00db27233 */ /* 0x100fe20003803000 */
[----:B------:R-:W-:Y:S01]  /*11dc0*/  SHF.R.U32.HI R0, RZ, 0x8, R0 ;  /* 0x00000008ff007819 */ /* 0x000fe20000011600 */
[----:B------:R-:W-:Y:S01]  /*11dd0*/  FFMA.FTZ R30, R30, c[0x0][0x23c], -R19 ;  /* 0x00008f001e1e7a23 */ /* 0x000fe20000010813 */
[----:B------:R-:W-:Y:S01]  /*11de0*/  SHF.R.U32.HI R168, RZ, 0x8, R168 ;  /* 0x00000008ffa87819 */ /* 0x000fe200000116a8 */
[----:B------:R-:W-:Y:S01]  /*11df0*/  MUFU.EX2 R195, R195 ;  /* 0x000000c300c37308 */ /* 0x000fe20000000800 */
[----:B------:R-:W-:Y:S01]  /*11e00*/  PRMT R11, R11, 0x5410, R0 ;  /* 0x000054100b0b7816 */ /* 0x000fe20000000000 */
[----:B------:R-:W-:Y:S01]  /*11e10*/  FADD.FTZ R0, -R18, R169 ;  /* 0x000000a912007221 */ /* 0x000fe20000010100 */
[----:B------:R-:W-:Y:S01]  /*11e20*/  LOP3.LUT R8, R8, 0xff, RZ, 0xc0, !PT ;  /* 0x000000ff08087812 */ /* 0x000fe200078ec0ff */
[----:B-1----:R-:W-:Y:S01]  /*11e30*/  FMUL.FTZ R40, R164, R40 ;  /* 0x00000028a4287220 */ /* 0x002fe20000410000 */
[----:B------:R-:W-:Y:S01]  /*11e40*/  PRMT R9, R9, 0x5410, R168 ;  /* 0x0000541009097816 */ /* 0x000fe200000000a8 */
[----:B------:R-:W-:Y:S01]  /*11e50*/  FMUL.FTZ R0, R0, c[0x0][0x23c] ;  /* 0x00008f0000007a20 */ /* 0x000fe20000410000 */
[----:B------:R-:W-:Y:S01]  /*11e60*/  PRMT R171, R8, 0x5410, R171 ;  /* 0x0000541008ab7816 */ /* 0x000fe200000000ab */
[--C-:B------:R-:W-:Y:S01]  /*11e70*/  HSET2.LE.AND R176, R11, R240.reuse, PT ;  /* 0x000000f00bb07233 */ /* 0x100fe20003803000 */
[C---:B------:R-:W-:Y:S01]  /*11e80*/  LOP3.LUT R168, R177.reuse, 0xffff, RZ, 0xc0, !PT ;  /* 0x0000ffffb1a87812 */ /* 0x040fe200078ec0ff */
[----:B------:R-:W1:Y:S01]  /*11e90*/  MUFU.EX2 R3, R3 ;  /* 0x0000000300037308 */ /* 0x000e620000000800 */
[--C-:B------:R-:W-:Y:S01]  /*11ea0*/  SHF.R.U32.HI R8, RZ, 0x10, R177.reuse ;  /* 0x00000010ff087819 */ /* 0x100fe200000116b1 */
[--C-:B------:R-:W-:Y:S01]  /*11eb0*/  HSET2.LE.AND R170, R9, R240.reuse, PT ;  /* 0x000000f009aa7233 */ /* 0x100fe20003803000 */
[----:B------:R-:W-:Y:S01]  /*11ec0*/  SHF.R.U32.HI R15, RZ, 0x10, R10 ;  /* 0x00000010ff0f7819 */ /* 0x000fe2000001160a */
[--C-:B------:R-:W-:Y:S01]  /*11ed0*/  HSET2.LE.AND R171, R171, R240.reuse, PT ;  /* 0x000000f0abab7233 */ /* 0x100fe20003803000 */
[----:B------:R-:W-:Y:S01]  /*11ee0*/  SHF.R.U32.HI R14, RZ, 0x8, R168 ;  /* 0x00000008ff0e7819 */ /* 0x000fe200000116a8 */
[C---:B------:R-:W-:Y:S01]  /*11ef0*/  FMUL.FTZ R41, R164.reuse, R41 ;  /* 0x00000029a4297220 */ /* 0x040fe20000410000 */
[----:B------:R-:W-:Y:S01]  /*11f00*/  LOP3.LUT R183, R177, 0xff, RZ, 0xc0, !PT ;  /* 0x000000ffb1b77812 */ /* 0x000fe200078ec0ff */
[----:B------:R-:W-:Y:S01]  /*11f10*/  FMUL.FTZ R44, R164, R44 ;  /* 0x0000002ca42c7220 */ /* 0x000fe20000410000 */
[----:B------:R-:W-:Y:S01]  /*11f20*/  LOP3.LUT R8, R8, 0xff, RZ, 0xc0, !PT ;  /* 0x000000ff08087812 */ /* 0x000fe200078ec0ff */
[----:B------:R-:W-:Y:S01]  /*11f30*/  MUFU.EX2 R196, R196 ;  /* 0x000000c400c47308 */ /* 0x000fe20000000800 */
[----:B------:R-:W-:Y:S01]  /*11f40*/  SHF.R.U32.HI R10, RZ, 0x18, R10 ;  /* 0x00000018ff0a7819 */ /* 0x000fe2000001160a */
[C---:B------:R-:W-:Y:S01]  /*11f50*/  FMUL.FTZ R45, R164.reuse, R45 ;  /* 0x0000002da42d7220 */ /* 0x040fe20000410000 */
[----:B------:R-:W-:Y:S01]  /*11f60*/  LOP3.LUT R15, R15, 0xff, RZ, 0xc0, !PT ;  /* 0x000000ff0f0f7812 */ /* 0x000fe200078ec0ff */
[C---:B------:R-:W-:Y:S01]  /*11f70*/  FMUL.FTZ R56, R164.reuse, R56 ;  /* 0x00000038a4387220 */ /* 0x040fe20000410000 */
[----:B------:R-:W-:Y:S01]  /*11f80*/  SHF.R.U32.HI R177, RZ, 0x18, R177 ;  /* 0x00000018ffb17819 */ /* 0x000fe200000116b1 */
[C---:B------:R-:W-:Y:S01]  /*11f90*/  FMUL.FTZ R57, R164.reuse, R57 ;  /* 0x00000039a4397220 */ /* 0x040fe20000410000 */
[----:B------:R-:W-:Y:S01]  /*11fa0*/  PRMT R183, R183, 0x5410, R14 ;  /* 0x00005410b7b77816 */ /* 0x000fe2000000000e */
[----:B------:R-:W-:Y:S01]  /*11fb0*/  FMUL.FTZ R60, R164, R60 ;  /* 0x0000003ca43c7220 */ /* 0x000fe20000410000 */
[----:B------:R-:W-:Y:S01]  /*11fc0*/  PRMT R15, R15, 0x5410, R10 ;  /* 0x000054100f0f7816 */ /* 0x000fe2000000000a */
[----:B------:R-:W3:Y:S01]  /*11fd0*/  MUFU.EX2 R197, R197 ;  /* 0x000000c500c57308 */ /* 0x000ee20000000800 */
[----:B------:R-:W-:Y:S01]  /*11fe0*/  PRMT R177, R8, 0x5410, R177 ;  /* 0x0000541008b17816 */ /* 0x000fe200000000b1 */
[--C-:B------:R-:W-:Y:S01]  /*11ff0*/  HSET2.LE.AND R168, R183, R240.reuse, PT ;  /* 0x000000f0b7a87233 */ /* 0x100fe20003803000 */
[----:B------:R-:W-:Y:S01]  /*12000*/  F2FP.BF16.PACK_AB R9, R185, R184 ;  /* 0x000000b8b909723e */ /* 0x000fe200000010ff */
[----:B-1----:R-:W-:Y:S01]  /*12010*/  FMUL.FTZ R42, R3, R42 ;  /* 0x0000002a032a7220 */ /* 0x002fe20000410000 */
[----:B------:R-:W-:Y:S01]  /*12020*/  F2FP.BF16.PACK_AB R8, R187, R186 ;  /* 0x000000babb08723e */ /* 0x000fe200000010ff */
[--C-:B------:R-:W-:Y:S01]  /*12030*/  HSET2.LE.AND R169, R177, R240.reuse, PT ;  /* 0x000000f0b1a97233 */ /* 0x100fe20003803000 */
[----:B------:R-:W-:Y:S01]  /*12040*/  LOP3.LUT R170, R170, R9, RZ, 0xc0, !PT ;  /* 0x00000009aaaa7212 */ /* 0x000fe200078ec0ff */
[--C-:B------:R-:W-:Y:S01]  /*12050*/  HSET2.LE.AND R177, R15, R240.reuse, PT ;  /* 0x000000f00fb17233 */ /* 0x100fe20003803000 */
[----:B------:R-:W-:Y:S01]  /*12060*/  LOP3.LUT R171, R171, R8, RZ, 0xc0, !PT ;  /* 0x00000008abab7212 */ /* 0x000fe200078ec0ff */
[----:B------:R-:W-:Y:S01]  /*12070*/  MUFU.EX2 R198, R198 ;  /* 0x000000c600c67308 */ /* 0x000fe20000000800 */
[----:B------:R-:W-:Y:S01]  /*12080*/  F2FP.BF16.PACK_AB R11, R189, R188 ;  /* 0x000000bcbd0b723e */ /* 0x000fe200000010ff */
[----:B------:R-:W-:Y:S01]  /*12090*/  FMUL.FTZ R43, R3, R43 ;  /* 0x0000002b032b7220 */ /* 0x000fe20000410000 */
[----:B------:R-:W-:Y:S01]  /*120a0*/  F2FP.BF16.PACK_AB R10, R191, R190 ;  /* 0x000000bebf0a723e */ /* 0x000fe200000010ff */
[----:B------:R-:W-:Y:S01]  /*120b0*/  FMUL.FTZ R34, R3, R154 ;  /* 0x0000009a03227220 */ /* 0x000fe20000410000 */
[----:B------:R-:W-:Y:S01]  /*120c0*/  F2FP.BF16.PACK_AB R9, R193, R192 ;  /* 0x000000c0c109723e */ /* 0x000fe200000010ff */
[----:B------:R-:W-:Y:S01]  /*120d0*/  FFMA.FTZ R183, R22, c[0x0][0x23c], -R181 ;  /* 0x00008f0016b77a23 */ /* 0x000fe200000108b5 */
[----:B------:R-:W-:Y:S01]  /*120e0*/  F2FP.BF16.PACK_AB R8, R195, R194 ;  /* 0x000000c2c308723e */ /* 0x000fe200000010ff */
[C---:B------:R-:W-:Y:S01]  /*120f0*/  FMUL.FTZ R46, R3.reuse, R46 ;  /* 0x0000002e032e7220 */ /* 0x040fe20000410000 */
[----:B------:R-:W-:Y:S01]  /*12100*/  LOP3.LUT R12, R12, 0xff, RZ, 0xc0, !PT ;  /* 0x000000ff0c0c7812 */ /* 0x000fe200078ec0ff */
[----:B------:R-:W1:Y:S01]  /*12110*/  MUFU.EX2 R199, R199 ;  /* 0x000000c700c77308 */ /* 0x000e620000000800 */
        /* <DEDUP_REMOVED lines=9> */
[----:B------:R-:W4:Y:S01]  /*121b0*/  MUFU.EX2 R2, R2 ;  /* 0x0000000200027308 */ /* 0x000f220000000800 */
[----:B------:R-:W5:Y:S01]  /*121c0*/  LDSM.16.MT88.4 R160, [R210+0xa000] ;  /* 0x00a00000d2a0783b */ /* 0x000f620000004200 */
[----:B---3--:R-:W-:Y:S01]  /*121d0*/  F2FP.BF16.PACK_AB R13, R197, R196 ;  /* 0x000000c4c50d723e */ /* 0x008fe200000010ff */
[C---:B------:R-:W-:Y:S01]  /*121e0*/  FMUL.FTZ R47, R3.reuse, R47 ;  /* 0x0000002f032f7220 */ /* 0x040fe20000410000 */
[--C-:B------:R-:W-:Y:S01]  /*121f0*/  HSET2.LE.AND R179, R179, R240.reuse, PT ;  /* 0x000000f0b3b37233 */ /* 0x100fe20003803000 */
[-C--:B--2---:R-:W-:Y:S01]  /*12200*/  HMMA.16816.F32.BF16 R8, R168, R172.reuse, R8 ;  /* 0x000000aca808723c */ /* 0x084fe20000041808 */
[----:B------:R-:W-:Y:S01]  /*12210*/  LOP3.LUT R178, R178, R13, RZ, 0xc0, !PT ;  /* 0x0000000db2b27212 */ /* 0x000fe200078ec0ff */
[C---:B------:R-:W-:Y:S02]  /*12220*/  FMUL.FTZ R58, R3.reuse, R58 ;  /* 0x0000003a033a7220 */ /* 0x040fe40000410000 */
[C---:B------:R-:W-:Y:S01]  /*12230*/  FMUL.FTZ R59, R3.reuse, R59 ;  /* 0x0000003b033b7220 */ /* 0x040fe20000410000 */
[----:B------:R-:W2:Y:S01]  /*12240*/  MUFU.EX2 R0, R0 ;  /* 0x0000000000007308 */ /* 0x000ea20000000800 */
[C---:B------:R-:W-:Y:S02]  /*12250*/  FMUL.FTZ R61, R164.reuse, R61 ;  /* 0x0000003da43d7220 */ /* 0x040fe40000410000 */
[----:B------:R-:W-:Y:S01]  /*12260*/  FMUL.FTZ R62, R3, R62 ;  /* 0x0000003e033e7220 */ /* 0x000fe20000410000 */
[----:B-1----:R-:W-:Y:S03]  /*12270*/  F2FP.BF16.PACK_AB R12, R199, R198 ;  /* 0x000000c6c70c723e */ /* 0x002fe600000010ff */
[----:B------:R-:W-:Y:S01]  /*12280*/  FMUL.FTZ R63, R3, R63 ;  /* 0x0000003f033f7220 */ /* 0x000fe20000410000 */
[----:B------:R-:W-:Y:S01]  /*12290*/  LOP3.LUT R179, R179, R12, RZ, 0xc0, !PT ;  /* 0x0000000cb3b37212 */ /* 0x000fe200078ec0ff */
[C---:B------:R-:W-:Y:S01]  /*122a0*/  FMUL.FTZ R72, R164.reuse, R72 ;  /* 0x00000048a4487220 */ /* 0x040fe20000410000 */
[----:B------:R1:W-:Y:S01]  /*122b0*/  MUFU.EX2 R7, R30 ;  /* 0x0000001e00077308 */ /* 0x0003e20000000800 */
[----:B------:R-:W-:Y:S02]  /*122c0*/  FMUL.FTZ R73, R164, R73 ;  /* 0x00000049a4497220 */ /* 0x000fe40000410000 */
[C---:B------:R-:W-:Y:S02]  /*122d0*/  FMUL.FTZ R74, R3.reuse, R74 ;  /* 0x0000004a034a7220 */ /* 0x040fe40000410000 */
[C---:B----4-:R-:W-:Y:S02]  /*122e0*/  FMUL.FTZ R12, R2.reuse, R156 ;  /* 0x0000009c020c7220 */ /* 0x050fe40000410000 */
[C---:B------:R-:W-:Y:S02]  /*122f0*/  FMUL.FTZ R13, R2.reuse, R157 ;  /* 0x0000009d020d7220 */ /* 0x040fe40000410000 */
[C---:B------:R-:W-:Y:S01]  /*12300*/  FMUL.FTZ R36, R2.reuse, R36 ;  /* 0x0000002402247220 */ /* 0x040fe20000410000 */
[----:B------:R-:W-:Y:S01]  /*12310*/  MUFU.EX2 R242, R242 ;  /* 0x000000f200f27308 */ /* 0x000fe20000000800 */
[C---:B------:R-:W-:Y:S02]  /*12320*/  FMUL.FTZ R37, R2.reuse, R37 ;  /* 0x0000002502257220 */ /* 0x040fe40000410000 */
[----:B------:R-:W-:Y:S02]  /*12330*/  FMUL.FTZ R48, R2, R48 ;  /* 0x0000003002307220 */ /* 0x000fe40000410000 */
[C---:B--2---:R-:W-:Y:S02]  /*12340*/  FMUL.FTZ R14, R0.reuse, R158 ;  /* 0x0000009e000e7220 */ /* 0x044fe40000410000 */
[----:B------:R-:W-:Y:S02]  /*12350*/  FMUL.FTZ R15, R0, R159 ;  /* 0x0000009f000f7220 */ /* 0x000fe40000410000 */
[----:B------:R-:W2:Y:S01]  /*12360*/  LDSM.16.MT88.4 R156, [R209+0xa000] ;  /* 0x00a00000d19c783b */ /* 0x000ea20000004200 */
[----:B------:R-:W-:Y:S01]  /*12370*/  FMUL.FTZ R49, R2, R49 ;  /* 0x0000003102317220 */ /* 0x000fe20000410000 */
[----:B------:R-:W-:Y:S01]  /*12380*/  MUFU.EX2 R247, R247 ;  /* 0x000000f700f77308 */ /* 0x000fe20000000800 */
[C---:B------:R-:W-:Y:S02]  /*12390*/  FMUL.FTZ R50, R0.reuse, R50 ;  /* 0x0000003200327220 */ /* 0x040fe40000410000 */
[C---:B------:R-:W-:Y:S01]  /*123a0*/  HMMA.16816.F32.BF16 R12, R176.reuse, R172, R12 ;  /* 0x000000acb00c723c */ /* 0x040fe2000004180c */
[C---:B------:R-:W-:Y:S02]  /*123b0*/  FMUL.FTZ R38, R0.reuse, R38 ;  /* 0x0000002600267220 */ /* 0x040fe40000410000 */
[C---:B------:R-:W-:Y:S02]  /*123c0*/  FMUL.FTZ R39, R0.reuse, R39 ;  /* 0x0000002700277220 */ /* 0x040fe40000410000 */
[C---:B-1----:R-:W-:Y:S02]  /*123d0*/  FMUL.FTZ R30, R0.reuse, R142 ;  /* 0x0000008e001e7220 */ /* 0x042fe40000410000 */
[----:B------:R-:W-:Y:S01]  /*123e0*/  FMUL.FTZ R51, R0, R51 ;  /* 0x0000003300337220 */ /* 0x000fe20000410000 */
[----:B------:R-:W-:Y:S01]  /*123f0*/  MOV R172, R200 ;  /* 0x000000c800ac7202 */ /* 0x000fe20000000f00 */
[C---:B------:R-:W-:Y:S01]  /*12400*/  FMUL.FTZ R52, R2.reuse, R52 ;  /* 0x0000003402347220 */ /* 0x040fe20000410000 */
[-C--:B------:R-:W-:Y:S01]  /*12410*/  HMMA.16816.F32.BF16 R36, R176, R174.reuse, R36 ;  /* 0x000000aeb024723c */ /* 0x080fe20000041824 */
[----:B------:R-:W-:Y:S01]  /*12420*/  MUFU.EX2 R202, R202 ;  /* 0x000000ca00ca7308 */ /* 0x000fe20000000800 */
[----:B------:R-:W-:Y:S01]  /*12430*/  FMUL.FTZ R53, R2, R53 ;  /* 0x0000003502357220 */ /* 0x000fe20000410000 */
[----:B------:R-:W-:Y:S01]  /*12440*/  MOV R173, R201 ;  /* 0x000000c900ad7202 */ /* 0x000fe20000000f00 */
[C---:B------:R-:W-:Y:S02]  /*12450*/  FMUL.FTZ R54, R0.reuse, R54 ;  /* 0x0000003600367220 */ /* 0x040fe40000410000 */
[----:B------:R-:W-:Y:S02]  /*12460*/  FMUL.FTZ R55, R0, R55 ;  /* 0x0000003700377220 */ /* 0x000fe40000410000 */
[C---:B------:R-:W-:Y:S01]  /*12470*/  HMMA.16816.F32.BF16 R40, R168.reuse, R174, R40 ;  /* 0x000000aea828723c */ /* 0x040fe20000041828 */
[C---:B------:R-:W-:Y:S02]  /*12480*/  FMUL.FTZ R64, R2.reuse, R64 ;  /* 0x0000004002407220 */ /* 0x040fe40000410000 */
[----:B------:R-:W-:Y:S01]  /*12490*/  MUFU.EX2 R252, R252 ;  /* 0x000000fc00fc7308 */ /* 0x000fe20000000800 */
[----:B------:R-:W-:Y:S02]  /*124a0*/  FMUL.FTZ R65, R2, R65 ;  /* 0x0000004102417220 */ /* 0x000fe40000410000 */
[C---:B------:R-:W-:Y:S02]  /*124b0*/  FMUL.FTZ R66, R0.reuse, R66 ;  /* 0x0000004200427220 */ /* 0x040fe40000410000 */
[-C--:B-----5:R-:W-:Y:S01]  /*124c0*/  HMMA.16816.F32.BF16 R44, R168, R160.reuse, R44 ;  /* 0x000000a0a82c723c */ /* 0x0a0fe2000004182c */
[----:B------:R-:W-:Y:S03]  /*124d0*/  FMUL.FTZ R67, R0, R67 ;  /* 0x0000004300437220 */ /* 0x000fe60000410000 */
[C---:B------:R-:W-:Y:S02]  /*124e0*/  FMUL.FTZ R68, R2.reuse, R68 ;  /* 0x0000004402447220 */ /* 0x040fe40000410000 */
[----:B------:R-:W-:Y:S02]  /*124f0*/  FMUL.FTZ R69, R2, R69 ;  /* 0x0000004502457220 */ /* 0x000fe40000410000 */
[C---:B------:R-:W-:Y:S01]  /*12500*/  HMMA.16816.F32.BF16 R48, R176.reuse, R160, R48 ;  /* 0x000000a0b030723c */ /* 0x040fe20000041830 */
[C---:B------:R-:W-:Y:S03]  /*12510*/  FMUL.FTZ R70, R0.reuse, R70 ;  /* 0x0000004600467220 */ /* 0x040fe60000410000 */
[----:B------:R-:W-:Y:S02]  /*12520*/  FMUL.FTZ R71, R0, R71 ;  /* 0x0000004700477220 */ /* 0x000fe40000410000 */
[C---:B------:R-:W-:Y:S02]  /*12530*/  FMUL.FTZ R75, R3.reuse, R75 ;  /* 0x0000004b034b7220 */ /* 0x040fe40000410000 */
[-C--:B------:R-:W-:Y:S01]  /*12540*/  HMMA.16816.F32.BF16 R52, R176, R162.reuse, R52 ;  /* 0x000000a2b034723c */ /* 0x080fe20000041834 */
[C---:B------:R-:W-:Y:S03]  /*12550*/  FMUL.FTZ R76, R164.reuse, R76 ;  /* 0x0000004ca44c7220 */ /* 0x040fe60000410000 */
[----:B------:R-:W-:Y:S02]  /*12560*/  FMUL.FTZ R77, R164, R77 ;  /* 0x0000004da44d7220 */ /* 0x000fe40000410000 */
[C---:B------:R-:W-:Y:S02]  /*12570*/  FMUL.FTZ R78, R3.reuse, R78 ;  /* 0x0000004e034e7220 */ /* 0x040fe40000410000 */
[C---:B------:R-:W-:Y:S01]  /*12580*/  HMMA.16816.F32.BF16 R56, R168.reuse, R162, R56 ;  /* 0x000000a2a838723c */ /* 0x040fe20000041838 */
[----:B------:R-:W1:Y:S03]  /*12590*/  LDSM.16.MT88.4 R160, [R208+0xa000] ;  /* 0x00a00000d0a0783b */ /* 0x000e660000004200 */
[C---:B------:R-:W-:Y:S02]  /*125a0*/  FMUL.FTZ R79, R3.reuse, R79 ;  /* 0x0000004f034f7220 */ /* 0x040fe40000410000 */
[C---:B------:R-:W-:Y:S02]  /*125b0*/  FMUL.FTZ R80, R2.reuse, R80 ;  /* 0x0000005002507220 */ /* 0x040fe40000410000 */
[-C--:B--2---:R-:W-:Y:S01]  /*125c0*/  HMMA.16816.F32.BF16 R60, R168, R156.reuse, R60 ;  /* 0x0000009ca83c723c */ /* 0x084fe2000004183c */
        /* <DEDUP_REMOVED lines=8> */
[----:B------:R-:W-:Y:S03]  /*12650*/  FMUL.FTZ R87, R0, R87 ;  /* 0x0000005700577220 */ /* 0x000fe60000410000 */
[C---:B------:R-:W-:Y:S02]  /*12660*/  FMUL.FTZ R88, R164.reuse, R88 ;  /* 0x00000058a4587220 */ /* 0x040fe40000410000 */
[C---:B------:R-:W-:Y:S02]  /*12670*/  FMUL.FTZ R89, R164.reuse, R89 ;  /* 0x00000059a4597220 */ /* 0x040fe40000410000 */
[C---:B------:R-:W-:Y:S01]  /*12680*/  HMMA.16816.F32.BF16 R72, R168.reuse, R158, R72 ;  /* 0x0000009ea848723c */ /* 0x040fe20000041848 */
[----:B------:R-:W2:Y:S03]  /*12690*/  LDSM.16.MT88.4 R156, [R212+0xb000] ;  /* 0x00b00000d49c783b */ /* 0x000ea60000004200 */
[C---:B------:R-:W-:Y:S02]  /*126a0*/  FMUL.FTZ R90, R3.reuse, R90 ;  /* 0x0000005a035a7220 */ /* 0x040fe40000410000 */
[C---:B------:R-:W-:Y:S02]  /*126b0*/  FMUL.FTZ R91, R3.reuse, R91 ;  /* 0x0000005b035b7220 */ /* 0x040fe40000410000 */
[C---:B------:R-:W-:Y:S01]  /*126c0*/  FMUL.FTZ R92, R164.reuse, R92 ;  /* 0x0000005ca45c7220 */ /* 0x040fe20000410000 */
[-C--:B-1----:R-:W-:Y:S03]  /*126d0*/  HMMA.16816.F32.BF16 R76, R168, R160.reuse, R76 ;  /* 0x000000a0a84c723c */ /* 0x082fe6000004184c */
[C---:B------:R-:W-:Y:S02]  /*126e0*/  FMUL.FTZ R93, R164.reuse, R93 ;  /* 0x0000005da45d7220 */ /* 0x040fe40000410000 */
[C---:B------:R-:W-:Y:S02]  /*126f0*/  FMUL.FTZ R94, R3.reuse, R94 ;  /* 0x0000005e035e7220 */ /* 0x040fe40000410000 */
[C---:B------:R-:W-:Y:S01]  /*12700*/  FMUL.FTZ R95, R3.reuse, R95 ;  /* 0x0000005f035f7220 */ /* 0x040fe20000410000 */
[C---:B------:R-:W-:Y:S01]  /*12710*/  HMMA.16816.F32.BF16 R80, R176.reuse, R160, R80 ;  /* 0x000000a0b050723c */ /* 0x040fe20000041850 */
[C---:B------:R-:W-:Y:S03]  /*12720*/  FMUL.FTZ R104, R164.reuse, R104 ;  /* 0x00000068a4687220 */ /* 0x040fe60000410000 */
[----:B------:R-:W-:Y:S02]  /*12730*/  FMUL.FTZ R105, R164, R105 ;  /* 0x00000069a4697220 */ /* 0x000fe40000410000 */
[C---:B------:R-:W-:Y:S02]  /*12740*/  FMUL.FTZ R106, R3.reuse, R106 ;  /* 0x0000006a036a7220 */ /* 0x040fe40000410000 */
[-C--:B------:R-:W-:Y:S01]  /*12750*/  HMMA.16816.F32.BF16 R84, R176, R162.reuse, R84 ;  /* 0x000000a2b054723c */ /* 0x080fe20000041854 */
[----:B------:R-:W-:Y:S03]  /*12760*/  FMUL.FTZ R107, R3, R107 ;  /* 0x0000006b036b7220 */ /* 0x000fe60000410000 */
[--C-:B------:R-:W-:Y:S02]  /*12770*/  FFMA.FTZ R200, R32, c[0x0][0x23c], -R182.reuse ;  /* 0x00008f0020c87a23 */ /* 0x100fe400000108b6 */
[C---:B------:R-:W-:Y:S02]  /*12780*/  FMUL.FTZ R32, R164.reuse, R152 ;  /* 0x00000098a4207220 */ /* 0x040fe40000410000 */
[C---:B------:R-:W-:Y:S01]  /*12790*/  HMMA.16816.F32.BF16 R88, R168.reuse, R162, R88 ;  /* 0x000000a2a858723c */ /* 0x040fe20000041858 */
[----:B------:R-:W1:Y:S01]  /*127a0*/  LDSM.16.MT88.4 R160, [R210+0xb000] ;  /* 0x00b00000d2a0783b */ /* 0x000e620000004200 */
[----:B------:R-:W-:Y:S02]  /*127b0*/  MUFU.EX2 R200, R200 ;  /* 0x000000c800c87308 */ /* 0x000fe40000000800 */
[----:B------:R-:W-:Y:S02]  /*127c0*/  FFMA.FTZ R201, R33, c[0x0][0x23c], -R182 ;  /* 0x00008f0021c97a23 */ /* 0x000fe400000108b6 */
[----:B------:R-:W-:Y:S02]  /*127d0*/  FMUL.FTZ R33, R164, R153 ;  /* 0x00000099a4217220 */ /* 0x000fe40000410000 */
[-C--:B--2---:R-:W-:Y:S01]  /*127e0*/  HMMA.16816.F32.BF16 R92, R168, R156.reuse, R92 ;  /* 0x0000009ca85c723c */ /* 0x084fe2000004185c */
[C---:B------:R-:W-:Y:S03]  /*127f0*/  FMUL.FTZ R96, R2.reuse, R96 ;  /* 0x0000006002607220 */ /* 0x040fe60000410000 */
[----:B------:R-:W-:Y:S01]  /*12800*/  FMUL.FTZ R97, R2, R97 ;  /* 0x0000006102617220 */ /* 0x000fe20000410000 */
[----:B------:R-:W-:Y:S01]  /*12810*/  MUFU.EX2 R201, R201 ;  /* 0x000000c900c97308 */ /* 0x000fe20000000800 */
[C---:B------:R-:W-:Y:S02]  /*12820*/  FMUL.FTZ R98, R0.reuse, R98 ;  /* 0x0000006200627220 */ /* 0x040fe40000410000 */
[----:B------:R-:W-:Y:S04]  /*12830*/  FMUL.FTZ R99, R0, R99 ;  /* 0x0000006300637220 */ /* 0x000fe80000410000 */
[C---:B------:R-:W-:Y:S02]  /*12840*/  FMUL.FTZ R116, R164.reuse, R116 ;  /* 0x00000074a4747220 */ /* 0x040fe40000410000 */
[----:B------:R-:W-:Y:S01]  /*12850*/  FMUL.FTZ R117, R164, R117 ;  /* 0x00000075a4757220 */ /* 0x000fe20000410000 */
[C---:B------:R-:W-:Y:S01]  /*12860*/  HMMA.16816.F32.BF16 R96, R176.reuse, R156, R96 ;  /* 0x0000009cb060723c */ /* 0x040fe20000041860 */
[C---:B------:R-:W-:Y:S02]  /*12870*/  FMUL.FTZ R100, R2.reuse, R100 ;  /* 0x0000006402647220 */ /* 0x040fe40000410000 */
[----:B------:R-:W-:Y:S02]  /*12880*/  FMUL.FTZ R101, R2, R101 ;  /* 0x0000006502657220 */ /* 0x000fe40000410000 */
[C---:B------:R-:W-:Y:S02]  /*12890*/  FMUL.FTZ R102, R0.reuse, R102 ;  /* 0x0000006600667220 */ /* 0x040fe40000410000 */
[----:B------:R-:W-:Y:S01]  /*128a0*/  FMUL.FTZ R103, R0, R103 ;  /* 0x0000006700677220 */ /* 0x000fe20000410000 */
[----:B------:R-:W-:Y:S01]  /*128b0*/  LOP3.LUT R156, R203, UR7, R172, 0x96, !PT ;  /* 0x00000007cb9c7c12 */ /* 0x000fe2000f8e96ac */
[--C-:B------:R-:W-:Y:S03]  /*128c0*/  FFMA.FTZ R203, R35, c[0x0][0x23c], -R181.reuse ;  /* 0x00008f0023cb7a23 */ /* 0x100fe600000108b5 */
[----:B------:R-:W-:Y:S02]  /*128d0*/  FMUL.FTZ R35, R3, R155 ;  /* 0x0000009b03237220 */ /* 0x000fe40000410000 */
[-C--:B------:R-:W-:Y:S01]  /*128e0*/  HMMA.16816.F32.BF16 R100, R176, R158.reuse, R100 ;  /* 0x0000009eb064723c */ /* 0x080fe20000041864 */
[----:B------:R-:W2:Y:S01]  /*128f0*/  LDSM.16.MT88.4 R152, [R209+0xb000] ;  /* 0x00b00000d198783b */ /* 0x000ea20000004200 */
[----:B------:R-:W-:Y:S01]  /*12900*/  FFMA.FTZ R181, R23, c[0x0][0x23c], -R181 ;  /* 0x00008f0017b57a23 */ /* 0x000fe200000108b5 */
[----:B------:R-:W3:Y:S01]  /*12910*/  MUFU.EX2 R203, R203 ;  /* 0x000000cb00cb7308 */ /* 0x000ee20000000800 */
[C---:B------:R-:W-:Y:S02]  /*12920*/  FMUL.FTZ R118, R3.reuse, R118 ;  /* 0x0000007603767220 */ /* 0x040fe40000410000 */
[C---:B------:R-:W-:Y:S02]  /*12930*/  FMUL.FTZ R119, R3.reuse, R119 ;  /* 0x0000007703777220 */ /* 0x040fe40000410000 */
[C---:B------:R-:W-:Y:S01]  /*12940*/  HMMA.16816.F32.BF16 R104, R168.reuse, R158, R104 ;  /* 0x0000009ea868723c */ /* 0x040fe20000041868 */
[C---:B------:R-:W-:Y:S03]  /*12950*/  FMUL.FTZ R120, R164.reuse, R120 ;  /* 0x00000078a4787220 */ /* 0x040fe60000410000 */
[----:B------:R-:W-:Y:S02]  /*12960*/  FMUL.FTZ R121, R164, R121 ;  /* 0x00000079a4797220 */ /* 0x000fe40000410000 */
[----:B------:R-:W-:Y:S02]  /*12970*/  FMUL.FTZ R122, R3, R122 ;  /* 0x0000007a037a7220 */ /* 0x000fe40000410000 */
[-C--:B-1----:R-:W-:Y:S01]  /*12980*/  HMMA.16816.F32.BF16 R32, R168, R160.reuse, R32 ;  /* 0x000000a0a820723c */ /* 0x082fe20000041820 */
[C---:B------:R-:W-:Y:S03]  /*12990*/  FMUL.FTZ R108, R2.reuse, R108 ;  /* 0x0000006c026c7220 */ /* 0x040fe60000410000 */
[----:B------:R-:W-:Y:S02]  /*129a0*/  FMUL.FTZ R109, R2, R109 ;  /* 0x0000006d026d7220 */ /* 0x000fe40000410000 */
[C---:B------:R-:W-:Y:S02]  /*129b0*/  FMUL.FTZ R110, R0.reuse, R110 ;  /* 0x0000006e006e7220 */ /* 0x040fe40000410000 */
[----:B------:R-:W-:Y:S04]  /*129c0*/  FMUL.FTZ R111, R0, R111 ;  /* 0x0000006f006f7220 */ /* 0x000fe80000410000 */
[----:B------:R-:W-:Y:S01]  /*129d0*/  IMAD.WIDE.U32 R158, R156, -0x2daee0ad, RZ ;  /* 0xd2511f539c9e7825 */ /* 0x000fe200078e00ff */
[----:B------:R-:W-:Y:S02]  /*129e0*/  LOP3.LUT R156, R5, UR7, R6, 0x96, !PT ;  /* 0x00000007059c7c12 */ /* 0x000fe4000f8e9606 */
        /* <DEDUP_REMOVED lines=9> */
[----:B------:R-:W-:Y:S01]  /*12a80*/  IMAD.WIDE.U32 R156, R156, -0x2daee0ad, RZ ;  /* 0xd2511f539c9c7825 */ /* 0x000fe200078e00ff */
[----:B------:R-:W-:Y:S02]  /*12a90*/  MUFU.EX2 R5, R183 ;  /* 0x000000b700057308 */ /* 0x000fe40000000800 */
[----:B------:R-:W-:Y:S01]  /*12aa0*/  SHF.R.U32.HI R161, RZ, 0x18, R158 ;  /* 0x00000018ffa17819 */ /* 0x000fe2000001169e */
[----:B------:R-:W-:Y:S01]  /*12ab0*/  FMUL.FTZ R123, R3, R123 ;  /* 0x0000007b037b7220 */ /* 0x000fe20000410000 */
[-C--:B------:R-:W-:Y:S01]  /*12ac0*/  HMMA.16816.F32.BF16 R112, R176, R162.reuse, R112 ;  /* 0x000000a2b070723c */ /* 0x080fe20000041870 */
[----:B------:R-:W-:Y:S01]  /*12ad0*/  LOP3.LUT R160, R157, UR17, R246, 0x96, !PT ;  /* 0x000000119da07c12 */ /* 0x000fe2000f8e96f6 */
[----:B------:R-:W-:Y:S01]  /*12ae0*/  FFMA.FTZ R31, R31, c[0x0][0x23c], -R19 ;  /* 0x00008f001f1f7a23 */ /* 0x000fe20000010813 */
[----:B------:R-:W-:Y:S01]  /*12af0*/  LOP3.LUT R174, R156, 0xffff, RZ, 0xc0, !PT ;  /* 0x0000ffff9cae7812 */ /* 0x000fe200078ec0ff */
[----:B------:R-:W-:Y:S01]  /*12b00*/  FFMA.FTZ R182, R21, c[0x0][0x23c], -R182 ;  /* 0x00008f0015b67a23 */ /* 0x000fe200000108b6 */
[--C-:B------:R-:W-:Y:S01]  /*12b10*/  SHF.R.U32.HI R175, RZ, 0x10, R156.reuse ;  /* 0x00000010ffaf7819 */ /* 0x100fe2000001169c */
[----:B------:R-:W1:Y:S01]  /*12b20*/  MUFU.EX2 R6, R181 ;  /* 0x000000b500067308 */ /* 0x000e620000000800 */
[C---:B------:R-:W-:Y:S01]  /*12b30*/  FMUL.FTZ R128, R164.reuse, R128 ;  /* 0x00000080a4807220 */ /* 0x040fe20000410000 */
[C---:B------:R-:W-:Y:S01]  /*12b40*/  HMMA.16816.F32.BF16 R116, R168.reuse, R162, R116 ;  /* 0x000000a2a874723c */ /* 0x040fe20000041874 */
[----:B------:R-:W-:Y:S03]  /*12b50*/  FMUL.FTZ R129, R164, R129 ;  /* 0x00000081a4817220 */ /* 0x000fe60000410000 */
[C---:B------:R-:W-:Y:S01]  /*12b60*/  FMUL.FTZ R130, R3.reuse, R130 ;  /* 0x0000008203827220 */ /* 0x040fe20000410000 */
[----:B------:R-:W-:Y:S01]  /*12b70*/  LOP3.LUT R172, R172, 0xff, RZ, 0xc0, !PT ;  /* 0x000000ffacac7812 */ /* 0x000fe200078ec0ff */
[----:B------:R-:W-:Y:S01]  /*12b80*/  FMUL.FTZ R131, R3, R131 ;  /* 0x0000008303837220 */ /* 0x000fe20000410000 */
[----:B------:R-:W-:Y:S01]  /*12b90*/  LOP3.LUT R163, R156, 0xff, RZ, 0xc0, !PT ;  /* 0x000000ff9ca37812 */ /* 0x000fe200078ec0ff */
[-C--:B--2---:R-:W-:Y:S01]  /*12ba0*/  HMMA.16816.F32.BF16 R120, R168, R152.reuse, R120 ;  /* 0x00000098a878723c */ /* 0x084fe20000041878 */
[----:B------:R-:W-:Y:S01]  /*12bb0*/  SHF.R.U32.HI R162, RZ, 0x18, R156 ;  /* 0x00000018ffa27819 */ /* 0x000fe2000001169c */
[----:B------:R2:W-:Y:S01]  /*12bc0*/  MUFU.EX2 R17, R31 ;  /* 0x0000001f00117308 */ /* 0x0005e20000000800 */
[----:B------:R-:W4:Y:S01]  /*12bd0*/  LDSM.16.MT88.4 R156, [R208+0xb000] ;  /* 0x00b00000d09c783b */ /* 0x000f220000004200 */
[C---:B------:R-:W-:Y:S01]  /*12be0*/  FMUL.FTZ R124, R2.reuse, R124 ;  /* 0x0000007c027c7220 */ /* 0x040fe20000410000 */
[----:B------:R-:W-:Y:S01]  /*12bf0*/  SHF.R.U32.HI R174, RZ, 0x8, R174 ;  /* 0x00000008ffae7819 */ /* 0x000fe200000116ae */
[----:B------:R-:W-:Y:S02]  /*12c00*/  FMUL.FTZ R125, R2, R125 ;  /* 0x0000007d027d7220 */ /* 0x000fe40000410000 */
[C---:B------:R-:W-:Y:S01]  /*12c10*/  FMUL.FTZ R126, R0.reuse, R126 ;  /* 0x0000007e007e7220 */ /* 0x040fe20000410000 */
[----:B------:R-:W-:Y:S03]  /*12c20*/  PRMT R163, R163, 0x5410, R174 ;  /* 0x00005410a3a37816 */ /* 0x000fe600000000ae */
[----:B------:R-:W-:Y:S01]  /*12c30*/  FMUL.FTZ R127, R0, R127 ;  /* 0x0000007f007f7220 */ /* 0x000fe20000410000 */
[----:B------:R-:W5:Y:S01]  /*12c40*/  MUFU.EX2 R246, R182 ;  /* 0x000000b600f67308 */ /* 0x000f620000000800 */
[C---:B------:R-:W-:Y:S02]  /*12c50*/  FMUL.FTZ R136, R164.reuse, R136 ;  /* 0x00000088a4887220 */ /* 0x040fe40000410000 */
[----:B------:R-:W-:Y:S02]  /*12c60*/  FMUL.FTZ R137, R164, R137 ;  /* 0x00000089a4897220 */ /* 0x000fe40000410000 */
[----:B------:R-:W-:Y:S01]  /*12c70*/  FMUL.FTZ R138, R3, R138 ;  /* 0x0000008a038a7220 */ /* 0x000fe20000410000 */
[C---:B------:R-:W-:Y:S01]  /*12c80*/  HMMA.16816.F32.BF16 R124, R176.reuse, R152, R124 ;  /* 0x00000098b07c723c */ /* 0x040fe2000004187c */
[C---:B------:R-:W-:Y:S02]  /*12c90*/  FMUL.FTZ R20, R2.reuse, R148 ;  /* 0x0000009402147220 */ /* 0x040fe40000410000 */
[----:B------:R-:W-:Y:S02]  /*12ca0*/  FMUL.FTZ R21, R2, R149 ;  /* 0x0000009502157220 */ /* 0x000fe40000410000 */
[----:B------:R-:W-:Y:S01]  /*12cb0*/  FMUL.FTZ R22, R0, R150 ;  /* 0x0000009600167220 */ /* 0x000fe20000410000 */
[----:B------:R-:W-:Y:S01]  /*12cc0*/  LOP3.LUT R150, R28, 0xffff, RZ, 0xc0, !PT ;  /* 0x0000ffff1c967812 */ /* 0x000fe200078ec0ff */
[C---:B------:R-:W-:Y:S01]  /*12cd0*/  FMUL.FTZ R23, R0.reuse, R151 ;  /* 0x0000009700177220 */ /* 0x040fe20000410000 */
[----:B------:R-:W-:Y:S01]  /*12ce0*/  LOP3.LUT R151, R175, 0xff, RZ, 0xc0, !PT ;  /* 0x000000ffaf977812 */ /* 0x000fe200078ec0ff */
[----:B--2---:R-:W-:Y:S03]  /*12cf0*/  FMUL.FTZ R31, R0, R143 ;  /* 0x0000008f001f7220 */ /* 0x004fe60000410000 */
[----:B------:R-:W-:Y:S01]  /*12d00*/  PRMT R151, R151, 0x5410, R162 ;  /* 0x0000541097977816 */ /* 0x000fe200000000a2 */
[--C-:B------:R-:W-:Y:S01]  /*12d10*/  FFMA.FTZ R152, R24, c[0x0][0x23c], -R180.reuse ;  /* 0x00008f0018987a23 */ /* 0x100fe200000108b4 */
[-C--:B------:R-:W-:Y:S01]  /*12d20*/  HMMA.16816.F32.BF16 R20, R176, R154.reuse, R20 ;  /* 0x0000009ab014723c */ /* 0x080fe20000041814 */
[----:B------:R-:W-:Y:S01]  /*12d30*/  FFMA.FTZ R180, R25, c[0x0][0x23c], -R180 ;  /* 0x00008f0019b47a23 */ /* 0x000fe200000108b4 */
[----:B------:R-:W-:Y:S01]  /*12d40*/  PRMT R175, R172, 0x5410, R161 ;  /* 0x00005410acaf7816 */ /* 0x000fe200000000a1 */
[----:B------:R-:W-:Y:S01]  /*12d50*/  FMUL.FTZ R25, R164, R145 ;  /* 0x00000091a4197220 */ /* 0x000fe20000410000 */
[----:B------:R-:W-:Y:S01]  /*12d60*/  SHF.R.U32.HI R24, RZ, 0x8, R29 ;  /* 0x00000008ff187819 */ /* 0x000fe2000001161d */
[----:B------:R-:W-:Y:S01]  /*12d70*/  MUFU.EX2 R4, R180 ;  /* 0x000000b400047308 */ /* 0x000fe20000000800 */
[----:B------:R-:W-:Y:S01]  /*12d80*/  SHF.R.U32.HI R29, RZ, 0x10, R28 ;  /* 0x00000010ff1d7819 */ /* 0x000fe2000001161c */
[--C-:B------:R-:W-:Y:S01]  /*12d90*/  FFMA.FTZ R149, R26, c[0x0][0x23c], -R19.reuse ;  /* 0x00008f001a957a23 */ /* 0x100fe20000010813 */
[C---:B------:R-:W-:Y:S01]  /*12da0*/  HMMA.16816.F32.BF16 R128, R168.reuse, R154, R128 ;  /* 0x0000009aa880723c */ /* 0x040fe20000041880 */
[----:B------:R-:W-:Y:S03]  /*12db0*/  FFMA.FTZ R148, R27, c[0x0][0x23c], -R19 ;  /* 0x00008f001b947a23 */ /* 0x000fe60000010813 */
[----:B------:R-:W-:Y:S01]  /*12dc0*/  LOP3.LUT R19, R28, 0xff, RZ, 0xc0, !PT ;  /* 0x000000ff1c137812 */ /* 0x000fe200078ec0ff */
[----:B------:R-:W-:Y:S01]  /*12dd0*/  FMUL.FTZ R27, R3, R147 ;  /* 0x00000093031b7220 */ /* 0x000fe20000410000 */
[----:B------:R-:W-:Y:S01]  /*12de0*/  PRMT R173, R173, 0x5410, R24 ;  /* 0x00005410adad7816 */ /* 0x000fe20000000018 */
[----:B------:R-:W-:Y:S01]  /*12df0*/  FMUL.FTZ R24, R164, R144 ;  /* 0x00000090a4187220 */ /* 0x000fe20000410000 */
[----:B------:R-:W-:Y:S01]  /*12e00*/  SHF.R.U32.HI R155, RZ, 0x18, R28 ;  /* 0x00000018ff9b7819 */ /* 0x000fe2000001161c */
[C---:B------:R-:W-:Y:S01]  /*12e10*/  FMUL.FTZ R28, R2.reuse, R140 ;  /* 0x0000008c021c7220 */ /* 0x040fe20000410000 */
[----:B------:R1:W-:Y:S02]  /*12e20*/  MUFU.EX2 R182, R148 ;  /* 0x0000009400b67308 */ /* 0x0003e40000000800 */
[----:B------:R-:W-:Y:S01]  /*12e30*/  LOP3.LUT R144, R29, 0xff, RZ, 0xc0, !PT ;  /* 0x000000ff1d907812 */ /* 0x000fe200078ec0ff */
[C---:B------:R-:W-:Y:S01]  /*12e40*/  FMUL.FTZ R29, R2.reuse, R141 ;  /* 0x0000008d021d7220 */ /* 0x040fe20000410000 */
[----:B------:R-:W-:Y:S01]  /*12e50*/  SHF.R.U32.HI R153, RZ, 0x10, R160 ;  /* 0x00000010ff997819 */ /* 0x000fe200000116a0 */
[----:B------:R-:W2:Y:S01]  /*12e60*/  LDSM.16.MT88.4 R140, [R212+0xa800] ;  /* 0x00a80000d48c783b */ /* 0x000ea20000004200 */
[C---:B------:R-:W-:Y:S01]  /*12e70*/  FMUL.FTZ R26, R3.reuse, R146 ;  /* 0x00000092031a7220 */ /* 0x040fe20000410000 */
[----:B------:R-:W-:Y:S01]  /*12e80*/  SHF.R.U32.HI R146, RZ, 0x8, R150 ;  /* 0x00000008ff927819 */ /* 0x000fe20000011696 */
[----:B------:R-:W-:Y:S01]  /*12e90*/  FMUL.FTZ R139, R3, R139 ;  /* 0x0000008b038b7220 */ /* 0x000fe20000410000 */
[----:B---3--:R-:W-:Y:S01]  /*12ea0*/  F2FP.BF16.PACK_AB R150, R203, R202 ;  /* 0x000000cacb96723e */ /* 0x008fe200000010ff */
[----:B------:R3:W2:Y:S01]  /*12eb0*/  MUFU.EX2 R154, R149 ;  /* 0x00000095009a7308 */ /* 0x0006a20000000800 */
[----:B------:R-:W-:Y:S01]  /*12ec0*/  PRMT R161, R19, 0x5410, R146 ;  /* 0x0000541013a17816 */ /* 0x000fe20000000092 */
[C---:B------:R-:W-:Y:S01]  /*12ed0*/  FMUL.FTZ R132, R2.reuse, R132 ;  /* 0x0000008402847220 */ /* 0x040fe20000410000 */
[-C--:B----4-:R-:W-:Y:S01]  /*12ee0*/  HMMA.16816.F32.BF16 R24, R168, R156.reuse, R24 ;  /* 0x0000009ca818723c */ /* 0x090fe20000041818 */
[----:B------:R-:W-:Y:S01]  /*12ef0*/  FMUL.FTZ R133, R2, R133 ;  /* 0x0000008502857220 */ /* 0x000fe20000410000 */
[----:B------:R-:W-:Y:S01]  /*12f00*/  PRMT R155, R144, 0x5410, R155 ;  /* 0x00005410909b7816 */ /* 0x000fe2000000009b */
[--C-:B------:R-:W-:Y:S01]  /*12f10*/  HSET2.LE.AND R172, R161, R240.reuse, PT ;  /* 0x000000f0a1ac7233 */ /* 0x100fe20003803000 */
[----:B------:R-:W-:Y:S01]  /*12f20*/  LOP3.LUT R144, R160, 0xffff, RZ, 0xc0, !PT ;  /* 0x0000ffffa0907812 */ /* 0x000fe200078ec0ff */
[C---:B------:R-:W-:Y:S01]  /*12f30*/  FMUL.FTZ R134, R0.reuse, R134 ;  /* 0x0000008600867220 */ /* 0x040fe20000410000 */
[--C-:B------:R-:W-:Y:S01]  /*12f40*/  HSET2.LE.AND R174, R173, R240.reuse, PT ;  /* 0x000000f0adae7233 */ /* 0x100fe20003803000 */
[----:B------:R-:W4:Y:S01]  /*12f50*/  MUFU.EX2 R16, R152 ;  /* 0x0000009800107308 */ /* 0x000f220000000800 */
[C---:B------:R-:W-:Y:S01]  /*12f60*/  HMMA.16816.F32.BF16 R28, R176.reuse, R156, R28 ;  /* 0x0000009cb01c723c */ /* 0x040fe2000004181c */
[----:B------:R-:W-:Y:S03]  /*12f70*/  FMUL.FTZ R135, R0, R135 ;  /* 0x0000008700877220 */ /* 0x000fe60000410000 */
[----:B------:R-:W-:Y:S01]  /*12f80*/  SHF.R.U32.HI R144, RZ, 0x8, R144 ;  /* 0x00000008ff907819 */ /* 0x000fe20000011690 */
[--C-:B------:R-:W-:Y:S01]  /*12f90*/  HSET2.LE.AND R175, R175, R240.reuse, PT ;  /* 0x000000f0afaf7233 */ /* 0x100fe20003803000 */
[----:B-1----:R-:W-:Y:S01]  /*12fa0*/  F2FP.BF16.PACK_AB R148, R6, R5 ;  /* 0x000000050694723e */ /* 0x002fe200000010ff */
[--C-:B------:R-:W-:Y:S01]  /*12fb0*/  HSET2.LE.AND R173, R155, R240.reuse, PT ;  /* 0x000000f09bad7233 */ /* 0x100fe20003803000 */
[-C--:B------:R-:W-:Y:S01]  /*12fc0*/  HMMA.16816.F32.BF16 R132, R176, R158.reuse, R132 ;  /* 0x0000009eb084723c */ /* 0x080fe20000041884 */
[----:B------:R-:W-:Y:S03]  /*12fd0*/  F2FP.BF16.PACK_AB R19, R201, R200 ;  /* 0x000000c8c913723e */ /* 0x000fe600000010ff */
[----:B------:R-:W-:Y:S01]  /*12fe0*/  LOP3.LUT R157, R160, 0xff, RZ, 0xc0, !PT ;  /* 0x000000ffa09d7812 */ /* 0x000fe200078ec0ff */
[----:B------:R-:W-:Y:S01]  /*12ff0*/  FFMA.FTZ R188, R164, R243, R188 ;  /* 0x000000f3a4bc7223 */ /* 0x000fe200000100bc */
[----:B------:R-:W-:Y:S01]  /*13000*/  SHF.R.U32.HI R160, RZ, 0x18, R160 ;  /* 0x00000018ffa07819 */ /* 0x000fe200000116a0 */
[--C-:B------:R-:W-:Y:S01]  /*13010*/  HSET2.LE.AND R179, R151, R240.reuse, PT ;  /* 0x000000f097b37233 */ /* 0x100fe20003803000 */
[----:B------:R-:W-:Y:S01]  /*13020*/  HMMA.16816.F32.BF16 R136, R168, R158, R136 ;  /* 0x0000009ea888723c */ /* 0x000fe20000041888 */
[----:B------:R-:W-:Y:S01]  /*13030*/  LOP3.LUT R153, R153, 0xff, RZ, 0xc0, !PT ;  /* 0x000000ff99997812 */ /* 0x000fe200078ec0ff */
[----:B------:R-:W-:Y:S02]  /*13040*/  LDSM.16.MT88.4 R168, [R209+0xb800] ;  /* 0x00b80000d1a8783b */ /* 0x000fe40000004200 */
[----:B------:R-:W-:Y:S01]  /*13050*/  LOP3.LUT R174, R174, R19, RZ, 0xc0, !PT ;  /* 0x00000013aeae7212 */ /* 0x000fe200078ec0ff */
[--C-:B------:R-:W-:Y:S01]  /*13060*/  HSET2.LE.AND R178, R163, R240.reuse, PT ;  /* 0x000000f0a3b27233 */ /* 0x100fe20003803000 */
[----:B-----5:R-:W-:Y:S01]  /*13070*/  F2FP.BF16.PACK_AB R19, R246, R252 ;  /* 0x000000fcf613723e */ /* 0x020fe200000010ff */
[----:B------:R-:W-:Y:S01]  /*13080*/  FFMA.FTZ R190, R3, R238, R190 ;  /* 0x000000ee03be7223 */ /* 0x000fe200000100be */
[----:B------:R-:W-:Y:S01]  /*13090*/  PRMT R157, R157, 0x5410, R144 ;  /* 0x000054109d9d7816 */ /* 0x000fe20000000090 */
[----:B------:R-:W-:Y:S01]  /*130a0*/  FFMA.FTZ R192, R2, R241, R192 ;  /* 0x000000f102c07223 */ /* 0x000fe200000100c0 */
[----:B------:R-:W1:Y:S02]  /*130b0*/  LDSM.16.MT88.4 R144, [R210+0xa800] ;  /* 0x00a80000d290783b */ /* 0x000e640000004200 */
[----:B------:R-:W-:Y:S01]  /*130c0*/  PRMT R153, R153, 0x5410, R160 ;  /* 0x0000541099997816 */ /* 0x000fe200000000a0 */
[--C-:B------:R-:W-:Y:S01]  /*130d0*/  HSET2.LE.AND R176, R157, R240.reuse, PT ;  /* 0x000000f09db07233 */ /* 0x100fe20003803000 */
[----:B------:R-:W-:Y:S01]  /*130e0*/  LOP3.LUT R175, R175, R150, RZ, 0xc0, !PT ;  /* 0x00000096afaf7212 */ /* 0x000fe200078ec0ff */
[----:B------:R-:W-:Y:S01]  /*130f0*/  FFMA.FTZ R194, R0, R239, R194 ;  /* 0x000000ef00c27223 */ /* 0x000fe200000100c2 */
[----:B------:R-:W-:Y:S01]  /*13100*/  LOP3.LUT R172, R172, R19, RZ, 0xc0, !PT ;  /* 0x00000013acac7212 */ /* 0x000fe200078ec0ff */
[----:B------:R-:W-:Y:S01]  /*13110*/  HSET2.LE.AND R177, R153, R240, PT ;  /* 0x000000f099b17233 */ /* 0x000fe20003803000 */
[----:B------:R-:W-:Y:S01]  /*13120*/  LOP3.LUT R173, R173, R148, RZ, 0xc0, !PT ;  /* 0x00000094adad7212 */ /* 0x000fe200078ec0ff */
[----:B------:R-:W-:Y:S01]  /*13130*/  FADD.FTZ R189, R189, R188 ;  /* 0x000000bcbdbd7221 */ /* 0x000fe20000010000 */
[----:B---3--:R-:W-:Y:S01]  /*13140*/  F2FP.BF16.PACK_AB R149, R247, R242 ;  /* 0x000000f2f795723e */ /* 0x008fe200000010ff */
[----:B------:R-:W-:Y:S01]  /*13150*/  FADD.FTZ R191, R191, R190 ;  /* 0x000000bebfbf7221 */ /* 0x000fe20000010000 */
[----:B------:R-:W-:Y:S01]  /*13160*/  F2FP.BF16.PACK_AB R150, R17, R7 ;  /* 0x000000071196723e */ /* 0x000fe200000010ff */
[----:B------:R-:W-:Y:S01]  /*13170*/  FADD.FTZ R193, R193, R192 ;  /* 0x000000c0c1c17221 */ /* 0x000fe20000010000 */
[----:B--2---:R-:W-:Y:S01]  /*13180*/  F2FP.BF16.PACK_AB R148, R182, R154 ;  /* 0x0000009ab694723e */ /* 0x004fe200000010ff */
[-C--:B------:R-:W-:Y:S01]  /*13190*/  HMMA.16816.F32.BF16 R160, R172, R140.reuse, R8 ;  /* 0x0000008caca0723c */ /* 0x080fe20000041808 */
[----:B----4-:R-:W-:Y:S01]  /*131a0*/  F2FP.BF16.PACK_AB R19, R4, R16 ;  /* 0x000000100413723e */ /* 0x010fe200000010ff */
[----:B------:R-:W2:Y:S01]  /*131b0*/  LDSM.16.MT88.4 R8, [R209+0xa800] ;  /* 0x00a80000d108783b */ /* 0x000ea20000004200 */
[----:B------:R-:W-:Y:S01]  /*131c0*/  LOP3.LUT R178, R178, R149, RZ, 0xc0, !PT ;  /* 0x00000095b2b27212 */ /* 0x000fe200078ec0ff */
[----:B------:R-:W-:Y:S01]  /*131d0*/  FADD.FTZ R195, R195, R194 ;  /* 0x000000c2c3c37221 */ /* 0x000fe20000010000 */
[----:B------:R-:W-:Y:S01]  /*131e0*/  LOP3.LUT R179, R179, R150, RZ, 0xc0, !PT ;  /* 0x00000096b3b37212 */ /* 0x000fe200078ec0ff */
[----:B------:R-:W-:Y:S01]  /*131f0*/  FADD.FTZ R184, R184, R189 ;  /* 0x000000bdb8b87221 */ /* 0x000fe20000010000 */
[----:B------:R-:W-:Y:S01]  /*13200*/  LOP3.LUT R177, R177, R148, RZ, 0xc0, !PT ;  /* 0x00000094b1b17212 */ /* 0x000fe200078ec0ff */
[----:B------:R-:W-:Y:S01]  /*13210*/  FADD.FTZ R186, R186, R191 ;  /* 0x000000bfbaba7221 */ /* 0x000fe20000010000 */
[----:B------:R-:W-:Y:S01]  /*13220*/  LOP3.LUT R176, R176, R19, RZ, 0xc0, !PT ;  /* 0x00000013b0b07212 */ /* 0x000fe200078ec0ff */
[----:B------:R-:W-:Y:S02]  /*13230*/  LDSM.16.MT88.4 R148, [R210+0xb800] ;  /* 0x00b80000d294783b */ /* 0x000fe40000004200 */
[----:B------:R-:W-:Y:S01]  /*13240*/  MOV R19, R182 ;  /* 0x000000b600137202 */ /* 0x000fe20000000f00 */
[----:B------:R-:W-:Y:S01]  /*13250*/  FADD.FTZ R196, R196, R193 ;  /* 0x000000c1c4c47221 */ /* 0x000fe20000010000 */
[----:B------:R-:W-:Y:S01]  /*13260*/  MOV R3, R166 ;  /* 0x000000a600037202 */ /* 0x000fe20000000f00 */
[----:B------:R-:W-:Y:S01]  /*13270*/  FADD.FTZ R198, R198, R195 ;  /* 0x000000c3c6c67221 */ /* 0x000fe20000010000 */
[C---:B------:R-:W-:Y:S01]  /*13280*/  HMMA.16816.F32.BF16 R156, R176.reuse, R140, R12 ;  /* 0x0000008cb09c723c */ /* 0x040fe2000004180c */
[----:B------:R-:W-:Y:S01]  /*13290*/  FADD.FTZ R185, R185, R184 ;  /* 0x000000b8b9b97221 */ /* 0x000fe20000010000 */
[----:B------:R-:W3:Y:S01]  /*132a0*/  LDSM.16.MT88.4 R12, [R208+0xa800] ;  /* 0x00a80000d00c783b */ /* 0x000ee20000004200 */
[----:B------:R-:W-:Y:S01]  /*132b0*/  FADD.FTZ R186, R187, R186 ;  /* 0x000000babbba7221 */ /* 0x000fe20000010000 */
[----:B------:R-:W-:Y:S01]  /*132c0*/  MOV R2, R167 ;  /* 0x000000a700027202 */ /* 0x000fe20000000f00 */
[----:B------:R-:W-:Y:S01]  /*132d0*/  FADD.FTZ R197, R197, R196 ;  /* 0x000000c4c5c57221 */ /* 0x000fe20000010000 */
[----:B------:R-:W-:Y:S01]  /*132e0*/  MOV R0, R165 ;  /* 0x000000a500007202 */ /* 0x000fe20000000f00 */
[----:B------:R-:W-:Y:S01]  /*132f0*/  FADD.FTZ R198, R199, R198 ;  /* 0x000000c6c7c67221 */ /* 0x000fe20000010000 */
[-C--:B------:R-:W-:Y:S01]  /*13300*/  HMMA.16816.F32.BF16 R36, R176, R142.reuse, R36 ;  /* 0x0000008eb024723c */ /* 0x080fe20000041824 */
[----:B------:R-:W-:Y:S01]  /*13310*/  FADD.FTZ R185, R252, R185 ;  /* 0x000000b9fcb97221 */ /* 0x000fe20000010000 */
[----:B------:R-:W-:Y:S02]  /*13320*/  LDSM.16.MT88.4 R180, [R208+0xb800] ;  /* 0x00b80000d0b4783b */ /* 0x000fe40000004200 */
[----:B------:R-:W-:Y:S02]  /*13330*/  FADD.FTZ R197, R16, R197 ;  /* 0x000000c510c57221 */ /* 0x000fe40000010000 */
[----:B------:R-:W-:Y:S02]  /*13340*/  FADD.FTZ R185, R246, R185 ;  /* 0x000000b9f6b97221 */ /* 0x000fe40000010000 */
[C---:B------:R-:W-:Y:S01]  /*13350*/  HMMA.16816.F32.BF16 R40, R172.reuse, R142, R40 ;  /* 0x0000008eac28723c */ /* 0x040fe20000041828 */
[----:B------:R-:W-:Y:S01]  /*13360*/  FADD.FTZ R197, R4, R197 ;  /* 0x000000c504c57221 */ /* 0x000fe20000010000 */
[----:B------:R-:W4:Y:S02]  /*13370*/  LDSM.16.MT88.4 R140, [R212+0xb800] ;  /* 0x00b80000d48c783b */ /* 0x000f240000004200 */
[----:B------:R-:W-:Y:S02]  /*13380*/  FADD.FTZ R200, R200, R185 ;  /* 0x000000b9c8c87221 */ /* 0x000fe40000010000 */
[----:B------:R-:W-:Y:S02]  /*13390*/  FADD.FTZ R242, R242, R197 ;  /* 0x000000c5f2f27221 */ /* 0x000fe40000010000 */
[-C--:B-1----:R-:W-:Y:S01]  /*133a0*/  HMMA.16816.F32.BF16 R44, R172, R144.reuse, R44 ;  /* 0x00000090ac2c723c */ /* 0x082fe2000004182c */
[----:B------:R-:W-:Y:S03]  /*133b0*/  FADD.FTZ R243, R201, R200 ;  /* 0x000000c8c9f37221 */ /* 0x000fe60000010000 */
[----:B------:R-:W-:Y:S04]  /*133c0*/  FADD.FTZ R241, R247, R242 ;  /* 0x000000f2f7f17221 */ /* 0x000fe80000010000 */
[C---:B------:R-:W-:Y:S08]  /*133d0*/  HMMA.16816.F32.BF16 R48, R176.reuse, R144, R48 ;  /* 0x00000090b030723c */ /* 0x040ff00000041830 */
[-C--:B------:R-:W-:Y:S08]  /*133e0*/  HMMA.16816.F32.BF16 R52, R176, R146.reuse, R52 ;  /* 0x00000092b034723c */ /* 0x080ff00000041834 */
[C---:B------:R-:W-:Y:S08]  /*133f0*/  HMMA.16816.F32.BF16 R56, R172.reuse, R146, R56 ;  /* 0x00000092ac38723c */ /* 0x040ff00000041838 */
[-C--:B--2---:R-:W-:Y:S08]  /*13400*/  HMMA.16816.F32.BF16 R60, R172, R8.reuse, R60 ;  /* 0x00000008ac3c723c */ /* 0x084ff0000004183c */
[C---:B------:R-:W-:Y:S07]  /*13410*/  HMMA.16816.F32.BF16 R64, R176.reuse, R8, R64 ;  /* 0x00000008b040723c */ /* 0x040fee0000041840 */
[----:B------:R-:W-:Y:S01]  /*13420*/  MOV R8, R154 ;  /* 0x0000009a00087202 */ /* 0x000fe20000000f00 */
        /* <DEDUP_REMOVED lines=8> */
[-C--:B---3--:R-:W-:Y:S01]  /*134b0*/  HMMA.16816.F32.BF16 R76, R172, R12.reuse, R76 ;  /* 0x0000000cac4c723c */ /* 0x088fe2000004184c */
[----:B------:R-:W-:Y:S03]  /*134c0*/  FADD.FTZ R238, R203, R202 ;  /* 0x000000cacbee7221 */ /* 0x000fe60000010000 */
[----:B------:R-:W-:Y:S04]  /*134d0*/  FADD.FTZ R239, R17, R198 ;  /* 0x000000c611ef7221 */ /* 0x000fe80000010000 */
[C---:B------:R-:W-:Y:S08]  /*134e0*/  HMMA.16816.F32.BF16 R80, R176.reuse, R12, R80 ;  /* 0x0000000cb050723c */ /* 0x040ff00000041850 */
        /* <DEDUP_REMOVED lines=15> */
[-C--:B------:R-:W-:Y:S08]  /*135e0*/  HMMA.16816.F32.BF16 R144, R172, R180.reuse, R24 ;  /* 0x000000b4ac90723c */ /* 0x080ff00000041818 */
[C---:B------:R-:W-:Y:S08]  /*135f0*/  HMMA.16816.F32.BF16 R140, R176.reuse, R180, R28 ;  /* 0x000000b4b08c723c */ /* 0x040ff0000004181c */
[-C--:B------:R-:W-:Y:S08]  /*13600*/  HMMA.16816.F32.BF16 R132, R176, R182.reuse, R132 ;  /* 0x000000b6b084723c */ /* 0x080ff00000041884 */
[----:B------:R-:W-:Y:S01]  /*13610*/  HMMA.16816.F32.BF16 R136, R172, R182, R136 ;  /* 0x000000b6ac88723c */ /* 0x000fe20000041888 */
[----:B------:R-:W-:-:S07]  /*13620*/  @P0 BRA `(.L_x_892) ;  /* 0xffffd64000000947 */ /* 0x000fce000383ffff */
.L_x_891:
[----:B------:R-:W1:Y:S01]  /*13630*/  SHFL.BFLY PT, R5, R238, 0x2, 0x1f ;  /* 0x0c401f00ee057f89 */ /* 0x000e6200000e0000 */
[----:B------:R-:W-:Y:S01]  /*13640*/  MOV R10, 0x3f800000 ;  /* 0x3f800000000a7802 */ /* 0x000fe20000000f00 */
[----:B------:R-:W2:Y:S01]  /*13650*/  S2UR UR6, SR_CTAID.Y ;  /* 0x00000000000679c3 */ /* 0x000ea20000002600 */
[----:B------:R-:W-:Y:S01]  /*13660*/  MOV R9, 0x3f800000 ;  /* 0x3f80000000097802 */ /* 0x000fe20000000f00 */
[----:B------:R-:W3:Y:S01]  /*13670*/  SHFL.BFLY PT, R6, R243, 0x2, 0x1f ;  /* 0x0c401f00f3067f89 */ /* 0x000ee200000e0000 */
[----:B------:R-:W-:Y:S01]  /*13680*/  UISETP.NE.AND UP0, UPT, UR23, -0x1, UPT ;  /* 0xffffffff1700788c */ /* 0x000fe2000bf05270 */
[----:B------:R-:W-:Y:S01]  /*13690*/  BSSY B0, `(.L_x_895) ;  /* 0x00001b2000007945 */ /* 0x000fe20003800000 */
[----:B------:R-:W-:Y:S01]  /*136a0*/  ULDC.64 UR4, c[0x0][0x1e8] ;  /* 0x00007a0000047ab9 */ /* 0x000fe20000000a00 */
[----:B------:R-:W4:Y:S01]  /*136b0*/  SHFL.BFLY PT, R4, R241, 0x2, 0x1f ;  /* 0x0c401f00f1047f89 */ /* 0x000f2200000e0000 */
[----:B------:R-:W-:Y:S01]  /*136c0*/  ULDC.U8 UR9, c[0x0][0x328] ;  /* 0x0000ca0000097ab9 */ /* 0x000fe20000000000 */
[----:B------:R-:W4:Y:S01]  /*136d0*/  S2UR UR10, SR_CTAID.Z ;  /* 0x00000000000a79c3 */ /* 0x000f220000002700 */
[----:B------:R-:W-:Y:S01]  /*136e0*/  UISETP.NE.AND UP3, UPT, UR9, URZ, UPT ;  /* 0x0000003f0900728c */ /* 0x000fe2000bf65270 */
[----:B------:R-:W4:Y:S01]  /*136f0*/  SHFL.BFLY PT, R12, R239, 0x2, 0x1f ;  /* 0x0c401f00ef0c7f89 */ /* 0x000f2200000e0000 */
[----:B------:R-:W-:-:S03]  /*13700*/  ULDC UR8, c[0x0][0x214] ;  /* 0x0000850000087ab9 */ /* 0x000fc60000000800 */
[----:B------:R-:W4:Y:S01]  /*13710*/  S2R R0, SR_TID.X ;  /* 0x0000000000007919 */ /* 0x000f220000002100 */
[----:B------:R-:W-:-:S04]  /*13720*/  @UP0 UIMAD.WIDE.U32 UR12, UR23, UR4, URZ ;  /* 0x00000004170c02a5 */ /* 0x000fc8000f8e003f */
[----:B------:R-:W-:Y:S01]  /*13730*/  @UP0 UIMAD UR7, UR23, UR5, UR13 ;  /* 0x00000005170702a4 */ /* 0x000fe2000f8e020d */
[----:B-1----:R-:W-:Y:S02]  /*13740*/  FADD.FTZ R5, R5, R238 ;  /* 0x000000ee05057221 */ /* 0x002fe40000010000 */
[----:B------:R-:W-:Y:S02]  /*13750*/  ULDC.64 UR4, c[0x0][0x1e0] ;  /* 0x0000780000047ab9 */ /* 0x000fe40000000a00 */
[----:B--2---:R-:W-:Y:S01]  /*13760*/  @!UP0 USHF.R.S32.HI UR11, URZ, 0x1f, UR6 ;  /* 0x0000001f3f0b8899 */ /* 0x004fe20008011406 */
[----:B---3--:R-:W-:Y:S01]  /*13770*/  FADD.FTZ R6, R6, R243 ;  /* 0x000000f306067221 */ /* 0x008fe20000010000 */
[----:B------:R-:W1:Y:S01]  /*13780*/  SHFL.BFLY PT, R2, R5, 0x1, 0x1f ;  /* 0x0c201f0005027f89 */ /* 0x000e6200000e0000 */
[----:B------:R-:W-:Y:S01]  /*13790*/  @!UP0 UIMAD.WIDE.U32 UR20, UR6, UR4, URZ ;  /* 0x00000004061482a5 */ /* 0x000fe2000f8e003f */
[----:B----4-:R-:W-:Y:S02]  /*137a0*/  FADD.FTZ R4, R4, R241 ;  /* 0x000000f104047221 */ /* 0x010fe40000010000 */
[----:B------:R-:W2:Y:S01]  /*137b0*/  SHFL.BFLY PT, R3, R6, 0x1, 0x1f ;  /* 0x0c201f0006037f89 */ /* 0x000ea200000e0000 */
[----:B------:R-:W-:Y:S01]  /*137c0*/  @!UP0 UIMAD UR11, UR11, UR4, URZ ;  /* 0x000000040b0b82a4 */ /* 0x000fe2000f8e023f */
[----:B------:R-:W-:-:S02]  /*137d0*/  FADD.FTZ R12, R12, R239 ;  /* 0x000000ef0c0c7221 */ /* 0x000fc40000010000 */
[----:B------:R-:W3:Y:S01]  /*137e0*/  SHFL.BFLY PT, R13, R4, 0x1, 0x1f ;  /* 0x0c201f00040d7f89 */ /* 0x000ee200000e0000 */
[----:B------:R-:W-:Y:S02]  /*137f0*/  ULDC.U8 UR4, c[0x0][0x329] ;  /* 0x0000ca4000047ab9 */ /* 0x000fe40000000000 */
[----:B------:R-:W-:Y:S01]  /*13800*/  UISETP.NE.AND UP2, UPT, UR4, URZ, UPT ;  /* 0x0000003f0400728c */ /* 0x000fe2000bf45270 */
[----:B------:R-:W4:Y:S01]  /*13810*/  SHFL.BFLY PT, R11, R12, 0x1, 0x1f ;  /* 0x0c201f000c0b7f89 */ /* 0x000f2200000e0000 */
[----:B------:R-:W-:Y:S02]  /*13820*/  UISETP.EQ.AND UP3, UPT, UR4, URZ, UP3 ;  /* 0x0000003f0400728c */ /* 0x000fe40009f62270 */
[----:B------:R-:W-:Y:S02]  /*13830*/  @!UP0 UIMAD UR11, UR6, UR5, UR11 ;  /* 0x00000005060b82a4 */ /* 0x000fe4000f8e020b */
[----:B------:R-:W-:Y:S02]  /*13840*/  ULDC UR4, c[0x0][0x1c0] ;  /* 0x0000700000047ab9 */ /* 0x000fe40000000800 */
[----:B------:R-:W-:-:S02]  /*13850*/  ULDC UR5, c[0x0][0x234] ;  /* 0x00008d0000057ab9 */ /* 0x000fc40000000800 */
[----:B------:R-:W-:Y:S02]  /*13860*/  @!UP0 UIADD3 UR7, UR21, UR11, URZ ;  /* 0x0000000b15078290 */ /* 0x000fe4000fffe03f */
[----:B------:R-:W-:Y:S01]  /*13870*/  @!UP2 UISETP.NE.AND UP1, UPT, UR9, URZ, UPT ;  /* 0x0000003f0900a28c */ /* 0x000fe2000bf25270 */
[----:B-1----:R-:W-:Y:S01]  /*13880*/  FADD.FTZ R2, R5, R2 ;  /* 0x0000000205027221 */ /* 0x002fe20000010000 */
[----:B------:R-:W-:Y:S01]  /*13890*/  SHF.R.S32.HI R5, RZ, 0x1f, R0 ;  /* 0x0000001fff057819 */ /* 0x000fe20000011400 */
[----:B------:R-:W1:Y:S01]  /*138a0*/  S2UR UR9, SR_CTAID.X ;  /* 0x00000000000979c3 */ /* 0x000e620000002500 */
[----:B------:R-:W-:Y:S01]  /*138b0*/  @UP2 ULDC UR14, c[0x0][0x210] ;  /* 0x00008400000e2ab9 */ /* 0x000fe20000000800 */
[----:B--2---:R-:W-:Y:S01]  /*138c0*/  FADD.FTZ R3, R6, R3 ;  /* 0x0000000306037221 */ /* 0x004fe20000010000 */
[----:B------:R-:W-:Y:S01]  /*138d0*/  FSETP.NE.FTZ.AND P5, PT, R2, RZ, PT ;  /* 0x000000ff0200720b */ /* 0x000fe20003fb5000 */
[----:B------:R-:W-:Y:S01]  /*138e0*/  @UP2 UIMAD UR14, UR14, UR8, URZ ;  /* 0x000000080e0e22a4 */ /* 0x000fe2000f8e023f */
[----:B------:R-:W-:Y:S01]  /*138f0*/  LEA.HI R8, R5, R0, RZ, 0x2 ;  /* 0x0000000005087211 */ /* 0x000fe200078f10ff */
[----:B---3--:R-:W-:Y:S01]  /*13900*/  FADD.FTZ R4, R4, R13 ;  /* 0x0000000d04047221 */ /* 0x008fe20000010000 */
[----:B------:R-:W-:Y:S01]  /*13910*/  FSETP.NE.FTZ.AND P6, PT, R3, RZ, PT ;  /* 0x000000ff0300720b */ /* 0x000fe20003fd5000 */
[----:B------:R-:W-:Y:S01]  /*13920*/  @!UP2 USEL UR14, UR8, UR5, !UP1 ;  /* 0x00000005080ea287 */ /* 0x000fe2000c800000 */
[--C-:B------:R-:W-:Y:S01]  /*13930*/  SHF.R.S32.HI R7, RZ, 0x2, R8.reuse ;  /* 0x00000002ff077819 */ /* 0x100fe20000011408 */
[----:B----4-:R-:W-:Y:S01]  /*13940*/  FADD.FTZ R11, R12, R11 ;  /* 0x0000000b0c0b7221 */ /* 0x010fe20000010000 */
[----:B------:R-:W-:Y:S01]  /*13950*/  SHF.R.S32.HI R6, RZ, 0x1f, R8 ;  /* 0x0000001fff067819 */ /* 0x000fe20000011408 */
[----:B------:R-:W-:Y:S01]  /*13960*/  @UP2 UMOV UR13, 0x1 ;  /* 0x00000001000d2882 */ /* 0x000fe20000000000 */
[----:B------:R-:W-:Y:S01]  /*13970*/  FSETP.NE.FTZ.AND P4, PT, R4, RZ, PT ;  /* 0x000000ff0400720b */ /* 0x000fe20003f95000 */
[----:B------:R-:W-:Y:S01]  /*13980*/  @!UP2 UIMAD UR13, UR14, UR4, URZ ;  /* 0x000000040e0da2a4 */ /* 0x000fe2000f8e023f */
[----:B------:R-:W-:Y:S01]  /*13990*/  LEA.HI R6, R6, R7, RZ, 0x3 ;  /* 0x0000000706067211 */ /* 0x000fe200078f18ff */
[----:B------:R-:W2:Y:S01]  /*139a0*/  @P5 MUFU.RCP R10, R2 ;  /* 0x00000002000a5308 */ /* 0x000ea20000001000 */
[----:B------:R-:W-:Y:S01]  /*139b0*/  FSETP.NE.FTZ.AND P3, PT, R11, RZ, PT ;  /* 0x000000ff0b00720b */ /* 0x000fe20003f75000 */
[----:B------:R-:W-:Y:S01]  /*139c0*/  @UP3 UIMAD UR16, UR6, UR8, URZ ;  /* 0x00000008061032a4 */ /* 0x000fe2000f8e023f */
[----:B------:R-:W-:Y:S01]  /*139d0*/  LOP3.LUT R6, R6, 0xfffffff8, RZ, 0xc0, !PT ;  /* 0xfffffff806067812 */ /* 0x000fe200078ec0ff */
[----:B------:R-:W-:Y:S01]  /*139e0*/  @UP2 ULDC UR15, c[0x0][0x210] ;  /* 0x00008400000f2ab9 */ /* 0x000fe20000000800 */
[----:B------:R-:W-:Y:S01]  /*139f0*/  MOV R12, 0x3f800000 ;  /* 0x3f800000000c7802 */ /* 0x000fe20000000f00 */
[----:B------:R-:W-:Y:S01]  /*13a00*/  UIMAD UR4, UR6, UR13, URZ ;  /* 0x0000000d060472a4 */ /* 0x000fe2000f8e023f */
[----:B------:R-:W-:Y:S01]  /*13a10*/  IADD3 R6, R7, -R6, RZ ;  /* 0x8000000607067210 */ /* 0x000fe20007ffe0ff */
[----:B------:R-:W3:Y:S01]  /*13a20*/  @P6 MUFU.RCP R9, R3 ;  /* 0x0000000300096308 */ /* 0x000ee20000001000 */
[----:B------:R-:W-:Y:S01]  /*13a30*/  MOV R7, 0x3f800000 ;  /* 0x3f80000000077802 */ /* 0x000fe20000000f00 */
[----:B------:R-:W-:Y:S01]  /*13a40*/  @!UP2 UMOV UR15, 0x1 ;  /* 0x00000001000fa882 */ /* 0x000fe20000000000 */
[----:B------:R-:W-:Y:S01]  /*13a50*/  LEA.HI R5, R5, R0, RZ, 0x5 ;  /* 0x0000000005057211 */ /* 0x000fe200078f28ff */
[----:B------:R-:W-:Y:S01]  /*13a60*/  @UP3 USEL UR16, UR16, UR23, !UP0 ;  /* 0x0000001710103287 */ /* 0x000fe2000c000000 */
[----:B------:R-:W-:Y:S01]  /*13a70*/  LOP3.LUT R13, R8, 0x3ffffffc, RZ, 0xc0, !PT ;  /* 0x3ffffffc080d7812 */ /* 0x000fe200078ec0ff */
[----:B-1----:R-:W-:Y:S01]  /*13a80*/  UIMAD UR9, UR9, UR15, URZ ;  /* 0x0000000f090972a4 */ /* 0x002fe2000f8e023f */
[----:B------:R-:W-:Y:S01]  /*13a90*/  R2P PR, R6, 0x6 ;  /* 0x0000000606007804 */ /* 0x000fe20000000000 */
[----:B--2---:R-:W-:Y:S01]  /*13aa0*/  FMUL.FTZ R10, R10, c[0x0][0x2dc] ;  /* 0x0000b7000a0a7a20 */ /* 0x004fe20000410000 */
[----:B------:R-:W1:Y:S01]  /*13ab0*/  @P4 MUFU.RCP R7, R4 ;  /* 0x0000000400074308 */ /* 0x000e620000001000 */
[----:B------:R-:W-:Y:S01]  /*13ac0*/  SHF.R.S32.HI R8, RZ, 0x5, R5 ;  /* 0x00000005ff087819 */ /* 0x000fe20000011405 */
[----:B------:R-:W-:Y:S01]  /*13ad0*/  USEL UR4, UR4, URZ, !UP3 ;  /* 0x0000003f04047287 */ /* 0x000fe2000d800000 */
[C---:B------:R-:W-:Y:S01]  /*13ae0*/  FMUL.FTZ R162, R10.reuse, R162 ;  /* 0x000000a20aa27220 */ /* 0x040fe20000410000 */
[----:B------:R-:W-:Y:S01]  /*13af0*/  IADD3 R13, -R13, R0, RZ ;  /* 0x000000000d0d7210 */ /* 0x000fe20007ffe1ff */
[C---:B------:R-:W-:Y:S01]  /*13b00*/  FMUL.FTZ R163, R10.reuse, R163 ;  /* 0x000000a30aa37220 */ /* 0x040fe20000410000 */
[----:B------:R-:W-:Y:S01]  /*13b10*/  LOP3.LUT R5, R5, 0xffffffe0, RZ, 0xc0, !PT ;  /* 0xffffffe005057812 */ /* 0x000fe200078ec0ff */
[C---:B------:R-:W-:Y:S01]  /*13b20*/  FMUL.FTZ R42, R10.reuse, R42 ;  /* 0x0000002a0a2a7220 */ /* 0x040fe20000410000 */
[----:B------:R-:W2:Y:S01]  /*13b30*/  @P3 MUFU.RCP R12, R11 ;  /* 0x0000000b000c3308 */ /* 0x000ea20000001000 */
[----:B------:R-:W-:Y:S01]  /*13b40*/  FMUL.FTZ R43, R10, R43 ;  /* 0x0000002b0a2b7220 */ /* 0x000fe20000410000 */
[----:B------:R-:W-:Y:S01]  /*13b50*/  LEA R13, R8, R13, 0x9 ;  /* 0x0000000d080d7211 */ /* 0x000fe200078e48ff */
[C---:B------:R-:W-:Y:S01]  /*13b60*/  FMUL.FTZ R46, R10.reuse, R46 ;  /* 0x0000002e0a2e7220 */ /* 0x040fe20000410000 */
[----:B------:R-:W-:Y:S01]  /*13b70*/  F2FP.BF16.PACK_AB R162, R163, R162 ;  /* 0x000000a2a3a2723e */ /* 0x000fe200000010ff */
[C---:B------:R-:W-:Y:S01]  /*13b80*/  FMUL.FTZ R47, R10.reuse, R47 ;  /* 0x0000002f0a2f7220 */ /* 0x040fe20000410000 */
[----:B------:R-:W-:Y:S01]  /*13b90*/  F2FP.BF16.PACK_AB R42, R43, R42 ;  /* 0x0000002a2b2a723e */ /* 0x000fe200000010ff */
[C---:B------:R-:W-:Y:S01]  /*13ba0*/  FMUL.FTZ R58, R10.reuse, R58 ;  /* 0x0000003a0a3a7220 */ /* 0x040fe20000410000 */
[----:B------:R-:W4:Y:S01]  /*13bb0*/  @P6 MUFU.LG2 R3, R3 ;  /* 0x0000000300036308 */ /* 0x000f220000000c00 */
[C---:B------:R-:W-:Y:S01]  /*13bc0*/  FMUL.FTZ R59, R10.reuse, R59 ;  /* 0x0000003b0a3b7220 */ /* 0x040fe20000410000 */
[----:B------:R-:W-:Y:S01]  /*13bd0*/  F2FP.BF16.PACK_AB R46, R47, R46 ;  /* 0x0000002e2f2e723e */ /* 0x000fe200000010ff */
[C---:B------:R-:W-:Y:S01]  /*13be0*/  FMUL.FTZ R62, R10.reuse, R62 ;  /* 0x0000003e0a3e7220 */ /* 0x040fe20000410000 */
[----:B------:R-:W-:Y:S01]  /*13bf0*/  IADD3 R5, -R5, R0, RZ ;  /* 0x0000000005057210 */ /* 0x000fe20007ffe1ff */
[C---:B------:R-:W-:Y:S01]  /*13c00*/  FMUL.FTZ R63, R10.reuse, R63 ;  /* 0x0000003f0a3f7220 */ /* 0x040fe20000410000 */
[----:B------:R-:W-:Y:S01]  /*13c10*/  F2FP.BF16.PACK_AB R58, R59, R58 ;  /* 0x0000003a3b3a723e */ /* 0x000fe200000010ff */
[C---:B------:R-:W-:Y:S01]  /*13c20*/  FMUL.FTZ R74, R10.reuse, R74 ;  /* 0x0000004a0a4a7220 */ /* 0x040fe20000410000 */
[----:B------:R-:W1:Y:S01]  /*13c30*/  @P5 MUFU.LG2 R2, R2 ;  /* 0x0000000200025308 */ /* 0x000e620000000c00 */
[C---:B------:R-:W-:Y:S01]  /*13c40*/  FMUL.FTZ R75, R10.reuse, R75 ;  /* 0x0000004b0a4b7220 */ /* 0x040fe20000410000 */
[----:B------:R-:W-:Y:S01]  /*13c50*/  F2FP.BF16.PACK_AB R62, R63, R62 ;  /* 0x0000003e3f3e723e */ /* 0x000fe200000010ff */
[C---:B------:R-:W-:Y:S01]  /*13c60*/  FMUL.FTZ R78, R10.reuse, R78 ;  /* 0x0000004e0a4e7220 */ /* 0x040fe20000410000 */
[----:B------:R-:W-:Y:S01]  /*13c70*/  USHF.L.U32 UR9, UR9, 0x7, URZ ;  /* 0x0000000709097899 */ /* 0x000fe2000800063f */
[C---:B------:R-:W-:Y:S01]  /*13c80*/  FMUL.FTZ R79, R10.reuse, R79 ;  /* 0x0000004f0a4f7220 */ /* 0x040fe20000410000 */
[----:B------:R-:W-:Y:S01]  /*13c90*/  F2FP.BF16.PACK_AB R74, R75, R74 ;  /* 0x0000004a4b4a723e */ /* 0x000fe200000010ff */
[C---:B------:R-:W-:Y:S01]  /*13ca0*/  FMUL.FTZ R90, R10.reuse, R90 ;  /* 0x0000005a0a5a7220 */ /* 0x040fe20000410000 */
[----:B------:R-:W1:Y:S01]  /*13cb0*/  @P4 MUFU.LG2 R4, R4 ;  /* 0x0000000400044308 */ /* 0x000e620000000c00 */
[C---:B------:R-:W-:Y:S01]  /*13cc0*/  FMUL.FTZ R91, R10.reuse, R91 ;  /* 0x0000005b0a5b7220 */ /* 0x040fe20000410000 */
[----:B------:R-:W-:Y:S01]  /*13cd0*/  F2FP.BF16.PACK_AB R78, R79, R78 ;  /* 0x0000004e4f4e723e */ /* 0x000fe200000010ff */
[C---:B------:R-:W-:Y:S01]  /*13ce0*/  FMUL.FTZ R94, R10.reuse, R94 ;  /* 0x0000005e0a5e7220 */ /* 0x040fe20000410000 */
[----:B------:R-:W-:Y:S01]  /*13cf0*/  UIMAD UR14, UR10, UR14, UR4 ;  /* 0x0000000e0a0e72a4 */ /* 0x000fe2000f8e0204 */
[C---:B------:R-:W-:Y:S01]  /*13d00*/  FMUL.FTZ R95, R10.reuse, R95 ;  /* 0x0000005f0a5f7220 */ /* 0x040fe20000410000 */
[----:B------:R-:W-:Y:S01]  /*13d10*/  F2FP.BF16.PACK_AB R90, R91, R90 ;  /* 0x0000005a5b5a723e */ /* 0x000fe200000010ff */
[C---:B------:R-:W-:Y:S01]  /*13d20*/  FMUL.FTZ R106, R10.reuse, R106 ;  /* 0x0000006a0a6a7220 */ /* 0x040fe20000410000 */
[----:B------:R-:W1:Y:S01]  /*13d30*/  @P3 MUFU.LG2 R11, R11 ;  /* 0x0000000b000b3308 */ /* 0x000e620000000c00 */
[C---:B------:R-:W-:Y:S01]  /*13d40*/  FMUL.FTZ R107, R10.reuse, R107 ;  /* 0x0000006b0a6b7220 */ /* 0x040fe20000410000 */
[----:B------:R-:W-:Y:S01]  /*13d50*/  F2FP.BF16.PACK_AB R94, R95, R94 ;  /* 0x0000005e5f5e723e */ /* 0x000fe200000010ff */
[C---:B------:R-:W-:Y:S01]  /*13d60*/  FMUL.FTZ R154, R10.reuse, R154 ;  /* 0x0000009a0a9a7220 */ /* 0x040fe20000410000 */
[----:B------:R-:W-:Y:S01]  /*13d70*/  @!UP3 UMOV UR26, URZ ;  /* 0x0000003f001abc82 */ /* 0x000fe20008000000 */
[C---:B------:R-:W-:Y:S01]  /*13d80*/  FMUL.FTZ R155, R10.reuse, R155 ;  /* 0x0000009b0a9b7220 */ /* 0x040fe20000410000 */
[----:B------:R-:W-:Y:S01]  /*13d90*/  F2FP.BF16.PACK_AB R106, R107, R106 ;  /* 0x0000006a6b6a723e */ /* 0x000fe200000010ff */
[C---:B------:R-:W-:Y:S01]  /*13da0*/  FMUL.FTZ R118, R10.reuse, R118 ;  /* 0x000000760a767220 */ /* 0x040fe20000410000 */
[----:B------:R-:W-:Y:S01]  /*13db0*/  @UP3 UMOV UR26, UR16 ;  /* 0x00000010001a3c82 */ /* 0x000fe20008000000 */
[C---:B------:R-:W-:Y:S01]  /*13dc0*/  FMUL.FTZ R119, R10.reuse, R119 ;  /* 0x000000770a777220 */ /* 0x040fe20000410000 */
[----:B------:R-:W-:Y:S01]  /*13dd0*/  F2FP.BF16.PACK_AB R154, R155, R154 ;  /* 0x0000009a9b9a723e */ /* 0x000fe200000010ff */
[C---:B------:R-:W-:Y:S01]  /*13de0*/  FMUL.FTZ R122, R10.reuse, R122 ;  /* 0x0000007a0a7a7220 */ /* 0x040fe20000410000 */
[----:B------:R-:W-:Y:S01]  /*13df0*/  @!UP3 UMOV UR27, URZ ;  /* 0x0000003f001bbc82 */ /* 0x000fe20008000000 */
[C---:B------:R-:W-:Y:S01]  /*13e00*/  FMUL.FTZ R123, R10.reuse, R123 ;  /* 0x0000007b0a7b7220 */ /* 0x040fe20000410000 */
[----:B------:R-:W-:Y:S01]  /*13e10*/  F2FP.BF16.PACK_AB R118, R119, R118 ;  /* 0x000000767776723e */ /* 0x000fe200000010ff */
[C---:B------:R-:W-:Y:S01]  /*13e20*/  FMUL.FTZ R130, R10.reuse, R130 ;  /* 0x000000820a827220 */ /* 0x040fe20000410000 */
[----:B------:R-:W-:Y:S01]  /*13e30*/  USHF.R.S32.HI UR4, URZ, 0x1f, UR9 ;  /* 0x0000001f3f047899 */ /* 0x000fe20008011409 */
[C---:B------:R-:W-:Y:S01]  /*13e40*/  FMUL.FTZ R131, R10.reuse, R131 ;  /* 0x000000830a837220 */ /* 0x040fe20000410000 */
[----:B------:R-:W-:Y:S01]  /*13e50*/  F2FP.BF16.PACK_AB R122, R123, R122 ;  /* 0x0000007a7b7a723e */ /* 0x000fe200000010ff */
[C---:B------:R-:W-:Y:S01]  /*13e60*/  FMUL.FTZ R146, R10.reuse, R146 ;  /* 0x000000920a927220 */ /* 0x040fe20000410000 */
[----:B------:R-:W-:Y:S01]  /*13e70*/  @UP3 USHF.R.S32.HI UR27, URZ, 0x1f, UR16 ;  /* 0x0000001f3f1b3899 */ /* 0x000fe20008011410 */
[C---:B------:R-:W-:Y:S01]  /*13e80*/  FMUL.FTZ R147, R10.reuse, R147 ;  /* 0x000000930a937220 */ /* 0x040fe20000410000 */
[----:B------:R-:W-:Y:S01]  /*13e90*/  F2FP.BF16.PACK_AB R130, R131, R130 ;  /* 0x000000828382723e */ /* 0x000fe200000010ff */
[C---:B------:R-:W-:Y:S01]  /*13ea0*/  FMUL.FTZ R138, R10.reuse, R138 ;  /* 0x0000008a0a8a7220 */ /* 0x040fe20000410000 */
[----:B------:R-:W-:Y:S01]  /*13eb0*/  USHF.R.S32.HI UR5, URZ, 0x1f, UR14 ;  /* 0x0000001f3f057899 */ /* 0x000fe2000801140e */
[----:B------:R-:W-:Y:S01]  /*13ec0*/  FMUL.FTZ R139, R10, R139 ;  /* 0x0000008b0a8b7220 */ /* 0x000fe20000410000 */
[C---:B------:R-:W-:Y:S01]  /*13ed0*/  SHF.L.U32 R10, R6.reuse, 0x6, RZ ;  /* 0x00000006060a7819 */ /* 0x040fe200000006ff */
[----:B---3--:R-:W-:Y:S01]  /*13ee0*/  FMUL.FTZ R9, R9, c[0x0][0x2dc] ;  /* 0x0000b70009097a20 */ /* 0x008fe20000410000 */
[----:B------:R-:W-:Y:S01]  /*13ef0*/  LOP3.LUT R6, R6, 0x1, RZ, 0xc0, !PT ;  /* 0x0000000106067812 */ /* 0x000fe200078ec0ff */
[----:B-1----:R-:W-:Y:S01]  /*13f00*/  FMUL.FTZ R7, R7, c[0x0][0x2dc] ;  /* 0x0000b70007077a20 */ /* 0x002fe20000410000 */
[----:B------:R-:W-:Y:S01]  /*13f10*/  LOP3.LUT R10, R10, 0x1c0, RZ, 0xc0, !PT ;  /* 0x000001c00a0a7812 */ /* 0x000fe200078ec0ff */
[----:B--2---:R-:W-:Y:S01]  /*13f20*/  FMUL.FTZ R12, R12, c[0x0][0x2dc] ;  /* 0x0000b7000c0c7a20 */ /* 0x004fe20000410000 */
[----:B------:R-:W-:Y:S01]  /*13f30*/  ISETP.NE.U32.AND P0, PT, R6, 0x1, PT ;  /* 0x000000010600780c */ /* 0x000fe20003f05070 */
[C---:B------:R-:W-:Y:S01]  /*13f40*/  FMUL.FTZ R160, R9.reuse, R160 ;  /* 0x000000a009a07220 */ /* 0x040fe20000410000 */
[----:B------:R-:W-:Y:S01]  /*13f50*/  LEA.HI R10, R10, R10, RZ, 0x1d ;  /* 0x0000000a0a0a7211 */ /* 0x000fe200078fe8ff */
[C---:B------:R-:W-:Y:S01]  /*13f60*/  FMUL.FTZ R161, R9.reuse, R161 ;  /* 0x000000a109a17220 */ /* 0x040fe20000410000 */
[----:B------:R-:W-:Y:S01]  /*13f70*/  MOV R6, 0x20 ;  /* 0x0000002000067802 */ /* 0x000fe20000000f00 */
[----:B------:R-:W-:Y:S01]  /*13f80*/  FMUL.FTZ R40, R9, R40 ;  /* 0x0000002809287220 */ /* 0x000fe20000410000 */
[----:B------:R-:W-:Y:S01]  /*13f90*/  LEA R10, R13, R10, 0x1 ;  /* 0x0000000a0d0a7211 */ /* 0x000fe200078e08ff */
[----:B------:R-:W-:Y:S01]  /*13fa0*/  FMUL.FTZ R41, R9, R41 ;  /* 0x0000002909297220 */ /* 0x000fe20000410000 */
[----:B------:R-:W-:Y:S01]  /*13fb0*/  F2FP.BF16.PACK_AB R160, R161, R160 ;  /* 0x000000a0a1a0723e */ /* 0x000fe200000010ff */
[C---:B------:R-:W-:Y:S01]  /*13fc0*/  FMUL.FTZ R156, R7.reuse, R156 ;  /* 0x0000009c079c7220 */ /* 0x040fe20000410000 */
[----:B------:R-:W-:Y:S01]  /*13fd0*/  SHF.L.U32 R13, R10, 0x1, RZ ;  /* 0x000000010a0d7819 */ /* 0x000fe200000006ff */
[----:B------:R-:W-:Y:S01]  /*13fe0*/  FMUL.FTZ R157, R7, R157 ;  /* 0x0000009d079d7220 */ /* 0x000fe20000410000 */
[----:B------:R-:W-:Y:S01]  /*13ff0*/  SEL R6, R6, 0xffffffe0, !P1 ;  /* 0xffffffe006067807 */ /* 0x000fe20004800000 */
[C---:B------:R-:W-:Y:S01]  /*14000*/  FMUL.FTZ R158, R12.reuse, R158 ;  /* 0x0000009e0c9e7220 */ /* 0x040fe20000410000 */
[----:B------:R-:W-:Y:S01]  /*14010*/  IADD3 R15, R13, -0x10, RZ ;  /* 0xfffffff00d0f7810 */ /* 0x000fe20007ffe0ff */
[C---:B------:R-:W-:Y:S01]  /*14020*/  FMUL.FTZ R159, R12.reuse, R159 ;  /* 0x0000009f0c9f7220 */ /* 0x040fe20000410000 */
[----:B------:R-:W-:Y:S01]  /*14030*/  MOV R10, 0x40 ;  /* 0x00000040000a7802 */ /* 0x000fe20000000f00 */
[----:B------:R-:W-:Y:S01]  /*14040*/  FMUL.FTZ R36, R7, R36 ;  /* 0x0000002407247220 */ /* 0x000fe20000410000 */
[----:B------:R-:W-:Y:S01]  /*14050*/  F2FP.BF16.PACK_AB R40, R41, R40 ;  /* 0x000000282928723e */ /* 0x000fe200000010ff */
[----:B------:R-:W-:Y:S01]  /*14060*/  FMUL.FTZ R37, R7, R37 ;  /* 0x0000002507257220 */ /* 0x000fe20000410000 */
[----:B------:R-:W-:Y:S01]  /*14070*/  @P0 IADD3 R15, R13, 0x10, RZ ;  /* 0x000000100d0f0810 */ /* 0x000fe20007ffe0ff */
        /* <DEDUP_REMOVED lines=12> */
[C---:B------:R-:W-:Y:S01]  /*14140*/  FMUL.FTZ R48, R7.reuse, R48 ;  /* 0x0000003007307220 */ /* 0x040fe20000410000 */
[----:B------:R-:W-:Y:S01]  /*14150*/  SEL R10, R10, 0xffffffc0, !P2 ;  /* 0xffffffc00a0a7807 */ /* 0x000fe20005000000 */
[----:B------:R-:W-:Y:S01]  /*14160*/  FMUL.FTZ R49, R7, R49 ;  /* 0x0000003107317220 */ /* 0x000fe20000410000 */
[----:B------:R-:W-:Y:S01]  /*14170*/  F2FP.BF16.PACK_AB R56, R57, R56 ;  /* 0x000000383938723e */ /* 0x000fe200000010ff */
[C---:B------:R-:W-:Y:S01]  /*14180*/  FMUL.FTZ R50, R12.reuse, R50 ;  /* 0x000000320c327220 */ /* 0x040fe20000410000 */
[----:B------:R-:W-:Y:S01]  /*14190*/  STS [R13], R160 ;  /* 0x000000a00d007388 */ /* 0x000fe20000000800 */
[----:B------:R-:W-:Y:S01]  /*141a0*/  FMUL.FTZ R51, R12, R51 ;  /* 0x000000330c337220 */ /* 0x000fe20000410000 */
[----:B------:R-:W-:Y:S01]  /*141b0*/  IADD3 R19, R6, R15, RZ ;  /* 0x0000000f06137210 */ /* 0x000fe20007ffe0ff */
[C---:B------:R-:W-:Y:S01]  /*141c0*/  FMUL.FTZ R52, R7.reuse, R52 ;  /* 0x0000003407347220 */ /* 0x040fe20000410000 */
[----:B------:R-:W-:Y:S01]  /*141d0*/  STS [R13+0x400], R162 ;  /* 0x000400a20d007388 */ /* 0x000fe20000000800 */
[----:B------:R-:W-:Y:S01]  /*141e0*/  FMUL.FTZ R53, R7, R53 ;  /* 0x0000003507357220 */ /* 0x000fe20000410000 */
[----:B------:R-:W-:Y:S01]  /*141f0*/  F2FP.BF16.PACK_AB R48, R49, R48 ;  /* 0x000000303130723e */ /* 0x000fe200000010ff */
        /* <DEDUP_REMOVED lines=11> */
[----:B------:R-:W-:Y:S01]  /*142b0*/  STS [R13+0x2000], R156 ;  /* 0x0020009c0d007388 */ /* 0x000fe20000000800 */
[----:B------:R-:W-:Y:S01]  /*142c0*/  FMUL.FTZ R64, R7, R64 ;  /* 0x0000004007407220 */ /* 0x000fe20000410000 */
[----:B------:R-:W-:Y:S01]  /*142d0*/  F2FP.BF16.PACK_AB R60, R61, R60 ;  /* 0x0000003c3d3c723e */ /* 0x000fe200000010ff */
[----:B------:R-:W-:Y:S01]  /*142e0*/  FMUL.FTZ R65, R7, R65 ;  /* 0x0000004107417220 */ /* 0x000fe20000410000 */
[----:B------:R-:W-:Y:S01]  /*142f0*/  STS [R13+0x2400], R158 ;  /* 0x0024009e0d007388 */ /* 0x000fe20000000800 */
[C---:B------:R-:W-:Y:S01]  /*14300*/  FMUL.FTZ R66, R12.reuse, R66 ;  /* 0x000000420c427220 */ /* 0x040fe20000410000 */
[----:B------:R-:W-:Y:S01]  /*14310*/  IADD3 R21, R13, R10, RZ ;  /* 0x0000000a0d157210 */ /* 0x000fe20007ffe0ff */
[C---:B------:R-:W-:Y:S01]  /*14320*/  FMUL.FTZ R67, R12.reuse, R67 ;  /* 0x000000430c437220 */ /* 0x040fe20000410000 */
[----:B------:R-:W-:Y:S01]  /*14330*/  STS [R15+0x2000], R36 ;  /* 0x002000240f007388 */ /* 0x000fe20000000800 */
[----:B------:R-:W-:Y:S01]  /*14340*/  FMUL.FTZ R68, R7, R68 ;  /* 0x0000004407447220 */ /* 0x000fe20000410000 */
[----:B------:R-:W-:Y:S01]  /*14350*/  F2FP.BF16.PACK_AB R72, R73, R72 ;  /* 0x000000484948723e */ /* 0x000fe200000010ff */
[----:B------:R-:W-:Y:S01]  /*14360*/  FMUL.FTZ R69, R7, R69 ;  /* 0x0000004507457220 */ /* 0x000fe20000410000 */
[----:B------:R-:W-:Y:S01]  /*14370*/  STS [R15+0x2400], R38 ;  /* 0x002400260f007388 */ /* 0x000fe20000000800 */
[----:B------:R-:W-:Y:S01]  /*14380*/  FMUL.FTZ R70, R12, R70 ;  /* 0x000000460c467220 */ /* 0x000fe20000410000 */
[----:B------:R-:W-:Y:S01]  /*14390*/  IADD3 R23, R10, R15, RZ ;  /* 0x0000000f0a177210 */ /* 0x000fe20007ffe0ff */
        /* <DEDUP_REMOVED lines=9> */
[----:B------:R-:W-:Y:S01]  /*14430*/  STS [R19], R56 ;  /* 0x0000003813007388 */ /* 0x000fe20000000800 */
        /* <DEDUP_REMOVED lines=18> */
[C---:B------:R-:W-:Y:S01]  /*14560*/  FMUL.FTZ R93, R9.reuse, R93 ;  /* 0x0000005d095d7220 */ /* 0x040fe20000410000 */
[----:B------:R-:W-:Y:S01]  /*14570*/  STS [R19+0x2400], R54 ;  /* 0x0024003613007388 */ /* 0x000fe20000000800 */
[----:B------:R-:W-:Y:S01]  /*14580*/  FMUL.FTZ R104, R9, R104 ;  /* 0x0000006809687220 */ /* 0x000fe20000410000 */
[----:B------:R-:W-:Y:S01]  /*14590*/  IADD3 R27, R19, R10, RZ ;  /* 0x0000000a131b7210 */ /* 0x000fe20007ffe0ff */
        /* <DEDUP_REMOVED lines=84> */
[----:B------:R-:W-:Y:S01]  /*14ae0*/  FMUL.FTZ R7, R7, R133 ;  /* 0x0000008507077220 */ /* 0x000fe20000410000 */
[----:B------:R-:W-:Y:S01]  /*14af0*/  STS [R13+0x6400], R98 ;  /* 0x006400620d007388 */ /* 0x000fe20000000800 */
[C---:B------:R-:W-:Y:S01]  /*14b00*/  FMUL.FTZ R134, R12.reuse, R134 ;  /* 0x000000860c867220 */ /* 0x040fe20000410000 */
[----:B------:R-:W-:Y:S01]  /*14b10*/  F2FP.BF16.PACK_AB R150, R151, R150 ;  /* 0x000000969796723e */ /* 0x000fe200000010ff */
[----:B------:R-:W-:Y:S01]  /*14b20*/  FMUL.FTZ R135, R12, R135 ;  /* 0x000000870c877220 */ /* 0x000fe20000410000 */
[----:B------:R-:W-:Y:S01]  /*14b30*/  STS [R15+0x6000], R100 ;  /* 0x006000640f007388 */ /* 0x000fe20000000800 */
[----:B------:R-:W-:Y:S01]  /*14b40*/  F2FP.BF16.PACK_AB R144, R145, R144 ;  /* 0x000000909190723e */ /* 0x000fe200000010ff */
[----:B------:R-:W-:Y:S01]  /*14b50*/  UIADD3 UR9, UP2, UP1, UR9, UR26, UR14 ;  /* 0x0000001a09097290 */ /* 0x000fe2000f95e00e */
[----:B------:R-:W-:Y:S01]  /*14b60*/  F2FP.BF16.PACK_AB R146, R147, R146 ;  /* 0x000000929392723e */ /* 0x000fe200000010ff */
[----:B------:R-:W-:Y:S01]  /*14b70*/  STS [R15+0x6400], R102 ;  /* 0x006400660f007388 */ /* 0x000fe20000000800 */
[----:B------:R-:W-:Y:S01]  /*14b80*/  F2FP.BF16.PACK_AB R9, R9, R136 ;  /* 0x000000880909723e */ /* 0x000fe200000010ff */
[----:B----4-:R-:W-:Y:S01]  /*14b90*/  @P6 FMUL.FTZ R10, R3, 0.69314718246459960938 ;  /* 0x3f317218030a6820 */ /* 0x010fe20000410000 */
[----:B------:R-:W-:Y:S01]  /*14ba0*/  F2FP.BF16.PACK_AB R138, R139, R138 ;  /* 0x0000008a8b8a723e */ /* 0x000fe200000010ff */
[----:B------:R-:W-:Y:S01]  /*14bb0*/  STS [R17+0x4000], R152 ;  /* 0x0040009811007388 */ /* 0x000fe20000000800 */
[----:B------:R-:W-:Y:S01]  /*14bc0*/  F2FP.BF16.PACK_AB R140, R141, R140 ;  /* 0x0000008c8d8c723e */ /* 0x000fe200000010ff */
[----:B------:R-:W-:Y:S01]  /*14bd0*/  @P5 FMUL.FTZ R3, R2, 0.69314718246459960938 ;  /* 0x3f31721802035820 */ /* 0x000fe20000410000 */
[----:B------:R-:W-:Y:S01]  /*14be0*/  F2FP.BF16.PACK_AB R142, R143, R142 ;  /* 0x0000008e8f8e723e */ /* 0x000fe200000010ff */
[----:B------:R-:W-:Y:S01]  /*14bf0*/  STS [R17+0x4400], R154 ;  /* 0x0044009a11007388 */ /* 0x000fe20000000800 */
[----:B------:R-:W-:Y:S01]  /*14c00*/  F2FP.BF16.PACK_AB R7, R7, R132 ;  /* 0x000000840707723e */ /* 0x000fe200000010ff */
[----:B------:R-:W-:Y:S01]  /*14c10*/  @P4 FMUL.FTZ R4, R4, 0.69314718246459960938 ;  /* 0x3f31721804044820 */ /* 0x000fe20000410000 */
[----:B------:R-:W-:Y:S01]  /*14c20*/  F2FP.BF16.PACK_AB R134, R135, R134 ;  /* 0x000000868786723e */ /* 0x000fe200000010ff */
[----:B------:R-:W-:Y:S01]  /*14c30*/  STS [R19+0x4000], R116 ;  /* 0x0040007413007388 */ /* 0x000fe20000000800 */
[----:B------:R-:W-:Y:S01]  /*14c40*/  LOP3.LUT P0, RZ, R5, 0x3, RZ, 0xc0, !PT ;  /* 0x0000000305ff7812 */ /* 0x000fe2000780c0ff */
[----:B------:R-:W-:Y:S01]  /*14c50*/  @P3 FMUL.FTZ R11, R11, 0.69314718246459960938 ;  /* 0x3f3172180b0b3820 */ /* 0x000fe20000410000 */
[----:B------:R-:W-:Y:S01]  /*14c60*/  UIADD3.X UR4, UR4, UR27, UR5, UP2, UP1 ;  /* 0x0000001b04047290 */ /* 0x000fe200097e2405 */
[----:B------:R-:W-:Y:S01]  /*14c70*/  STS [R19+0x4400], R118 ;  /* 0x0044007613007388 */ /* 0x000fe20000000800 */
[----:B------:R-:W-:Y:S01]  /*14c80*/  @!UP0 UMOV UR12, UR20 ;  /* 0x00000014000c8c82 */ /* 0x000fe20008000000 */
[----:B------:R-:W-:Y:S01]  /*14c90*/  MOV R6, 0x7f800000 ;  /* 0x7f80000000067802 */ /* 0x000fe20000000f00 */
[----:B------:R-:W-:Y:S01]  /*14ca0*/  @P6 FFMA.FTZ R6, R167, c[0x0][0x238], R10 ;  /* 0x00008e00a7066a23 */ /* 0x000fe2000001000a */
[----:B------:R-:W-:Y:S01]  /*14cb0*/  STS [R17+0x6000], R108 ;  /* 0x0060006c11007388 */ /* 0x000fe20000000800 */
[----:B------:R-:W-:Y:S01]  /*14cc0*/  MOV R0, 0x7f800000 ;  /* 0x7f80000000007802 */ /* 0x000fe20000000f00 */
[----:B------:R-:W-:Y:S01]  /*14cd0*/  @P4 FFMA.FTZ R0, R165, c[0x0][0x238], R4 ;  /* 0x00008e00a5004a23 */ /* 0x000fe20000010004 */
[----:B------:R-:W-:Y:S01]  /*14ce0*/  MOV R5, 0x7f800000 ;  /* 0x7f80000000057802 */ /* 0x000fe20000000f00 */
[----:B------:R-:W-:Y:S01]  /*14cf0*/  STS [R17+0x6400], R110 ;  /* 0x0064006e11007388 */ /* 0x000fe20000000800 */
[----:B------:R-:W-:-:S03]  /*14d00*/  @P3 FFMA.FTZ R5, R18, c[0x0][0x238], R11 ;  /* 0x00008e0012053a23 */ /* 0x000fc6000001000b */
        /* <DEDUP_REMOVED lines=17> */
[----:B------:R2:W-:Y:S04]  /*14e20*/  STS [R27+0x6400], R134 ;  /* 0x006400861b007388 */ /* 0x0005e80000000800 */
[----:B------:R-:W-:Y:S01]  /*14e30*/  BAR.SYNC.DEFER_BLOCKING 0x0 ;  /* 0x0000000000007b1d */ /* 0x000fe20000010000 */
[----:B-1----:R-:W-:Y:S01]  /*14e40*/  MOV R7, 0x7f800000 ;  /* 0x7f80000000077802 */ /* 0x002fe20000000f00 */
[----:B------:R-:W-:-:S04]  /*14e50*/  @P5 FFMA.FTZ R7, R166, c[0x0][0x238], R3 ;  /* 0x00008e00a6075a23 */ /* 0x000fc80000010003 */
        /* <DEDUP_REMOVED lines=17> */
[----:B---34-:R-:W-:-:S04]  /*14f70*/  SHF.R.S32.HI R3, RZ, 0x1f, R8 ;  /* 0x0000001fff037819 */ /* 0x018fc80000011408 */
[----:B------:R-:W-:-:S04]  /*14f80*/  LEA.HI R3, R3, R8, RZ, 0x2 ;  /* 0x0000000803037211 */ /* 0x000fc800078f10ff */
[----:B------:R-:W-:-:S05]  /*14f90*/  LOP3.LUT R3, R3, 0xffffffc, RZ, 0xc0, !PT ;  /* 0x0ffffffc03037812 */ /* 0x000fca00078ec0ff */
[----:B------:R-:W-:-:S04]  /*14fa0*/  IMAD.IADD R2, R8, 0x1, -R3 ;  /* 0x0000000108027824 */ /* 0x000fc800078e0a03 */
        /* <DEDUP_REMOVED lines=15> */
[C---:B------:R-:W-:Y:S02]  /*150a0*/  @!P5 IADD3 R3, P0, R4.reuse, UR9, RZ ;  /* 0x000000090403dc10 */ /* 0x040fe4000ff1e0ff */
[----:B------:R-:W-:Y:S02]  /*150b0*/  @!P6 LEA.HI.X R17, R11, c[0x0][0x204], R2, 0x2, P1 ;  /* 0x000081000b11ea11 */ /* 0x000fe400008f1402 */
[----:B------:R-:W-:Y:S02]  /*150c0*/  @!P5 LEA.HI.X.SX32 R2, R4, UR4, 0x1, P0 ;  /* 0x000000040402dc11 */ /* 0x000fe400080f0eff */
[----:B------:R-:W-:Y:S01]  /*150d0*/  @!P5 LEA R18, P2, R3, c[0x0][0x200], 0x2 ;  /* 0x000080000312da11 */ /* 0x000fe200078410ff */
[----:B------:R3:W-:Y:S01]  /*150e0*/  @!P6 STG.E [R16.64], R6 ;  /* 0x000000061000e986 */ /* 0x0007e2000c101918 */
[----:B------:R-:W-:-:S02]  /*150f0*/  @!P4 IADD3 R4, P1, R10, UR9, RZ ;  /* 0x000000090a04cc10 */ /* 0x000fc4000ff3e0ff */
[----:B------:R-:W-:Y:S02]  /*15100*/  @!P3 IADD3 R8, P0, R9, UR9, RZ ;  /* 0x000000090908bc10 */ /* 0x000fe4000ff1e0ff */
[----:B------:R-:W-:Y:S02]  /*15110*/  @!P5 LEA.HI.X R19, R3, c[0x0][0x204], R2, 0x2, P2 ;  /* 0x000081000313da11 */ /* 0x000fe400010f1402 */
[----:B------:R-:W-:Y:S02]  /*15120*/  @!P4 LEA.HI.X.SX32 R3, R10, UR4, 0x1, P1 ;  /* 0x000000040a03cc11 */ /* 0x000fe400088f0eff */
[----:B------:R-:W-:Y:S01]  /*15130*/  @!P3 LEA.HI.X.SX32 R9, R9, UR4, 0x1, P0 ;  /* 0x000000040909bc11 */ /* 0x000fe200080f0eff */
[----:B------:R3:W-:Y:S01]  /*15140*/  @!P5 STG.E [R18.64], R7 ;  /* 0x000000071200d986 */ /* 0x0007e2000c101918 */
[----:B------:R-:W-:Y:S02]  /*15150*/  @!P4 LEA R10, P1, R4, c[0x0][0x200], 0x2 ;  /* 0x00008000040aca11 */ /* 0x000fe400078210ff */
[----:B------:R-:W-:-:S02]  /*15160*/  @!P3 LEA R2, P0, R8, c[0x0][0x200], 0x2 ;  /* 0x000080000802ba11 */ /* 0x000fc400078010ff */
[----:B------:R-:W-:Y:S02]  /*15170*/  @!P4 LEA.HI.X R11, R4, c[0x0][0x204], R3, 0x2, P1 ;  /* 0x00008100040bca11 */ /* 0x000fe400008f1403 */
[----:B------:R-:W-:-:S03]  /*15180*/  @!P3 LEA.HI.X R3, R8, c[0x0][0x204], R9, 0x2, P0 ;  /* 0x000081000803ba11 */ /* 0x000fc600000f1409 */
[----:B------:R3:W-:Y:S04]  /*15190*/  @!P4 STG.E [R10.64], R0 ;  /* 0x000000000a00c986 */ /* 0x0007e8000c101918 */
[----:B------:R3:W-:Y:S02]  /*151a0*/  @!P3 STG.E [R2.64], R5 ;  /* 0x000000050200b986 */ /* 0x0007e4000c101918 */
.L_x_896:
[----:B---34-:R-:W-:Y:S05]  /*151b0*/  BSYNC B0 ;  /* 0x0000000000007941 */ /* 0x018fea0003800000 */
.L_x_895:
[----:B------:R-:W3:Y:S01]  /*151c0*/  S2R R0, SR_CTAID.Z ;  /* 0x0000000000007919 */ /* 0x000ee20000002700 */
[----:B------:R-:W-:Y:S01]  /*151d0*/  IADD3 R4, P0, R232, UR12, RZ ;  /* 0x0000000ce8047c10 */ /* 0x000fe2000ff1e0ff */
[----:B------:R-:W-:Y:S01]  /*151e0*/  USHF.R.S32.HI UR6, URZ, 0x1f, UR10 ;  /* 0x0000001f3f067899 */ /* 0x000fe2000801140a */
[----:B------:R-:W-:Y:S01]  /*151f0*/  BSSY B0, `(.L_x_897) ;  /* 0x0000012000007945 */ /* 0x000fe20003800000 */
[----:B------:R-:W-:Y:S01]  /*15200*/  ULDC.64 UR4, c[0x0][0x1f0] ;  /* 0x00007c0000047ab9 */ /* 0x000fe20000000a00 */
[----:B------:R-:W-:Y:S01]  /*15210*/  IADD3.X R5, R233, UR7, RZ, P0, !PT ;  /* 0x00000007e9057c10 */ /* 0x000fe200087fe4ff */
[----:B------:R-:W-:Y:S01]  /*15220*/  UIMAD UR4, UR6, UR4, URZ ;  /* 0x00000004060472a4 */ /* 0x000fe2000f8e023f */
[----:B------:R-:W-:-:S03]  /*15230*/  ISETP.GE.AND P0, PT, R236, UR18, PT ;  /* 0x00000012ec007c0c */ /* 0x000fc6000bf06270 */
[----:B------:R-:W-:Y:S01]  /*15240*/  UIMAD UR4, UR10, UR5, UR4 ;  /* 0x000000050a0472a4 */ /* 0x000fe2000f8e0204 */
[----:B---3--:R-:W-:-:S05]  /*15250*/  IMAD.WIDE.U32 R4, R0, c[0x0][0x1f0], R4 ;  /* 0x00007c0000047a25 */ /* 0x008fca00078e0004 */
[----:B------:R-:W-:-:S04]  /*15260*/  IADD3 R7, R5, UR4, RZ ;  /* 0x0000000405077c10 */ /* 0x000fc8000fffe0ff */
        /* <DEDUP_REMOVED lines=8> */
[----:B-1----:R1:W-:Y:S04]  /*152f0*/  STG.E.128 [R2.64], R72 ;  /* 0x0000004802007986 */ /* 0x0023e8000c101d18 */
[----:B------:R1:W-:Y:S02]  /*15300*/  STG.E.128 [R2.64+0x80], R40 ;  /* 0x0000802802007986 */ /* 0x0003e4000c101d18 */
.L_x_898:
[----:B------:R-:W-:Y:S05]  /*15310*/  BSYNC B0 ;  /* 0x0000000000007941 */ /* 0x000fea0003800000 */
.L_x_897:
[----:B------:R-:W-:Y:S01]  /*15320*/  ISETP.GE.AND P0, PT, R225, UR18, PT ;  /* 0x00000012e1007c0c */ /* 0x000fe2000bf06270 */
[----:B------:R-:W-:-:S12]  /*15330*/  BSSY B0, `(.L_x_899) ;  /* 0x000000e000007945 */ /* 0x000fd80003800000 */
[----:B------:R-:W-:Y:S05]  /*15340*/  @P0 BRA `(.L_x_900) ;  /* 0x000000c000000947 */ /* 0x000fea0003800000 */
[----:B-1----:R-:W-:Y:S01]  /*15350*/  IADD3 R2, P0, R234, 0x10, RZ ;  /* 0x00000010ea027810 */ /* 0x002fe20007f1e0ff */
        /* <DEDUP_REMOVED lines=11> */
.L_x_900:
[----:B------:R-:W-:Y:S05]  /*15410*/  BSYNC B0 ;  /* 0x0000000000007941 */ /* 0x000fea0003800000 */
.L_x_899:
        /* <DEDUP_REMOVED lines=15> */
.L_x_902:
[----:B------:R-:W-:Y:S05]  /*15510*/  BSYNC B0 ;  /* 0x0000000000007941 */ /* 0x000fea0003800000 */
.L_x_901:
        /* <DEDUP_REMOVED lines=15> */
.L_x_904:
[----:B------:R-:W-:Y:S05]  /*15610*/  BSYNC B0 ;  /* 0x0000000000007941 */ /* 0x000fea0003800000 */
.L_x_903:
        /* <DEDUP_REMOVED lines=15> */
.L_x_906:
[----:B------:R-:W-:Y:S05]  /*15710*/  BSYNC B0 ;  /* 0x0000000000007941 */ /* 0x000fea0003800000 */
.L_x_905:
        /* <DEDUP_REMOVED lines=15> */
.L_x_908:
[----:B------:R-:W-:Y:S05]  /*15810*/  BSYNC B0 ;  /* 0x0000000000007941 */ /* 0x000fea0003800000 */
.L_x_907:
        /* <DEDUP_REMOVED lines=15> */
.L_x_910:
[----:B------:R-:W-:Y:S05]  /*15910*/  BSYNC B0 ;  /* 0x0000000000007941 */ /* 0x000fea0003800000 */
.L_x_909:
[----:B------:R-:W-:-:S13]  /*15920*/  ISETP.GE.AND P0, PT, R219, UR18, PT ;  /* 0x00000012db007c0c */ /* 0x000fda000bf06270 */
[----:B------:R-:W-:Y:S05]  /*15930*/  @P0 EXIT ;  /* 0x000000000000094d */ /* 0x000fea0003800000 */
[----:B------:R-:W-:Y:S02]  /*15940*/  IADD3 R0, P0, R234, 0x70, RZ ;  /* 0x00000070ea007810 */ /* 0x000fe40007f1e0ff */
[----:B------:R-:W-:Y:S02]  /*15950*/  MOV R5, R7 ;  /* 0x0000000700057202 */ /* 0x000fe40000000f00 */
[----:B------:R-:W-:-:S03]  /*15960*/  IADD3.X R234, RZ, R235, RZ, P0, !PT ;  /* 0x000000ebffea7210 */ /* 0x000fc600007fe4ff */
[----:B------:R-:W-:-:S04]  /*15970*/  IMAD.WIDE.U32 R4, R0, c[0x0][0x1e8], R4 ;  /* 0x00007a0000047a25 */ /* 0x000fc800078e0004 */
[----:B-1----:R-:W-:Y:S01]  /*15980*/  IMAD R3, R234, c[0x0][0x1e8], RZ ;  /* 0x00007a00ea037a24 */ /* 0x002fe200078e02ff */
[----:B------:R-:W-:-:S03]  /*15990*/  LEA R2, P0, R4, c[0x0][0x1d0], 0x1 ;  /* 0x0000740004027a11 */ /* 0x000fc600078008ff */
[----:B------:R-:W-:-:S05]  /*159a0*/  IMAD R3, R0, c[0x0][0x1ec], R3 ;  /* 0x00007b0000037a24 */ /* 0x000fca00078e0203 */
[----:B------:R-:W-:-:S04]  /*159b0*/  IADD3 R3, R5, R3, RZ ;  /* 0x0000000305037210 */ /* 0x000fc80007ffe0ff */
[----:B------:R-:W-:-:S05]  /*159c0*/  LEA.HI.X R3, R4, c[0x0][0x1d4], R3, 0x1, P0 ;  /* 0x0000750004037a11 */ /* 0x000fca00000f0c03 */
[----:B------:R-:W-:Y:S04]  /*159d0*/  STG.E.128 [R2.64], R44 ;  /* 0x0000002c02007986 */ /* 0x000fe8000c101d18 */
[----:B------:R-:W-:Y:S01]  /*159e0*/  STG.E.128 [R2.64+0x80], R76 ;  /* 0x0000804c02007986 */ /* 0x000fe2000c101d18 */
[----:B------:R-:W-:Y:S05]  /*159f0*/  EXIT ;  /* 0x000000000000794d */ /* 0x000fea0003800000 */
.L_x_881:
        /* <DEDUP_REMOVED lines=19> */
[----:B------:R-:W-:Y:S02]  /*15b30*/  @UP4 UIMAD UR7, UR23, UR7, UR15 ;  /* 0x00000007170742a4 */ /* 0x000fe4000f8e020f */
        /* <DEDUP_REMOVED lines=52> */
.L_x_912:
[----:B------:R-:W-:Y:S05]  /*15e80*/  BSYNC B0 ;  /* 0x0000000000007941 */ /* 0x000fea0003800000 */
.L_x_911:
[----:B------:R-:W-:Y:S01]  /*15e90*/  IADD3 R9, R10, 0x10, RZ ;  /* 0x000000100a097810 */ /* 0x000fe20007ffe0ff */
[----:B------:R-:W-:Y:S03]  /*15ea0*/  BSSY B0, `(.L_x_913) ;  /* 0x000000f000007945 */ /* 0x000fe60003800000 */
[----:B------:R-:W-:-:S13]  /*15eb0*/  ISETP.GE.AND P0, PT, R9, UR10, PT ;  /* 0x0000000a09007c0c */ /* 0x000fda000bf06270 */
        /* <DEDUP_REMOVED lines=13> */
.L_x_914:
[----:B------:R-:W-:Y:S05]  /*15f90*/  BSYNC B0 ;  /* 0x0000000000007941 */ /* 0x000fea0003800000 */
.L_x_913:
        /* <DEDUP_REMOVED lines=16> */
.L_x_916:
[----:B------:R-:W-:Y:S05]  /*160a0*/  BSYNC B0 ;  /* 0x0000000000007941 */ /* 0x000fea0003800000 */
.L_x_915:
        /* <DEDUP_REMOVED lines=16> */
.L_x_918:
[----:B------:R-:W-:Y:S05]  /*161b0*/  BSYNC B0 ;  /* 0x0000000000007941 */ /* 0x000fea0003800000 */
.L_x_917:
        /* <DEDUP_REMOVED lines=16> */
.L_x_920:
[----:B------:R-:W-:Y:S05]  /*162c0*/  BSYNC B0 ;  /* 0x0000000000007941 */ /* 0x000fea0003800000 */
.L_x_919:
        /* <DEDUP_REMOVED lines=16> */
.L_x_922:
[----:B------:R-:W-:Y:S05]  /*163d0*/  BSYNC B0 ;  /* 0x0000000000007941 */ /* 0x000fea0003800000 */
.L_x_921:
        /* <DEDUP_REMOVED lines=16> */
.L_x_924:
[----:B------:R-:W-:Y:S05]  /*164e0*/  BSYNC B0 ;  /* 0x0000000000007941 */ /* 0x000fea0003800000 */
.L_x_923:
[----:B-1----:R-:W-:Y:S01]  /*164f0*/  IADD3 R2, R10, 0x70, RZ ;  /* 0x000000700a027810 */ /* 0x002fe20007ffe0ff */
[----:B------:R-:W-:Y:S03]  /*16500*/  BSSY B0, `(.L_x_925) ;  /* 0x000000e000007945 */ /* 0x000fe60003800000 */
[----:B------:R-:W-:-:S13]  /*16510*/  ISETP.GE.AND P0, PT, R2, UR10, PT ;  /* 0x0000000a02007c0c */ /* 0x000fda000bf06270 */
[----:B------:R-:W-:Y:S05]  /*16520*/  @P0 BRA `(.L_x_926) ;  /* 0x000000b000000947 */ /* 0x000fea0003800000 */
[----:B------:R-:W-:Y:S02]  /*16530*/  IADD3 R3, P0, R16, 0x70, RZ ;  /* 0x0000007010037810 */ /* 0x000fe40007f1e0ff */
[----:B------:R-:W-:Y:S02]  /*16540*/  MOV R13, R15 ;  /* 0x0000000f000d7202 */ /* 0x000fe40000000f00 */
[----:B------:R-:W-:-:S03]  /*16550*/  IADD3.X R0, RZ, R17, RZ, P0, !PT ;  /* 0x00000011ff007210 */ /* 0x000fc600007fe4ff */
        /* <DEDUP_REMOVED lines=8> */
.L_x_926:
[----:B------:R-:W-:Y:S05]  /*165e0*/  BSYNC B0 ;  /* 0x0000000000007941 */ /* 0x000fea0003800000 */
.L_x_925:
[----:B------:R-:W-:-:S04]  /*165f0*/  LOP3.LUT P6, RZ, R18, 0x7, RZ, 0xc0, !PT ;  /* 0x0000000712ff7812 */ /* 0x000fc800078cc0ff */
[----:B------:R-:W-:Y:S02]  /*16600*/  ISETP.GE.OR P2, PT, R10, UR10, P6 ;  /* 0x0000000a0a007c0c */ /* 0x000fe4000b746670 */
[----:B------:R-:W-:Y:S02]  /*16610*/  ISETP.GE.OR P1, PT, R9, UR10, P6 ;  /* 0x0000000a09007c0c */ /* 0x000fe4000b726670 */
[----:B------:R-:W-:Y:S02]  /*16620*/  ISETP.GE.OR P5, PT, R8, UR10, P6 ;  /* 0x0000000a08007c0c */ /* 0x000fe4000b7a6670 */
[----:B------:R-:W-:Y:S02]  /*16630*/  ISETP.GE.OR P4, PT, R7, UR10, P6 ;  /* 0x0000000a07007c0c */ /* 0x000fe4000b786670 */
[----:B------:R-:W-:-:S05]  /*16640*/  ISETP.GE.OR P3, PT, R6, UR10, P6 ;  /* 0x0000000a06007c0c */ /* 0x000fca000b766670 */
[----:B------:R-:W-:Y:S02]  /*16650*/  @!P2 IMAD R0, R10, UR16, RZ ;  /* 0x000000100a00ac24 */ /* 0x000fe4000f8e02ff */
[----:B------:R-:W-:Y:S02]  /*16660*/  @!P1 IMAD R9, R9, UR16, RZ ;  /* 0x0000001009099c24 */ /* 0x000fe4000f8e02ff */
[----:B------:R-:W-:Y:S01]  /*16670*/  @!P5 IMAD R8, R8, UR16, RZ ;  /* 0x000000100808dc24 */ /* 0x000fe2000f8e02ff */
[----:B------:R-:W-:Y:S01]  /*16680*/  @!P2 IADD3 R3, P0, R0, UR8, RZ ;  /* 0x000000080003ac10 */ /* 0x000fe2000ff1e0ff */
[----:B------:R-:W-:Y:S02]  /*16690*/  @!P4 IMAD R7, R7, UR16, RZ ;  /* 0x000000100707cc24 */ /* 0x000fe4000f8e02ff */
[----:B------:R-:W-:Y:S01]  /*166a0*/  @!P3 IMAD R6, R6, UR16, RZ ;  /* 0x000000100606bc24 */ /* 0x000fe2000f8e02ff */
[----:B------:R-:W-:Y:S02]  /*166b0*/  @!P2 LEA.HI.X.SX32 R0, R0, UR6, 0x1, P0 ;  /* 0x000000060000ac11 */ /* 0x000fe400080f0eff */
[----:B------:R-:W-:-:S04]  /*166c0*/  @!P2 LEA R10, P0, R3, c[0x0][0x200], 0x2 ;  /* 0x00008000030aaa11 */ /* 0x000fc800078010ff */
[----:B------:R-:W-:Y:S01]  /*166d0*/  @!P2 LEA.HI.X R11, R3, c[0x0][0x204], R0, 0x2, P0 ;  /* 0x00008100030baa11 */ /* 0x000fe200000f1400 */
[----:B------:R-:W-:Y:S01]  /*166e0*/  @!P2 IMAD.MOV.U32 R3, RZ, RZ, 0x7f800000 ;  /* 0x7f800000ff03a424 */ /* 0x000fe200078e00ff */
[----:B------:R-:W-:-:S04]  /*166f0*/  @!P1 IADD3 R0, P0, R9, UR8, RZ ;  /* 0x0000000809009c10 */ /* 0x000fc8000ff1e0ff */
[----:B------:R2:W-:Y:S01]  /*16700*/  @!P2 STG.E [R10.64], R3 ;  /* 0x000000030a00a986 */ /* 0x0005e2000c101918 */
[----:B------:R-:W-:Y:S02]  /*16710*/  @!P1 LEA.HI.X.SX32 R9, R9, UR6, 0x1, P0 ;  /* 0x0000000609099c11 */ /* 0x000fe400080f0eff */
[----:B-1----:R-:W-:Y:S02]  /*16720*/  @!P1 LEA R14, P2, R0, c[0x0][0x200], 0x2 ;  /* 0x00008000000e9a11 */ /* 0x002fe400078410ff */
[----:B------:R-:W-:Y:S02]  /*16730*/  @!P5 IADD3 R12, P0, R8, UR8, RZ ;  /* 0x00000008080cdc10 */ /* 0x000fe4000ff1e0ff */
[----:B------:R-:W-:Y:S02]  /*16740*/  @!P1 LEA.HI.X R15, R0, c[0x0][0x204], R9, 0x2, P2 ;  /* 0x00008100000f9a11 */ /* 0x000fe400010f1409 */
[----:B------:R-:W-:Y:S02]  /*16750*/  @!P5 LEA.HI.X.SX32 R9, R8, UR6, 0x1, P0 ;  /* 0x000000060809dc11 */ /* 0x000fe400080f0eff */
[----:B------:R-:W-:-:S02]  /*16760*/  @!P5 LEA R8, P2, R12, c[0x0][0x200], 0x2 ;  /* 0x000080000c08da11 */ /* 0x000fc400078410ff */
[----:B------:R-:W-:Y:S02]  /*16770*/  @!P4 IADD3 R0, P0, R7, UR8, RZ ;  /* 0x000000080700cc10 */ /* 0x000fe4000ff1e0ff */
[----:B------:R-:W-:Y:S02]  /*16780*/  @!P5 LEA.HI.X R9, R12, c[0x0][0x204], R9, 0x2, P2 ;  /* 0x000081000c09da11 */ /* 0x000fe400010f1409 */
[----:B------:R-:W-:Y:S02]  /*16790*/  ISETP.GE.OR P2, PT, R5, UR10, P6 ;  /* 0x0000000a05007c0c */ /* 0x000fe4000b746670 */
[----:B------:R-:W-:Y:S02]  /*167a0*/  @!P4 LEA.HI.X.SX32 R7, R7, UR6, 0x1, P0 ;  /* 0x000000060707cc11 */ /* 0x000fe400080f0eff */
[----:B--2---:R-:W-:Y:S01]  /*167b0*/  @!P4 LEA R10, P0, R0, c[0x0][0x200], 0x2 ;  /* 0x00008000000aca11 */ /* 0x004fe200078010ff */
[----:B------:R-:W-:-:S08]  /*167c0*/  @!P1 IMAD.MOV.U32 R3, RZ, RZ, 0x7f800000 ;  /* 0x7f800000ff039424 */ /* 0x000fd000078e00ff */
[----:B------:R-:W-:Y:S01]  /*167d0*/  @!P2 IMAD R5, R5, UR16, RZ ;  /* 0x000000100505ac24 */ /* 0x000fe2000f8e02ff */
[----:B------:R-:W-:Y:S01]  /*167e0*/  @!P4 LEA.HI.X R11, R0, c[0x0][0x204], R7, 0x2, P0 ;  /* 0x00008100000bca11 */ /* 0x000fe200000f1407 */
[----:B------:R-:W-:Y:S01]  /*167f0*/  @!P2 IMAD.MOV.U32 R21, RZ, RZ, 0x7f800000 ;  /* 0x7f800000ff15a424 */ /* 0x000fe200078e00ff */
[----:B------:R-:W-:Y:S01]  /*16800*/  @!P3 IADD3 R0, P0, R6, UR8, RZ ;  /* 0x000000080600bc10 */ /* 0x000fe2000ff1e0ff */
[----:B------:R1:W-:Y:S01]  /*16810*/  @!P1 STG.E [R14.64], R3 ;  /* 0x000000030e009986 */ /* 0x0003e2000c101918 */
[----:B------:R-:W-:Y:S02]  /*16820*/  ISETP.GE.OR P1, PT, R4, UR10, P6 ;  /* 0x0000000a04007c0c */ /* 0x000fe4000b726670 */
[----:B------:R-:W-:Y:S02]  /*16830*/  @!P3 LEA.HI.X.SX32 R7, R6, UR6, 0x1, P0 ;  /* 0x000000060607bc11 */ /* 0x000fe400080f0eff */
[----:B------:R-:W-:Y:S02]  /*16840*/  @!P3 LEA R6, P0, R0, c[0x0][0x200], 0x2 ;  /* 0x000080000006ba11 */ /* 0x000fe400078010ff */
[----:B------:R-:W-:-:S02]  /*16850*/  ISETP.GE.OR P6, PT, R2, UR10, P6 ;  /* 0x0000000a02007c0c */ /* 0x000fc4000b7c6670 */
[----:B------:R-:W-:Y:S02]  /*16860*/  @!P3 LEA.HI.X R7, R0, c[0x0][0x204], R7, 0x2, P0 ;  /* 0x000081000007ba11 */ /* 0x000fe400000f1407 */
[----:B------:R-:W-:-:S03]  /*16870*/  @!P2 IADD3 R0, P0, R5, UR8, RZ ;  /* 0x000000080500ac10 */ /* 0x000fc6000ff1e0ff */
[----:B------:R-:W-:Y:S01]  /*16880*/  @!P1 IMAD R4, R4, UR16, RZ ;  /* 0x0000001004049c24 */ /* 0x000fe2000f8e02ff */
[----:B------:R-:W-:Y:S01]  /*16890*/  @!P2 LEA.HI.X.SX32 R5, R5, UR6, 0x1, P0 ;  /* 0x000000060505ac11 */ /* 0x000fe200080f0eff */
[----:B------:R-:W-:Y:S01]  /*168a0*/  @!P1 IMAD.MOV.U32 R19, RZ, RZ, 0x7f800000 ;  /* 0x7f800000ff139424 */ /* 0x000fe200078e00ff */
[----:B------:R-:W-:-:S04]  /*168b0*/  @!P2 LEA R12, P0, R0, c[0x0][0x200], 0x2 ;  /* 0x00008000000caa11 */ /* 0x000fc800078010ff */
[----:B------:R-:W-:Y:S02]  /*168c0*/  @!P2 LEA.HI.X R13, R0, c[0x0][0x204], R5, 0x2, P0 ;  /* 0x00008100000daa11 */ /* 0x000fe400000f1405 */
[----:B------:R-:W-:-:S04]  /*168d0*/  @!P1 IADD3 R0, P0, R4, UR8, RZ ;  /* 0x0000000804009c10 */ /* 0x000fc8000ff1e0ff */
[----:B------:R-:W-:Y:S01]  /*168e0*/  @!P1 LEA.HI.X.SX32 R5, R4, UR6, 0x1, P0 ;  /* 0x0000000604059c11 */ /* 0x000fe200080f0eff */
[----:B-1----:R-:W-:Y:S01]  /*168f0*/  @!P5 IMAD.MOV.U32 R3, RZ, RZ, 0x7f800000 ;  /* 0x7f800000ff03d424 */ /* 0x002fe200078e00ff */
[----:B------:R-:W-:Y:S01]  /*16900*/  @!P1 LEA R16, P0, R0, c[0x0][0x200], 0x2 ;  /* 0x0000800000109a11 */ /* 0x000fe200078010ff */
[----:B------:R-:W-:-:S03]  /*16910*/  @!P3 IMAD.MOV.U32 R15, RZ, RZ, 0x7f800000 ;  /* 0x7f800000ff0fb424 */ /* 0x000fc600078e00ff */
[----:B------:R-:W-:Y:S01]  /*16920*/  @!P1 LEA.HI.X R17, R0, c[0x0][0x204], R5, 0x2, P0 ;  /* 0x0000810000119a11 */ /* 0x000fe200000f1405 */
[----:B------:R-:W-:Y:S01]  /*16930*/  @!P4 IMAD.MOV.U32 R5, RZ, RZ, 0x7f800000 ;  /* 0x7f800000ff05c424 */ /* 0x000fe200078e00ff */
[----:B------:R1:W-:Y:S04]  /*16940*/  @!P5 STG.E [R8.64], R3 ;  /* 0x000000030800d986 */ /* 0x0003e8000c101918 */
        /* <DEDUP_REMOVED lines=13> */
.L_x_927:
        /* <DEDUP_REMOVED lines=14> */
.L_x_1411:


//--------------------- .text._ZN5flash16flash_fwd_kernelI23Flash_fwd_kernel_traitsILi128ELi128ELi32ELi4ELb0ELb0EN7cutlass10bfloat16_tE19Flash_kernel_traitsILi128ELi128ELi32ELi4ES3_EELb0ELb1ELb0ELb0ELb0ELb1ELb1ELb0EEEvNS_16Flash_fwd_paramsE --------------------------
	.section	.text._ZN5flash16flash_fwd_kernelI23Flash_fwd_kernel_traitsILi128ELi128ELi32ELi4ELb0ELb0EN7cutlass10bfloat16_tE19Flash_kernel_traitsILi128ELi128ELi32ELi4ES3_EELb0ELb1ELb0ELb0ELb0ELb1ELb1ELb0EEEvNS_16Flash_fwd_paramsE,"ax",@progbits
	.sectioninfo	@"SHI_REGISTERS=255"
	.align	128
        .global         _ZN5flash16flash_fwd_kernelI23Flash_fwd_kernel_traitsILi128ELi128ELi32ELi4ELb0ELb0EN7cutlass10bfloat16_tE19Flash_kernel_traitsILi128ELi128ELi32ELi4ES3_EELb0ELb1ELb0ELb0ELb0ELb1ELb1ELb0EEEvNS_16Flash_fwd_paramsE
        .type           _ZN5flash16flash_fwd_kernelI23Flash_fwd_kernel_traitsILi128ELi128ELi32ELi4ELb0ELb0EN7cutlass10bfloat16_tE19Flash_kernel_traitsILi128ELi128ELi32ELi4ES3_EELb0ELb1ELb0ELb0ELb0ELb1ELb1ELb0EEEvNS_16Flash_fwd_paramsE,@function
        .size           _ZN5flash16flash_fwd_kernelI23Flash_fwd_kernel_traitsILi128ELi128ELi32ELi4ELb0ELb0EN7cutlass10bfloat16_tE19Flash_kernel_traitsILi128ELi128ELi32ELi4ES3_EELb0ELb1ELb0ELb0ELb0ELb1ELb1ELb0EEEvNS_16Flash_fwd_paramsE,(.L_x_1412 - _ZN5flash16flash_fwd_kernelI23Flash_fwd_kernel_traitsILi128ELi128ELi32ELi4ELb0ELb0EN7cutlass10bfloat16_tE19Flash_kernel_traitsILi128ELi128ELi32ELi4ES3_EELb0ELb1ELb0ELb0ELb0ELb1ELb1ELb0EEEvNS_16Flash_fwd_paramsE)
        .other          _ZN5flash16flash_fwd_kernelI23Flash_fwd_kernel_traitsILi128ELi128ELi32ELi4ELb0ELb0EN7cutlass10bfloat16_tE19Flash_kernel_traitsILi128ELi128ELi32ELi4ES3_EELb0ELb1ELb0ELb0ELb0ELb1ELb1ELb0EEEvNS_16Flash_fwd_paramsE,@"STO_CUDA_ENTRY STV_DEFAULT"
_ZN5flash16flash_fwd_kernelI23Flash_fwd_kernel_traitsILi128ELi128ELi32ELi4ELb0ELb0EN7cutlass10bfloat16_tE19Flash_kernel_traitsILi128ELi128ELi32ELi4ES3_EELb0ELb1ELb0ELb0ELb0ELb1ELb1ELb0EEEvNS_16Flash_fwd_paramsE:
.text._ZN5flash16flash_fwd_kernelI23Flash_fwd_kernel_traitsILi128ELi128ELi32ELi4ELb0ELb0EN7cutlass10bfloat16_tE19Flash_kernel_traitsILi128ELi128ELi32ELi4ES3_EELb0ELb1ELb0ELb0ELb0ELb1ELb1ELb0EEEvNS_16Flash_fwd_paramsE:
        /* <DEDUP_REMOVED lines=56> */
.L_x_928:
[----:B------:R-:W-:Y:S02]  /*0380*/  ULDC UR6, c[0x0][0x218] ;  /* 0x0000860000067ab9 */ /* 0x000fe40000000800 */
.L_x_929:
        /* <DEDUP_REMOVED lines=69> */
.L_x_931:
        /* <DEDUP_REMOVED lines=46> */
.L_x_932:
[----:B------:R-:W-:Y:S01]  /*0ac0*/  SHF.R.S32.HI R26, RZ, 0x1f, R120 ;  /* 0x0000001fff1a7819 */ /* 0x000fe20000011478 */
[----:B------:R-:W1:Y:S01]  /*0ad0*/  S2R R3, SR_CTAID.X ;  /* 0x0000000000037919 */ /* 0x000e620000002500 */
[----:B------:R-:W-:Y:S02]  /*0ae0*/  UIADD3 UR11, -UR13, UR16, URZ ;  /* 0x000000100d0b7290 */ /* 0x000fe4000fffe13f */
[CC--:B------:R-:W-:Y:S01]  /*0af0*/  LEA.HI R2, R26.reuse, R120.reuse, RZ, 0x3 ;  /* 0x000000781a027211 */ /* 0x0c0fe200078f18ff */
[----:B------:R-:W2:Y:S01]  /*0b00*/  S2R R5, SR_CTAID.Z ;  /* 0x0000000000057919 */ /* 0x000ea20000002700 */
[----:B------:R-:W-:Y:S01]  /*0b10*/  ULDC.64 UR4, c[0x0][0x1a8] ;  /* 0x00006a0000047ab9 */ /* 0x000fe20000000a00 */
[----:B------:R-:W-:Y:S01]  /*0b20*/  LEA.HI R119, R26, R120, RZ, 0x5 ;  /* 0x000000781a777211 */ /* 0x000fe200078f28ff */
[----:B------:R-:W-:Y:S01]  /*0b30*/  UIMAD UR4, UR20, UR4, URZ ;  /* 0x00000004140472a4 */ /* 0x000fe2000f8e023f */
[----:B------:R-:W-:Y:S01]  /*0b40*/  LOP3.LUT R0, R2, 0xfffffff8, RZ, 0xc0, !PT ;  /* 0xfffffff802007812 */ /* 0x000fe200078ec0ff */
[----:B------:R-:W-:Y:S01]  /*0b50*/  UISETP.GE.AND UP0, UPT, UR8, 0x2, UPT ;  /* 0x000000020800788c */ /* 0x000fe2000bf06270 */
[----:B------:R-:W-:Y:S01]  /*0b60*/  SHF.R.S32.HI R28, RZ, 0x3, R2 ;  /* 0x00000003ff1c7819 */ /* 0x000fe20000011402 */
[----:B------:R-:W-:Y:S01]  /*0b70*/  UIMAD UR4, UR12, UR5, UR4 ;  /* 0x000000050c0472a4 */ /* 0x000fe2000f8e0204 */
[----:B------:R-:W-:Y:S01]  /*0b80*/  SHF.R.S32.HI R118, RZ, 0x5, R119 ;  /* 0x00000005ff767819 */ /* 0x000fe20000011477 */
[----:B------:R-:W-:Y:S01]  /*0b90*/  IMAD.IADD R32, R120, 0x1, -R0 ;  /* 0x0000000178207824 */ /* 0x000fe200078e0a00 */
[C---:B------:R-:W-:Y:S01]  /*0ba0*/  IADD3 R27, R28.reuse, 0x10, RZ ;  /* 0x000000101c1b7810 */ /* 0x040fe20007ffe0ff */
[----:B------:R-:W-:Y:S01]  /*0bb0*/  IMAD.SHL.U32 R0, R28, 0x40, RZ ;  /* 0x000000401c007824 */ /* 0x000fe200078e00ff */
[----:B------:R-:W-:Y:S01]  /*0bc0*/  SHF.R.S32.HI R29, RZ, 0x1f, R28 ;  /* 0x0000001fff1d7819 */ /* 0x000fe2000001141c */
[----:B------:R-:W-:Y:S01]  /*0bd0*/  IMAD.SHL.U32 R30, R32, 0x8, RZ ;  /* 0x00000008201e7824 */ /* 0x000fe200078e00ff */
[----:B------:R-:W-:-:S02]  /*0be0*/  ISETP.GE.AND P0, PT, R27, UR11, PT ;  /* 0x0000000b1b007c0c */ /* 0x000fc4000bf06270 */
[----:B------:R-:W-:Y:S01]  /*0bf0*/  IADD3 R7, R28, 0x20, RZ ;  /* 0x000000201c077810 */ /* 0x000fe20007ffe0ff */
[----:B------:R-:W-:Y:S01]  /*0c00*/  STL.64 [R1+0x20], R28 ;  /* 0x0000201c01007387 */ /* 0x000fe20000100a00 */
[----:B------:R-:W-:Y:S02]  /*0c10*/  LOP3.LUT R0, R0, 0x1c0, RZ, 0xc0, !PT ;  /* 0x000001c000007812 */ /* 0x000fe400078ec0ff */
[----:B------:R-:W-:Y:S01]  /*0c20*/  SHF.R.S32.HI R31, RZ, 0x1f, R30 ;  /* 0x0000001fff1f7819 */ /* 0x000fe2000001141e */
[----:B-1----:R-:W-:Y:S01]  /*0c30*/  IMAD.WIDE R34, R3, 0x80, R28 ;  /* 0x0000008003227825 */ /* 0x002fe200078e021c */
[----:B------:R-:W-:Y:S01]  /*0c40*/  IADD3 R2, P1, R30, UR6, RZ ;  /* 0x000000061e027c10 */ /* 0x000fe2000ff3e0ff */
[----:B------:R-:W-:Y:S01]  /*0c50*/  STL [R1+0x40], R27 ;  /* 0x0000401b01007387 */ /* 0x000fe20000100800 */
[----:B------:R-:W-:Y:S01]  /*0c60*/  ISETP.GE.AND P5, PT, R7, UR11, PT ;  /* 0x0000000b07007c0c */ /* 0x000fe2000bfa6270 */
[----:B------:R-:W-:Y:S01]  /*0c70*/  UMOV UR6, 0x5 ;  /* 0x0000000500067882 */ /* 0x000fe20000000000 */
[----:B------:R-:W-:Y:S01]  /*0c80*/  SHF.R.U32.HI R4, RZ, 0x3, R0 ;  /* 0x00000003ff047819 */ /* 0x000fe20000011600 */
[----:B------:R-:W-:Y:S01]  /*0c90*/  STL.64 [R1+0x8], R34 ;  /* 0x0000082201007387 */ /* 0x000fe20000100a00 */
[----:B------:R-:W-:-:S02]  /*0ca0*/  IADD3.X R3, R31, UR17, RZ, P1, !PT ;  /* 0x000000111f037c10 */ /* 0x000fc40008ffe4ff */
[----:B------:R-:W-:Y:S01]  /*0cb0*/  LOP3.LUT R0, R0, 0x38, R30, 0xf8, !PT ;  /* 0x0000003800007812 */ /* 0x000fe200078ef81e */
[----:B------:R-:W-:Y:S01]  /*0cc0*/  STL.64 [R1+0x28], R30 ;  /* 0x0000281e01007387 */ /* 0x000fe20000100a00 */
[----:B------:R-:W-:Y:S01]  /*0cd0*/  IADD3 R8, R28, 0x30, RZ ;  /* 0x000000301c087810 */ /* 0x000fe20007ffe0ff */
[----:B--2---:R-:W-:Y:S01]  /*0ce0*/  IMAD.WIDE.U32 R2, R5, c[0x0][0x1a8], R2 ;  /* 0x00006a0005027a25 */ /* 0x004fe200078e0002 */
[----:B------:R-:W-:Y:S01]  /*0cf0*/  LOP3.LUT R6, R0, R4, RZ, 0x3c, !PT ;  /* 0x0000000400067212 */ /* 0x000fe200078e3cff */
[----:B------:R1:W-:Y:S01]  /*0d00*/  STL [R1+0x4c], R7 ;  /* 0x00004c0701007387 */ /* 0x0003e20000100800 */
[----:B------:R-:W-:Y:S02]  /*0d10*/  LEA.HI R5, R26, R120, RZ, 0x6 ;  /* 0x000000781a057211 */ /* 0x000fe400078f30ff */
[----:B------:R-:W-:Y:S01]  /*0d20*/  @!P0 IADD3 R4, P2, R34, 0x10, RZ ;  /* 0x0000001022048810 */ /* 0x000fe20007f5e0ff */
[----:B------:R2:W-:Y:S01]  /*0d30*/  STL [R1+0x54], R8 ;  /* 0x0000540801007387 */ /* 0x0005e20000100800 */
[----:B------:R-:W-:Y:S01]  /*0d40*/  ISETP.GE.AND P1, PT, R28, UR11, PT ;  /* 0x0000000b1c007c0c */ /* 0x000fe2000bf26270 */
[----:B------:R-:W-:Y:S01]  /*0d50*/  IMAD.SHL.U32 R5, R5, 0x8, RZ ;  /* 0x0000000805057824 */ /* 0x000fe200078e00ff */
[----:B------:R-:W-:Y:S01]  /*0d60*/  ISETP.GE.AND P4, PT, R8, UR11, PT ;  /* 0x0000000b08007c0c */ /* 0x000fe2000bf86270 */
[----:B------:R-:W-:Y:S01]  /*0d70*/  @!P0 IMAD.X R0, RZ, RZ, R35, P2 ;  /* 0x000000ffff008224 */ /* 0x000fe200010e0623 */
[----:B------:R-:W-:-:S02]  /*0d80*/  @!P5 IADD3 R10, P2, R34, 0x20, RZ ;  /* 0x00000020220ad810 */ /* 0x000fc40007f5e0ff */
[----:B------:R-:W-:Y:S01]  /*0d90*/  LOP3.LUT R227, R6, 0xfffffe00, R5, 0xf8, !PT ;  /* 0xfffffe0006e37812 */ /* 0x000fe200078ef805 */
[----:B------:R-:W-:Y:S01]  /*0da0*/  @!P0 IMAD R0, R0, c[0x0][0x190], RZ ;  /* 0x0000640000008a24 */ /* 0x000fe200078e02ff */
[----:B------:R-:W-:Y:S01]  /*0db0*/  IADD3 R3, R3, UR4, RZ ;  /* 0x0000000403037c10 */ /* 0x000fe2000fffe0ff */
[----:B------:R-:W-:Y:S01]  /*0dc0*/  @!P5 IMAD.X R5, RZ, RZ, R35, P2 ;  /* 0x000000ffff05d224 */ /* 0x000fe200010e0623 */
[----:B------:R-:W-:Y:S01]  /*0dd0*/  IADD3 R23, R28, 0x50, RZ ;  /* 0x000000501c177810 */ /* 0x000fe20007ffe0ff */
[C---:B------:R-:W-:Y:S01]  /*0de0*/  @!P0 IMAD R20, R4.reuse, c[0x0][0x194], R0 ;  /* 0x0000650004148a24 */ /* 0x040fe200078e0200 */
[----:B------:R-:W-:Y:S01]  /*0df0*/  ULDC.64 UR4, c[0x0][0x198] ;  /* 0x0000660000047ab9 */ /* 0x000fe20000000a00 */
[----:B------:R-:W-:Y:S01]  /*0e00*/  @!P5 IMAD R5, R5, c[0x0][0x190], RZ ;  /* 0x000064000505da24 */ /* 0x000fe200078e02ff */
[----:B------:R-:W-:Y:S01]  /*0e10*/  USHF.L.U64.HI UR12, UR4, UR6, UR5 ;  /* 0x00000006040c7299 */ /* 0x000fe20008010205 */
[----:B------:R-:W-:Y:S01]  /*0e20*/  @!P1 IMAD R0, R35, c[0x0][0x190], RZ ;  /* 0x0000640023009a24 */ /* 0x000fe200078e02ff */
[----:B------:R-:W-:Y:S01]  /*0e30*/  USHF.L.U32 UR20, UR4, 0x5, URZ ;  /* 0x0000000504147899 */ /* 0x000fe2000800063f */
[----:B------:R-:W-:Y:S01]  /*0e40*/  @!P0 IMAD.WIDE.U32 R14, R4, c[0x0][0x190], R2 ;  /* 0x00006400040e8a25 */ /* 0x000fe200078e0002 */
[----:B-1----:R-:W-:-:S03]  /*0e50*/  IADD3 R7, R28, 0x40, RZ ;  /* 0x000000401c077810 */ /* 0x002fc60007ffe0ff */
[----:B------:R-:W-:Y:S02]  /*0e60*/  @!P5 IMAD R19, R10, c[0x0][0x194], R5 ;  /* 0x000065000a13da24 */ /* 0x000fe400078e0205 */
[C---:B------:R-:W-:Y:S01]  /*0e70*/  @!P1 IMAD R0, R34.reuse, c[0x0][0x194], R0 ;  /* 0x0000650022009a24 */ /* 0x040fe200078e0200 */
[----:B------:R-:W-:Y:S01]  /*0e80*/  ISETP.GE.AND P3, PT, R7, UR11, PT ;  /* 0x0000000b07007c0c */ /* 0x000fe2000bf66270 */
[C---:B------:R-:W-:Y:S01]  /*0e90*/  @!P1 IMAD.WIDE.U32 R4, R34.reuse, c[0x0][0x190], R2 ;  /* 0x0000640022049a25 */ /* 0x040fe200078e0002 */
[----:B--2---:R-:W-:Y:S01]  /*0ea0*/  @!P4 IADD3 R8, P6, R34, 0x30, RZ ;  /* 0x000000302208c810 */ /* 0x004fe20007fde0ff */
[----:B------:R1:W-:Y:S02]  /*0eb0*/  STL [R1+0x58], R7 ;  /* 0x0000580701007387 */ /* 0x0003e40000100800 */
[----:B------:R-:W-:Y:S02]  /*0ec0*/  @!P1 IMAD.IADD R0, R5, 0x1, R0 ;  /* 0x0000000105009824 */ /* 0x000fe400078e0200 */
[----:B------:R-:W-:Y:S01]  /*0ed0*/  @!P4 IMAD.X R6, RZ, RZ, R35, P6 ;  /* 0x000000ffff06c224 */ /* 0x000fe200030e0623 */
[----:B------:R-:W-:Y:S01]  /*0ee0*/  STL [R1+0x44], R23 ;  /* 0x0000441701007387 */ /* 0x000fe20000100800 */
[----:B------:R-:W-:-:S04]  /*0ef0*/  @!P5 IMAD.WIDE.U32 R10, R10, c[0x0][0x190], R2 ;  /* 0x000064000a0ada25 */ /* 0x000fc800078e0002 */
[----:B------:R-:W-:Y:S01]  /*0f00*/  @!P3 IADD3 R16, P2, R34, 0x40, RZ ;  /* 0x000000402210b810 */ /* 0x000fe20007f5e0ff */
[----:B------:R-:W-:Y:S02]  /*0f10*/  @!P4 IMAD R6, R6, c[0x0][0x190], RZ ;  /* 0x000064000606ca24 */ /* 0x000fe400078e02ff */
[----:B------:R-:W-:Y:S02]  /*0f20*/  @!P5 IMAD.IADD R11, R11, 0x1, R19 ;  /* 0x000000010b0bd824 */ /* 0x000fe400078e0213 */
[----:B------:R-:W-:Y:S01]  /*0f30*/  @!P4 IMAD R18, R8, c[0x0][0x194], R6 ;  /* 0x000065000812ca24 */ /* 0x000fe200078e0206 */
[----:B------:R-:W-:Y:S01]  /*0f40*/  @!P0 LEA R6, P6, R14, c[0x0][0x160], 0x1 ;  /* 0x000058000e068a11 */ /* 0x000fe200078c08ff */
[----:B------:R-:W-:Y:S02]  /*0f50*/  IMAD.SHL.U32 R227, R227, 0x2, RZ ;  /* 0x00000002e3e37824 */ /* 0x000fe400078e00ff */
[----:B------:R-:W-:-:S04]  /*0f60*/  @!P4 IMAD.WIDE.U32 R8, R8, c[0x0][0x190], R2 ;  /* 0x000064000808ca25 */ /* 0x000fc800078e0002 */
[----:B-1----:R-:W-:Y:S01]  /*0f70*/  @!P3 IMAD.X R7, RZ, RZ, R35, P2 ;  /* 0x000000ffff07b224 */ /* 0x002fe200010e0623 */
[----:B------:R-:W-:-:S03]  /*0f80*/  @!P1 LEA R12, P2, R4, c[0x0][0x160], 0x1 ;  /* 0x00005800040c9a11 */ /* 0x000fc600078408ff */
[----:B------:R-:W-:Y:S01]  /*0f90*/  @!P3 IMAD R7, R7, c[0x0][0x190], RZ ;  /* 0x000064000707ba24 */ /* 0x000fe200078e02ff */
[----:B------:R-:W-:Y:S01]  /*0fa0*/  @!P1 LEA.HI.X R13, R4, c[0x0][0x164], R0, 0x1, P2 ;  /* 0x00005900040d9a11 */ /* 0x000fe200010f0c00 */
[----:B------:R-:W-:Y:S01]  /*0fb0*/  @!P0 IMAD.IADD R0, R15, 0x1, R20 ;  /* 0x000000010f008824 */ /* 0x000fe200078e0214 */
[----:B------:R-:W-:Y:S01]  /*0fc0*/  @!P5 LEA R20, P2, R10, c[0x0][0x160], 0x1 ;  /* 0x000058000a14da11 */ /* 0x000fe200078408ff */
[----:B------:R-:W-:Y:S02]  /*0fd0*/  @!P3 IMAD R17, R16, c[0x0][0x194], R7 ;  /* 0x000065001011ba24 */ /* 0x000fe400078e0207 */
[----:B------:R-:W-:Y:S01]  /*0fe0*/  @!PT LDS RZ, [RZ] ;  /* 0x00000000fffff984 */ /* 0x000fe20000000800 */
[----:B------:R-:W-:Y:S01]  /*0ff0*/  @!PT LDS RZ, [RZ] ;  /* 0x00000000fffff984 */ /* 0x000fe20000000800 */
[----:B------:R-:W-:Y:S01]  /*1000*/  @!PT LDS RZ, [RZ] ;  /* 0x00000000fffff984 */ /* 0x000fe20000000800 */
[----:B------:R1:W-:Y:S01]  /*1010*/  @!P1 LDGSTS.E.BYPASS.LTC128B.128 [R227], [R12.64] ;  /* 0x000000000ce39fae */ /* 0x0003e2000b901d52 */
[----:B------:R-:W-:Y:S01]  /*1020*/  @!P0 LEA.HI.X R7, R14, c[0x0][0x164], R0, 0x1, P6 ;  /* 0x000059000e078a11 */ /* 0x000fe200030f0c00 */
[----:B------:R-:W-:Y:S01]  /*1030*/  @!P3 IMAD.WIDE.U32 R4, R16, c[0x0][0x190], R2 ;  /* 0x000064001004ba25 */ /* 0x000fe200078e0002 */
[----:B------:R-:W-:Y:S01]  /*1040*/  @!P5 LEA.HI.X R21, R10, c[0x0][0x164], R11, 0x1, P2 ;  /* 0x000059000a15da11 */ /* 0x000fe200010f0c0b */
[----:B------:R1:W-:Y:S01]  /*1050*/  @!P1 LDGSTS.E.BYPASS.LTC128B.128 [R227+0x4000], [R12.64+0x80] ;  /* 0x040000800ce39fae */ /* 0x0003e2000b901d52 */
[----:B------:R-:W-:Y:S01]  /*1060*/  ISETP.GE.AND P2, PT, R23, UR11, PT ;  /* 0x0000000b17007c0c */ /* 0x000fe2000bf46270 */
[----:B------:R-:W-:Y:S01]  /*1070*/  @!P4 IMAD.IADD R0, R9, 0x1, R18 ;  /* 0x000000010900c824 */ /* 0x000fe200078e0212 */
[----:B------:R-:W-:Y:S01]  /*1080*/  @!P4 LEA R16, P1, R8, c[0x0][0x160], 0x1 ;  /* 0x000058000810ca11 */ /* 0x000fe200078208ff */
[----:B------:R-:W-:Y:S01]  /*1090*/  @!P3 IMAD.IADD R5, R5, 0x1, R17 ;  /* 0x000000010505b824 */ /* 0x000fe200078e0211 */
[----:B------:R-:W-:Y:S01]  /*10a0*/  IADD3 R10, R28, 0x60, RZ ;  /* 0x000000601c0a7810 */ /* 0x000fe20007ffe0ff */
[----:B------:R2:W-:Y:S01]  /*10b0*/  @!P0 LDGSTS.E.BYPASS.LTC128B.128 [R227+0x800], [R6.64] ;  /* 0x0080000006e38fae */ /* 0x0005e2000b901d52 */
[----:B------:R-:W-:-:S02]  /*10c0*/  @!P4 LEA.HI.X R17, R8, c[0x0][0x164], R0, 0x1, P1 ;  /* 0x000059000811ca11 */ /* 0x000fc400008f0c00 */
[----:B------:R-:W-:Y:S01]  /*10d0*/  ISETP.GE.AND P1, PT, R10, UR11, PT ;  /* 0x0000000b0a007c0c */ /* 0x000fe2000bf26270 */
[----:B------:R2:W-:Y:S01]  /*10e0*/  @!P0 LDGSTS.E.BYPASS.LTC128B.128 [R227+0x4800], [R6.64+0x80] ;  /* 0x0480008006e38fae */ /* 0x0005e2000b901d52 */
[----:B------:R-:W-:Y:S02]  /*10f0*/  @!P3 LEA R24, P6, R4, c[0x0][0x160], 0x1 ;  /* 0x000058000418ba11 */ /* 0x000fe400078c08ff */
[----:B------:R-:W-:Y:S01]  /*1100*/  IADD3 R0, R28, 0x70, RZ ;  /* 0x000000701c007810 */ /* 0x000fe20007ffe0ff */
[----:B------:R-:W-:Y:S01]  /*1110*/  STL [R1+0x48], R10 ;  /* 0x0000480a01007387 */ /* 0x000fe20000100800 */
[----:B------:R-:W-:Y:S02]  /*1120*/  @!P3 LEA.HI.X R25, R4, c[0x0][0x164], R5, 0x1, P6 ;  /* 0x000059000419ba11 */ /* 0x000fe400030f0c05 */
[----:B------:R-:W-:Y:S01]  /*1130*/  ISETP.GE.AND P0, PT, R0, UR11, PT ;  /* 0x0000000b00007c0c */ /* 0x000fe2000bf06270 */
[----:B------:R3:W-:Y:S04]  /*1140*/  STL [R1+0x50], R0 ;  /* 0x0000500001007387 */ /* 0x0007e80000100800 */
[----:B------:R4:W-:Y:S04]  /*1150*/  @!P5 LDGSTS.E.BYPASS.LTC128B.128 [R227+0x1000], [R20.64] ;  /* 0x0100000014e3dfae */ /* 0x0009e8000b901d52 */
[----:B------:R4:W-:Y:S04]  /*1160*/  @!P5 LDGSTS.E.BYPASS.LTC128B.128 [R227+0x5000], [R20.64+0x80] ;  /* 0x0500008014e3dfae */ /* 0x0009e8000b901d52 */
[----:B------:R5:W-:Y:S04]  /*1170*/  @!P4 LDGSTS.E.BYPASS.LTC128B.128 [R227+0x1800], [R16.64] ;  /* 0x0180000010e3cfae */ /* 0x000be8000b901d52 */
[----:B------:R5:W-:Y:S01]  /*1180*/  @!P4 LDGSTS.E.BYPASS.LTC128B.128 [R227+0x5800], [R16.64+0x80] ;  /* 0x0580008010e3cfae */ /* 0x000be2000b901d52 */
[----:B--2---:R-:W-:-:S03]  /*1190*/  @!P2 IADD3 R6, P6, R34, 0x50, RZ ;  /* 0x000000502206a810 */ /* 0x004fc60007fde0ff */
[----:B------:R2:W-:Y:S04]  /*11a0*/  @!P3 LDGSTS.E.BYPASS.LTC128B.128 [R227+0x2000], [R24.64] ;  /* 0x0200000018e3bfae */ /* 0x0005e8000b901d52 */
[----:B------:R2:W-:Y:S01]  /*11b0*/  @!P3 LDGSTS.E.BYPASS.LTC128B.128 [R227+0x6000], [R24.64+0x80] ;  /* 0x0600008018e3bfae */ /* 0x0005e2000b901d52 */
[----:B---3--:R-:W-:Y:S01]  /*11c0*/  @!P2 IMAD.X R0, RZ, RZ, R35, P6 ;  /* 0x000000ffff00a224 */ /* 0x008fe200030e0623 */
[----:B------:R-:W-:-:S03]  /*11d0*/  @!P1 IADD3 R5, P6, R34, 0x60, RZ ;  /* 0x0000006022059810 */ /* 0x000fc60007fde0ff */
[----:B------:R-:W-:Y:S02]  /*11e0*/  @!P2 IMAD R0, R0, c[0x0][0x190], RZ ;  /* 0x000064000000aa24 */ /* 0x000fe400078e02ff */
[----:B------:R-:W-:Y:S01]  /*11f0*/  @!P1 IMAD.X R4, RZ, RZ, R35, P6 ;  /* 0x000000ffff049224 */ /* 0x000fe200030e0623 */
[----:B------:R-:W-:Y:S01]  /*1200*/  @!P0 IADD3 R9, P6, R34, 0x70, RZ ;  /* 0x0000007022098810 */ /* 0x000fe20007fde0ff */
[C---:B------:R-:W-:Y:S02]  /*1210*/  @!P2 IMAD R0, R6.reuse, c[0x0][0x194], R0 ;  /* 0x000065000600aa24 */ /* 0x040fe400078e0200 */
[----:B------:R-:W-:-:S04]  /*1220*/  @!P2 IMAD.WIDE.U32 R6, R6, c[0x0][0x190], R2 ;  /* 0x000064000606aa25 */ /* 0x000fc800078e0002 */
[----:B------:R-:W-:Y:S01]  /*1230*/  @!P0 IMAD.X R8, RZ, RZ, R35, P6 ;  /* 0x000000ffff088224 */ /* 0x000fe200030e0623 */
[----:B------:R-:W-:Y:S01]  /*1240*/  @!P2 LEA R18, P6, R6, c[0x0][0x160], 0x1 ;  /* 0x000058000612aa11 */ /* 0x000fe200078c08ff */
[----:B------:R-:W-:Y:S02]  /*1250*/  @!P1 IMAD R4, R4, c[0x0][0x190], RZ ;  /* 0x0000640004049a24 */ /* 0x000fe400078e02ff */
[----:B------:R-:W-:Y:S02]  /*1260*/  @!P2 IMAD.IADD R0, R7, 0x1, R0 ;  /* 0x000000010700a824 */ /* 0x000fe400078e0200 */
[----:B------:R-:W-:Y:S02]  /*1270*/  @!P0 IMAD R8, R8, c[0x0][0x190], RZ ;  /* 0x0000640008088a24 */ /* 0x000fe400078e02ff */
[C---:B------:R-:W-:Y:S01]  /*1280*/  @!P1 IMAD R10, R5.reuse, c[0x0][0x194], R4 ;  /* 0x00006500050a9a24 */ /* 0x040fe200078e0204 */
[----:B------:R-:W-:Y:S01]  /*1290*/  @!P2 LEA.HI.X R19, R6, c[0x0][0x164], R0, 0x1, P6 ;  /* 0x000059000613aa11 */ /* 0x000fe200030f0c00 */
[----:B------:R-:W-:-:S04]  /*12a0*/  @!P1 IMAD.WIDE.U32 R4, R5, c[0x0][0x190], R2 ;  /* 0x0000640005049a25 */ /* 0x000fc800078e0002 */
[C---:B------:R-:W-:Y:S01]  /*12b0*/  @!P0 IMAD R6, R9.reuse, c[0x0][0x194], R8 ;  /* 0x0000650009068a24 */ /* 0x040fe200078e0208 */
[----:B------:R-:W-:Y:S01]  /*12c0*/  @!P1 LEA R14, P6, R4, c[0x0][0x160], 0x1 ;  /* 0x00005800040e9a11 */ /* 0x000fe200078c08ff */
[----:B------:R-:W-:Y:S01]  /*12d0*/  @!P0 IMAD.WIDE.U32 R2, R9, c[0x0][0x190], R2 ;  /* 0x0000640009028a25 */ /* 0x000fe200078e0002 */
[----:B------:R-:W-:Y:S01]  /*12e0*/  LEA.HI R9, R26, R120, RZ, 0x4 ;  /* 0x000000781a097211 */ /* 0x000fe200078f20ff */
[----:B------:R3:W-:Y:S02]  /*12f0*/  @!P2 LDGSTS.E.BYPASS.LTC128B.128 [R227+0x2800], [R18.64] ;  /* 0x0280000012e3afae */ /* 0x0007e4000b901d52 */
[----:B------:R-:W-:Y:S01]  /*1300*/  @!P1 IMAD.IADD R0, R5, 0x1, R10 ;  /* 0x0000000105009824 */ /* 0x000fe200078e020a */
[----:B------:R-:W-:Y:S01]  /*1310*/  SHF.R.S32.HI R8, RZ, 0x4, R9 ;  /* 0x00000004ff087819 */ /* 0x000fe20000011409 */
[----:B------:R-:W-:Y:S01]  /*1320*/  @!P0 IMAD.IADD R3, R3, 0x1, R6 ;  /* 0x0000000103038824 */ /* 0x000fe200078e0206 */
[----:B------:R3:W-:Y:S01]  /*1330*/  @!P2 LDGSTS.E.BYPASS.LTC128B.128 [R227+0x6800], [R18.64+0x80] ;  /* 0x0680008012e3afae */ /* 0x0007e2000b901d52 */
[C---:B------:R-:W-:Y:S01]  /*1340*/  IMAD R7, R29.reuse, c[0x0][0x1a0], RZ ;  /* 0x000068001d077a24 */ /* 0x040fe200078e02ff */
[----:B------:R-:W-:Y:S01]  /*1350*/  @!P1 LEA.HI.X R15, R4, c[0x0][0x164], R0, 0x1, P6 ;  /* 0x00005900040f9a11 */ /* 0x000fe200030f0c00 */
[----:B------:R-:W-:Y:S01]  /*1360*/  IMAD R0, R29, c[0x0][0x198], RZ ;  /* 0x000066001d007a24 */ /* 0x000fe200078e02ff */
[----:B-1----:R-:W-:Y:S01]  /*1370*/  @!P0 LEA R12, P6, R2, c[0x0][0x160], 0x1 ;  /* 0x00005800020c8a11 */ /* 0x002fe200078c08ff */
[----:B------:R-:W-:Y:S01]  /*1380*/  IMAD.WIDE.U32 R4, R28, c[0x0][0x198], R30 ;  /* 0x000066001c047a25 */ /* 0x000fe200078e001e */
[----:B------:R-:W-:Y:S01]  /*1390*/  LEA.HI R6, R9, R8, RZ, 0x1 ;  /* 0x0000000809067211 */ /* 0x000fe200078f08ff */
[----:B------:R1:W-:Y:S01]  /*13a0*/  @!P1 LDGSTS.E.BYPASS.LTC128B.128 [R227+0x3000], [R14.64] ;  /* 0x030000000ee39fae */ /* 0x0003e2000b901d52 */
[----:B------:R-:W-:Y:S01]  /*13b0*/  @!P0 LEA.HI.X R13, R2, c[0x0][0x164], R3, 0x1, P6 ;  /* 0x00005900020d8a11 */ /* 0x000fe200030f0c03 */
[----:B------:R-:W-:Y:S01]  /*13c0*/  IMAD R0, R28, c[0x0][0x19c], R0 ;  /* 0x000067001c007a24 */ /* 0x000fe200078e0200 */
[----:B------:R-:W-:Y:S01]  /*13d0*/  IADD3 R4, P6, R4, UR22, RZ ;  /* 0x0000001604047c10 */ /* 0x000fe2000ffde0ff */
[----:B------:R-:W-:Y:S01]  /*13e0*/  IMAD.WIDE.U32 R2, R28, c[0x0][0x1a0], R30 ;  /* 0x000068001c027a25 */ /* 0x000fe200078e001e */
[----:B------:R-:W-:Y:S01]  /*13f0*/  LOP3.LUT R6, R6, 0xfffffffe, RZ, 0xc0, !PT ;  /* 0xfffffffe06067812 */ /* 0x000fe200078ec0ff */
[----:B------:R-:W-:Y:S01]  /*1400*/  USHF.L.U32 UR22, UR4, 0x4, URZ ;  /* 0x0000000404167899 */ /* 0x000fe2000800063f */
[----:B------:R-:W-:Y:S01]  /*1410*/  IADD3.X R5, R5, UR7, R0, P6, !PT ;  /* 0x0000000705057c10 */ /* 0x000fe2000b7fe400 */
[----:B------:R-:W-:Y:S01]  /*1420*/  UIADD3 UR7, UR8, -0x1, URZ ;  /* 0xffffffff08077890 */ /* 0x000fe2000fffe03f */
[----:B------:R-:W-:Y:S01]  /*1430*/  IMAD R0, R28, c[0x0][0x1a4], R7 ;  /* 0x000069001c007a24 */ /* 0x000fe200078e0207 */
[----:B------:R-:W-:Y:S01]  /*1440*/  IADD3 R10, P6, R2, UR24, RZ ;  /* 0x00000018020a7c10 */ /* 0x000fe2000ffde0ff */
[----:B------:R-:W-:Y:S01]  /*1450*/  IMAD.IADD R23, R8, 0x1, -R6 ;  /* 0x0000000108177824 */ /* 0x000fe200078e0a06 */
[----:B------:R-:W-:Y:S01]  /*1460*/  SHF.R.S32.HI R8, RZ, 0x1f, R22 ;  /* 0x0000001fff087819 */ /* 0x000fe20000011416 */
[----:B------:R-:W-:Y:S01]  /*1470*/  UIMAD UR15, UR7, -0x20, UR14 ;  /* 0xffffffe0070f78a4 */ /* 0x000fe2000f8e020e */
[----:B------:R-:W-:Y:S01]  /*1480*/  IADD3.X R11, R3, UR21, R0, P6, !PT ;  /* 0x00000015030b7c10 */ /* 0x000fe2000b7fe400 */
[----:B------:R-:W-:Y:S01]  /*1490*/  IMAD.WIDE.U32 R30, R22, c[0x0][0x1b0], R4 ;  /* 0x00006c00161e7a25 */ /* 0x000fe200078e0004 */
[----:B------:R-:W-:Y:S01]  /*14a0*/  USHF.L.U64.HI UR21, UR4, UR9, UR5 ;  /* 0x0000000904157299 */ /* 0x000fe20008010205 */
[----:B------:R1:W-:Y:S01]  /*14b0*/  @!P1 LDGSTS.E.BYPASS.LTC128B.128 [R227+0x7000], [R14.64+0x80] ;  /* 0x070000800ee39fae */ /* 0x0003e2000b901d52 */
[----:B------:R-:W-:Y:S01]  /*14c0*/  USHF.R.S32.HI UR17, URZ, 0x1f, UR7 ;  /* 0x0000001f3f117899 */ /* 0x000fe20008011407 */
[----:B------:R-:W-:Y:S01]  /*14d0*/  IMAD R0, R8, c[0x0][0x1b0], RZ ;  /* 0x00006c0008007a24 */ /* 0x000fe200078e02ff */
[----:B------:R-:W-:Y:S01]  /*14e0*/  ISETP.GE.AND P6, PT, R28, UR15, PT ;  /* 0x0000000f1c007c0c */ /* 0x000fe2000bfc6270 */
[----:B------:R-:W-:Y:S01]  /*14f0*/  UIMAD UR5, UR12, UR7, URZ ;  /* 0x000000070c0572a4 */ /* 0x000fe2000f8e023f */
[----:B----4-:R-:W-:Y:S01]  /*1500*/  IMAD.U32 R20, RZ, RZ, UR7 ;  /* 0x00000007ff147e24 */ /* 0x010fe2000f8e00ff */
[----:B------:R-:W-:Y:S01]  /*1510*/  ISETP.GE.AND P5, PT, R27, UR15, PT ;  /* 0x0000000f1b007c0c */ /* 0x000fe2000bfa6270 */
[----:B------:R-:W-:Y:S01]  /*1520*/  IMAD R2, R22, c[0x0][0x1b4], R0 ;  /* 0x00006d0016027a24 */ /* 0x000fe200078e0200 */
[----:B------:R-:W-:Y:S01]  /*1530*/  UIMAD UR5, UR17, UR20, UR5 ;  /* 0x00000014110572a4 */ /* 0x000fe2000f8e0205 */
[----:B------:R-:W-:Y:S01]  /*1540*/  IMAD.MOV.U32 R122, RZ, RZ, R30 ;  /* 0x000000ffff7a7224 */ /* 0x000fe200078e001e */
[----:B------:R-:W-:Y:S01]  /*1550*/  LOP3.LUT R0, R9, 0xfffffff0, RZ, 0xc0, !PT ;  /* 0xfffffff009007812 */ /* 0x000fe200078ec0ff */
[----:B------:R-:W-:Y:S01]  /*1560*/  IMAD.IADD R123, R31, 0x1, R2 ;  /* 0x000000011f7b7824 */ /* 0x000fe200078e0202 */
[----:B------:R1:W-:Y:S01]  /*1570*/  @!P0 LDGSTS.E.BYPASS.LTC128B.128 [R227+0x3800], [R12.64] ;  /* 0x038000000ce38fae */ /* 0x0003e2000b901d52 */
[----:B------:R-:W-:Y:S01]  /*1580*/  IMAD.SHL.U32 R5, R32, 0x40, RZ ;  /* 0x0000004020057824 */ /* 0x000fe200078e00ff */
[----:B------:R-:W-:Y:S01]  /*1590*/  ISETP.GE.AND P3, PT, R28, UR15, PT ;  /* 0x0000000f1c007c0c */ /* 0x000fe2000bf66270 */
[----:B------:R-:W-:Y:S01]  /*15a0*/  IMAD.WIDE.U32 R2, R20, UR20, R122 ;  /* 0x0000001414027c25 */ /* 0x000fe2000f8e007a */
[----:B------:R1:W-:Y:S01]  /*15b0*/  @!P0 LDGSTS.E.BYPASS.LTC128B.128 [R227+0x7800], [R12.64+0x80] ;  /* 0x078000800ce38fae */ /* 0x0003e2000b901d52 */
[----:B------:R-:W-:-:S02]  /*15c0*/  ISETP.GE.AND P2, PT, R27, UR15, PT ;  /* 0x0000000f1b007c0c */ /* 0x000fc4000bf46270 */
[----:B------:R-:W-:Y:S01]  /*15d0*/  IMAD.SHL.U32 R7, R28, 0x8, RZ ;  /* 0x000000081c077824 */ /* 0x000fe200078e00ff */
[----:B------:R-:W-:Y:S01]  /*15e0*/  LOP3.LUT R5, R5, 0x1c0, RZ, 0xc0, !PT ;  /* 0x000001c005057812 */ /* 0x000fe200078ec0ff */
[----:B------:R-:W-:Y:S01]  /*15f0*/  IMAD.IADD R0, R120, 0x1, -R0 ;  /* 0x0000000178007824 */ /* 0x000fe200078e0a00 */
[----:B------:R-:W-:Y:S01]  /*1600*/  IADD3 R6, R3, UR5, RZ ;  /* 0x0000000503067c10 */ /* 0x000fe2000fffe0ff */
[----:B------:R-:W-:Y:S01]  /*1610*/  ULDC.64 UR4, c[0x0][0x1a0] ;  /* 0x0000680000047ab9 */ /* 0x000fe20000000a00 */
[----:B------:R-:W-:Y:S01]  /*1620*/  @!P6 LEA R4, P4, R2, c[0x0][0x168], 0x1 ;  /* 0x00005a000204ea11 */ /* 0x000fe200078808ff */
[----:B------:R-:W-:Y:S01]  /*1630*/  USHF.L.U64.HI UR23, UR4, UR6, UR5 ;  /* 0x0000000604177299 */ /* 0x000fe20008010205 */
[----:B------:R-:W-:Y:S01]  /*1640*/  LOP3.LUT R9, R5, 0x8, R7, 0xf8, !PT ;  /* 0x0000000805097812 */ /* 0x000fe200078ef807 */
[----:B------:R-:W-:Y:S01]  /*1650*/  IMAD.WIDE.U32 R10, R22, c[0x0][0x1b8], R10 ;  /* 0x00006e00160a7a25 */ /* 0x000fe200078e000a */
[----:B------:R-:W-:Y:S01]  /*1660*/  SHF.R.U32.HI R7, RZ, 0x3, R5 ;  /* 0x00000003ff077819 */ /* 0x000fe20000011605 */
[----:B------:R-:W-:Y:S01]  /*1670*/  USHF.L.U32 UR24, UR4, 0x5, URZ ;  /* 0x0000000504187899 */ /* 0x000fe2000800063f */
[C---:B------:R-:W-:Y:S01]  /*1680*/  @!P6 LEA.HI.X R5, R2.reuse, c[0x0][0x16c], R6, 0x1, P4 ;  /* 0x00005b000205ea11 */ /* 0x040fe200020f0c06 */
[----:B------:R-:W-:Y:S01]  /*1690*/  UIMAD UR6, UR23, UR7, URZ ;  /* 0x00000007170672a4 */ /* 0x000fe2000f8e023f */
[----:B------:R-:W-:Y:S01]  /*16a0*/  @!P5 IADD3 R3, P4, R2, UR22, RZ ;  /* 0x000000160203dc10 */ /* 0x000fe2000ff9e0ff */
[----:B------:R-:W-:Y:S01]  /*16b0*/  IMAD.MOV.U32 R236, RZ, RZ, R10 ;  /* 0x000000ffffec7224 */ /* 0x000fe200078e000a */
[----:B-----5:R-:W-:Y:S01]  /*16c0*/  SHF.R.S32.HI R17, RZ, 0x1f, R0 ;  /* 0x0000001fff117819 */ /* 0x020fe20000011400 */
[----:B------:R4:W-:Y:S01]  /*16d0*/  @!P6 LDGSTS.E.BYPASS.LTC128B.128 [R227+0x8000], [R4.64] ;  /* 0x0800000004e3efae */ /* 0x0009e2000b901d52 */
[----:B------:R-:W-:Y:S01]  /*16e0*/  @!P5 IADD3.X R6, R6, UR21, RZ, P4, !PT ;  /* 0x000000150606dc10 */ /* 0x000fe2000a7fe4ff */
[----:B------:R-:W-:Y:S01]  /*16f0*/  UIMAD UR6, UR17, UR24, UR6 ;  /* 0x00000018110672a4 */ /* 0x000fe2000f8e0206 */
[----:B------:R-:W-:Y:S01]  /*1700*/  @!P5 LEA R2, P4, R3, c[0x0][0x168], 0x1 ;  /* 0x00005a000302da11 */ /* 0x000fe200078808ff */
[----:B------:R4:W-:Y:S01]  /*1710*/  @!P6 LDGSTS.E.BYPASS.LTC128B.128 [R227+0x9000], [R4.64+0x80] ;  /* 0x0900008004e3efae */ /* 0x0009e2000b901d52 */
[----:B------:R-:W-:Y:S01]  /*1720*/  LEA.HI R17, R17, R0, RZ, 0x3 ;  /* 0x0000000011117211 */ /* 0x000fe200078f18ff */
[----:B------:R-:W-:Y:S01]  /*1730*/  USHF.L.U32 UR25, UR4, 0x4, URZ ;  /* 0x0000000404197899 */ /* 0x000fe2000800063f */
[----:B------:R-:W-:Y:S01]  /*1740*/  @!P5 LEA.HI.X R3, R3, c[0x0][0x16c], R6, 0x1, P4 ;  /* 0x00005b000303da11 */ /* 0x000fe200020f0c06 */
[----:B------:R-:W-:Y:S01]  /*1750*/  USHF.L.U64.HI UR4, UR4, UR9, UR5 ;  /* 0x0000000904047299 */ /* 0x000fe20008010205 */
[----:B------:R-:W-:Y:S01]  /*1760*/  LOP3.LUT R16, R17, 0xfffffff8, RZ, 0xc0, !PT ;  /* 0xfffffff811107812 */ /* 0x000fe200078ec0ff */
[----:B------:R-:W-:Y:S01]  /*1770*/  STL.64 [R1+0x18], R30 ;  /* 0x0000181e01007387 */ /* 0x000fe20000100a00 */
[----:B------:R-:W-:Y:S01]  /*1780*/  LOP3.LUT R9, R9, R7, RZ, 0x3c, !PT ;  /* 0x0000000709097212 */ /* 0x000fe200078e3cff */
[----:B------:R-:W-:-:S02]  /*1790*/  IMAD R7, R8, c[0x0][0x1b8], RZ ;  /* 0x00006e0008077a24 */ /* 0x000fc400078e02ff */
[----:B------:R5:W-:Y:S01]  /*17a0*/  @!P5 LDGSTS.E.BYPASS.LTC128B.128 [R227+0x8800], [R2.64] ;  /* 0x0880000002e3dfae */ /* 0x000be2000b901d52 */
[----:B------:R-:W-:Y:S02]  /*17b0*/  IMAD.IADD R16, R0, 0x1, -R16 ;  /* 0x0000000100107824 */ /* 0x000fe400078e0a10 */
[----:B------:R-:W-:Y:S01]  /*17c0*/  IMAD R7, R22, c[0x0][0x1bc], R7 ;  /* 0x00006f0016077a24 */ /* 0x000fe200078e0207 */
[----:B------:R5:W-:Y:S01]  /*17d0*/  @!P5 LDGSTS.E.BYPASS.LTC128B.128 [R227+0x9800], [R2.64+0x80] ;  /* 0x0980008002e3dfae */ /* 0x000be2000b901d52 */
[----:B------:R-:W-:Y:S02]  /*17e0*/  IMAD.SHL.U32 R0, R16, 0x40, RZ ;  /* 0x0000004010007824 */ /* 0x000fe400078e00ff */
[----:B------:R-:W-:Y:S01]  /*17f0*/  IMAD.IADD R237, R11, 0x1, R7 ;  /* 0x000000010bed7824 */ /* 0x000fe200078e0207 */
[----:B------:R-:W0:Y:S02]  /*1800*/  LDGDEPBAR ;  /* 0x00000000000079af */ /* 0x000e240000000000 */
[----:B------:R-:W-:-:S02]  /*1810*/  LOP3.LUT R0, R0, 0x1c0, RZ, 0xc0, !PT ;  /* 0x000001c000007812 */ /* 0x000fc400078ec0ff */
[----:B------:R-:W-:Y:S04]  /*1820*/  STL.64 [R1+0x10], R122 ;  /* 0x0000107a01007387 */ /* 0x000fe80000100a00 */
[----:B------:R-:W-:Y:S01]  /*1830*/  STL.64 [R1+0x30], R10 ;  /* 0x0000300a01007387 */ /* 0x000fe20000100a00 */
[----:B----4-:R-:W-:-:S03]  /*1840*/  IMAD.SHL.U32 R5, R17, 0x40, RZ ;  /* 0x0000004011057824 */ /* 0x010fc600078e00ff */
[----:B------:R-:W-:Y:S02]  /*1850*/  STL.64 [R1+0x38], R236 ;  /* 0x000038ec01007387 */ /* 0x000fe40000100a00 */
[----:B------:R-:W-:-:S05]  /*1860*/  LOP3.LUT R116, R5, 0xfffffe00, RZ, 0xc0, !PT ;  /* 0xfffffe0005747812 */ /* 0x000fca00078ec0ff */
[----:B------:R-:W-:Y:S02]  /*1870*/  IMAD R8, R118, 0x400, R116 ;  /* 0x0000040076087824 */ /* 0x000fe400078e0274 */
[----:B-----5:R-:W-:Y:S01]  /*1880*/  IMAD.SHL.U32 R2, R23, 0x8, RZ ;  /* 0x0000000817027824 */ /* 0x020fe200078e00ff */
[----:B------:R-:W-:-:S04]  /*1890*/  DEPBAR.LE SB0, 0x0 ;  /* 0x000080000000791a */ /* 0x000fc80000000000 */
[----:B------:R-:W-:Y:S01]  /*18a0*/  BAR.SYNC.DEFER_BLOCKING 0x0 ;  /* 0x0000000000007b1d */ /* 0x000fe20000010000 */
[----:B------:R-:W-:Y:S01]  /*18b0*/  LOP3.LUT R4, R0, 0x8, R2, 0xf8, !PT ;  /* 0x0000000800047812 */ /* 0x000fe200078ef802 */
[----:B------:R-:W-:Y:S01]  /*18c0*/  IMAD.WIDE.U32 R2, R20, UR24, R236 ;  /* 0x0000001814027c25 */ /* 0x000fe2000f8e00ec */
[----:B------:R-:W-:-:S04]  /*18d0*/  SHF.R.U32.HI R0, RZ, 0x3, R0 ;  /* 0x00000003ff007819 */ /* 0x000fc80000011600 */
[----:B------:R-:W-:Y:S02]  /*18e0*/  LOP3.LUT R117, R4, R0, RZ, 0x3c, !PT ;  /* 0x0000000004757212 */ /* 0x000fe400078e3cff */
[----:B------:R-:W-:Y:S02]  /*18f0*/  IADD3 R0, R3, UR6, RZ ;  /* 0x0000000603007c10 */ /* 0x000fe4000fffe0ff */
[C---:B------:R-:W-:Y:S02]  /*1900*/  @!P3 LEA R4, P1, R2.reuse, c[0x0][0x170], 0x1 ;  /* 0x00005c000204ba11 */ /* 0x040fe400078208ff */
[C---:B------:R-:W-:Y:S02]  /*1910*/  @!P2 IADD3 R3, P0, R2.reuse, UR25, RZ ;  /* 0x000000190203ac10 */ /* 0x040fe4000ff1e0ff */
[----:B------:R-:W-:Y:S02]  /*1920*/  @!P3 LEA.HI.X R5, R2, c[0x0][0x174], R0, 0x1, P1 ;  /* 0x00005d000205ba11 */ /* 0x000fe400008f0c00 */
[----:B------:R-:W-:Y:S01]  /*1930*/  @!P2 IADD3.X R2, R0, UR4, RZ, P0, !PT ;  /* 0x000000040002ac10 */ /* 0x000fe200087fe4ff */
[----:B------:R-:W-:Y:S01]  /*1940*/  IMAD R0, R23, 0x200, R9 ;  /* 0x0000020017007824 */ /* 0x000fe200078e0209 */
[----:B------:R-:W-:-:S03]  /*1950*/  @!P2 LEA R6, P0, R3, c[0x0][0x170], 0x1 ;  /* 0x00005c000306aa11 */ /* 0x000fc600078008ff */
[----:B------:R-:W-:Y:S01]  /*1960*/  IMAD.SHL.U32 R212, R0, 0x2, RZ ;  /* 0x0000000200d47824 */ /* 0x000fe200078e00ff */
[----:B------:R-:W-:Y:S01]  /*1970*/  @!P2 LEA.HI.X R7, R3, c[0x0][0x174], R2, 0x1, P0 ;  /* 0x00005d000307aa11 */ /* 0x000fe200000f0c02 */
[----:B------:R-:W-:Y:S01]  /*1980*/  IMAD.IADD R2, R117, 0x1, R8 ;  /* 0x0000000175027824 */ /* 0x000fe200078e0208 */
[----:B------:R-:W-:Y:S01]  /*1990*/  @P3 STS.128 [R227+0xa000], RZ ;  /* 0x00a000ffe3003388 */ /* 0x000fe20000000c00 */
[----:B------:R-:W-:Y:S02]  /*19a0*/  LOP3.LUT P0, RZ, R32, 0x2, RZ, 0xc0, !PT ;  /* 0x0000000220ff7812 */ /* 0x000fe4000780c0ff */
[----:B------:R-:W-:Y:S01]  /*19b0*/  IMAD.SHL.U32 R214, R2, 0x2, RZ ;  /* 0x0000000202d67824 */ /* 0x000fe200078e00ff */
[----:B------:R-:W-:Y:S01]  /*19c0*/  @P3 STS.128 [R227+0xb000], RZ ;  /* 0x00b000ffe3003388 */ /* 0x000fe20000000c00 */
[C---:B------:R-:W-:Y:S01]  /*19d0*/  IADD3 R0, R212.reuse, 0x8000, RZ ;  /* 0x00008000d4007810 */ /* 0x040fe20007ffe0ff */
[----:B------:R-:W-:Y:S01]  /*19e0*/  IMAD.MOV.U32 R2, RZ, RZ, 0x20 ;  /* 0x00000020ff027424 */ /* 0x000fe200078e00ff */
[----:B------:R-:W-:Y:S01]  /*19f0*/  IADD3 R223, R212, 0x8020, RZ ;  /* 0x00008020d4df7810 */ /* 0x000fe20007ffe0ff */
[----:B------:R-:W-:Y:S01]  /*1a00*/  @!PT LDS RZ, [RZ] ;  /* 0x00000000fffff984 */ /* 0x000fe20000000800 */
[----:B------:R-:W-:Y:S01]  /*1a10*/  @!PT LDS RZ, [RZ] ;  /* 0x00000000fffff984 */ /* 0x000fe20000000800 */
[----:B------:R-:W-:Y:S01]  /*1a20*/  @!PT LDS RZ, [RZ] ;  /* 0x00000000fffff984 */ /* 0x000fe20000000800 */
[----:B------:R4:W-:Y:S04]  /*1a30*/  @!P3 LDGSTS.E.BYPASS.LTC128B.128 [R227+0xa000], [R4.64] ;  /* 0x0a00000004e3bfae */ /* 0x0009e8000b901d52 */
[----:B------:R4:W-:Y:S02]  /*1a40*/  @!P3 LDGSTS.E.BYPASS.LTC128B.128 [R227+0xb000], [R4.64+0x80] ;  /* 0x0b00008004e3bfae */ /* 0x0009e4000b901d52 */
[----:B------:R-:W-:Y:S01]  /*1a50*/  @P0 IADD3 R223, R0, -0x20, RZ ;  /* 0xffffffe000df0810 */ /* 0x000fe20007ffe0ff */
[----:B------:R-:W-:Y:S01]  /*1a60*/  IMAD.MOV.U32 R0, RZ, RZ, -0x20 ;  /* 0xffffffe0ff007424 */ /* 0x000fe200078e00ff */
[----:B------:R-:W-:Y:S02]  /*1a70*/  @P2 STS.128 [R227+0xa800], RZ ;  /* 0x00a800ffe3002388 */ /* 0x000fe40000000c00 */
[----:B------:R-:W-:-:S02]  /*1a80*/  IADD3 R226, R223, 0x800, RZ ;  /* 0x00000800dfe27810 */ /* 0x000fc40007ffe0ff */
[----:B------:R-:W-:Y:S01]  /*1a90*/  @P2 STS.128 [R227+0xb800], RZ ;  /* 0x00b800ffe3002388 */ /* 0x000fe20000000c00 */
[C---:B------:R-:W-:Y:S02]  /*1aa0*/  IADD3 R225, R223.reuse, 0x1000, RZ ;  /* 0x00001000dfe17810 */ /* 0x040fe40007ffe0ff */
[----:B------:R-:W-:Y:S01]  /*1ab0*/  IADD3 R224, R223, 0x1800, RZ ;  /* 0x00001800dfe07810 */ /* 0x000fe20007ffe0ff */
[----:B------:R-:W-:Y:S01]  /*1ac0*/  @!PT LDS RZ, [RZ] ;  /* 0x00000000fffff984 */ /* 0x000fe20000000800 */
[----:B------:R-:W-:Y:S01]  /*1ad0*/  @!PT LDS RZ, [RZ] ;  /* 0x00000000fffff984 */ /* 0x000fe20000000800 */
[----:B------:R-:W-:Y:S01]  /*1ae0*/  @!PT LDS RZ, [RZ] ;  /* 0x00000000fffff984 */ /* 0x000fe20000000800 */
[----:B------:R5:W-:Y:S04]  /*1af0*/  @!P2 LDGSTS.E.BYPASS.LTC128B.128 [R227+0xa800], [R6.64] ;  /* 0x0a80000006e3afae */ /* 0x000be8000b901d52 */
[----:B------:R5:W-:Y:S01]  /*1b00*/  @!P2 LDGSTS.E.BYPASS.LTC128B.128 [R227+0xb800], [R6.64+0x80] ;  /* 0x0b80008006e3afae */ /* 0x000be2000b901d52 */
[----:B------:R-:W-:Y:S02]  /*1b10*/  R2P PR, R16, 0x6 ;  /* 0x0000000610007804 */ /* 0x000fe40000000000 */
[----:B------:R-:W-:Y:S01]  /*1b20*/  LOP3.LUT P0, RZ, R32, 0x4, RZ, 0xc0, !PT ;  /* 0x0000000420ff7812 */ /* 0x000fe2000780c0ff */
[----:B------:R-:W-:Y:S02]  /*1b30*/  LDSM.16.M88.4 R20, [R214] ;  /* 0x00000000d614783b */ /* 0x000fe40000000200 */
[----:B------:R-:W-:-:S02]  /*1b40*/  SEL R0, R0, 0x20, P2 ;  /* 0x0000002000007807 */ /* 0x000fc40001000000 */
[----:B--2---:R-:W2:Y:S01]  /*1b50*/  LDSM.16.M88.4 R24, [R212+0x8000] ;  /* 0x00800000d418783b */ /* 0x004ea20000000200 */
[----:B------:R-:W-:Y:S01]  /*1b60*/  SEL R2, R2, 0xffffffe0, !P0 ;  /* 0xffffffe002027807 */ /* 0x000fe20004000000 */
[----:B----4-:R-:W-:Y:S02]  /*1b70*/  IMAD.MOV.U32 R4, RZ, RZ, 0x10 ;  /* 0x00000010ff047424 */ /* 0x010fe400078e00ff */
[----:B------:R-:W4:Y:S01]  /*1b80*/  LDSM.16.M88.4 R8, [R214+0x2000] ;  /* 0x00200000d608783b */ /* 0x000f220000000200 */
[----:B------:R-:W-:Y:S02]  /*1b90*/  IMAD R222, R0, 0x2, R214 ;  /* 0x0000000200de7824 */ /* 0x000fe400078e02d6 */
[----:B------:R-:W-:Y:S01]  /*1ba0*/  IMAD R221, R2, 0x2, R212 ;  /* 0x0000000202dd7824 */ /* 0x000fe200078e02d4 */
[----:B------:R-:W-:Y:S01]  /*1bb0*/  SEL R4, R4, 0xfffffff0, !P1 ;  /* 0xfffffff004047807 */ /* 0x000fe20004800000 */
[----:B------:R-:W4:Y:S01]  /*1bc0*/  LDSM.16.M88.4 R28, [R212+0x8800] ;  /* 0x00880000d41c783b */ /* 0x000f220000000200 */
[----:B------:R-:W-:-:S03]  /*1bd0*/  IMAD R219, R2, 0x2, R223 ;  /* 0x0000000202db7824 */ /* 0x000fc600078e02df */
[----:B------:R-:W-:Y:S01]  /*1be0*/  IMAD R216, R4, 0x2, R214 ;  /* 0x0000000204d87824 */ /* 0x000fe200078e02d6 */
[----:B------:R-:W-:Y:S03]  /*1bf0*/  LDSM.16.M88.4 R36, [R223] ;  /* 0x00000000df24783b */ /* 0x000fe60000000200 */
[----:B------:R-:W-:Y:S01]  /*1c00*/  IMAD R220, R0, 0x2, R216 ;  /* 0x0000000200dc7824 */ /* 0x000fe200078e02d8 */
[----:B---3--:R-:W3:Y:S01]  /*1c10*/  LDSM.16.M88.4 R16, [R216] ;  /* 0x00000000d810783b */ /* 0x008ee20000000200 */
[----:B-----5:R-:W-:-:S03]  /*1c20*/  IMAD.U32 R6, RZ, RZ, UR7 ;  /* 0x00000007ff067e24 */ /* 0x020fc6000f8e00ff */
[----:B-1----:R-:W1:Y:S04]  /*1c30*/  LDSM.16.M88.4 R12, [R216+0x2000] ;  /* 0x00200000d80c783b */ /* 0x002e680000000200 */
[----:B------:R-:W-:Y:S04]  /*1c40*/  LDSM.16.M88.4 R60, [R221+0x8000] ;  /* 0x00800000dd3c783b */ /* 0x000fe80000000200 */
[----:B------:R-:W5:Y:S04]  /*1c50*/  LDSM.16.M88.4 R48, [R222] ;  /* 0x00000000de30783b */ /* 0x000f680000000200 */
[----:B------:R-:W1:Y:S04]  /*1c60*/  LDSM.16.M88.4 R52, [R223+0x800] ;  /* 0x00080000df34783b */ /* 0x000e680000000200 */
[----:B------:R-:W1:Y:S01]  /*1c70*/  LDSM.16.M88.4 R44, [R222+0x2000] ;  /* 0x00200000de2c783b */ /* 0x000e620000000200 */
[-C--:B--2---:R-:W-:Y:S03]  /*1c80*/  HMMA.16816.F32.BF16 R32, R20, R24.reuse, RZ ;  /* 0x000000181420723c */ /* 0x084fe600000418ff */
[----:B------:R-:W-:Y:S04]  /*1c90*/  LDSM.16.M88.4 R92, [R219] ;  /* 0x00000000db5c783b */ /* 0x000fe80000000200 */
[----:B------:R-:W2:Y:S01]  /*1ca0*/  LDSM.16.M88.4 R40, [R220] ;  /* 0x00000000dc28783b */ /* 0x000ea20000000200 */
[C---:B----4-:R-:W-:Y:S03]  /*1cb0*/  HMMA.16816.F32.BF16 R68, R8.reuse, R24, RZ ;  /* 0x000000180844723c */ /* 0x050fe600000418ff */
[----:B------:R-:W-:Y:S04]  /*1cc0*/  LDSM.16.M88.4 R88, [R212+0x9800] ;  /* 0x00980000d458783b */ /* 0x000fe80000000200 */
[----:B------:R-:W0:Y:S01]  /*1cd0*/  LDGDEPBAR ;  /* 0x00000000000079af */ /* 0x000e220000000000 */
[C---:B------:R-:W-:Y:S08]  /*1ce0*/  HMMA.16816.F32.BF16 R72, R8.reuse, R28, RZ ;  /* 0x0000001c0848723c */ /* 0x040ff000000418ff */
[C---:B------:R-:W-:Y:S08]  /*1cf0*/  HMMA.16816.F32.BF16 R76, R8.reuse, R26, RZ ;  /* 0x0000001a084c723c */ /* 0x040ff000000418ff */
[----:B------:R-:W-:Y:S08]  /*1d00*/  HMMA.16816.F32.BF16 R56, R8, R30, RZ ;  /* 0x0000001e0838723c */ /* 0x000ff000000418ff */
[----:B---3--:R-:W-:Y:S01]  /*1d10*/  HMMA.16816.F32.BF16 R8, R16, R36, R32 ;  /* 0x000000241008723c */ /* 0x008fe20000041820 */
[----:B------:R-:W3:Y:S07]  /*1d20*/  LDSM.16.M88.4 R32, [R220+0x2000] ;  /* 0x00200000dc20783b */ /* 0x000eee0000000200 */
[----:B------:R-:W-:Y:S08]  /*1d30*/  HMMA.16816.F32.BF16 R24, R20, R26, RZ ;  /* 0x0000001a1418723c */ /* 0x000ff000000418ff */
[----:B-1----:R-:W-:Y:S08]  /*1d40*/  HMMA.16816.F32.BF16 R68, R12, R36, R68 ;  /* 0x000000240c44723c */ /* 0x002ff00000041844 */
[----:B------:R-:W-:Y:S08]  /*1d50*/  HMMA.16816.F32.BF16 R64, R20, R28, RZ ;  /* 0x0000001c1440723c */ /* 0x000ff000000418ff */
[----:B-----5:R-:W-:Y:S08]  /*1d60*/  HMMA.16816.F32.BF16 R8, R48, R60, R8 ;  /* 0x0000003c3008723c */ /* 0x020ff00000041808 */
[----:B------:R-:W-:Y:S01]  /*1d70*/  HMMA.16816.F32.BF16 R100, R12, R54, R56 ;  /* 0x000000360c64723c */ /* 0x000fe20000041838 */
[----:B------:R-:W1:Y:S07]  /*1d80*/  LDSM.16.M88.4 R56, [R221+0x8800] ;  /* 0x00880000dd38783b */ /* 0x000e6e0000000200 */
[----:B------:R-:W-:Y:S01]  /*1d90*/  HMMA.16816.F32.BF16 R80, R20, R30, RZ ;  /* 0x0000001e1450723c */ /* 0x000fe200000418ff */
[----:B------:R-:W-:Y:S07]  /*1da0*/  LDSM.16.M88.4 R28, [R214+0x4000] ;  /* 0x00400000d61c783b */ /* 0x000fee0000000200 */
[C---:B------:R-:W-:Y:S01]  /*1db0*/  HMMA.16816.F32.BF16 R84, R12.reuse, R52, R72 ;  /* 0x000000340c54723c */ /* 0x040fe20000041848 */
[----:B------:R-:W4:Y:S07]  /*1dc0*/  LDSM.16.M88.4 R72, [R212+0x9000] ;  /* 0x00900000d448783b */ /* 0x000f2e0000000200 */
[-C--:B------:R-:W-:Y:S08]  /*1dd0*/  HMMA.16816.F32.BF16 R76, R12, R38.reuse, R76 ;  /* 0x000000260c4c723c */ /* 0x080ff0000004184c */
[----:B------:R-:W-:Y:S01]  /*1de0*/  HMMA.16816.F32.BF16 R36, R16, R38, R24 ;  /* 0x000000261024723c */ /* 0x000fe20000041818 */
[----:B------:R-:W5:Y:S07]  /*1df0*/  LDSM.16.M88.4 R24, [R214+0x6000] ;  /* 0x00600000d618783b */ /* 0x000f6e0000000200 */
[----:B------:R-:W-:Y:S08]  /*1e00*/  HMMA.16816.F32.BF16 R12, R44, R60, R68 ;  /* 0x0000003c2c0c723c */ /* 0x000ff00000041844 */
[----:B------:R-:W-:Y:S01]  /*1e10*/  HMMA.16816.F32.BF16 R20, R16, R52, R64 ;  /* 0x000000341014723c */ /* 0x000fe20000041840 */
[----:B------:R-:W-:Y:S07]  /*1e20*/  LDSM.16.M88.4 R64, [R223+0x1000] ;  /* 0x00100000df40783b */ /* 0x000fee0000000200 */
[----:B--2---:R-:W-:Y:S08]  /*1e30*/  HMMA.16816.F32.BF16 R8, R40, R92, R8 ;  /* 0x0000005c2808723c */ /* 0x004ff00000041808 */
[----:B------:R-:W-:Y:S01]  /*1e40*/  HMMA.16816.F32.BF16 R104, R16, R54, R80 ;  /* 0x000000361068723c */ /* 0x000fe20000041850 */
[----:B------:R-:W2:Y:S07]  /*1e50*/  LDSM.16.M88.4 R16, [R216+0x4000] ;  /* 0x00400000d810783b */ /* 0x000eae0000000200 */
[----:B------:R-:W-:Y:S08]  /*1e60*/  HMMA.16816.F32.BF16 R52, R48, R62, R36 ;  /* 0x0000003e3034723c */ /* 0x000ff00000041824 */
[----:B---3--:R-:W-:Y:S01]  /*1e70*/  HMMA.16816.F32.BF16 R36, R32, R92, R12 ;  /* 0x0000005c2024723c */ /* 0x008fe2000004180c */
[----:B------:R-:W3:Y:S07]  /*1e80*/  LDSM.16.M88.4 R12, [R216+0x6000] ;  /* 0x00600000d80c783b */ /* 0x000eee0000000200 */
[----:B-1----:R-:W-:Y:S08]  /*1e90*/  HMMA.16816.F32.BF16 R108, R48, R56, R20 ;  /* 0x00000038306c723c */ /* 0x002ff00000041814 */
[----:B----4-:R-:W-:Y:S01]  /*1ea0*/  HMMA.16816.F32.BF16 R20, R28, R72, R8 ;  /* 0x000000481c14723c */ /* 0x010fe20000041808 */
[----:B------:R-:W-:Y:S07]  /*1eb0*/  LDSM.16.M88.4 R8, [R222+0x4000] ;  /* 0x00400000de08783b */ /* 0x000fee0000000200 */
[----:B------:R-:W-:Y:S01]  /*1ec0*/  HMMA.16816.F32.BF16 R68, R44, R62, R76 ;  /* 0x0000003e2c44723c */ /* 0x000fe2000004184c */
[----:B------:R-:W1:Y:S07]  /*1ed0*/  LDSM.16.M88.4 R60, [R221+0x9000] ;  /* 0x00900000dd3c783b */ /* 0x000e6e0000000200 */
[----:B-----5:R-:W-:Y:S01]  /*1ee0*/  HMMA.16816.F32.BF16 R80, R24, R72, R36 ;  /* 0x000000481850723c */ /* 0x020fe20000041824 */
[----:B------:R-:W-:Y:S07]  /*1ef0*/  LDSM.16.M88.4 R36, [R220+0x4000] ;  /* 0x00400000dc24783b */ /* 0x000fee0000000200 */
[----:B------:R-:W-:Y:S08]  /*1f00*/  HMMA.16816.F32.BF16 R112, R44, R56, R84 ;  /* 0x000000382c70723c */ /* 0x000ff00000041854 */
[----:B------:R-:W-:Y:S01]  /*1f10*/  HMMA.16816.F32.BF16 R84, R40, R94, R52 ;  /* 0x0000005e2854723c */ /* 0x000fe20000041834 */
[----:B------:R-:W-:Y:S07]  /*1f20*/  LDSM.16.M88.4 R52, [R219+0x800] ;  /* 0x00080000db34783b */ /* 0x000fee0000000200 */
[----:B--2---:R-:W-:Y:S01]  /*1f30*/  HMMA.16816.F32.BF16 R76, R16, R64, R20 ;  /* 0x00000040104c723c */ /* 0x004fe20000041814 */
[----:B------:R-:W2:Y:S07]  /*1f40*/  LDSM.16.M88.4 R20, [R222+0x6000] ;  /* 0x00600000de14783b */ /* 0x000eae0000000200 */
[----:B------:R-:W-:Y:S01]  /*1f50*/  HMMA.16816.F32.BF16 R92, R32, R94, R68 ;  /* 0x0000005e205c723c */ /* 0x000fe20000041844 */
[----:B------:R-:W4:Y:S07]  /*1f60*/  LDSM.16.M88.4 R68, [R219+0x1000] ;  /* 0x00100000db44783b */ /* 0x000f2e0000000200 */
[----:B---3--:R-:W-:Y:S08]  /*1f70*/  HMMA.16816.F32.BF16 R80, R12, R64, R80 ;  /* 0x000000400c50723c */ /* 0x008ff00000041850 */
[----:B------:R-:W-:Y:S01]  /*1f80*/  HMMA.16816.F32.BF16 R96, R28, R74, R84 ;  /* 0x0000004a1c60723c */ /* 0x000fe20000041854 */
[----:B------:R-:W3:Y:S07]  /*1f90*/  LDSM.16.M88.4 R84, [R220+0x6000] ;  /* 0x00600000dc54783b */ /* 0x000eee0000000200 */
[----:B-1----:R-:W-:Y:S08]  /*1fa0*/  HMMA.16816.F32.BF16 R76, R8, R60, R76 ;  /* 0x0000003c084c723c */ /* 0x002ff0000004184c */
[----:B------:R-:W-:Y:S08]  /*1fb0*/  HMMA.16816.F32.BF16 R100, R44, R58, R100 ;  /* 0x0000003a2c64723c */ /* 0x000ff00000041864 */
[----:B------:R-:W-:Y:S08]  /*1fc0*/  HMMA.16816.F32.BF16 R72, R24, R74, R92 ;  /* 0x0000004a1848723c */ /* 0x000ff0000004185c */
[----:B------:R-:W-:Y:S08]  /*1fd0*/  HMMA.16816.F32.BF16 R104, R48, R58, R104 ;  /* 0x0000003a3068723c */ /* 0x000ff00000041868 */
[----:B--2---:R-:W-:Y:S08]  /*1fe0*/  HMMA.16816.F32.BF16 R44, R20, R60, R80 ;  /* 0x0000003c142c723c */ /* 0x004ff00000041850 */
[----:B------:R-:W-:Y:S08]  /*1ff0*/  HMMA.16816.F32.BF16 R48, R40, R52, R108 ;  /* 0x000000342830723c */ /* 0x000ff0000004186c */
[----:B----4-:R-:W-:Y:S01]  /*2000*/  HMMA.16816.F32.BF16 R80, R36, R68, R76 ;  /* 0x000000442450723c */ /* 0x010fe2000004184c */
[----:B------:R-:W1:Y:S07]  /*2010*/  LDSM.16.M88.4 R76, [R223+0x1800] ;  /* 0x00180000df4c783b */ /* 0x000e6e0000000200 */
[-C--:B------:R-:W-:Y:S08]  /*2020*/  HMMA.16816.F32.BF16 R56, R16, R66.reuse, R96 ;  /* 0x000000421038723c */ /* 0x080ff00000041860 */
[----:B------:R-:W-:Y:S08]  /*2030*/  HMMA.16816.F32.BF16 R72, R12, R66, R72 ;  /* 0x000000420c48723c */ /* 0x000ff00000041848 */
[----:B---3--:R-:W-:Y:S01]  /*2040*/  HMMA.16816.F32.BF16 R64, R84, R68, R44 ;  /* 0x000000445440723c */ /* 0x008fe2000004182c */
[----:B------:R-:W-:-:S04]  /*2050*/  FMUL.FTZ R2, R80, c[0x0][0x2ec] ;  /* 0x0000bb0050027a20 */ /* 0x000fc80000410000 */
[----:B------:R2:W-:Y:S03]  /*2060*/  MUFU.TANH R80, R2 ;  /* 0x0000000200507308 */ /* 0x0005e60000002400 */
[----:B------:R-:W-:Y:S08]  /*2070*/  HMMA.16816.F32.BF16 R44, R28, R88, R48 ;  /* 0x000000581c2c723c */ /* 0x000ff00000041830 */
[----:B------:R-:W-:Y:S01]  /*2080*/  HMMA.16816.F32.BF16 R92, R32, R52, R112 ;  /* 0x00000034205c723c */ /* 0x000fe20000041870 */
[----:B--2---:R-:W-:-:S07]  /*2090*/  FMUL.FTZ R2, R81, c[0x0][0x2ec] ;  /* 0x0000bb0051027a20 */ /* 0x004fce0000410000 */
[-C--:B------:R-:W-:Y:S01]  /*20a0*/  HMMA.16816.F32.BF16 R100, R32, R54.reuse, R100 ;  /* 0x000000362064723c */ /* 0x080fe20000041864 */
[----:B------:R-:W2:Y:S01]  /*20b0*/  LDSM.16.M88.4 R32, [R221+0x9800] ;  /* 0x00980000dd20783b */ /* 0x000ea20000000200 */
[----:B------:R3:W4:Y:S06]  /*20c0*/  MUFU.TANH R69, R2 ;  /* 0x0000000200457308 */ /* 0x00072c0000002400 */
[----:B------:R-:W-:Y:S08]  /*20d0*/  HMMA.16816.F32.BF16 R52, R40, R54, R104 ;  /* 0x000000362834723c */ /* 0x000ff00000041868 */
[----:B-1----:R-:W-:Y:S01]  /*20e0*/  HMMA.16816.F32.BF16 R40, R16, R76, R44 ;  /* 0x0000004c1028723c */ /* 0x002fe2000004182c */
[----:B---3--:R-:W-:-:S07]  /*20f0*/  FMUL.FTZ R2, R82, c[0x0][0x2ec] ;  /* 0x0000bb0052027a20 */ /* 0x008fce0000410000 */
[----:B------:R-:W-:Y:S08]  /*2100*/  HMMA.16816.F32.BF16 R44, R24, R88, R92 ;  /* 0x00000058182c723c */ /* 0x000ff0000004185c */
[----:B------:R-:W-:Y:S01]  /*2110*/  HMMA.16816.F32.BF16 R48, R8, R62, R56 ;  /* 0x0000003e0830723c */ /* 0x000fe20000041838 */
[----:B------:R-:W1:Y:S01]  /*2120*/  LDSM.16.M88.4 R56, [R219+0x1800] ;  /* 0x00180000db38783b */ /* 0x000e620000000200 */
[----:B------:R-:W-:-:S06]  /*2130*/  DEPBAR.LE SB0, 0x0 ;  /* 0x000080000000791a */ /* 0x000fcc0000000000 */
[----:B------:R-:W-:Y:S01]  /*2140*/  HMMA.16816.F32.BF16 R60, R20, R62, R72 ;  /* 0x0000003e143c723c */ /* 0x000fe20000041848 */
[----:B------:R3:W-:Y:S07]  /*2150*/  MUFU.TANH R73, R2 ;  /* 0x0000000200497308 */ /* 0x0007ee0000002400 */
[----:B------:R-:W-:Y:S08]  /*2160*/  HMMA.16816.F32.BF16 R52, R28, R90, R52 ;  /* 0x0000005a1c34723c */ /* 0x000ff00000041834 */
[----:B--2---:R-:W-:Y:S01]  /*2170*/  HMMA.16816.F32.BF16 R28, R8, R32, R40 ;  /* 0x00000020081c723c */ /* 0x004fe20000041828 */
[----:B---3--:R-:W-:-:S04]  /*2180*/  FMUL.FTZ R2, R83, c[0x0][0x2ec] ;  /* 0x0000bb0053027a20 */ /* 0x008fc80000410000 */
[----:B------:R2:W3:Y:S03]  /*2190*/  MUFU.TANH R68, R2 ;  /* 0x0000000200447308 */ /* 0x0004e60000002400 */
[----:B------:R-:W-:Y:S08]  /*21a0*/  HMMA.16816.F32.BF16 R40, R12, R76, R44 ;  /* 0x0000004c0c28723c */ /* 0x000ff0000004182c */
[----:B------:R-:W-:Y:S01]  /*21b0*/  HMMA.16816.F32.BF16 R48, R36, R70, R48 ;  /* 0x000000462430723c */ /* 0x000fe20000041830 */
[----:B--2---:R-:W-:-:S07]  /*21c0*/  FMUL.FTZ R2, R64, c[0x0][0x2ec] ;  /* 0x0000bb0040027a20 */ /* 0x004fce0000410000 */
[----:B------:R-:W-:Y:S01]  /*21d0*/  HMMA.16816.F32.BF16 R44, R24, R90, R100 ;  /* 0x0000005a182c723c */ /* 0x000fe20000041864 */
[----:B------:R2:W-:Y:S07]  /*21e0*/  MUFU.TANH R72, R2 ;  /* 0x0000000200487308 */ /* 0x0005ee0000002400 */
[----:B------:R-:W-:Y:S08]  /*21f0*/  HMMA.16816.F32.BF16 R60, R84, R70, R60 ;  /* 0x00000046543c723c */ /* 0x000ff0000004183c */
[----:B------:R-:W-:Y:S01]  /*2200*/  HMMA.16816.F32.BF16 R24, R16, R78, R52 ;  /* 0x0000004e1018723c */ /* 0x000fe20000041834 */
[----:B--2---:R-:W-:-:S02]  /*2210*/  FMUL.FTZ R2, R65, c[0x0][0x2ec] ;  /* 0x0000bb0041027a20 */ /* 0x004fc40000410000 */
[----:B------:R-:W-:Y:S02]  /*2220*/  FMUL.FTZ R50, R50, c[0x0][0x2ec] ;  /* 0x0000bb0032327a20 */ /* 0x000fe40000410000 */
[----:B------:R2:W5:Y:S01]  /*2230*/  MUFU.TANH R65, R2 ;  /* 0x0000000200417308 */ /* 0x0005620000002400 */
[----:B------:R-:W-:Y:S02]  /*2240*/  FMUL.FTZ R51, R51, c[0x0][0x2ec] ;  /* 0x0000bb0033337a20 */ /* 0x000fe40000410000 */
[----:B-1----:R-:W-:Y:S05]  /*2250*/  HMMA.16816.F32.BF16 R28, R36, R56, R28 ;  /* 0x00000038241c723c */ /* 0x002fea000004181c */
[----:B------:R-:W-:Y:S03]  /*2260*/  MUFU.TANH R50, R50 ;  /* 0x0000003200327308 */ /* 0x000fe60000002400 */
[----:B------:R-:W-:Y:S01]  /*2270*/  HMMA.16816.F32.BF16 R16, R20, R32, R40 ;  /* 0x000000201410723c */ /* 0x000fe20000041828 */
[----:B------:R-:W-:-:S02]  /*2280*/  FMUL.FTZ R60, R60, c[0x0][0x2ec] ;  /* 0x0000bb003c3c7a20 */ /* 0x000fc40000410000 */
[----:B------:R-:W-:Y:S02]  /*2290*/  FMUL.FTZ R62, R62, c[0x0][0x2ec] ;  /* 0x0000bb003e3e7a20 */ /* 0x000fe40000410000 */
[----:B--2---:R-:W-:Y:S01]  /*22a0*/  FMUL.FTZ R2, R66, c[0x0][0x2ec] ;  /* 0x0000bb0042027a20 */ /* 0x004fe20000410000 */
[----:B------:R-:W-:Y:S01]  /*22b0*/  MUFU.TANH R51, R51 ;  /* 0x0000003300337308 */ /* 0x000fe20000002400 */
[----:B------:R-:W-:Y:S01]  /*22c0*/  FMUL.FTZ R61, R61, c[0x0][0x2ec] ;  /* 0x0000bb003d3d7a20 */ /* 0x000fe20000410000 */
[----:B------:R-:W-:Y:S06]  /*22d0*/  HMMA.16816.F32.BF16 R12, R12, R78, R44 ;  /* 0x0000004e0c0c723c */ /* 0x000fec000004182c */
[----:B------:R1:W-:Y:S02]  /*22e0*/  MUFU.TANH R66, R2 ;  /* 0x0000000200427308 */ /* 0x0003e40000002400 */
[----:B------:R-:W-:Y:S01]  /*22f0*/  HMMA.16816.F32.BF16 R8, R8, R34, R24 ;  /* 0x000000220808723c */ /* 0x000fe20000041818 */
[----:B------:R-:W-:-:S02]  /*2300*/  FMUL.FTZ R3, R28, c[0x0][0x2ec] ;  /* 0x0000bb001c037a20 */ /* 0x000fc40000410000 */
[----:B------:R-:W-:-:S03]  /*2310*/  FMUL.FTZ R7, R31, c[0x0][0x2ec] ;  /* 0x0000bb001f077a20 */ /* 0x000fc60000410000 */
[----:B------:R2:W-:Y:S02]  /*2320*/  MUFU.TANH R32, R3 ;  /* 0x0000000300207308 */ /* 0x0005e40000002400 */
[----:B------:R-:W-:Y:S01]  /*2330*/  HMMA.16816.F32.BF16 R24, R84, R56, R16 ;  /* 0x000000385418723c */ /* 0x000fe20000041810 */
[----:B-1----:R-:W-:-:S05]  /*2340*/  FMUL.FTZ R2, R67, c[0x0][0x2ec] ;  /* 0x0000bb0043027a20 */ /* 0x002fca0000410000 */
[----:B------:R-:W-:Y:S02]  /*2350*/  MUFU.TANH R60, R60 ;  /* 0x0000003c003c7308 */ /* 0x000fe40000002400 */
[----:B------:R-:W-:Y:S01]  /*2360*/  HMMA.16816.F32.BF16 R16, R20, R34, R12 ;  /* 0x000000221410723c */ /* 0x000fe2000004180c */
[----:B--2---:R-:W-:-:S05]  /*2370*/  FMUL.FTZ R3, R29, c[0x0][0x2ec] ;  /* 0x0000bb001d037a20 */ /* 0x004fca0000410000 */
[----:B------:R1:W2:Y:S02]  /*2380*/  MUFU.TANH R64, R2 ;  /* 0x0000000200407308 */ /* 0x0002a40000002400 */
[----:B------:R-:W-:Y:S06]  /*2390*/  HMMA.16816.F32.BF16 R36, R36, R58, R8 ;  /* 0x0000003a2424723c */ /* 0x000fec0000041808 */
[----:B------:R-:W-:Y:S02]  /*23a0*/  MUFU.TANH R28, R3 ;  /* 0x00000003001c7308 */ /* 0x000fe40000002400 */
[----:B------:R-:W-:-:S02]  /*23b0*/  FMUL.FTZ R8, R24, c[0x0][0x2ec] ;  /* 0x0000bb0018087a20 */ /* 0x000fc40000410000 */
[----:B-1----:R-:W-:-:S04]  /*23c0*/  FMUL.FTZ R2, R48, c[0x0][0x2ec] ;  /* 0x0000bb0030027a20 */ /* 0x002fc80000410000 */
[----:B------:R-:W-:Y:S02]  /*23d0*/  MUFU.TANH R15, R7 ;  /* 0x00000007000f7308 */ /* 0x000fe40000002400 */
[----:B------:R-:W-:Y:S06]  /*23e0*/  HMMA.16816.F32.BF16 R16, R84, R58, R16 ;  /* 0x0000003a5410723c */ /* 0x000fec0000041810 */
[----:B------:R1:W1:Y:S02]  /*23f0*/  MUFU.TANH R48, R2 ;  /* 0x0000000200307308 */ /* 0x0002640000002400 */
[----:B------:R-:W-:-:S02]  /*2400*/  FMUL.FTZ R38, R38, c[0x0][0x2ec] ;  /* 0x0000bb0026267a20 */ /* 0x000fc40000410000 */
[----:B------:R-:W-:Y:S02]  /*2410*/  FMUL.FTZ R37, R37, c[0x0][0x2ec] ;  /* 0x0000bb0025257a20 */ /* 0x000fe40000410000 */
[----:B------:R-:W-:Y:S02]  /*2420*/  FMUL.FTZ R39, R39, c[0x0][0x2ec] ;  /* 0x0000bb0027277a20 */ /* 0x000fe40000410000 */
[----:B------:R2:W-:Y:S01]  /*2430*/  MUFU.TANH R13, R8 ;  /* 0x00000008000d7308 */ /* 0x0005e20000002400 */
[----:B-1----:R-:W-:-:S07]  /*2440*/  FMUL.FTZ R2, R49, c[0x0][0x2ec] ;  /* 0x0000bb0031027a20 */ /* 0x002fce0000410000 */
[----:B------:R-:W1:Y:S02]  /*2450*/  MUFU.TANH R62, R62 ;  /* 0x0000003e003e7308 */ /* 0x000e640000002400 */
[----:B------:R-:W-:Y:S02]  /*2460*/  FMUL.FTZ R16, R16, c[0x0][0x2ec] ;  /* 0x0000bb0010107a20 */ /* 0x000fe40000410000 */
[----:B------:R-:W-:Y:S02]  /*2470*/  FMUL.FTZ R17, R17, c[0x0][0x2ec] ;  /* 0x0000bb0011117a20 */ /* 0x000fe40000410000 */
[----:B------:R-:W-:Y:S02]  /*2480*/  FMUL.FTZ R19, R19, c[0x0][0x2ec] ;  /* 0x0000bb0013137a20 */ /* 0x000fe40000410000 */
[----:B--2---:R-:W-:Y:S01]  /*2490*/  FMUL.FTZ R8, R25, c[0x0][0x2ec] ;  /* 0x0000bb0019087a20 */ /* 0x004fe20000410000 */
[----:B------:R2:W1:Y:S08]  /*24a0*/  MUFU.TANH R49, R2 ;  /* 0x0000000200317308 */ /* 0x0004700000002400 */
[----:B------:R1:W-:Y:S01]  /*24b0*/  MUFU.TANH R25, R8 ;  /* 0x0000000800197308 */ /* 0x0003e20000002400 */
[----:B--2---:R-:W-:-:S07]  /*24c0*/  FMUL.FTZ R2, R63, c[0x0][0x2ec] ;  /* 0x0000bb003f027a20 */ /* 0x004fce0000410000 */
[----:B------:R-:W-:Y:S01]  /*24d0*/  MUFU.TANH R61, R61 ;  /* 0x0000003d003d7308 */ /* 0x000fe20000002400 */
[----:B-1----:R-:W-:-:S07]  /*24e0*/  FMUL.FTZ R8, R26, c[0x0][0x2ec] ;  /* 0x0000bb001a087a20 */ /* 0x002fce0000410000 */
[----:B------:R1:W-:Y:S08]  /*24f0*/  MUFU.TANH R40, R2 ;  /* 0x0000000200287308 */ /* 0x0003f00000002400 */
[----:B------:R-:W-:Y:S01]  /*2500*/  MUFU.TANH R8, R8 ;  /* 0x0000000800087308 */ /* 0x000fe20000002400 */
[----:B-1----:R-:W-:-:S07]  /*2510*/  LOP3.LUT R2, R119, 0xffffffe0, RZ, 0xc0, !PT ;  /* 0xffffffe077027812 */ /* 0x002fce00078ec0ff */
[----:B------:R-:W-:Y:S01]  /*2520*/  MUFU.TANH R38, R38 ;  /* 0x0000002600267308 */ /* 0x000fe20000002400 */
[C---:B------:R-:W-:Y:S02]  /*2530*/  IMAD.IADD R2, R120.reuse, 0x1, -R2 ;  /* 0x0000000178027824 */ /* 0x040fe400078e0a02 */
[----:B------:R-:W-:-:S05]  /*2540*/  IMAD.SHL.U32 R120, R120, 0x2, RZ ;  /* 0x0000000278787824 */ /* 0x000fca00078e00ff */
[----:B------:R-:W-:Y:S01]  /*2550*/  MUFU.TANH R16, R16 ;  /* 0x0000001000107308 */ /* 0x000fe20000002400 */
[----:B------:R-:W-:Y:S02]  /*2560*/  SHF.R.S32.HI R5, RZ, 0x1f, R2 ;  /* 0x0000001fff057819 */ /* 0x000fe40000011402 */
[----:B------:R-:W-:Y:S02]  /*2570*/  LOP3.LUT R248, R120, 0x6, RZ, 0xc0, !PT ;  /* 0x0000000678f87812 */ /* 0x000fe400078ec0ff */
[----:B------:R-:W-:Y:S01]  /*2580*/  LEA.HI R3, R5, R2, RZ, 0x2 ;  /* 0x0000000205037211 */ /* 0x000fe200078f10ff */
[----:B------:R-:W-:Y:S01]  /*2590*/  FMUL.FTZ R5, R30, c[0x0][0x2ec] ;  /* 0x0000bb001e057a20 */ /* 0x000fe20000410000 */
[----:B------:R-:W-:Y:S01]  /*25a0*/  LEA R2, R118, UR13, 0x4 ;  /* 0x0000000d76027c11 */ /* 0x000fe2000f8e20ff */
[----:B------:R-:W-:Y:S01]  /*25b0*/  MUFU.TANH R37, R37 ;  /* 0x0000002500257308 */ /* 0x000fe20000002400 */
[----:B------:R-:W-:Y:S01]  /*25c0*/  SHF.R.S32.HI R121, RZ, 0x2, R3 ;  /* 0x00000002ff797819 */ /* 0x000fe20000011403 */
[----:B------:R-:W-:-:S03]  /*25d0*/  IMAD.U32 R3, RZ, RZ, UR16 ;  /* 0x00000010ff037e24 */ /* 0x000fc6000f8e00ff */
[----:B------:R-:W-:Y:S01]  /*25e0*/  IADD3 R2, R2, 0x1, R121 ;  /* 0x0000000102027810 */ /* 0x000fe20007ffe079 */
[----:B------:R1:W-:Y:S02]  /*25f0*/  STL [R1+0x5c], R121 ;  /* 0x00005c7901007387 */ /* 0x0003e40000100800 */
[----:B------:R2:W1:Y:S08]  /*2600*/  MUFU.TANH R14, R5 ;  /* 0x00000005000e7308 */ /* 0x0004700000002400 */
[----:B------:R-:W-:Y:S01]  /*2610*/  MUFU.TANH R39, R39 ;  /* 0x0000002700277308 */ /* 0x000fe20000002400 */
[----:B--2---:R-:W-:Y:S01]  /*2620*/  IADD3 R5, R2, UR14, -R3 ;  /* 0x0000000e02057c10 */ /* 0x004fe2000fffe803 */
[----:B------:R-:W-:-:S06]  /*2630*/  IMAD R3, R6, 0x20, R248 ;  /* 0x0000002006037824 */ /* 0x000fcc00078e02f8 */
[----:B------:R-:W-:Y:S01]  /*2640*/  MUFU.TANH R17, R17 ;  /* 0x0000001100117308 */ /* 0x000fe20000002400 */
[----:B------:R-:W-:Y:S01]  /*2650*/  IMAD.IADD R2, R116, 0x1, R117 ;  /* 0x0000000174027824 */ /* 0x000fe200078e0275 */
[----:B------:R-:W-:Y:S02]  /*2660*/  IADD3 R5, R5, c[0x0][0x2e8], RZ ;  /* 0x0000ba0005057a10 */ /* 0x000fe40007ffe0ff */
[----:B------:R-:W-:Y:S02]  /*2670*/  IADD3 R6, R3, 0x1, RZ ;  /* 0x0000000103067810 */ /* 0x000fe40007ffe0ff */
[C---:B------:R-:W-:Y:S02]  /*2680*/  IMNMX R9, R5.reuse, UR14, PT ;  /* 0x0000000e05097c17 */ /* 0x040fe4000b800200 */
[C---:B------:R-:W-:Y:S01]  /*2690*/  IADD3 R7, R5.reuse, 0x8, RZ ;  /* 0x0000000805077810 */ /* 0x040fe20007ffe0ff */
[----:B------:R-:W-:Y:S01]  /*26a0*/  MUFU.TANH R19, R19 ;  /* 0x0000001300137308 */ /* 0x000fe20000002400 */
[----:B------:R-:W-:-:S02]  /*26b0*/  IADD3 R11, R5, 0x40, RZ ;  /* 0x00000040050b7810 */ /* 0x000fc40007ffe0ff */
[----:B------:R-:W-:Y:S02]  /*26c0*/  IADD3 R5, R5, 0x48, RZ ;  /* 0x0000004805057810 */ /* 0x000fe40007ffe0ff */
[----:B------:R-:W-:Y:S01]  /*26d0*/  IMNMX R10, R7, UR14, PT ;  /* 0x0000000e070a7c17 */ /* 0x000fe2000b800200 */
[----:B------:R-:W-:Y:S01]  /*26e0*/  FMUL.FTZ R7, R27, c[0x0][0x2ec] ;  /* 0x0000bb001b077a20 */ /* 0x000fe20000410000 */
[----:B------:R-:W-:Y:S02]  /*26f0*/  IMNMX R11, R11, UR14, PT ;  /* 0x0000000e0b0b7c17 */ /* 0x000fe4000b800200 */
[----:B------:R-:W-:Y:S01]  /*2700*/  IMNMX R12, R5, UR14, PT ;  /* 0x0000000e050c7c17 */ /* 0x000fe2000b800200 */
[----:B------:R-:W2:Y:S01]  /*2710*/  MUFU.TANH R29, R7 ;  /* 0x00000007001d7308 */ /* 0x000ea20000002400 */
[----:B------:R-:W-:Y:S01]  /*2720*/  BAR.SYNC.DEFER_BLOCKING 0x0 ;  /* 0x0000000000007b1d */ /* 0x000fe20000010000 */
[C---:B------:R-:W-:Y:S02]  /*2730*/  ISETP.GE.AND P6, PT, R6.reuse, R9, PT ;  /* 0x000000090600720c */ /* 0x040fe40003fc6270 */
[----:B------:R-:W-:-:S02]  /*2740*/  ISETP.GE.AND P5, PT, R6, R10, PT ;  /* 0x0000000a0600720c */ /* 0x000fc40003fa6270 */
[C---:B------:R-:W-:Y:S02]  /*2750*/  ISETP.GE.AND P3, PT, R6.reuse, R11, PT ;  /* 0x0000000b0600720c */ /* 0x040fe40003f66270 */
[----:B------:R-:W-:Y:S02]  /*2760*/  ISETP.GE.AND P1, PT, R6, R12, PT ;  /* 0x0000000c0600720c */ /* 0x000fe40003f26270 */
[----:B------:R-:W-:Y:S02]  /*2770*/  IADD3 R6, R3, 0x8, RZ ;  /* 0x0000000803067810 */ /* 0x000fe40007ffe0ff */
[----:B----4-:R-:W-:Y:S02]  /*2780*/  FSEL R33, R69, -INF , !P6 ;  /* 0xff80000045217808 */ /* 0x010fe40007000000 */
[C---:B------:R-:W-:Y:S02]  /*2790*/  ISETP.GE.AND P0, PT, R6.reuse, R9, PT ;  /* 0x000000090600720c */ /* 0x040fe40003f06270 */
[----:B------:R-:W-:-:S02]  /*27a0*/  ISETP.GE.AND P4, PT, R6, R10, PT ;  /* 0x0000000a0600720c */ /* 0x000fc40003f86270 */
[C---:B------:R-:W-:Y:S02]  /*27b0*/  ISETP.GE.AND P2, PT, R6.reuse, R11, PT ;  /* 0x0000000b0600720c */ /* 0x040fe40003f46270 */
[----:B------:R-:W-:Y:S01]  /*27c0*/  ISETP.GE.AND P6, PT, R6, R12, PT ;  /* 0x0000000c0600720c */ /* 0x000fe20003fc6270 */
[----:B------:R-:W-:Y:S01]  /*27d0*/  FMUL.FTZ R6, R36, c[0x0][0x2ec] ;  /* 0x0000bb0024067a20 */ /* 0x000fe20000410000 */
[----:B------:R-:W-:Y:S02]  /*27e0*/  IADD3 R5, R3, 0x9, RZ ;  /* 0x0000000903057810 */ /* 0x000fe40007ffe0ff */
[----:B---3--:R-:W-:Y:S01]  /*27f0*/  FSEL R46, R68, -INF , !P5 ;  /* 0xff800000442e7808 */ /* 0x008fe20006800000 */
[----:B------:R3:W4:Y:S01]  /*2800*/  MUFU.TANH R7, R6 ;  /* 0x0000000600077308 */ /* 0x0007220000002400 */
[----:B-----5:R-:W-:Y:S02]  /*2810*/  FSEL R22, R65, -INF , !P3 ;  /* 0xff80000041167808 */ /* 0x020fe40005800000 */
[----:B------:R-:W-:-:S02]  /*2820*/  FSEL R26, R64, -INF , !P1 ;  /* 0xff800000401a7808 */ /* 0x000fc40004800000 */
[----:B------:R-:W-:Y:S02]  /*2830*/  FSEL R35, R48, -INF , !P0 ;  /* 0xff80000030237808 */ /* 0x000fe40004000000 */
[C---:B------:R-:W-:Y:S02]  /*2840*/  ISETP.GE.AND P5, PT, R5.reuse, R9, PT ;  /* 0x000000090500720c */ /* 0x040fe40003fa6270 */
[C---:B------:R-:W-:Y:S02]  /*2850*/  ISETP.GE.AND P3, PT, R5.reuse, R10, PT ;  /* 0x0000000a0500720c */ /* 0x040fe40003f66270 */
[C---:B------:R-:W-:Y:S02]  /*2860*/  ISETP.GE.AND P1, PT, R5.reuse, R11, PT ;  /* 0x0000000b0500720c */ /* 0x040fe40003f26270 */
[----:B------:R-:W-:Y:S02]  /*2870*/  ISETP.GE.AND P0, PT, R5, R12, PT ;  /* 0x0000000c0500720c */ /* 0x000fe40003f06270 */
[----:B------:R-:W-:-:S02]  /*2880*/  IADD3 R5, R3, 0x10, RZ ;  /* 0x0000001003057810 */ /* 0x000fc40007ffe0ff */
[----:B---3--:R-:W-:Y:S02]  /*2890*/  IADD3 R6, R3, 0x11, RZ ;  /* 0x0000001103067810 */ /* 0x008fe40007ffe0ff */
[----:B------:R-:W-:Y:S02]  /*28a0*/  FSEL R45, R50, -INF , !P4 ;  /* 0xff800000322d7808 */ /* 0x000fe40006000000 */
        /* <DEDUP_REMOVED lines=8> */
[----:B------:R-:W-:Y:S02]  /*2930*/  ISETP.GE.AND P3, PT, R6, R9, PT ;  /* 0x000000090600720c */ /* 0x000fe40003f66270 */
[----:B------:R-:W-:-:S02]  /*2940*/  IADD3 R5, R3, 0x18, RZ ;  /* 0x0000001803057810 */ /* 0x000fc40007ffe0ff */
[----:B-1----:R-:W-:Y:S02]  /*2950*/  FSEL R131, R14, -INF , !P2 ;  /* 0xff8000000e837808 */ /* 0x002fe40005000000 */
[----:B------:R-:W-:Y:S02]  /*2960*/  FSEL R27, R13, -INF , !P6 ;  /* 0xff8000000d1b7808 */ /* 0x000fe40007000000 */
[----:B------:R-:W-:Y:S02]  /*2970*/  FSEL R30, R8, -INF , !P5 ;  /* 0xff800000081e7808 */ /* 0x000fe40006800000 */
[----:B------:R-:W-:Y:S02]  /*2980*/  FSEL R118, R28, -INF , !P3 ;  /* 0xff8000001c767808 */ /* 0x000fe40005800000 */
[C---:B------:R-:W-:Y:S02]  /*2990*/  ISETP.GE.AND P2, PT, R5.reuse, R9, PT ;  /* 0x000000090500720c */ /* 0x040fe40003f46270 */
[----:B------:R-:W-:-:S02]  /*29a0*/  ISETP.GE.AND P6, PT, R5, R10, PT ;  /* 0x0000000a0500720c */ /* 0x000fc40003fc6270 */
[CC--:B------:R-:W-:Y:S02]  /*29b0*/  ISETP.GE.AND P5, PT, R5.reuse, R11.reuse, PT ;  /* 0x0000000b0500720c */ /* 0x0c0fe40003fa6270 */
[----:B------:R-:W-:Y:S01]  /*29c0*/  ISETP.GE.AND P3, PT, R5, R12, PT ;  /* 0x0000000c0500720c */ /* 0x000fe20003f66270 */
[----:B------:R-:W-:Y:S01]  /*29d0*/  FMUL.FTZ R5, R18, c[0x0][0x2ec] ;  /* 0x0000bb0012057a20 */ /* 0x000fe20000410000 */
[----:B------:R-:W-:Y:S02]  /*29e0*/  FSEL R23, R40, -INF , !P0 ;  /* 0xff80000028177808 */ /* 0x000fe40004000000 */
[----:B------:R-:W-:Y:S02]  /*29f0*/  ISETP.GE.AND P0, PT, R6, R11, PT ;  /* 0x0000000b0600720c */ /* 0x000fe40003f06270 */
[----:B------:R-:W-:Y:S01]  /*2a00*/  FSEL R119, R32, -INF , !P4 ;  /* 0xff80000020777808 */ /* 0x000fe20006000000 */
[----:B------:R-:W1:Y:S01]  /*2a10*/  MUFU.TANH R5, R5 ;  /* 0x0000000500057308 */ /* 0x000e620000002400 */
[----:B------:R-:W-:-:S02]  /*2a20*/  FSEL R25, R25, -INF , !P0 ;  /* 0xff80000019197808 */ /* 0x000fc40004000000 */
[-C--:B------:R-:W-:Y:S02]  /*2a30*/  ISETP.GE.AND P0, PT, R3, R10.reuse, PT ;  /* 0x0000000a0300720c */ /* 0x080fe40003f06270 */
[----:B------:R-:W-:Y:S02]  /*2a40*/  FSEL R20, R61, -INF , !P1 ;  /* 0xff8000003d147808 */ /* 0x000fe40004800000 */
[----:B------:R-:W-:Y:S02]  /*2a50*/  FSEL R32, R73, -INF , !P0 ;  /* 0xff80000049207808 */ /* 0x000fe40004000000 */
[----:B------:R-:W-:Y:S02]  /*2a60*/  PLOP3.LUT P0, PT, PT, PT, UP0, 0x80, 0x0 ;  /* 0x000000000000781c */ /* 0x000fe40003f0f008 */
[C---:B------:R-:W-:Y:S02]  /*2a70*/  ISETP.GE.AND P1, PT, R6.reuse, R10, PT ;  /* 0x0000000a0600720c */ /* 0x040fe40003f26270 */
[----:B------:R-:W-:-:S02]  /*2a80*/  ISETP.GE.AND P4, PT, R6, R12, PT ;  /* 0x0000000c0600720c */ /* 0x000fc40003f86270 */
[----:B------:R-:W-:Y:S02]  /*2a90*/  FSEL R130, R15, -INF , !P1 ;  /* 0xff8000000f827808 */ /* 0x000fe40004800000 */
[----:B--2---:R-:W-:Y:S02]  /*2aa0*/  FSEL R29, R29, -INF , !P4 ;  /* 0xff8000001d1d7808 */ /* 0x004fe40006000000 */
[----:B----4-:R-:W-:Y:S02]  /*2ab0*/  FSEL R117, R7, -INF , !P2 ;  /* 0xff80000007757808 */ /* 0x010fe40005000000 */
[C---:B------:R-:W-:Y:S02]  /*2ac0*/  ISETP.GE.AND P1, PT, R3.reuse, R9, PT ;  /* 0x000000090300720c */ /* 0x040fe40003f26270 */
[C---:B------:R-:W-:Y:S02]  /*2ad0*/  ISETP.GE.AND P4, PT, R3.reuse, R11, PT ;  /* 0x0000000b0300720c */ /* 0x040fe40003f86270 */
[----:B------:R-:W-:-:S02]  /*2ae0*/  ISETP.GE.AND P2, PT, R3, R12, PT ;  /* 0x0000000c0300720c */ /* 0x000fc40003f46270 */
[----:B------:R-:W-:Y:S02]  /*2af0*/  IADD3 R3, R3, 0x19, RZ ;  /* 0x0000001903037810 */ /* 0x000fe40007ffe0ff */
[----:B------:R-:W-:Y:S02]  /*2b00*/  FSEL R129, R38, -INF , !P6 ;  /* 0xff80000026817808 */ /* 0x000fe40007000000 */
[----:B------:R-:W-:Y:S02]  /*2b10*/  FSEL R18, R16, -INF , !P5 ;  /* 0xff80000010127808 */ /* 0x000fe40006800000 */
[----:B-1----:R-:W-:Y:S02]  /*2b20*/  FSEL R28, R5, -INF , !P3 ;  /* 0xff800000051c7808 */ /* 0x002fe40005800000 */
        /* <DEDUP_REMOVED lines=13> */
[----:B------:R-:W-:Y:S02]  /*2c00*/  IMAD.U32 R5, RZ, RZ, UR22 ;  /* 0x00000016ff057e24 */ /* 0x000fe4000f8e00ff */
[----:B------:R-:W-:Y:S01]  /*2c10*/  IMAD.U32 R8, RZ, RZ, UR21 ;  /* 0x00000015ff087e24 */ /* 0x000fe2000f8e00ff */
[----:B------:R-:W-:Y:S02]  /*2c20*/  USHF.R.S32.HI UR6, URZ, 0x1f, UR9 ;  /* 0x0000001f3f067899 */ /* 0x000fe40008011409 */
[----:B------:R-:W-:Y:S01]  /*2c30*/  UIMAD UR5, UR12, UR9, URZ ;  /* 0x000000090c0572a4 */ /* 0x000fe2000f8e023f */
[----:B------:R-:W-:-:S03]  /*2c40*/  IMAD.U32 R14, RZ, RZ, UR9 ;  /* 0x00000009ff0e7e24 */ /* 0x000fc6000f8e00ff */
[----:B------:R-:W-:Y:S01]  /*2c50*/  UIMAD UR5, UR6, UR20, UR5 ;  /* 0x00000014060572a4 */ /* 0x000fe2000f8e0205 */
[----:B------:R-:W-:-:S05]  /*2c60*/  IMAD.WIDE.U32 R14, R14, UR20, R122 ;  /* 0x000000140e0e7c25 */ /* 0x000fca000f8e007a */
        /* <DEDUP_REMOVED lines=13> */
.L_x_933:
        /* <DEDUP_REMOVED lines=15> */
[----:B-1----:R-:W1:Y:S03]  /*2e30*/  SHFL.BFLY PT, R6, R3, 0x2, 0x1f ;  /* 0x0c401f0003067f89 */ /* 0x002e6600000e0000 */
[-C--:B------:R-:W-:Y:S01]  /*2e40*/  LEA R215, R4, R213.reuse, 0x1 ;  /* 0x000000d504d77211 */ /* 0x080fe200078e08ff */
[----:B------:R-:W-:Y:S01]  /*2e50*/  LDSM.16.MT88.4 R48, [R213+0xa000] ;  /* 0x00a00000d530783b */ /* 0x000fe20000004200 */
[C---:B------:R-:W-:Y:S02]  /*2e60*/  LEA R218, R0.reuse, R213, 0x1 ;  /* 0x000000d500da7211 */ /* 0x040fe400078e08ff */
[----:B------:R-:W-:Y:S01]  /*2e70*/  LEA R217, R0, R215, 0x1 ;  /* 0x000000d700d97211 */ /* 0x000fe200078e08ff */
[----:B------:R-:W-:Y:S04]  /*2e80*/  LDSM.16.MT88.4 R36, [R215+0xa000] ;  /* 0x00a00000d724783b */ /* 0x000fe80000004200 */
[----:B------:R-:W-:Y:S04]  /*2e90*/  LDSM.16.MT88.4 R52, [R218+0xa000] ;  /* 0x00a00000da34783b */ /* 0x000fe80000004200 */
[----:B------:R-:W-:Y:S04]  /*2ea0*/  LDSM.16.MT88.4 R64, [R217+0xa000] ;  /* 0x00a00000d940783b */ /* 0x000fe80000004200 */
[----:B------:R-:W-:Y:S01]  /*2eb0*/  LDSM.16.MT88.4 R68, [R213+0xb000] ;  /* 0x00b00000d544783b */ /* 0x000fe20000004200 */
[----:B-1----:R-:W-:-:S03]  /*2ec0*/  FMNMX.FTZ R3, R6, R3, !PT ;  /* 0x0000000306037209 */ /* 0x002fc60007810000 */
[----:B------:R-:W-:Y:S04]  /*2ed0*/  LDSM.16.MT88.4 R80, [R218+0xb000] ;  /* 0x00b00000da50783b */ /* 0x000fe80000004200 */
[----:B------:R-:W1:Y:S04]  /*2ee0*/  SHFL.BFLY PT, R6, R5, 0x2, 0x1f ;  /* 0x0c401f0005067f89 */ /* 0x000e6800000e0000 */
[----:B------:R-:W2:Y:S04]  /*2ef0*/  SHFL.BFLY PT, R134, R3, 0x1, 0x1f ;  /* 0x0c201f0003867f89 */ /* 0x000ea800000e0000 */
[----:B------:R-:W-:Y:S04]  /*2f00*/  LDSM.16.MT88.4 R96, [R217+0xb000] ;  /* 0x00b00000d960783b */ /* 0x000fe80000004200 */
[----:B------:R-:W-:Y:S04]  /*2f10*/  LDSM.16.MT88.4 R140, [R213+0xb800] ;  /* 0x00b80000d58c783b */ /* 0x000fe80000004200 */
[----:B------:R-:W-:Y:S04]  /*2f20*/  LDSM.16.MT88.4 R156, [R213+0xa800] ;  /* 0x00a80000d59c783b */ /* 0x000fe80000004200 */
[----:B------:R-:W-:Y:S01]  /*2f30*/  LDSM.16.MT88.4 R172, [R215+0xa800] ;  /* 0x00a80000d7ac783b */ /* 0x000fe20000004200 */
[----:B-1----:R-:W-:-:S03]  /*2f40*/  FMNMX.FTZ R5, R6, R5, !PT ;  /* 0x0000000506057209 */ /* 0x002fc60007810000 */
[----:B------:R-:W-:Y:S01]  /*2f50*/  LDSM.16.MT88.4 R112, [R215+0xb800] ;  /* 0x00b80000d770783b */ /* 0x000fe20000004200 */
[----:B--2---:R-:W-:-:S03]  /*2f60*/  FMNMX.FTZ R134, R3, R134, !PT ;  /* 0x0000008603867209 */ /* 0x004fc60007810000 */
[----:B------:R-:W1:Y:S01]  /*2f70*/  SHFL.BFLY PT, R6, R5, 0x1, 0x1f ;  /* 0x0c201f0005067f89 */ /* 0x000e6200000e0000 */
[C---:B------:R-:W-:Y:S01]  /*2f80*/  FSETP.NEU.FTZ.AND P1, PT, R134.reuse, -INF , PT ;  /* 0xff8000008600780b */ /* 0x040fe20003f3d000 */
[----:B------:R-:W-:Y:S02]  /*2f90*/  FMUL.FTZ R8, R134, c[0x0][0x23c] ;  /* 0x00008f0086087a20 */ /* 0x000fe40000410000 */
[----:B------:R-:W-:Y:S03]  /*2fa0*/  LDSM.16.MT88.4 R180, [R218+0xb800] ;  /* 0x00b80000dab4783b */ /* 0x000fe60000004200 */
[----:B------:R-:W-:Y:S01]  /*2fb0*/  FSEL R8, R8, RZ, P1 ;  /* 0x000000ff08087208 */ /* 0x000fe20000800000 */
[----:B------:R-:W-:Y:S04]  /*2fc0*/  LDSM.16.MT88.4 R176, [R217+0xb800] ;  /* 0x00b80000d9b0783b */ /* 0x000fe80000004200 */
[----:B------:R-:W-:-:S02]  /*2fd0*/  FFMA.FTZ R3, R13, c[0x0][0x23c], -R8 ;  /* 0x00008f000d037a23 */ /* 0x000fc40000010808 */
[--C-:B------:R-:W-:Y:S02]  /*2fe0*/  FFMA.FTZ R13, R27, c[0x0][0x23c], -R8.reuse ;  /* 0x00008f001b0d7a23 */ /* 0x100fe40000010808 */
[----:B------:R2:W-:Y:S01]  /*2ff0*/  MUFU.EX2 R233, R3 ;  /* 0x0000000300e97308 */ /* 0x0005e20000000800 */
[----:B------:R-:W-:-:S07]  /*3000*/  FFMA.FTZ R14, R25, c[0x0][0x23c], -R8 ;  /* 0x00008f00190e7a23 */ /* 0x000fce0000010808 */
[----:B------:R-:W-:Y:S01]  /*3010*/  MUFU.EX2 R211, R13 ;  /* 0x0000000d00d37308 */ /* 0x000fe20000000800 */
[----:B--2---:R-:W-:-:S07]  /*3020*/  FFMA.FTZ R3, R22, c[0x0][0x23c], -R8 ;  /* 0x00008f0016037a23 */ /* 0x004fce0000010808 */
[----:B------:R2:W3:Y:S08]  /*3030*/  MUFU.EX2 R229, R14 ;  /* 0x0000000e00e57308 */ /* 0x0004f00000000800 */
[----:B------:R1:W-:Y:S01]  /*3040*/  MUFU.EX2 R232, R3 ;  /* 0x0000000300e87308 */ /* 0x0003e20000000800 */
[----:B--2---:R-:W-:Y:S01]  /*3050*/  FFMA.FTZ R14, R18, c[0x0][0x23c], -R8 ;  /* 0x00008f00120e7a23 */ /* 0x004fe20000010808 */
[----:B---3--:R-:W-:-:S06]  /*3060*/  F2FP.BF16.PACK_AB R124, R229, R211 ;  /* 0x000000d3e57c723e */ /* 0x008fcc00000010ff */
[----:B------:R2:W-:Y:S01]  /*3070*/  MUFU.EX2 R228, R14 ;  /* 0x0000000e00e47308 */ /* 0x0005e20000000800 */
[----:B-1----:R-:W-:Y:S01]  /*3080*/  FMNMX.FTZ R3, R5, R6, !PT ;  /* 0x0000000605037209 */ /* 0x002fe20007810000 */
[----:B------:R-:W-:-:S03]  /*3090*/  FFMA.FTZ R5, R21, c[0x0][0x23c], -R8 ;  /* 0x00008f0015057a23 */ /* 0x000fc60000010808 */
[C---:B------:R-:W-:Y:S01]  /*30a0*/  FSETP.NEU.FTZ.AND P1, PT, R3.reuse, -INF , PT ;  /* 0xff8000000300780b */ /* 0x040fe20003f3d000 */
[----:B------:R-:W-:Y:S02]  /*30b0*/  FMUL.FTZ R6, R3, c[0x0][0x23c] ;  /* 0x00008f0003067a20 */ /* 0x000fe40000410000 */
[----:B------:R1:W-:Y:S03]  /*30c0*/  MUFU.EX2 R231, R5 ;  /* 0x0000000500e77308 */ /* 0x0003e60000000800 */
[----:B------:R-:W-:-:S05]  /*30d0*/  FSEL R2, R6, RZ, P1 ;  /* 0x000000ff06027208 */ /* 0x000fca0000800000 */
[--C-:B------:R-:W-:Y:S02]  /*30e0*/  FFMA.FTZ R0, R26, c[0x0][0x23c], -R2.reuse ;  /* 0x00008f001a007a23 */ /* 0x100fe40000010802 */
[--C-:B--2---:R-:W-:Y:S02]  /*30f0*/  FFMA.FTZ R14, R30, c[0x0][0x23c], -R2.reuse ;  /* 0x00008f001e0e7a23 */ /* 0x104fe40000010802 */
[----:B------:R2:W-:Y:S01]  /*3100*/  MUFU.EX2 R208, R0 ;  /* 0x0000000000d07308 */ /* 0x0005e20000000800 */
[----:B------:R-:W-:Y:S02]  /*3110*/  FFMA.FTZ R4, R16, c[0x0][0x23c], -R2 ;  /* 0x00008f0010047a23 */ /* 0x000fe40000010802 */
[--C-:B-1----:R-:W-:Y:S02]  /*3120*/  FFMA.FTZ R5, R20, c[0x0][0x23c], -R8.reuse ;  /* 0x00008f0014057a23 */ /* 0x102fe40000010808 */
[----:B------:R-:W-:-:S03]  /*3130*/  FFMA.FTZ R8, R17, c[0x0][0x23c], -R8 ;  /* 0x00008f0011087a23 */ /* 0x000fc60000010808 */
[----:B------:R-:W-:Y:S01]  /*3140*/  MUFU.EX2 R205, R14 ;  /* 0x0000000e00cd7308 */ /* 0x000fe20000000800 */
[----:B--2---:R-:W-:-:S07]  /*3150*/  FFMA.FTZ R0, R24, c[0x0][0x23c], -R2 ;  /* 0x00008f0018007a23 */ /* 0x004fce0000010802 */
[----:B------:R-:W1:Y:S01]  /*3160*/  MUFU.EX2 R250, R8 ;  /* 0x0000000800fa7308 */ /* 0x000e620000000800 */
[----:B------:R-:W-:Y:S07]  /*3170*/  LDSM.16.MT88.4 R24, [R218+0xa800] ;  /* 0x00a80000da18783b */ /* 0x000fee0000004200 */
[----:B------:R2:W-:Y:S08]  /*3180*/  MUFU.EX2 R209, R0 ;  /* 0x0000000000d17308 */ /* 0x0005f00000000800 */
[----:B------:R-:W3:Y:S01]  /*3190*/  MUFU.EX2 R234, R5 ;  /* 0x0000000500ea7308 */ /* 0x000ee20000000800 */
[----:B-1----:R-:W-:Y:S01]  /*31a0*/  F2FP.BF16.PACK_AB R126, R250, R228 ;  /* 0x000000e4fa7e723e */ /* 0x002fe200000010ff */
[----:B--2---:R-:W-:-:S06]  /*31b0*/  FFMA.FTZ R0, R23, c[0x0][0x23c], -R2 ;  /* 0x00008f0017007a23 */ /* 0x004fcc0000010802 */
[----:B------:R1:W2:Y:S01]  /*31c0*/  MUFU.EX2 R210, R4 ;  /* 0x0000000400d27308 */ /* 0x0002a20000000800 */
[----:B------:R-:W4:Y:S01]  /*31d0*/  LDSM.16.MT88.4 R20, [R215+0xb000] ;  /* 0x00b00000d714783b */ /* 0x000f220000004200 */
[----:B---3--:R-:W-:-:S06]  /*31e0*/  F2FP.BF16.PACK_AB R6, R234, R231 ;  /* 0x000000e7ea06723e */ /* 0x008fcc00000010ff */
[----:B------:R3:W5:Y:S01]  /*31f0*/  MUFU.EX2 R230, R0 ;  /* 0x0000000000e67308 */ /* 0x0007620000000800 */
[----:B-1----:R-:W-:Y:S02]  /*3200*/  F2FP.BF16.PACK_AB R4, R232, R233 ;  /* 0x000000e9e804723e */ /* 0x002fe400000010ff */
[----:B--2---:R-:W-:Y:S02]  /*3210*/  F2FP.BF16.PACK_AB R5, R208, R210 ;  /* 0x000000d2d005723e */ /* 0x004fe400000010ff */
[----:B---3--:R-:W-:Y:S02]  /*3220*/  FMNMX.FTZ R0, R31, R33, !PT ;  /* 0x000000211f007209 */ /* 0x008fe40007810000 */
[----:B-----5:R-:W-:Y:S02]  /*3230*/  F2FP.BF16.PACK_AB R7, R230, R209 ;  /* 0x000000d1e607723e */ /* 0x020fe400000010ff */
[----:B------:R-:W-:-:S04]  /*3240*/  FMNMX.FTZ R0, R35, R0, !PT ;  /* 0x0000000023007209 */ /* 0x000fc80007810000 */
[----:B------:R-:W-:Y:S01]  /*3250*/  FMNMX.FTZ R0, R34, R0, !PT ;  /* 0x0000000022007209 */ /* 0x000fe20007810000 */
[----:B------:R-:W-:Y:S03]  /*3260*/  HMMA.16816.F32.BF16 R144, R4, R48, RZ ;  /* 0x000000300490723c */ /* 0x000fe600000418ff */
[----:B------:R-:W-:-:S04]  /*3270*/  FMNMX.FTZ R0, R119, R0, !PT ;  /* 0x0000000077007209 */ /* 0x000fc80007810000 */
[----:B------:R-:W-:Y:S01]  /*3280*/  FMNMX.FTZ R0, R118, R0, !PT ;  /* 0x0000000076007209 */ /* 0x000fe20007810000 */
[----:B------:R-:W-:Y:S03]  /*3290*/  HMMA.16816.F32.BF16 R164, R4, R36, RZ ;  /* 0x0000002404a4723c */ /* 0x000fe600000418ff */
[----:B------:R-:W-:-:S04]  /*32a0*/  FMNMX.FTZ R0, R117, R0, !PT ;  /* 0x0000000075007209 */ /* 0x000fc80007810000 */
[----:B------:R-:W-:Y:S01]  /*32b0*/  FMNMX.FTZ R13, R116, R0, !PT ;  /* 0x00000000740d7209 */ /* 0x000fe20007810000 */
[----:B------:R-:W-:Y:S01]  /*32c0*/  HMMA.16816.F32.BF16 R40, R4, R52, RZ ;  /* 0x000000340428723c */ /* 0x000fe200000418ff */
[----:B------:R-:W-:-:S03]  /*32d0*/  FMNMX.FTZ R0, R32, R46, !PT ;  /* 0x0000002e20007209 */ /* 0x000fc60007810000 */
[----:B------:R-:W1:Y:S01]  /*32e0*/  SHFL.BFLY PT, R15, R13, 0x2, 0x1f ;  /* 0x0c401f000d0f7f89 */ /* 0x000e6200000e0000 */
[----:B------:R-:W-:-:S03]  /*32f0*/  FMNMX.FTZ R0, R45, R0, !PT ;  /* 0x000000002d007209 */ /* 0x000fc60007810000 */
[----:B------:R-:W-:Y:S01]  /*3300*/  HMMA.16816.F32.BF16 R56, R4, R64, RZ ;  /* 0x000000400438723c */ /* 0x000fe200000418ff */
[----:B------:R-:W-:-:S04]  /*3310*/  FMNMX.FTZ R0, R44, R0, !PT ;  /* 0x000000002c007209 */ /* 0x000fc80007810000 */
[----:B------:R-:W-:-:S03]  /*3320*/  FMNMX.FTZ R0, R131, R0, !PT ;  /* 0x0000000083007209 */ /* 0x000fc60007810000 */
[----:B------:R-:W-:Y:S01]  /*3330*/  HMMA.16816.F32.BF16 R72, R4, R68, RZ ;  /* 0x000000440448723c */ /* 0x000fe200000418ff */
[----:B------:R-:W-:-:S04]  /*3340*/  FMNMX.FTZ R0, R130, R0, !PT ;  /* 0x0000000082007209 */ /* 0x000fc80007810000 */
[----:B------:R-:W-:-:S03]  /*3350*/  FMNMX.FTZ R0, R129, R0, !PT ;  /* 0x0000000081007209 */ /* 0x000fc60007810000 */
[C---:B----4-:R-:W-:Y:S01]  /*3360*/  HMMA.16816.F32.BF16 R88, R4.reuse, R20, RZ ;  /* 0x000000140458723c */ /* 0x050fe200000418ff */
[----:B------:R-:W-:Y:S02]  /*3370*/  FMNMX.FTZ R0, R128, R0, !PT ;  /* 0x0000000080007209 */ /* 0x000fe40007810000 */
[----:B-1----:R-:W-:Y:S01]  /*3380*/  FMNMX.FTZ R8, R13, R15, !PT ;  /* 0x0000000f0d087209 */ /* 0x002fe20007810000 */
[--C-:B------:R-:W-:Y:S02]  /*3390*/  FFMA.FTZ R13, R29, c[0x0][0x23c], -R2.reuse ;  /* 0x00008f001d0d7a23 */ /* 0x100fe40000010802 */
[----:B------:R-:W1:Y:S02]  /*33a0*/  SHFL.BFLY PT, R14, R0, 0x2, 0x1f ;  /* 0x0c401f00000e7f89 */ /* 0x000e6400000e0000 */
[C---:B------:R-:W-:Y:S01]  /*33b0*/  HMMA.16816.F32.BF16 R104, R4.reuse, R80, RZ ;  /* 0x000000500468723c */ /* 0x040fe200000418ff */
[----:B------:R2:W3:Y:S01]  /*33c0*/  MUFU.EX2 R206, R13 ;  /* 0x0000000d00ce7308 */ /* 0x0004e20000000800 */
[----:B------:R-:W4:Y:S06]  /*33d0*/  SHFL.BFLY PT, R15, R8, 0x1, 0x1f ;  /* 0x0c201f00080f7f89 */ /* 0x000f2c00000e0000 */
[C---:B------:R-:W-:Y:S08]  /*33e0*/  HMMA.16816.F32.BF16 R120, R4.reuse, R96, RZ ;  /* 0x000000600478723c */ /* 0x040ff000000418ff */
[----:B------:R-:W-:Y:S01]  /*33f0*/  HMMA.16816.F32.BF16 R152, R4, R50, RZ ;  /* 0x000000320498723c */ /* 0x000fe200000418ff */
[--C-:B--2---:R-:W-:Y:S01]  /*3400*/  FFMA.FTZ R13, R28, c[0x0][0x23c], -R2.reuse ;  /* 0x00008f001c0d7a23 */ /* 0x104fe20000010802 */
[----:B---3--:R-:W-:Y:S01]  /*3410*/  F2FP.BF16.PACK_AB R125, R206, R205 ;  /* 0x000000cdce7d723e */ /* 0x008fe200000010ff */
[----:B------:R-:W-:-:S02]  /*3420*/  FFMA.FTZ R2, R19, c[0x0][0x23c], -R2 ;  /* 0x00008f0013027a23 */ /* 0x000fc40000010802 */
[----:B------:R-:W-:Y:S01]  /*3430*/  LDSM.16.MT88.4 R16, [R217+0xa800] ;  /* 0x00a80000d910783b */ /* 0x000fe20000004200 */
[----:B-1----:R-:W-:Y:S01]  /*3440*/  FMNMX.FTZ R0, R14, R0, !PT ;  /* 0x000000000e007209 */ /* 0x002fe20007810000 */
[----:B------:R1:W-:Y:S01]  /*3450*/  MUFU.EX2 R249, R2 ;  /* 0x0000000200f97308 */ /* 0x0003e20000000800 */
[C---:B------:R-:W-:Y:S01]  /*3460*/  HMMA.16816.F32.BF16 R168, R4.reuse, R38, RZ ;  /* 0x0000002604a8723c */ /* 0x040fe200000418ff */
[----:B----4-:R-:W-:Y:S02]  /*3470*/  FMNMX.FTZ R136, R8, R15, !PT ;  /* 0x0000000f08887209 */ /* 0x010fe40007810000 */
[----:B------:R-:W2:Y:S02]  /*3480*/  SHFL.BFLY PT, R8, R0, 0x1, 0x1f ;  /* 0x0c201f0000087f89 */ /* 0x000ea400000e0000 */
[C---:B------:R-:W-:Y:S02]  /*3490*/  FSETP.NEU.FTZ.AND P1, PT, R136.reuse, -INF , PT ;  /* 0xff8000008800780b */ /* 0x040fe40003f3d000 */
[----:B------:R-:W3:Y:S01]  /*34a0*/  MUFU.EX2 R207, R13 ;  /* 0x0000000d00cf7308 */ /* 0x000ee20000000800 */
[----:B------:R-:W-:Y:S01]  /*34b0*/  HMMA.16816.F32.BF16 R76, R4, R54, RZ ;  /* 0x00000036044c723c */ /* 0x000fe200000418ff */
[----:B-1----:R-:W-:-:S07]  /*34c0*/  FMUL.FTZ R2, R136, c[0x0][0x23c] ;  /* 0x00008f0088027a20 */ /* 0x002fce0000410000 */
[----:B------:R-:W-:Y:S01]  /*34d0*/  HMMA.16816.F32.BF16 R60, R4, R66, RZ ;  /* 0x00000042043c723c */ /* 0x000fe200000418ff */
[----:B------:R-:W-:Y:S02]  /*34e0*/  FSEL R2, R2, RZ, P1 ;  /* 0x000000ff02027208 */ /* 0x000fe40000800000 */
[----:B---3--:R-:W-:-:S05]  /*34f0*/  F2FP.BF16.PACK_AB R127, R249, R207 ;  /* 0x000000cff97f723e */ /* 0x008fca00000010ff */
[----:B------:R-:W-:Y:S01]  /*3500*/  HMMA.16816.F32.BF16 R92, R4, R70, RZ ;  /* 0x00000046045c723c */ /* 0x000fe200000418ff */
[----:B--2---:R-:W-:Y:S01]  /*3510*/  FMNMX.FTZ R135, R0, R8, !PT ;  /* 0x0000000800877209 */ /* 0x004fe20007810000 */
[--C-:B------:R-:W-:Y:S02]  /*3520*/  FFMA.FTZ R0, R33, c[0x0][0x23c], -R2.reuse ;  /* 0x00008f0021007a23 */ /* 0x100fe40000010802 */
[----:B------:R-:W-:-:S04]  /*3530*/  FFMA.FTZ R8, R119, c[0x0][0x23c], -R2 ;  /* 0x00008f0077087a23 */ /* 0x000fc80000010802 */
[----:B------:R-:W-:Y:S01]  /*3540*/  HMMA.16816.F32.BF16 R100, R4, R22, RZ ;  /* 0x000000160464723c */ /* 0x000fe200000418ff */
[----:B------:R1:W-:Y:S01]  /*3550*/  MUFU.EX2 R201, R0 ;  /* 0x0000000000c97308 */ /* 0x0003e20000000800 */
[----:B------:R-:W-:-:S06]  /*3560*/  FSETP.NEU.FTZ.AND P1, PT, R135, -INF , PT ;  /* 0xff8000008700780b */ /* 0x000fcc0003f3d000 */
[C---:B------:R-:W-:Y:S01]  /*3570*/  HMMA.16816.F32.BF16 R108, R4.reuse, R82, RZ ;  /* 0x00000052046c723c */ /* 0x040fe200000418ff */
[----:B------:R2:W-:Y:S07]  /*3580*/  MUFU.EX2 R133, R8 ;  /* 0x0000000800857308 */ /* 0x0005ee0000000800 */
[----:B------:R-:W-:Y:S01]  /*3590*/  HMMA.16816.F32.BF16 R84, R4, R98, RZ ;  /* 0x000000620454723c */ /* 0x000fe200000418ff */
[----:B-1----:R-:W-:-:S05]  /*35a0*/  FMUL.FTZ R0, R135, c[0x0][0x23c] ;  /* 0x00008f0087007a20 */ /* 0x002fca0000410000 */
[----:B------:R-:W-:Y:S01]  /*35b0*/  FSEL R0, R0, RZ, P1 ;  /* 0x000000ff00007208 */ /* 0x000fe20000800000 */
[--C-:B------:R-:W-:Y:S01]  /*35c0*/  FFMA.FTZ R4, R31, c[0x0][0x23c], -R2.reuse ;  /* 0x00008f001f047a23 */ /* 0x100fe20000010802 */
[C---:B------:R-:W-:Y:S01]  /*35d0*/  HMMA.16816.F32.BF16 R144, R124.reuse, R156, R144 ;  /* 0x0000009c7c90723c */ /* 0x040fe20000041890 */
[--C-:B--2---:R-:W-:Y:S02]  /*35e0*/  FFMA.FTZ R8, R118, c[0x0][0x23c], -R2.reuse ;  /* 0x00008f0076087a23 */ /* 0x104fe40000010802 */
[----:B------:R1:W-:Y:S05]  /*35f0*/  MUFU.EX2 R204, R4 ;  /* 0x0000000400cc7308 */ /* 0x0003ea0000000800 */
[C---:B------:R-:W-:Y:S03]  /*3600*/  HMMA.16816.F32.BF16 R164, R124.reuse, R172, R164 ;  /* 0x000000ac7ca4723c */ /* 0x040fe600000418a4 */
[----:B------:R2:W-:Y:S05]  /*3610*/  MUFU.EX2 R132, R8 ;  /* 0x0000000800847308 */ /* 0x0005ea0000000800 */
[----:B------:R-:W-:Y:S01]  /*3620*/  HMMA.16816.F32.BF16 R40, R124, R24, R40 ;  /* 0x000000187c28723c */ /* 0x000fe20000041828 */
[----:B-1----:R-:W-:-:S04]  /*3630*/  FFMA.FTZ R4, R35, c[0x0][0x23c], -R2 ;  /* 0x00008f0023047a23 */ /* 0x002fc80000010802 */
[----:B------:R1:W-:Y:S03]  /*3640*/  MUFU.EX2 R202, R4 ;  /* 0x0000000400ca7308 */ /* 0x0003e60000000800 */
[----:B------:R-:W-:Y:S01]  /*3650*/  HMMA.16816.F32.BF16 R56, R124, R16, R56 ;  /* 0x000000107c38723c */ /* 0x000fe20000041838 */
[----:B--2---:R-:W-:-:S04]  /*3660*/  FFMA.FTZ R8, R117, c[0x0][0x23c], -R2 ;  /* 0x00008f0075087a23 */ /* 0x004fc80000010802 */
[----:B------:R-:W-:Y:S03]  /*3670*/  MUFU.EX2 R15, R8 ;  /* 0x00000008000f7308 */ /* 0x000fe60000000800 */
[----:B------:R-:W-:Y:S01]  /*3680*/  HMMA.16816.F32.BF16 R72, R124, R140, R72 ;  /* 0x0000008c7c48723c */ /* 0x000fe20000041848 */
[----:B-1----:R-:W-:-:S07]  /*3690*/  FFMA.FTZ R4, R34, c[0x0][0x23c], -R2 ;  /* 0x00008f0022047a23 */ /* 0x002fce0000010802 */
[C---:B------:R-:W-:Y:S01]  /*36a0*/  HMMA.16816.F32.BF16 R88, R124.reuse, R112, R88 ;  /* 0x000000707c58723c */ /* 0x040fe20000041858 */
[----:B------:R-:W-:Y:S01]  /*36b0*/  FFMA.FTZ R2, R116, c[0x0][0x23c], -R2 ;  /* 0x00008f0074027a23 */ /* 0x000fe20000010802 */
[----:B------:R1:W2:Y:S06]  /*36c0*/  MUFU.EX2 R203, R4 ;  /* 0x0000000400cb7308 */ /* 0x0002ac0000000800 */
[C---:B------:R-:W-:Y:S02]  /*36d0*/  HMMA.16816.F32.BF16 R104, R124.reuse, R180, R104 ;  /* 0x000000b47c68723c */ /* 0x040fe40000041868 */
[----:B------:R3:W4:Y:S06]  /*36e0*/  MUFU.EX2 R252, R2 ;  /* 0x0000000200fc7308 */ /* 0x00072c0000000800 */
        /* <DEDUP_REMOVED lines=12> */
[----:B------:R-:W-:Y:S01]  /*37b0*/  HMMA.16816.F32.BF16 R108, R124, R182, R108 ;  /* 0x000000b67c6c723c */ /* 0x000fe2000004186c */
[----:B----4-:R-:W-:Y:S01]  /*37c0*/  F2FP.BF16.PACK_AB R130, R252, R15 ;  /* 0x0000000ffc82723e */ /* 0x010fe200000010ff */
[----:B------:R2:W4:Y:S01]  /*37d0*/  MUFU.EX2 R13, R2 ;  /* 0x00000002000d7308 */ /* 0x0005220000000800 */
[----:B-1----:R-:W-:Y:S01]  /*37e0*/  FFMA.FTZ R4, R45, c[0x0][0x23c], -R0 ;  /* 0x00008f002d047a23 */ /* 0x002fe20000010800 */
[----:B---3--:R-:W-:-:S06]  /*37f0*/  F2FP.BF16.PACK_AB R5, R139, R200 ;  /* 0x000000c88b05723e */ /* 0x008fcc00000010ff */
[----:B------:R1:W3:Y:S01]  /*3800*/  MUFU.EX2 R137, R4 ;  /* 0x0000000400897308 */ /* 0x0002e20000000800 */
[----:B--2---:R-:W-:Y:S01]  /*3810*/  FFMA.FTZ R2, R129, c[0x0][0x23c], -R0 ;  /* 0x00008f0081027a23 */ /* 0x004fe20000010800 */
[----:B----4-:R-:W-:-:S06]  /*3820*/  F2FP.BF16.PACK_AB R129, R13, R14 ;  /* 0x0000000e0d81723e */ /* 0x010fcc00000010ff */
[----:B------:R2:W-:Y:S01]  /*3830*/  MUFU.EX2 R8, R2 ;  /* 0x0000000200087308 */ /* 0x0005e20000000800 */
[--C-:B-1----:R-:W-:Y:S02]  /*3840*/  FFMA.FTZ R4, R44, c[0x0][0x23c], -R0.reuse ;  /* 0x00008f002c047a23 */ /* 0x102fe40000010800 */
[----:B------:R-:W-:Y:S01]  /*3850*/  HMMA.16816.F32.BF16 R44, R124, R26, R76 ;  /* 0x0000001a7c2c723c */ /* 0x000fe2000004184c */
[----:B------:R-:W-:-:S04]  /*3860*/  FFMA.FTZ R0, R128, c[0x0][0x23c], -R0 ;  /* 0x00008f0080007a23 */ /* 0x000fc80000010800 */
[----:B------:R1:W4:Y:S01]  /*3870*/  MUFU.EX2 R138, R4 ;  /* 0x00000004008a7308 */ /* 0x0003220000000800 */
[----:B------:R-:W-:Y:S01]  /*3880*/  F2FP.BF16.PACK_AB R128, R132, R133 ;  /* 0x000000858480723e */ /* 0x000fe200000010ff */
[----:B--2---:R-:W-:Y:S01]  /*3890*/  FADD.FTZ R2, R200, R139 ;  /* 0x0000008bc8027221 */ /* 0x004fe20000010000 */
[C---:B------:R-:W-:Y:S05]  /*38a0*/  HMMA.16816.F32.BF16 R76, R124.reuse, R142, R92 ;  /* 0x0000008e7c4c723c */ /* 0x040fea000004185c */
[----:B------:R2:W5:Y:S01]  /*38b0*/  MUFU.EX2 R251, R0 ;  /* 0x0000000000fb7308 */ /* 0x0005620000000800 */
[----:B---3--:R-:W-:Y:S02]  /*38c0*/  FADD.FTZ R2, R137, R2 ;  /* 0x0000000289027221 */ /* 0x008fe40000010000 */
[----:B------:R-:W-:Y:S01]  /*38d0*/  HMMA.16816.F32.BF16 R92, R124, R114, R100 ;  /* 0x000000727c5c723c */ /* 0x000fe20000041864 */
[----:B-1----:R-:W-:-:S02]  /*38e0*/  F2FP.BF16.PACK_AB R4, R201, R204 ;  /* 0x000000ccc904723e */ /* 0x002fc400000010ff */
[----:B----4-:R-:W-:-:S05]  /*38f0*/  F2FP.BF16.PACK_AB R7, R138, R137 ;  /* 0x000000898a07723e */ /* 0x010fca00000010ff */
[----:B------:R-:W-:Y:S01]  /*3900*/  HMMA.16816.F32.BF16 R124, R124, R178, R84 ;  /* 0x000000b27c7c723c */ /* 0x000fe20000041854 */
[----:B--2---:R-:W-:Y:S01]  /*3910*/  FADD.FTZ R0, R204, R201 ;  /* 0x000000c9cc007221 */ /* 0x004fe20000010000 */
[----:B-----5:R-:W-:-:S03]  /*3920*/  F2FP.BF16.PACK_AB R131, R251, R8 ;  /* 0x00000008fb83723e */ /* 0x020fc600000010ff */
[----:B------:R-:W-:-:S03]  /*3930*/  FADD.FTZ R0, R202, R0 ;  /* 0x00000000ca007221 */ /* 0x000fc60000010000 */
        /* <DEDUP_REMOVED lines=15> */
[----:B------:R-:W-:Y:S07]  /*3a30*/  HMMA.16816.F32.BF16 R20, R4, R98, RZ ;  /* 0x000000620414723c */ /* 0x000fee00000418ff */
        /* <DEDUP_REMOVED lines=49> */
[----:B------:R-:W-:Y:S01]  /*3d50*/  UIMAD UR5, UR5, UR24, UR6 ;  /* 0x00000018050572a4 */ /* 0x000fe2000f8e0206 */
[----:B------:R-:W-:Y:S03]  /*3d60*/  BAR.SYNC.DEFER_BLOCKING 0x0 ;  /* 0x0000000000007b1d */ /* 0x000fe60000010000 */
[----:B------:R-:W-:-:S02]  /*3d70*/  LEA R32, P0, R4, c[0x0][0x170], 0x1 ;  /* 0x00005c0004207a11 */ /* 0x000fc400078008ff */
[----:B------:R-:W-:Y:S01]  /*3d80*/  IADD3 R0, R5, UR5, RZ ;  /* 0x0000000505007c10 */ /* 0x000fe2000fffe0ff */
[----:B------:R-:W-:-:S03]  /*3d90*/  IMAD.U32 R5, RZ, RZ, UR25 ;  /* 0x00000019ff057e24 */ /* 0x000fc6000f8e00ff */
[----:B------:R-:W-:Y:S01]  /*3da0*/  LEA.HI.X R33, R4, c[0x0][0x174], R0, 0x1, P0 ;  /* 0x00005d0004217a11 */ /* 0x000fe200000f0c00 */
[----:B------:R-:W-:Y:S01]  /*3db0*/  IMAD.U32 R0, RZ, RZ, UR25 ;  /* 0x00000019ff007e24 */ /* 0x000fe2000f8e00ff */
[----:B------:R-:W-:-:S04]  /*3dc0*/  LEA R4, P0, R5, R32, 0x1 ;  /* 0x0000002005047211 */ /* 0x000fc800078008ff */
        /* <DEDUP_REMOVED lines=11> */
[----:B------:R-:W-:Y:S04]  /*3e80*/  LDSM.16.M88.4 R180, [R223] ;  /* 0x00000000dfb4783b */ /* 0x000fe80000000200 */
[----:B------:R-:W-:Y:S04]  /*3e90*/  LDSM.16.M88.4 R20, [R216+0x2000] ;  /* 0x00200000d814783b */ /* 0x000fe80000000200 */
[----:B------:R-:W-:Y:S04]  /*3ea0*/  LDSM.16.M88.4 R176, [R226] ;  /* 0x00000000e2b0783b */ /* 0x000fe80000000200 */
[----:B--2---:R-:W2:Y:S04]  /*3eb0*/  LDSM.16.M88.4 R4, [R214+0x2000] ;  /* 0x00200000d604783b */ /* 0x004ea80000000200 */
[----:B------:R-:W-:Y:S04]  /*3ec0*/  LDSM.16.M88.4 R140, [R221+0x8000] ;  /* 0x00800000dd8c783b */ /* 0x000fe80000000200 */
[----:B------:R-:W0:Y:S01]  /*3ed0*/  LDGDEPBAR ;  /* 0x00000000000079af */ /* 0x000e220000000000 */
[C---:B---3--:R-:W-:Y:S08]  /*3ee0*/  HMMA.16816.F32.BF16 R208, R16.reuse, R24, RZ ;  /* 0x0000001810d0723c */ /* 0x048ff000000418ff */
[C---:B------:R-:W-:Y:S08]  /*3ef0*/  HMMA.16816.F32.BF16 R236, R16.reuse, R26, RZ ;  /* 0x0000001a10ec723c */ /* 0x040ff000000418ff */
[----:B----4-:R-:W-:Y:S08]  /*3f00*/  HMMA.16816.F32.BF16 R196, R16, R28, RZ ;  /* 0x0000001c10c4723c */ /* 0x010ff000000418ff */
[C---:B--2---:R-:W-:Y:S08]  /*3f10*/  HMMA.16816.F32.BF16 R204, R4.reuse, R24, RZ ;  /* 0x0000001804cc723c */ /* 0x044ff000000418ff */
[C---:B------:R-:W-:Y:S01]  /*3f20*/  HMMA.16816.F32.BF16 R200, R4.reuse, R26, RZ ;  /* 0x0000001a04c8723c */ /* 0x040fe200000418ff */
[----:B------:R-:W2:Y:S07]  /*3f30*/  LDSM.16.M88.4 R24, [R216] ;  /* 0x00000000d818783b */ /* 0x000eae0000000200 */
[C---:B------:R-:W-:Y:S08]  /*3f40*/  HMMA.16816.F32.BF16 R192, R4.reuse, R28, RZ ;  /* 0x0000001c04c0723c */ /* 0x040ff000000418ff */
[-C--:B------:R-:W-:Y:S01]  /*3f50*/  HMMA.16816.F32.BF16 R188, R4, R30.reuse, RZ ;  /* 0x0000001e04bc723c */ /* 0x080fe200000418ff */
[----:B------:R-:W3:Y:S07]  /*3f60*/  LDSM.16.M88.4 R4, [R222+0x2000] ;  /* 0x00200000de04783b */ /* 0x000eee0000000200 */
[----:B------:R-:W-:Y:S01]  /*3f70*/  HMMA.16816.F32.BF16 R184, R16, R30, RZ ;  /* 0x0000001e10b8723c */ /* 0x000fe200000418ff */
[----:B------:R-:W4:Y:S04]  /*3f80*/  LDSM.16.M88.4 R28, [R221+0x8800] ;  /* 0x00880000dd1c783b */ /* 0x000f280000000200 */
[----:B------:R-:W5:Y:S03]  /*3f90*/  LDSM.16.M88.4 R16, [R222] ;  /* 0x00000000de10783b */ /* 0x000f660000000200 */
[C---:B------:R-:W-:Y:S08]  /*3fa0*/  HMMA.16816.F32.BF16 R232, R20.reuse, R180, R204 ;  /* 0x000000b414e8723c */ /* 0x040ff000000418cc */
[C---:B------:R-:W-:Y:S08]  /*3fb0*/  HMMA.16816.F32.BF16 R244, R20.reuse, R182, R200 ;  /* 0x000000b614f4723c */ /* 0x040ff000000418c8 */
[C---:B------:R-:W-:Y:S08]  /*3fc0*/  HMMA.16816.F32.BF16 R240, R20.reuse, R176, R192 ;  /* 0x000000b014f0723c */ /* 0x040ff000000418c0 */
[----:B------:R-:W-:Y:S01]  /*3fd0*/  HMMA.16816.F32.BF16 R228, R20, R178, R188 ;  /* 0x000000b214e4723c */ /* 0x000fe200000418bc */
[----:B------:R-:W-:Y:S07]  /*3fe0*/  LDSM.16.M88.4 R20, [R220+0x2000] ;  /* 0x00200000dc14783b */ /* 0x000fee0000000200 */
[C---:B--2---:R-:W-:Y:S08]  /*3ff0*/  HMMA.16816.F32.BF16 R208, R24.reuse, R180, R208 ;  /* 0x000000b418d0723c */ /* 0x044ff000000418d0 */
[C---:B------:R-:W-:Y:S01]  /*4000*/  HMMA.16816.F32.BF16 R200, R24.reuse, R182, R236 ;  /* 0x000000b618c8723c */ /* 0x040fe200000418ec */
[----:B------:R-:W2:Y:S07]  /*4010*/  LDSM.16.M88.4 R180, [R219] ;  /* 0x00000000dbb4783b */ /* 0x000eae0000000200 */
[C---:B------:R-:W-:Y:S08]  /*4020*/  HMMA.16816.F32.BF16 R204, R24.reuse, R176, R196 ;  /* 0x000000b018cc723c */ /* 0x040ff000000418c4 */
[----:B------:R-:W-:Y:S01]  /*4030*/  HMMA.16816.F32.BF16 R196, R24, R178, R184 ;  /* 0x000000b218c4723c */ /* 0x000fe200000418b8 */
[----:B------:R-:W1:Y:S04]  /*4040*/  LDSM.16.M88.4 R176, [R219+0x800] ;  /* 0x00080000dbb0783b */ /* 0x000e680000000200 */
[----:B------:R-:W1:Y:S03]  /*4050*/  LDSM.16.M88.4 R24, [R220] ;  /* 0x00000000dc18783b */ /* 0x000e660000000200 */
[C---:B---3--:R-:W-:Y:S08]  /*4060*/  HMMA.16816.F32.BF16 R192, R4.reuse, R140, R232 ;  /* 0x0000008c04c0723c */ /* 0x048ff000000418e8 */
[C---:B------:R-:W-:Y:S08]  /*4070*/  HMMA.16816.F32.BF16 R188, R4.reuse, R142, R244 ;  /* 0x0000008e04bc723c */ /* 0x040ff000000418f4 */
[C---:B----4-:R-:W-:Y:S08]  /*4080*/  HMMA.16816.F32.BF16 R184, R4.reuse, R28, R240 ;  /* 0x0000001c04b8723c */ /* 0x050ff000000418f0 */
[----:B------:R-:W-:Y:S01]  /*4090*/  HMMA.16816.F32.BF16 R228, R4, R30, R228 ;  /* 0x0000001e04e4723c */ /* 0x000fe200000418e4 */
[----:B------:R-:W-:Y:S07]  /*40a0*/  LDSM.16.M88.4 R4, [R214+0x6000] ;  /* 0x00600000d604783b */ /* 0x000fee0000000200 */
[C---:B-----5:R-:W-:Y:S08]  /*40b0*/  HMMA.16816.F32.BF16 R240, R16.reuse, R140, R208 ;  /* 0x0000008c10f0723c */ /* 0x060ff000000418d0 */
[C---:B------:R-:W-:Y:S01]  /*40c0*/  HMMA.16816.F32.BF16 R236, R16.reuse, R142, R200 ;  /* 0x0000008e10ec723c */ /* 0x040fe200000418c8 */
[----:B------:R-:W-:Y:S07]  /*40d0*/  LDSM.16.M88.4 R140, [R212+0x9800] ;  /* 0x00980000d48c783b */ /* 0x000fee0000000200 */
[C---:B------:R-:W-:Y:S08]  /*40e0*/  HMMA.16816.F32.BF16 R208, R16.reuse, R28, R204 ;  /* 0x0000001c10d0723c */ /* 0x040ff000000418cc */
[----:B------:R-:W-:Y:S01]  /*40f0*/  HMMA.16816.F32.BF16 R200, R16, R30, R196 ;  /* 0x0000001e10c8723c */ /* 0x000fe200000418c4 */
[----:B------:R-:W3:Y:S04]  /*4100*/  LDSM.16.M88.4 R28, [R212+0x9000] ;  /* 0x00900000d41c783b */ /* 0x000ee80000000200 */
[----:B------:R-:W4:Y:S03]  /*4110*/  LDSM.16.M88.4 R16, [R214+0x4000] ;  /* 0x00400000d610783b */ /* 0x000f260000000200 */
[C---:B--2---:R-:W-:Y:S08]  /*4120*/  HMMA.16816.F32.BF16 R232, R20.reuse, R180, R192 ;  /* 0x000000b414e8723c */ /* 0x044ff000000418c0 */
[C---:B------:R-:W-:Y:S08]  /*4130*/  HMMA.16816.F32.BF16 R204, R20.reuse, R182, R188 ;  /* 0x000000b614cc723c */ /* 0x040ff000000418bc */
[C---:B-1----:R-:W-:Y:S08]  /*4140*/  HMMA.16816.F32.BF16 R192, R20.reuse, R176, R184 ;  /* 0x000000b014c0723c */ /* 0x042ff000000418b8 */
[----:B------:R-:W-:Y:S01]  /*4150*/  HMMA.16816.F32.BF16 R188, R20, R178, R228 ;  /* 0x000000b214bc723c */ /* 0x000fe200000418e4 */
[----:B------:R-:W-:Y:S07]  /*4160*/  LDSM.16.M88.4 R20, [R216+0x4000] ;  /* 0x00400000d814783b */ /* 0x000fee0000000200 */
[C---:B------:R-:W-:Y:S08]  /*4170*/  HMMA.16816.F32.BF16 R184, R24.reuse, R180, R240 ;  /* 0x000000b418b8723c */ /* 0x040ff000000418f0 */
[C---:B------:R-:W-:Y:S01]  /*4180*/  HMMA.16816.F32.BF16 R196, R24.reuse, R182, R236 ;  /* 0x000000b618c4723c */ /* 0x040fe200000418ec */
[----:B------:R-:W1:Y:S07]  /*4190*/  LDSM.16.M88.4 R180, [R225] ;  /* 0x00000000e1b4783b */ /* 0x000e6e0000000200 */
[C---:B------:R-:W-:Y:S08]  /*41a0*/  HMMA.16816.F32.BF16 R208, R24.reuse, R176, R208 ;  /* 0x000000b018d0723c */ /* 0x040ff000000418d0 */
[----:B------:R-:W-:Y:S08]  /*41b0*/  HMMA.16816.F32.BF16 R176, R24, R178, R200 ;  /* 0x000000b218b0723c */ /* 0x000ff000000418c8 */
[C---:B---3--:R-:W-:Y:S08]  /*41c0*/  HMMA.16816.F32.BF16 R232, R4.reuse, R28, R232 ;  /* 0x0000001c04e8723c */ /* 0x048ff000000418e8 */
[C---:B------:R-:W-:Y:S08]  /*41d0*/  HMMA.16816.F32.BF16 R204, R4.reuse, R30, R204 ;  /* 0x0000001e04cc723c */ /* 0x040ff000000418cc */
[C---:B------:R-:W-:Y:S08]  /*41e0*/  HMMA.16816.F32.BF16 R236, R4.reuse, R140, R192 ;  /* 0x0000008c04ec723c */ /* 0x040ff000000418c0 */
[----:B------:R-:W-:Y:S08]  /*41f0*/  HMMA.16816.F32.BF16 R240, R4, R142, R188 ;  /* 0x0000008e04f0723c */ /* 0x000ff000000418bc */
[C---:B----4-:R-:W-:Y:S01]  /*4200*/  HMMA.16816.F32.BF16 R4, R16.reuse, R28, R184 ;  /* 0x0000001c1004723c */ /* 0x050fe200000418b8 */
[----:B------:R-:W2:Y:S07]  /*4210*/  LDSM.16.M88.4 R184, [R224] ;  /* 0x00000000e0b8783b */ /* 0x000eae0000000200 */
[C---:B------:R-:W-:Y:S01]  /*4220*/  HMMA.16816.F32.BF16 R24, R16.reuse, R30, R196 ;  /* 0x0000001e1018723c */ /* 0x040fe200000418c4 */
[----:B------:R-:W3:Y:S07]  /*4230*/  LDSM.16.M88.4 R28, [R216+0x6000] ;  /* 0x00600000d81c783b */ /* 0x000eee0000000200 */
[C---:B------:R-:W-:Y:S08]  /*4240*/  HMMA.16816.F32.BF16 R188, R16.reuse, R140, R208 ;  /* 0x0000008c10bc723c */ /* 0x040ff000000418d0 */
[----:B------:R-:W-:Y:S01]  /*4250*/  HMMA.16816.F32.BF16 R140, R16, R142, R176 ;  /* 0x0000008e108c723c */ /* 0x000fe200000418b0 */
[----:B------:R-:W-:Y:S04]  /*4260*/  LDSM.16.M88.4 R176, [R221+0x9000] ;  /* 0x00900000ddb0783b */ /* 0x000fe80000000200 */
[----:B------:R-:W4:Y:S03]  /*4270*/  LDSM.16.M88.4 R16, [R222+0x4000] ;  /* 0x00400000de10783b */ /* 0x000f260000000200 */
[C---:B-1----:R-:W-:Y:S01]  /*4280*/  HMMA.16816.F32.BF16 R200, R20.reuse, R182, R24 ;  /* 0x000000b614c8723c */ /* 0x042fe20000041818 */
[----:B------:R-:W1:Y:S07]  /*4290*/  LDSM.16.M88.4 R24, [R222+0x6000] ;  /* 0x00600000de18783b */ /* 0x000e6e0000000200 */
[C---:B------:R-:W-:Y:S01]  /*42a0*/  HMMA.16816.F32.BF16 R192, R20.reuse, R180, R4 ;  /* 0x000000b414c0723c */ /* 0x040fe20000041804 */
[----:B------:R-:W-:Y:S07]  /*42b0*/  LDSM.16.M88.4 R4, [R220+0x4000] ;  /* 0x00400000dc04783b */ /* 0x000fee0000000200 */
[C---:B--2---:R-:W-:Y:S08]  /*42c0*/  HMMA.16816.F32.BF16 R208, R20.reuse, R184, R188 ;  /* 0x000000b814d0723c */ /* 0x044ff000000418bc */
[----:B------:R-:W-:Y:S01]  /*42d0*/  HMMA.16816.F32.BF16 R228, R20, R186, R140 ;  /* 0x000000ba14e4723c */ /* 0x000fe2000004188c */
[----:B------:R-:W2:Y:S07]  /*42e0*/  LDSM.16.M88.4 R140, [R219+0x1000] ;  /* 0x00100000db8c783b */ /* 0x000eae0000000200 */
[----:B---3--:R-:W-:Y:S08]  /*42f0*/  HMMA.16816.F32.BF16 R20, R28, R180, R232 ;  /* 0x000000b41c14723c */ /* 0x008ff000000418e8 */
[----:B----4-:R-:W-:Y:S08]  /*4300*/  HMMA.16816.F32.BF16 R192, R16, R176, R192 ;  /* 0x000000b010c0723c */ /* 0x010ff000000418c0 */
[----:B------:R-:W-:Y:S01]  /*4310*/  HMMA.16816.F32.BF16 R196, R28, R182, R204 ;  /* 0x000000b61cc4723c */ /* 0x000fe200000418cc */
[----:B------:R-:W3:Y:S07]  /*4320*/  LDSM.16.M88.4 R180, [R221+0x9800] ;  /* 0x00980000ddb4783b */ /* 0x000eee0000000200 */
[----:B-1----:R-:W-:Y:S01]  /*4330*/  HMMA.16816.F32.BF16 R188, R24, R176, R20 ;  /* 0x000000b018bc723c */ /* 0x002fe20000041814 */
[----:B------:R-:W1:Y:S07]  /*4340*/  LDSM.16.M88.4 R20, [R220+0x6000] ;  /* 0x00600000dc14783b */ /* 0x000e6e0000000200 */
[----:B------:R-:W-:Y:S08]  /*4350*/  HMMA.16816.F32.BF16 R200, R16, R178, R200 ;  /* 0x000000b210c8723c */ /* 0x000ff000000418c8 */
[----:B--2---:R-:W-:Y:S08]  /*4360*/  HMMA.16816.F32.BF16 R204, R4, R140, R192 ;  /* 0x0000008c04cc723c */ /* 0x004ff000000418c0 */
[----:B------:R-:W-:Y:S08]  /*4370*/  HMMA.16816.F32.BF16 R192, R24, R178, R196 ;  /* 0x000000b218c0723c */ /* 0x000ff000000418c4 */
[----:B------:R-:W-:Y:S08]  /*4380*/  HMMA.16816.F32.BF16 R232, R28, R184, R236 ;  /* 0x000000b81ce8723c */ /* 0x000ff000000418ec */
[----:B---3--:R-:W-:Y:S01]  /*4390*/  HMMA.16816.F32.BF16 R208, R16, R180, R208 ;  /* 0x000000b410d0723c */ /* 0x008fe200000418d0 */
[----:B------:R-:W-:-:S02]  /*43a0*/  FMUL.FTZ R205, R205, c[0x0][0x2ec] ;  /* 0x0000bb00cdcd7a20 */ /* 0x000fc40000410000 */
[----:B------:R-:W-:Y:S02]  /*43b0*/  FMUL.FTZ R207, R207, c[0x0][0x2ec] ;  /* 0x0000bb00cfcf7a20 */ /* 0x000fe40000410000 */
[----:B------:R-:W-:Y:S02]  /*43c0*/  FMUL.FTZ R206, R206, c[0x0][0x2ec] ;  /* 0x0000bb00cece7a20 */ /* 0x000fe40000410000 */
[----:B------:R-:W2:Y:S01]  /*43d0*/  MUFU.TANH R205, R205 ;  /* 0x000000cd00cd7308 */ /* 0x000ea20000002400 */
[----:B-1----:R-:W-:Y:S01]  /*43e0*/  HMMA.16816.F32.BF16 R176, R20, R140, R188 ;  /* 0x0000008c14b0723c */ /* 0x002fe200000418bc */
[----:B------:R-:W-:-:S06]  /*43f0*/  FMUL.FTZ R204, R204, c[0x0][0x2ec] ;  /* 0x0000bb00cccc7a20 */ /* 0x000fcc0000410000 */
[----:B------:R-:W1:Y:S01]  /*4400*/  MUFU.TANH R207, R207 ;  /* 0x000000cf00cf7308 */ /* 0x000e620000002400 */
[-C--:B------:R-:W-:Y:S07]  /*4410*/  HMMA.16816.F32.BF16 R188, R20, R142.reuse, R192 ;  /* 0x0000008e14bc723c */ /* 0x080fee00000418c0 */
[----:B------:R-:W-:Y:S01]  /*4420*/  MUFU.TANH R206, R206 ;  /* 0x000000ce00ce7308 */ /* 0x000fe20000002400 */
[----:B------:R-:W-:Y:S07]  /*4430*/  HMMA.16816.F32.BF16 R140, R4, R142, R200 ;  /* 0x0000008e048c723c */ /* 0x000fee00000418c8 */
[----:B------:R-:W-:Y:S01]  /*4440*/  MUFU.TANH R204, R204 ;  /* 0x000000cc00cc7308 */ /* 0x000fe20000002400 */
[----:B------:R-:W-:Y:S01]  /*4450*/  HMMA.16816.F32.BF16 R228, R16, R182, R228 ;  /* 0x000000b610e4723c */ /* 0x000fe200000418e4 */
[----:B------:R-:W3:Y:S01]  /*4460*/  LDSM.16.M88.4 R16, [R219+0x1800] ;  /* 0x00180000db10783b */ /* 0x000ee20000000200 */
[----:B------:R-:W-:Y:S01]  /*4470*/  FMUL.FTZ R176, R176, c[0x0][0x2ec] ;  /* 0x0000bb00b0b07a20 */ /* 0x000fe20000410000 */
[----:B------:R-:W-:-:S04]  /*4480*/  DEPBAR.LE SB0, 0x0 ;  /* 0x000080000000791a */ /* 0x000fc80000000000 */
[----:B------:R-:W-:Y:S01]  /*4490*/  FMUL.FTZ R177, R177, c[0x0][0x2ec] ;  /* 0x0000bb00b1b17a20 */ /* 0x000fe20000410000 */
[----:B------:R-:W-:Y:S01]  /*44a0*/  HMMA.16816.F32.BF16 R196, R24, R180, R232 ;  /* 0x000000b418c4723c */ /* 0x000fe200000418e8 */
[----:B------:R-:W-:Y:S01]  /*44b0*/  FMUL.FTZ R178, R178, c[0x0][0x2ec] ;  /* 0x0000bb00b2b27a20 */ /* 0x000fe20000410000 */
[----:B------:R-:W-:Y:S01]  /*44c0*/  MUFU.TANH R192, R176 ;  /* 0x000000b000c07308 */ /* 0x000fe20000002400 */
[----:B------:R-:W-:Y:S02]  /*44d0*/  FMUL.FTZ R179, R179, c[0x0][0x2ec] ;  /* 0x0000bb00b3b37a20 */ /* 0x000fe40000410000 */
[----:B------:R-:W-:Y:S02]  /*44e0*/  FMUL.FTZ R188, R188, c[0x0][0x2ec] ;  /* 0x0000bb00bcbc7a20 */ /* 0x000fe40000410000 */
[----:B------:R-:W-:Y:S02]  /*44f0*/  FMUL.FTZ R189, R189, c[0x0][0x2ec] ;  /* 0x0000bb00bdbd7a20 */ /* 0x000fe40000410000 */
[----:B------:R-:W-:Y:S01]  /*4500*/  FMUL.FTZ R140, R140, c[0x0][0x2ec] ;  /* 0x0000bb008c8c7a20 */ /* 0x000fe20000410000 */
[----:B------:R-:W4:Y:S01]  /*4510*/  MUFU.TANH R34, R177 ;  /* 0x000000b100227308 */ /* 0x000f220000002400 */
[----:B------:R-:W-:-:S02]  /*4520*/  FMUL.FTZ R141, R141, c[0x0][0x2ec] ;  /* 0x0000bb008d8d7a20 */ /* 0x000fc40000410000 */
[----:B------:R-:W-:Y:S02]  /*4530*/  FMUL.FTZ R142, R142, c[0x0][0x2ec] ;  /* 0x0000bb008e8e7a20 */ /* 0x000fe40000410000 */
[----:B------:R-:W-:Y:S02]  /*4540*/  FMUL.FTZ R143, R143, c[0x0][0x2ec] ;  /* 0x0000bb008f8f7a20 */ /* 0x000fe40000410000 */
[----:B------:R-:W-:Y:S01]  /*4550*/  FMUL.FTZ R190, R190, c[0x0][0x2ec] ;  /* 0x0000bb00bebe7a20 */ /* 0x000fe20000410000 */
[----:B------:R-:W-:Y:S01]  /*4560*/  MUFU.TANH R14, R140 ;  /* 0x0000008c000e7308 */ /* 0x000fe20000002400 */
[----:B------:R-:W-:-:S07]  /*4570*/  FMUL.FTZ R191, R191, c[0x0][0x2ec] ;  /* 0x0000bb00bfbf7a20 */ /* 0x000fce0000410000 */
[----:B------:R-:W-:Y:S08]  /*4580*/  MUFU.TANH R139, R141 ;  /* 0x0000008d008b7308 */ /* 0x000ff00000002400 */
[----:B------:R-:W-:Y:S08]  /*4590*/  MUFU.TANH R133, R142 ;  /* 0x0000008e00857308 */ /* 0x000ff00000002400 */
[----:B------:R5:W-:Y:S08]  /*45a0*/  MUFU.TANH R138, R143 ;  /* 0x0000008f008a7308 */ /* 0x000bf00000002400 */
[----:B------:R-:W-:Y:S01]  /*45b0*/  MUFU.TANH R180, R178 ;  /* 0x000000b200b47308 */ /* 0x000fe20000002400 */
[----:B-----5:R-:W-:Y:S07]  /*45c0*/  HMMA.16816.F32.BF16 R140, R28, R186, R240 ;  /* 0x000000ba1c8c723c */ /* 0x020fee00000418f0 */
[----:B------:R5:W1:Y:S01]  /*45d0*/  MUFU.TANH R15, R179 ;  /* 0x000000b3000f7308 */ /* 0x000a620000002400 */
[C---:B---3--:R-:W-:Y:S07]  /*45e0*/  HMMA.16816.F32.BF16 R28, R4.reuse, R18, R228 ;  /* 0x00000012041c723c */ /* 0x048fee00000418e4 */
[----:B------:R-:W3:Y:S01]  /*45f0*/  MUFU.TANH R13, R188 ;  /* 0x000000bc000d7308 */ /* 0x000ee20000002400 */
[----:B-----5:R-:W-:Y:S07]  /*4600*/  HMMA.16816.F32.BF16 R176, R4, R16, R208 ;  /* 0x0000001004b0723c */ /* 0x020fee00000418d0 */
[----:B------:R-:W-:Y:S01]  /*4610*/  MUFU.TANH R137, R189 ;  /* 0x000000bd00897308 */ /* 0x000fe20000002400 */
[----:B------:R-:W-:Y:S07]  /*4620*/  HMMA.16816.F32.BF16 R140, R24, R182, R140 ;  /* 0x000000b6188c723c */ /* 0x000fee000004188c */
[----:B------:R-:W5:Y:S01]  /*4630*/  MUFU.TANH R8, R190 ;  /* 0x000000be00087308 */ /* 0x000f620000002400 */
[----:B------:R-:W-:-:S07]  /*4640*/  FMUL.FTZ R30, R30, c[0x0][0x2ec] ;  /* 0x0000bb001e1e7a20 */ /* 0x000fce0000410000 */
[----:B------:R1:W1:Y:S01]  /*4650*/  MUFU.TANH R132, R191 ;  /* 0x000000bf00847308 */ /* 0x0002620000002400 */
[----:B------:R-:W-:Y:S02]  /*4660*/  FMUL.FTZ R29, R29, c[0x0][0x2ec] ;  /* 0x0000bb001d1d7a20 */ /* 0x000fe40000410000 */
[----:B------:R-:W-:Y:S02]  /*4670*/  FMUL.FTZ R31, R31, c[0x0][0x2ec] ;  /* 0x0000bb001f1f7a20 */ /* 0x000fe40000410000 */
[----:B------:R-:W-:-:S03]  /*4680*/  FMUL.FTZ R0, R177, c[0x0][0x2ec] ;  /* 0x0000bb00b1007a20 */ /* 0x000fc60000410000 */
[----:B------:R-:W-:Y:S01]  /*4690*/  MUFU.TANH R30, R30 ;  /* 0x0000001e001e7308 */ /* 0x000fe20000002400 */
[----:B------:R-:W-:Y:S02]  /*46a0*/  FMUL.FTZ R176, R176, c[0x0][0x2ec] ;  /* 0x0000bb00b0b07a20 */ /* 0x000fe40000410000 */
[----:B------:R-:W-:Y:S02]  /*46b0*/  FMUL.FTZ R178, R178, c[0x0][0x2ec] ;  /* 0x0000bb00b2b27a20 */ /* 0x000fe40000410000 */
[----:B------:R-:W-:Y:S01]  /*46c0*/  FMUL.FTZ R179, R179, c[0x0][0x2ec] ;  /* 0x0000bb00b3b37a20 */ /* 0x000fe20000410000 */
[C---:B------:R-:W-:Y:S02]  /*46d0*/  HMMA.16816.F32.BF16 R140, R20.reuse, R18, R140 ;  /* 0x00000012148c723c */ /* 0x040fe4000004188c */
[----:B------:R2:W-:Y:S06]  /*46e0*/  MUFU.TANH R35, R0 ;  /* 0x0000000000237308 */ /* 0x0005ec0000002400 */
[----:B-1----:R-:W-:Y:S02]  /*46f0*/  HMMA.16816.F32.BF16 R188, R20, R16, R196 ;  /* 0x0000001014bc723c */ /* 0x002fe400000418c4 */
[----:B------:R-:W1:Y:S01]  /*4700*/  MUFU.TANH R176, R176 ;  /* 0x000000b000b07308 */ /* 0x000e620000002400 */
[----:B--2---:R-:W-:-:S07]  /*4710*/  IMAD.U32 R0, RZ, RZ, UR7 ;  /* 0x00000007ff007e24 */ /* 0x004fce000f8e00ff */
[----:B------:R-:W2:Y:S01]  /*4720*/  MUFU.TANH R178, R178 ;  /* 0x000000b200b27308 */ /* 0x000ea20000002400 */
[----:B------:R-:W-:-:S05]  /*4730*/  IMAD R0, R0, 0x20, R248 ;  /* 0x0000002000007824 */ /* 0x000fca00078e02f8 */
[----:B------:R-:W-:Y:S01]  /*4740*/  FMUL.FTZ R140, R140, c[0x0][0x2ec] ;  /* 0x0000bb008c8c7a20 */ /* 0x000fe20000410000 */
[C---:B------:R-:W-:Y:S01]  /*4750*/  IADD3 R2, R0.reuse, 0x1, RZ ;  /* 0x0000000100027810 */ /* 0x040fe20007ffe0ff */
[----:B------:R-:W-:Y:S01]  /*4760*/  MUFU.TANH R179, R179 ;  /* 0x000000b300b37308 */ /* 0x000fe20000002400 */
[----:B------:R-:W-:Y:S01]  /*4770*/  IADD3 R4, R0, 0x8, RZ ;  /* 0x0000000800047810 */ /* 0x000fe20007ffe0ff */
[----:B------:R-:W-:Y:S01]  /*4780*/  FMUL.FTZ R142, R142, c[0x0][0x2ec] ;  /* 0x0000bb008e8e7a20 */ /* 0x000fe20000410000 */
[C---:B------:R-:W-:Y:S01]  /*4790*/  ISETP.GE.AND P6, PT, R2.reuse, R9, PT ;  /* 0x000000090200720c */ /* 0x040fe20003fc6270 */
[----:B------:R-:W-:Y:S01]  /*47a0*/  FMUL.FTZ R141, R141, c[0x0][0x2ec] ;  /* 0x0000bb008d8d7a20 */ /* 0x000fe20000410000 */
[----:B------:R-:W-:Y:S01]  /*47b0*/  ISETP.GE.AND P5, PT, R2, R10, PT ;  /* 0x0000000a0200720c */ /* 0x000fe20003fa6270 */
[----:B------:R-:W-:Y:S01]  /*47c0*/  FMUL.FTZ R188, R188, c[0x0][0x2ec] ;  /* 0x0000bb00bcbc7a20 */ /* 0x000fe20000410000 */
[----:B------:R-:W-:Y:S01]  /*47d0*/  ISETP.GE.AND P3, PT, R2, R11, PT ;  /* 0x0000000b0200720c */ /* 0x000fe20003f66270 */
[----:B------:R-:W-:Y:S01]  /*47e0*/  FMUL.FTZ R190, R190, c[0x0][0x2ec] ;  /* 0x0000bb00bebe7a20 */ /* 0x000fe20000410000 */
[----:B------:R-:W-:Y:S01]  /*47f0*/  ISETP.GE.AND P1, PT, R2, R12, PT ;  /* 0x0000000c0200720c */ /* 0x000fe20003f26270 */
[----:B------:R-:W-:Y:S01]  /*4800*/  FMUL.FTZ R189, R189, c[0x0][0x2ec] ;  /* 0x0000bb00bdbd7a20 */ /* 0x000fe20000410000 */
[----:B------:R-:W-:Y:S01]  /*4810*/  ISETP.GE.AND P0, PT, R4, R9, PT ;  /* 0x000000090400720c */ /* 0x000fe20003f06270 */
[----:B------:R-:W1:Y:S01]  /*4820*/  MUFU.TANH R188, R188 ;  /* 0x000000bc00bc7308 */ /* 0x000e620000002400 */
[----:B------:R-:W-:Y:S01]  /*4830*/  FSEL R25, R205, -INF , !P6 ;  /* 0xff800000cd197808 */ /* 0x000fe20007000000 */
[----:B------:R-:W-:Y:S01]  /*4840*/  FMUL.FTZ R191, R191, c[0x0][0x2ec] ;  /* 0x0000bb00bfbf7a20 */ /* 0x000fe20000410000 */
[----:B------:R-:W-:-:S02]  /*4850*/  IADD3 R2, R0, 0x9, RZ ;  /* 0x0000000900027810 */ /* 0x000fc40007ffe0ff */
[C---:B------:R-:W-:Y:S02]  /*4860*/  ISETP.GE.AND P4, PT, R4.reuse, R10, PT ;  /* 0x0000000a0400720c */ /* 0x040fe40003f86270 */
[C---:B------:R-:W-:Y:S01]  /*4870*/  ISETP.GE.AND P2, PT, R4.reuse, R11, PT ;  /* 0x0000000b0400720c */ /* 0x040fe20003f46270 */
[----:B------:R-:W1:Y:S01]  /*4880*/  MUFU.TANH R186, R190 ;  /* 0x000000be00ba7308 */ /* 0x000e620000002400 */
[----:B------:R-:W-:Y:S01]  /*4890*/  ISETP.GE.AND P6, PT, R4, R12, PT ;  /* 0x0000000c0400720c */ /* 0x000fe20003fc6270 */
[----:B------:R-:W-:Y:S01]  /*48a0*/  FMUL.FTZ R4, R28, c[0x0][0x2ec] ;  /* 0x0000bb001c047a20 */ /* 0x000fe20000410000 */
[----:B------:R-:W-:Y:S02]  /*48b0*/  FSEL R26, R207, -INF , !P5 ;  /* 0xff800000cf1a7808 */ /* 0x000fe40006800000 */
[----:B----4-:R-:W-:Y:S02]  /*48c0*/  FSEL R27, R34, -INF , !P3 ;  /* 0xff800000221b7808 */ /* 0x010fe40005800000 */
[----:B------:R-:W-:Y:S01]  /*48d0*/  FSEL R28, R15, -INF , !P1 ;  /* 0xff8000000f1c7808 */ /* 0x000fe20004800000 */
[----:B------:R-:W4:Y:S01]  /*48e0*/  MUFU.TANH R183, R189 ;  /* 0x000000bd00b77308 */ /* 0x000f220000002400 */
[----:B------:R-:W-:-:S02]  /*48f0*/  FSEL R24, R14, -INF , !P0 ;  /* 0xff8000000e187808 */ /* 0x000fc40004000000 */
[C---:B------:R-:W-:Y:S02]  /*4900*/  ISETP.GE.AND P5, PT, R2.reuse, R9, PT ;  /* 0x000000090200720c */ /* 0x040fe40003fa6270 */
[C---:B------:R-:W-:Y:S02]  /*4910*/  ISETP.GE.AND P3, PT, R2.reuse, R10, PT ;  /* 0x0000000a0200720c */ /* 0x040fe40003f66270 */
[C---:B------:R-:W-:Y:S01]  /*4920*/  ISETP.GE.AND P1, PT, R2.reuse, R11, PT ;  /* 0x0000000b0200720c */ /* 0x040fe20003f26270 */
[----:B------:R1:W-:Y:S01]  /*4930*/  MUFU.TANH R34, R4 ;  /* 0x0000000400227308 */ /* 0x0003e20000002400 */
[----:B------:R-:W-:Y:S02]  /*4940*/  ISETP.GE.AND P0, PT, R2, R12, PT ;  /* 0x0000000c0200720c */ /* 0x000fe40003f06270 */
[----:B------:R-:W-:Y:S02]  /*4950*/  IADD3 R2, R0, 0x10, RZ ;  /* 0x0000001000027810 */ /* 0x000fe40007ffe0ff */
[----:B------:R-:W-:-:S02]  /*4960*/  FSEL R19, R133, -INF , !P4 ;  /* 0xff80000085137808 */ /* 0x000fc40006000000 */
[----:B---3--:R-:W-:Y:S01]  /*4970*/  FSEL R22, R13, -INF , !P2 ;  /* 0xff8000000d167808 */ /* 0x008fe20005000000 */
[----:B------:R-:W3:Y:S01]  /*4980*/  MUFU.TANH R187, R191 ;  /* 0x000000bf00bb7308 */ /* 0x000ee20000002400 */
[----:B-----5:R-:W-:Y:S02]  /*4990*/  FSEL R23, R8, -INF , !P6 ;  /* 0xff80000008177808 */ /* 0x020fe40007000000 */
[----:B------:R-:W-:Y:S02]  /*49a0*/  FSEL R17, R139, -INF , !P5 ;  /* 0xff8000008b117808 */ /* 0x000fe40006800000 */
[C---:B------:R-:W-:Y:S02]  /*49b0*/  ISETP.GE.AND P4, PT, R2.reuse, R9, PT ;  /* 0x000000090200720c */ /* 0x040fe40003f86270 */
[----:B------:R-:W-:Y:S01]  /*49c0*/  ISETP.GE.AND P2, PT, R2, R10, PT ;  /* 0x0000000a0200720c */ /* 0x000fe20003f46270 */
[----:B------:R-:W5:Y:S01]  /*49d0*/  MUFU.TANH R184, R140 ;  /* 0x0000008c00b87308 */ /* 0x000f620000002400 */
[----:B-1----:R-:W-:-:S02]  /*49e0*/  IADD3 R4, R0, 0x11, RZ ;  /* 0x0000001100047810 */ /* 0x002fc40007ffe0ff */
[C---:B------:R-:W-:Y:S02]  /*49f0*/  ISETP.GE.AND P6, PT, R2.reuse, R11, PT ;  /* 0x0000000b0200720c */ /* 0x040fe40003fc6270 */
[----:B------:R-:W-:Y:S02]  /*4a00*/  ISETP.GE.AND P5, PT, R2, R12, PT ;  /* 0x0000000c0200720c */ /* 0x000fe40003fa6270 */
[----:B------:R-:W-:Y:S01]  /*4a10*/  FSEL R18, R138, -INF , !P3 ;  /* 0xff8000008a127808 */ /* 0x000fe20005800000 */
[----:B------:R-:W-:Y:S01]  /*4a20*/  MUFU.TANH R29, R29 ;  /* 0x0000001d001d7308 */ /* 0x000fe20000002400 */
[----:B------:R-:W-:Y:S02]  /*4a30*/  IADD3 R2, R0, 0x18, RZ ;  /* 0x0000001800027810 */ /* 0x000fe40007ffe0ff */
[----:B------:R-:W-:Y:S02]  /*4a40*/  ISETP.GE.AND P3, PT, R4, R9, PT ;  /* 0x000000090400720c */ /* 0x000fe40003f66270 */
[----:B------:R-:W-:-:S02]  /*4a50*/  FSEL R20, R132, -INF , !P0 ;  /* 0xff80000084147808 */ /* 0x000fc40004000000 */
[----:B------:R-:W-:Y:S01]  /*4a60*/  ISETP.GE.AND P0, PT, R4, R11, PT ;  /* 0x0000000b0400720c */ /* 0x000fe20003f06270 */
[----:B------:R-:W-:Y:S01]  /*4a70*/  MUFU.TANH R31, R31 ;  /* 0x0000001f001f7308 */ /* 0x000fe20000002400 */
[----:B------:R-:W-:Y:S02]  /*4a80*/  FSEL R21, R137, -INF , !P1 ;  /* 0xff80000089157808 */ /* 0x000fe40004800000 */
[----:B------:R-:W-:Y:S02]  /*4a90*/  FSEL R177, R176, -INF , !P4 ;  /* 0xff800000b0b17808 */ /* 0x000fe40006000000 */
[C---:B------:R-:W-:Y:S02]  /*4aa0*/  ISETP.GE.AND P1, PT, R4.reuse, R10, PT ;  /* 0x0000000a0400720c */ /* 0x040fe40003f26270 */
[----:B------:R-:W-:Y:S01]  /*4ab0*/  ISETP.GE.AND P4, PT, R4, R12, PT ;  /* 0x0000000c0400720c */ /* 0x000fe20003f86270 */
[----:B------:R-:W-:Y:S01]  /*4ac0*/  FMUL.FTZ R4, R143, c[0x0][0x2ec] ;  /* 0x0000bb008f047a20 */ /* 0x000fe20000410000 */
[----:B--2---:R-:W-:Y:S01]  /*4ad0*/  FSEL R181, R178, -INF , !P2 ;  /* 0xff800000b2b57808 */ /* 0x004fe20005000000 */
[----:B------:R-:W-:Y:S01]  /*4ae0*/  MUFU.TANH R185, R141 ;  /* 0x0000008d00b97308 */ /* 0x000fe20000002400 */
[----:B------:R-:W-:-:S02]  /*4af0*/  FSEL R182, R188, -INF , !P6 ;  /* 0xff800000bcb67808 */ /* 0x000fc40007000000 */
[----:B------:R-:W-:Y:S02]  /*4b00*/  FSEL R186, R186, -INF , !P5 ;  /* 0xff800000baba7808 */ /* 0x000fe40006800000 */
[----:B------:R-:W-:Y:S02]  /*4b10*/  FSEL R35, R35, -INF , !P3 ;  /* 0xff80000023237808 */ /* 0x000fe40005800000 */
[C---:B------:R-:W-:Y:S01]  /*4b20*/  ISETP.GE.AND P2, PT, R2.reuse, R9, PT ;  /* 0x000000090200720c */ /* 0x040fe20003f46270 */
[----:B------:R-:W-:Y:S01]  /*4b30*/  MUFU.TANH R4, R4 ;  /* 0x0000000400047308 */ /* 0x000fe20000002400 */
[----:B------:R-:W-:Y:S01]  /*4b40*/  BAR.SYNC.DEFER_BLOCKING 0x0 ;  /* 0x0000000000007b1d */ /* 0x000fe20000010000 */
[C---:B------:R-:W-:Y:S02]  /*4b50*/  ISETP.GE.AND P6, PT, R2.reuse, R10, PT ;  /* 0x0000000a0200720c */ /* 0x040fe40003fc6270 */
[C---:B------:R-:W-:Y:S02]  /*4b60*/  ISETP.GE.AND P5, PT, R2.reuse, R11, PT ;  /* 0x0000000b0200720c */ /* 0x040fe40003fa6270 */
[----:B------:R-:W-:-:S02]  /*4b70*/  ISETP.GE.AND P3, PT, R2, R12, PT ;  /* 0x0000000c0200720c */ /* 0x000fc40003f66270 */
[----:B------:R-:W1:Y:S01]  /*4b80*/  MUFU.TANH R2, R142 ;  /* 0x0000008e00027308 */ /* 0x000e620000002400 */
[----:B----4-:R-:W-:Y:S02]  /*4b90*/  FSEL R183, R183, -INF , !P0 ;  /* 0xff800000b7b77808 */ /* 0x010fe40004000000 */
[----:B------:R-:W-:Y:S02]  /*4ba0*/  ISETP.GE.AND P0, PT, R0, R10, PT ;  /* 0x0000000a0000720c */ /* 0x000fe40003f06270 */
[----:B------:R-:W-:Y:S02]  /*4bb0*/  FSEL R179, R179, -INF , !P1 ;  /* 0xff800000b3b37808 */ /* 0x000fe40004800000 */
[----:B------:R-:W-:Y:S02]  /*4bc0*/  FSEL R14, R206, -INF , !P0 ;  /* 0xff800000ce0e7808 */ /* 0x000fe40004000000 */
[----:B------:R-:W-:Y:S02]  /*4bd0*/  PLOP3.LUT P0, PT, PT, PT, UP0, 0x80, 0x0 ;  /* 0x000000000000781c */ /* 0x000fe40003f0f008 */
[----:B---3--:R-:W-:-:S02]  /*4be0*/  FSEL R187, R187, -INF , !P4 ;  /* 0xff800000bbbb7808 */ /* 0x008fc40006000000 */
[----:B------:R-:W-:Y:S02]  /*4bf0*/  FSEL R34, R34, -INF , !P2 ;  /* 0xff80000022227808 */ /* 0x000fe40005000000 */
[C---:B------:R-:W-:Y:S02]  /*4c00*/  ISETP.GE.AND P1, PT, R0.reuse, R9, PT ;  /* 0x000000090000720c */ /* 0x040fe40003f26270 */
[C---:B------:R-:W-:Y:S02]  /*4c10*/  ISETP.GE.AND P4, PT, R0.reuse, R11, PT ;  /* 0x0000000b0000720c */ /* 0x040fe40003f86270 */
[C---:B------:R-:W-:Y:S02]  /*4c20*/  ISETP.GE.AND P2, PT, R0.reuse, R12, PT ;  /* 0x0000000c0000720c */ /* 0x040fe40003f46270 */
[----:B------:R-:W-:Y:S02]  /*4c30*/  IADD3 R0, R0, 0x19, RZ ;  /* 0x0000001900007810 */ /* 0x000fe40007ffe0ff */
[----:B------:R-:W-:-:S02]  /*4c40*/  FSEL R178, R30, -INF , !P6 ;  /* 0xff8000001eb27808 */ /* 0x000fc40007000000 */
[----:B-----5:R-:W-:Y:S02]  /*4c50*/  FSEL R184, R184, -INF , !P5 ;  /* 0xff800000b8b87808 */ /* 0x020fe40006800000 */
[----:B-1----:R-:W-:Y:S02]  /*4c60*/  FSEL R189, R2, -INF , !P3 ;  /* 0xff80000002bd7808 */ /* 0x002fe40005800000 */
        /* <DEDUP_REMOVED lines=12> */
[----:B------:R-:W2:Y:S04]  /*4d30*/  LDL.64 R244, [R1+0x18] ;  /* 0x0000180001f47983 */ /* 0x000ea80000100a00 */
[----:B------:R-:W3:Y:S01]  /*4d40*/  LDL.64 R246, [R1+0x10] ;  /* 0x0000100001f67983 */ /* 0x000ee20000100a00 */
[----:B------:R-:W-:Y:S02]  /*4d50*/  UIADD3 UR9, UR8, -0x3, URZ ;  /* 0xfffffffd08097890 */ /* 0x000fe4000fffe03f */
[----:B------:R-:W-:Y:S02]  /*4d60*/  ULDC.64 UR4, c[0x0][0x198] ;  /* 0x0000660000047ab9 */ /* 0x000fe40000000a00 */
        /* <DEDUP_REMOVED lines=9> */
[----:B------:R-:W-:Y:S02]  /*4e00*/  LEA R4, P1, R0, c[0x0][0x168], 0x1 ;  /* 0x00005a0000047a11 */ /* 0x000fe400078208ff */
[----:B---3--:R-:W-:Y:S02]  /*4e10*/  LEA.HI.X R2, R5, R247, R2, 0x5, P0 ;  /* 0x000000f705027211 */ /* 0x008fe400000f2c02 */
        /* <DEDUP_REMOVED lines=11> */
.L_x_935:
[----:B------:R-:W-:Y:S01]  /*4ed0*/  FMNMX.FTZ R0, R136, R13, !PT ;  /* 0x0000000d88007209 */ /* 0x000fe20007810000 */
[----:B------:R-:W-:Y:S01]  /*4ee0*/  LDSM.16.MT88.4 R140, [R215+0xa000] ;  /* 0x00a00000d78c783b */ /* 0x000fe20000004200 */
[----:B------:R-:W-:Y:S01]  /*4ef0*/  FMNMX.FTZ R2, R135, R14, !PT ;  /* 0x0000000e87027209 */ /* 0x000fe20007810000 */
[----:B------:R-:W-:Y:S01]  /*4f00*/  UISETP.GE.AND UP0, UPT, UR8, 0x3, UPT ;  /* 0x000000030800788c */ /* 0x000fe2000bf06270 */
        /* <DEDUP_REMOVED lines=27> */
[----:B-1----:R-:W-:Y:S01]  /*50c0*/  FMNMX.FTZ R0, R0, R6, !PT ;  /* 0x0000000600007209 */ /* 0x002fe20007810000 */
[----:B------:R-:W-:Y:S04]  /*50d0*/  SHFL.BFLY PT, R30, R5, 0x2, 0x1f ;  /* 0x0c401f00051e7f89 */ /* 0x000fe800000e0000 */
[----:B------:R-:W1:Y:S04]  /*50e0*/  SHFL.BFLY PT, R7, R0, 0x1, 0x1f ;  /* 0x0c201f0000077f89 */ /* 0x000e6800000e0000 */
[----:B------:R-:W2:Y:S01]  /*50f0*/  SHFL.BFLY PT, R6, R2, 0x2, 0x1f ;  /* 0x0c401f0002067f89 */ /* 0x000ea200000e0000 */
[----:B-1----:R-:W-:-:S02]  /*5100*/  FMNMX.FTZ R231, R0, R7, !PT ;  /* 0x0000000700e77209 */ /* 0x002fc40007810000 */
[----:B------:R-:W-:Y:S02]  /*5110*/  FMNMX.FTZ R0, R186, R4, !PT ;  /* 0x00000004ba007209 */ /* 0x000fe40007810000 */
[----:B--2---:R-:W-:Y:S01]  /*5120*/  FMNMX.FTZ R2, R2, R6, !PT ;  /* 0x0000000602027209 */ /* 0x004fe20007810000 */
[----:B------:R-:W-:Y:S01]  /*5130*/  FMUL.FTZ R8, R231, c[0x0][0x23c] ;  /* 0x00008f00e7087a20 */ /* 0x000fe20000410000 */
[----:B------:R-:W-:Y:S02]  /*5140*/  FMNMX.FTZ R0, R187, R0, !PT ;  /* 0x00000000bb007209 */ /* 0x000fe40007810000 */
[----:B------:R-:W-:Y:S01]  /*5150*/  FSETP.NEU.FTZ.AND P3, PT, R231, -INF , PT ;  /* 0xff800000e700780b */ /* 0x000fe20003f7d000 */
[----:B------:R-:W1:Y:S01]  /*5160*/  SHFL.BFLY PT, R29, R2, 0x1, 0x1f ;  /* 0x0c201f00021d7f89 */ /* 0x000e6200000e0000 */
[----:B------:R-:W-:Y:S02]  /*5170*/  FMNMX.FTZ R0, R189, R0, !PT ;  /* 0x00000000bd007209 */ /* 0x000fe40007810000 */
[----:B------:R-:W-:-:S02]  /*5180*/  FSEL R8, R8, RZ, P3 ;  /* 0x000000ff08087208 */ /* 0x000fc40001800000 */
[----:B------:R-:W-:Y:S02]  /*5190*/  FMNMX.FTZ R4, R188, R0, !PT ;  /* 0x00000000bc047209 */ /* 0x000fe40007810000 */
[----:B------:R-:W-:Y:S01]  /*51a0*/  FMNMX.FTZ R0, R5, R30, !PT ;  /* 0x0000001e05007209 */ /* 0x000fe20007810000 */
[--C-:B------:R-:W-:Y:S02]  /*51b0*/  FFMA.FTZ R13, R13, c[0x0][0x23c], -R8.reuse ;  /* 0x00008f000d0d7a23 */ /* 0x100fe40000010808 */
[----:B------:R-:W2:Y:S01]  /*51c0*/  SHFL.BFLY PT, R6, R4, 0x2, 0x1f ;  /* 0x0c401f0004067f89 */ /* 0x000ea200000e0000 */
[--C-:B------:R-:W-:Y:S01]  /*51d0*/  FFMA.FTZ R25, R25, c[0x0][0x23c], -R8.reuse ;  /* 0x00008f0019197a23 */ /* 0x100fe20000010808 */
[----:B------:R3:W-:Y:S01]  /*51e0*/  MUFU.EX2 R139, R13 ;  /* 0x0000000d008b7308 */ /* 0x0007e20000000800 */
[--C-:B------:R-:W-:Y:S01]  /*51f0*/  FFMA.FTZ R24, R24, c[0x0][0x23c], -R8.reuse ;  /* 0x00008f0018187a23 */ /* 0x100fe20000010808 */
[----:B------:R-:W4:Y:S01]  /*5200*/  SHFL.BFLY PT, R7, R0, 0x1, 0x1f ;  /* 0x0c201f0000077f89 */ /* 0x000f2200000e0000 */
[----:B------:R-:W-:-:S05]  /*5210*/  FFMA.FTZ R17, R17, c[0x0][0x23c], -R8 ;  /* 0x00008f0011117a23 */ /* 0x000fca0000010808 */
[----:B------:R-:W-:Y:S01]  /*5220*/  MUFU.EX2 R138, R25 ;  /* 0x00000019008a7308 */ /* 0x000fe20000000800 */
[----:B-1----:R-:W-:-:S07]  /*5230*/  FMNMX.FTZ R230, R2, R29, !PT ;  /* 0x0000001d02e67209 */ /* 0x002fce0007810000 */
[----:B------:R-:W-:Y:S01]  /*5240*/  MUFU.EX2 R137, R24 ;  /* 0x0000001800897308 */ /* 0x000fe20000000800 */
[C---:B------:R-:W-:Y:S01]  /*5250*/  FMUL.FTZ R2, R230.reuse, c[0x0][0x23c] ;  /* 0x00008f00e6027a20 */ /* 0x040fe20000410000 */
[----:B------:R-:W-:Y:S02]  /*5260*/  FSETP.NEU.FTZ.AND P2, PT, R230, -INF , PT ;  /* 0xff800000e600780b */ /* 0x000fe40003f5d000 */
[----:B--2---:R-:W-:Y:S02]  /*5270*/  FMNMX.FTZ R4, R4, R6, !PT ;  /* 0x0000000604047209 */ /* 0x004fe40007810000 */
[----:B------:R-:W-:Y:S02]  /*5280*/  FSEL R2, R2, RZ, P2 ;  /* 0x000000ff02027208 */ /* 0x000fe40001000000 */
[----:B------:R-:W-:Y:S01]  /*5290*/  MUFU.EX2 R132, R17 ;  /* 0x0000001100847308 */ /* 0x000fe20000000800 */
[----:B----4-:R-:W-:Y:S01]  /*52a0*/  FMNMX.FTZ R229, R0, R7, !PT ;  /* 0x0000000700e57209 */ /* 0x010fe20007810000 */
[----:B------:R-:W1:Y:S01]  /*52b0*/  SHFL.BFLY PT, R5, R4, 0x1, 0x1f ;  /* 0x0c201f0004057f89 */ /* 0x000e6200000e0000 */
[----:B------:R-:W-:-:S02]  /*52c0*/  FFMA.FTZ R26, R26, c[0x0][0x23c], -R2 ;  /* 0x00008f001a1a7a23 */ /* 0x000fc40000010802 */
[C---:B------:R-:W-:Y:S01]  /*52d0*/  FSETP.NEU.FTZ.AND P1, PT, R229.reuse, -INF , PT ;  /* 0xff800000e500780b */ /* 0x040fe20003f3d000 */
[C---:B------:R-:W-:Y:S02]  /*52e0*/  FMUL.FTZ R0, R229.reuse, c[0x0][0x23c] ;  /* 0x00008f00e5007a20 */ /* 0x040fe40000410000 */
[----:B------:R-:W-:Y:S01]  /*52f0*/  MUFU.EX2 R247, R26 ;  /* 0x0000001a00f77308 */ /* 0x000fe20000000800 */
[----:B------:R-:W-:Y:S01]  /*5300*/  FSEL R6, R229, RZ, P1 ;  /* 0x000000ffe5067208 */ /* 0x000fe20000800000 */
[--C-:B------:R-:W-:Y:S01]  /*5310*/  FFMA.FTZ R14, R14, c[0x0][0x23c], -R2.reuse ;  /* 0x00008f000e0e7a23 */ /* 0x100fe20000010802 */
[----:B------:R-:W-:Y:S01]  /*5320*/  FSEL R0, R0, RZ, P1 ;  /* 0x000000ff00007208 */ /* 0x000fe20000800000 */
[--C-:B------:R-:W-:Y:S02]  /*5330*/  FFMA.FTZ R19, R19, c[0x0][0x23c], -R2.reuse ;  /* 0x00008f0013137a23 */ /* 0x100fe40000010802 */
[----:B------:R-:W-:Y:S02]  /*5340*/  FFMA.FTZ R18, R18, c[0x0][0x23c], -R2 ;  /* 0x00008f0012127a23 */ /* 0x000fe40000010802 */
[--C-:B------:R-:W-:Y:S01]  /*5350*/  FFMA.FTZ R27, R27, c[0x0][0x23c], -R0.reuse ;  /* 0x00008f001b1b7a23 */ /* 0x100fe20000010800 */
[----:B------:R-:W2:Y:S01]  /*5360*/  MUFU.EX2 R248, R14 ;  /* 0x0000000e00f87308 */ /* 0x000ea20000000800 */
[----:B------:R-:W-:-:S02]  /*5370*/  FFMA.FTZ R22, R22, c[0x0][0x23c], -R0 ;  /* 0x00008f0016167a23 */ /* 0x000fc40000010800 */
[--C-:B------:R-:W-:Y:S02]  /*5380*/  FFMA.FTZ R21, R21, c[0x0][0x23c], -R0.reuse ;  /* 0x00008f0015157a23 */ /* 0x100fe40000010800 */
[----:B------:R-:W-:-:S03]  /*5390*/  FFMA.FTZ R15, R15, c[0x0][0x23c], -R0 ;  /* 0x00008f000f0f7a23 */ /* 0x000fc60000010800 */
[----:B------:R4:W-:Y:S01]  /*53a0*/  MUFU.EX2 R243, R27 ;  /* 0x0000001b00f37308 */ /* 0x0009e20000000800 */
[----:B-1----:R-:W-:Y:S02]  /*53b0*/  FMNMX.FTZ R228, R4, R5, !PT ;  /* 0x0000000504e47209 */ /* 0x002fe40007810000 */
[----:B------:R-:W-:Y:S02]  /*53c0*/  FSEL R4, R231, RZ, P3 ;  /* 0x000000ffe7047208 */ /* 0x000fe40001800000 */
[C---:B------:R-:W-:Y:S01]  /*53d0*/  FSETP.NEU.FTZ.AND P0, PT, R228.reuse, -INF , PT ;  /* 0xff800000e400780b */ /* 0x040fe20003f1d000 */
[----:B---3--:R-:W-:Y:S02]  /*53e0*/  FMUL.FTZ R13, R228, c[0x0][0x23c] ;  /* 0x00008f00e40d7a20 */ /* 0x008fe40000410000 */
[----:B------:R-:W-:Y:S01]  /*53f0*/  FADD.FTZ R5, R136, -R4 ;  /* 0x8000000488057221 */ /* 0x000fe20000010000 */
[----:B------:R-:W-:Y:S01]  /*5400*/  FSEL R4, R230, RZ, P2 ;  /* 0x000000ffe6047208 */ /* 0x000fe20001000000 */
[----:B------:R1:W-:Y:S01]  /*5410*/  MUFU.EX2 R245, R22 ;  /* 0x0000001600f57308 */ /* 0x0003e20000000800 */
[----:B------:R-:W-:Y:S01]  /*5420*/  FSEL R13, R13, RZ, P0 ;  /* 0x000000ff0d0d7208 */ /* 0x000fe20000000000 */
[----:B------:R-:W-:Y:S01]  /*5430*/  FMUL.FTZ R5, R5, c[0x0][0x23c] ;  /* 0x00008f0005057a20 */ /* 0x000fe20000410000 */
[----:B--2---:R-:W-:Y:S01]  /*5440*/  F2FP.BF16.PACK_AB R17, R247, R248 ;  /* 0x000000f8f711723e */ /* 0x004fe200000010ff */
[----:B------:R-:W-:-:S02]  /*5450*/  FADD.FTZ R4, R135, -R4 ;  /* 0x8000000487047221 */ /* 0x000fc40000010000 */
[--C-:B------:R-:W-:Y:S01]  /*5460*/  FFMA.FTZ R23, R23, c[0x0][0x23c], -R13.reuse ;  /* 0x00008f0017177a23 */ /* 0x100fe2000001080d */
[----:B----4-:R-:W2:Y:S01]  /*5470*/  LDSM.16.MT88.4 R24, [R213+0xa000] ;  /* 0x00a00000d518783b */ /* 0x010ea20000004200 */
[----:B------:R3:W-:Y:S01]  /*5480*/  MUFU.EX2 R246, R21 ;  /* 0x0000001500f67308 */ /* 0x0007e20000000800 */
[--C-:B------:R-:W-:Y:S02]  /*5490*/  FFMA.FTZ R20, R20, c[0x0][0x23c], -R13.reuse ;  /* 0x00008f0014147a23 */ /* 0x100fe4000001080d */
[--C-:B------:R-:W-:Y:S02]  /*54a0*/  FFMA.FTZ R16, R16, c[0x0][0x23c], -R13.reuse ;  /* 0x00008f0010107a23 */ /* 0x100fe4000001080d */
[----:B------:R-:W-:-:S03]  /*54b0*/  FFMA.FTZ R28, R28, c[0x0][0x23c], -R13 ;  /* 0x00008f001c1c7a23 */ /* 0x000fc6000001080d */
[----:B------:R4:W-:Y:S01]  /*54c0*/  MUFU.EX2 R242, R23 ;  /* 0x0000001700f27308 */ /* 0x0009e20000000800 */
[----:B-1----:R-:W-:Y:S02]  /*54d0*/  MOV R22, R139 ;  /* 0x0000008b00167202 */ /* 0x002fe40000000f00 */
[----:B---3--:R-:W-:-:S05]  /*54e0*/  MOV R21, R138 ;  /* 0x0000008a00157202 */ /* 0x008fca0000000f00 */
[----:B------:R1:W3:Y:S01]  /*54f0*/  MUFU.EX2 R244, R15 ;  /* 0x0000000f00f47308 */ /* 0x0002e20000000800 */
[----:B----4-:R-:W-:-:S07]  /*5500*/  MOV R23, R137 ;  /* 0x0000008900177202 */ /* 0x010fce0000000f00 */
[----:B------:R-:W4:Y:S01]  /*5510*/  MUFU.EX2 R241, R20 ;  /* 0x0000001400f17308 */ /* 0x000f220000000800 */
[----:B------:R-:W5:Y:S01]  /*5520*/  LDSM.16.MT88.4 R136, [R218+0xa000] ;  /* 0x00a00000da88783b */ /* 0x000f620000004200 */
[----:B-1----:R-:W-:Y:S01]  /*5530*/  FMUL.FTZ R15, R4, c[0x0][0x23c] ;  /* 0x00008f00040f7a20 */ /* 0x002fe20000410000 */
[----:B------:R-:W-:-:S05]  /*5540*/  FSEL R4, R228, RZ, P0 ;  /* 0x000000ffe4047208 */ /* 0x000fca0000000000 */
[----:B------:R1:W1:Y:S01]  /*5550*/  MUFU.EX2 R20, R5 ;  /* 0x0000000500147308 */ /* 0x0002620000000800 */
[----:B------:R-:W-:Y:S01]  /*5560*/  PLOP3.LUT P0, PT, PT, PT, UP0, 0x80, 0x0 ;  /* 0x000000000000781c */ /* 0x000fe20003f0f008 */
[----:B------:R-:W-:Y:S01]  /*5570*/  FADD.FTZ R3, R3, -R4 ;  /* 0x8000000403037221 */ /* 0x000fe20000010000 */
[----:B---3--:R-:W-:Y:S02]  /*5580*/  F2FP.BF16.PACK_AB R4, R243, R244 ;  /* 0x000000f4f304723e */ /* 0x008fe400000010ff */
[----:B----4-:R-:W-:Y:S01]  /*5590*/  F2FP.BF16.PACK_AB R7, R241, R242 ;  /* 0x000000f2f107723e */ /* 0x010fe200000010ff */
[----:B------:R-:W-:Y:S02]  /*55a0*/  FMUL.FTZ R3, R3, c[0x0][0x23c] ;  /* 0x00008f0003037a20 */ /* 0x000fe40000410000 */
[----:B------:R-:W-:Y:S01]  /*55b0*/  MUFU.EX2 R133, R19 ;  /* 0x0000001300857308 */ /* 0x000fe20000000800 */
[----:B-1----:R-:W-:-:S07]  /*55c0*/  FADD.FTZ R5, R134, -R6 ;  /* 0x8000000686057221 */ /* 0x002fce0000010000 */
[----:B------:R1:W3:Y:S01]  /*55d0*/  MUFU.EX2 R31, R18 ;  /* 0x00000012001f7308 */ /* 0x0002e20000000800 */
[-C--:B------:R-:W-:Y:S01]  /*55e0*/  FMUL.FTZ R156, R156, R20.reuse ;  /* 0x000000149c9c7220 */ /* 0x080fe20000410000 */
[----:B------:R-:W-:Y:S01]  /*55f0*/  F2FP.BF16.PACK_AB R6, R246, R245 ;  /* 0x000000f5f606723e */ /* 0x000fe200000010ff */
[----:B------:R-:W-:Y:S02]  /*5600*/  FMUL.FTZ R5, R5, c[0x0][0x23c] ;  /* 0x00008f0005057a20 */ /* 0x000fe40000410000 */
[-C--:B------:R-:W-:Y:S02]  /*5610*/  FMUL.FTZ R157, R157, R20.reuse ;  /* 0x000000149d9d7220 */ /* 0x080fe40000410000 */
[-C--:B------:R-:W-:Y:S01]  /*5620*/  FMUL.FTZ R148, R148, R20.reuse ;  /* 0x0000001494947220 */ /* 0x080fe20000410000 */
[----:B------:R-:W4:Y:S01]  /*5630*/  MUFU.EX2 R15, R15 ;  /* 0x0000000f000f7308 */ /* 0x000f220000000800 */
[-C--:B------:R-:W-:Y:S02]  /*5640*/  FMUL.FTZ R149, R149, R20.reuse ;  /* 0x0000001495957220 */ /* 0x080fe40000410000 */
[----:B------:R-:W-:-:S02]  /*5650*/  FMUL.FTZ R116, R116, R20 ;  /* 0x0000001474747220 */ /* 0x000fc40000410000 */
[-C--:B------:R-:W-:Y:S02]  /*5660*/  FMUL.FTZ R117, R117, R20.reuse ;  /* 0x0000001475757220 */ /* 0x080fe40000410000 */
[-C--:B------:R-:W-:Y:S01]  /*5670*/  FMUL.FTZ R160, R160, R20.reuse ;  /* 0x00000014a0a07220 */ /* 0x080fe20000410000 */
[----:B------:R2:W-:Y:S01]  /*5680*/  MUFU.EX2 R239, R16 ;  /* 0x0000001000ef7308 */ /* 0x0005e20000000800 */
[----:B-1----:R-:W-:Y:S01]  /*5690*/  F2FP.BF16.PACK_AB R18, R132, R23 ;  /* 0x000000178412723e */ /* 0x002fe200000010ff */
[-C--:B------:R-:W-:Y:S01]  /*56a0*/  FMUL.FTZ R161, R161, R20.reuse ;  /* 0x00000014a1a17220 */ /* 0x080fe20000410000 */
[----:B---3--:R-:W-:Y:S01]  /*56b0*/  F2FP.BF16.PACK_AB R19, R31, R133 ;  /* 0x000000851f13723e */ /* 0x008fe200000010ff */
[-C--:B------:R-:W-:Y:S02]  /*56c0*/  FMUL.FTZ R172, R172, R20.reuse ;  /* 0x00000014acac7220 */ /* 0x080fe40000410000 */
[----:B------:R-:W-:Y:S02]  /*56d0*/  FMUL.FTZ R173, R173, R20 ;  /* 0x00000014adad7220 */ /* 0x000fe40000410000 */
[----:B------:R-:W1:Y:S01]  /*56e0*/  MUFU.EX2 R240, R28 ;  /* 0x0000001c00f07308 */ /* 0x000e620000000800 */
[----:B----4-:R-:W-:-:S02]  /*56f0*/  FMUL.FTZ R158, R158, R15 ;  /* 0x0000000f9e9e7220 */ /* 0x010fc40000410000 */
[-C--:B------:R-:W-:Y:S02]  /*5700*/  FMUL.FTZ R159, R159, R15.reuse ;  /* 0x0000000f9f9f7220 */ /* 0x080fe40000410000 */
[-C--:B------:R-:W-:Y:S02]  /*5710*/  FMUL.FTZ R150, R150, R15.reuse ;  /* 0x0000000f96967220 */ /* 0x080fe40000410000 */
[-C--:B------:R-:W-:Y:S01]  /*5720*/  FMUL.FTZ R151, R151, R15.reuse ;  /* 0x0000000f97977220 */ /* 0x080fe20000410000 */
[----:B------:R1:W3:Y:S01]  /*5730*/  MUFU.EX2 R14, R5 ;  /* 0x00000005000e7308 */ /* 0x0002e20000000800 */
[----:B--2---:R-:W-:Y:S01]  /*5740*/  F2FP.BF16.PACK_AB R16, R21, R22 ;  /* 0x000000161510723e */ /* 0x004fe200000010ff */
[-C--:B------:R-:W-:Y:S02]  /*5750*/  FMUL.FTZ R118, R118, R15.reuse ;  /* 0x0000000f76767220 */ /* 0x080fe40000410000 */
[-C--:B------:R-:W-:Y:S02]  /*5760*/  FMUL.FTZ R119, R119, R15.reuse ;  /* 0x0000000f77777220 */ /* 0x080fe40000410000 */
[----:B------:R-:W-:-:S02]  /*5770*/  FMUL.FTZ R162, R162, R15 ;  /* 0x0000000fa2a27220 */ /* 0x000fc40000410000 */
[----:B------:R-:W2:Y:S01]  /*5780*/  MUFU.EX2 R3, R3 ;  /* 0x0000000300037308 */ /* 0x000ea20000000800 */
[C---:B------:R-:W-:Y:S01]  /*5790*/  HMMA.16816.F32.BF16 R204, R16.reuse, R26, R156 ;  /* 0x0000001a10cc723c */ /* 0x040fe2000004189c */
[-C--:B------:R-:W-:Y:S02]  /*57a0*/  FMUL.FTZ R163, R163, R15.reuse ;  /* 0x0000000fa3a37220 */ /* 0x080fe40000410000 */
[-C--:B------:R-:W-:Y:S02]  /*57b0*/  FMUL.FTZ R174, R174, R15.reuse ;  /* 0x0000000faeae7220 */ /* 0x080fe40000410000 */
[----:B------:R-:W-:Y:S01]  /*57c0*/  FMUL.FTZ R175, R175, R15 ;  /* 0x0000000fafaf7220 */ /* 0x000fe20000410000 */
[----:B-1----:R-:W-:Y:S01]  /*57d0*/  F2FP.BF16.PACK_AB R5, R240, R239 ;  /* 0x000000eff005723e */ /* 0x002fe200000010ff */
[-C--:B---3--:R-:W-:Y:S01]  /*57e0*/  FMUL.FTZ R144, R144, R14.reuse ;  /* 0x0000000e90907220 */ /* 0x088fe20000410000 */
[C---:B------:R-:W-:Y:S01]  /*57f0*/  HMMA.16816.F32.BF16 R148, R16.reuse, R24, R148 ;  /* 0x000000181094723c */ /* 0x040fe20000041894 */
[-C--:B------:R-:W-:Y:S01]  /*5800*/  FMUL.FTZ R145, R145, R14.reuse ;  /* 0x0000000e91917220 */ /* 0x080fe20000410000 */
[----:B------:R-:W-:Y:S01]  /*5810*/  MOV R159, R133 ;  /* 0x00000085009f7202 */ /* 0x000fe20000000f00 */
[----:B------:R-:W-:Y:S01]  /*5820*/  FMUL.FTZ R152, R152, R14 ;  /* 0x0000000e98987220 */ /* 0x000fe20000410000 */
[----:B------:R-:W-:Y:S01]  /*5830*/  MOV R158, R132 ;  /* 0x00000084009e7202 */ /* 0x000fe20000000f00 */
[----:B------:R-:W-:Y:S01]  /*5840*/  FMUL.FTZ R153, R153, R14 ;  /* 0x0000000e99997220 */ /* 0x000fe20000410000 */
[----:B------:R-:W-:Y:S01]  /*5850*/  MOV R157, R31 ;  /* 0x0000001f009d7202 */ /* 0x000fe20000000f00 */
[-C--:B--2---:R-:W-:Y:S01]  /*5860*/  FMUL.FTZ R146, R146, R3.reuse ;  /* 0x0000000392927220 */ /* 0x084fe20000410000 */
[----:B------:R-:W1:Y:S01]  /*5870*/  LDSM.16.MT88.4 R132, [R217+0xa000] ;  /* 0x00a00000d984783b */ /* 0x000e620000004200 */
[-C--:B------:R-:W-:Y:S01]  /*5880*/  FMUL.FTZ R147, R147, R3.reuse ;  /* 0x0000000393937220 */ /* 0x080fe20000410000 */
[----:B------:R-:W-:Y:S01]  /*5890*/  HMMA.16816.F32.BF16 R160, R16, R140, R160 ;  /* 0x0000008c10a0723c */ /* 0x000fe200000418a0 */
[-C--:B------:R-:W-:Y:S01]  /*58a0*/  FMUL.FTZ R154, R154, R3.reuse ;  /* 0x000000039a9a7220 */ /* 0x080fe20000410000 */
[----:B------:R-:W2:Y:S01]  /*58b0*/  LDSM.16.MT88.4 R28, [R213+0xb000] ;  /* 0x00b00000d51c783b */ /* 0x000ea20000004200 */
        /* <DEDUP_REMOVED lines=9> */
[-C--:B------:R-:W-:Y:S01]  /*5950*/  FMUL.FTZ R46, R46, R3.reuse ;  /* 0x000000032e2e7220 */ /* 0x080fe20000410000 */
[----:B------:R-:W-:Y:S01]  /*5960*/  LDSM.16.MT88.4 R24, [R217+0xb000] ;  /* 0x00b00000d918783b */ /* 0x000fe20000004200 */
[----:B------:R-:W-:-:S02]  /*5970*/  FMUL.FTZ R47, R47, R3 ;  /* 0x000000032f2f7220 */ /* 0x000fc40000410000 */
[-C--:B------:R-:W-:Y:S02]  /*5980*/  FMUL.FTZ R164, R164, R14.reuse ;  /* 0x0000000ea4a47220 */ /* 0x080fe40000410000 */
[-C--:B------:R-:W-:Y:S01]  /*5990*/  FMUL.FTZ R165, R165, R14.reuse ;  /* 0x0000000ea5a57220 */ /* 0x080fe20000410000 */
[C---:B-----5:R-:W-:Y:S01]  /*59a0*/  HMMA.16816.F32.BF16 R232, R4.reuse, R136, R40 ;  /* 0x0000008804e8723c */ /* 0x060fe20000041828 */
[----:B------:R-:W3:Y:S01]  /*59b0*/  LDSM.16.MT88.4 R40, [R215+0xb000] ;  /* 0x00b00000d728783b */ /* 0x000ee20000004200 */
[-C--:B------:R-:W-:Y:S02]  /*59c0*/  FMUL.FTZ R166, R166, R3.reuse ;  /* 0x00000003a6a67220 */ /* 0x080fe40000410000 */
[----:B------:R-:W-:Y:S02]  /*59d0*/  FMUL.FTZ R167, R167, R3 ;  /* 0x00000003a7a77220 */ /* 0x000fe40000410000 */
[-C--:B------:R-:W-:Y:S02]  /*59e0*/  FMUL.FTZ R168, R168, R14.reuse ;  /* 0x0000000ea8a87220 */ /* 0x080fe40000410000 */
[----:B------:R-:W-:Y:S01]  /*59f0*/  HMMA.16816.F32.BF16 R208, R4, R138, R44 ;  /* 0x0000008a04d0723c */ /* 0x000fe2000004182c */
[----:B------:R-:W4:Y:S01]  /*5a00*/  LDSM.16.MT88.4 R44, [R218+0xb000] ;  /* 0x00b00000da2c783b */ /* 0x000f220000004200 */
        /* <DEDUP_REMOVED lines=34> */
[----:B---3--:R-:W-:Y:S01]  /*5c30*/  HMMA.16816.F32.BF16 R88, R4, R40, R88 ;  /* 0x000000280458723c */ /* 0x008fe20000041858 */
        /* <DEDUP_REMOVED lines=29> */
[----:B------:R-:W-:Y:S01]  /*5e10*/  HMMA.16816.F32.BF16 R116, R16, R24, R116 ;  /* 0x000000181074723c */ /* 0x000fe20000041874 */
[-C--:B------:R-:W-:Y:S02]  /*5e20*/  FMUL.FTZ R52, R52, R20.reuse ;  /* 0x0000001434347220 */ /* 0x080fe40000410000 */
[----:B------:R1:W-:Y:S01]  /*5e30*/  MUFU.EX2 R236, R4 ;  /* 0x0000000400ec7308 */ /* 0x0003e20000000800 */
[----:B------:R-:W-:Y:S02]  /*5e40*/  FMUL.FTZ R53, R53, R20 ;  /* 0x0000001435357220 */ /* 0x000fe40000410000 */
[----:B------:R-:W-:-:S02]  /*5e50*/  FMUL.FTZ R54, R54, R15 ;  /* 0x0000000f36367220 */ /* 0x000fc40000410000 */
[-C--:B------:R-:W-:Y:S01]  /*5e60*/  FMUL.FTZ R55, R55, R15.reuse ;  /* 0x0000000f37377220 */ /* 0x080fe20000410000 */
[C---:B------:R-:W-:Y:S01]  /*5e70*/  HMMA.16816.F32.BF16 R196, R16.reuse, R142, R172 ;  /* 0x0000008e10c4723c */ /* 0x040fe200000418ac */
[-C--:B------:R-:W-:Y:S01]  /*5e80*/  FMUL.FTZ R64, R64, R20.reuse ;  /* 0x0000001440407220 */ /* 0x080fe20000410000 */
[----:B------:R-:W2:Y:S01]  /*5e90*/  LDSM.16.MT88.4 R172, [R215+0xa800] ;  /* 0x00a80000d7ac783b */ /* 0x000ea20000004200 */
[-C--:B------:R-:W-:Y:S02]  /*5ea0*/  FMUL.FTZ R65, R65, R20.reuse ;  /* 0x0000001441417220 */ /* 0x080fe40000410000 */
[-C--:B------:R-:W-:Y:S02]  /*5eb0*/  FMUL.FTZ R66, R66, R15.reuse ;  /* 0x0000000f42427220 */ /* 0x080fe40000410000 */
[----:B------:R-:W-:Y:S01]  /*5ec0*/  FMUL.FTZ R67, R67, R15 ;  /* 0x0000000f43437220 */ /* 0x000fe20000410000 */
[----:B------:R-:W-:Y:S01]  /*5ed0*/  HMMA.16816.F32.BF16 R36, R16, R136, R36 ;  /* 0x000000881024723c */ /* 0x000fe20000041824 */
[----:B------:R-:W-:-:S02]  /*5ee0*/  FMUL.FTZ R68, R68, R20 ;  /* 0x0000001444447220 */ /* 0x000fc40000410000 */
[----:B-1----:R-:W-:Y:S02]  /*5ef0*/  FFMA.FTZ R4, R35, c[0x0][0x23c], -R8 ;  /* 0x00008f0023047a23 */ /* 0x002fe40000010808 */
[-C--:B------:R-:W-:Y:S02]  /*5f00*/  FMUL.FTZ R69, R69, R20.reuse ;  /* 0x0000001445457220 */ /* 0x080fe40000410000 */
[----:B------:R1:W3:Y:S01]  /*5f10*/  MUFU.EX2 R237, R4 ;  /* 0x0000000400ed7308 */ /* 0x0002e20000000800 */
[-C--:B------:R-:W-:Y:S01]  /*5f20*/  FMUL.FTZ R70, R70, R15.reuse ;  /* 0x0000000f46467220 */ /* 0x080fe20000410000 */
[----:B------:R-:W-:Y:S01]  /*5f30*/  HMMA.16816.F32.BF16 R192, R16, R138, R48 ;  /* 0x0000008a10c0723c */ /* 0x000fe20000041830 */
[----:B------:R-:W-:Y:S01]  /*5f40*/  FMUL.FTZ R71, R71, R15 ;  /* 0x0000000f47477220 */ /* 0x000fe20000410000 */
[----:B------:R-:W4:Y:S01]  /*5f50*/  LDSM.16.MT88.4 R48, [R218+0xa800] ;  /* 0x00a80000da30783b */ /* 0x000f220000004200 */
[-C--:B------:R-:W-:Y:S02]  /*5f60*/  FMUL.FTZ R80, R80, R20.reuse ;  /* 0x0000001450507220 */ /* 0x080fe40000410000 */
[----:B------:R-:W-:-:S02]  /*5f70*/  FMUL.FTZ R81, R81, R20 ;  /* 0x0000001451517220 */ /* 0x000fc40000410000 */
[-C--:B------:R-:W-:Y:S01]  /*5f80*/  FMUL.FTZ R82, R82, R15.reuse ;  /* 0x0000000f52527220 */ /* 0x080fe20000410000 */
[C---:B------:R-:W-:Y:S01]  /*5f90*/  HMMA.16816.F32.BF16 R52, R16.reuse, R132, R52 ;  /* 0x000000841034723c */ /* 0x040fe20000041834 */
[-C--:B------:R-:W-:Y:S02]  /*5fa0*/  FMUL.FTZ R83, R83, R15.reuse ;  /* 0x0000000f53537220 */ /* 0x080fe40000410000 */
[-C--:B------:R-:W-:Y:S02]  /*5fb0*/  FMUL.FTZ R96, R96, R20.reuse ;  /* 0x0000001460607220 */ /* 0x080fe40000410000 */
[----:B------:R-:W-:Y:S02]  /*5fc0*/  FMUL.FTZ R97, R97, R20 ;  /* 0x0000001461617220 */ /* 0x000fe40000410000 */
[----:B-1----:R-:W-:Y:S01]  /*5fd0*/  FFMA.FTZ R4, R34, c[0x0][0x23c], -R8 ;  /* 0x00008f0022047a23 */ /* 0x002fe20000010808 */
[----:B------:R-:W-:Y:S01]  /*5fe0*/  HMMA.16816.F32.BF16 R140, R16, R134, R64 ;  /* 0x00000086108c723c */ /* 0x000fe20000041840 */
[-C--:B------:R-:W-:Y:S01]  /*5ff0*/  FMUL.FTZ R98, R98, R15.reuse ;  /* 0x0000000f62627220 */ /* 0x080fe20000410000 */
[----:B------:R-:W1:Y:S01]  /*6000*/  LDSM.16.MT88.4 R64, [R217+0xa800] ;  /* 0x00a80000d940783b */ /* 0x000e620000004200 */
[----:B------:R5:W-:Y:S01]  /*6010*/  MUFU.EX2 R238, R4 ;  /* 0x0000000400ee7308 */ /* 0x000be20000000800 */
        /* <DEDUP_REMOVED lines=9> */
[----:B------:R-:W-:Y:S01]  /*60b0*/  LDSM.16.MT88.4 R80, [R213+0xb800] ;  /* 0x00b80000d550783b */ /* 0x000fe20000004200 */
[----:B-----5:R-:W-:Y:S01]  /*60c0*/  FFMA.FTZ R4, R176, c[0x0][0x23c], -R8 ;  /* 0x00008f00b0047a23 */ /* 0x020fe20000010808 */
[----:B------:R-:W-:Y:S01]  /*60d0*/  MOV R8, R22 ;  /* 0x0000001600087202 */ /* 0x000fe20000000f00 */
[----:B------:R-:W-:-:S02]  /*60e0*/  FMUL.FTZ R86, R86, R15 ;  /* 0x0000000f56567220 */ /* 0x000fc40000410000 */
[----:B------:R5:W1:Y:S01]  /*60f0*/  MUFU.EX2 R191, R4 ;  /* 0x0000000400bf7308 */ /* 0x000a620000000800 */
[-C--:B------:R-:W-:Y:S01]  /*6100*/  FMUL.FTZ R87, R87, R15.reuse ;  /* 0x0000000f57577220 */ /* 0x080fe20000410000 */
[C---:B------:R-:W-:Y:S01]  /*6110*/  HMMA.16816.F32.BF16 R132, R16.reuse, R42, R96 ;  /* 0x0000002a1084723c */ /* 0x040fe20000041860 */
[----:B------:R-:W-:Y:S01]  /*6120*/  LDSM.16.MT88.4 R96, [R215+0xb800] ;  /* 0x00b80000d760783b */ /* 0x000fe20000004200 */
[-C--:B------:R-:W-:Y:S02]  /*6130*/  FMUL.FTZ R100, R100, R20.reuse ;  /* 0x0000001464647220 */ /* 0x080fe40000410000 */
[----:B------:R-:W-:Y:S02]  /*6140*/  FMUL.FTZ R101, R101, R20 ;  /* 0x0000001465657220 */ /* 0x000fe40000410000 */
[-C--:B------:R-:W-:Y:S02]  /*6150*/  FMUL.FTZ R102, R102, R15.reuse ;  /* 0x0000000f66667220 */ /* 0x080fe40000410000 */
[----:B------:R-:W-:Y:S01]  /*6160*/  HMMA.16816.F32.BF16 R28, R16, R46, R112 ;  /* 0x0000002e101c723c */ /* 0x000fe20000041870 */
[----:B------:R-:W-:Y:S01]  /*6170*/  LDSM.16.MT88.4 R112, [R218+0xb800] ;  /* 0x00b80000da70783b */ /* 0x000fe20000004200 */
[----:B------:R-:W-:-:S02]  /*6180*/  FMUL.FTZ R103, R103, R15 ;  /* 0x0000000f67677220 */ /* 0x000fc40000410000 */
[-C--:B------:R-:W-:Y:S02]  /*6190*/  FMUL.FTZ R128, R128, R20.reuse ;  /* 0x0000001480807220 */ /* 0x080fe40000410000 */
[----:B-----5:R-:W-:Y:S02]  /*61a0*/  FFMA.FTZ R4, R181, c[0x0][0x23c], -R2 ;  /* 0x00008f00b5047a23 */ /* 0x020fe40000010802 */
[-C--:B------:R-:W-:Y:S01]  /*61b0*/  FMUL.FTZ R129, R129, R20.reuse ;  /* 0x0000001481817220 */ /* 0x080fe20000410000 */
[----:B------:R-:W-:Y:S01]  /*61c0*/  HMMA.16816.F32.BF16 R84, R16, R40, R84 ;  /* 0x000000281054723c */ /* 0x000fe20000041854 */
[----:B------:R5:W-:Y:S01]  /*61d0*/  MUFU.EX2 R181, R4 ;  /* 0x0000000400b57308 */ /* 0x000be20000000800 */
[-C--:B------:R-:W-:Y:S02]  /*61e0*/  FMUL.FTZ R130, R130, R15.reuse ;  /* 0x0000000f82827220 */ /* 0x080fe40000410000 */
[----:B------:R-:W-:Y:S02]  /*61f0*/  FMUL.FTZ R131, R131, R15 ;  /* 0x0000000f83837220 */ /* 0x000fe40000410000 */
[----:B------:R-:W-:-:S02]  /*6200*/  FFMA.FTZ R8, R252, R20, R8 ;  /* 0x00000014fc087223 */ /* 0x000fc40000010008 */
[----:B------:R-:W-:Y:S01]  /*6210*/  HMMA.16816.F32.BF16 R100, R16, R44, R100 ;  /* 0x0000002c1064723c */ /* 0x000fe20000041864 */
[----:B------:R-:W-:-:S07]  /*6220*/  FFMA.FTZ R3, R249, R3, R239 ;  /* 0x00000003f9037223 */ /* 0x000fce00000100ef */
[----:B------:R-:W-:Y:S01]  /*6230*/  HMMA.16816.F32.BF16 R16, R16, R26, R128 ;  /* 0x0000001a1010723c */ /* 0x000fe20000041880 */
[----:B-----5:R-:W-:-:S04]  /*6240*/  FFMA.FTZ R4, R179, c[0x0][0x23c], -R2 ;  /* 0x00008f00b3047a23 */ /* 0x020fc80000010802 */
[----:B------:R5:W2:Y:S02]  /*6250*/  MUFU.EX2 R179, R4 ;  /* 0x0000000400b37308 */ /* 0x000aa40000000800 */
[----:B---3--:R-:W-:Y:S02]  /*6260*/  F2FP.BF16.PACK_AB R128, R237, R236 ;  /* 0x000000eced80723e */ /* 0x008fe400000010ff */
[----:B-1----:R-:W-:Y:S01]  /*6270*/  F2FP.BF16.PACK_AB R130, R191, R238 ;  /* 0x000000eebf82723e */ /* 0x002fe200000010ff */
[--C-:B-----5:R-:W-:Y:S01]  /*6280*/  FFMA.FTZ R4, R178, c[0x0][0x23c], -R2.reuse ;  /* 0x00008f00b2047a23 */ /* 0x120fe20000010802 */
[----:B--2---:R-:W-:Y:S01]  /*6290*/  F2FP.BF16.PACK_AB R129, R179, R181 ;  /* 0x000000b5b381723e */ /* 0x004fe200000010ff */
[----:B------:R-:W-:Y:S01]  /*62a0*/  FFMA.FTZ R2, R180, c[0x0][0x23c], -R2 ;  /* 0x00008f00b4027a23 */ /* 0x000fe20000010802 */
[----:B------:R-:W-:Y:S01]  /*62b0*/  MOV R180, R157 ;  /* 0x0000009d00b47202 */ /* 0x000fe20000000f00 */
[----:B------:R1:W-:Y:S08]  /*62c0*/  MUFU.EX2 R190, R4 ;  /* 0x0000000400be7308 */ /* 0x0003f00000000800 */
[----:B------:R2:W3:Y:S01]  /*62d0*/  MUFU.EX2 R178, R2 ;  /* 0x0000000200b27308 */ /* 0x0004e20000000800 */
[----:B-1----:R-:W1:Y:S01]  /*62e0*/  LDSM.16.MT88.4 R4, [R217+0xb800] ;  /* 0x00b80000d904783b */ /* 0x002e620000004200 */
[----:B--2---:R-:W-:Y:S01]  /*62f0*/  FFMA.FTZ R2, R182, c[0x0][0x23c], -R0 ;  /* 0x00008f00b6027a23 */ /* 0x004fe20000010800 */
[----:B------:R-:W-:-:S02]  /*6300*/  MOV R182, R158 ;  /* 0x0000009e00b67202 */ /* 0x000fc40000000f00 */
[----:B---3--:R-:W-:-:S03]  /*6310*/  F2FP.BF16.PACK_AB R131, R178, R190 ;  /* 0x000000beb283723e */ /* 0x008fc600000010ff */
[----:B------:R2:W-:Y:S04]  /*6320*/  MUFU.EX2 R177, R2 ;  /* 0x0000000200b17308 */ /* 0x0005e80000000800 */
[C---:B------:R-:W-:Y:S08]  /*6330*/  HMMA.16816.F32.BF16 R160, R128.reuse, R172, R160 ;  /* 0x000000ac80a0723c */ /* 0x040ff000000418a0 */
[----:B----4-:R-:W-:Y:S01]  /*6340*/  HMMA.16816.F32.BF16 R36, R128, R48, R36 ;  /* 0x000000308024723c */ /* 0x010fe20000041824 */
[----:B--2---:R-:W-:Y:S01]  /*6350*/  FFMA.FTZ R2, R183, c[0x0][0x23c], -R0 ;  /* 0x00008f00b7027a23 */ /* 0x004fe20000010800 */
[----:B------:R-:W-:-:S02]  /*6360*/  MOV R183, R159 ;  /* 0x0000009f00b77202 */ /* 0x000fc40000000f00 */
[----:B------:R-:W2:Y:S01]  /*6370*/  LDSM.16.MT88.4 R156, [R213+0xa800] ;  /* 0x00a80000d59c783b */ /* 0x000ea20000004200 */
[----:B------:R3:W4:Y:S03]  /*6380*/  MUFU.EX2 R176, R2 ;  /* 0x0000000200b07308 */ /* 0x0007260000000800 */
[C---:B------:R-:W-:Y:S08]  /*6390*/  HMMA.16816.F32.BF16 R52, R128.reuse, R64, R52 ;  /* 0x000000408034723c */ /* 0x040ff00000041834 */
[----:B-1----:R-:W-:Y:S01]  /*63a0*/  HMMA.16816.F32.BF16 R116, R128, R4, R116 ;  /* 0x000000048074723c */ /* 0x002fe20000041874 */
[--C-:B---3--:R-:W-:Y:S01]  /*63b0*/  FFMA.FTZ R2, R184, c[0x0][0x23c], -R0.reuse ;  /* 0x00008f00b8027a23 */ /* 0x108fe20000010800 */
[----:B------:R-:W-:Y:S01]  /*63c0*/  MOV R184, R23 ;  /* 0x0000001700b87202 */ /* 0x000fe20000000f00 */
[----:B------:R-:W-:Y:S01]  /*63d0*/  FFMA.FTZ R0, R185, c[0x0][0x23c], -R0 ;  /* 0x00008f00b9007a23 */ /* 0x000fe20000010800 */
[----:B------:R-:W-:Y:S01]  /*63e0*/  MOV R185, R21 ;  /* 0x0000001500b97202 */ /* 0x000fe20000000f00 */
[----:B------:R1:W-:Y:S01]  /*63f0*/  MUFU.EX2 R35, R2 ;  /* 0x0000000200237308 */ /* 0x0003e20000000800 */
[----:B----4-:R-:W-:-:S02]  /*6400*/  F2FP.BF16.PACK_AB R124, R176, R177 ;  /* 0x000000b1b07c723e */ /* 0x010fc400000010ff */
[C---:B------:R-:W-:Y:S05]  /*6410*/  HMMA.16816.F32.BF16 R68, R128.reuse, R80, R68 ;  /* 0x000000508044723c */ /* 0x040fea0000041844 */
[----:B------:R3:W4:Y:S03]  /*6420*/  MUFU.EX2 R34, R0 ;  /* 0x0000000000227308 */ /* 0x0007260000000800 */
[----:B------:R-:W-:Y:S01]  /*6430*/  HMMA.16816.F32.BF16 R84, R128, R96, R84 ;  /* 0x000000608054723c */ /* 0x000fe20000041854 */
[----:B-1----:R-:W-:-:S07]  /*6440*/  FFMA.FTZ R2, R188, c[0x0][0x23c], -R13 ;  /* 0x00008f00bc027a23 */ /* 0x002fce000001080d */
[----:B------:R-:W-:Y:S01]  /*6450*/  HMMA.16816.F32.BF16 R100, R128, R112, R100 ;  /* 0x000000708064723c */ /* 0x000fe20000041864 */
[----:B---3--:R-:W-:Y:S01]  /*6460*/  FFMA.FTZ R0, R186, c[0x0][0x23c], -R13 ;  /* 0x00008f00ba007a23 */ /* 0x008fe2000001080d */
[----:B----4-:R-:W-:-:S06]  /*6470*/  F2FP.BF16.PACK_AB R126, R34, R35 ;  /* 0x00000023227e723e */ /* 0x010fcc00000010ff */
[----:B--2---:R-:W-:Y:S01]  /*6480*/  HMMA.16816.F32.BF16 R148, R128, R156, R148 ;  /* 0x0000009c8094723c */ /* 0x004fe20000041894 */
[----:B------:R1:W-:Y:S02]  /*6490*/  MUFU.EX2 R23, R0 ;  /* 0x0000000000177308 */ /* 0x0003e40000000800 */
[----:B-1----:R-:W-:-:S06]  /*64a0*/  FFMA.FTZ R0, R187, c[0x0][0x23c], -R13 ;  /* 0x00008f00bb007a23 */ /* 0x002fcc000001080d */
[----:B------:R1:W2:Y:S02]  /*64b0*/  MUFU.EX2 R22, R0 ;  /* 0x0000000000167308 */ /* 0x0002a40000000800 */
[----:B-1----:R-:W-:Y:S01]  /*64c0*/  FFMA.FTZ R0, R189, c[0x0][0x23c], -R13 ;  /* 0x00008f00bd007a23 */ /* 0x002fe2000001080d */
[----:B--2---:R-:W-:-:S05]  /*64d0*/  F2FP.BF16.PACK_AB R125, R22, R23 ;  /* 0x00000017167d723e */ /* 0x004fca00000010ff */
[----:B------:R1:W-:Y:S08]  /*64e0*/  MUFU.EX2 R13, R2 ;  /* 0x00000002000d7308 */ /* 0x0003f00000000800 */
[----:B------:R-:W2:Y:S01]  /*64f0*/  MUFU.EX2 R21, R0 ;  /* 0x0000000000157308 */ /* 0x000ea20000000800 */
[----:B-1----:R-:W-:Y:S01]  /*6500*/  FFMA.FTZ R2, R251, R15, R248 ;  /* 0x0000000ffb027223 */ /* 0x002fe200000100f8 */
[----:B--2---:R-:W-:Y:S01]  /*6510*/  F2FP.BF16.PACK_AB R127, R13, R21 ;  /* 0x000000150d7f723e */ /* 0x004fe200000010ff */
[----:B------:R-:W-:-:S06]  /*6520*/  FFMA.FTZ R0, R250, R14, R244 ;  /* 0x0000000efa007223 */ /* 0x000fcc00000100f4 */
[C---:B------:R-:W-:Y:S07]  /*6530*/  HMMA.16816.F32.BF16 R120, R124.reuse, R4, R120 ;  /* 0x000000047c78723c */ /* 0x040fee0000041878 */
[----:B------:R-:W-:Y:S01]  /*6540*/  FADD.FTZ R5, R247, R2 ;  /* 0x00000002f7057221 */ /* 0x000fe20000010000 */
[----:B------:R-:W-:Y:S01]  /*6550*/  HMMA.16816.F32.BF16 R144, R124, R156, R144 ;  /* 0x0000009c7c90723c */ /* 0x000fe20000041890 */
        /* <DEDUP_REMOVED lines=51> */
[-C--:B------:R-:W-:Y:S08]  /*6890*/  HMMA.16816.F32.BF16 R124, R124, R6.reuse, R200 ;  /* 0x000000067c7c723c */ /* 0x080ff000000418c8 */
[----:B------:R-:W-:Y:S01]  /*68a0*/  HMMA.16816.F32.BF16 R128, R128, R6, R16 ;  /* 0x000000068080723c */ /* 0x000fe20000041810 */
[----:B------:R-:W-:Y:S11]  /*68b0*/  @!P0 BRA `(.L_x_934) ;  /* 0x0000873000008947 */ /* 0x000ff60003800000 */
[----:B------:R-:W2:Y:S01]  /*68c0*/  LDL.64 R182, [R1+0x30] ;  /* 0x0000300001b67983 */ /* 0x000ea20000100a00 */
[----:B------:R-:W-:Y:S01]  /*68d0*/  UIADD3 UR4, UR8, -0x2, URZ ;  /* 0xfffffffe08047890 */ /* 0x000fe2000fffe03f */
[----:B------:R-:W-:-:S04]  /*68e0*/  DEPBAR.LE SB0, 0x0 ;  /* 0x000080000000791a */ /* 0x000fc80000000000 */
[----:B------:R-:W-:Y:S01]  /*68f0*/  UMOV UR9, 0x6 ;  /* 0x0000000600097882 */ /* 0x000fe20000000000 */
[----:B------:R-:W-:Y:S01]  /*6900*/  MOV R0, UR4 ;  /* 0x0000000400007c02 */ /* 0x000fe20008000f00 */
[----:B------:R-:W-:Y:S02]  /*6910*/  ULDC.64 UR4, c[0x0][0x1a0] ;  /* 0x0000680000047ab9 */ /* 0x000fe40000000a00 */
[----:B------:R-:W-:Y:S02]  /*6920*/  USHF.L.U32 UR6, UR4, 0x6, URZ ;  /* 0x0000000604067899 */ /* 0x000fe4000800063f */
[----:B------:R-:W-:Y:S02]  /*6930*/  USHF.L.U64.HI UR9, UR4, UR9, UR5 ;  /* 0x0000000904097299 */ /* 0x000fe40008010205 */
[----:B------:R-:W-:Y:S02]  /*6940*/  UISETP.NE.AND UP0, UPT, UR8, 0x3, UPT ;  /* 0x000000030800788c */ /* 0x000fe4000bf05270 */
[----:B------:R-:W-:Y:S01]  /*6950*/  MOV R248, UR6 ;  /* 0x0000000600f87c02 */ /* 0x000fe20008000f00 */
[----:B------:R-:W-:Y:S01]  /*6960*/  BAR.SYNC.DEFER_BLOCKING 0x0 ;  /* 0x0000000000007b1d */ /* 0x000fe20000010000 */
[----:B--2---:R-:W-:-:S05]  /*6970*/  MOV R2, R182 ;  /* 0x000000b600027202 */ /* 0x004fca0000000f00 */
[----:B------:R-:W-:Y:S01]  /*6980*/  IMAD R0, R0, UR24, R2 ;  /* 0x0000001800007c24 */ /* 0x000fe2000f8e0202 */
[----:B------:R-:W-:-:S04]  /*6990*/  MOV R2, UR9 ;  /* 0x0000000900027c02 */ /* 0x000fc80008000f00 */
[----:B------:R-:W-:-:S04]  /*69a0*/  LEA R0, R0, c[0x0][0x170], 0x1 ;  /* 0x00005c0000007a11 */ /* 0x000fc800078e08ff */
[----:B------:R-:W-:Y:S02]  /*69b0*/  IADD3 R232, P2, R0, -UR6, RZ ;  /* 0x8000000600e87c10 */ /* 0x000fe4000ff5e0ff */
[----:B------:R-:W-:Y:S02]  /*69c0*/  IADD3 R234, P1, P0, -R248, UR24, R0 ;  /* 0x00000018f8ea7c10 */ /* 0x000fe4000f83e100 */
[----:B------:R-:W-:Y:S02]  /*69d0*/  IADD3.X R233, R33, ~UR9, RZ, P2, !PT ;  /* 0x8000000921e97c10 */ /* 0x000fe400097fe4ff */
        /* <DEDUP_REMOVED lines=14> */
[----:B------:R-:W5:Y:S04]  /*6ac0*/  LDSM.16.M88.4 R4, [R216+0x2000] ;  /* 0x00200000d804783b */ /* 0x000f680000000200 */
[----:B------:R-:W1:Y:S04]  /*6ad0*/  LDSM.16.M88.4 R132, [R226] ;  /* 0x00000000e284783b */ /* 0x000e680000000200 */
[----:B------:R-:W1:Y:S04]  /*6ae0*/  LDSM.16.M88.4 R24, [R216] ;  /* 0x00000000d818783b */ /* 0x000e680000000200 */
[----:B------:R-:W0:Y:S01]  /*6af0*/  LDGDEPBAR ;  /* 0x00000000000079af */ /* 0x000e220000000000 */
[C---:B--2---:R-:W-:Y:S08]  /*6b00*/  HMMA.16816.F32.BF16 R180, R16.reuse, R32, RZ ;  /* 0x0000002010b4723c */ /* 0x044ff000000418ff */
[C---:B---3--:R-:W-:Y:S08]  /*6b10*/  HMMA.16816.F32.BF16 R140, R16.reuse, R28, RZ ;  /* 0x0000001c108c723c */ /* 0x048ff000000418ff */
[C---:B------:R-:W-:Y:S08]  /*6b20*/  HMMA.16816.F32.BF16 R176, R16.reuse, R34, RZ ;  /* 0x0000002210b0723c */ /* 0x040ff000000418ff */
[----:B------:R-:W-:Y:S08]  /*6b30*/  HMMA.16816.F32.BF16 R16, R16, R30, RZ ;  /* 0x0000001e1010723c */ /* 0x000ff000000418ff */
[C---:B----4-:R-:W-:Y:S08]  /*6b40*/  HMMA.16816.F32.BF16 R188, R20.reuse, R32, RZ ;  /* 0x0000002014bc723c */ /* 0x050ff000000418ff */
[----:B------:R-:W-:Y:S01]  /*6b50*/  HMMA.16816.F32.BF16 R200, R20, R34, RZ ;  /* 0x0000002214c8723c */ /* 0x000fe200000418ff */
[----:B------:R-:W-:Y:S07]  /*6b60*/  LDSM.16.M88.4 R32, [R221+0x8800] ;  /* 0x00880000dd20783b */ /* 0x000fee0000000200 */
[----:B-----5:R-:W-:Y:S08]  /*6b70*/  HMMA.16816.F32.BF16 R196, R4, R138, R176 ;  /* 0x0000008a04c4723c */ /* 0x020ff000000418b0 */
[C---:B------:R-:W-:Y:S08]  /*6b80*/  HMMA.16816.F32.BF16 R184, R20.reuse, R28, RZ ;  /* 0x0000001c14b8723c */ /* 0x040ff000000418ff */
[----:B------:R-:W-:Y:S01]  /*6b90*/  HMMA.16816.F32.BF16 R192, R20, R30, RZ ;  /* 0x0000001e14c0723c */ /* 0x000fe200000418ff */
[----:B------:R-:W-:Y:S07]  /*6ba0*/  LDSM.16.M88.4 R20, [R221+0x8000] ;  /* 0x00800000dd14783b */ /* 0x000fee0000000200 */
[C---:B------:R-:W-:Y:S08]  /*6bb0*/  HMMA.16816.F32.BF16 R208, R4.reuse, R136, R180 ;  /* 0x0000008804d0723c */ /* 0x040ff000000418b4 */
[C---:B-1----:R-:W-:Y:S08]  /*6bc0*/  HMMA.16816.F32.BF16 R204, R4.reuse, R132, R140 ;  /* 0x0000008404cc723c */ /* 0x042ff0000004188c */
[----:B------:R-:W-:Y:S01]  /*6bd0*/  HMMA.16816.F32.BF16 R176, R4, R134, R16 ;  /* 0x0000008604b0723c */ /* 0x000fe20000041810 */
[----:B------:R-:W1:Y:S04]  /*6be0*/  LDSM.16.M88.4 R4, [R222+0x2000] ;  /* 0x00200000de04783b */ /* 0x000e680000000200 */
[----:B------:R-:W2:Y:S03]  /*6bf0*/  LDSM.16.M88.4 R16, [R222] ;  /* 0x00000000de10783b */ /* 0x000ea60000000200 */
[C---:B------:R-:W-:Y:S08]  /*6c00*/  HMMA.16816.F32.BF16 R28, R24.reuse, R136, R188 ;  /* 0x00000088181c723c */ /* 0x040ff000000418bc */
[C---:B------:R-:W-:Y:S08]  /*6c10*/  HMMA.16816.F32.BF16 R140, R24.reuse, R138, R200 ;  /* 0x0000008a188c723c */ /* 0x040ff000000418c8 */
[C---:B------:R-:W-:Y:S08]  /*6c20*/  HMMA.16816.F32.BF16 R180, R24.reuse, R132, R184 ;  /* 0x0000008418b4723c */ /* 0x040ff000000418b8 */
[----:B------:R-:W-:Y:S01]  /*6c30*/  HMMA.16816.F32.BF16 R136, R24, R134, R192 ;  /* 0x000000861888723c */ /* 0x000fe200000418c0 */
[----:B------:R-:W-:Y:S04]  /*6c40*/  LDSM.16.M88.4 R24, [R220+0x2000] ;  /* 0x00200000dc18783b */ /* 0x000fe80000000200 */
[----:B------:R-:W3:Y:S03]  /*6c50*/  LDSM.16.M88.4 R132, [R219] ;  /* 0x00000000db84783b */ /* 0x000ee60000000200 */
[----:B-1----:R-:W-:Y:S08]  /*6c60*/  HMMA.16816.F32.BF16 R196, R4, R22, R196 ;  /* 0x0000001604c4723c */ /* 0x002ff000000418c4 */
[-C--:B--2---:R-:W-:Y:S01]  /*6c70*/  HMMA.16816.F32.BF16 R192, R16, R20.reuse, R28 ;  /* 0x0000001410c0723c */ /* 0x084fe2000004181c */
[----:B------:R-:W1:Y:S07]  /*6c80*/  LDSM.16.M88.4 R28, [R219+0x800] ;  /* 0x00080000db1c783b */ /* 0x000e6e0000000200 */
[C---:B------:R-:W-:Y:S08]  /*6c90*/  HMMA.16816.F32.BF16 R188, R4.reuse, R20, R208 ;  /* 0x0000001404bc723c */ /* 0x040ff000000418d0 */
[C---:B------:R-:W-:Y:S08]  /*6ca0*/  HMMA.16816.F32.BF16 R204, R4.reuse, R32, R204 ;  /* 0x0000002004cc723c */ /* 0x040ff000000418cc */
[----:B------:R-:W-:Y:S01]  /*6cb0*/  HMMA.16816.F32.BF16 R200, R4, R34, R176 ;  /* 0x0000002204c8723c */ /* 0x000fe200000418b0 */
[----:B------:R-:W2:Y:S04]  /*6cc0*/  LDSM.16.M88.4 R4, [R220] ;  /* 0x00000000dc04783b */ /* 0x000ea80000000200 */
[----:B------:R-:W-:Y:S03]  /*6cd0*/  LDSM.16.M88.4 R176, [R212+0x9000] ;  /* 0x00900000d4b0783b */ /* 0x000fe60000000200 */
[C---:B------:R-:W-:Y:S01]  /*6ce0*/  HMMA.16816.F32.BF16 R184, R16.reuse, R22, R140 ;  /* 0x0000001610b8723c */ /* 0x040fe2000004188c */
[----:B------:R-:W4:Y:S07]  /*6cf0*/  LDSM.16.M88.4 R20, [R214+0x6000] ;  /* 0x00600000d614783b */ /* 0x000f2e0000000200 */
[C---:B------:R-:W-:Y:S08]  /*6d00*/  HMMA.16816.F32.BF16 R180, R16.reuse, R32, R180 ;  /* 0x0000002010b4723c */ /* 0x040ff000000418b4 */
[----:B------:R-:W-:Y:S01]  /*6d10*/  HMMA.16816.F32.BF16 R140, R16, R34, R136 ;  /* 0x00000022108c723c */ /* 0x000fe20000041888 */
[----:B------:R-:W5:Y:S07]  /*6d20*/  LDSM.16.M88.4 R136, [R212+0x9800] ;  /* 0x00980000d488783b */ /* 0x000f6e0000000200 */
[C---:B---3--:R-:W-:Y:S08]  /*6d30*/  HMMA.16816.F32.BF16 R16, R24.reuse, R134, R196 ;  /* 0x000000861810723c */ /* 0x048ff000000418c4 */
[C---:B------:R-:W-:Y:S08]  /*6d40*/  HMMA.16816.F32.BF16 R32, R24.reuse, R132, R188 ;  /* 0x000000841820723c */ /* 0x040ff000000418bc */
[----:B-1----:R-:W-:Y:S08]  /*6d50*/  HMMA.16816.F32.BF16 R188, R24, R28, R204 ;  /* 0x0000001c18bc723c */ /* 0x002ff000000418cc */
[C---:B--2---:R-:W-:Y:S08]  /*6d60*/  HMMA.16816.F32.BF16 R208, R4.reuse, R132, R192 ;  /* 0x0000008404d0723c */ /* 0x044ff000000418c0 */
[----:B------:R-:W-:Y:S08]  /*6d70*/  HMMA.16816.F32.BF16 R204, R4, R134, R184 ;  /* 0x0000008604cc723c */ /* 0x000ff000000418b8 */
[----:B----4-:R-:W-:Y:S01]  /*6d80*/  HMMA.16816.F32.BF16 R132, R20, R178, R16 ;  /* 0x000000b21484723c */ /* 0x010fe20000041810 */
[----:B------:R-:W1:Y:S07]  /*6d90*/  LDSM.16.M88.4 R16, [R214+0x4000] ;  /* 0x00400000d610783b */ /* 0x000e6e0000000200 */
[C---:B------:R-:W-:Y:S08]  /*6da0*/  HMMA.16816.F32.BF16 R196, R4.reuse, R28, R180 ;  /* 0x0000001c04c4723c */ /* 0x040ff000000418b4 */
[-C--:B------:R-:W-:Y:S01]  /*6db0*/  HMMA.16816.F32.BF16 R192, R4, R30.reuse, R140 ;  /* 0x0000001e04c0723c */ /* 0x080fe2000004188c */
[----:B------:R-:W-:Y:S04]  /*6dc0*/  LDSM.16.M88.4 R4, [R216+0x6000] ;  /* 0x00600000d804783b */ /* 0x000fe80000000200 */
[----:B------:R-:W2:Y:S03]  /*6dd0*/  LDSM.16.M88.4 R140, [R224] ;  /* 0x00000000e08c783b */ /* 0x000ea60000000200 */
[----:B------:R-:W-:Y:S01]  /*6de0*/  HMMA.16816.F32.BF16 R200, R24, R30, R200 ;  /* 0x0000001e18c8723c */ /* 0x000fe200000418c8 */
[----:B------:R-:W-:Y:S07]  /*6df0*/  LDSM.16.M88.4 R28, [R216+0x4000] ;  /* 0x00400000d81c783b */ /* 0x000fee0000000200 */
[C---:B------:R-:W-:Y:S01]  /*6e00*/  HMMA.16816.F32.BF16 R184, R20.reuse, R176, R32 ;  /* 0x000000b014b8723c */ /* 0x040fe20000041820 */
[----:B------:R-:W3:Y:S07]  /*6e10*/  LDSM.16.M88.4 R32, [R225] ;  /* 0x00000000e120783b */ /* 0x000eee0000000200 */
[C---:B-----5:R-:W-:Y:S08]  /*6e20*/  HMMA.16816.F32.BF16 R24, R20.reuse, R136, R188 ;  /* 0x000000881418723c */ /* 0x060ff000000418bc */
[----:B------:R-:W-:Y:S08]  /*6e30*/  HMMA.16816.F32.BF16 R20, R20, R138, R200 ;  /* 0x0000008a1414723c */ /* 0x000ff000000418c8 */
[C---:B-1----:R-:W-:Y:S08]  /*6e40*/  HMMA.16816.F32.BF16 R180, R16.reuse, R176, R208 ;  /* 0x000000b010b4723c */ /* 0x042ff000000418d0 */
[C---:B------:R-:W-:Y:S08]  /*6e50*/  HMMA.16816.F32.BF16 R188, R16.reuse, R136, R196 ;  /* 0x0000008810bc723c */ /* 0x040ff000000418c4 */
[----:B------:R-:W-:Y:S01]  /*6e60*/  HMMA.16816.F32.BF16 R192, R16, R138, R192 ;  /* 0x0000008a10c0723c */ /* 0x000fe200000418c0 */
[----:B------:R-:W-:Y:S07]  /*6e70*/  LDSM.16.M88.4 R136, [R221+0x9000] ;  /* 0x00900000dd88783b */ /* 0x000fee0000000200 */
[----:B--2---:R-:W-:Y:S01]  /*6e80*/  HMMA.16816.F32.BF16 R200, R4, R140, R24 ;  /* 0x0000008c04c8723c */ /* 0x004fe20000041818 */
[----:B------:R-:W1:Y:S07]  /*6e90*/  LDSM.16.M88.4 R24, [R222+0x4000] ;  /* 0x00400000de18783b */ /* 0x000e6e0000000200 */
[----:B------:R-:W-:Y:S01]  /*6ea0*/  HMMA.16816.F32.BF16 R176, R16, R178, R204 ;  /* 0x000000b210b0723c */ /* 0x000fe200000418cc */
[----:B------:R-:W-:Y:S07]  /*6eb0*/  LDSM.16.M88.4 R16, [R220+0x4000] ;  /* 0x00400000dc10783b */ /* 0x000fee0000000200 */
[C---:B---3--:R-:W-:Y:S08]  /*6ec0*/  HMMA.16816.F32.BF16 R184, R4.reuse, R32, R184 ;  /* 0x0000002004b8723c */ /* 0x048ff000000418b8 */
[C---:B------:R-:W-:Y:S01]  /*6ed0*/  HMMA.16816.F32.BF16 R196, R4.reuse, R34, R132 ;  /* 0x0000002204c4723c */ /* 0x040fe20000041884 */
[----:B------:R-:W-:Y:S07]  /*6ee0*/  LDSM.16.M88.4 R132, [R219+0x1000] ;  /* 0x00100000db84783b */ /* 0x000fee0000000200 */
[----:B------:R-:W-:Y:S01]  /*6ef0*/  HMMA.16816.F32.BF16 R204, R4, R142, R20 ;  /* 0x0000008e04cc723c */ /* 0x000fe20000041814 */
[----:B------:R-:W2:Y:S07]  /*6f00*/  LDSM.16.M88.4 R20, [R222+0x6000] ;  /* 0x00600000de14783b */ /* 0x000eae0000000200 */
[C---:B------:R-:W-:Y:S08]  /*6f10*/  HMMA.16816.F32.BF16 R4, R28.reuse, R32, R180 ;  /* 0x000000201c04723c */ /* 0x040ff000000418b4 */
[C---:B------:R-:W-:Y:S01]  /*6f20*/  HMMA.16816.F32.BF16 R176, R28.reuse, R34, R176 ;  /* 0x000000221cb0723c */ /* 0x040fe200000418b0 */
[----:B------:R-:W-:Y:S07]  /*6f30*/  LDSM.16.M88.4 R32, [R221+0x9800] ;  /* 0x00980000dd20783b */ /* 0x000fee0000000200 */
[C---:B------:R-:W-:Y:S08]  /*6f40*/  HMMA.16816.F32.BF16 R180, R28.reuse, R140, R188 ;  /* 0x0000008c1cb4723c */ /* 0x040ff000000418bc */
[----:B------:R-:W-:Y:S08]  /*6f50*/  HMMA.16816.F32.BF16 R192, R28, R142, R192 ;  /* 0x0000008e1cc0723c */ /* 0x000ff000000418c0 */
[-C--:B-1----:R-:W-:Y:S01]  /*6f60*/  HMMA.16816.F32.BF16 R28, R24, R136.reuse, R4 ;  /* 0x00000088181c723c */ /* 0x082fe20000041804 */
[----:B------:R-:W1:Y:S07]  /*6f70*/  LDSM.16.M88.4 R4, [R220+0x6000] ;  /* 0x00600000dc04783b */ /* 0x000e6e0000000200 */
[C---:B--2---:R-:W-:Y:S08]  /*6f80*/  HMMA.16816.F32.BF16 R140, R20.reuse, R136, R184 ;  /* 0x00000088148c723c */ /* 0x044ff000000418b8 */
[----:B------:R-:W-:Y:S08]  /*6f90*/  HMMA.16816.F32.BF16 R184, R20, R138, R196 ;  /* 0x0000008a14b8723c */ /* 0x000ff000000418c4 */
[----:B------:R-:W-:Y:S08]  /*6fa0*/  HMMA.16816.F32.BF16 R28, R16, R132, R28 ;  /* 0x00000084101c723c */ /* 0x000ff0000004181c */
[----:B------:R-:W-:Y:S08]  /*6fb0*/  HMMA.16816.F32.BF16 R136, R24, R138, R176 ;  /* 0x0000008a1888723c */ /* 0x000ff000000418b0 */
[----:B-1----:R-:W-:Y:S08]  /*6fc0*/  HMMA.16816.F32.BF16 R176, R4, R132, R140 ;  /* 0x0000008404b0723c */ /* 0x002ff0000004188c */
[----:B------:R-:W-:Y:S01]  /*6fd0*/  FMUL.FTZ R30, R30, c[0x0][0x2ec] ;  /* 0x0000bb001e1e7a20 */ /* 0x000fe20000410000 */
[----:B------:R-:W-:Y:S01]  /*6fe0*/  HMMA.16816.F32.BF16 R140, R24, R32, R180 ;  /* 0x00000020188c723c */ /* 0x000fe200000418b4 */
[----:B------:R-:W-:-:S02]  /*6ff0*/  FMUL.FTZ R31, R31, c[0x0][0x2ec] ;  /* 0x0000bb001f1f7a20 */ /* 0x000fc40000410000 */
[----:B------:R-:W-:Y:S01]  /*7000*/  FMUL.FTZ R13, R28, c[0x0][0x2ec] ;  /* 0x0000bb001c0d7a20 */ /* 0x000fe20000410000 */
[----:B------:R-:W1:Y:S01]  /*7010*/  MUFU.TANH R189, R30 ;  /* 0x0000001e00bd7308 */ /* 0x000e620000002400 */
[----:B------:R-:W-:-:S03]  /*7020*/  FMUL.FTZ R14, R29, c[0x0][0x2ec] ;  /* 0x0000bb001d0e7a20 */ /* 0x000fc60000410000 */
[-C--:B------:R-:W-:Y:S04]  /*7030*/  HMMA.16816.F32.BF16 R136, R16, R134.reuse, R136 ;  /* 0x000000861088723c */ /* 0x080fe80000041888 */
[----:B------:R2:W3:Y:S04]  /*7040*/  MUFU.TANH R188, R31 ;  /* 0x0000001f00bc7308 */ /* 0x0004e80000002400 */
[----:B------:R-:W-:Y:S01]  /*7050*/  HMMA.16816.F32.BF16 R132, R4, R134, R184 ;  /* 0x000000860484723c */ /* 0x000fe200000418b8 */
[----:B------:R-:W-:Y:S02]  /*7060*/  FMUL.FTZ R176, R176, c[0x0][0x2ec] ;  /* 0x0000bb00b0b07a20 */ /* 0x000fe40000410000 */
[----:B------:R-:W-:Y:S01]  /*7070*/  FMUL.FTZ R177, R177, c[0x0][0x2ec] ;  /* 0x0000bb00b1b17a20 */ /* 0x000fe20000410000 */
[----:B------:R-:W4:Y:S01]  /*7080*/  MUFU.TANH R13, R13 ;  /* 0x0000000d000d7308 */ /* 0x000f220000002400 */
[----:B------:R-:W-:-:S02]  /*7090*/  FMUL.FTZ R178, R178, c[0x0][0x2ec] ;  /* 0x0000bb00b2b27a20 */ /* 0x000fc40000410000 */
[----:B------:R-:W-:Y:S01]  /*70a0*/  FMUL.FTZ R179, R179, c[0x0][0x2ec] ;  /* 0x0000bb00b3b37a20 */ /* 0x000fe20000410000 */
[----:B------:R-:W-:Y:S01]  /*70b0*/  HMMA.16816.F32.BF16 R180, R20, R32, R200 ;  /* 0x0000002014b4723c */ /* 0x000fe200000418c8 */
[----:B--2---:R-:W2:Y:S03]  /*70c0*/  LDSM.16.M88.4 R28, [R219+0x1800] ;  /* 0x00180000db1c783b */ /* 0x004ea60000000200 */
[----:B------:R-:W1:Y:S01]  /*70d0*/  MUFU.TANH R185, R176 ;  /* 0x000000b000b97308 */ /* 0x000e620000002400 */
[----:B------:R-:W-:-:S04]  /*70e0*/  DEPBAR.LE SB0, 0x0 ;  /* 0x000080000000791a */ /* 0x000fc80000000000 */
[-C--:B------:R-:W-:Y:S01]  /*70f0*/  HMMA.16816.F32.BF16 R24, R24, R34.reuse, R192 ;  /* 0x000000221818723c */ /* 0x080fe200000418c0 */
[----:B------:R-:W-:Y:S02]  /*7100*/  FMUL.FTZ R137, R137, c[0x0][0x2ec] ;  /* 0x0000bb0089897a20 */ /* 0x000fe40000410000 */
[----:B------:R-:W-:Y:S01]  /*7110*/  FMUL.FTZ R138, R138, c[0x0][0x2ec] ;  /* 0x0000bb008a8a7a20 */ /* 0x000fe20000410000 */
[----:B------:R-:W1:Y:S01]  /*7120*/  MUFU.TANH R184, R177 ;  /* 0x000000b100b87308 */ /* 0x000e620000002400 */
[----:B------:R-:W-:Y:S02]  /*7130*/  FMUL.FTZ R139, R139, c[0x0][0x2ec] ;  /* 0x0000bb008b8b7a20 */ /* 0x000fe40000410000 */
[----:B------:R-:W-:Y:S01]  /*7140*/  FMUL.FTZ R132, R132, c[0x0][0x2ec] ;  /* 0x0000bb0084847a20 */ /* 0x000fe20000410000 */
[----:B------:R-:W-:Y:S01]  /*7150*/  HMMA.16816.F32.BF16 R20, R20, R34, R204 ;  /* 0x000000221414723c */ /* 0x000fe200000418cc */
[----:B------:R-:W-:Y:S02]  /*7160*/  FMUL.FTZ R133, R133, c[0x0][0x2ec] ;  /* 0x0000bb0085857a20 */ /* 0x000fe40000410000 */
[----:B------:R-:W-:Y:S01]  /*7170*/  FMUL.FTZ R134, R134, c[0x0][0x2ec] ;  /* 0x0000bb0086867a20 */ /* 0x000fe20000410000 */
[----:B------:R-:W1:Y:S01]  /*7180*/  MUFU.TANH R186, R178 ;  /* 0x000000b200ba7308 */ /* 0x000e620000002400 */
[----:B------:R-:W-:-:S02]  /*7190*/  FMUL.FTZ R135, R135, c[0x0][0x2ec] ;  /* 0x0000bb0087877a20 */ /* 0x000fc40000410000 */
[----:B------:R-:W-:-:S05]  /*71a0*/  FMUL.FTZ R8, R136, c[0x0][0x2ec] ;  /* 0x0000bb0088087a20 */ /* 0x000fca0000410000 */
[----:B------:R-:W1:Y:S08]  /*71b0*/  MUFU.TANH R176, R137 ;  /* 0x0000008900b07308 */ /* 0x000e700000002400 */
[----:B------:R-:W1:Y:S08]  /*71c0*/  MUFU.TANH R177, R138 ;  /* 0x0000008a00b17308 */ /* 0x000e700000002400 */
[----:B------:R2:W1:Y:S08]  /*71d0*/  MUFU.TANH R178, R139 ;  /* 0x0000008b00b27308 */ /* 0x0004700000002400 */
[----:B------:R-:W1:Y:S01]  /*71e0*/  MUFU.TANH R14, R14 ;  /* 0x0000000e000e7308 */ /* 0x000e620000002400 */
[C---:B--2---:R-:W-:Y:S07]  /*71f0*/  HMMA.16816.F32.BF16 R136, R16.reuse, R28, R140 ;  /* 0x0000001c1088723c */ /* 0x044fee000004188c */
[----:B------:R-:W2:Y:S01]  /*7200*/  MUFU.TANH R140, R132 ;  /* 0x00000084008c7308 */ /* 0x000ea20000002400 */
[----:B------:R-:W-:Y:S07]  /*7210*/  HMMA.16816.F32.BF16 R16, R16, R30, R24 ;  /* 0x0000001e1010723c */ /* 0x000fee0000041818 */
[----:B------:R-:W1:Y:S08]  /*7220*/  MUFU.TANH R141, R133 ;  /* 0x00000085008d7308 */ /* 0x000e700000002400 */
[----:B------:R-:W1:Y:S01]  /*7230*/  MUFU.TANH R143, R134 ;  /* 0x00000086008f7308 */ /* 0x000e620000002400 */
[----:B------:R-:W-:-:S07]  /*7240*/  FMUL.FTZ R32, R137, c[0x0][0x2ec] ;  /* 0x0000bb0089207a20 */ /* 0x000fce0000410000 */
[----:B------:R5:W1:Y:S01]  /*7250*/  MUFU.TANH R142, R135 ;  /* 0x00000087008e7308 */ /* 0x000a620000002400 */
[----:B------:R-:W-:Y:S02]  /*7260*/  FMUL.FTZ R137, R138, c[0x0][0x2ec] ;  /* 0x0000bb008a897a20 */ /* 0x000fe40000410000 */
[----:B------:R-:W-:Y:S02]  /*7270*/  FMUL.FTZ R33, R139, c[0x0][0x2ec] ;  /* 0x0000bb008b217a20 */ /* 0x000fe40000410000 */
[----:B------:R-:W-:-:S03]  /*7280*/  FMUL.FTZ R15, R17, c[0x0][0x2ec] ;  /* 0x0000bb00110f7a20 */ /* 0x000fc60000410000 */
[----:B------:R1:W1:Y:S01]  /*7290*/  MUFU.TANH R187, R179 ;  /* 0x000000b300bb7308 */ /* 0x0002620000002400 */
[----:B------:R-:W-:Y:S02]  /*72a0*/  FMUL.FTZ R19, R19, c[0x0][0x2ec] ;  /* 0x0000bb0013137a20 */ /* 0x000fe40000410000 */
[----:B------:R-:W-:Y:S02]  /*72b0*/  FMUL.FTZ R16, R16, c[0x0][0x2ec] ;  /* 0x0000bb0010107a20 */ /* 0x000fe40000410000 */
[----:B------:R-:W-:Y:S01]  /*72c0*/  FMUL.FTZ R18, R18, c[0x0][0x2ec] ;  /* 0x0000bb0012127a20 */ /* 0x000fe20000410000 */
[C---:B-----5:R-:W-:Y:S02]  /*72d0*/  HMMA.16816.F32.BF16 R132, R4.reuse, R28, R180 ;  /* 0x0000001c0484723c */ /* 0x060fe400000418b4 */
[----:B------:R-:W1:Y:S05]  /*72e0*/  MUFU.TANH R8, R8 ;  /* 0x0000000800087308 */ /* 0x000e6a0000002400 */
[----:B------:R-:W-:Y:S01]  /*72f0*/  FMUL.FTZ R28, R136, c[0x0][0x2ec] ;  /* 0x0000bb00881c7a20 */ /* 0x000fe20000410000 */
[----:B------:R-:W-:Y:S02]  /*7300*/  HMMA.16816.F32.BF16 R4, R4, R30, R20 ;  /* 0x0000001e0404723c */ /* 0x000fe40000041814 */
[----:B------:R-:W1:Y:S08]  /*7310*/  MUFU.TANH R32, R32 ;  /* 0x0000002000207308 */ /* 0x000e700000002400 */
[----:B------:R-:W1:Y:S06]  /*7320*/  MUFU.TANH R28, R28 ;  /* 0x0000001c001c7308 */ /* 0x000e6c0000002400 */
[----:B------:R-:W-:-:S02]  /*7330*/  FMUL.FTZ R27, R132, c[0x0][0x2ec] ;  /* 0x0000bb00841b7a20 */ /* 0x000fc40000410000 */
[----:B------:R-:W1:Y:S01]  /*7340*/  MUFU.TANH R137, R137 ;  /* 0x0000008900897308 */ /* 0x000e620000002400 */
[----:B------:R-:W-:Y:S02]  /*7350*/  FMUL.FTZ R34, R133, c[0x0][0x2ec] ;  /* 0x0000bb0085227a20 */ /* 0x000fe40000410000 */
[----:B------:R-:W-:Y:S02]  /*7360*/  FMUL.FTZ R35, R134, c[0x0][0x2ec] ;  /* 0x0000bb0086237a20 */ /* 0x000fe40000410000 */
[----:B------:R-:W-:Y:S02]  /*7370*/  FMUL.FTZ R132, R135, c[0x0][0x2ec] ;  /* 0x0000bb0087847a20 */ /* 0x000fe40000410000 */
[----:B------:R-:W-:Y:S01]  /*7380*/  FMUL.FTZ R4, R4, c[0x0][0x2ec] ;  /* 0x0000bb0004047a20 */ /* 0x000fe20000410000 */
[----:B------:R-:W1:Y:S01]  /*7390*/  MUFU.TANH R33, R33 ;  /* 0x0000002100217308 */ /* 0x000e620000002400 */
[----:B------:R-:W-:Y:S02]  /*73a0*/  FMUL.FTZ R5, R5, c[0x0][0x2ec] ;  /* 0x0000bb0005057a20 */ /* 0x000fe40000410000 */
[----:B------:R-:W-:-:S02]  /*73b0*/  FMUL.FTZ R6, R6, c[0x0][0x2ec] ;  /* 0x0000bb0006067a20 */ /* 0x000fc40000410000 */
[----:B------:R-:W-:-:S03]  /*73c0*/  FMUL.FTZ R7, R7, c[0x0][0x2ec] ;  /* 0x0000bb0007077a20 */ /* 0x000fc60000410000 */
[----:B------:R-:W1:Y:S08]  /*73d0*/  MUFU.TANH R27, R27 ;  /* 0x0000001b001b7308 */ /* 0x000e700000002400 */
[----:B------:R-:W1:Y:S08]  /*73e0*/  MUFU.TANH R34, R34 ;  /* 0x0000002200227308 */ /* 0x000e700000002400 */
[----:B------:R-:W1:Y:S08]  /*73f0*/  MUFU.TANH R35, R35 ;  /* 0x0000002300237308 */ /* 0x000e700000002400 */
[----:B------:R-:W1:Y:S08]  /*7400*/  MUFU.TANH R132, R132 ;  /* 0x0000008400847308 */ /* 0x000e700000002400 */
[----:B------:R1:W1:Y:S08]  /*7410*/  MUFU.TANH R20, R16 ;  /* 0x0000001000147308 */ /* 0x0002700000002400 */
[----:B------:R-:W1:Y:S08]  /*7420*/  MUFU.TANH R15, R15 ;  /* 0x0000000f000f7308 */ /* 0x000e700000002400 */
[----:B------:R1:W1:Y:S08]  /*7430*/  MUFU.TANH R25, R18 ;  /* 0x0000001200197308 */ /* 0x0002700000002400 */
[----:B------:R-:W1:Y:S08]  /*7440*/  MUFU.TANH R19, R19 ;  /* 0x0000001300137308 */ /* 0x000e700000002400 */
[----:B------:R1:W1:Y:S08]  /*7450*/  MUFU.TANH R26, R4 ;  /* 0x00000004001a7308 */ /* 0x0002700000002400 */
[----:B------:R1:W1:Y:S08]  /*7460*/  MUFU.TANH R29, R5 ;  /* 0x00000005001d7308 */ /* 0x0002700000002400 */
[----:B------:R1:W1:Y:S08]  /*7470*/  MUFU.TANH R30, R6 ;  /* 0x00000006001e7308 */ /* 0x0002700000002400 */
[----:B------:R1:W1:Y:S01]  /*7480*/  MUFU.TANH R31, R7 ;  /* 0x00000007001f7308 */ /* 0x0002620000002400 */
[----:B------:R-:W-:Y:S06]  /*7490*/  BAR.SYNC.DEFER_BLOCKING 0x0 ;  /* 0x0000000000007b1d */ /* 0x000fec0000010000 */
[----:B------:R-:W-:Y:S05]  /*74a0*/  @!P0 BRA `(.L_x_936) ;  /* 0x000001a000008947 */ /* 0x000fea0003800000 */
[----:B--234-:R-:W2:Y:S04]  /*74b0*/  LDL.64 R242, [R1+0x18] ;  /* 0x0000180001f27983 */ /* 0x01cea80000100a00 */
        /* <DEDUP_REMOVED lines=8> */
[----:B-1----:R-:W-:Y:S01]  /*7540*/  IMAD.U32 R4, RZ, RZ, UR14 ;  /* 0x0000000eff047e24 */ /* 0x002fe2000f8e00ff */
        /* <DEDUP_REMOVED lines=16> */
.L_x_936:
[----:B-1234-:R-:W1:Y:S01]  /*7650*/  S2R R2, SR_TID.X ;  /* 0x0000000000027919 */ /* 0x01ee620000002100 */
[----:B------:R-:W-:-:S02]  /*7660*/  UIADD3 UR7, UR8, -0x3, URZ ;  /* 0xfffffffd08077890 */ /* 0x000fc4000fffe03f */
[----:B------:R-:W-:-:S04]  /*7670*/  UISETP.GE.AND UP0, UPT, UR8, 0x4, UPT ;  /* 0x000000040800788c */ /* 0x000fc8000bf06270 */
[----:B------:R-:W-:Y:S02]  /*7680*/  MOV R0, UR7 ;  /* 0x0000000700007c02 */ /* 0x000fe40008000f00 */
[----:B-1----:R-:W-:-:S04]  /*7690*/  SHF.L.U32 R2, R2, 0x1, RZ ;  /* 0x0000000102027819 */ /* 0x002fc800000006ff */
[----:B------:R-:W-:-:S04]  /*76a0*/  LOP3.LUT R2, R2, 0x6, RZ, 0xc0, !PT ;  /* 0x0000000602027812 */ /* 0x000fc800078ec0ff */
[----:B------:R-:W-:-:S04]  /*76b0*/  LEA R0, R0, R2, 0x5 ;  /* 0x0000000200007211 */ /* 0x000fc800078e28ff */
[C---:B------:R-:W-:Y:S02]  /*76c0*/  IADD3 R7, R0.reuse, 0x1, RZ ;  /* 0x0000000100077810 */ /* 0x040fe40007ffe0ff */
[CC--:B------:R-:W-:Y:S02]  /*76d0*/  ISETP.GE.AND P1, PT, R0.reuse, R9.reuse, PT ;  /* 0x000000090000720c */ /* 0x0c0fe40003f26270 */
[C---:B------:R-:W-:Y:S02]  /*76e0*/  IADD3 R6, R0.reuse, 0x8, RZ ;  /* 0x0000000800067810 */ /* 0x040fe40007ffe0ff */
[----:B------:R-:W-:Y:S02]  /*76f0*/  ISETP.GE.AND P0, PT, R7, R9, PT ;  /* 0x000000090700720c */ /* 0x000fe40003f06270 */
[----:B------:R-:W-:Y:S02]  /*7700*/  FSEL R13, R13, -INF , !P1 ;  /* 0xff8000000d0d7808 */ /* 0x000fe40004800000 */
[----:B------:R-:W-:-:S02]  /*7710*/  IADD3 R5, R0, 0x9, RZ ;  /* 0x0000000900057810 */ /* 0x000fc40007ffe0ff */
[----:B------:R-:W-:Y:S02]  /*7720*/  ISETP.GE.AND P1, PT, R6, R9, PT ;  /* 0x000000090600720c */ /* 0x000fe40003f26270 */
[----:B------:R-:W-:Y:S02]  /*7730*/  FSEL R14, R14, -INF , !P0 ;  /* 0xff8000000e0e7808 */ /* 0x000fe40004000000 */
[----:B------:R-:W-:Y:S02]  /*7740*/  FMNMX.FTZ R2, R231, R13, !PT ;  /* 0x0000000de7027209 */ /* 0x000fe40007810000 */
[----:B------:R-:W-:Y:S02]  /*7750*/  ISETP.GE.AND P0, PT, R5, R9, PT ;  /* 0x000000090500720c */ /* 0x000fe40003f06270 */
[----:B------:R-:W-:Y:S02]  /*7760*/  FSEL R17, R8, -INF , !P1 ;  /* 0xff80000008117808 */ /* 0x000fe40004800000 */
[----:B------:R-:W-:-:S02]  /*7770*/  FMNMX.FTZ R2, R14, R2, !PT ;  /* 0x000000020e027209 */ /* 0x000fc40007810000 */
[C---:B------:R-:W-:Y:S02]  /*7780*/  IADD3 R4, R0.reuse, 0x10, RZ ;  /* 0x0000001000047810 */ /* 0x040fe40007ffe0ff */
[----:B------:R-:W-:Y:S02]  /*7790*/  IADD3 R3, R0, 0x11, RZ ;  /* 0x0000001100037810 */ /* 0x000fe40007ffe0ff */
[----:B------:R-:W-:Y:S02]  /*77a0*/  FSEL R16, R176, -INF , !P0 ;  /* 0xff800000b0107808 */ /* 0x000fe40004000000 */
[----:B------:R-:W-:Y:S02]  /*77b0*/  FMNMX.FTZ R8, R17, R2, !PT ;  /* 0x0000000211087209 */ /* 0x000fe40007810000 */
[----:B------:R-:W-:Y:S02]  /*77c0*/  ISETP.GE.AND P1, PT, R4, R9, PT ;  /* 0x000000090400720c */ /* 0x000fe40003f26270 */
[----:B------:R-:W-:-:S02]  /*77d0*/  IADD3 R2, R0, 0x18, RZ ;  /* 0x0000001800027810 */ /* 0x000fc40007ffe0ff */
[-C--:B------:R-:W-:Y:S02]  /*77e0*/  ISETP.GE.AND P0, PT, R3, R9.reuse, PT ;  /* 0x000000090300720c */ /* 0x080fe40003f06270 */
[----:B------:R-:W-:Y:S02]  /*77f0*/  FMNMX.FTZ R136, R16, R8, !PT ;  /* 0x0000000810887209 */ /* 0x000fe40007810000 */
[----:B------:R-:W-:Y:S02]  /*7800*/  FSEL R181, R28, -INF , !P1 ;  /* 0xff8000001cb57808 */ /* 0x000fe40004800000 */
[----:B------:R-:W-:Y:S02]  /*7810*/  IADD3 R8, R0, 0x19, RZ ;  /* 0x0000001900087810 */ /* 0x000fe40007ffe0ff */
[----:B------:R-:W-:Y:S02]  /*7820*/  ISETP.GE.AND P1, PT, R2, R9, PT ;  /* 0x000000090200720c */ /* 0x000fe40003f26270 */
[----:B------:R-:W-:-:S02]  /*7830*/  FSEL R133, R32, -INF , !P0 ;  /* 0xff80000020857808 */ /* 0x000fc40004000000 */
[----:B------:R-:W-:Y:S02]  /*7840*/  ISETP.GE.AND P0, PT, R8, R9, PT ;  /* 0x000000090800720c */ /* 0x000fe40003f06270 */
[----:B------:R-:W-:Y:S02]  /*7850*/  FSEL R180, R20, -INF , !P1 ;  /* 0xff80000014b47808 */ /* 0x000fe40004800000 */
[-C--:B------:R-:W-:Y:S02]  /*7860*/  ISETP.GE.AND P1, PT, R0, R10.reuse, PT ;  /* 0x0000000a0000720c */ /* 0x080fe40003f26270 */
[----:B------:R-:W-:Y:S02]  /*7870*/  FSEL R183, R15, -INF , !P0 ;  /* 0xff8000000fb77808 */ /* 0x000fe40004000000 */
[C---:B------:R-:W-:Y:S02]  /*7880*/  ISETP.GE.AND P0, PT, R7.reuse, R10, PT ;  /* 0x0000000a0700720c */ /* 0x040fe40003f06270 */
[----:B------:R-:W-:-:S02]  /*7890*/  ISETP.GE.AND P4, PT, R7, R11, PT ;  /* 0x0000000b0700720c */ /* 0x000fc40003f86270 */
[-C--:B------:R-:W-:Y:S02]  /*78a0*/  ISETP.GE.AND P2, PT, R7, R12.reuse, PT ;  /* 0x0000000c0700720c */ /* 0x080fe40003f46270 */
[----:B------:R-:W-:Y:S02]  /*78b0*/  FSEL R7, R189, -INF , !P1 ;  /* 0xff800000bd077808 */ /* 0x000fe40004800000 */
[C---:B------:R-:W-:Y:S02]  /*78c0*/  ISETP.GE.AND P5, PT, R0.reuse, R11, PT ;  /* 0x0000000b0000720c */ /* 0x040fe40003fa6270 */
[----:B------:R-:W-:Y:S02]  /*78d0*/  ISETP.GE.AND P3, PT, R0, R12, PT ;  /* 0x0000000c0000720c */ /* 0x000fe40003f66270 */
[----:B------:R-:W-:Y:S02]  /*78e0*/  ISETP.GE.AND P6, PT, R6, R10, PT ;  /* 0x0000000a0600720c */ /* 0x000fe40003fc6270 */
[----:B------:R-:W-:-:S02]  /*78f0*/  FSEL R22, R188, -INF , !P0 ;  /* 0xff800000bc167808 */ /* 0x000fc40004000000 */
[----:B------:R-:W-:Y:S02]  /*7900*/  FMNMX.FTZ R0, R230, R7, !PT ;  /* 0x00000007e6007209 */ /* 0x000fe40007810000 */
[----:B------:R-:W-:Y:S02]  /*7910*/  FSEL R24, R184, -INF , !P4 ;  /* 0xff800000b8187808 */ /* 0x000fe40006000000 */
[----:B------:R-:W-:Y:S02]  /*7920*/  ISETP.GE.AND P4, PT, R5, R10, PT ;  /* 0x0000000a0500720c */ /* 0x000fe40003f86270 */
[----:B------:R-:W-:Y:S02]  /*7930*/  FSEL R15, R177, -INF , !P6 ;  /* 0xff800000b10f7808 */ /* 0x000fe40007000000 */
[----:B------:R-:W-:Y:S02]  /*7940*/  FMNMX.FTZ R0, R22, R0, !PT ;  /* 0x0000000016007209 */ /* 0x000fe40007810000 */
[----:B------:R-:W-:-:S02]  /*7950*/  FMNMX.FTZ R136, R181, R136, !PT ;  /* 0x00000088b5887209 */ /* 0x000fc40007810000 */
[----:B------:R-:W-:Y:S02]  /*7960*/  ISETP.GE.AND P0, PT, R6, R11, PT ;  /* 0x0000000b0600720c */ /* 0x000fe40003f06270 */
[----:B------:R-:W-:Y:S02]  /*7970*/  ISETP.GE.AND P6, PT, R4, R10, PT ;  /* 0x0000000a0400720c */ /* 0x000fe40003fc6270 */
[----:B------:R-:W-:Y:S02]  /*7980*/  FSEL R21, R178, -INF , !P4 ;  /* 0xff800000b2157808 */ /* 0x000fe40006000000 */
[----:B------:R-:W-:Y:S02]  /*7990*/  FMNMX.FTZ R0, R15, R0, !PT ;  /* 0x000000000f007209 */ /* 0x000fe40007810000 */
[----:B------:R-:W-:Y:S02]  /*79a0*/  FMNMX.FTZ R136, R133, R136, !PT ;  /* 0x0000008885887209 */ /* 0x000fe40007810000 */
[----:B------:R-:W-:-:S02]  /*79b0*/  FSEL R23, R140, -INF , !P0 ;  /* 0xff8000008c177808 */ /* 0x000fc40004000000 */
[----:B------:R-:W-:Y:S02]  /*79c0*/  ISETP.GE.AND P0, PT, R3, R10, PT ;  /* 0x0000000a0300720c */ /* 0x000fe40003f06270 */
[----:B------:R-:W-:Y:S02]  /*79d0*/  FSEL R177, R137, -INF , !P6 ;  /* 0xff80000089b17808 */ /* 0x000fe40007000000 */
[----:B------:R-:W-:Y:S02]  /*79e0*/  FMNMX.FTZ R0, R21, R0, !PT ;  /* 0x0000000015007209 */ /* 0x000fe40007810000 */
[----:B------:R-:W-:Y:S02]  /*79f0*/  FMNMX.FTZ R136, R180, R136, !PT ;  /* 0x00000088b4887209 */ /* 0x000fe40007810000 */
[----:B------:R-:W-:Y:S02]  /*7a00*/  ISETP.GE.AND P6, PT, R2, R10, PT ;  /* 0x0000000a0200720c */ /* 0x000fe40003fc6270 */
[----:B------:R-:W-:-:S02]  /*7a10*/  FSEL R176, R33, -INF , !P0 ;  /* 0xff80000021b07808 */ /* 0x000fc40004000000 */
[----:B------:R-:W-:Y:S02]  /*7a20*/  FMNMX.FTZ R0, R177, R0, !PT ;  /* 0x00000000b1007209 */ /* 0x000fe40007810000 */
[----:B------:R-:W-:Y:S02]  /*7a30*/  FMNMX.FTZ R136, R183, R136, !PT ;  /* 0x00000088b7887209 */ /* 0x000fe40007810000 */
[----:B------:R-:W-:Y:S02]  /*7a40*/  FSEL R139, R25, -INF , !P6 ;  /* 0xff800000198b7808 */ /* 0x000fe40007000000 */
[----:B------:R-:W-:Y:S01]  /*7a50*/  ISETP.GE.AND P6, PT, R8, R10, PT ;  /* 0x0000000a0800720c */ /* 0x000fe20003fc6270 */
[----:B------:R-:W1:Y:S01]  /*7a60*/  SHFL.BFLY PT, R18, R136, 0x2, 0x1f ;  /* 0x0c401f0088127f89 */ /* 0x000e6200000e0000 */
[----:B------:R-:W-:Y:S02]  /*7a70*/  FMNMX.FTZ R135, R176, R0, !PT ;  /* 0x00000000b0877209 */ /* 0x000fe40007810000 */
[----:B------:R-:W-:-:S02]  /*7a80*/  ISETP.GE.AND P4, PT, R5, R11, PT ;  /* 0x0000000b0500720c */ /* 0x000fc40003f86270 */
[----:B------:R-:W-:Y:S02]  /*7a90*/  ISETP.GE.AND P0, PT, R5, R12, PT ;  /* 0x0000000c0500720c */ /* 0x000fe40003f06270 */
[----:B------:R-:W-:Y:S02]  /*7aa0*/  FSEL R5, R185, -INF , !P5 ;  /* 0xff800000b9057808 */ /* 0x000fe40006800000 */
[----:B------:R-:W-:Y:S02]  /*7ab0*/  FSEL R178, R19, -INF , !P6 ;  /* 0xff80000013b27808 */ /* 0x000fe40007000000 */
[----:B------:R-:W-:Y:S02]  /*7ac0*/  FMNMX.FTZ R135, R139, R135, !PT ;  /* 0x000000878b877209 */ /* 0x000fe40007810000 */
[----:B------:R-:W-:Y:S02]  /*7ad0*/  FMNMX.FTZ R0, R229, R5, !PT ;  /* 0x00000005e5007209 */ /* 0x000fe40007810000 */
[----:B------:R-:W-:-:S02]  /*7ae0*/  ISETP.GE.AND P6, PT, R4, R11, PT ;  /* 0x0000000b0400720c */ /* 0x000fc40003fc6270 */
[----:B------:R-:W-:Y:S02]  /*7af0*/  FMNMX.FTZ R135, R178, R135, !PT ;  /* 0x00000087b2877209 */ /* 0x000fe40007810000 */
[----:B------:R-:W-:Y:S02]  /*7b00*/  FMNMX.FTZ R0, R24, R0, !PT ;  /* 0x0000000018007209 */ /* 0x000fe40007810000 */
[----:B------:R-:W-:Y:S02]  /*7b10*/  FSEL R138, R27, -INF , !P6 ;  /* 0xff8000001b8a7808 */ /* 0x000fe40007000000 */
[----:B------:R-:W2:Y:S01]  /*7b20*/  SHFL.BFLY PT, R27, R135, 0x2, 0x1f ;  /* 0x0c401f00871b7f89 */ /* 0x000ea200000e0000 */
[----:B------:R-:W-:Y:S02]  /*7b30*/  FSEL R20, R141, -INF , !P4 ;  /* 0xff8000008d147808 */ /* 0x000fe40006000000 */
[----:B------:R-:W-:Y:S02]  /*7b40*/  FMNMX.FTZ R0, R23, R0, !PT ;  /* 0x0000000017007209 */ /* 0x000fe40007810000 */
[----:B------:R-:W-:-:S02]  /*7b50*/  ISETP.GE.AND P1, PT, R6, R12, PT ;  /* 0x0000000c0600720c */ /* 0x000fc40003f26270 */
[-C--:B------:R-:W-:Y:S02]  /*7b60*/  ISETP.GE.AND P5, PT, R3, R11.reuse, PT ;  /* 0x0000000b0300720c */ /* 0x080fe40003fa6270 */
[----:B------:R-:W-:Y:S02]  /*7b70*/  FMNMX.FTZ R0, R20, R0, !PT ;  /* 0x0000000014007209 */ /* 0x000fe40007810000 */
[----:B------:R-:W-:Y:S02]  /*7b80*/  FSEL R6, R186, -INF , !P3 ;  /* 0xff800000ba067808 */ /* 0x000fe40005800000 */
[----:B------:R-:W-:Y:S02]  /*7b90*/  ISETP.GE.AND P4, PT, R2, R11, PT ;  /* 0x0000000b0200720c */ /* 0x000fe40003f86270 */
[----:B------:R-:W-:Y:S02]  /*7ba0*/  FSEL R179, R34, -INF , !P5 ;  /* 0xff80000022b37808 */ /* 0x000fe40006800000 */
[----:B------:R-:W-:-:S02]  /*7bb0*/  FMNMX.FTZ R0, R138, R0, !PT ;  /* 0x000000008a007209 */ /* 0x000fc40007810000 */
[----:B------:R-:W-:Y:S02]  /*7bc0*/  FSEL R19, R187, -INF , !P2 ;  /* 0xff800000bb137808 */ /* 0x000fe40005000000 */
[----:B------:R-:W-:Y:S02]  /*7bd0*/  FMNMX.FTZ R25, R228, R6, !PT ;  /* 0x00000006e4197209 */ /* 0x000fe40007810000 */
[----:B------:R-:W-:Y:S02]  /*7be0*/  FSEL R182, R26, -INF , !P4 ;  /* 0xff8000001ab67808 */ /* 0x000fe40006000000 */
[----:B-1----:R-:W-:Y:S02]  /*7bf0*/  FMNMX.FTZ R136, R136, R18, !PT ;  /* 0x0000001288887209 */ /* 0x002fe40007810000 */
[----:B------:R-:W-:Y:S02]  /*7c00*/  FMNMX.FTZ R26, R179, R0, !PT ;  /* 0x00000000b31a7209 */ /* 0x000fe40007810000 */
[----:B------:R-:W-:Y:S01]  /*7c10*/  FSEL R18, R143, -INF , !P1 ;  /* 0xff8000008f127808 */ /* 0x000fe20004800000 */
[----:B------:R-:W1:Y:S01]  /*7c20*/  SHFL.BFLY PT, R28, R136, 0x1, 0x1f ;  /* 0x0c201f00881c7f89 */ /* 0x000e6200000e0000 */
[----:B------:R-:W-:-:S02]  /*7c30*/  FMNMX.FTZ R0, R19, R25, !PT ;  /* 0x0000001913007209 */ /* 0x000fc40007810000 */
[----:B------:R-:W-:Y:S02]  /*7c40*/  ISETP.GE.AND P2, PT, R4, R12, PT ;  /* 0x0000000c0400720c */ /* 0x000fe40003f46270 */
[----:B------:R-:W-:Y:S02]  /*7c50*/  FSEL R4, R142, -INF , !P0 ;  /* 0xff8000008e047808 */ /* 0x000fe40004000000 */
[----:B------:R-:W-:Y:S01]  /*7c60*/  FMNMX.FTZ R0, R18, R0, !PT ;  /* 0x0000000012007209 */ /* 0x000fe20007810000 */
[----:B------:R-:W-:Y:S01]  /*7c70*/  LDSM.16.MT88.4 R140, [R218+0xa000] ;  /* 0x00a00000da8c783b */ /* 0x000fe20000004200 */
[----:B------:R-:W-:Y:S02]  /*7c80*/  ISETP.GE.AND P0, PT, R3, R12, PT ;  /* 0x0000000c0300720c */ /* 0x000fe40003f06270 */
[----:B------:R-:W-:Y:S02]  /*7c90*/  FSEL R188, R35, -INF , !P2 ;  /* 0xff80000023bc7808 */ /* 0x000fe40005000000 */
[----:B------:R-:W-:-:S02]  /*7ca0*/  FMNMX.FTZ R0, R4, R0, !PT ;  /* 0x0000000004007209 */ /* 0x000fc40007810000 */
[----:B--2---:R-:W-:Y:S02]  /*7cb0*/  FMNMX.FTZ R135, R27, R135, !PT ;  /* 0x000000871b877209 */ /* 0x004fe40007810000 */
[----:B------:R-:W-:Y:S02]  /*7cc0*/  ISETP.GE.AND P1, PT, R2, R12, PT ;  /* 0x0000000c0200720c */ /* 0x000fe40003f26270 */
[----:B------:R-:W-:Y:S01]  /*7cd0*/  FSEL R190, R132, -INF , !P0 ;  /* 0xff80000084be7808 */ /* 0x000fe20004000000 */
[----:B------:R-:W2:Y:S01]  /*7ce0*/  SHFL.BFLY PT, R2, R135, 0x1, 0x1f ;  /* 0x0c201f0087027f89 */ /* 0x000ea200000e0000 */
[----:B------:R-:W-:Y:S02]  /*7cf0*/  FMNMX.FTZ R0, R188, R0, !PT ;  /* 0x00000000bc007209 */ /* 0x000fe40007810000 */
[----:B------:R-:W-:Y:S02]  /*7d00*/  ISETP.GE.AND P0, PT, R8, R12, PT ;  /* 0x0000000c0800720c */ /* 0x000fe40003f06270 */
[----:B------:R-:W-:-:S02]  /*7d10*/  FSEL R192, R30, -INF , !P1 ;  /* 0xff8000001ec07808 */ /* 0x000fc40004800000 */
[----:B------:R-:W-:Y:S02]  /*7d20*/  FMNMX.FTZ R0, R190, R0, !PT ;  /* 0x00000000be007209 */ /* 0x000fe40007810000 */
[----:B------:R-:W-:Y:S02]  /*7d30*/  ISETP.GE.AND P3, PT, R8, R11, PT ;  /* 0x0000000b0800720c */ /* 0x000fe40003f66270 */
[----:B------:R-:W-:Y:S02]  /*7d40*/  FSEL R191, R31, -INF , !P0 ;  /* 0xff8000001fbf7808 */ /* 0x000fe40004000000 */
[----:B------:R-:W-:Y:S02]  /*7d50*/  FMNMX.FTZ R0, R192, R0, !PT ;  /* 0x00000000c0007209 */ /* 0x000fe40007810000 */
[----:B------:R-:W-:Y:S02]  /*7d60*/  FSEL R189, R29, -INF , !P3 ;  /* 0xff8000001dbd7808 */ /* 0x000fe40005800000 */
[----:B------:R-:W-:-:S02]  /*7d70*/  FMNMX.FTZ R26, R182, R26, !PT ;  /* 0x0000001ab61a7209 */ /* 0x000fc40007810000 */
[----:B------:R-:W-:Y:S02]  /*7d80*/  FMNMX.FTZ R0, R191, R0, !PT ;  /* 0x00000000bf007209 */ /* 0x000fe40007810000 */
[----:B------:R-:W-:Y:S02]  /*7d90*/  FMNMX.FTZ R134, R189, R26, !PT ;  /* 0x0000001abd867209 */ /* 0x000fe40007810000 */
[----:B-1----:R-:W-:Y:S01]  /*7da0*/  FMNMX.FTZ R136, R136, R28, !PT ;  /* 0x0000001c88887209 */ /* 0x002fe20007810000 */
[----:B------:R-:W1:Y:S01]  /*7db0*/  SHFL.BFLY PT, R3, R0, 0x2, 0x1f ;  /* 0x0c401f0000037f89 */ /* 0x000e6200000e0000 */
[----:B--2---:R-:W-:Y:S02]  /*7dc0*/  FMNMX.FTZ R135, R135, R2, !PT ;  /* 0x0000000287877209 */ /* 0x004fe40007810000 */
[C---:B------:R-:W-:Y:S01]  /*7dd0*/  FSETP.NEU.FTZ.AND P3, PT, R136.reuse, -INF , PT ;  /* 0xff8000008800780b */ /* 0x040fe20003f7d000 */
[----:B------:R-:W2:Y:S01]  /*7de0*/  SHFL.BFLY PT, R25, R134, 0x2, 0x1f ;  /* 0x0c401f0086197f89 */ /* 0x000ea200000e0000 */
[----:B------:R-:W-:Y:S01]  /*7df0*/  FMUL.FTZ R8, R136, c[0x0][0x23c] ;  /* 0x00008f0088087a20 */ /* 0x000fe20000410000 */
[C---:B------:R-:W-:Y:S01]  /*7e00*/  FSETP.NEU.FTZ.AND P2, PT, R135.reuse, -INF , PT ;  /* 0xff8000008700780b */ /* 0x040fe20003f5d000 */
[----:B------:R-:W-:Y:S01]  /*7e10*/  FMUL.FTZ R2, R135, c[0x0][0x23c] ;  /* 0x00008f0087027a20 */ /* 0x000fe20000410000 */
[----:B------:R-:W-:Y:S02]  /*7e20*/  LDSM.16.MT88.4 R28, [R215+0xa000] ;  /* 0x00a00000d71c783b */ /* 0x000fe40000004200 */
[----:B------:R-:W-:-:S02]  /*7e30*/  FSEL R8, R8, RZ, P3 ;  /* 0x000000ff08087208 */ /* 0x000fc40001800000 */
[----:B------:R-:W-:-:S03]  /*7e40*/  FSEL R2, R2, RZ, P2 ;  /* 0x000000ff02027208 */ /* 0x000fc60001000000 */
[----:B------:R-:W-:Y:S02]  /*7e50*/  FFMA.FTZ R13, R13, c[0x0][0x23c], -R8 ;  /* 0x00008f000d0d7a23 */ /* 0x000fe40000010808 */
[--C-:B------:R-:W-:Y:S02]  /*7e60*/  FFMA.FTZ R7, R7, c[0x0][0x23c], -R2.reuse ;  /* 0x00008f0007077a23 */ /* 0x100fe40000010802 */
[----:B------:R3:W-:Y:S01]  /*7e70*/  MUFU.EX2 R207, R13 ;  /* 0x0000000d00cf7308 */ /* 0x0007e20000000800 */
[----:B------:R-:W-:Y:S02]  /*7e80*/  FFMA.FTZ R21, R21, c[0x0][0x23c], -R2 ;  /* 0x00008f0015157a23 */ /* 0x000fe40000010802 */
[----:B------:R-:W-:Y:S01]  /*7e90*/  FFMA.FTZ R14, R14, c[0x0][0x23c], -R8 ;  /* 0x00008f000e0e7a23 */ /* 0x000fe20000010808 */
[----:B-1----:R-:W-:Y:S01]  /*7ea0*/  FMNMX.FTZ R3, R3, R0, !PT ;  /* 0x0000000003037209 */ /* 0x002fe20007810000 */
[----:B------:R-:W-:-:S03]  /*7eb0*/  FFMA.FTZ R15, R15, c[0x0][0x23c], -R2 ;  /* 0x00008f000f0f7a23 */ /* 0x000fc60000010802 */
[----:B------:R1:W-:Y:S01]  /*7ec0*/  MUFU.EX2 R202, R7 ;  /* 0x0000000700ca7308 */ /* 0x0003e20000000800 */
[----:B--2---:R-:W-:Y:S01]  /*7ed0*/  FMNMX.FTZ R134, R25, R134, !PT ;  /* 0x0000008619867209 */ /* 0x004fe20007810000 */
[--C-:B------:R-:W-:Y:S02]  /*7ee0*/  FFMA.FTZ R17, R17, c[0x0][0x23c], -R8.reuse ;  /* 0x00008f0011117a23 */ /* 0x100fe40000010808 */
[----:B------:R-:W-:Y:S02]  /*7ef0*/  FFMA.FTZ R16, R16, c[0x0][0x23c], -R8 ;  /* 0x00008f0010107a23 */ /* 0x000fe40000010808 */
[----:B------:R-:W-:Y:S01]  /*7f00*/  FFMA.FTZ R22, R22, c[0x0][0x23c], -R2 ;  /* 0x00008f0016167a23 */ /* 0x000fe20000010802 */
[----:B---3--:R-:W2:Y:S01]  /*7f10*/  SHFL.BFLY PT, R13, R134, 0x1, 0x1f ;  /* 0x0c201f00860d7f89 */ /* 0x008ea200000e0000 */
[----:B------:R-:W-:Y:S03]  /*7f20*/  MUFU.EX2 R204, R21 ;  /* 0x0000001500cc7308 */ /* 0x000fe60000000800 */
[----:B-1----:R-:W1:Y:S05]  /*7f30*/  SHFL.BFLY PT, R7, R3, 0x1, 0x1f ;  /* 0x0c201f0003077f89 */ /* 0x002e6a00000e0000 */
[----:B------:R-:W3:Y:S08]  /*7f40*/  MUFU.EX2 R206, R14 ;  /* 0x0000000e00ce7308 */ /* 0x000ef00000000800 */
[----:B------:R-:W-:Y:S01]  /*7f50*/  MUFU.EX2 R203, R15 ;  /* 0x0000000f00cb7308 */ /* 0x000fe20000000800 */
[----:B--2---:R-:W-:-:S07]  /*7f60*/  FMNMX.FTZ R134, R134, R13, !PT ;  /* 0x0000000d86867209 */ /* 0x004fce0007810000 */
[----:B------:R-:W-:Y:S01]  /*7f70*/  MUFU.EX2 R205, R17 ;  /* 0x0000001100cd7308 */ /* 0x000fe20000000800 */
[C---:B------:R-:W-:Y:S01]  /*7f80*/  FSETP.NEU.FTZ.AND P1, PT, R134.reuse, -INF , PT ;  /* 0xff8000008600780b */ /* 0x040fe20003f3d000 */
[----:B------:R-:W-:Y:S01]  /*7f90*/  FMUL.FTZ R0, R134, c[0x0][0x23c] ;  /* 0x00008f0086007a20 */ /* 0x000fe20000410000 */
[----:B-1----:R-:W-:-:S05]  /*7fa0*/  FMNMX.FTZ R3, R3, R7, !PT ;  /* 0x0000000703037209 */ /* 0x002fca0007810000 */
[----:B------:R3:W-:Y:S01]  /*7fb0*/  MUFU.EX2 R208, R16 ;  /* 0x0000001000d07308 */ /* 0x0007e20000000800 */
[----:B------:R-:W-:Y:S02]  /*7fc0*/  FSEL R0, R0, RZ, P1 ;  /* 0x000000ff00007208 */ /* 0x000fe40000800000 */
[C---:B------:R-:W-:Y:S01]  /*7fd0*/  FSETP.NEU.FTZ.AND P0, PT, R3.reuse, -INF , PT ;  /* 0xff8000000300780b */ /* 0x040fe20003f1d000 */
[----:B------:R-:W-:Y:S02]  /*7fe0*/  FMUL.FTZ R13, R3, c[0x0][0x23c] ;  /* 0x00008f00030d7a20 */ /* 0x000fe40000410000 */
[--C-:B------:R-:W-:Y:S02]  /*7ff0*/  FFMA.FTZ R5, R5, c[0x0][0x23c], -R0.reuse ;  /* 0x00008f0005057a23 */ /* 0x100fe40000010800 */
[--C-:B------:R-:W-:Y:S01]  /*8000*/  FFMA.FTZ R20, R20, c[0x0][0x23c], -R0.reuse ;  /* 0x00008f0014147a23 */ /* 0x100fe20000010800 */
[----:B------:R-:W-:Y:S01]  /*8010*/  FSEL R13, R13, RZ, P0 ;  /* 0x000000ff0d0d7208 */ /* 0x000fe20000000000 */
[----:B------:R1:W-:Y:S01]  /*8020*/  MUFU.EX2 R198, R5 ;  /* 0x0000000500c67308 */ /* 0x0003e20000000800 */
[----:B------:R-:W-:-:S02]  /*8030*/  FFMA.FTZ R24, R24, c[0x0][0x23c], -R0 ;  /* 0x00008f0018187a23 */ /* 0x000fc40000010800 */
[----:B------:R-:W-:Y:S02]  /*8040*/  FFMA.FTZ R23, R23, c[0x0][0x23c], -R0 ;  /* 0x00008f0017177a23 */ /* 0x000fe40000010800 */
[--C-:B------:R-:W-:Y:S01]  /*8050*/  FFMA.FTZ R4, R4, c[0x0][0x23c], -R13.reuse ;  /* 0x00008f0004047a23 */ /* 0x100fe2000001080d */
[----:B---3--:R-:W-:Y:S01]  /*8060*/  F2FP.BF16.PACK_AB R16, R206, R207 ;  /* 0x000000cfce10723e */ /* 0x008fe200000010ff */
[--C-:B------:R-:W-:Y:S01]  /*8070*/  FFMA.FTZ R6, R6, c[0x0][0x23c], -R13.reuse ;  /* 0x00008f0006067a23 */ /* 0x100fe2000001080d */
[----:B------:R-:W-:Y:S01]  /*8080*/  MUFU.EX2 R200, R20 ;  /* 0x0000001400c87308 */ /* 0x000fe20000000800 */
[--C-:B------:R-:W-:Y:S02]  /*8090*/  FFMA.FTZ R19, R19, c[0x0][0x23c], -R13.reuse ;  /* 0x00008f0013137a23 */ /* 0x100fe4000001080d */
[----:B------:R-:W-:-:S05]  /*80a0*/  FFMA.FTZ R18, R18, c[0x0][0x23c], -R13 ;  /* 0x00008f0012127a23 */ /* 0x000fca000001080d */
[----:B------:R2:W-:Y:S01]  /*80b0*/  MUFU.EX2 R195, R4 ;  /* 0x0000000400c37308 */ /* 0x0005e20000000800 */
[----:B-1----:R-:W-:-:S05]  /*80c0*/  FSEL R5, R136, RZ, P3 ;  /* 0x000000ff88057208 */ /* 0x002fca0001800000 */
[----:B------:R-:W-:Y:S02]  /*80d0*/  FADD.FTZ R5, R231, -R5 ;  /* 0x80000005e7057221 */ /* 0x000fe40000010000 */
[----:B------:R1:W-:Y:S02]  /*80e0*/  MUFU.EX2 R193, R6 ;  /* 0x0000000600c17308 */ /* 0x0003e40000000800 */
[----:B------:R-:W-:Y:S01]  /*80f0*/  FMUL.FTZ R5, R5, c[0x0][0x23c] ;  /* 0x00008f0005057a20 */ /* 0x000fe20000410000 */
[----:B--2---:R-:W-:-:S05]  /*8100*/  FSEL R4, R135, RZ, P2 ;  /* 0x000000ff87047208 */ /* 0x004fca0001000000 */
[----:B------:R2:W-:Y:S01]  /*8110*/  MUFU.EX2 R197, R24 ;  /* 0x0000001800c57308 */ /* 0x0005e20000000800 */
[----:B------:R-:W-:Y:S01]  /*8120*/  FADD.FTZ R4, R230, -R4 ;  /* 0x80000004e6047221 */ /* 0x000fe20000010000 */
[----:B-1----:R-:W-:-:S03]  /*8130*/  FSEL R6, R134, RZ, P1 ;  /* 0x000000ff86067208 */ /* 0x002fc60000800000 */
[----:B------:R-:W-:Y:S01]  /*8140*/  FMUL.FTZ R20, R4, c[0x0][0x23c] ;  /* 0x00008f0004147a20 */ /* 0x000fe20000410000 */
[----:B------:R-:W-:Y:S02]  /*8150*/  FSEL R4, R3, RZ, P0 ;  /* 0x000000ff03047208 */ /* 0x000fe40000000000 */
[----:B------:R1:W3:Y:S01]  /*8160*/  MUFU.EX2 R21, R5 ;  /* 0x0000000500157308 */ /* 0x0002e20000000800 */
[----:B------:R-:W-:Y:S02]  /*8170*/  PLOP3.LUT P0, PT, PT, PT, UP0, 0x80, 0x0 ;  /* 0x000000000000781c */ /* 0x000fe40003f0f008 */
[----:B------:R-:W-:Y:S01]  /*8180*/  FADD.FTZ R4, R228, -R4 ;  /* 0x80000004e4047221 */ /* 0x000fe20000010000 */
[----:B--2---:R-:W2:Y:S03]  /*8190*/  LDSM.16.MT88.4 R24, [R213+0xa000] ;  /* 0x00a00000d518783b */ /* 0x004ea60000004200 */
[----:B------:R-:W-:Y:S01]  /*81a0*/  FMUL.FTZ R4, R4, c[0x0][0x23c] ;  /* 0x00008f0004047a20 */ /* 0x000fe20000410000 */
[----:B------:R-:W4:Y:S01]  /*81b0*/  MUFU.EX2 R199, R23 ;  /* 0x0000001700c77308 */ /* 0x000f220000000800 */
[----:B-1----:R-:W-:-:S07]  /*81c0*/  FADD.FTZ R5, R229, -R6 ;  /* 0x80000006e5057221 */ /* 0x002fce0000010000 */
[----:B------:R1:W-:Y:S01]  /*81d0*/  MUFU.EX2 R194, R19 ;  /* 0x0000001300c27308 */ /* 0x0003e20000000800 */
[-C--:B---3--:R-:W-:Y:S02]  /*81e0*/  FMUL.FTZ R148, R148, R21.reuse ;  /* 0x0000001594947220 */ /* 0x088fe40000410000 */
[----:B------:R-:W-:Y:S02]  /*81f0*/  FMUL.FTZ R5, R5, c[0x0][0x23c] ;  /* 0x00008f0005057a20 */ /* 0x000fe40000410000 */
[-C--:B------:R-:W-:Y:S02]  /*8200*/  FMUL.FTZ R149, R149, R21.reuse ;  /* 0x0000001595957220 */ /* 0x080fe40000410000 */
[----:B------:R-:W-:Y:S01]  /*8210*/  FMUL.FTZ R156, R156, R21 ;  /* 0x000000159c9c7220 */ /* 0x000fe20000410000 */
[----:B------:R-:W3:Y:S01]  /*8220*/  MUFU.EX2 R196, R18 ;  /* 0x0000001200c47308 */ /* 0x000ee20000000800 */
[----:B----4-:R-:W-:Y:S01]  /*8230*/  F2FP.BF16.PACK_AB R6, R200, R199 ;  /* 0x000000c7c806723e */ /* 0x010fe200000010ff */
[----:B------:R-:W-:-:S02]  /*8240*/  FMUL.FTZ R157, R157, R21 ;  /* 0x000000159d9d7220 */ /* 0x000fc40000410000 */
[-C--:B------:R-:W-:Y:S02]  /*8250*/  FMUL.FTZ R160, R160, R21.reuse ;  /* 0x00000015a0a07220 */ /* 0x080fe40000410000 */
[----:B------:R-:W-:Y:S02]  /*8260*/  FMUL.FTZ R161, R161, R21 ;  /* 0x00000015a1a17220 */ /* 0x000fe40000410000 */
[----:B------:R4:W5:Y:S01]  /*8270*/  MUFU.EX2 R15, R5 ;  /* 0x00000005000f7308 */ /* 0x0009620000000800 */
[----:B-1----:R-:W-:Y:S01]  /*8280*/  F2FP.BF16.PACK_AB R19, R204, R203 ;  /* 0x000000cbcc13723e */ /* 0x002fe200000010ff */
[-C--:B------:R-:W-:Y:S02]  /*8290*/  FMUL.FTZ R172, R172, R21.reuse ;  /* 0x00000015acac7220 */ /* 0x080fe40000410000 */
[-C--:B------:R-:W-:Y:S02]  /*82a0*/  FMUL.FTZ R173, R173, R21.reuse ;  /* 0x00000015adad7220 */ /* 0x080fe40000410000 */
[----:B------:R-:W-:-:S02]  /*82b0*/  FMUL.FTZ R64, R64, R21 ;  /* 0x0000001540407220 */ /* 0x000fc40000410000 */
[----:B------:R1:W1:Y:S01]  /*82c0*/  MUFU.EX2 R14, R4 ;  /* 0x00000004000e7308 */ /* 0x0002620000000800 */
[----:B---3--:R-:W-:Y:S01]  /*82d0*/  F2FP.BF16.PACK_AB R7, R195, R196 ;  /* 0x000000c4c307723e */ /* 0x008fe200000010ff */
[----:B------:R-:W-:Y:S01]  /*82e0*/  FMUL.FTZ R65, R65, R21 ;  /* 0x0000001541417220 */ /* 0x000fe20000410000 */
[----:B------:R-:W-:Y:S01]  /*82f0*/  F2FP.BF16.PACK_AB R18, R208, R205 ;  /* 0x000000cdd012723e */ /* 0x000fe200000010ff */
[-C--:B------:R-:W-:Y:S02]  /*8300*/  FMUL.FTZ R52, R52, R21.reuse ;  /* 0x0000001534347220 */ /* 0x080fe40000410000 */
[----:B------:R-:W-:Y:S02]  /*8310*/  FMUL.FTZ R53, R53, R21 ;  /* 0x0000001535357220 */ /* 0x000fe40000410000 */
[----:B------:R-:W3:Y:S01]  /*8320*/  MUFU.EX2 R201, R22 ;  /* 0x0000001600c97308 */ /* 0x000ee20000000800 */
[----:B----4-:R-:W-:Y:S01]  /*8330*/  F2FP.BF16.PACK_AB R5, R194, R193 ;  /* 0x000000c1c205723e */ /* 0x010fe200000010ff */
[----:B-----5:R-:W-:-:S02]  /*8340*/  FMUL.FTZ R40, R40, R15 ;  /* 0x0000000f28287220 */ /* 0x020fc40000410000 */
[-C--:B------:R-:W-:Y:S02]  /*8350*/  FMUL.FTZ R41, R41, R15.reuse ;  /* 0x0000000f29297220 */ /* 0x080fe40000410000 */
[-C--:B------:R-:W-:Y:S02]  /*8360*/  FMUL.FTZ R144, R144, R15.reuse ;  /* 0x0000000f90907220 */ /* 0x080fe40000410000 */
[----:B------:R-:W4:Y:S01]  /*8370*/  MUFU.EX2 R20, R20 ;  /* 0x0000001400147308 */ /* 0x000f220000000800 */
[----:B-1----:R-:W-:Y:S01]  /*8380*/  F2FP.BF16.PACK_AB R4, R197, R198 ;  /* 0x000000c6c504723e */ /* 0x002fe200000010ff */
[-C--:B------:R-:W-:Y:S02]  /*8390*/  FMUL.FTZ R42, R42, R14.reuse ;  /* 0x0000000e2a2a7220 */ /* 0x080fe40000410000 */
[----:B------:R-:W-:Y:S02]  /*83a0*/  FMUL.FTZ R43, R43, R14 ;  /* 0x0000000e2b2b7220 */ /* 0x000fe40000410000 */
[----:B------:R-:W-:Y:S01]  /*83b0*/  FMUL.FTZ R145, R145, R15 ;  /* 0x0000000f91917220 */ /* 0x000fe20000410000 */
[----:B---3--:R-:W-:Y:S01]  /*83c0*/  F2FP.BF16.PACK_AB R17, R201, R202 ;  /* 0x000000cac911723e */ /* 0x008fe200000010ff */
[----:B------:R-:W-:-:S03]  /*83d0*/  FMUL.FTZ R146, R146, R14 ;  /* 0x0000000e92927220 */ /* 0x000fc60000410000 */
[C---:B------:R-:W-:Y:S01]  /*83e0*/  HMMA.16816.F32.BF16 R32, R4.reuse, R140, R40 ;  /* 0x0000008c0420723c */ /* 0x040fe20000041828 */
[----:B------:R-:W-:Y:S01]  /*83f0*/  FMUL.FTZ R147, R147, R14 ;  /* 0x0000000e93937220 */ /* 0x000fe20000410000 */
[----:B------:R-:W-:Y:S01]  /*8400*/  LDSM.16.MT88.4 R40, [R213+0xb000] ;  /* 0x00b00000d528783b */ /* 0x000fe20000004200 */
[-C--:B------:R-:W-:Y:S02]  /*8410*/  FMUL.FTZ R152, R152, R15.reuse ;  /* 0x0000000f98987220 */ /* 0x080fe40000410000 */
[-C--:B----4-:R-:W-:Y:S02]  /*8420*/  FMUL.FTZ R150, R150, R20.reuse ;  /* 0x0000001496967220 */ /* 0x090fe40000410000 */
[----:B------:R-:W-:Y:S01]  /*8430*/  FMUL.FTZ R151, R151, R20 ;  /* 0x0000001497977220 */ /* 0x000fe20000410000 */
[----:B--2---:R-:W-:Y:S01]  /*8440*/  HMMA.16816.F32.BF16 R144, R4, R24, R144 ;  /* 0x000000180490723c */ /* 0x004fe20000041890 */
[----:B------:R-:W-:Y:S02]  /*8450*/  FMUL.FTZ R153, R153, R15 ;  /* 0x0000000f99997220 */ /* 0x000fe40000410000 */
[----:B------:R-:W-:-:S02]  /*8460*/  FMUL.FTZ R154, R154, R14 ;  /* 0x0000000e9a9a7220 */ /* 0x000fc40000410000 */
[----:B------:R-:W-:Y:S02]  /*8470*/  FMUL.FTZ R155, R155, R14 ;  /* 0x0000000e9b9b7220 */ /* 0x000fe40000410000 */
[-C--:B------:R-:W-:Y:S01]  /*8480*/  FMUL.FTZ R158, R158, R20.reuse ;  /* 0x000000149e9e7220 */ /* 0x080fe20000410000 */
[----:B------:R-:W-:Y:S01]  /*8490*/  HMMA.16816.F32.BF16 R148, R16, R24, R148 ;  /* 0x000000181094723c */ /* 0x000fe20000041894 */
[----:B------:R-:W-:Y:S02]  /*84a0*/  FMUL.FTZ R159, R159, R20 ;  /* 0x000000149f9f7220 */ /* 0x000fe40000410000 */
[-C--:B------:R-:W-:Y:S02]  /*84b0*/  FMUL.FTZ R44, R44, R15.reuse ;  /* 0x0000000f2c2c7220 */ /* 0x080fe40000410000 */
[-C--:B------:R-:W-:Y:S02]  /*84c0*/  FMUL.FTZ R45, R45, R15.reuse ;  /* 0x0000000f2d2d7220 */ /* 0x080fe40000410000 */
[-C--:B------:R-:W-:Y:S01]  /*84d0*/  FMUL.FTZ R46, R46, R14.reuse ;  /* 0x0000000e2e2e7220 */ /* 0x080fe20000410000 */
[----:B------:R-:W-:Y:S01]  /*84e0*/  HMMA.16816.F32.BF16 R152, R4, R26, R152 ;  /* 0x0000001a0498723c */ /* 0x000fe20000041898 */
[----:B------:R-:W-:Y:S01]  /*84f0*/  FMUL.FTZ R47, R47, R14 ;  /* 0x0000000e2f2f7220 */ /* 0x000fe20000410000 */
[----:B------:R-:W-:Y:S01]  /*8500*/  MOV R210, R32 ;  /* 0x0000002000d27202 */ /* 0x000fe20000000f00 */
[----:B------:R-:W-:Y:S01]  /*8510*/  FMUL.FTZ R56, R56, R15 ;  /* 0x0000000f38387220 */ /* 0x000fe20000410000 */
[----:B------:R-:W-:Y:S01]  /*8520*/  MOV R209, R33 ;  /* 0x0000002100d17202 */ /* 0x000fe20000000f00 */
[----:B------:R-:W-:-:S02]  /*8530*/  FMUL.FTZ R57, R57, R15 ;  /* 0x0000000f39397220 */ /* 0x000fc40000410000 */
[-C--:B------:R-:W-:Y:S01]  /*8540*/  FMUL.FTZ R58, R58, R14.reuse ;  /* 0x0000000e3a3a7220 */ /* 0x080fe20000410000 */
[----:B------:R-:W-:Y:S01]  /*8550*/  HMMA.16816.F32.BF16 R236, R16, R26, R156 ;  /* 0x0000001a10ec723c */ /* 0x000fe2000004189c */
[----:B------:R-:W1:Y:S01]  /*8560*/  LDSM.16.MT88.4 R24, [R217+0xa000] ;  /* 0x00a00000d918783b */ /* 0x000e620000004200 */
[----:B------:R-:W-:Y:S02]  /*8570*/  FMUL.FTZ R59, R59, R14 ;  /* 0x0000000e3b3b7220 */ /* 0x000fe40000410000 */
[-C--:B------:R-:W-:Y:S02]  /*8580*/  FMUL.FTZ R162, R162, R20.reuse ;  /* 0x00000014a2a27220 */ /* 0x080fe40000410000 */
[----:B------:R-:W-:Y:S01]  /*8590*/  FMUL.FTZ R163, R163, R20 ;  /* 0x00000014a3a37220 */ /* 0x000fe20000410000 */
[----:B------:R-:W-:Y:S01]  /*85a0*/  MOV R159, R34 ;  /* 0x00000022009f7202 */ /* 0x000fe20000000f00 */
[----:B------:R-:W-:Y:S01]  /*85b0*/  FMUL.FTZ R164, R164, R15 ;  /* 0x0000000fa4a47220 */ /* 0x000fe20000410000 */
[----:B------:R-:W-:Y:S01]  /*85c0*/  MOV R158, R35 ;  /* 0x00000023009e7202 */ /* 0x000fe20000000f00 */
[----:B------:R-:W-:Y:S01]  /*85d0*/  FMUL.FTZ R165, R165, R15 ;  /* 0x0000000fa5a57220 */ /* 0x000fe20000410000 */
[----:B------:R-:W-:Y:S01]  /*85e0*/  HMMA.16816.F32.BF16 R32, R4, R142, R44 ;  /* 0x0000008e0420723c */ /* 0x000fe2000004182c */
[-C--:B------:R-:W-:Y:S01]  /*85f0*/  FMUL.FTZ R166, R166, R14.reuse ;  /* 0x0000000ea6a67220 */ /* 0x080fe20000410000 */
[----:B------:R-:W2:Y:S01]  /*8600*/  LDSM.16.MT88.4 R44, [R215+0xb000] ;  /* 0x00b00000d72c783b */ /* 0x000ea20000004200 */
[----:B------:R-:W-:-:S02]  /*8610*/  FMUL.FTZ R167, R167, R14 ;  /* 0x0000000ea7a77220 */ /* 0x000fc40000410000 */
[-C--:B------:R-:W-:Y:S02]  /*8620*/  FMUL.FTZ R168, R168, R15.reuse ;  /* 0x0000000fa8a87220 */ /* 0x080fe40000410000 */
[-C--:B------:R-:W-:Y:S01]  /*8630*/  FMUL.FTZ R169, R169, R15.reuse ;  /* 0x0000000fa9a97220 */ /* 0x080fe20000410000 */
[-C--:B------:R-:W-:Y:S01]  /*8640*/  HMMA.16816.F32.BF16 R160, R16, R28.reuse, R160 ;  /* 0x0000001c10a0723c */ /* 0x080fe200000418a0 */
[-C--:B------:R-:W-:Y:S02]  /*8650*/  FMUL.FTZ R170, R170, R14.reuse ;  /* 0x0000000eaaaa7220 */ /* 0x080fe40000410000 */
[----:B------:R-:W-:Y:S02]  /*8660*/  FMUL.FTZ R171, R171, R14 ;  /* 0x0000000eabab7220 */ /* 0x000fe40000410000 */
[-C--:B------:R-:W-:Y:S01]  /*8670*/  FMUL.FTZ R60, R60, R15.reuse ;  /* 0x0000000f3c3c7220 */ /* 0x080fe20000410000 */
[----:B------:R-:W-:Y:S01]  /*8680*/  MOV R157, R236 ;  /* 0x000000ec009d7202 */ /* 0x000fe20000000f00 */
        /* <DEDUP_REMOVED lines=15> */
[----:B------:R-:W-:Y:S01]  /*8780*/  MOV R211, R35 ;  /* 0x0000002300d37202 */ /* 0x000fe20000000f00 */
[-C--:B------:R-:W-:Y:S01]  /*8790*/  FMUL.FTZ R75, R75, R14.reuse ;  /* 0x0000000e4b4b7220 */ /* 0x080fe20000410000 */
[----:B-1----:R-:W-:Y:S01]  /*87a0*/  HMMA.16816.F32.BF16 R32, R4, R24, R56 ;  /* 0x000000180420723c */ /* 0x002fe20000041838 */
[----:B------:R-:W1:Y:S01]  /*87b0*/  LDSM.16.MT88.4 R56, [R218+0xb000] ;  /* 0x00b00000da38783b */ /* 0x000e620000004200 */
        /* <DEDUP_REMOVED lines=11> */
[----:B------:R-:W-:Y:S02]  /*8870*/  FMUL.FTZ R95, R95, R14 ;  /* 0x0000000e5f5f7220 */ /* 0x000fe40000410000 */
[----:B------:R-:W-:Y:S02]  /*8880*/  FMUL.FTZ R104, R104, R15 ;  /* 0x0000000f68687220 */ /* 0x000fe40000410000 */
        /* <DEDUP_REMOVED lines=8> */
[----:B------:R-:W3:Y:S01]  /*8910*/  LDSM.16.MT88.4 R32, [R217+0xb000] ;  /* 0x00b00000d920783b */ /* 0x000ee20000004200 */
        /* <DEDUP_REMOVED lines=13> */
[----:B------:R-:W-:Y:S02]  /*89f0*/  FMUL.FTZ R127, R127, R14 ;  /* 0x0000000e7f7f7220 */ /* 0x000fe40000410000 */
[-C--:B------:R-:W-:Y:S02]  /*8a00*/  FMUL.FTZ R174, R174, R20.reuse ;  /* 0x00000014aeae7220 */ /* 0x080fe40000410000 */
[-C--:B------:R-:W-:Y:S01]  /*8a10*/  FMUL.FTZ R175, R175, R20.reuse ;  /* 0x00000014afaf7220 */ /* 0x080fe20000410000 */
[----:B------:R-:W-:Y:S01]  /*8a20*/  HMMA.16816.F32.BF16 R92, R4, R46, R92 ;  /* 0x0000002e045c723c */ /* 0x000fe2000004185c */
[----:B------:R-:W-:-:S02]  /*8a30*/  FMUL.FTZ R66, R66, R20 ;  /* 0x0000001442427220 */ /* 0x000fc40000410000 */
[-C--:B------:R-:W-:Y:S02]  /*8a40*/  FMUL.FTZ R67, R67, R20.reuse ;  /* 0x0000001443437220 */ /* 0x080fe40000410000 */
[-C--:B------:R-:W-:Y:S02]  /*8a50*/  FMUL.FTZ R54, R54, R20.reuse ;  /* 0x0000001436367220 */ /* 0x080fe40000410000 */
[-C--:B------:R-:W-:Y:S01]  /*8a60*/  FMUL.FTZ R55, R55, R20.reuse ;  /* 0x0000001437377220 */ /* 0x080fe20000410000 */
[----:B-1----:R-:W-:Y:S01]  /*8a70*/  HMMA.16816.F32.BF16 R104, R4, R56, R104 ;  /* 0x000000380468723c */ /* 0x002fe20000041868 */
        /* <DEDUP_REMOVED lines=9> */
[----:B---3--:R-:W-:Y:S01]  /*8b10*/  HMMA.16816.F32.BF16 R120, R4, R32, R120 ;  /* 0x000000200478723c */ /* 0x008fe20000041878 */
        /* <DEDUP_REMOVED lines=8> */
[--C-:B------:R-:W-:Y:S01]  /*8ba0*/  FFMA.FTZ R4, R181, c[0x0][0x23c], -R8.reuse ;  /* 0x00008f00b5047a23 */ /* 0x100fe20000010808 */
[C---:B------:R-:W-:Y:S01]  /*8bb0*/  HMMA.16816.F32.BF16 R240, R16.reuse, R30, R172 ;  /* 0x0000001e10f0723c */ /* 0x040fe200000418ac */
[----:B------:R-:W-:Y:S01]  /*8bc0*/  MOV R6, R137 ;  /* 0x0000008900067202 */ /* 0x000fe20000000f00 */
[----:B------:R-:W-:Y:S01]  /*8bd0*/  FMUL.FTZ R99, R99, R20 ;  /* 0x0000001463637220 */ /* 0x000fe20000410000 */
[----:B------:R1:W-:Y:S01]  /*8be0*/  MUFU.EX2 R31, R4 ;  /* 0x00000004001f7308 */ /* 0x0003e20000000800 */
[----:B------:R-:W-:Y:S01]  /*8bf0*/  MOV R7, R132 ;  /* 0x0000008400077202 */ /* 0x000fe20000000f00 */
[----:B------:R-:W-:Y:S01]  /*8c00*/  FMUL.FTZ R116, R116, R21 ;  /* 0x0000001574747220 */ /* 0x000fe20000410000 */
[----:B------:R-:W-:Y:S01]  /*8c10*/  MOV R124, R29 ;  /* 0x0000001d007c7202 */ /* 0x000fe20000000f00 */
[----:B------:R-:W-:Y:S01]  /*8c20*/  FMUL.FTZ R117, R117, R21 ;  /* 0x0000001575757220 */ /* 0x000fe20000410000 */
[C---:B------:R-:W-:Y:S01]  /*8c30*/  HMMA.16816.F32.BF16 R228, R16.reuse, R26, R64 ;  /* 0x0000001a10e4723c */ /* 0x040fe20000041840 */
[----:B------:R-:W-:Y:S01]  /*8c40*/  MOV R5, R28 ;  /* 0x0000001c00057202 */ /* 0x000fe20000000f00 */
[----:B------:R-:W-:Y:S01]  /*8c50*/  FMUL.FTZ R118, R118, R20 ;  /* 0x0000001476767220 */ /* 0x000fe20000410000 */
[----:B------:R-:W-:Y:S01]  /*8c60*/  MOV R126, R186 ;  /* 0x000000ba007e7202 */ /* 0x000fe20000000f00 */
[----:B------:R-:W-:Y:S01]  /*8c70*/  FMUL.FTZ R119, R119, R20 ;  /* 0x0000001477777220 */ /* 0x000fe20000410000 */
[----:B------:R-:W-:Y:S01]  /*8c80*/  MOV R127, R185 ;  /* 0x000000b9007f7202 */ /* 0x000fe20000000f00 */
[-C--:B------:R-:W-:Y:S01]  /*8c90*/  FMUL.FTZ R128, R128, R21.reuse ;  /* 0x0000001580807220 */ /* 0x080fe20000410000 */
[----:B------:R-:W-:Y:S01]  /*8ca0*/  MOV R125, R184 ;  /* 0x000000b8007d7202 */ /* 0x000fe20000000f00 */
[----:B------:R-:W-:Y:S01]  /*8cb0*/  HMMA.16816.F32.BF16 R52, R16, R24, R52 ;  /* 0x000000181034723c */ /* 0x000fe20000041834 */
[----:B------:R-:W-:Y:S01]  /*8cc0*/  FMUL.FTZ R129, R129, R21 ;  /* 0x0000001581817220 */ /* 0x000fe20000410000 */
[----:B------:R-:W-:Y:S01]  /*8cd0*/  MOV R181, R6 ;  /* 0x0000000600b57202 */ /* 0x000fe20000000f00 */
[----:B-1----:R-:W-:Y:S01]  /*8ce0*/  FFMA.FTZ R4, R133, c[0x0][0x23c], -R8 ;  /* 0x00008f0085047a23 */ /* 0x002fe20000010808 */
[----:B------:R-:W-:Y:S01]  /*8cf0*/  LDSM.16.MT88.4 R172, [R215+0xa800] ;  /* 0x00a80000d7ac783b */ /* 0x000fe20000004200 */
[----:B------:R-:W-:-:S02]  /*8d00*/  FMUL.FTZ R130, R130, R20 ;  /* 0x0000001482827220 */ /* 0x000fc40000410000 */
[----:B------:R1:W2:Y:S01]  /*8d10*/  MUFU.EX2 R133, R4 ;  /* 0x0000000400857308 */ /* 0x0002a20000000800 */
[C---:B------:R-:W-:Y:S01]  /*8d20*/  HMMA.16816.F32.BF16 R236, R16.reuse, R142, R48 ;  /* 0x0000008e10ec723c */ /* 0x040fe20000041830 */
[----:B------:R-:W-:Y:S01]  /*8d30*/  FMUL.FTZ R131, R131, R20 ;  /* 0x0000001483837220 */ /* 0x000fe20000410000 */
[----:B------:R-:W-:Y:S01]  /*8d40*/  LDSM.16.MT88.4 R64, [R217+0xa800] ;  /* 0x00a80000d940783b */ /* 0x000fe20000004200 */
[-C--:B------:R-:W-:Y:S02]  /*8d50*/  FMUL.FTZ R36, R36, R21.reuse ;  /* 0x0000001524247220 */ /* 0x080fe40000410000 */
[----:B------:R-:W-:Y:S02]  /*8d60*/  FMUL.FTZ R37, R37, R21 ;  /* 0x0000001525257220 */ /* 0x000fe40000410000 */
        /* <DEDUP_REMOVED lines=9> */
[----:B-1----:R-:W-:Y:S01]  /*8e00*/  FFMA.FTZ R4, R180, c[0x0][0x23c], -R8 ;  /* 0x00008f00b4047a23 */ /* 0x002fe20000010808 */
[----:B------:R-:W-:Y:S01]  /*8e10*/  MOV R43, R158 ;  /* 0x0000009e002b7202 */ /* 0x000fe20000000f00 */
[C---:B------:R-:W-:Y:S01]  /*8e20*/  HMMA.16816.F32.BF16 R84, R16.reuse, R44, R84 ;  /* 0x0000002c1054723c */ /* 0x040fe20000041854 */
[----:B------:R-:W1:Y:S01]  /*8e30*/  LDSM.16.MT88.4 R156, [R213+0xa800] ;  /* 0x00a80000d59c783b */ /* 0x000e620000004200 */
[----:B------:R3:W-:Y:S01]  /*8e40*/  MUFU.EX2 R137, R4 ;  /* 0x0000000400897308 */ /* 0x0007e20000000800 */
[----:B------:R-:W-:Y:S01]  /*8e50*/  FMUL.FTZ R113, R113, R21 ;  /* 0x0000001571717220 */ /* 0x000fe20000410000 */
[----:B------:R-:W-:Y:S01]  /*8e60*/  MOV R180, R5 ;  /* 0x0000000500b47202 */ /* 0x000fe20000000f00 */
[----:B------:R-:W-:Y:S01]  /*8e70*/  FMUL.FTZ R114, R114, R20 ;  /* 0x0000001472727220 */ /* 0x000fe20000410000 */
[----:B------:R-:W4:Y:S01]  /*8e80*/  LDSM.16.MT88.4 R80, [R213+0xb800] ;  /* 0x00b80000d550783b */ /* 0x000f220000004200 */
[----:B------:R-:W-:Y:S01]  /*8e90*/  MOV R44, R125 ;  /* 0x0000007d002c7202 */ /* 0x000fe20000000f00 */
[----:B------:R-:W-:Y:S01]  /*8ea0*/  HMMA.16816.F32.BF16 R116, R16, R32, R116 ;  /* 0x000000201074723c */ /* 0x000fe20000041874 */
[----:B------:R-:W-:Y:S01]  /*8eb0*/  MOV R45, R126 ;  /* 0x0000007e002d7202 */ /* 0x000fe20000000f00 */
[----:B------:R-:W-:-:S02]  /*8ec0*/  FMUL.FTZ R115, R115, R20 ;  /* 0x0000001473737220 */ /* 0x000fc40000410000 */
[-C--:B------:R-:W-:Y:S02]  /*8ed0*/  FMUL.FTZ R68, R68, R21.reuse ;  /* 0x0000001544447220 */ /* 0x080fe40000410000 */
[----:B------:R-:W-:Y:S02]  /*8ee0*/  FMUL.FTZ R69, R69, R21 ;  /* 0x0000001545457220 */ /* 0x000fe40000410000 */
[C---:B------:R-:W-:Y:S01]  /*8ef0*/  HMMA.16816.F32.BF16 R32, R16.reuse, R34, R128 ;  /* 0x000000221020723c */ /* 0x040fe20000041880 */
[----:B------:R-:W-:Y:S02]  /*8f00*/  FMUL.FTZ R70, R70, R20 ;  /* 0x0000001446467220 */ /* 0x000fe40000410000 */
[----:B---3--:R-:W-:Y:S01]  /*8f10*/  FFMA.FTZ R4, R183, c[0x0][0x23c], -R8 ;  /* 0x00008f00b7047a23 */ /* 0x008fe20000010808 */
[----:B------:R-:W-:Y:S01]  /*8f20*/  MOV R183, R124 ;  /* 0x0000007c00b77202 */ /* 0x000fe20000000f00 */
[----:B------:R-:W-:Y:S02]  /*8f30*/  FMUL.FTZ R71, R71, R20 ;  /* 0x0000001447477220 */ /* 0x000fe40000410000 */
[----:B------:R3:W5:Y:S01]  /*8f40*/  MUFU.EX2 R132, R4 ;  /* 0x0000000400847308 */ /* 0x0007620000000800 */
[----:B--2---:R-:W-:Y:S01]  /*8f50*/  F2FP.BF16.PACK_AB R128, R133, R31 ;  /* 0x0000001f8580723e */ /* 0x004fe200000010ff */
[----:B------:R-:W-:Y:S01]  /*8f60*/  HMMA.16816.F32.BF16 R36, R16, R140, R36 ;  /* 0x0000008c1024723c */ /* 0x000fe20000041824 */
[----:B------:R-:W-:-:S02]  /*8f70*/  FMUL.FTZ R100, R100, R21 ;  /* 0x0000001564647220 */ /* 0x000fc40000410000 */
[----:B------:R-:W-:Y:S02]  /*8f80*/  FMUL.FTZ R101, R101, R21 ;  /* 0x0000001565657220 */ /* 0x000fe40000410000 */
[-C--:B------:R-:W-:Y:S02]  /*8f90*/  FMUL.FTZ R102, R102, R20.reuse ;  /* 0x0000001466667220 */ /* 0x080fe40000410000 */
[----:B------:R-:W-:Y:S01]  /*8fa0*/  FMUL.FTZ R103, R103, R20 ;  /* 0x0000001467677220 */ /* 0x000fe20000410000 */
[----:B------:R-:W-:Y:S01]  /*8fb0*/  HMMA.16816.F32.BF16 R140, R16, R58, R112 ;  /* 0x0000003a108c723c */ /* 0x000fe20000041870 */
[----:B------:R-:W2:Y:S01]  /*8fc0*/  LDSM.16.MT88.4 R112, [R218+0xb800] ;  /* 0x00b80000da70783b */ /* 0x000ea20000004200 */
[----:B---3--:R-:W-:Y:S01]  /*8fd0*/  FFMA.FTZ R4, R177, c[0x0][0x23c], -R2 ;  /* 0x00008f00b1047a23 */ /* 0x008fe20000010802 */
[----:B-----5:R-:W-:-:S05]  /*8fe0*/  F2FP.BF16.PACK_AB R130, R132, R137 ;  /* 0x000000898482723e */ /* 0x020fca00000010ff */
[C---:B------:R-:W-:Y:S01]  /*8ff0*/  HMMA.16816.F32.BF16 R68, R16.reuse, R40, R68 ;  /* 0x000000281044723c */ /* 0x040fe20000041844 */
[----:B------:R3:W-:Y:S06]  /*9000*/  MUFU.EX2 R27, R4 ;  /* 0x00000004001b7308 */ /* 0x0007ec0000000800 */
[----:B------:R-:W-:Y:S01]  /*9010*/  MOV R40, R210 ;  /* 0x000000d200287202 */ /* 0x000fe20000000f00 */
[----:B------:R-:W-:Y:S01]  /*9020*/  HMMA.16816.F32.BF16 R100, R16, R56, R100 ;  /* 0x000000381064723c */ /* 0x000fe20000041864 */
[----:B------:R-:W-:Y:S01]  /*9030*/  MOV R41, R209 ;  /* 0x000000d100297202 */ /* 0x000fe20000000f00 */
[----:B---3--:R-:W-:-:S04]  /*9040*/  FFMA.FTZ R4, R176, c[0x0][0x23c], -R2 ;  /* 0x00008f00b0047a23 */ /* 0x008fc80000010802 */
[----:B------:R3:W5:Y:S02]  /*9050*/  MUFU.EX2 R29, R4 ;  /* 0x00000004001d7308 */ /* 0x0007640000000800 */
[--C-:B---3--:R-:W-:Y:S01]  /*9060*/  FFMA.FTZ R4, R139, c[0x0][0x23c], -R2.reuse ;  /* 0x00008f008b047a23 */ /* 0x108fe20000010802 */
[----:B-----5:R-:W-:Y:S01]  /*9070*/  F2FP.BF16.PACK_AB R129, R29, R27 ;  /* 0x0000001b1d81723e */ /* 0x020fe200000010ff */
[----:B------:R-:W-:-:S04]  /*9080*/  FFMA.FTZ R2, R178, c[0x0][0x23c], -R2 ;  /* 0x00008f00b2027a23 */ /* 0x000fc80000010802 */
[----:B------:R-:W-:Y:S08]  /*9090*/  MUFU.EX2 R30, R4 ;  /* 0x00000004001e7308 */ /* 0x000ff00000000800 */
[----:B------:R3:W5:Y:S02]  /*90a0*/  MUFU.EX2 R28, R2 ;  /* 0x00000002001c7308 */ /* 0x0007640000000800 */
[----:B---3--:R-:W-:Y:S01]  /*90b0*/  FFMA.FTZ R2, R138, c[0x0][0x23c], -R0 ;  /* 0x00008f008a027a23 */ /* 0x008fe20000010800 */
[----:B-----5:R-:W-:-:S05]  /*90c0*/  F2FP.BF16.PACK_AB R131, R28, R30 ;  /* 0x0000001e1c83723e */ /* 0x020fca00000010ff */
[----:B------:R3:W-:Y:S02]  /*90d0*/  MUFU.EX2 R26, R2 ;  /* 0x00000002001a7308 */ /* 0x0007e40000000800 */
[C---:B-1----:R-:W-:Y:S08]  /*90e0*/  HMMA.16816.F32.BF16 R148, R128.reuse, R156, R148 ;  /* 0x0000009c8094723c */ /* 0x042ff00000041894 */
[----:B------:R-:W-:Y:S01]  /*90f0*/  HMMA.16816.F32.BF16 R160, R128, R172, R160 ;  /* 0x000000ac80a0723c */ /* 0x000fe200000418a0 */
[----:B---3--:R-:W-:-:S04]  /*9100*/  FFMA.FTZ R2, R179, c[0x0][0x23c], -R0 ;  /* 0x00008f00b3027a23 */ /* 0x008fc80000010800 */
[----:B------:R1:W3:Y:S03]  /*9110*/  MUFU.EX2 R25, R2 ;  /* 0x0000000200197308 */ /* 0x0002e60000000800 */
[----:B------:R-:W-:Y:S01]  /*9120*/  HMMA.16816.F32.BF16 R176, R16, R46, R96 ;  /* 0x0000002e10b0723c */ /* 0x000fe20000041860 */
[----:B------:R-:W5:Y:S06]  /*9130*/  LDSM.16.MT88.4 R96, [R215+0xb800] ;  /* 0x00b80000d760783b */ /* 0x000f6c0000004200 */
[----:B------:R-:W-:Y:S01]  /*9140*/  MOV R46, R127 ;  /* 0x0000007f002e7202 */ /* 0x000fe20000000f00 */
[----:B------:R-:W-:Y:S01]  /*9150*/  FFMA.FTZ R16, R252, R21, R207 ;  /* 0x00000015fc107223 */ /* 0x000fe200000100cf */
[----:B------:R-:W-:Y:S01]  /*9160*/  MOV R47, R211 ;  /* 0x000000d3002f7202 */ /* 0x000fe20000000f00 */
[----:B------:R-:W-:Y:S02]  /*9170*/  HMMA.16816.F32.BF16 R52, R128, R64, R52 ;  /* 0x000000408034723c */ /* 0x000fe40000041834 */
[----:B------:R-:W-:-:S02]  /*9180*/  FADD.FTZ R16, R206, R16 ;  /* 0x00000010ce107221 */ /* 0x000fc40000010000 */
[--C-:B-1----:R-:W-:Y:S01]  /*9190*/  FFMA.FTZ R2, R182, c[0x0][0x23c], -R0.reuse ;  /* 0x00008f00b6027a23 */ /* 0x102fe20000010800 */
[----:B---3--:R-:W-:Y:S01]  /*91a0*/  F2FP.BF16.PACK_AB R124, R25, R26 ;  /* 0x0000001a197c723e */ /* 0x008fe200000010ff */
[----:B------:R-:W-:Y:S01]  /*91b0*/  FFMA.FTZ R0, R189, c[0x0][0x23c], -R0 ;  /* 0x00008f00bd007a23 */ /* 0x000fe20000010800 */
[----:B------:R-:W-:Y:S01]  /*91c0*/  MOV R182, R7 ;  /* 0x0000000700b67202 */ /* 0x000fe20000000f00 */
[----:B------:R1:W-:Y:S01]  /*91d0*/  MUFU.EX2 R24, R2 ;  /* 0x0000000200187308 */ /* 0x0003e20000000800 */
[----:B------:R-:W3:Y:S01]  /*91e0*/  LDSM.16.MT88.4 R4, [R217+0xb800] ;  /* 0x00b80000d904783b */ /* 0x000ee20000004200 */
[C---:B----4-:R-:W-:Y:S06]  /*91f0*/  HMMA.16816.F32.BF16 R68, R128.reuse, R80, R68 ;  /* 0x000000508044723c */ /* 0x050fec0000041844 */
[----:B------:R4:W4:Y:S02]  /*9200*/  MUFU.EX2 R23, R0 ;  /* 0x0000000000177308 */ /* 0x0009240000000800 */
[----:B--2---:R-:W-:Y:S01]  /*9210*/  HMMA.16816.F32.BF16 R100, R128, R112, R100 ;  /* 0x000000708064723c */ /* 0x004fe20000041864 */
[----:B-1----:R-:W-:-:S06]  /*9220*/  FFMA.FTZ R2, R191, c[0x0][0x23c], -R13 ;  /* 0x00008f00bf027a23 */ /* 0x002fcc000001080d */
[----:B------:R-:W-:Y:S01]  /*9230*/  MUFU.EX2 R2, R2 ;  /* 0x0000000200027308 */ /* 0x000fe20000000800 */
[----:B-----5:R-:W-:Y:S01]  /*9240*/  HMMA.16816.F32.BF16 R84, R128, R96, R84 ;  /* 0x000000608054723c */ /* 0x020fe20000041854 */
[----:B----4-:R-:W-:Y:S01]  /*9250*/  FFMA.FTZ R0, R188, c[0x0][0x23c], -R13 ;  /* 0x00008f00bc007a23 */ /* 0x010fe2000001080d */
[----:B------:R-:W-:-:S05]  /*9260*/  F2FP.BF16.PACK_AB R126, R23, R24 ;  /* 0x00000018177e723e */ /* 0x000fca00000010ff */
[----:B------:R1:W-:Y:S01]  /*9270*/  MUFU.EX2 R22, R0 ;  /* 0x0000000000167308 */ /* 0x0003e20000000800 */
[----:B---3--:R-:W-:Y:S01]  /*9280*/  HMMA.16816.F32.BF16 R116, R128, R4, R116 ;  /* 0x000000048074723c */ /* 0x008fe20000041874 */
[----:B-1----:R-:W-:-:S06]  /*9290*/  FFMA.FTZ R0, R190, c[0x0][0x23c], -R13 ;  /* 0x00008f00be007a23 */ /* 0x002fcc000001080d */
[----:B------:R1:W2:Y:S02]  /*92a0*/  MUFU.EX2 R8, R0 ;  /* 0x0000000000087308 */ /* 0x0002a40000000800 */
[----:B-1----:R-:W-:Y:S01]  /*92b0*/  FFMA.FTZ R0, R192, c[0x0][0x23c], -R13 ;  /* 0x00008f00c0007a23 */ /* 0x002fe2000001080d */
[----:B--2---:R-:W-:Y:S01]  /*92c0*/  F2FP.BF16.PACK_AB R125, R8, R22 ;  /* 0x00000016087d723e */ /* 0x004fe200000010ff */
[----:B------:R-:W-:-:S04]  /*92d0*/  FFMA.FTZ R13, R251, R20, R202 ;  /* 0x00000014fb0d7223 */ /* 0x000fc800000100ca */
[----:B------:R-:W1:Y:S02]  /*92e0*/  MUFU.EX2 R0, R0 ;  /* 0x0000000000007308 */ /* 0x000e640000000800 */
[----:B-1----:R-:W-:-:S07]  /*92f0*/  F2FP.BF16.PACK_AB R127, R2, R0 ;  /* 0x00000000027f723e */ /* 0x002fce00000010ff */
[C---:B------:R-:W-:Y:S08]  /*9300*/  HMMA.16816.F32.BF16 R144, R124.reuse, R156, R144 ;  /* 0x0000009c7c90723c */ /* 0x040ff00000041890 */
[-C--:B------:R-:W-:Y:S08]  /*9310*/  HMMA.16816.F32.BF16 R152, R124, R158.reuse, R152 ;  /* 0x0000009e7c98723c */ /* 0x080ff00000041898 */
[----:B------:R-:W-:Y:S01]  /*9320*/  HMMA.16816.F32.BF16 R156, R128, R158, R48 ;  /* 0x0000009e809c723c */ /* 0x000fe20000041830 */
[----:B------:R-:W1:Y:S07]  /*9330*/  LDSM.16.MT88.4 R48, [R218+0xa800] ;  /* 0x00a80000da30783b */ /* 0x000e6e0000004200 */
[C---:B------:R-:W-:Y:S07]  /*9340*/  HMMA.16816.F32.BF16 R120, R124.reuse, R4, R120 ;  /* 0x000000047c78723c */ /* 0x040fee0000041878 */
[----:B------:R-:W-:Y:S01]  /*9350*/  FFMA.FTZ R5, R250, R15, R198 ;  /* 0x0000000ffa057223 */ /* 0x000fe200000100c6 */
[----:B------:R-:W-:Y:S01]  /*9360*/  HMMA.16816.F32.BF16 R164, R124, R172, R164 ;  /* 0x000000ac7ca4723c */ /* 0x000fe200000418a4 */
[----:B------:R-:W-:-:S02]  /*9370*/  FFMA.FTZ R4, R249, R14, R193 ;  /* 0x0000000ef9047223 */ /* 0x000fc400000100c1 */
[----:B------:R-:W-:Y:S02]  /*9380*/  FADD.FTZ R15, R201, R13 ;  /* 0x0000000dc90f7221 */ /* 0x000fe40000010000 */
[----:B------:R-:W-:Y:S02]  /*9390*/  FADD.FTZ R14, R197, R5 ;  /* 0x00000005c50e7221 */ /* 0x000fe40000010000 */
[----:B------:R-:W-:Y:S01]  /*93a0*/  FADD.FTZ R13, R194, R4 ;  /* 0x00000004c20d7221 */ /* 0x000fe20000010000 */
[----:B------:R-:W-:Y:S01]  /*93b0*/  HMMA.16816.F32.BF16 R168, R124, R174, R168 ;  /* 0x000000ae7ca8723c */ /* 0x000fe200000418a8 */
[----:B------:R-:W-:Y:S02]  /*93c0*/  FADD.FTZ R5, R203, R15 ;  /* 0x0000000fcb057221 */ /* 0x000fe40000010000 */
[----:B------:R-:W-:-:S05]  /*93d0*/  FADD.FTZ R4, R199, R14 ;  /* 0x0000000ec7047221 */ /* 0x000fca0000010000 */
[C---:B------:R-:W-:Y:S08]  /*93e0*/  HMMA.16816.F32.BF16 R56, R124.reuse, R64, R180 ;  /* 0x000000407c38723c */ /* 0x040ff000000418b4 */
[C---:B------:R-:W-:Y:S08]  /*93f0*/  HMMA.16816.F32.BF16 R60, R124.reuse, R66, R60 ;  /* 0x000000427c3c723c */ /* 0x040ff0000004183c */
        /* <DEDUP_REMOVED lines=39> */
[----:B------:R-:W-:Y:S05]  /*9670*/  @!P0 BRA `(.L_x_934) ;  /* 0x0000597000008947 */ /* 0x000fea0003800000 */
[----:B------:R-:W2:Y:S01]  /*9680*/  LDL.64 R210, [R1+0x30] ;  /* 0x0000300001d27983 */ /* 0x000ea20000100a00 */
[----:B------:R-:W-:Y:S01]  /*9690*/  UIADD3 UR4, UR8, -0x2, URZ ;  /* 0xfffffffe08047890 */ /* 0x000fe2000fffe03f */
[----:B------:R-:W-:-:S04]  /*96a0*/  DEPBAR.LE SB0, 0x0 ;  /* 0x000080000000791a */ /* 0x000fc80000000000 */
[----:B------:R-:W-:Y:S01]  /*96b0*/  UIADD3 UR5, UP0, -UR6, 0x80, URZ ;  /* 0x0000008006057890 */ /* 0x000fe2000ff1e13f */
[----:B------:R-:W-:-:S03]  /*96c0*/  MOV R0, UR4 ;  /* 0x0000000400007c02 */ /* 0x000fc60008000f00 */
[----:B------:R-:W-:Y:S02]  /*96d0*/  UIADD3.X UR4, URZ, ~UR9, URZ, UP0, !UPT ;  /* 0x800000093f047290 */ /* 0x000fe400087fe43f */
[----:B------:R-:W-:Y:S01]  /*96e0*/  UISETP.NE.AND UP0, UPT, UR8, 0x4, UPT ;  /* 0x000000040800788c */ /* 0x000fe2000bf05270 */
[----:B------:R-:W-:Y:S01]  /*96f0*/  BAR.SYNC.DEFER_BLOCKING 0x0 ;  /* 0x0000000000007b1d */ /* 0x000fe20000010000 */
[----:B--2---:R-:W-:-:S05]  /*9700*/  MOV R2, R210 ;  /* 0x000000d200027202 */ /* 0x004fca0000000f00 */
[----:B------:R-:W-:-:S05]  /*9710*/  IMAD R0, R0, UR24, R2 ;  /* 0x0000001800007c24 */ /* 0x000fca000f8e0202 */
[----:B------:R-:W-:-:S04]  /*9720*/  LEA R0, R0, c[0x0][0x170], 0x1 ;  /* 0x00005c0000007a11 */ /* 0x000fc800078e08ff */
[----:B------:R-:W-:Y:S02]  /*9730*/  IADD3 R4, -R248, UR24, R0 ;  /* 0x00000018f8047c10 */ /* 0x000fe4000fffe100 */
[----:B------:R-:W-:Y:S02]  /*9740*/  IADD3 R0, R0, -UR6, RZ ;  /* 0x8000000600007c10 */ /* 0x000fe4000fffe0ff */
[----:B------:R-:W-:Y:S02]  /*9750*/  IADD3 R236, P1, R4, -UR6, RZ ;  /* 0x8000000604ec7c10 */ /* 0x000fe4000ff3e0ff */
[C---:B------:R-:W-:Y:S02]  /*9760*/  IADD3 R238, P3, R0.reuse, -UR6, RZ ;  /* 0x8000000600ee7c10 */ /* 0x040fe4000ff7e0ff */
[----:B------:R-:W-:Y:S02]  /*9770*/  IADD3 R6, P2, R0, UR5, RZ ;  /* 0x0000000500067c10 */ /* 0x000fe4000ff5e0ff */
[----:B------:R-:W-:-:S02]  /*9780*/  IADD3 R4, P0, R4, UR5, RZ ;  /* 0x0000000504047c10 */ /* 0x000fc4000ff1e0ff */
[C---:B------:R-:W-:Y:S02]  /*9790*/  IADD3.X R239, R233.reuse, ~UR9, RZ, P3, !PT ;  /* 0x80000009e9ef7c10 */ /* 0x040fe40009ffe4ff */
[----:B------:R-:W-:Y:S02]  /*97a0*/  IADD3.X R7, R233, UR4, RZ, P2, !PT ;  /* 0x00000004e9077c10 */ /* 0x000fe400097fe4ff */
[C---:B------:R-:W-:Y:S01]  /*97b0*/  IADD3.X R237, R235.reuse, ~UR9, RZ, P1, !PT ;  /* 0x80000009ebed7c10 */ /* 0x040fe20008ffe4ff */
[----:B------:R-:W-:Y:S01]  /*97c0*/  @!PT LDS RZ, [RZ] ;  /* 0x00000000fffff984 */ /* 0x000fe20000000800 */
[----:B------:R-:W-:Y:S01]  /*97d0*/  @!PT LDS RZ, [RZ] ;  /* 0x00000000fffff984 */ /* 0x000fe20000000800 */
[----:B------:R-:W-:Y:S01]  /*97e0*/  @!PT LDS RZ, [RZ] ;  /* 0x00000000fffff984 */ /* 0x000fe20000000800 */
[----:B------:R1:W-:Y:S01]  /*97f0*/  LDGSTS.E.BYPASS.LTC128B.128 [R227+0xa000], [R238.64] ;  /* 0x0a000000eee37fae */ /* 0x0003e2000b901d52 */
[----:B------:R-:W-:Y:S02]  /*9800*/  IADD3.X R5, R235, UR4, RZ, P0, !PT ;  /* 0x00000004eb057c10 */ /* 0x000fe400087fe4ff */
[----:B------:R-:W-:Y:S01]  /*9810*/  PLOP3.LUT P0, PT, PT, PT, UP0, 0x80, 0x0 ;  /* 0x000000000000781c */ /* 0x000fe20003f0f008 */
[----:B------:R2:W-:Y:S04]  /*9820*/  LDGSTS.E.BYPASS.LTC128B.128 [R227+0xb000], [R6.64] ;  /* 0x0b00000006e37fae */ /* 0x0005e8000b901d52 */
[----:B------:R1:W-:Y:S04]  /*9830*/  LDGSTS.E.BYPASS.LTC128B.128 [R227+0xa800], [R236.64] ;  /* 0x0a800000ece37fae */ /* 0x0003e8000b901d52 */
[----:B------:R2:W-:Y:S04]  /*9840*/  LDGSTS.E.BYPASS.LTC128B.128 [R227+0xb800], [R4.64] ;  /* 0x0b80000004e37fae */ /* 0x0005e8000b901d52 */
[----:B------:R-:W-:Y:S04]  /*9850*/  LDSM.16.M88.4 R32, [R212+0x8000] ;  /* 0x00800000d420783b */ /* 0x000fe80000000200 */
[----:B------:R-:W3:Y:S04]  /*9860*/  LDSM.16.M88.4 R16, [R214+0x2000] ;  /* 0x00200000d610783b */ /* 0x000ee80000000200 */
[----:B------:R-:W4:Y:S04]  /*9870*/  LDSM.16.M88.4 R28, [R212+0x8800] ;  /* 0x00880000d41c783b */ /* 0x000f280000000200 */
[----:B------:R-:W5:Y:S04]  /*9880*/  LDSM.16.M88.4 R20, [R214] ;  /* 0x00000000d614783b */ /* 0x000f680000000200 */
[----:B------:R-:W-:Y:S04]  /*9890*/  LDSM.16.M88.4 R176, [R223] ;  /* 0x00000000dfb0783b */ /* 0x000fe80000000200 */
[----:B------:R-:W-:Y:S04]  /*98a0*/  LDSM.16.M88.4 R140, [R226] ;  /* 0x00000000e28c783b */ /* 0x000fe80000000200 */
[----:B--2---:R-:W2:Y:S04]  /*98b0*/  LDSM.16.M88.4 R4, [R216+0x2000] ;  /* 0x00200000d804783b */ /* 0x004ea80000000200 */
[----:B------:R-:W1:Y:S04]  /*98c0*/  LDSM.16.M88.4 R24, [R216] ;  /* 0x00000000d818783b */ /* 0x000e680000000200 */
[----:B------:R-:W0:Y:S01]  /*98d0*/  LDGDEPBAR ;  /* 0x00000000000079af */ /* 0x000e220000000000 */
[C---:B---3--:R-:W-:Y:S08]  /*98e0*/  HMMA.16816.F32.BF16 R188, R16.reuse, R32, RZ ;  /* 0x0000002010bc723c */ /* 0x048ff000000418ff */
[C---:B----4-:R-:W-:Y:S08]  /*98f0*/  HMMA.16816.F32.BF16 R180, R16.reuse, R28, RZ ;  /* 0x0000001c10b4723c */ /* 0x050ff000000418ff */
[C---:B------:R-:W-:Y:S08]  /*9900*/  HMMA.16816.F32.BF16 R184, R16.reuse, R34, RZ ;  /* 0x0000002210b8723c */ /* 0x040ff000000418ff */
[----:B------:R-:W-:Y:S08]  /*9910*/  HMMA.16816.F32.BF16 R16, R16, R30, RZ ;  /* 0x0000001e1010723c */ /* 0x000ff000000418ff */
[C---:B-----5:R-:W-:Y:S08]  /*9920*/  HMMA.16816.F32.BF16 R196, R20.reuse, R32, RZ ;  /* 0x0000002014c4723c */ /* 0x060ff000000418ff */
[----:B------:R-:W-:Y:S01]  /*9930*/  HMMA.16816.F32.BF16 R208, R20, R34, RZ ;  /* 0x0000002214d0723c */ /* 0x000fe200000418ff */
[----:B------:R-:W-:Y:S07]  /*9940*/  LDSM.16.M88.4 R32, [R221+0x8800] ;  /* 0x00880000dd20783b */ /* 0x000fee0000000200 */
[----:B--2---:R-:W-:Y:S08]  /*9950*/  HMMA.16816.F32.BF16 R204, R4, R178, R184 ;  /* 0x000000b204cc723c */ /* 0x004ff000000418b8 */
[C---:B------:R-:W-:Y:S08]  /*9960*/  HMMA.16816.F32.BF16 R192, R20.reuse, R28, RZ ;  /* 0x0000001c14c0723c */ /* 0x040ff000000418ff */
[----:B------:R-:W-:Y:S01]  /*9970*/  HMMA.16816.F32.BF16 R200, R20, R30, RZ ;  /* 0x0000001e14c8723c */ /* 0x000fe200000418ff */
[----:B------:R-:W-:Y:S07]  /*9980*/  LDSM.16.M88.4 R20, [R221+0x8000] ;  /* 0x00800000dd14783b */ /* 0x000fee0000000200 */
[C---:B------:R-:W-:Y:S08]  /*9990*/  HMMA.16816.F32.BF16 R232, R4.reuse, R176, R188 ;  /* 0x000000b004e8723c */ /* 0x040ff000000418bc */
[C---:B------:R-:W-:Y:S08]  /*99a0*/  HMMA.16816.F32.BF16 R228, R4.reuse, R140, R180 ;  /* 0x0000008c04e4723c */ /* 0x040ff000000418b4 */
[----:B------:R-:W-:Y:S01]  /*99b0*/  HMMA.16816.F32.BF16 R184, R4, R142, R16 ;  /* 0x0000008e04b8723c */ /* 0x000fe20000041810 */
[----:B------:R-:W2:Y:S04]  /*99c0*/  LDSM.16.M88.4 R4, [R222+0x2000] ;  /* 0x00200000de04783b */ /* 0x000ea80000000200 */
[----:B------:R-:W3:Y:S03]  /*99d0*/  LDSM.16.M88.4 R16, [R222] ;  /* 0x00000000de10783b */ /* 0x000ee60000000200 */
[C---:B-1----:R-:W-:Y:S08]  /*99e0*/  HMMA.16816.F32.BF16 R28, R24.reuse, R176, R196 ;  /* 0x000000b0181c723c */ /* 0x042ff000000418c4 */
[C---:B------:R-:W-:Y:S08]  /*99f0*/  HMMA.16816.F32.BF16 R180, R24.reuse, R178, R208 ;  /* 0x000000b218b4723c */ /* 0x040ff000000418d0 */
[C---:B------:R-:W-:Y:S08]  /*9a00*/  HMMA.16816.F32.BF16 R188, R24.reuse, R140, R192 ;  /* 0x0000008c18bc723c */ /* 0x040ff000000418c0 */
[----:B------:R-:W-:Y:S01]  /*9a10*/  HMMA.16816.F32.BF16 R176, R24, R142, R200 ;  /* 0x0000008e18b0723c */ /* 0x000fe200000418c8 */
[----:B------:R-:W-:Y:S04]  /*9a20*/  LDSM.16.M88.4 R24, [R220+0x2000] ;  /* 0x00200000dc18783b */ /* 0x000fe80000000200 */
[----:B------:R-:W1:Y:S03]  /*9a30*/  LDSM.16.M88.4 R140, [R219] ;  /* 0x00000000db8c783b */ /* 0x000e660000000200 */
[----:B--2---:R-:W-:Y:S08]  /*9a40*/  HMMA.16816.F32.BF16 R204, R4, R22, R204 ;  /* 0x0000001604cc723c */ /* 0x004ff000000418cc */
[-C--:B---3--:R-:W-:Y:S01]  /*9a50*/  HMMA.16816.F32.BF16 R200, R16, R20.reuse, R28 ;  /* 0x0000001410c8723c */ /* 0x088fe2000004181c */
[----:B------:R-:W2:Y:S07]  /*9a60*/  LDSM.16.M88.4 R28, [R219+0x800] ;  /* 0x00080000db1c783b */ /* 0x000eae0000000200 */
[C---:B------:R-:W-:Y:S08]  /*9a70*/  HMMA.16816.F32.BF16 R196, R4.reuse, R20, R232 ;  /* 0x0000001404c4723c */ /* 0x040ff000000418e8 */
[C---:B------:R-:W-:Y:S08]  /*9a80*/  HMMA.16816.F32.BF16 R228, R4.reuse, R32, R228 ;  /* 0x0000002004e4723c */ /* 0x040ff000000418e4 */
[----:B------:R-:W-:Y:S01]  /*9a90*/  HMMA.16816.F32.BF16 R208, R4, R34, R184 ;  /* 0x0000002204d0723c */ /* 0x000fe200000418b8 */
[----:B------:R-:W3:Y:S04]  /*9aa0*/  LDSM.16.M88.4 R4, [R220] ;  /* 0x00000000dc04783b */ /* 0x000ee80000000200 */
[----:B------:R-:W-:Y:S03]  /*9ab0*/  LDSM.16.M88.4 R184, [R212+0x9000] ;  /* 0x00900000d4b8783b */ /* 0x000fe60000000200 */
[C---:B------:R-:W-:Y:S01]  /*9ac0*/  HMMA.16816.F32.BF16 R192, R16.reuse, R22, R180 ;  /* 0x0000001610c0723c */ /* 0x040fe200000418b4 */
[----:B------:R-:W4:Y:S07]  /*9ad0*/  LDSM.16.M88.4 R20, [R214+0x6000] ;  /* 0x00600000d614783b */ /* 0x000f2e0000000200 */
[C---:B------:R-:W-:Y:S08]  /*9ae0*/  HMMA.16816.F32.BF16 R188, R16.reuse, R32, R188 ;  /* 0x0000002010bc723c */ /* 0x040ff000000418bc */
[----:B------:R-:W-:Y:S01]  /*9af0*/  HMMA.16816.F32.BF16 R180, R16, R34, R176 ;  /* 0x0000002210b4723c */ /* 0x000fe200000418b0 */
[----:B------:R-:W5:Y:S07]  /*9b00*/  LDSM.16.M88.4 R176, [R212+0x9800] ;  /* 0x00980000d4b0783b */ /* 0x000f6e0000000200 */
[C---:B-1----:R-:W-:Y:S08]  /*9b10*/  HMMA.16816.F32.BF16 R16, R24.reuse, R142, R204 ;  /* 0x0000008e1810723c */ /* 0x042ff000000418cc */
[C---:B------:R-:W-:Y:S08]  /*9b20*/  HMMA.16816.F32.BF16 R32, R24.reuse, R140, R196 ;  /* 0x0000008c1820723c */ /* 0x040ff000000418c4 */
[----:B--2---:R-:W-:Y:S08]  /*9b30*/  HMMA.16816.F32.BF16 R196, R24, R28, R228 ;  /* 0x0000001c18c4723c */ /* 0x004ff000000418e4 */
[C---:B---3--:R-:W-:Y:S08]  /*9b40*/  HMMA.16816.F32.BF16 R232, R4.reuse, R140, R200 ;  /* 0x0000008c04e8723c */ /* 0x048ff000000418c8 */
        /* <DEDUP_REMOVED lines=44> */
[----:B------:R-:W-:Y:S04]  /*9e10*/  HMMA.16816.F32.BF16 R176, R16, R142, R176 ;  /* 0x0000008e10b0723c */ /* 0x000fe800000418b0 */
[----:B------:R-:W2:Y:S04]  /*9e20*/  MUFU.TANH R198, R30 ;  /* 0x0000001e00c67308 */ /* 0x000ea80000002400 */
[----:B------:R-:W-:Y:S01]  /*9e30*/  HMMA.16816.F32.BF16 R24, R24, R34, R200 ;  /* 0x000000221818723c */ /* 0x000fe200000418c8 */
[----:B------:R-:W-:Y:S02]  /*9e40*/  FMUL.FTZ R184, R184, c[0x0][0x2ec] ;  /* 0x0000bb00b8b87a20 */ /* 0x000fe40000410000 */
[----:B------:R-:W-:Y:S01]  /*9e50*/  FMUL.FTZ R185, R185, c[0x0][0x2ec] ;  /* 0x0000bb00b9b97a20 */ /* 0x000fe20000410000 */
[----:B------:R3:W4:Y:S01]  /*9e60*/  MUFU.TANH R197, R31 ;  /* 0x0000001f00c57308 */ /* 0x0007220000002400 */
[----:B------:R-:W-:-:S02]  /*9e70*/  FMUL.FTZ R186, R186, c[0x0][0x2ec] ;  /* 0x0000bb00baba7a20 */ /* 0x000fc40000410000 */
[----:B------:R-:W-:Y:S01]  /*9e80*/  FMUL.FTZ R187, R187, c[0x0][0x2ec] ;  /* 0x0000bb00bbbb7a20 */ /* 0x000fe20000410000 */
[----:B------:R-:W-:Y:S04]  /*9e90*/  HMMA.16816.F32.BF16 R140, R4, R142, R192 ;  /* 0x0000008e048c723c */ /* 0x000fe800000418c0 */
[----:B------:R-:W1:Y:S04]  /*9ea0*/  MUFU.TANH R193, R184 ;  /* 0x000000b800c17308 */ /* 0x000e680000002400 */
[----:B------:R-:W-:Y:S01]  /*9eb0*/  HMMA.16816.F32.BF16 R188, R20, R32, R208 ;  /* 0x0000002014bc723c */ /* 0x000fe200000418d0 */
[----:B------:R-:W-:-:S02]  /*9ec0*/  FMUL.FTZ R177, R177, c[0x0][0x2ec] ;  /* 0x0000bb00b1b17a20 */ /* 0x000fc40000410000 */
[----:B------:R-:W-:Y:S01]  /*9ed0*/  FMUL.FTZ R178, R178, c[0x0][0x2ec] ;  /* 0x0000bb00b2b27a20 */ /* 0x000fe20000410000 */
[----:B---3--:R-:W3:Y:S01]  /*9ee0*/  LDSM.16.M88.4 R28, [R219+0x1800] ;  /* 0x00180000db1c783b */ /* 0x008ee20000000200 */
[----:B------:R-:W-:Y:S01]  /*9ef0*/  FMUL.FTZ R179, R179, c[0x0][0x2ec] ;  /* 0x0000bb00b3b37a20 */ /* 0x000fe20000410000 */
[----:B------:R-:W1:Y:S01]  /*9f00*/  MUFU.TANH R192, R185 ;  /* 0x000000b900c07308 */ /* 0x000e620000002400 */
[----:B------:R-:W-:Y:S01]  /*9f10*/  FMUL.FTZ R139, R176, c[0x0][0x2ec] ;  /* 0x0000bb00b08b7a20 */ /* 0x000fe20000410000 */
[----:B------:R-:W-:Y:S01]  /*9f20*/  HMMA.16816.F32.BF16 R20, R20, R34, R228 ;  /* 0x000000221414723c */ /* 0x000fe200000418e4 */
[----:B------:R-:W-:-:S05]  /*9f30*/  DEPBAR.LE SB0, 0x0 ;  /* 0x000080000000791a */ /* 0x000fca0000000000 */
[----:B------:R-:W1:Y:S02]  /*9f40*/  MUFU.TANH R194, R186 ;  /* 0x000000ba00c27308 */ /* 0x000e640000002400 */
[----:B------:R-:W-:Y:S02]  /*9f50*/  FMUL.FTZ R140, R140, c[0x0][0x2ec] ;  /* 0x0000bb008c8c7a20 */ /* 0x000fe40000410000 */
[----:B------:R-:W-:Y:S02]  /*9f60*/  FMUL.FTZ R141, R141, c[0x0][0x2ec] ;  /* 0x0000bb008d8d7a20 */ /* 0x000fe40000410000 */
[----:B------:R-:W-:Y:S02]  /*9f70*/  FMUL.FTZ R142, R142, c[0x0][0x2ec] ;  /* 0x0000bb008e8e7a20 */ /* 0x000fe40000410000 */
[----:B------:R-:W1:Y:S01]  /*9f80*/  MUFU.TANH R184, R177 ;  /* 0x000000b100b87308 */ /* 0x000e620000002400 */
[----:B------:R-:W-:-:S07]  /*9f90*/  FMUL.FTZ R143, R143, c[0x0][0x2ec] ;  /* 0x0000bb008f8f7a20 */ /* 0x000fce0000410000 */
[----:B------:R-:W1:Y:S08]  /*9fa0*/  MUFU.TANH R185, R178 ;  /* 0x000000b200b97308 */ /* 0x000e700000002400 */
[----:B------:R3:W1:Y:S08]  /*9fb0*/  MUFU.TANH R186, R179 ;  /* 0x000000b300ba7308 */ /* 0x0006700000002400 */
[----:B------:R-:W1:Y:S01]  /*9fc0*/  MUFU.TANH R195, R187 ;  /* 0x000000bb00c37308 */ /* 0x000e620000002400 */
[C---:B---3--:R-:W-:Y:S07]  /*9fd0*/  HMMA.16816.F32.BF16 R176, R16.reuse, R28, R180 ;  /* 0x0000001c10b0723c */ /* 0x048fee00000418b4 */
[----:B------:R-:W3:Y:S01]  /*9fe0*/  MUFU.TANH R180, R140 ;  /* 0x0000008c00b47308 */ /* 0x000ee20000002400 */
[----:B------:R-:W-:Y:S07]  /*9ff0*/  HMMA.16816.F32.BF16 R16, R16, R30, R24 ;  /* 0x0000001e1010723c */ /* 0x000fee0000041818 */
[----:B------:R-:W1:Y:S08]  /*a000*/  MUFU.TANH R182, R141 ;  /* 0x0000008d00b67308 */ /* 0x000e700000002400 */
[----:B------:R-:W1:Y:S01]  /*a010*/  MUFU.TANH R183, R142 ;  /* 0x0000008e00b77308 */ /* 0x000e620000002400 */
[----:B------:R-:W-:-:S07]  /*a020*/  FMUL.FTZ R14, R176, c[0x0][0x2ec] ;  /* 0x0000bb00b00e7a20 */ /* 0x000fce0000410000 */
[----:B------:R5:W1:Y:S01]  /*a030*/  MUFU.TANH R187, R143 ;  /* 0x0000008f00bb7308 */ /* 0x000a620000002400 */
[----:B------:R-:W-:Y:S02]  /*a040*/  FMUL.FTZ R33, R177, c[0x0][0x2ec] ;  /* 0x0000bb00b1217a20 */ /* 0x000fe40000410000 */
[----:B------:R-:W-:Y:S02]  /*a050*/  FMUL.FTZ R138, R178, c[0x0][0x2ec] ;  /* 0x0000bb00b28a7a20 */ /* 0x000fe40000410000 */
[----:B------:R-:W-:Y:S02]  /*a060*/  FMUL.FTZ R35, R179, c[0x0][0x2ec] ;  /* 0x0000bb00b3237a20 */ /* 0x000fe40000410000 */
[----:B------:R-:W-:Y:S01]  /*a070*/  FMUL.FTZ R16, R16, c[0x0][0x2ec] ;  /* 0x0000bb0010107a20 */ /* 0x000fe20000410000 */
[----:B------:R-:W1:Y:S01]  /*a080*/  MUFU.TANH R15, R15 ;  /* 0x0000000f000f7308 */ /* 0x000e620000002400 */
[C---:B-----5:R-:W-:Y:S07]  /*a090*/  HMMA.16816.F32.BF16 R140, R4.reuse, R28, R188 ;  /* 0x0000001c048c723c */ /* 0x060fee00000418bc */
[----:B------:R-:W1:Y:S01]  /*a0a0*/  MUFU.TANH R139, R139 ;  /* 0x0000008b008b7308 */ /* 0x000e620000002400 */
[----:B------:R-:W-:Y:S07]  /*a0b0*/  HMMA.16816.F32.BF16 R4, R4, R30, R20 ;  /* 0x0000001e0404723c */ /* 0x000fee0000041814 */
[----:B------:R5:W1:Y:S08]  /*a0c0*/  MUFU.TANH R20, R16 ;  /* 0x0000001000147308 */ /* 0x000a700000002400 */
[----:B------:R-:W1:Y:S01]  /*a0d0*/  MUFU.TANH R14, R14 ;  /* 0x0000000e000e7308 */ /* 0x000e620000002400 */
[----:B------:R-:W-:-:S07]  /*a0e0*/  FMUL.FTZ R133, R140, c[0x0][0x2ec] ;  /* 0x0000bb008c857a20 */ /* 0x000fce0000410000 */
[----:B------:R-:W1:Y:S01]  /*a0f0*/  MUFU.TANH R33, R33 ;  /* 0x0000002100217308 */ /* 0x000e620000002400 */
[----:B-----5:R-:W-:Y:S02]  /*a100*/  FMUL.FTZ R16, R17, c[0x0][0x2ec] ;  /* 0x0000bb0011107a20 */ /* 0x020fe40000410000 */
[----:B------:R-:W-:Y:S02]  /*a110*/  FMUL.FTZ R137, R141, c[0x0][0x2ec] ;  /* 0x0000bb008d897a20 */ /* 0x000fe40000410000 */
[----:B------:R-:W-:Y:S02]  /*a120*/  FMUL.FTZ R17, R18, c[0x0][0x2ec] ;  /* 0x0000bb0012117a20 */ /* 0x000fe40000410000 */
[----:B------:R-:W-:Y:S01]  /*a130*/  FMUL.FTZ R140, R142, c[0x0][0x2ec] ;  /* 0x0000bb008e8c7a20 */ /* 0x000fe20000410000 */
[----:B------:R-:W1:Y:S01]  /*a140*/  MUFU.TANH R138, R138 ;  /* 0x0000008a008a7308 */ /* 0x000e620000002400 */
[----:B------:R-:W-:Y:S02]  /*a150*/  FMUL.FTZ R141, R143, c[0x0][0x2ec] ;  /* 0x0000bb008f8d7a20 */ /* 0x000fe40000410000 */
[----:B------:R-:W-:-:S02]  /*a160*/  FMUL.FTZ R18, R19, c[0x0][0x2ec] ;  /* 0x0000bb0013127a20 */ /* 0x000fc40000410000 */
[----:B------:R-:W-:Y:S02]  /*a170*/  FMUL.FTZ R4, R4, c[0x0][0x2ec] ;  /* 0x0000bb0004047a20 */ /* 0x000fe40000410000 */
[----:B------:R-:W-:Y:S01]  /*a180*/  FMUL.FTZ R5, R5, c[0x0][0x2ec] ;  /* 0x0000bb0005057a20 */ /* 0x000fe20000410000 */
[----:B------:R-:W1:Y:S01]  /*a190*/  MUFU.TANH R35, R35 ;  /* 0x0000002300237308 */ /* 0x000e620000002400 */
[----:B------:R-:W-:Y:S02]  /*a1a0*/  FMUL.FTZ R6, R6, c[0x0][0x2ec] ;  /* 0x0000bb0006067a20 */ /* 0x000fe40000410000 */
[----:B------:R-:W-:-:S05]  /*a1b0*/  FMUL.FTZ R7, R7, c[0x0][0x2ec] ;  /* 0x0000bb0007077a20 */ /* 0x000fca0000410000 */
[----:B------:R-:W1:Y:S08]  /*a1c0*/  MUFU.TANH R133, R133 ;  /* 0x0000008500857308 */ /* 0x000e700000002400 */
[----:B------:R-:W1:Y:S08]  /*a1d0*/  MUFU.TANH R137, R137 ;  /* 0x0000008900897308 */ /* 0x000e700000002400 */
[----:B------:R-:W1:Y:S08]  /*a1e0*/  MUFU.TANH R140, R140 ;  /* 0x0000008c008c7308 */ /* 0x000e700000002400 */
[----:B------:R-:W1:Y:S08]  /*a1f0*/  MUFU.TANH R141, R141 ;  /* 0x0000008d008d7308 */ /* 0x000e700000002400 */
[----:B------:R-:W1:Y:S08]  /*a200*/  MUFU.TANH R16, R16 ;  /* 0x0000001000107308 */ /* 0x000e700000002400 */
[----:B------:R-:W1:Y:S08]  /*a210*/  MUFU.TANH R17, R17 ;  /* 0x0000001100117308 */ /* 0x000e700000002400 */
        /* <DEDUP_REMOVED lines=33> */
.L_x_937:
[----:B--234-:R-:W2:Y:S01]  /*a430*/  S2R R248, SR_TID.X ;  /* 0x0000000000f87919 */ /* 0x01cea20000002100 */
[----:B------:R-:W-:-:S02]  /*a440*/  UIADD3 UR7, UR8, -0x4, URZ ;  /* 0xfffffffc08077890 */ /* 0x000fc4000fffe03f */
[----:B------:R-:W-:-:S04]  /*a450*/  UISETP.GE.AND UP0, UPT, UR8, 0x5, UPT ;  /* 0x000000050800788c */ /* 0x000fc8000bf06270 */
[----:B------:R-:W-:Y:S02]  /*a460*/  MOV R0, UR7 ;  /* 0x0000000700007c02 */ /* 0x000fe40008000f00 */
[----:B--2---:R-:W-:-:S04]  /*a470*/  SHF.L.U32 R248, R248, 0x1, RZ ;  /* 0x00000001f8f87819 */ /* 0x004fc800000006ff */
[----:B------:R-:W-:-:S04]  /*a480*/  LOP3.LUT R248, R248, 0x6, RZ, 0xc0, !PT ;  /* 0x00000006f8f87812 */ /* 0x000fc800078ec0ff */
[----:B------:R-:W-:-:S04]  /*a490*/  LEA R0, R0, R248, 0x5 ;  /* 0x000000f800007211 */ /* 0x000fc800078e28ff */
[C---:B------:R-:W-:Y:S02]  /*a4a0*/  IADD3 R13, R0.reuse, 0x1, RZ ;  /* 0x00000001000d7810 */ /* 0x040fe40007ffe0ff */
[CC--:B------:R-:W-:Y:S02]  /*a4b0*/  ISETP.GE.AND P1, PT, R0.reuse, R9.reuse, PT ;  /* 0x000000090000720c */ /* 0x0c0fe40003f26270 */
[C---:B------:R-:W-:Y:S02]  /*a4c0*/  IADD3 R8, R0.reuse, 0x8, RZ ;  /* 0x0000000800087810 */ /* 0x040fe40007ffe0ff */
[----:B------:R-:W-:Y:S02]  /*a4d0*/  ISETP.GE.AND P0, PT, R13, R9, PT ;  /* 0x000000090d00720c */ /* 0x000fe40003f06270 */
[----:B-1----:R-:W-:Y:S02]  /*a4e0*/  FSEL R15, R15, -INF , !P1 ;  /* 0xff8000000f0f7808 */ /* 0x002fe40004800000 */
        /* <DEDUP_REMOVED lines=8> */
[----:B------:R-:W-:Y:S02]  /*a570*/  ISETP.GE.AND P1, PT, R6, R9, PT ;  /* 0x000000090600720c */ /* 0x000fe40003f26270 */
[----:B------:R-:W-:Y:S02]  /*a580*/  IADD3 R5, R0, 0x11, RZ ;  /* 0x0000001100057810 */ /* 0x000fe40007ffe0ff */
[----:B------:R-:W-:Y:S02]  /*a590*/  FSEL R26, R184, -INF , !P0 ;  /* 0xff800000b81a7808 */ /* 0x000fe40004000000 */
[----:B------:R-:W-:Y:S02]  /*a5a0*/  FMNMX.FTZ R2, R27, R2, !PT ;  /* 0x000000021b027209 */ /* 0x000fe40007810000 */
[----:B------:R-:W-:-:S02]  /*a5b0*/  FSEL R179, R14, -INF , !P1 ;  /* 0xff8000000eb37808 */ /* 0x000fc40004800000 */
[----:B------:R-:W-:Y:S02]  /*a5c0*/  IADD3 R4, R0, 0x18, RZ ;  /* 0x0000001800047810 */ /* 0x000fe40007ffe0ff */
[-C--:B------:R-:W-:Y:S02]  /*a5d0*/  ISETP.GE.AND P0, PT, R5, R9.reuse, PT ;  /* 0x000000090500720c */ /* 0x080fe40003f06270 */
        /* <DEDUP_REMOVED lines=10> */
[C---:B------:R-:W-:Y:S02]  /*a680*/  ISETP.GE.AND P1, PT, R0.reuse, R10, PT ;  /* 0x0000000a0000720c */ /* 0x040fe40003f26270 */
[C---:B------:R-:W-:Y:S02]  /*a690*/  ISETP.GE.AND P5, PT, R0.reuse, R11, PT ;  /* 0x0000000b0000720c */ /* 0x040fe40003fa6270 */
[----:B------:R-:W-:Y:S02]  /*a6a0*/  ISETP.GE.AND P3, PT, R0, R12, PT ;  /* 0x0000000c0000720c */ /* 0x000fe40003f66270 */
[----:B------:R-:W-:Y:S02]  /*a6b0*/  FMNMX.FTZ R0, R181, R14, !PT ;  /* 0x0000000eb5007209 */ /* 0x000fe40007810000 */
[----:B------:R-:W-:Y:S02]  /*a6c0*/  ISETP.GE.AND P0, PT, R13, R10, PT ;  /* 0x0000000a0d00720c */ /* 0x000fe40003f06270 */
[----:B------:R-:W-:Y:S01]  /*a6d0*/  FSEL R16, R198, -INF , !P1 ;  /* 0xff800000c6107808 */ /* 0x000fe20004800000 */
[----:B------:R-:W1:Y:S01]  /*a6e0*/  SHFL.BFLY PT, R14, R0, 0x2, 0x1f ;  /* 0x0c401f00000e7f89 */ /* 0x000e6200000e0000 */
[----:B------:R-:W-:-:S02]  /*a6f0*/  FSEL R25, R197, -INF , !P0 ;  /* 0xff800000c5197808 */ /* 0x000fc40004000000 */
[-C--:B------:R-:W-:Y:S02]  /*a700*/  ISETP.GE.AND P4, PT, R13, R11.reuse, PT ;  /* 0x0000000b0d00720c */ /* 0x080fe40003f86270 */
[C---:B------:R-:W-:Y:S02]  /*a710*/  ISETP.GE.AND P6, PT, R8.reuse, R10, PT ;  /* 0x0000000a0800720c */ /* 0x040fe40003fc6270 */
[C---:B------:R-:W-:Y:S02]  /*a720*/  ISETP.GE.AND P0, PT, R8.reuse, R11, PT ;  /* 0x0000000b0800720c */ /* 0x040fe40003f06270 */
[----:B------:R-:W-:Y:S02]  /*a730*/  ISETP.GE.AND P1, PT, R8, R12, PT ;  /* 0x0000000c0800720c */ /* 0x000fe40003f26270 */
[----:B------:R-:W-:Y:S02]  /*a740*/  FMNMX.FTZ R8, R135, R16, !PT ;  /* 0x0000001087087209 */ /* 0x000fe40007810000 */
[----:B------:R-:W-:-:S02]  /*a750*/  FSEL R23, R192, -INF , !P4 ;  /* 0xff800000c0177808 */ /* 0x000fc40006000000 */
[----:B------:R-:W-:Y:S02]  /*a760*/  ISETP.GE.AND P4, PT, R7, R10, PT ;  /* 0x0000000a0700720c */ /* 0x000fe40003f86270 */
[----:B------:R-:W-:Y:S02]  /*a770*/  FSEL R21, R185, -INF , !P6 ;  /* 0xff800000b9157808 */ /* 0x000fe40007000000 */
[----:B------:R-:W-:Y:S02]  /*a780*/  FMNMX.FTZ R8, R25, R8, !PT ;  /* 0x0000000819087209 */ /* 0x000fe40007810000 */
[----:B------:R-:W-:Y:S02]  /*a790*/  ISETP.GE.AND P6, PT, R6, R10, PT ;  /* 0x0000000a0600720c */ /* 0x000fe40003fc6270 */
[----:B------:R-:W-:Y:S02]  /*a7a0*/  FSEL R24, R186, -INF , !P4 ;  /* 0xff800000ba187808 */ /* 0x000fe40006000000 */
[----:B------:R-:W-:-:S02]  /*a7b0*/  FMNMX.FTZ R8, R21, R8, !PT ;  /* 0x0000000815087209 */ /* 0x000fc40007810000 */
[----:B------:R-:W-:Y:S02]  /*a7c0*/  FSEL R22, R180, -INF , !P0 ;  /* 0xff800000b4167808 */ /* 0x000fe40004000000 */
[----:B------:R-:W-:Y:S02]  /*a7d0*/  ISETP.GE.AND P0, PT, R5, R10, PT ;  /* 0x0000000a0500720c */ /* 0x000fe40003f06270 */
[----:B------:R-:W-:Y:S02]  /*a7e0*/  FSEL R143, R138, -INF , !P6 ;  /* 0xff8000008a8f7808 */ /* 0x000fe40007000000 */
[----:B------:R-:W-:Y:S02]  /*a7f0*/  FMNMX.FTZ R8, R24, R8, !PT ;  /* 0x0000000818087209 */ /* 0x000fe40007810000 */
[----:B------:R-:W-:Y:S02]  /*a800*/  FSEL R142, R35, -INF , !P0 ;  /* 0xff800000238e7808 */ /* 0x000fe40004000000 */
[----:B------:R-:W-:-:S02]  /*a810*/  ISETP.GE.AND P4, PT, R7, R11, PT ;  /* 0x0000000b0700720c */ /* 0x000fc40003f86270 */
[----:B------:R-:W-:Y:S02]  /*a820*/  ISETP.GE.AND P0, PT, R7, R12, PT ;  /* 0x0000000c0700720c */ /* 0x000fe40003f06270 */
[----:B------:R-:W-:Y:S02]  /*a830*/  ISETP.GE.AND P6, PT, R4, R10, PT ;  /* 0x0000000a0400720c */ /* 0x000fe40003fc6270 */
[----:B------:R-:W-:Y:S02]  /*a840*/  FMNMX.FTZ R7, R143, R8, !PT ;  /* 0x000000088f077209 */ /* 0x000fe40007810000 */
[----:B------:R-:W-:Y:S02]  /*a850*/  ISETP.GE.AND P2, PT, R13, R12, PT ;  /* 0x0000000c0d00720c */ /* 0x000fe40003f46270 */
[----:B------:R-:W-:Y:S02]  /*a860*/  FSEL R13, R193, -INF , !P5 ;  /* 0xff800000c10d7808 */ /* 0x000fe40006800000 */
[----:B------:R-:W-:-:S02]  /*a870*/  FSEL R139, R17, -INF , !P6 ;  /* 0xff800000118b7808 */ /* 0x000fc40007000000 */
[----:B------:R-:W-:Y:S02]  /*a880*/  FMNMX.FTZ R8, R142, R7, !PT ;  /* 0x000000078e087209 */ /* 0x000fe40007810000 */
[----:B------:R-:W-:Y:S02]  /*a890*/  ISETP.GE.AND P6, PT, R2, R10, PT ;  /* 0x0000000a0200720c */ /* 0x000fe40003fc6270 */
[----:B-1----:R-:W-:Y:S02]  /*a8a0*/  FMNMX.FTZ R7, R0, R14, !PT ;  /* 0x0000000e00077209 */ /* 0x002fe40007810000 */
[----:B------:R-:W-:Y:S02]  /*a8b0*/  FMNMX.FTZ R0, R134, R13, !PT ;  /* 0x0000000d86007209 */ /* 0x000fe40007810000 */
[----:B------:R-:W-:Y:S01]  /*a8c0*/  FSEL R176, R18, -INF , !P6 ;  /* 0xff80000012b07808 */ /* 0x000fe20007000000 */
[----:B------:R-:W1:Y:S01]  /*a8d0*/  SHFL.BFLY PT, R31, R7, 0x1, 0x1f ;  /* 0x0c201f00071f7f89 */ /* 0x000e6200000e0000 */
[----:B------:R-:W-:-:S02]  /*a8e0*/  FMNMX.FTZ R8, R139, R8, !PT ;  /* 0x000000088b087209 */ /* 0x000fc40007810000 */
[----:B------:R-:W-:Y:S02]  /*a8f0*/  FMNMX.FTZ R14, R23, R0, !PT ;  /* 0x00000000170e7209 */ /* 0x000fe40007810000 */
[----:B------:R-:W-:Y:S02]  /*a900*/  FMNMX.FTZ R0, R176, R8, !PT ;  /* 0x00000008b0007209 */ /* 0x000fe40007810000 */
[-C--:B------:R-:W-:Y:S02]  /*a910*/  ISETP.GE.AND P6, PT, R6, R11.reuse, PT ;  /* 0x0000000b0600720c */ /* 0x080fe40003fc6270 */
[----:B------:R-:W-:Y:S01]  /*a920*/  FSEL R20, R182, -INF , !P4 ;  /* 0xff800000b6147808 */ /* 0x000fe20006000000 */
[----:B------:R-:W2:Y:S01]  /*a930*/  SHFL.BFLY PT, R30, R0, 0x2, 0x1f ;  /* 0x0c401f00001e7f89 */ /* 0x000ea200000e0000 */
[----:B------:R-:W-:Y:S02]  /*a940*/  FMNMX.FTZ R8, R22, R14, !PT ;  /* 0x0000000e16087209 */ /* 0x000fe40007810000 */
[----:B------:R-:W-:-:S02]  /*a950*/  ISETP.GE.AND P5, PT, R5, R11, PT ;  /* 0x0000000b0500720c */ /* 0x000fc40003fa6270 */
[----:B------:R-:W-:Y:S02]  /*a960*/  FSEL R138, R133, -INF , !P6 ;  /* 0xff800000858a7808 */ /* 0x000fe40007000000 */
        /* <DEDUP_REMOVED lines=8> */
[----:B------:R-:W-:Y:S02]  /*a9f0*/  FMNMX.FTZ R29, R137, R8, !PT ;  /* 0x00000008891d7209 */ /* 0x000fe40007810000 */
        /* <DEDUP_REMOVED lines=14> */
[----:B------:R-:W-:Y:S02]  /*aae0*/  ISETP.GE.AND P0, PT, R2, R12, PT ;  /* 0x0000000c0200720c */ /* 0x000fe40003f06270 */
[----:B------:R-:W-:Y:S02]  /*aaf0*/  FSEL R186, R34, -INF , !P1 ;  /* 0xff80000022ba7808 */ /* 0x000fe40004800000 */
[----:B------:R-:W-:Y:S01]  /*ab00*/  FMNMX.FTZ R2, R184, R4, !PT ;  /* 0x00000004b8027209 */ /* 0x000fe20007810000 */
[----:B------:R-:W-:Y:S01]  /*ab10*/  LDSM.16.MT88.4 R32, [R217+0xa000] ;  /* 0x00a00000d920783b */ /* 0x000fe20000004200 */
[----:B------:R-:W-:Y:S02]  /*ab20*/  FMNMX.FTZ R6, R183, R29, !PT ;  /* 0x0000001db7067209 */ /* 0x000fe40007810000 */
[----:B------:R-:W-:Y:S02]  /*ab30*/  FSEL R185, R132, -INF , !P0 ;  /* 0xff80000084b97808 */ /* 0x000fe40004000000 */
[----:B------:R-:W-:Y:S01]  /*ab40*/  FMNMX.FTZ R2, R186, R2, !PT ;  /* 0x00000002ba027209 */ /* 0x000fe20007810000 */
[----:B------:R-:W3:Y:S01]  /*ab50*/  SHFL.BFLY PT, R5, R6, 0x2, 0x1f ;  /* 0x0c401f0006057f89 */ /* 0x000ee200000e0000 */
[----:B-1----:R-:W-:-:S02]  /*ab60*/  FMNMX.FTZ R235, R7, R31, !PT ;  /* 0x0000001f07eb7209 */ /* 0x002fc40007810000 */
[----:B------:R-:W-:Y:S02]  /*ab70*/  FMNMX.FTZ R4, R185, R2, !PT ;  /* 0x00000002b9047209 */ /* 0x000fe40007810000 */
[C---:B------:R-:W-:Y:S01]  /*ab80*/  FSETP.NEU.FTZ.AND P3, PT, R235.reuse, -INF , PT ;  /* 0xff800000eb00780b */ /* 0x040fe20003f7d000 */
[----:B------:R-:W-:Y:S01]  /*ab90*/  FMUL.FTZ R8, R235, c[0x0][0x23c] ;  /* 0x00008f00eb087a20 */ /* 0x000fe20000410000 */
[----:B--2---:R-:W-:Y:S01]  /*aba0*/  FMNMX.FTZ R0, R0, R30, !PT ;  /* 0x0000001e00007209 */ /* 0x004fe20007810000 */
[----:B------:R-:W1:Y:S03]  /*abb0*/  SHFL.BFLY PT, R7, R4, 0x2, 0x1f ;  /* 0x0c401f0004077f89 */ /* 0x000e6600000e0000 */
[----:B------:R-:W-:Y:S01]  /*abc0*/  FSEL R8, R8, RZ, P3 ;  /* 0x000000ff08087208 */ /* 0x000fe20001800000 */
[----:B------:R-:W2:Y:S04]  /*abd0*/  SHFL.BFLY PT, R29, R0, 0x1, 0x1f ;  /* 0x0c201f00001d7f89 */ /* 0x000ea800000e0000 */
[----:B------:R-:W-:-:S02]  /*abe0*/  FFMA.FTZ R15, R15, c[0x0][0x23c], -R8 ;  /* 0x00008f000f0f7a23 */ /* 0x000fc40000010808 */
[--C-:B------:R-:W-:Y:S02]  /*abf0*/  FFMA.FTZ R27, R27, c[0x0][0x23c], -R8.reuse ;  /* 0x00008f001b1b7a23 */ /* 0x100fe40000010808 */
[----:B------:R4:W-:Y:S01]  /*ac00*/  MUFU.EX2 R201, R15 ;  /* 0x0000000f00c97308 */ /* 0x0009e20000000800 */
[--C-:B------:R-:W-:Y:S02]  /*ac10*/  FFMA.FTZ R26, R26, c[0x0][0x23c], -R8.reuse ;  /* 0x00008f001a1a7a23 */ /* 0x100fe40000010808 */
[----:B------:R-:W-:Y:S01]  /*ac20*/  FFMA.FTZ R28, R28, c[0x0][0x23c], -R8 ;  /* 0x00008f001c1c7a23 */ /* 0x000fe20000010808 */
[----:B---3--:R-:W-:-:S04]  /*ac30*/  FMNMX.FTZ R5, R6, R5, !PT ;  /* 0x0000000506057209 */ /* 0x008fc80007810000 */
[----:B------:R-:W-:Y:S01]  /*ac40*/  MUFU.EX2 R199, R27 ;  /* 0x0000001b00c77308 */ /* 0x000fe20000000800 */
[----:B-1----:R-:W-:Y:S01]  /*ac50*/  FMNMX.FTZ R4, R4, R7, !PT ;  /* 0x0000000704047209 */ /* 0x002fe20007810000 */
[----:B----4-:R-:W1:Y:S01]  /*ac60*/  SHFL.BFLY PT, R15, R5, 0x1, 0x1f ;  /* 0x0c201f00050f7f89 */ /* 0x010e6200000e0000 */
[----:B--2---:R-:W-:-:S05]  /*ac70*/  FMNMX.FTZ R234, R0, R29, !PT ;  /* 0x0000001d00ea7209 */ /* 0x004fca0007810000 */
[----:B------:R-:W-:Y:S01]  /*ac80*/  MUFU.EX2 R202, R26 ;  /* 0x0000001a00ca7308 */ /* 0x000fe20000000800 */
[----:B------:R-:W2:Y:S01]  /*ac90*/  SHFL.BFLY PT, R6, R4, 0x1, 0x1f ;  /* 0x0c201f0004067f89 */ /* 0x000ea200000e0000 */
[C---:B------:R-:W-:Y:S01]  /*aca0*/  FSETP.NEU.FTZ.AND P2, PT, R234.reuse, -INF , PT ;  /* 0xff800000ea00780b */ /* 0x040fe20003f5d000 */
[----:B------:R-:W-:-:S05]  /*acb0*/  FMUL.FTZ R2, R234, c[0x0][0x23c] ;  /* 0x00008f00ea027a20 */ /* 0x000fca0000410000 */
[----:B------:R3:W4:Y:S01]  /*acc0*/  MUFU.EX2 R200, R28 ;  /* 0x0000001c00c87308 */ /* 0x0007220000000800 */
[----:B------:R-:W-:-:S05]  /*acd0*/  FSEL R2, R2, RZ, P2 ;  /* 0x000000ff02027208 */ /* 0x000fca0001000000 */
[--C-:B------:R-:W-:Y:S02]  /*ace0*/  FFMA.FTZ R25, R25, c[0x0][0x23c], -R2.reuse ;  /* 0x00008f0019197a23 */ /* 0x100fe40000010802 */
[--C-:B------:R-:W-:Y:S02]  /*acf0*/  FFMA.FTZ R24, R24, c[0x0][0x23c], -R2.reuse ;  /* 0x00008f0018187a23 */ /* 0x100fe40000010802 */
[----:B------:R-:W-:Y:S01]  /*ad00*/  MUFU.EX2 R195, R25 ;  /* 0x0000001900c37308 */ /* 0x000fe20000000800 */
[--C-:B------:R-:W-:Y:S02]  /*ad10*/  FFMA.FTZ R16, R16, c[0x0][0x23c], -R2.reuse ;  /* 0x00008f0010107a23 */ /* 0x100fe40000010802 */
[----:B------:R-:W-:Y:S01]  /*ad20*/  FFMA.FTZ R21, R21, c[0x0][0x23c], -R2 ;  /* 0x00008f0015157a23 */ /* 0x000fe20000010802 */
[----:B-1----:R-:W-:Y:S01]  /*ad30*/  FMNMX.FTZ R233, R5, R15, !PT ;  /* 0x0000000f05e97209 */ /* 0x002fe20007810000 */
[----:B---3--:R-:W-:Y:S03]  /*ad40*/  LDSM.16.MT88.4 R28, [R215+0xa000] ;  /* 0x00a00000d71c783b */ /* 0x008fe60000004200 */
[C---:B------:R-:W-:Y:S01]  /*ad50*/  FSETP.NEU.FTZ.AND P1, PT, R233.reuse, -INF , PT ;  /* 0xff800000e900780b */ /* 0x040fe20003f3d000 */
[----:B------:R-:W-:Y:S01]  /*ad60*/  FMUL.FTZ R0, R233, c[0x0][0x23c] ;  /* 0x00008f00e9007a20 */ /* 0x000fe20000410000 */
[----:B--2---:R-:W-:Y:S01]  /*ad70*/  FMNMX.FTZ R232, R4, R6, !PT ;  /* 0x0000000604e87209 */ /* 0x004fe20007810000 */
[----:B------:R1:W-:Y:S01]  /*ad80*/  MUFU.EX2 R198, R24 ;  /* 0x0000001800c67308 */ /* 0x0003e20000000800 */
[----:B------:R-:W-:-:S02]  /*ad90*/  FSEL R4, R235, RZ, P3 ;  /* 0x000000ffeb047208 */ /* 0x000fc40001800000 */
[----:B------:R-:W-:Y:S02]  /*ada0*/  FSEL R0, R0, RZ, P1 ;  /* 0x000000ff00007208 */ /* 0x000fe40000800000 */
[----:B------:R-:W-:Y:S01]  /*adb0*/  FSEL R6, R233, RZ, P1 ;  /* 0x000000ffe9067208 */ /* 0x000fe20000800000 */
[----:B------:R-:W-:Y:S01]  /*adc0*/  FADD.FTZ R5, R136, -R4 ;  /* 0x8000000488057221 */ /* 0x000fe20000010000 */
[----:B------:R-:W-:Y:S01]  /*add0*/  FSEL R4, R234, RZ, P2 ;  /* 0x000000ffea047208 */ /* 0x000fe20001000000 */
[--C-:B------:R-:W-:Y:S01]  /*ade0*/  FFMA.FTZ R20, R20, c[0x0][0x23c], -R0.reuse ;  /* 0x00008f0014147a23 */ /* 0x100fe20000010800 */
[----:B------:R-:W-:Y:S01]  /*adf0*/  FSETP.NEU.FTZ.AND P0, PT, R232, -INF , PT ;  /* 0xff800000e800780b */ /* 0x000fe20003f1d000 */
[----:B------:R-:W-:Y:S01]  /*ae00*/  FMUL.FTZ R5, R5, c[0x0][0x23c] ;  /* 0x00008f0005057a20 */ /* 0x000fe20000410000 */
[----:B------:R4:W-:Y:S01]  /*ae10*/  MUFU.EX2 R196, R16 ;  /* 0x0000001000c47308 */ /* 0x0009e20000000800 */
[----:B------:R-:W-:Y:S02]  /*ae20*/  FFMA.FTZ R13, R13, c[0x0][0x23c], -R0 ;  /* 0x00008f000d0d7a23 */ /* 0x000fe40000010800 */
[----:B------:R-:W-:Y:S01]  /*ae30*/  FADD.FTZ R4, R135, -R4 ;  /* 0x8000000487047221 */ /* 0x000fe20000010000 */
[----:B-1----:R-:W1:Y:S01]  /*ae40*/  LDSM.16.MT88.4 R24, [R213+0xa000] ;  /* 0x00a00000d518783b */ /* 0x002e620000004200 */
[----:B------:R-:W-:-:S03]  /*ae50*/  FFMA.FTZ R23, R23, c[0x0][0x23c], -R0 ;  /* 0x00008f0017177a23 */ /* 0x000fc60000010800 */
[----:B------:R-:W-:Y:S01]  /*ae60*/  MUFU.EX2 R194, R20 ;  /* 0x0000001400c27308 */ /* 0x000fe20000000800 */
[----:B------:R-:W-:Y:S01]  /*ae70*/  FMUL.FTZ R15, R4, c[0x0][0x23c] ;  /* 0x00008f00040f7a20 */ /* 0x000fe20000410000 */
[----:B------:R-:W-:Y:S01]  /*ae80*/  FSEL R4, R232, RZ, P0 ;  /* 0x000000ffe8047208 */ /* 0x000fe20000000000 */
[----:B------:R-:W-:-:S04]  /*ae90*/  FFMA.FTZ R22, R22, c[0x0][0x23c], -R0 ;  /* 0x00008f0016167a23 */ /* 0x000fc80000010800 */
[----:B------:R-:W-:Y:S01]  /*aea0*/  FADD.FTZ R3, R3, -R4 ;  /* 0x8000000403037221 */ /* 0x000fe20000010000 */
[----:B------:R2:W3:Y:S01]  /*aeb0*/  MUFU.EX2 R20, R5 ;  /* 0x0000000500147308 */ /* 0x0004e20000000800 */
[----:B----4-:R-:W-:Y:S02]  /*aec0*/  F2FP.BF16.PACK_AB R16, R200, R201 ;  /* 0x000000c9c810723e */ /* 0x010fe400000010ff */
[----:B------:R-:W-:-:S05]  /*aed0*/  FMUL.FTZ R3, R3, c[0x0][0x23c] ;  /* 0x00008f0003037a20 */ /* 0x000fca0000410000 */
[----:B------:R4:W-:Y:S01]  /*aee0*/  MUFU.EX2 R192, R13 ;  /* 0x0000000d00c07308 */ /* 0x0009e20000000800 */
[----:B--2---:R-:W-:-:S07]  /*aef0*/  FADD.FTZ R5, R134, -R6 ;  /* 0x8000000686057221 */ /* 0x004fce0000010000 */
[----:B------:R-:W-:Y:S01]  /*af00*/  MUFU.EX2 R197, R21 ;  /* 0x0000001500c57308 */ /* 0x000fe20000000800 */
[----:B------:R-:W2:Y:S01]  /*af10*/  LDSM.16.MT88.4 R132, [R218+0xa000] ;  /* 0x00a00000da84783b */ /* 0x000ea20000004200 */
[-C--:B---3--:R-:W-:Y:S02]  /*af20*/  FMUL.FTZ R148, R148, R20.reuse ;  /* 0x0000001494947220 */ /* 0x088fe40000410000 */
[----:B------:R-:W-:Y:S02]  /*af30*/  FMUL.FTZ R5, R5, c[0x0][0x23c] ;  /* 0x00008f0005057a20 */ /* 0x000fe40000410000 */
[-C--:B------:R-:W-:Y:S02]  /*af40*/  FMUL.FTZ R149, R149, R20.reuse ;  /* 0x0000001495957220 */ /* 0x080fe40000410000 */
[----:B----4-:R-:W-:Y:S01]  /*af50*/  FMUL.FTZ R13, R232, c[0x0][0x23c] ;  /* 0x00008f00e80d7a20 */ /* 0x010fe20000410000 */
[----:B------:R-:W3:Y:S01]  /*af60*/  MUFU.EX2 R191, R23 ;  /* 0x0000001700bf7308 */ /* 0x000ee20000000800 */
[----:B------:R-:W-:-:S02]  /*af70*/  FMUL.FTZ R156, R156, R20 ;  /* 0x000000149c9c7220 */ /* 0x000fc40000410000 */
[-C--:B------:R-:W-:Y:S01]  /*af80*/  FMUL.FTZ R157, R157, R20.reuse ;  /* 0x000000149d9d7220 */ /* 0x080fe20000410000 */
[----:B------:R-:W-:Y:S01]  /*af90*/  FSEL R13, R13, RZ, P0 ;  /* 0x000000ff0d0d7208 */ /* 0x000fe20000000000 */
[-C--:B------:R-:W-:Y:S01]  /*afa0*/  FMUL.FTZ R160, R160, R20.reuse ;  /* 0x00000014a0a07220 */ /* 0x080fe20000410000 */
[----:B------:R-:W-:Y:S01]  /*afb0*/  PLOP3.LUT P0, PT, PT, PT, UP0, 0x80, 0x0 ;  /* 0x000000000000781c */ /* 0x000fe20003f0f008 */
[----:B------:R-:W-:Y:S01]  /*afc0*/  FMUL.FTZ R161, R161, R20 ;  /* 0x00000014a1a17220 */ /* 0x000fe20000410000 */
[----:B------:R-:W4:Y:S01]  /*afd0*/  MUFU.EX2 R193, R22 ;  /* 0x0000001600c17308 */ /* 0x000f220000000800 */
[--C-:B------:R-:W-:Y:S02]  /*afe0*/  FFMA.FTZ R14, R14, c[0x0][0x23c], -R13.reuse ;  /* 0x00008f000e0e7a23 */ /* 0x100fe4000001080d */
[--C-:B------:R-:W-:Y:S02]  /*aff0*/  FFMA.FTZ R19, R19, c[0x0][0x23c], -R13.reuse ;  /* 0x00008f0013137a23 */ /* 0x100fe4000001080d */
[----:B------:R-:W-:-:S02]  /*b000*/  FFMA.FTZ R18, R18, c[0x0][0x23c], -R13 ;  /* 0x00008f0012127a23 */ /* 0x000fc4000001080d */
[----:B------:R-:W-:Y:S01]  /*b010*/  FFMA.FTZ R17, R17, c[0x0][0x23c], -R13 ;  /* 0x00008f0011117a23 */ /* 0x000fe2000001080d */
[----:B------:R-:W-:Y:S01]  /*b020*/  MUFU.EX2 R187, R14 ;  /* 0x0000000e00bb7308 */ /* 0x000fe20000000800 */
[----:B---3--:R-:W-:Y:S01]  /*b030*/  F2FP.BF16.PACK_AB R4, R191, R192 ;  /* 0x000000c0bf04723e */ /* 0x008fe200000010ff */
[-C--:B------:R-:W-:Y:S02]  /*b040*/  FMUL.FTZ R64, R64, R20.reuse ;  /* 0x0000001440407220 */ /* 0x080fe40000410000 */
[-C--:B------:R-:W-:Y:S02]  /*b050*/  FMUL.FTZ R65, R65, R20.reuse ;  /* 0x0000001441417220 */ /* 0x080fe40000410000 */
[-C--:B------:R-:W-:Y:S02]  /*b060*/  FMUL.FTZ R36, R36, R20.reuse ;  /* 0x0000001424247220 */ /* 0x080fe40000410000 */
[----:B------:R3:W-:Y:S01]  /*b070*/  MUFU.EX2 R188, R19 ;  /* 0x0000001300bc7308 */ /* 0x0007e20000000800 */
[----:B----4-:R-:W-:Y:S01]  /*b080*/  F2FP.BF16.PACK_AB R6, R194, R193 ;  /* 0x000000c1c206723e */ /* 0x010fe200000010ff */
[----:B------:R-:W-:-:S02]  /*b090*/  FMUL.FTZ R37, R37, R20 ;  /* 0x0000001425257220 */ /* 0x000fc40000410000 */
[-C--:B------:R-:W-:Y:S02]  /*b0a0*/  FMUL.FTZ R172, R172, R20.reuse ;  /* 0x00000014acac7220 */ /* 0x080fe40000410000 */
[-C--:B------:R-:W-:Y:S02]  /*b0b0*/  FMUL.FTZ R173, R173, R20.reuse ;  /* 0x00000014adad7220 */ /* 0x080fe40000410000 */
[----:B------:R4:W-:Y:S01]  /*b0c0*/  MUFU.EX2 R190, R18 ;  /* 0x0000001200be7308 */ /* 0x0009e20000000800 */
[-C--:B------:R-:W-:Y:S02]  /*b0d0*/  FMUL.FTZ R52, R52, R20.reuse ;  /* 0x0000001434347220 */ /* 0x080fe40000410000 */
[-C--:B------:R-:W-:Y:S02]  /*b0e0*/  FMUL.FTZ R53, R53, R20.reuse ;  /* 0x0000001435357220 */ /* 0x080fe40000410000 */
[-C--:B------:R-:W-:Y:S02]  /*b0f0*/  FMUL.FTZ R68, R68, R20.reuse ;  /* 0x0000001444447220 */ /* 0x080fe40000410000 */
[-C--:B------:R-:W-:Y:S01]  /*b100*/  FMUL.FTZ R69, R69, R20.reuse ;  /* 0x0000001445457220 */ /* 0x080fe20000410000 */
[----:B------:R5:W1:Y:S01]  /*b110*/  MUFU.EX2 R189, R17 ;  /* 0x0000001100bd7308 */ /* 0x000a620000000800 */
[----:B---3--:R-:W-:Y:S01]  /*b120*/  F2FP.BF16.PACK_AB R19, R198, R197 ;  /* 0x000000c5c613723e */ /* 0x008fe200000010ff */
[----:B------:R-:W-:-:S02]  /*b130*/  FMUL.FTZ R80, R80, R20 ;  /* 0x0000001450507220 */ /* 0x000fc40000410000 */
[-C--:B------:R-:W-:Y:S02]  /*b140*/  FMUL.FTZ R81, R81, R20.reuse ;  /* 0x0000001451517220 */ /* 0x080fe40000410000 */
[-C--:B------:R-:W-:Y:S02]  /*b150*/  FMUL.FTZ R48, R48, R20.reuse ;  /* 0x0000001430307220 */ /* 0x080fe40000410000 */
[----:B------:R-:W3:Y:S01]  /*b160*/  MUFU.EX2 R15, R15 ;  /* 0x0000000f000f7308 */ /* 0x000ee20000000800 */
[----:B----4-:R-:W-:Y:S01]  /*b170*/  F2FP.BF16.PACK_AB R18, R202, R199 ;  /* 0x000000c7ca12723e */ /* 0x010fe200000010ff */
[-C--:B------:R-:W-:Y:S02]  /*b180*/  FMUL.FTZ R49, R49, R20.reuse ;  /* 0x0000001431317220 */ /* 0x080fe40000410000 */
[-C--:B------:R-:W-:Y:S02]  /*b190*/  FMUL.FTZ R84, R84, R20.reuse ;  /* 0x0000001454547220 */ /* 0x080fe40000410000 */
[----:B------:R-:W-:-:S02]  /*b1a0*/  FMUL.FTZ R85, R85, R20 ;  /* 0x0000001455557220 */ /* 0x000fc40000410000 */
[----:B------:R4:W2:Y:S01]  /*b1b0*/  MUFU.EX2 R14, R5 ;  /* 0x00000005000e7308 */ /* 0x0008a20000000800 */
[----:B-----5:R-:W-:Y:S01]  /*b1c0*/  F2FP.BF16.PACK_AB R17, R195, R196 ;  /* 0x000000c4c311723e */ /* 0x020fe200000010ff */
[----:B------:R-:W-:Y:S01]  /*b1d0*/  FMUL.FTZ R96, R96, R20 ;  /* 0x0000001460607220 */ /* 0x000fe20000410000 */
[----:B-1----:R-:W-:Y:S01]  /*b1e0*/  F2FP.BF16.PACK_AB R7, R189, R190 ;  /* 0x000000bebd07723e */ /* 0x002fe200000010ff */
[-C--:B------:R-:W-:Y:S02]  /*b1f0*/  FMUL.FTZ R97, R97, R20.reuse ;  /* 0x0000001461617220 */ /* 0x080fe40000410000 */
[----:B------:R-:W-:Y:S02]  /*b200*/  FMUL.FTZ R116, R116, R20 ;  /* 0x0000001474747220 */ /* 0x000fe40000410000 */
[----:B------:R-:W1:Y:S01]  /*b210*/  MUFU.EX2 R3, R3 ;  /* 0x0000000300037308 */ /* 0x000e620000000800 */
[-C--:B---3--:R-:W-:Y:S02]  /*b220*/  FMUL.FTZ R150, R150, R15.reuse ;  /* 0x0000000f96967220 */ /* 0x088fe40000410000 */
[----:B------:R-:W-:-:S02]  /*b230*/  FMUL.FTZ R151, R151, R15 ;  /* 0x0000000f97977220 */ /* 0x000fc40000410000 */
[-C--:B------:R-:W-:Y:S02]  /*b240*/  FMUL.FTZ R158, R158, R15.reuse ;  /* 0x0000000f9e9e7220 */ /* 0x080fe40000410000 */
[----:B------:R-:W-:Y:S01]  /*b250*/  FMUL.FTZ R159, R159, R15 ;  /* 0x0000000f9f9f7220 */ /* 0x000fe20000410000 */
[----:B----4-:R-:W-:Y:S01]  /*b260*/  F2FP.BF16.PACK_AB R5, R188, R187 ;  /* 0x000000bbbc05723e */ /* 0x010fe200000010ff */
[-C--:B--2---:R-:W-:Y:S01]  /*b270*/  FMUL.FTZ R144, R144, R14.reuse ;  /* 0x0000000e90907220 */ /* 0x084fe20000410000 */
[----:B------:R-:W-:Y:S01]  /*b280*/  HMMA.16816.F32.BF16 R148, R16, R24, R148 ;  /* 0x000000181094723c */ /* 0x000fe20000041894 */
[-C--:B------:R-:W-:Y:S02]  /*b290*/  FMUL.FTZ R145, R145, R14.reuse ;  /* 0x0000000e91917220 */ /* 0x080fe40000410000 */
[-C--:B------:R-:W-:Y:S02]  /*b2a0*/  FMUL.FTZ R152, R152, R14.reuse ;  /* 0x0000000e98987220 */ /* 0x080fe40000410000 */
[----:B------:R-:W-:-:S02]  /*b2b0*/  FMUL.FTZ R153, R153, R14 ;  /* 0x0000000e99997220 */ /* 0x000fc40000410000 */
        /* <DEDUP_REMOVED lines=18> */
[----:B------:R-:W1:Y:S01]  /*b3e0*/  LDSM.16.MT88.4 R40, [R213+0xb000] ;  /* 0x00b00000d528783b */ /* 0x000e620000004200 */
[----:B------:R-:W-:Y:S01]  /*b3f0*/  FMUL.FTZ R164, R164, R14 ;  /* 0x0000000ea4a47220 */ /* 0x000fe20000410000 */
[----:B------:R-:W-:Y:S01]  /*b400*/  MOV R136, R204 ;  /* 0x000000cc00887202 */ /* 0x000fe20000000f00 */
[----:B------:R-:W-:Y:S01]  /*b410*/  FMUL.FTZ R165, R165, R14 ;  /* 0x0000000ea5a57220 */ /* 0x000fe20000410000 */
[----:B------:R-:W-:Y:S01]  /*b420*/  MOV R23, R205 ;  /* 0x000000cd00177202 */ /* 0x000fe20000000f00 */
[-C--:B------:R-:W-:Y:S01]  /*b430*/  FMUL.FTZ R166, R166, R3.reuse ;  /* 0x00000003a6a67220 */ /* 0x080fe20000410000 */
[----:B------:R-:W-:Y:S01]  /*b440*/  HMMA.16816.F32.BF16 R160, R16, R28, R160 ;  /* 0x0000001c10a0723c */ /* 0x000fe200000418a0 */
[----:B------:R-:W-:Y:S01]  /*b450*/  FMUL.FTZ R167, R167, R3 ;  /* 0x00000003a7a77220 */ /* 0x000fe20000410000 */
[----:B------:R-:W-:Y:S01]  /*b460*/  MOV R22, R206 ;  /* 0x000000ce00167202 */ /* 0x000fe20000000f00 */
[-C--:B------:R-:W-:Y:S01]  /*b470*/  FMUL.FTZ R56, R56, R14.reuse ;  /* 0x0000000e38387220 */ /* 0x080fe20000410000 */
[----:B------:R-:W-:Y:S01]  /*b480*/  MOV R21, R207 ;  /* 0x000000cf00157202 */ /* 0x000fe20000000f00 */
[----:B------:R-:W-:-:S02]  /*b490*/  FMUL.FTZ R57, R57, R14 ;  /* 0x0000000e39397220 */ /* 0x000fc40000410000 */
[-C--:B------:R-:W-:Y:S01]  /*b4a0*/  FMUL.FTZ R58, R58, R3.reuse ;  /* 0x000000033a3a7220 */ /* 0x080fe20000410000 */
[C---:B------:R-:W-:Y:S01]  /*b4b0*/  HMMA.16816.F32.BF16 R164, R4.reuse, R28, R164 ;  /* 0x0000001c04a4723c */ /* 0x040fe200000418a4 */
[-C--:B------:R-:W-:Y:S02]  /*b4c0*/  FMUL.FTZ R59, R59, R3.reuse ;  /* 0x000000033b3b7220 */ /* 0x080fe40000410000 */
[-C--:B------:R-:W-:Y:S02]  /*b4d0*/  FMUL.FTZ R168, R168, R14.reuse ;  /* 0x0000000ea8a87220 */ /* 0x080fe40000410000 */
[----:B------:R-:W-:Y:S02]  /*b4e0*/  FMUL.FTZ R169, R169, R14 ;  /* 0x0000000ea9a97220 */ /* 0x000fe40000410000 */
[----:B------:R-:W-:Y:S01]  /*b4f0*/  FMUL.FTZ R170, R170, R3 ;  /* 0x00000003aaaa7220 */ /* 0x000fe20000410000 */
[----:B------:R-:W-:Y:S01]  /*b500*/  MOV R159, R24 ;  /* 0x00000018009f7202 */ /* 0x000fe20000000f00 */
[----:B------:R-:W-:Y:S01]  /*b510*/  HMMA.16816.F32.BF16 R244, R4, R32, R56 ;  /* 0x0000002004f4723c */ /* 0x000fe20000041838 */
[----:B------:R-:W-:Y:S01]  /*b520*/  MOV R158, R25 ;  /* 0x00000019009e7202 */ /* 0x000fe20000000f00 */
[----:B------:R-:W-:Y:S01]  /*b530*/  LDSM.16.MT88.4 R56, [R218+0xb000] ;  /* 0x00b00000da38783b */ /* 0x000fe20000004200 */
[----:B------:R-:W-:Y:S01]  /*b540*/  MOV R157, R26 ;  /* 0x0000001a009d7202 */ /* 0x000fe20000000f00 */
[----:B------:R-:W-:Y:S01]  /*b550*/  FMUL.FTZ R171, R171, R3 ;  /* 0x00000003abab7220 */ /* 0x000fe20000410000 */
[----:B------:R-:W-:Y:S01]  /*b560*/  MOV R156, R27 ;  /* 0x0000001b009c7202 */ /* 0x000fe20000000f00 */
[----:B------:R-:W-:-:S02]  /*b570*/  FMUL.FTZ R60, R60, R14 ;  /* 0x0000000e3c3c7220 */ /* 0x000fc40000410000 */
[C---:B------:R-:W-:Y:S01]  /*b580*/  HMMA.16816.F32.BF16 R24, R4.reuse, R134, R44 ;  /* 0x000000860418723c */ /* 0x040fe2000004182c */
[----:B------:R-:W2:Y:S01]  /*b590*/  LDSM.16.MT88.4 R44, [R215+0xb000] ;  /* 0x00b00000d72c783b */ /* 0x000ea20000004200 */
[-C--:B------:R-:W-:Y:S02]  /*b5a0*/  FMUL.FTZ R61, R61, R14.reuse ;  /* 0x0000000e3d3d7220 */ /* 0x080fe40000410000 */
[-C--:B------:R-:W-:Y:S02]  /*b5b0*/  FMUL.FTZ R72, R72, R14.reuse ;  /* 0x0000000e48487220 */ /* 0x080fe40000410000 */
        /* <DEDUP_REMOVED lines=12> */
[----:B------:R-:W-:Y:S01]  /*b680*/  FMUL.FTZ R88, R88, R14 ;  /* 0x0000000e58587220 */ /* 0x000fe20000410000 */
[----:B------:R-:W-:Y:S01]  /*b690*/  MOV R29, R26 ;  /* 0x0000001a001d7202 */ /* 0x000fe20000000f00 */
[----:B------:R-:W-:Y:S01]  /*b6a0*/  FMUL.FTZ R89, R89, R14 ;  /* 0x0000000e59597220 */ /* 0x000fe20000410000 */
[----:B------:R-:W-:Y:S01]  /*b6b0*/  MOV R28, R24 ;  /* 0x00000018001c7202 */ /* 0x000fe20000000f00 */
[----:B------:R-:W-:Y:S01]  /*b6c0*/  FMUL.FTZ R90, R90, R3 ;  /* 0x000000035a5a7220 */ /* 0x000fe20000410000 */
[----:B------:R-:W-:Y:S01]  /*b6d0*/  MOV R203, R27 ;  /* 0x0000001b00cb7202 */ /* 0x000fe20000000f00 */
[----:B------:R-:W-:Y:S01]  /*b6e0*/  FMUL.FTZ R91, R91, R3 ;  /* 0x000000035b5b7220 */ /* 0x000fe20000410000 */
[----:B------:R-:W3:Y:S01]  /*b6f0*/  LDSM.16.MT88.4 R24, [R217+0xb000] ;  /* 0x00b00000d918783b */ /* 0x000ee20000004200 */
        /* <DEDUP_REMOVED lines=30> */
[-C--:B------:R-:W-:Y:S01]  /*b8e0*/  FMUL.FTZ R174, R174, R15.reuse ;  /* 0x0000000faeae7220 */ /* 0x080fe20000410000 */
[----:B---3--:R-:W-:Y:S01]  /*b8f0*/  HMMA.16816.F32.BF16 R120, R4, R24, R120 ;  /* 0x000000180478723c */ /* 0x008fe20000041878 */
        /* <DEDUP_REMOVED lines=8> */
[----:B------:R-:W-:Y:S01]  /*b980*/  FFMA.FTZ R4, R179, c[0x0][0x23c], -R8 ;  /* 0x00008f00b3047a23 */ /* 0x000fe20000010808 */
[C---:B------:R-:W-:Y:S01]  /*b990*/  HMMA.16816.F32.BF16 R204, R16.reuse, R34, R64 ;  /* 0x0000002210cc723c */ /* 0x040fe20000041840 */
[----:B------:R-:W-:Y:S01]  /*b9a0*/  MOV R127, R29 ;  /* 0x0000001d007f7202 */ /* 0x000fe20000000f00 */
[-C--:B------:R-:W-:Y:S01]  /*b9b0*/  FMUL.FTZ R50, R50, R15.reuse ;  /* 0x0000000f32327220 */ /* 0x080fe20000410000 */
[----:B------:R1:W-:Y:S01]  /*b9c0*/  MUFU.EX2 R34, R4 ;  /* 0x0000000400227308 */ /* 0x0003e20000000800 */
[-C--:B------:R-:W-:Y:S01]  /*b9d0*/  FMUL.FTZ R51, R51, R15.reuse ;  /* 0x0000000f33337220 */ /* 0x080fe20000410000 */
[----:B------:R-:W-:Y:S01]  /*b9e0*/  MOV R125, R28 ;  /* 0x0000001c007d7202 */ /* 0x000fe20000000f00 */
[-C--:B------:R-:W-:Y:S01]  /*b9f0*/  FMUL.FTZ R86, R86, R15.reuse ;  /* 0x0000000f56567220 */ /* 0x080fe20000410000 */
[----:B------:R-:W-:Y:S01]  /*ba00*/  MOV R126, R140 ;  /* 0x0000008c007e7202 */ /* 0x000fe20000000f00 */
[----:B------:R-:W-:Y:S01]  /*ba10*/  HMMA.16816.F32.BF16 R36, R16, R132, R36 ;  /* 0x000000841024723c */ /* 0x000fe20000041824 */
[-C--:B------:R-:W-:Y:S01]  /*ba20*/  FMUL.FTZ R87, R87, R15.reuse ;  /* 0x0000000f57577220 */ /* 0x080fe20000410000 */
[----:B------:R-:W-:Y:S01]  /*ba30*/  LDSM.16.MT88.4 R64, [R217+0xa800] ;  /* 0x00a80000d940783b */ /* 0x000fe20000004200 */
[----:B------:R-:W-:-:S02]  /*ba40*/  FMUL.FTZ R98, R98, R15 ;  /* 0x0000000f62627220 */ /* 0x000fc40000410000 */
[-C--:B------:R-:W-:Y:S02]  /*ba50*/  FMUL.FTZ R99, R99, R15.reuse ;  /* 0x0000000f63637220 */ /* 0x080fe40000410000 */
[-C--:B------:R-:W-:Y:S01]  /*ba60*/  FMUL.FTZ R117, R117, R20.reuse ;  /* 0x0000001475757220 */ /* 0x080fe20000410000 */
[C---:B------:R-:W-:Y:S01]  /*ba70*/  HMMA.16816.F32.BF16 R228, R16.reuse, R30, R172 ;  /* 0x0000001e10e4723c */ /* 0x040fe200000418ac */
[-C--:B------:R-:W-:Y:S01]  /*ba80*/  FMUL.FTZ R118, R118, R15.reuse ;  /* 0x0000000f76767220 */ /* 0x080fe20000410000 */
[----:B------:R-:W2:Y:S01]  /*ba90*/  LDSM.16.MT88.4 R172, [R215+0xa800] ;  /* 0x00a80000d7ac783b */ /* 0x000ea20000004200 */
[----:B-1----:R-:W-:Y:S02]  /*baa0*/  FFMA.FTZ R4, R178, c[0x0][0x23c], -R8 ;  /* 0x00008f00b2047a23 */ /* 0x002fe40000010808 */
[----:B------:R-:W-:Y:S02]  /*bab0*/  FMUL.FTZ R119, R119, R15 ;  /* 0x0000000f77777220 */ /* 0x000fe40000410000 */
[----:B------:R1:W3:Y:S01]  /*bac0*/  MUFU.EX2 R132, R4 ;  /* 0x0000000400847308 */ /* 0x0002e20000000800 */
        /* <DEDUP_REMOVED lines=9> */
[--C-:B-1----:R-:W-:Y:S01]  /*bb60*/  FFMA.FTZ R4, R177, c[0x0][0x23c], -R8.reuse ;  /* 0x00008f00b1047a23 */ /* 0x102fe20000010808 */
[----:B------:R-:W-:Y:S01]  /*bb70*/  MOV R40, R159 ;  /* 0x0000009f00287202 */ /* 0x000fe20000000f00 */
[C---:B------:R-:W-:Y:S01]  /*bb80*/  HMMA.16816.F32.BF16 R208, R16.reuse, R134, R48 ;  /* 0x0000008610d0723c */ /* 0x040fe20000041830 */
[----:B------:R-:W-:Y:S01]  /*bb90*/  MOV R41, R158 ;  /* 0x0000009e00297202 */ /* 0x000fe20000000f00 */
[----:B------:R1:W-:Y:S01]  /*bba0*/  MUFU.EX2 R133, R4 ;  /* 0x0000000400857308 */ /* 0x0003e20000000800 */
[----:B------:R-:W-:Y:S02]  /*bbb0*/  FMUL.FTZ R115, R115, R15 ;  /* 0x0000000f73737220 */ /* 0x000fe40000410000 */
[----:B------:R-:W-:Y:S02]  /*bbc0*/  FMUL.FTZ R100, R100, R20 ;  /* 0x0000001464647220 */ /* 0x000fe40000410000 */
        /* <DEDUP_REMOVED lines=9> */
[C---:B------:R-:W-:Y:S01]  /*bc60*/  HMMA.16816.F32.BF16 R116, R16.reuse, R24, R116 ;  /* 0x000000181074723c */ /* 0x040fe20000041874 */
[----:B------:R-:W-:Y:S01]  /*bc70*/  MOV R45, R126 ;  /* 0x0000007e002d7202 */ /* 0x000fe20000000f00 */
[----:B-1----:R-:W-:Y:S01]  /*bc80*/  FFMA.FTZ R4, R181, c[0x0][0x23c], -R8 ;  /* 0x00008f00b5047a23 */ /* 0x002fe20000010808 */
[----:B------:R-:W-:Y:S01]  /*bc90*/  MOV R135, R234 ;  /* 0x000000ea00877202 */ /* 0x000fe20000000f00 */
[----:B------:R-:W-:Y:S01]  /*bca0*/  FFMA.FTZ R3, R249, R3, R187 ;  /* 0x00000003f9037223 */ /* 0x000fe200000100bb */
[----:B------:R-:W-:Y:S01]  /*bcb0*/  MOV R134, R233 ;  /* 0x000000e900867202 */ /* 0x000fe20000000f00 */
[----:B------:R1:W4:Y:S02]  /*bcc0*/  MUFU.EX2 R35, R4 ;  /* 0x0000000400237308 */ /* 0x0003240000000800 */
[C---:B------:R-:W-:Y:S07]  /*bcd0*/  HMMA.16816.F32.BF16 R24, R16.reuse, R26, R128 ;  /* 0x0000001a1018723c */ /* 0x040fee0000041880 */
[----:B---3--:R-:W-:Y:S01]  /*bce0*/  F2FP.BF16.PACK_AB R128, R132, R34 ;  /* 0x000000228480723e */ /* 0x008fe200000010ff */
[----:B------:R-:W-:Y:S01]  /*bcf0*/  HMMA.16816.F32.BF16 R100, R16, R56, R100 ;  /* 0x000000381064723c */ /* 0x000fe20000041864 */
[----:B-1----:R-:W-:Y:S01]  /*bd00*/  FFMA.FTZ R4, R143, c[0x0][0x23c], -R2 ;  /* 0x00008f008f047a23 */ /* 0x002fe20000010802 */
[----:B----4-:R-:W-:-:S03]  /*bd10*/  F2FP.BF16.PACK_AB R130, R35, R133 ;  /* 0x000000852382723e */ /* 0x010fc600000010ff */
[----:B------:R1:W-:Y:S02]  /*bd20*/  MUFU.EX2 R30, R4 ;  /* 0x00000004001e7308 */ /* 0x0003e40000000800 */
[----:B-1----:R-:W-:Y:S02]  /*bd30*/  FFMA.FTZ R4, R142, c[0x0][0x23c], -R2 ;  /* 0x00008f008e047a23 */ /* 0x002fe40000010802 */
[----:B------:R-:W-:Y:S01]  /*bd40*/  HMMA.16816.F32.BF16 R140, R16, R46, R96 ;  /* 0x0000002e108c723c */ /* 0x000fe20000041860 */
[----:B------:R-:W-:Y:S03]  /*bd50*/  LDSM.16.MT88.4 R96, [R215+0xb800] ;  /* 0x00b80000d760783b */ /* 0x000fe60000004200 */
[----:B------:R1:W3:Y:S03]  /*bd60*/  MUFU.EX2 R32, R4 ;  /* 0x0000000400207308 */ /* 0x0002e60000000800 */
[----:B------:R-:W-:-:S02]  /*bd70*/  MOV R46, R127 ;  /* 0x0000007f002e7202 */ /* 0x000fc40000000f00 */
[----:B------:R-:W-:Y:S01]  /*bd80*/  MOV R47, R203 ;  /* 0x000000cb002f7202 */ /* 0x000fe20000000f00 */
[--C-:B-1----:R-:W-:Y:S01]  /*bd90*/  FFMA.FTZ R4, R139, c[0x0][0x23c], -R2.reuse ;  /* 0x00008f008b047a23 */ /* 0x102fe20000010802 */
[----:B---3--:R-:W-:Y:S01]  /*bda0*/  F2FP.BF16.PACK_AB R129, R32, R30 ;  /* 0x0000001e2081723e */ /* 0x008fe200000010ff */
[----:B------:R-:W-:Y:S02]  /*bdb0*/  FFMA.FTZ R2, R176, c[0x0][0x23c], -R2 ;  /* 0x00008f00b0027a23 */ /* 0x000fe40000010802 */
[----:B------:R-:W-:Y:S01]  /*bdc0*/  HMMA.16816.F32.BF16 R176, R16, R42, R80 ;  /* 0x0000002a10b0723c */ /* 0x000fe20000041850 */
[----:B------:R1:W-:Y:S01]  /*bdd0*/  MUFU.EX2 R33, R4 ;  /* 0x0000000400217308 */ /* 0x0003e20000000800 */
[----:B------:R-:W-:Y:S05]  /*bde0*/  LDSM.16.MT88.4 R80, [R213+0xb800] ;  /* 0x00b80000d550783b */ /* 0x000fea0000004200 */
[----:B------:R-:W-:-:S02]  /*bdf0*/  MOV R42, R157 ;  /* 0x0000009d002a7202 */ /* 0x000fc40000000f00 */
[----:B------:R3:W4:Y:S01]  /*be00*/  MUFU.EX2 R31, R2 ;  /* 0x00000002001f7308 */ /* 0x0007220000000800 */
[----:B------:R-:W-:Y:S02]  /*be10*/  MOV R43, R156 ;  /* 0x0000009c002b7202 */ /* 0x000fe40000000f00 */
[----:B------:R-:W5:Y:S04]  /*be20*/  LDSM.16.MT88.4 R156, [R213+0xa800] ;  /* 0x00a80000d59c783b */ /* 0x000f680000004200 */
[----:B-1----:R-:W1:Y:S01]  /*be30*/  LDSM.16.MT88.4 R4, [R217+0xb800] ;  /* 0x00b80000d904783b */ /* 0x002e620000004200 */
[----:B---3--:R-:W-:Y:S01]  /*be40*/  FFMA.FTZ R2, R138, c[0x0][0x23c], -R0 ;  /* 0x00008f008a027a23 */ /* 0x008fe20000010800 */
[----:B----4-:R-:W-:-:S03]  /*be50*/  F2FP.BF16.PACK_AB R131, R31, R33 ;  /* 0x000000211f83723e */ /* 0x010fc600000010ff */
[----:B------:R3:W-:Y:S04]  /*be60*/  MUFU.EX2 R29, R2 ;  /* 0x00000002001d7308 */ /* 0x0007e80000000800 */
[C---:B--2---:R-:W-:Y:S08]  /*be70*/  HMMA.16816.F32.BF16 R160, R128.reuse, R172, R160 ;  /* 0x000000ac80a0723c */ /* 0x044ff000000418a0 */
[----:B------:R-:W-:Y:S01]  /*be80*/  HMMA.16816.F32.BF16 R52, R128, R64, R52 ;  /* 0x000000408034723c */ /* 0x000fe20000041834 */
[----:B---3--:R-:W-:-:S04]  /*be90*/  FFMA.FTZ R2, R137, c[0x0][0x23c], -R0 ;  /* 0x00008f0089027a23 */ /* 0x008fc80000010800 */
[----:B------:R2:W3:Y:S03]  /*bea0*/  MUFU.EX2 R28, R2 ;  /* 0x00000002001c7308 */ /* 0x0004e60000000800 */
[----:B------:R-:W-:Y:S01]  /*beb0*/  HMMA.16816.F32.BF16 R136, R16, R58, R112 ;  /* 0x0000003a1088723c */ /* 0x000fe20000041870 */
[----:B------:R-:W4:Y:S06]  /*bec0*/  LDSM.16.MT88.4 R112, [R218+0xb800] ;  /* 0x00b80000da70783b */ /* 0x000f2c0000004200 */
[----:B------:R-:W-:Y:S01]  /*bed0*/  FFMA.FTZ R16, R252, R20, R201 ;  /* 0x00000014fc107223 */ /* 0x000fe200000100c9 */
[----:B-----5:R-:W-:Y:S01]  /*bee0*/  HMMA.16816.F32.BF16 R148, R128, R156, R148 ;  /* 0x0000009c8094723c */ /* 0x020fe20000041894 */
[--C-:B--2---:R-:W-:Y:S01]  /*bef0*/  FFMA.FTZ R2, R180, c[0x0][0x23c], -R0.reuse ;  /* 0x00008f00b4027a23 */ /* 0x104fe20000010800 */
[----:B---3--:R-:W-:Y:S01]  /*bf00*/  F2FP.BF16.PACK_AB R124, R28, R29 ;  /* 0x0000001d1c7c723e */ /* 0x008fe200000010ff */
[----:B------:R-:W-:-:S05]  /*bf10*/  FFMA.FTZ R0, R183, c[0x0][0x23c], -R0 ;  /* 0x00008f00b7007a23 */ /* 0x000fca0000010800 */
[C---:B-1----:R-:W-:Y:S01]  /*bf20*/  HMMA.16816.F32.BF16 R116, R128.reuse, R4, R116 ;  /* 0x000000048074723c */ /* 0x042fe20000041874 */
[----:B------:R1:W-:Y:S07]  /*bf30*/  MUFU.EX2 R23, R2 ;  /* 0x0000000200177308 */ /* 0x0003ee0000000800 */
[C---:B------:R-:W-:Y:S01]  /*bf40*/  HMMA.16816.F32.BF16 R68, R128.reuse, R80, R68 ;  /* 0x000000508044723c */ /* 0x040fe20000041844 */
[----:B------:R2:W3:Y:S07]  /*bf50*/  MUFU.EX2 R22, R0 ;  /* 0x0000000000167308 */ /* 0x0004ee0000000800 */
[----:B------:R-:W-:Y:S01]  /*bf60*/  HMMA.16816.F32.BF16 R84, R128, R96, R84 ;  /* 0x000000608054723c */ /* 0x000fe20000041854 */
[----:B-1----:R-:W-:-:S06]  /*bf70*/  FFMA.FTZ R2, R185, c[0x0][0x23c], -R13 ;  /* 0x00008f00b9027a23 */ /* 0x002fcc000001080d */
[----:B------:R-:W-:Y:S01]  /*bf80*/  MUFU.EX2 R2, R2 ;  /* 0x0000000200027308 */ /* 0x000fe20000000800 */
[----:B----4-:R-:W-:Y:S01]  /*bf90*/  HMMA.16816.F32.BF16 R100, R128, R112, R100 ;  /* 0x000000708064723c */ /* 0x010fe20000041864 */
[----:B--2---:R-:W-:Y:S01]  /*bfa0*/  FFMA.FTZ R0, R182, c[0x0][0x23c], -R13 ;  /* 0x00008f00b6007a23 */ /* 0x004fe2000001080d */
[----:B---3--:R-:W-:-:S05]  /*bfb0*/  F2FP.BF16.PACK_AB R126, R22, R23 ;  /* 0x00000017167e723e */ /* 0x008fca00000010ff */
[----:B------:R1:W-:Y:S02]  /*bfc0*/  MUFU.EX2 R21, R0 ;  /* 0x0000000000157308 */ /* 0x0003e40000000800 */
[----:B-1----:R-:W-:-:S06]  /*bfd0*/  FFMA.FTZ R0, R184, c[0x0][0x23c], -R13 ;  /* 0x00008f00b8007a23 */ /* 0x002fcc000001080d */
[----:B------:R1:W2:Y:S02]  /*bfe0*/  MUFU.EX2 R8, R0 ;  /* 0x0000000000087308 */ /* 0x0002a40000000800 */
[----:B-1----:R-:W-:Y:S01]  /*bff0*/  FFMA.FTZ R0, R186, c[0x0][0x23c], -R13 ;  /* 0x00008f00ba007a23 */ /* 0x002fe2000001080d */
[----:B--2---:R-:W-:-:S05]  /*c000*/  F2FP.BF16.PACK_AB R125, R8, R21 ;  /* 0x00000015087d723e */ /* 0x004fca00000010ff */
[----:B------:R-:W1:Y:S02]  /*c010*/  MUFU.EX2 R13, R0 ;  /* 0x00000000000d7308 */ /* 0x000e640000000800 */
[----:B-1----:R-:W-:Y:S01]  /*c020*/  F2FP.BF16.PACK_AB R127, R2, R13 ;  /* 0x0000000d027f723e */ /* 0x002fe200000010ff */
[----:B------:R-:W-:-:S04]  /*c030*/  FFMA.FTZ R0, R250, R14, R192 ;  /* 0x0000000efa007223 */ /* 0x000fc800000100c0 */
[----:B------:R-:W-:Y:S02]  /*c040*/  FADD.FTZ R0, R191, R0 ;  /* 0x00000000bf007221 */ /* 0x000fe40000010000 */
[----:B------:R-:W-:Y:S02]  /*c050*/  HMMA.16816.F32.BF16 R144, R124, R156, R144 ;  /* 0x0000009c7c90723c */ /* 0x000fe40000041890 */
[----:B------:R-:W-:-:S06]  /*c060*/  FADD.FTZ R0, R193, R0 ;  /* 0x00000000c1007221 */ /* 0x000fcc0000010000 */
[-C--:B------:R-:W-:Y:S08]  /*c070*/  HMMA.16816.F32.BF16 R152, R124, R158.reuse, R152 ;  /* 0x0000009e7c98723c */ /* 0x080ff00000041898 */
[----:B------:R-:W-:Y:S01]  /*c080*/  HMMA.16816.F32.BF16 R156, R128, R158, R48 ;  /* 0x0000009e809c723c */ /* 0x000fe20000041830 */
[----:B------:R-:W1:Y:S07]  /*c090*/  LDSM.16.MT88.4 R48, [R218+0xa800] ;  /* 0x00a80000da30783b */ /* 0x000e6e0000004200 */
[C---:B------:R-:W-:Y:S07]  /*c0a0*/  HMMA.16816.F32.BF16 R120, R124.reuse, R4, R120 ;  /* 0x000000047c78723c */ /* 0x040fee0000041878 */
[----:B------:R-:W-:Y:S01]  /*c0b0*/  FFMA.FTZ R4, R251, R15, R196 ;  /* 0x0000000ffb047223 */ /* 0x000fe200000100c4 */
        /* <DEDUP_REMOVED lines=28> */
[----:B------:R-:W-:Y:S01]  /*c280*/  FADD.FTZ R250, R22, R3 ;  /* 0x0000000316fa7221 */ /* 0x000fe20000010000 */
[----:B------:R-:W-:Y:S01]  /*c290*/  MOV R3, R232 ;  /* 0x000000e800037202 */ /* 0x000fe20000000f00 */
        /* <DEDUP_REMOVED lines=16> */
[----:B------:R-:W-:Y:S01]  /*c3a0*/  MOV R136, R235 ;  /* 0x000000eb00887202 */ /* 0x000fe20000000f00 */
[-C--:B------:R-:W-:Y:S08]  /*c3b0*/  HMMA.16816.F32.BF16 R124, R124, R6.reuse, R240 ;  /* 0x000000067c7c723c */ /* 0x080ff000000418f0 */
[----:B------:R-:W-:Y:S01]  /*c3c0*/  HMMA.16816.F32.BF16 R128, R128, R6, R24 ;  /* 0x000000068080723c */ /* 0x000fe20000041818 */
[----:B------:R-:W-:Y:S11]  /*c3d0*/  @!P0 BRA `(.L_x_934) ;  /* 0x00002c1000008947 */ /* 0x000ff60003800000 */
[----:B------:R-:W2:Y:S01]  /*c3e0*/  LDL.64 R180, [R1+0x30] ;  /* 0x0000300001b47983 */ /* 0x000ea20000100a00 */
[----:B------:R-:W-:Y:S01]  /*c3f0*/  UIADD3 UR4, UR8, -0x2, URZ ;  /* 0xfffffffe08047890 */ /* 0x000fe2000fffe03f */
[----:B------:R-:W-:-:S04]  /*c400*/  DEPBAR.LE SB0, 0x0 ;  /* 0x000080000000791a */ /* 0x000fc80000000000 */
[----:B------:R-:W-:Y:S01]  /*c410*/  UMOV UR13, 0x6 ;  /* 0x00000006000d7882 */ /* 0x000fe20000000000 */
[----:B------:R-:W-:Y:S01]  /*c420*/  IMAD.U32 R0, RZ, RZ, UR4 ;  /* 0x00000004ff007e24 */ /* 0x000fe2000f8e00ff */
[----:B------:R-:W-:Y:S01]  /*c430*/  ULDC.64 UR4, c[0x0][0x1a0] ;  /* 0x0000680000047ab9 */ /* 0x000fe20000000a00 */
[----:B------:R-:W-:Y:S01]  /*c440*/  BAR.SYNC.DEFER_BLOCKING 0x0 ;  /* 0x0000000000007b1d */ /* 0x000fe20000010000 */
[----:B------:R-:W-:Y:S01]  /*c450*/  USHF.L.U32 UR7, UR4, 0x6, URZ ;  /* 0x0000000604077899 */ /* 0x000fe2000800063f */
[----:B------:R-:W-:Y:S01]  /*c460*/  IADD3 R4, P1, R236, -UR6, RZ ;  /* 0x80000006ec047c10 */ /* 0x000fe2000ff3e0ff */
[----:B------:R-:W-:Y:S02]  /*c470*/  USHF.L.U64.HI UR5, UR4, UR13, UR5 ;  /* 0x0000000d04057299 */ /* 0x000fe40008010205 */
[----:B------:R-:W-:Y:S01]  /*c480*/  UIADD3 UR7, UP0, -UR7, 0x80, URZ ;  /* 0x0000008007077890 */ /* 0x000fe2000ff1e13f */
[----:B------:R-:W-:-:S03]  /*c490*/  IADD3.X R5, R237, ~UR9, RZ, P1, !PT ;  /* 0x80000009ed057c10 */ /* 0x000fc60008ffe4ff */
[----:B------:R-:W-:Y:S02]  /*c4a0*/  UIADD3.X UR5, URZ, ~UR5, URZ, UP0, !UPT ;  /* 0x800000053f057290 */ /* 0x000fe400087fe43f */
[----:B------:R-:W-:Y:S01]  /*c4b0*/  UISETP.NE.AND UP0, UPT, UR8, 0x5, UPT ;  /* 0x000000050800788c */ /* 0x000fe2000bf05270 */
[----:B--2---:R-:W-:-:S04]  /*c4c0*/  IMAD.MOV.U32 R2, RZ, RZ, R180 ;  /* 0x000000ffff027224 */ /* 0x004fc800078e00b4 */
[----:B------:R-:W-:Y:S01]  /*c4d0*/  IMAD R0, R0, UR24, R2 ;  /* 0x0000001800007c24 */ /* 0x000fe2000f8e0202 */
[----:B------:R-:W-:-:S04]  /*c4e0*/  IADD3 R2, P0, R236, UR7, RZ ;  /* 0x00000007ec027c10 */ /* 0x000fc8000ff1e0ff */
[----:B------:R-:W-:Y:S02]  /*c4f0*/  LEA R6, R0, c[0x0][0x170], 0x1 ;  /* 0x00005c0000067a11 */ /* 0x000fe400078e08ff */
[----:B------:R-:W-:Y:S02]  /*c500*/  IADD3.X R3, R237, UR5, RZ, P0, !PT ;  /* 0x00000005ed037c10 */ /* 0x000fe400087fe4ff */
[----:B------:R-:W-:-:S04]  /*c510*/  IADD3 R6, R6, -UR6, RZ ;  /* 0x8000000606067c10 */ /* 0x000fc8000fffe0ff */
[----:B------:R-:W-:-:S04]  /*c520*/  IADD3 R6, R6, -UR6, RZ ;  /* 0x8000000606067c10 */ /* 0x000fc8000fffe0ff */
[C---:B------:R-:W-:Y:S02]  /*c530*/  IADD3 R14, P3, R6.reuse, -UR6, RZ ;  /* 0x80000006060e7c10 */ /* 0x040fe4000ff7e0ff */
[----:B------:R-:W-:Y:S01]  /*c540*/  IADD3 R6, P2, R6, UR7, RZ ;  /* 0x0000000706067c10 */ /* 0x000fe2000ff5e0ff */
[----:B------:R-:W-:Y:S01]  /*c550*/  UIADD3 UR7, UR8, -0x5, URZ ;  /* 0xfffffffb08077890 */ /* 0x000fe2000fffe03f */
[C---:B------:R-:W-:Y:S02]  /*c560*/  IADD3.X R15, R239.reuse, ~UR9, RZ, P3, !PT ;  /* 0x80000009ef0f7c10 */ /* 0x040fe40009ffe4ff */
[----:B------:R-:W-:-:S03]  /*c570*/  IADD3.X R7, R239, UR5, RZ, P2, !PT ;  /* 0x00000005ef077c10 */ /* 0x000fc600097fe4ff */
        /* <DEDUP_REMOVED lines=8> */
[----:B------:R-:W4:Y:S04]  /*c600*/  LDSM.16.M88.4 R24, [R214+0x2000] ;  /* 0x00200000d618783b */ /* 0x000f280000000200 */
[----:B------:R-:W5:Y:S04]  /*c610*/  LDSM.16.M88.4 R16, [R214] ;  /* 0x00000000d610783b */ /* 0x000f680000000200 */
[----:B------:R-:W1:Y:S04]  /*c620*/  LDSM.16.M88.4 R180, [R212+0x8800] ;  /* 0x00880000d4b4783b */ /* 0x000e680000000200 */
[----:B------:R-:W-:Y:S04]  /*c630*/  LDSM.16.M88.4 R132, [R223] ;  /* 0x00000000df84783b */ /* 0x000fe80000000200 */
[----:B------:R-:W1:Y:S04]  /*c640*/  LDSM.16.M88.4 R28, [R216+0x2000] ;  /* 0x00200000d81c783b */ /* 0x000e680000000200 */
[----:B--2---:R-:W2:Y:S04]  /*c650*/  LDSM.16.M88.4 R4, [R216] ;  /* 0x00000000d804783b */ /* 0x004ea80000000200 */
[----:B------:R-:W2:Y:S04]  /*c660*/  LDSM.16.M88.4 R188, [R226] ;  /* 0x00000000e2bc783b */ /* 0x000ea80000000200 */
[----:B------:R-:W-:Y:S04]  /*c670*/  LDSM.16.M88.4 R176, [R221+0x8000] ;  /* 0x00800000ddb0783b */ /* 0x000fe80000000200 */
[----:B------:R-:W2:Y:S04]  /*c680*/  LDSM.16.M88.4 R20, [R222] ;  /* 0x00000000de14783b */ /* 0x000ea80000000200 */
[----:B------:R-:W2:Y:S01]  /*c690*/  LDSM.16.M88.4 R136, [R222+0x2000] ;  /* 0x00200000de88783b */ /* 0x000ea20000000200 */
[-C--:B----4-:R-:W-:Y:S03]  /*c6a0*/  HMMA.16816.F32.BF16 R140, R24, R32.reuse, RZ ;  /* 0x00000020188c723c */ /* 0x090fe600000418ff */
[----:B------:R-:W0:Y:S05]  /*c6b0*/  LDGDEPBAR ;  /* 0x00000000000079af */ /* 0x000e2a0000000000 */
[C---:B-----5:R-:W-:Y:S08]  /*c6c0*/  HMMA.16816.F32.BF16 R192, R16.reuse, R32, RZ ;  /* 0x0000002010c0723c */ /* 0x060ff000000418ff */
[C---:B-1----:R-:W-:Y:S08]  /*c6d0*/  HMMA.16816.F32.BF16 R196, R16.reuse, R180, RZ ;  /* 0x000000b410c4723c */ /* 0x042ff000000418ff */
[C---:B------:R-:W-:Y:S08]  /*c6e0*/  HMMA.16816.F32.BF16 R200, R16.reuse, R34, RZ ;  /* 0x0000002210c8723c */ /* 0x040ff000000418ff */
[----:B------:R-:W-:Y:S08]  /*c6f0*/  HMMA.16816.F32.BF16 R184, R16, R182, RZ ;  /* 0x000000b610b8723c */ /* 0x000ff000000418ff */
[----:B------:R-:W-:Y:S08]  /*c700*/  HMMA.16816.F32.BF16 R16, R28, R132, R140 ;  /* 0x000000841c10723c */ /* 0x000ff0000004188c */
[----:B------:R-:W-:Y:S08]  /*c710*/  HMMA.16816.F32.BF16 R32, R24, R34, RZ ;  /* 0x000000221820723c */ /* 0x000ff000000418ff */
[C---:B--2---:R-:W-:Y:S08]  /*c720*/  HMMA.16816.F32.BF16 R140, R4.reuse, R132, R192 ;  /* 0x00000084048c723c */ /* 0x044ff000000418c0 */
[C---:B------:R-:W-:Y:S08]  /*c730*/  HMMA.16816.F32.BF16 R204, R4.reuse, R134, R200 ;  /* 0x0000008604cc723c */ /* 0x040ff000000418c8 */
[----:B------:R-:W-:Y:S01]  /*c740*/  HMMA.16816.F32.BF16 R192, R4, R190, R184 ;  /* 0x000000be04c0723c */ /* 0x000fe200000418b8 */
[----:B------:R-:W1:Y:S07]  /*c750*/  LDSM.16.M88.4 R184, [R221+0x8800] ;  /* 0x00880000ddb8783b */ /* 0x000e6e0000000200 */
[----:B------:R-:W-:Y:S01]  /*c760*/  HMMA.16816.F32.BF16 R200, R28, R134, R32 ;  /* 0x000000861cc8723c */ /* 0x000fe20000041820 */
[----:B------:R-:W-:Y:S07]  /*c770*/  LDSM.16.M88.4 R132, [R220+0x2000] ;  /* 0x00200000dc84783b */ /* 0x000fee0000000200 */
[----:B------:R-:W-:Y:S01]  /*c780*/  HMMA.16816.F32.BF16 R208, R4, R188, R196 ;  /* 0x000000bc04d0723c */ /* 0x000fe200000418c4 */
[----:B------:R-:W-:Y:S07]  /*c790*/  LDSM.16.M88.4 R4, [R220] ;  /* 0x00000000dc04783b */ /* 0x000fee0000000200 */
[-C--:B------:R-:W-:Y:S01]  /*c7a0*/  HMMA.16816.F32.BF16 R32, R20, R176.reuse, R140 ;  /* 0x000000b01420723c */ /* 0x080fe2000004188c */
[----:B------:R-:W2:Y:S07]  /*c7b0*/  LDSM.16.M88.4 R140, [R219] ;  /* 0x00000000db8c783b */ /* 0x000eae0000000200 */
[----:B------:R-:W-:Y:S08]  /*c7c0*/  HMMA.16816.F32.BF16 R196, R136, R176, R16 ;  /* 0x000000b088c4723c */ /* 0x000ff00000041810 */
[----:B------:R-:W-:Y:S08]  /*c7d0*/  HMMA.16816.F32.BF16 R16, R24, R180, RZ ;  /* 0x000000b41810723c */ /* 0x000ff000000418ff */
[----:B------:R-:W-:Y:S08]  /*c7e0*/  HMMA.16816.F32.BF16 R236, R20, R178, R204 ;  /* 0x000000b214ec723c */ /* 0x000ff000000418cc */
[----:B------:R-:W-:Y:S01]  /*c7f0*/  HMMA.16816.F32.BF16 R204, R24, R182, RZ ;  /* 0x000000b618cc723c */ /* 0x000fe200000418ff */
[----:B------:R-:W4:Y:S07]  /*c800*/  LDSM.16.M88.4 R180, [R219+0x800] ;  /* 0x00080000dbb4783b */ /* 0x000f2e0000000200 */
[----:B-1----:R-:W-:Y:S08]  /*c810*/  HMMA.16816.F32.BF16 R228, R20, R186, R192 ;  /* 0x000000ba14e4723c */ /* 0x002ff000000418c0 */
[----:B------:R-:W-:Y:S01]  /*c820*/  HMMA.16816.F32.BF16 R192, R28, R188, R16 ;  /* 0x000000bc1cc0723c */ /* 0x000fe20000041810 */
[----:B------:R-:W-:Y:S07]  /*c830*/  LDSM.16.M88.4 R16, [R214+0x4000] ;  /* 0x00400000d610783b */ /* 0x000fee0000000200 */
[----:B------:R-:W-:Y:S01]  /*c840*/  HMMA.16816.F32.BF16 R240, R20, R184, R208 ;  /* 0x000000b814f0723c */ /* 0x000fe200000418d0 */
[----:B------:R-:W-:Y:S07]  /*c850*/  LDSM.16.M88.4 R20, [R212+0x9000] ;  /* 0x00900000d414783b */ /* 0x000fee0000000200 */
[----:B------:R-:W-:Y:S08]  /*c860*/  HMMA.16816.F32.BF16 R176, R136, R178, R200 ;  /* 0x000000b288b0723c */ /* 0x000ff000000418c8 */
[-C--:B--2---:R-:W-:Y:S01]  /*c870*/  HMMA.16816.F32.BF16 R24, R4, R140.reuse, R32 ;  /* 0x0000008c0418723c */ /* 0x084fe20000041820 */
[----:B------:R-:W1:Y:S07]  /*c880*/  LDSM.16.M88.4 R32, [R214+0x6000] ;  /* 0x00600000d620783b */ /* 0x000e6e0000000200 */
[----:B------:R-:W-:Y:S08]  /*c890*/  HMMA.16816.F32.BF16 R196, R132, R140, R196 ;  /* 0x0000008c84c4723c */ /* 0x000ff000000418c4 */
[----:B------:R-:W-:Y:S01]  /*c8a0*/  HMMA.16816.F32.BF16 R208, R28, R190, R204 ;  /* 0x000000be1cd0723c */ /* 0x000fe200000418cc */
[----:B------:R-:W-:Y:S04]  /*c8b0*/  LDSM.16.M88.4 R28, [R216+0x6000] ;  /* 0x00600000d81c783b */ /* 0x000fe80000000200 */
[----:B------:R-:W-:Y:S03]  /*c8c0*/  LDSM.16.M88.4 R188, [R212+0x9800] ;  /* 0x00980000d4bc783b */ /* 0x000fe60000000200 */
[----:B------:R-:W-:Y:S08]  /*c8d0*/  HMMA.16816.F32.BF16 R200, R136, R184, R192 ;  /* 0x000000b888c8723c */ /* 0x000ff000000418c0 */
[-C--:B------:R-:W-:Y:S08]  /*c8e0*/  HMMA.16816.F32.BF16 R204, R4, R142.reuse, R236 ;  /* 0x0000008e04cc723c */ /* 0x080ff000000418ec */
[----:B------:R-:W-:Y:S01]  /*c8f0*/  HMMA.16816.F32.BF16 R192, R132, R142, R176 ;  /* 0x0000008e84c0723c */ /* 0x000fe200000418b0 */
[----:B------:R-:W2:Y:S07]  /*c900*/  LDSM.16.M88.4 R140, [R225] ;  /* 0x00000000e18c783b */ /* 0x000eae0000000200 */
[C---:B----4-:R-:W-:Y:S08]  /*c910*/  HMMA.16816.F32.BF16 R240, R4.reuse, R180, R240 ;  /* 0x000000b404f0723c */ /* 0x050ff000000418f0 */
[----:B------:R-:W-:Y:S01]  /*c920*/  HMMA.16816.F32.BF16 R228, R4, R182, R228 ;  /* 0x000000b604e4723c */ /* 0x000fe200000418e4 */
[----:B------:R-:W4:Y:S07]  /*c930*/  LDSM.16.M88.4 R4, [R216+0x4000] ;  /* 0x00400000d804783b */ /* 0x000f2e0000000200 */
[-C--:B-1----:R-:W-:Y:S08]  /*c940*/  HMMA.16816.F32.BF16 R176, R32, R20.reuse, R196 ;  /* 0x0000001420b0723c */ /* 0x082ff000000418c4 */
[----:B------:R-:W-:Y:S08]  /*c950*/  HMMA.16816.F32.BF16 R24, R16, R20, R24 ;  /* 0x000000141018723c */ /* 0x000ff00000041818 */
[----:B------:R-:W-:Y:S08]  /*c960*/  HMMA.16816.F32.BF16 R196, R32, R22, R192 ;  /* 0x0000001620c4723c */ /* 0x000ff000000418c0 */
[----:B--2---:R-:W-:Y:S01]  /*c970*/  HMMA.16816.F32.BF16 R192, R28, R140, R176 ;  /* 0x0000008c1cc0723c */ /* 0x004fe200000418b0 */
[----:B------:R-:W1:Y:S07]  /*c980*/  LDSM.16.M88.4 R176, [R224] ;  /* 0x00000000e0b0783b */ /* 0x000e6e0000000200 */
[----:B------:R-:W-:Y:S08]  /*c990*/  HMMA.16816.F32.BF16 R236, R136, R186, R208 ;  /* 0x000000ba88ec723c */ /* 0x000ff000000418d0 */
[C---:B------:R-:W-:Y:S01]  /*c9a0*/  HMMA.16816.F32.BF16 R184, R16.reuse, R22, R204 ;  /* 0x0000001610b8723c */ /* 0x040fe200000418cc */
[----:B------:R-:W-:Y:S07]  /*c9b0*/  LDSM.16.M88.4 R20, [R222+0x6000] ;  /* 0x00600000de14783b */ /* 0x000fee0000000200 */
[C---:B------:R-:W-:Y:S08]  /*c9c0*/  HMMA.16816.F32.BF16 R208, R16.reuse, R188, R240 ;  /* 0x000000bc10d0723c */ /* 0x040ff000000418f0 */
[----:B------:R-:W-:Y:S01]  /*c9d0*/  HMMA.16816.F32.BF16 R204, R16, R190, R228 ;  /* 0x000000be10cc723c */ /* 0x000fe200000418e4 */
[----:B------:R-:W-:Y:S07]  /*c9e0*/  LDSM.16.M88.4 R16, [R221+0x9000] ;  /* 0x00900000dd10783b */ /* 0x000fee0000000200 */
[----:B----4-:R-:W-:Y:S01]  /*c9f0*/  HMMA.16816.F32.BF16 R136, R4, R140, R24 ;  /* 0x0000008c0488723c */ /* 0x010fe20000041818 */
[----:B------:R-:W2:Y:S07]  /*ca00*/  LDSM.16.M88.4 R24, [R222+0x4000] ;  /* 0x00400000de18783b */ /* 0x000eae0000000200 */
[----:B------:R-:W-:Y:S08]  /*ca10*/  HMMA.16816.F32.BF16 R244, R132, R180, R200 ;  /* 0x000000b484f4723c */ /* 0x000ff000000418c8 */
[-C--:B------:R-:W-:Y:S08]  /*ca20*/  HMMA.16816.F32.BF16 R184, R4, R142.reuse, R184 ;  /* 0x0000008e04b8723c */ /* 0x080ff000000418b8 */
[----:B------:R-:W-:Y:S08]  /*ca30*/  HMMA.16816.F32.BF16 R140, R28, R142, R196 ;  /* 0x0000008e1c8c723c */ /* 0x000ff000000418c4 */
[----:B------:R-:W-:Y:S01]  /*ca40*/  IMAD.MOV.U32 R8, RZ, RZ, R244 ;  /* 0x000000ffff087224 */ /* 0x000fe200078e00f4 */
[----:B-1----:R-:W-:Y:S01]  /*ca50*/  HMMA.16816.F32.BF16 R240, R4, R176, R208 ;  /* 0x000000b004f0723c */ /* 0x002fe200000418d0 */
[----:B---3--:R-:W-:-:S02]  /*ca60*/  IMAD.MOV.U32 R3, RZ, RZ, R245 ;  /* 0x000000ffff037224 */ /* 0x008fc400078e00f5 */
[----:B------:R-:W-:Y:S02]  /*ca70*/  IMAD.MOV.U32 R2, RZ, RZ, R246 ;  /* 0x000000ffff027224 */ /* 0x000fe400078e00f6 */
[----:B------:R-:W-:Y:S02]  /*ca80*/  IMAD.MOV.U32 R0, RZ, RZ, R247 ;  /* 0x000000ffff007224 */ /* 0x000fe400078e00f7 */
[----:B------:R-:W-:Y:S01]  /*ca90*/  IMAD.MOV.U32 R208, RZ, RZ, R8 ;  /* 0x000000ffffd07224 */ /* 0x000fe200078e0008 */
[----:B------:R-:W-:Y:S01]  /*caa0*/  HMMA.16816.F32.BF16 R244, R132, R182, R236 ;  /* 0x000000b684f4723c */ /* 0x000fe200000418ec */
[----:B------:R-:W-:Y:S01]  /*cab0*/  LDSM.16.M88.4 R132, [R219+0x1000] ;  /* 0x00100000db84783b */ /* 0x000fe20000000200 */
[----:B------:R-:W-:Y:S02]  /*cac0*/  IMAD.MOV.U32 R209, RZ, RZ, R3 ;  /* 0x000000ffffd17224 */ /* 0x000fe400078e0003 */
[----:B------:R-:W-:Y:S02]  /*cad0*/  IMAD.MOV.U32 R210, RZ, RZ, R2 ;  /* 0x000000ffffd27224 */ /* 0x000fe400078e0002 */
[----:B------:R-:W-:-:S02]  /*cae0*/  IMAD.MOV.U32 R211, RZ, RZ, R0 ;  /* 0x000000ffffd37224 */ /* 0x000fc400078e0000 */
[----:B------:R-:W-:Y:S01]  /*caf0*/  HMMA.16816.F32.BF16 R236, R4, R178, R204 ;  /* 0x000000b204ec723c */ /* 0x000fe200000418cc */
[----:B------:R-:W1:Y:S01]  /*cb00*/  LDSM.16.M88.4 R4, [R220+0x4000] ;  /* 0x00400000dc04783b */ /* 0x000e620000000200 */
[----:B------:R-:W-:-:S04]  /*cb10*/  IMAD.U32 R0, RZ, RZ, UR7 ;  /* 0x00000007ff007e24 */ /* 0x000fc8000f8e00ff */
[----:B------:R-:W-:Y:S02]  /*cb20*/  IMAD R0, R0, 0x20, R248 ;  /* 0x0000002000007824 */ /* 0x000fe400078e02f8 */
[-C--:B--2---:R-:W-:Y:S01]  /*cb30*/  HMMA.16816.F32.BF16 R180, R24, R16.reuse, R136 ;  /* 0x0000001018b4723c */ /* 0x084fe20000041888 */
[----:B------:R-:W2:Y:S02]  /*cb40*/  LDSM.16.M88.4 R136, [R221+0x9800] ;  /* 0x00980000dd88783b */ /* 0x000ea40000000200 */
[C---:B------:R-:W-:Y:S02]  /*cb50*/  IADD3 R2, R0.reuse, 0x1, RZ ;  /* 0x0000000100027810 */ /* 0x040fe40007ffe0ff */
[-C--:B------:R-:W-:Y:S02]  /*cb60*/  ISETP.GE.AND P6, PT, R0, R9.reuse, PT ;  /* 0x000000090000720c */ /* 0x080fe40003fc6270 */
[C---:B------:R-:W-:Y:S01]  /*cb70*/  ISETP.GE.AND P4, PT, R2.reuse, R9, PT ;  /* 0x000000090200720c */ /* 0x040fe20003f86270 */
[----:B------:R-:W-:Y:S01]  /*cb80*/  HMMA.16816.F32.BF16 R204, R20, R16, R192 ;  /* 0x0000001014cc723c */ /* 0x000fe200000418c0 */
[----:B------:R-:W-:-:S02]  /*cb90*/  ISETP.GE.AND P5, PT, R2, R10, PT ;  /* 0x0000000a0200720c */ /* 0x000fc40003fa6270 */
[C---:B------:R-:W-:Y:S02]  /*cba0*/  ISETP.GE.AND P2, PT, R2.reuse, R11, PT ;  /* 0x0000000b0200720c */ /* 0x040fe40003f46270 */
[----:B------:R-:W-:Y:S02]  /*cbb0*/  ISETP.GE.AND P3, PT, R2, R12, PT ;  /* 0x0000000c0200720c */ /* 0x000fe40003f66270 */
[C---:B------:R-:W-:Y:S01]  /*cbc0*/  IADD3 R3, R0.reuse, 0x8, RZ ;  /* 0x0000000800037810 */ /* 0x040fe20007ffe0ff */
[----:B------:R-:W-:Y:S01]  /*cbd0*/  HMMA.16816.F32.BF16 R228, R20, R18, R140 ;  /* 0x0000001214e4723c */ /* 0x000fe2000004188c */
[C---:B------:R-:W-:Y:S02]  /*cbe0*/  IADD3 R2, R0.reuse, 0x9, RZ ;  /* 0x0000000900027810 */ /* 0x040fe40007ffe0ff */
[----:B------:R-:W-:Y:S02]  /*cbf0*/  ISETP.GE.AND P0, PT, R0, R10, PT ;  /* 0x0000000a0000720c */ /* 0x000fe40003f06270 */
[----:B------:R-:W-:-:S03]  /*cc00*/  ISETP.GE.AND P1, PT, R3, R9, PT ;  /* 0x000000090300720c */ /* 0x000fc60003f26270 */
[----:B------:R-:W-:Y:S01]  /*cc10*/  HMMA.16816.F32.BF16 R200, R24, R18, R184 ;  /* 0x0000001218c8723c */ /* 0x000fe200000418b8 */
[----:B------:R-:W3:Y:S07]  /*cc20*/  LDSM.16.M88.4 R16, [R220+0x6000] ;  /* 0x00600000dc10783b */ /* 0x000eee0000000200 */
[----:B-1----:R-:W-:Y:S08]  /*cc30*/  HMMA.16816.F32.BF16 R184, R4, R132, R180 ;  /* 0x0000008404b8723c */ /* 0x002ff000000418b4 */
[----:B------:R-:W-:Y:S08]  /*cc40*/  HMMA.16816.F32.BF16 R180, R32, R188, R208 ;  /* 0x000000bc20b4723c */ /* 0x000ff000000418d0 */
[C---:B--2---:R-:W-:Y:S08]  /*cc50*/  HMMA.16816.F32.BF16 R196, R24.reuse, R136, R240 ;  /* 0x0000008818c4723c */ /* 0x044ff000000418f0 */
[----:B------:R-:W-:Y:S01]  /*cc60*/  HMMA.16816.F32.BF16 R192, R24, R138, R236 ;  /* 0x0000008a18c0723c */ /* 0x000fe200000418ec */
[----:B------:R-:W1:Y:S01]  /*cc70*/  LDSM.16.M88.4 R24, [R219+0x1800] ;  /* 0x00180000db18783b */ /* 0x000e620000000200 */
[----:B------:R-:W-:Y:S01]  /*cc80*/  FMUL.FTZ R184, R184, c[0x0][0x2ec] ;  /* 0x0000bb00b8b87a20 */ /* 0x000fe20000410000 */
[----:B------:R-:W-:-:S04]  /*cc90*/  DEPBAR.LE SB0, 0x0 ;  /* 0x000080000000791a */ /* 0x000fc80000000000 */
[----:B------:R-:W-:Y:S01]  /*cca0*/  FMUL.FTZ R185, R185, c[0x0][0x2ec] ;  /* 0x0000bb00b9b97a20 */ /* 0x000fe20000410000 */
[----:B------:R-:W-:Y:S01]  /*ccb0*/  HMMA.16816.F32.BF16 R208, R32, R190, R244 ;  /* 0x000000be20d0723c */ /* 0x000fe200000418f4 */
[----:B------:R-:W-:Y:S02]  /*ccc0*/  FMUL.FTZ R187, R187, c[0x0][0x2ec] ;  /* 0x0000bb00bbbb7a20 */ /* 0x000fe40000410000 */
[----:B------:R-:W-:Y:S02]  /*ccd0*/  FMUL.FTZ R186, R186, c[0x0][0x2ec] ;  /* 0x0000bb00baba7a20 */ /* 0x000fe40000410000 */
[----:B------:R-:W-:Y:S03]  /*cce0*/  MUFU.TANH R185, R185 ;  /* 0x000000b900b97308 */ /* 0x000fe60000002400 */
[----:B---3--:R-:W-:Y:S05]  /*ccf0*/  HMMA.16816.F32.BF16 R140, R16, R132, R204 ;  /* 0x00000084108c723c */ /* 0x008fea00000418cc */
[----:B------:R-:W-:Y:S03]  /*cd00*/  MUFU.TANH R204, R184 ;  /* 0x000000b800cc7308 */ /* 0x000fe60000002400 */
[----:B------:R-:W-:Y:S05]  /*cd10*/  HMMA.16816.F32.BF16 R32, R4, R134, R200 ;  /* 0x000000860420723c */ /* 0x000fea00000418c8 */
[----:B------:R-:W-:Y:S03]  /*cd20*/  MUFU.TANH R187, R187 ;  /* 0x000000bb00bb7308 */ /* 0x000fe60000002400 */
[C---:B------:R-:W-:Y:S05]  /*cd30*/  HMMA.16816.F32.BF16 R188, R28.reuse, R176, R180 ;  /* 0x000000b01cbc723c */ /* 0x040fea00000418b4 */
[----:B------:R-:W-:Y:S03]  /*cd40*/  MUFU.TANH R186, R186 ;  /* 0x000000ba00ba7308 */ /* 0x000fe60000002400 */
[----:B------:R-:W-:Y:S01]  /*cd50*/  HMMA.16816.F32.BF16 R28, R28, R178, R208 ;  /* 0x000000b21c1c723c */ /* 0x000fe200000418d0 */
[----:B------:R-:W-:-:S02]  /*cd60*/  FMUL.FTZ R140, R140, c[0x0][0x2ec] ;  /* 0x0000bb008c8c7a20 */ /* 0x000fc40000410000 */
[----:B------:R-:W-:Y:S02]  /*cd70*/  FMUL.FTZ R141, R141, c[0x0][0x2ec] ;  /* 0x0000bb008d8d7a20 */ /* 0x000fe40000410000 */
[----:B------:R-:W-:Y:S01]  /*cd80*/  MUFU.TANH R177, R140 ;  /* 0x0000008c00b17308 */ /* 0x000fe20000002400 */
[----:B------:R-:W-:Y:S02]  /*cd90*/  FMUL.FTZ R143, R143, c[0x0][0x2ec] ;  /* 0x0000bb008f8f7a20 */ /* 0x000fe40000410000 */
[----:B------:R-:W-:Y:S01]  /*cda0*/  FMUL.FTZ R32, R32, c[0x0][0x2ec] ;  /* 0x0000bb0020207a20 */ /* 0x000fe20000410000 */
[----:B-1----:R-:W-:Y:S01]  /*cdb0*/  HMMA.16816.F32.BF16 R180, R4, R24, R196 ;  /* 0x0000001804b4723c */ /* 0x002fe200000418c4 */
[----:B------:R-:W-:Y:S02]  /*cdc0*/  FMUL.FTZ R33, R33, c[0x0][0x2ec] ;  /* 0x0000bb0021217a20 */ /* 0x000fe40000410000 */
[----:B------:R-:W-:Y:S01]  /*cdd0*/  FMUL.FTZ R34, R34, c[0x0][0x2ec] ;  /* 0x0000bb0022227a20 */ /* 0x000fe20000410000 */
[----:B------:R-:W-:Y:S01]  /*cde0*/  MUFU.TANH R184, R141 ;  /* 0x0000008d00b87308 */ /* 0x000fe20000002400 */
[----:B------:R-:W-:-:S02]  /*cdf0*/  FMUL.FTZ R35, R35, c[0x0][0x2ec] ;  /* 0x0000bb0023237a20 */ /* 0x000fc40000410000 */
[----:B------:R-:W-:Y:S01]  /*ce00*/  FMUL.FTZ R142, R142, c[0x0][0x2ec] ;  /* 0x0000bb008e8e7a20 */ /* 0x000fe20000410000 */
[----:B------:R-:W-:Y:S04]  /*ce10*/  HMMA.16816.F32.BF16 R132, R16, R134, R228 ;  /* 0x000000861084723c */ /* 0x000fe800000418e4 */
[----:B------:R-:W1:Y:S08]  /*ce20*/  MUFU.TANH R15, R32 ;  /* 0x00000020000f7308 */ /* 0x000e700000002400 */
[----:B------:R-:W-:Y:S04]  /*ce30*/  MUFU.TANH R8, R33 ;  /* 0x0000002100087308 */ /* 0x000fe80000002400 */
[----:B------:R-:W-:-:S02]  /*ce40*/  FMUL.FTZ R182, R182, c[0x0][0x2ec] ;  /* 0x0000bb00b6b67a20 */ /* 0x000fc40000410000 */
[----:B------:R-:W-:Y:S02]  /*ce50*/  FMUL.FTZ R180, R180, c[0x0][0x2ec] ;  /* 0x0000bb00b4b47a20 */ /* 0x000fe40000410000 */
[----:B------:R-:W-:Y:S01]  /*ce60*/  MUFU.TANH R141, R34 ;  /* 0x00000022008d7308 */ /* 0x000fe20000002400 */
[----:B------:R-:W-:Y:S02]  /*ce70*/  FMUL.FTZ R181, R181, c[0x0][0x2ec] ;  /* 0x0000bb00b5b57a20 */ /* 0x000fe40000410000 */
[----:B------:R-:W-:Y:S02]  /*ce80*/  FMUL.FTZ R183, R183, c[0x0][0x2ec] ;  /* 0x0000bb00b7b77a20 */ /* 0x000fe40000410000 */
[----:B------:R-:W-:Y:S02]  /*ce90*/  FMUL.FTZ R132, R132, c[0x0][0x2ec] ;  /* 0x0000bb0084847a20 */ /* 0x000fe40000410000 */
[----:B------:R-:W-:Y:S01]  /*cea0*/  FMUL.FTZ R133, R133, c[0x0][0x2ec] ;  /* 0x0000bb0085857a20 */ /* 0x000fe20000410000 */
[----:B------:R2:W-:Y:S01]  /*ceb0*/  MUFU.TANH R140, R35 ;  /* 0x00000023008c7308 */ /* 0x0005e20000002400 */
[----:B------:R-:W-:-:S02]  /*cec0*/  FMUL.FTZ R134, R134, c[0x0][0x2ec] ;  /* 0x0000bb0086867a20 */ /* 0x000fc40000410000 */
[----:B------:R-:W-:-:S05]  /*ced0*/  FMUL.FTZ R135, R135, c[0x0][0x2ec] ;  /* 0x0000bb0087877a20 */ /* 0x000fca0000410000 */
[----:B------:R-:W-:Y:S01]  /*cee0*/  MUFU.TANH R200, R142 ;  /* 0x0000008e00c87308 */ /* 0x000fe20000002400 */
[----:B--2---:R-:W-:Y:S07]  /*cef0*/  HMMA.16816.F32.BF16 R32, R4, R26, R192 ;  /* 0x0000001a0420723c */ /* 0x004fee00000418c0 */
[----:B------:R-:W2:Y:S01]  /*cf00*/  MUFU.TANH R143, R143 ;  /* 0x0000008f008f7308 */ /* 0x000ea20000002400 */
[C---:B------:R-:W-:Y:S07]  /*cf10*/  HMMA.16816.F32.BF16 R4, R20.reuse, R136, R188 ;  /* 0x000000881404723c */ /* 0x040fee00000418bc */
[----:B------:R3:W-:Y:S01]  /*cf20*/  MUFU.TANH R176, R132 ;  /* 0x0000008400b07308 */ /* 0x0007e20000002400 */
[----:B-1----:R-:W-:Y:S01]  /*cf30*/  FSEL R137, R15, -INF , !P1 ;  /* 0xff8000000f897808 */ /* 0x002fe20004800000 */
[----:B------:R-:W-:Y:S06]  /*cf40*/  HMMA.16816.F32.BF16 R20, R20, R138, R28 ;  /* 0x0000008a1414723c */ /* 0x000fec000004181c */
[----:B------:R1:W-:Y:S01]  /*cf50*/  MUFU.TANH R142, R133 ;  /* 0x00000085008e7308 */ /* 0x0003e20000002400 */
[----:B------:R-:W-:-:S02]  /*cf60*/  ISETP.GE.AND P1, PT, R3, R11, PT ;  /* 0x0000000b0300720c */ /* 0x000fc40003f26270 */
[----:B--2---:R-:W-:Y:S02]  /*cf70*/  FSEL R15, R143, -INF , !P3 ;  /* 0xff8000008f0f7808 */ /* 0x004fe40005800000 */
[----:B------:R-:W-:Y:S01]  /*cf80*/  FSEL R138, R185, -INF , !P4 ;  /* 0xff800000b98a7808 */ /* 0x000fe20006000000 */
[----:B------:R-:W-:Y:S02]  /*cf90*/  FMUL.FTZ R33, R33, c[0x0][0x2ec] ;  /* 0x0000bb0021217a20 */ /* 0x000fe40000410000 */
[----:B------:R-:W-:Y:S01]  /*cfa0*/  MUFU.TANH R14, R134 ;  /* 0x00000086000e7308 */ /* 0x000fe20000002400 */
[----:B------:R-:W-:Y:S01]  /*cfb0*/  FMUL.FTZ R32, R32, c[0x0][0x2ec] ;  /* 0x0000bb0020207a20 */ /* 0x000fe20000410000 */
[----:B---3--:R-:W-:Y:S01]  /*cfc0*/  FSEL R132, R204, -INF , !P6 ;  /* 0xff800000cc847808 */ /* 0x008fe20007000000 */
[----:B------:R-:W-:Y:S01]  /*cfd0*/  FMUL.FTZ R34, R34, c[0x0][0x2ec] ;  /* 0x0000bb0022227a20 */ /* 0x000fe20000410000 */
[----:B------:R-:W-:Y:S01]  /*cfe0*/  FSEL R139, R187, -INF , !P5 ;  /* 0xff800000bb8b7808 */ /* 0x000fe20006800000 */
[----:B------:R-:W-:Y:S01]  /*cff0*/  FMUL.FTZ R35, R35, c[0x0][0x2ec] ;  /* 0x0000bb0023237a20 */ /* 0x000fe20000410000 */
[----:B------:R-:W-:Y:S01]  /*d000*/  ISETP.GE.AND P6, PT, R2, R9, PT ;  /* 0x000000090200720c */ /* 0x000fe20003fc6270 */
[----:B------:R-:W-:Y:S01]  /*d010*/  HMMA.16816.F32.BF16 R28, R16, R24, R4 ;  /* 0x00000018101c723c */ /* 0x000fe20000041804 */
[----:B------:R-:W-:Y:S01]  /*d020*/  MUFU.TANH R33, R33 ;  /* 0x0000002100217308 */ /* 0x000fe20000002400 */
[----:B------:R-:W-:-:S02]  /*d030*/  ISETP.GE.AND P4, PT, R3, R10, PT ;  /* 0x0000000a0300720c */ /* 0x000fc40003f86270 */
[----:B-1----:R-:W-:Y:S02]  /*d040*/  FSEL R133, R186, -INF , !P0 ;  /* 0xff800000ba857808 */ /* 0x002fe40004000000 */
[----:B------:R-:W-:Y:S02]  /*d050*/  ISETP.GE.AND P5, PT, R2, R10, PT ;  /* 0x0000000a0200720c */ /* 0x000fe40003fa6270 */
[----:B------:R-:W-:Y:S01]  /*d060*/  HMMA.16816.F32.BF16 R16, R16, R26, R20 ;  /* 0x0000001a1010723c */ /* 0x000fe20000041814 */
[----:B------:R1:W2:Y:S01]  /*d070*/  MUFU.TANH R202, R182 ;  /* 0x000000b600ca7308 */ /* 0x0002a20000002400 */
[C---:B------:R-:W-:Y:S02]  /*d080*/  ISETP.GE.AND P0, PT, R0.reuse, R11, PT ;  /* 0x0000000b0000720c */ /* 0x040fe40003f06270 */
[----:B------:R-:W-:Y:S02]  /*d090*/  IADD3 R4, R0, 0x10, RZ ;  /* 0x0000001000047810 */ /* 0x000fe40007ffe0ff */
[----:B------:R-:W-:-:S02]  /*d0a0*/  FSEL R6, R177, -INF , !P0 ;  /* 0xff800000b1067808 */ /* 0x000fc40004000000 */
[----:B------:R-:W-:Y:S01]  /*d0b0*/  ISETP.GE.AND P0, PT, R0, R12, PT ;  /* 0x0000000c0000720c */ /* 0x000fe20003f06270 */
[----:B------:R3:W-:Y:S01]  /*d0c0*/  MUFU.TANH R134, R180 ;  /* 0x000000b400867308 */ /* 0x0007e20000002400 */
[----:B------:R-:W-:Y:S02]  /*d0d0*/  ISETP.GE.AND P3, PT, R4, R10, PT ;  /* 0x0000000a0400720c */ /* 0x000fe40003f66270 */
[----:B------:R-:W-:-:S04]  /*d0e0*/  FSEL R7, R200, -INF , !P0 ;  /* 0xff800000c8077808 */ /* 0x000fc80004000000 */
[----:B------:R-:W-:Y:S01]  /*d0f0*/  FMUL.FTZ R29, R29, c[0x0][0x2ec] ;  /* 0x0000bb001d1d7a20 */ /* 0x000fe20000410000 */
[----:B------:R4:W5:Y:S01]  /*d100*/  MUFU.TANH R192, R181 ;  /* 0x000000b500c07308 */ /* 0x0009620000002400 */
[----:B-1----:R-:W-:Y:S01]  /*d110*/  FSEL R182, R140, -INF , !P5 ;  /* 0xff8000008cb67808 */ /* 0x002fe20006800000 */
[----:B------:R-:W-:Y:S01]  /*d120*/  FMUL.FTZ R28, R28, c[0x0][0x2ec] ;  /* 0x0000bb001c1c7a20 */ /* 0x000fe20000410000 */
[-C--:B------:R-:W-:Y:S01]  /*d130*/  ISETP.GE.AND P5, PT, R2, R12.reuse, PT ;  /* 0x0000000c0200720c */ /* 0x080fe20003fa6270 */
[----:B------:R-:W-:Y:S01]  /*d140*/  FMUL.FTZ R30, R30, c[0x0][0x2ec] ;  /* 0x0000bb001e1e7a20 */ /* 0x000fe20000410000 */
[----:B--2---:R-:W-:Y:S01]  /*d150*/  FSEL R202, R202, -INF , !P3 ;  /* 0xff800000caca7808 */ /* 0x004fe20005800000 */
[----:B------:R-:W-:Y:S01]  /*d160*/  FMUL.FTZ R31, R31, c[0x0][0x2ec] ;  /* 0x0000bb001f1f7a20 */ /* 0x000fe20000410000 */
[----:B---3--:R-:W-:Y:S01]  /*d170*/  FSEL R180, R8, -INF , !P6 ;  /* 0xff80000008b47808 */ /* 0x008fe20007000000 */
[----:B------:R-:W-:Y:S01]  /*d180*/  MUFU.TANH R32, R32 ;  /* 0x0000002000207308 */ /* 0x000fe20000002400 */
[----:B------:R-:W-:Y:S01]  /*d190*/  ISETP.GE.AND P6, PT, R3, R12, PT ;  /* 0x0000000c0300720c */ /* 0x000fe20003fc6270 */
[----:B------:R-:W-:Y:S01]  /*d1a0*/  FMUL.FTZ R17, R17, c[0x0][0x2ec] ;  /* 0x0000bb0011117a20 */ /* 0x000fe20000410000 */
[----:B------:R-:W-:Y:S01]  /*d1b0*/  IADD3 R3, R0, 0x11, RZ ;  /* 0x0000001100037810 */ /* 0x000fe20007ffe0ff */
[----:B------:R-:W-:Y:S01]  /*d1c0*/  FMUL.FTZ R16, R16, c[0x0][0x2ec] ;  /* 0x0000bb0010107a20 */ /* 0x000fe20000410000 */
[----:B------:R-:W-:Y:S01]  /*d1d0*/  FSEL R8, R176, -INF , !P1 ;  /* 0xff800000b0087808 */ /* 0x000fe20004800000 */
[----:B------:R-:W-:Y:S01]  /*d1e0*/  FMUL.FTZ R18, R18, c[0x0][0x2ec] ;  /* 0x0000bb0012127a20 */ /* 0x000fe20000410000 */
[----:B----4-:R-:W-:Y:S01]  /*d1f0*/  FSEL R181, R141, -INF , !P4 ;  /* 0xff8000008db57808 */ /* 0x010fe20006000000 */
[----:B------:R-:W-:Y:S01]  /*d200*/  MUFU.TANH R29, R29 ;  /* 0x0000001d001d7308 */ /* 0x000fe20000002400 */
[----:B------:R-:W-:-:S02]  /*d210*/  ISETP.GE.AND P4, PT, R2, R11, PT ;  /* 0x0000000b0200720c */ /* 0x000fc40003f86270 */
[C---:B------:R-:W-:Y:S02]  /*d220*/  IADD3 R2, R0.reuse, 0x18, RZ ;  /* 0x0000001800027810 */ /* 0x040fe40007ffe0ff */
[----:B------:R-:W-:Y:S02]  /*d230*/  IADD3 R0, R0, 0x19, RZ ;  /* 0x0000001900007810 */ /* 0x000fe40007ffe0ff */
[----:B------:R-:W-:Y:S01]  /*d240*/  FSEL R14, R14, -INF , !P6 ;  /* 0xff8000000e0e7808 */ /* 0x000fe20007000000 */
[----:B------:R-:W1:Y:S01]  /*d250*/  MUFU.TANH R13, R135 ;  /* 0x00000087000d7308 */ /* 0x000e620000002400 */
[-C--:B------:R-:W-:Y:S02]  /*d260*/  ISETP.GE.AND P0, PT, R0, R9.reuse, PT ;  /* 0x000000090000720c */ /* 0x080fe40003f06270 */
[----:B------:R-:W-:Y:S02]  /*d270*/  ISETP.GE.AND P1, PT, R3, R9, PT ;  /* 0x000000090300720c */ /* 0x000fe40003f26270 */
[----:B------:R-:W-:-:S02]  /*d280*/  FSEL R193, R33, -INF , !P0 ;  /* 0xff80000021c17808 */ /* 0x000fc40004000000 */
[C---:B------:R-:W-:Y:S01]  /*d290*/  ISETP.GE.AND P6, PT, R3.reuse, R10, PT ;  /* 0x0000000a0300720c */ /* 0x040fe20003fc6270 */
[----:B------:R2:W-:Y:S01]  /*d2a0*/  MUFU.TANH R186, R17 ;  /* 0x0000001100ba7308 */ /* 0x0005e20000002400 */
[CC--:B------:R-:W-:Y:S02]  /*d2b0*/  ISETP.GE.AND P0, PT, R3.reuse, R11.reuse, PT ;  /* 0x0000000b0300720c */ /* 0x0c0fe40003f06270 */
[----:B------:R-:W-:Y:S01]  /*d2c0*/  ISETP.GE.AND P3, PT, R3, R12, PT ;  /* 0x0000000c0300720c */ /* 0x000fe20003f66270 */
[----:B------:R-:W-:Y:S01]  /*d2d0*/  FMUL.FTZ R3, R19, c[0x0][0x2ec] ;  /* 0x0000bb0013037a20 */ /* 0x000fe20000410000 */
[----:B-----5:R-:W-:Y:S02]  /*d2e0*/  FSEL R192, R192, -INF , !P1 ;  /* 0xff800000c0c07808 */ /* 0x020fe40004800000 */
[----:B------:R-:W-:Y:S01]  /*d2f0*/  ISETP.GE.AND P1, PT, R4, R11, PT ;  /* 0x0000000b0400720c */ /* 0x000fe20003f26270 */
[----:B------:R-:W3:Y:S01]  /*d300*/  MUFU.TANH R183, R183 ;  /* 0x000000b700b77308 */ /* 0x000ee20000002400 */
[----:B-1----:R-:W-:-:S02]  /*d310*/  FSEL R13, R13, -INF , !P5 ;  /* 0xff8000000d0d7808 */ /* 0x002fc40006800000 */
[----:B------:R-:W-:Y:S02]  /*d320*/  ISETP.GE.AND P5, PT, R2, R10, PT ;  /* 0x0000000a0200720c */ /* 0x000fe40003fa6270 */
[----:B--2---:R-:W-:-:S03]  /*d330*/  FSEL R17, R142, -INF , !P4 ;  /* 0xff8000008e117808 */ /* 0x004fc60006000000 */
[----:B------:R-:W1:Y:S01]  /*d340*/  MUFU.TANH R34, R34 ;  /* 0x0000002200227308 */ /* 0x000e620000002400 */
[----:B------:R-:W-:-:S04]  /*d350*/  ISETP.GE.AND P4, PT, R2, R9, PT ;  /* 0x000000090200720c */ /* 0x000fc80003f86270 */
[----:B------:R-:W-:Y:S02]  /*d360*/  FSEL R194, R32, -INF , !P4 ;  /* 0xff80000020c27808 */ /* 0x000fe40006000000 */
[----:B------:R-:W-:Y:S01]  /*d370*/  ISETP.GE.AND P4, PT, R4, R12, PT ;  /* 0x0000000c0400720c */ /* 0x000fe20003f86270 */
[----:B------:R-:W-:Y:S01]  /*d380*/  MUFU.TANH R35, R35 ;  /* 0x0000002300237308 */ /* 0x000fe20000002400 */
[----:B---3--:R-:W-:Y:S01]  /*d390*/  FSEL R201, R183, -INF , !P6 ;  /* 0xff800000b7c97808 */ /* 0x008fe20007000000 */
[----:B------:R-:W-:Y:S01]  /*d3a0*/  BAR.SYNC.DEFER_BLOCKING 0x0 ;  /* 0x0000000000007b1d */ /* 0x000fe20000010000 */
[----:B------:R-:W-:-:S05]  /*d3b0*/  ISETP.GE.AND P6, PT, R2, R11, PT ;  /* 0x0000000b0200720c */ /* 0x000fca0003fc6270 */
[----:B------:R-:W2:Y:S01]  /*d3c0*/  MUFU.TANH R28, R28 ;  /* 0x0000001c001c7308 */ /* 0x000ea20000002400 */
[----:B-1----:R-:W-:Y:S02]  /*d3d0*/  FSEL R200, R34, -INF , !P5 ;  /* 0xff80000022c87808 */ /* 0x002fe40006800000 */
[----:B------:R-:W-:-:S04]  /*d3e0*/  ISETP.GE.AND P5, PT, R0, R11, PT ;  /* 0x0000000b0000720c */ /* 0x000fc80003fa6270 */
[----:B------:R-:W-:Y:S01]  /*d3f0*/  FSEL R186, R186, -INF , !P5 ;  /* 0xff800000baba7808 */ /* 0x000fe20006800000 */
[----:B------:R1:W3:Y:S08]  /*d400*/  MUFU.TANH R185, R16 ;  /* 0x0000001000b97308 */ /* 0x0002f00000002400 */
[----:B------:R-:W4:Y:S01]  /*d410*/  MUFU.TANH R187, R30 ;  /* 0x0000001e00bb7308 */ /* 0x000f220000002400 */
[----:B--2---:R-:W-:-:S02]  /*d420*/  FSEL R183, R28, -INF , !P1 ;  /* 0xff8000001cb77808 */ /* 0x004fc40004800000 */
[----:B------:R-:W-:Y:S02]  /*d430*/  ISETP.GE.AND P1, PT, R0, R12, PT ;  /* 0x0000000c0000720c */ /* 0x000fe40003f26270 */
[----:B-1----:R-:W-:-:S03]  /*d440*/  FSEL R16, R184, -INF , !P2 ;  /* 0xff800000b8107808 */ /* 0x002fc60005000000 */
[----:B------:R-:W1:Y:S01]  /*d450*/  MUFU.TANH R188, R31 ;  /* 0x0000001f00bc7308 */ /* 0x000e620000002400 */
[----:B------:R-:W-:Y:S02]  /*d460*/  ISETP.GE.AND P2, PT, R4, R9, PT ;  /* 0x000000090400720c */ /* 0x000fe40003f46270 */
[----:B------:R-:W-:Y:S02]  /*d470*/  FSEL R184, R29, -INF , !P0 ;  /* 0xff8000001db87808 */ /* 0x000fe40004000000 */
[----:B------:R-:W-:Y:S02]  /*d480*/  PLOP3.LUT P0, PT, PT, PT, UP0, 0x80, 0x0 ;  /* 0x000000000000781c */ /* 0x000fe40003f0f008 */
[----:B------:R-:W-:Y:S01]  /*d490*/  FSEL R191, R134, -INF , !P2 ;  /* 0xff80000086bf7808 */ /* 0x000fe20005000000 */
[----:B------:R-:W2:Y:S01]  /*d4a0*/  MUFU.TANH R4, R18 ;  /* 0x0000001200047308 */ /* 0x000ea20000002400 */
[----:B------:R-:W-:Y:S02]  /*d4b0*/  ISETP.GE.AND P2, PT, R0, R10, PT ;  /* 0x0000000a0000720c */ /* 0x000fe40003f46270 */
[----:B---3--:R-:W-:-:S02]  /*d4c0*/  FSEL R185, R185, -INF , !P6 ;  /* 0xff800000b9b97808 */ /* 0x008fc40007000000 */
[----:B------:R-:W-:Y:S02]  /*d4d0*/  FSEL R195, R35, -INF , !P2 ;  /* 0xff80000023c37808 */ /* 0x000fe40005000000 */
[----:B------:R-:W-:Y:S01]  /*d4e0*/  ISETP.GE.AND P2, PT, R2, R12, PT ;  /* 0x0000000c0200720c */ /* 0x000fe20003f46270 */
[----:B------:R-:W3:Y:S01]  /*d4f0*/  MUFU.TANH R3, R3 ;  /* 0x0000000300037308 */ /* 0x000ee20000002400 */
[----:B----4-:R-:W-:Y:S02]  /*d500*/  FSEL R187, R187, -INF , !P4 ;  /* 0xff800000bbbb7808 */ /* 0x010fe40006000000 */
        /* <DEDUP_REMOVED lines=30> */
.L_x_938:
[----:B------:R-:W-:Y:S01]  /*d6f0*/  FMNMX.FTZ R0, R233, R6, !PT ;  /* 0x00000006e9007209 */ /* 0x000fe20007810000 */
[----:B------:R-:W-:Y:S01]  /*d700*/  LDSM.16.MT88.4 R32, [R213+0xa000] ;  /* 0x00a00000d520783b */ /* 0x000fe20000004200 */
[----:B------:R-:W-:-:S02]  /*d710*/  UISETP.GE.AND UP0, UPT, UR8, 0x6, UPT ;  /* 0x000000060800788c */ /* 0x000fc4000bf06270 */
[----:B------:R-:W-:Y:S01]  /*d720*/  FMNMX.FTZ R0, R16, R0, !PT ;  /* 0x0000000010007209 */ /* 0x000fe20007810000 */
[----:B------:R-:W-:Y:S03]  /*d730*/  LDSM.16.MT88.4 R140, [R215+0xa000] ;  /* 0x00a00000d78c783b */ /* 0x000fe60000004200 */
[----:B------:R-:W-:Y:S01]  /*d740*/  FMNMX.FTZ R0, R8, R0, !PT ;  /* 0x0000000008007209 */ /* 0x000fe20007810000 */
[----:B------:R-:W-:Y:S03]  /*d750*/  LDSM.16.MT88.4 R176, [R218+0xa000] ;  /* 0x00a00000dab0783b */ /* 0x000fe60000004200 */
[----:B------:R-:W-:Y:S01]  /*d760*/  FMNMX.FTZ R0, R17, R0, !PT ;  /* 0x0000000011007209 */ /* 0x000fe20007810000 */
[----:B------:R-:W-:Y:S01]  /*d770*/  LDSM.16.MT88.4 R28, [R213+0xb000] ;  /* 0x00b00000d51c783b */ /* 0x000fe20000004200 */
[----:B------:R-:W-:-:S02]  /*d780*/  @UP0 UIADD3 UR8, UR8, -0x6, URZ ;  /* 0xfffffffa08080890 */ /* 0x000fc4000fffe03f */
[----:B-1----:R-:W-:Y:S01]  /*d790*/  FMNMX.FTZ R2, R183, R0, !PT ;  /* 0x00000000b7027209 */ /* 0x002fe20007810000 */
        /* <DEDUP_REMOVED lines=27> */
[--C-:B------:R-:W-:Y:S02]  /*d950*/  FFMA.FTZ R16, R16, c[0x0][0x23c], -R9.reuse ;  /* 0x00008f0010107a23 */ /* 0x100fe40000010809 */
[C---:B------:R-:W-:Y:S01]  /*d960*/  FSETP.NEU.FTZ.AND P0, PT, R3.reuse, -INF , PT ;  /* 0xff8000000300780b */ /* 0x040fe20003f1d000 */
[----:B------:R-:W-:Y:S02]  /*d970*/  FMUL.FTZ R0, R3, c[0x0][0x23c] ;  /* 0x00008f0003007a20 */ /* 0x000fe40000410000 */
[----:B------:R-:W-:Y:S01]  /*d980*/  FFMA.FTZ R17, R17, c[0x0][0x23c], -R9 ;  /* 0x00008f0011117a23 */ /* 0x000fe20000010809 */
[----:B------:R-:W-:Y:S01]  /*d990*/  FSEL R2, R3, RZ, P0 ;  /* 0x000000ff03027208 */ /* 0x000fe20000000000 */
[----:B------:R-:W-:Y:S01]  /*d9a0*/  MUFU.EX2 R244, R6 ;  /* 0x0000000600f47308 */ /* 0x000fe20000000800 */
[----:B-1----:R-:W-:-:S07]  /*d9b0*/  FSEL R8, R0, RZ, P0 ;  /* 0x000000ff00087208 */ /* 0x002fce0000000000 */
[----:B------:R-:W-:Y:S01]  /*d9c0*/  MUFU.EX2 R243, R16 ;  /* 0x0000001000f37308 */ /* 0x000fe20000000800 */
[----:B------:R-:W-:Y:S01]  /*d9d0*/  FSEL R0, R134, RZ, P1 ;  /* 0x000000ff86007208 */ /* 0x000fe20000800000 */
[----:B------:R-:W-:-:S04]  /*d9e0*/  FFMA.FTZ R7, R7, c[0x0][0x23c], -R8 ;  /* 0x00008f0007077a23 */ /* 0x000fc80000010808 */
[----:B------:R-:W-:Y:S02]  /*d9f0*/  FADD.FTZ R4, R233, -R0 ;  /* 0x80000000e9047221 */ /* 0x000fe40000010000 */
[--C-:B------:R-:W-:Y:S01]  /*da00*/  FFMA.FTZ R0, R13, c[0x0][0x23c], -R8.reuse ;  /* 0x00008f000d007a23 */ /* 0x100fe20000010808 */
[----:B------:R-:W1:Y:S01]  /*da10*/  MUFU.EX2 R246, R17 ;  /* 0x0000001100f67308 */ /* 0x000e620000000800 */
[--C-:B------:R-:W-:Y:S02]  /*da20*/  FFMA.FTZ R15, R15, c[0x0][0x23c], -R8.reuse ;  /* 0x00008f000f0f7a23 */ /* 0x100fe40000010808 */
[----:B------:R-:W-:Y:S02]  /*da30*/  FFMA.FTZ R14, R14, c[0x0][0x23c], -R8 ;  /* 0x00008f000e0e7a23 */ /* 0x000fe40000010808 */
[----:B------:R-:W-:-:S03]  /*da40*/  FMUL.FTZ R4, R4, c[0x0][0x23c] ;  /* 0x00008f0004047a20 */ /* 0x000fc60000410000 */
[----:B------:R2:W-:Y:S08]  /*da50*/  MUFU.EX2 R241, R0 ;  /* 0x0000000000f17308 */ /* 0x0005f00000000800 */
[----:B------:R-:W-:Y:S01]  /*da60*/  MUFU.EX2 R239, R7 ;  /* 0x0000000700ef7308 */ /* 0x000fe20000000800 */
[----:B-1----:R-:W-:Y:S01]  /*da70*/  F2FP.BF16.PACK_AB R6, R246, R245 ;  /* 0x000000f5f606723e */ /* 0x002fe200000010ff */
[----:B------:R-:W-:Y:S01]  /*da80*/  LDSM.16.MT88.4 R16, [R215+0xb000] ;  /* 0x00b00000d710783b */ /* 0x000fe20000004200 */
[----:B--2---:R-:W-:Y:S01]  /*da90*/  FADD.FTZ R0, R232, -R2 ;  /* 0x80000002e8007221 */ /* 0x004fe20000010000 */
[----:B------:R-:W-:-:S04]  /*daa0*/  FMNMX.FTZ R2, R235, R132, !PT ;  /* 0x00000084eb027209 */ /* 0x000fc80007810000 */
[----:B------:R-:W1:Y:S01]  /*dab0*/  MUFU.EX2 R240, R15 ;  /* 0x0000000f00f07308 */ /* 0x000e620000000800 */
[----:B------:R-:W-:Y:S01]  /*dac0*/  FMUL.FTZ R0, R0, c[0x0][0x23c] ;  /* 0x00008f0000007a20 */ /* 0x000fe20000410000 */
[----:B------:R-:W-:-:S04]  /*dad0*/  FMNMX.FTZ R2, R138, R2, !PT ;  /* 0x000000028a027209 */ /* 0x000fc80007810000 */
[----:B------:R-:W-:Y:S02]  /*dae0*/  FMNMX.FTZ R2, R137, R2, !PT ;  /* 0x0000000289027209 */ /* 0x000fe40007810000 */
[----:B------:R2:W3:Y:S02]  /*daf0*/  MUFU.EX2 R12, R0 ;  /* 0x00000000000c7308 */ /* 0x0004e40000000800 */
[----:B------:R-:W-:-:S04]  /*db00*/  FMNMX.FTZ R2, R180, R2, !PT ;  /* 0x00000002b4027209 */ /* 0x000fc80007810000 */
[----:B------:R-:W-:Y:S02]  /*db10*/  FMNMX.FTZ R2, R191, R2, !PT ;  /* 0x00000002bf027209 */ /* 0x000fe40007810000 */
[----:B------:R-:W4:Y:S01]  /*db20*/  MUFU.EX2 R242, R14 ;  /* 0x0000000e00f27308 */ /* 0x000f220000000800 */
[----:B-1----:R-:W-:Y:S02]  /*db30*/  F2FP.BF16.PACK_AB R5, R240, R239 ;  /* 0x000000eff005723e */ /* 0x002fe400000010ff */
[----:B------:R-:W-:-:S04]  /*db40*/  FMNMX.FTZ R2, R192, R2, !PT ;  /* 0x00000002c0027209 */ /* 0x000fc80007810000 */
[----:B------:R-:W-:Y:S01]  /*db50*/  FMNMX.FTZ R2, R194, R2, !PT ;  /* 0x00000002c2027209 */ /* 0x000fe20007810000 */
[----:B------:R1:W5:Y:S01]  /*db60*/  MUFU.EX2 R13, R4 ;  /* 0x00000004000d7308 */ /* 0x0003620000000800 */
[----:B--2---:R-:W-:Y:S01]  /*db70*/  FMNMX.FTZ R0, R234, R133, !PT ;  /* 0x00000085ea007209 */ /* 0x004fe20007810000 */
[-C--:B---3--:R-:W-:Y:S02]  /*db80*/  FMUL.FTZ R146, R146, R12.reuse ;  /* 0x0000000c92927220 */ /* 0x088fe40000410000 */
[----:B------:R-:W-:Y:S01]  /*db90*/  FMUL.FTZ R147, R147, R12 ;  /* 0x0000000c93937220 */ /* 0x000fe20000410000 */
[----:B------:R-:W-:Y:S01]  /*dba0*/  FMNMX.FTZ R0, R139, R0, !PT ;  /* 0x000000008b007209 */ /* 0x000fe20007810000 */
[----:B------:R-:W-:Y:S01]  /*dbb0*/  FMUL.FTZ R154, R154, R12 ;  /* 0x0000000c9a9a7220 */ /* 0x000fe20000410000 */
[----:B----4-:R-:W-:Y:S01]  /*dbc0*/  F2FP.BF16.PACK_AB R7, R241, R242 ;  /* 0x000000f2f107723e */ /* 0x010fe200000010ff */
[----:B------:R-:W-:Y:S01]  /*dbd0*/  FMUL.FTZ R155, R155, R12 ;  /* 0x0000000c9b9b7220 */ /* 0x000fe20000410000 */
[----:B------:R-:W-:Y:S01]  /*dbe0*/  FMNMX.FTZ R0, R181, R0, !PT ;  /* 0x00000000b5007209 */ /* 0x000fe20007810000 */
[----:B------:R-:W-:-:S02]  /*dbf0*/  FMUL.FTZ R166, R166, R12 ;  /* 0x0000000ca6a67220 */ /* 0x000fc40000410000 */
[----:B------:R-:W-:Y:S01]  /*dc00*/  FMUL.FTZ R167, R167, R12 ;  /* 0x0000000ca7a77220 */ /* 0x000fe20000410000 */
[----:B------:R-:W-:Y:S01]  /*dc10*/  FMNMX.FTZ R0, R182, R0, !PT ;  /* 0x00000000b6007209 */ /* 0x000fe20007810000 */
[----:B------:R-:W-:Y:S01]  /*dc20*/  FMUL.FTZ R170, R170, R12 ;  /* 0x0000000caaaa7220 */ /* 0x000fe20000410000 */
[----:B-1----:R-:W-:Y:S01]  /*dc30*/  F2FP.BF16.PACK_AB R4, R243, R244 ;  /* 0x000000f4f304723e */ /* 0x002fe200000010ff */
[-C--:B-----5:R-:W-:Y:S01]  /*dc40*/  FMUL.FTZ R144, R144, R13.reuse ;  /* 0x0000000d90907220 */ /* 0x0a0fe20000410000 */
[----:B------:R-:W-:Y:S01]  /*dc50*/  FMNMX.FTZ R0, R202, R0, !PT ;  /* 0x00000000ca007209 */ /* 0x000fe20007810000 */
[-C--:B------:R-:W-:Y:S02]  /*dc60*/  FMUL.FTZ R145, R145, R13.reuse ;  /* 0x0000000d91917220 */ /* 0x080fe40000410000 */
[-C--:B------:R-:W-:Y:S01]  /*dc70*/  FMUL.FTZ R152, R152, R13.reuse ;  /* 0x0000000d98987220 */ /* 0x080fe20000410000 */
[----:B------:R-:W-:Y:S01]  /*dc80*/  FMNMX.FTZ R10, R201, R0, !PT ;  /* 0x00000000c90a7209 */ /* 0x000fe20007810000 */
[-C--:B------:R-:W-:Y:S01]  /*dc90*/  FMUL.FTZ R153, R153, R13.reuse ;  /* 0x0000000d99997220 */ /* 0x080fe20000410000 */
[----:B------:R-:W-:Y:S01]  /*dca0*/  FMNMX.FTZ R0, R193, R2, !PT ;  /* 0x00000002c1007209 */ /* 0x000fe20007810000 */
[-C--:B------:R-:W-:Y:S01]  /*dcb0*/  FMUL.FTZ R164, R164, R13.reuse ;  /* 0x0000000da4a47220 */ /* 0x080fe20000410000 */
[----:B------:R-:W-:Y:S01]  /*dcc0*/  HMMA.16816.F32.BF16 R208, R4, R32, R144 ;  /* 0x0000002004d0723c */ /* 0x000fe20000041890 */
[----:B------:R-:W-:Y:S01]  /*dcd0*/  LDSM.16.MT88.4 R144, [R217+0xa000] ;  /* 0x00a00000d990783b */ /* 0x000fe20000004200 */
[----:B------:R-:W-:-:S02]  /*dce0*/  FMUL.FTZ R165, R165, R13 ;  /* 0x0000000da5a57220 */ /* 0x000fc40000410000 */
[-C--:B------:R-:W-:Y:S01]  /*dcf0*/  FMUL.FTZ R168, R168, R13.reuse ;  /* 0x0000000da8a87220 */ /* 0x080fe20000410000 */
[----:B------:R-:W1:Y:S01]  /*dd00*/  SHFL.BFLY PT, R2, R0, 0x2, 0x1f ;  /* 0x0c401f0000027f89 */ /* 0x000e6200000e0000 */
        /* <DEDUP_REMOVED lines=14> */
[-C--:B------:R-:W-:Y:S01]  /*ddf0*/  FMUL.FTZ R57, R57, R13.reuse ;  /* 0x0000000d39397220 */ /* 0x080fe20000410000 */
[----:B-1----:R-:W-:Y:S01]  /*de00*/  FMNMX.FTZ R0, R0, R2, !PT ;  /* 0x0000000200007209 */ /* 0x002fe20007810000 */
[----:B------:R-:W-:Y:S01]  /*de10*/  FMUL.FTZ R58, R58, R12 ;  /* 0x0000000c3a3a7220 */ /* 0x000fe20000410000 */
[----:B------:R-:W-:Y:S01]  /*de20*/  FMNMX.FTZ R2, R200, R10, !PT ;  /* 0x0000000ac8027209 */ /* 0x000fe20007810000 */
[----:B------:R-:W-:Y:S01]  /*de30*/  FMUL.FTZ R59, R59, R12 ;  /* 0x0000000c3b3b7220 */ /* 0x000fe20000410000 */
[----:B------:R-:W-:Y:S01]  /*de40*/  HMMA.16816.F32.BF16 R40, R4, R176, R40 ;  /* 0x000000b00428723c */ /* 0x000fe20000041828 */
[----:B------:R-:W1:Y:S01]  /*de50*/  SHFL.BFLY PT, R10, R0, 0x1, 0x1f ;  /* 0x0c201f00000a7f89 */ /* 0x000e6200000e0000 */
[----:B------:R-:W-:Y:S01]  /*de60*/  FMNMX.FTZ R2, R195, R2, !PT ;  /* 0x00000002c3027209 */ /* 0x000fe20007810000 */
[-C--:B------:R-:W-:Y:S02]  /*de70*/  FMUL.FTZ R60, R60, R13.reuse ;  /* 0x0000000d3c3c7220 */ /* 0x080fe40000410000 */
[----:B------:R-:W-:-:S02]  /*de80*/  FMUL.FTZ R61, R61, R13 ;  /* 0x0000000d3d3d7220 */ /* 0x000fc40000410000 */
[----:B------:R-:W2:Y:S01]  /*de90*/  SHFL.BFLY PT, R11, R2, 0x2, 0x1f ;  /* 0x0c401f00020b7f89 */ /* 0x000ea200000e0000 */
        /* <DEDUP_REMOVED lines=11> */
[C---:B------:R-:W-:Y:S01]  /*df50*/  HMMA.16816.F32.BF16 R60, R4.reuse, R146, R60 ;  /* 0x00000092043c723c */ /* 0x040fe2000004183c */
[----:B------:R-:W-:Y:S01]  /*df60*/  FMUL.FTZ R78, R78, R12 ;  /* 0x0000000c4e4e7220 */ /* 0x000fe20000410000 */
[----:B-1----:R-:W-:Y:S01]  /*df70*/  FMNMX.FTZ R136, R0, R10, !PT ;  /* 0x0000000a00887209 */ /* 0x002fe20007810000 */
[----:B------:R-:W-:Y:S02]  /*df80*/  FMUL.FTZ R79, R79, R12 ;  /* 0x0000000c4f4f7220 */ /* 0x000fe40000410000 */
[-C--:B------:R-:W-:Y:S01]  /*df90*/  FMUL.FTZ R89, R89, R13.reuse ;  /* 0x0000000d59597220 */ /* 0x080fe20000410000 */
[----:B--2---:R-:W-:Y:S01]  /*dfa0*/  FMNMX.FTZ R2, R11, R2, !PT ;  /* 0x000000020b027209 */ /* 0x004fe20007810000 */
        /* <DEDUP_REMOVED lines=29> */
[----:B------:R-:W-:Y:S02]  /*e180*/  FMUL.FTZ R0, R136, c[0x0][0x23c] ;  /* 0x00008f0088007a20 */ /* 0x000fe40000410000 */
[----:B------:R-:W-:-:S03]  /*e190*/  FFMA.FTZ R14, R183, c[0x0][0x23c], -R9 ;  /* 0x00008f00b70e7a23 */ /* 0x000fc60000010809 */
[C---:B------:R-:W-:Y:S01]  /*e1a0*/  HMMA.16816.F32.BF16 R120, R4.reuse, R24, R120 ;  /* 0x000000180478723c */ /* 0x040fe20000041878 */
[----:B------:R-:W-:Y:S01]  /*e1b0*/  FSEL R0, R0, RZ, P1 ;  /* 0x000000ff00007208 */ /* 0x000fe20000800000 */
[----:B------:R1:W-:Y:S06]  /*e1c0*/  MUFU.EX2 R228, R14 ;  /* 0x0000000e00e47308 */ /* 0x0003ec0000000800 */
[----:B------:R-:W-:Y:S01]  /*e1d0*/  HMMA.16816.F32.BF16 R204, R4, R26, R124 ;  /* 0x0000001a04cc723c */ /* 0x000fe2000004187c */
[----:B------:R-:W2:Y:S06]  /*e1e0*/  SHFL.BFLY PT, R5, R2, 0x1, 0x1f ;  /* 0x0c201f0002057f89 */ /* 0x000eac00000e0000 */
[----:B------:R-:W-:-:S02]  /*e1f0*/  FFMA.FTZ R4, R132, c[0x0][0x23c], -R0 ;  /* 0x00008f0084047a23 */ /* 0x000fc40000010800 */
[----:B-1----:R-:W-:Y:S02]  /*e200*/  FFMA.FTZ R14, R184, c[0x0][0x23c], -R9 ;  /* 0x00008f00b80e7a23 */ /* 0x002fe40000010809 */
[----:B------:R1:W-:Y:S08]  /*e210*/  MUFU.EX2 R236, R4 ;  /* 0x0000000400ec7308 */ /* 0x0003f00000000800 */
[----:B------:R3:W4:Y:S01]  /*e220*/  MUFU.EX2 R203, R14 ;  /* 0x0000000e00cb7308 */ /* 0x0007220000000800 */
[----:B--2---:R-:W-:Y:S01]  /*e230*/  FMNMX.FTZ R135, R2, R5, !PT ;  /* 0x0000000502877209 */ /* 0x004fe20007810000 */
[--C-:B------:R-:W-:Y:S01]  /*e240*/  FFMA.FTZ R2, R138, c[0x0][0x23c], -R0.reuse ;  /* 0x00008f008a027a23 */ /* 0x100fe20000010800 */
[----:B------:R-:W-:Y:S01]  /*e250*/  FSEL R5, R136, RZ, P1 ;  /* 0x000000ff88057208 */ /* 0x000fe20000800000 */
[----:B-1----:R-:W-:Y:S01]  /*e260*/  FFMA.FTZ R4, R137, c[0x0][0x23c], -R0 ;  /* 0x00008f0089047a23 */ /* 0x002fe20000010800 */
[----:B------:R-:W-:-:S03]  /*e270*/  FSETP.NEU.FTZ.AND P0, PT, R135, -INF , PT ;  /* 0xff8000008700780b */ /* 0x000fc60003f1d000 */
[----:B------:R1:W-:Y:S01]  /*e280*/  MUFU.EX2 R233, R2 ;  /* 0x0000000200e97308 */ /* 0x0003e20000000800 */
[----:B------:R-:W-:Y:S01]  /*e290*/  FADD.FTZ R6, R235, -R5 ;  /* 0x80000005eb067221 */ /* 0x000fe20000010000 */
[----:B------:R-:W-:Y:S01]  /*e2a0*/  FSEL R5, R135, RZ, P0 ;  /* 0x000000ff87057208 */ /* 0x000fe20000000000 */
[----:B---3--:R-:W-:Y:S01]  /*e2b0*/  FFMA.FTZ R14, R185, c[0x0][0x23c], -R9 ;  /* 0x00008f00b90e7a23 */ /* 0x008fe20000010809 */
[----:B----4-:R-:W-:Y:S01]  /*e2c0*/  F2FP.BF16.PACK_AB R124, R203, R228 ;  /* 0x000000e4cb7c723e */ /* 0x010fe200000010ff */
[----:B------:R-:W-:-:S03]  /*e2d0*/  FMUL.FTZ R6, R6, c[0x0][0x23c] ;  /* 0x00008f0006067a20 */ /* 0x000fc60000410000 */
[----:B------:R2:W-:Y:S01]  /*e2e0*/  MUFU.EX2 R237, R4 ;  /* 0x0000000400ed7308 */ /* 0x0005e20000000800 */
[----:B------:R-:W-:Y:S02]  /*e2f0*/  FFMA.FTZ R9, R186, c[0x0][0x23c], -R9 ;  /* 0x00008f00ba097a23 */ /* 0x000fe40000010809 */
[----:B-1----:R-:W-:-:S05]  /*e300*/  FMUL.FTZ R2, R135, c[0x0][0x23c] ;  /* 0x00008f0087027a20 */ /* 0x002fca0000410000 */
[----:B------:R-:W1:Y:S01]  /*e310*/  MUFU.EX2 R11, R6 ;  /* 0x00000006000b7308 */ /* 0x000e620000000800 */
[----:B------:R-:W-:Y:S02]  /*e320*/  FSEL R2, R2, RZ, P0 ;  /* 0x000000ff02027208 */ /* 0x000fe40000000000 */
[----:B------:R-:W-:Y:S01]  /*e330*/  PLOP3.LUT P0, PT, PT, PT, UP0, 0x80, 0x0 ;  /* 0x000000000000781c */ /* 0x000fe20003f0f008 */
[----:B--2---:R-:W-:-:S04]  /*e340*/  FFMA.FTZ R4, R180, c[0x0][0x23c], -R0 ;  /* 0x00008f00b4047a23 */ /* 0x004fc80000010800 */
[----:B------:R-:W-:Y:S08]  /*e350*/  MUFU.EX2 R183, R9 ;  /* 0x0000000900b77308 */ /* 0x000ff00000000800 */
[----:B------:R-:W2:Y:S01]  /*e360*/  MUFU.EX2 R238, R4 ;  /* 0x0000000400ee7308 */ /* 0x000ea20000000800 */
[-C--:B-1----:R-:W-:Y:S02]  /*e370*/  FMUL.FTZ R148, R148, R11.reuse ;  /* 0x0000000b94947220 */ /* 0x082fe40000410000 */
[----:B------:R-:W-:-:S02]  /*e380*/  FMUL.FTZ R149, R149, R11 ;  /* 0x0000000b95957220 */ /* 0x000fc40000410000 */
[-C--:B------:R-:W-:Y:S02]  /*e390*/  FMUL.FTZ R156, R156, R11.reuse ;  /* 0x0000000b9c9c7220 */ /* 0x080fe40000410000 */
[-C--:B------:R-:W-:Y:S01]  /*e3a0*/  FMUL.FTZ R157, R157, R11.reuse ;  /* 0x0000000b9d9d7220 */ /* 0x080fe20000410000 */
[----:B------:R-:W1:Y:S01]  /*e3b0*/  MUFU.EX2 R184, R14 ;  /* 0x0000000e00b87308 */ /* 0x000e620000000800 */
[-C--:B------:R-:W-:Y:S02]  /*e3c0*/  FMUL.FTZ R160, R160, R11.reuse ;  /* 0x0000000ba0a07220 */ /* 0x080fe40000410000 */
[-C--:B------:R-:W-:Y:S02]  /*e3d0*/  FMUL.FTZ R161, R161, R11.reuse ;  /* 0x0000000ba1a17220 */ /* 0x080fe40000410000 */
[-C--:B------:R-:W-:Y:S02]  /*e3e0*/  FMUL.FTZ R36, R36, R11.reuse ;  /* 0x0000000b24247220 */ /* 0x080fe40000410000 */
[----:B------:R-:W-:Y:S01]  /*e3f0*/  FMUL.FTZ R37, R37, R11 ;  /* 0x0000000b25257220 */ /* 0x000fe20000410000 */
[----:B--2---:R-:W-:Y:S01]  /*e400*/  F2FP.BF16.PACK_AB R6, R238, R237 ;  /* 0x000000edee06723e */ /* 0x004fe200000010ff */
[----:B------:R-:W-:-:S02]  /*e410*/  FFMA.FTZ R4, R133, c[0x0][0x23c], -R2 ;  /* 0x00008f0085047a23 */ /* 0x000fc40000010802 */
[-C--:B------:R-:W-:Y:S02]  /*e420*/  FMUL.FTZ R68, R68, R11.reuse ;  /* 0x0000000b44447220 */ /* 0x080fe40000410000 */
[----:B------:R2:W-:Y:S01]  /*e430*/  MUFU.EX2 R230, R4 ;  /* 0x0000000400e67308 */ /* 0x0005e20000000800 */
[-C--:B------:R-:W-:Y:S02]  /*e440*/  FMUL.FTZ R69, R69, R11.reuse ;  /* 0x0000000b45457220 */ /* 0x080fe40000410000 */
[-C--:B------:R-:W-:Y:S01]  /*e450*/  FMUL.FTZ R84, R84, R11.reuse ;  /* 0x0000000b54547220 */ /* 0x080fe20000410000 */
[----:B-1----:R-:W-:Y:S01]  /*e460*/  F2FP.BF16.PACK_AB R126, R183, R184 ;  /* 0x000000b8b77e723e */ /* 0x002fe200000010ff */
[-C--:B------:R-:W-:Y:S02]  /*e470*/  FMUL.FTZ R85, R85, R11.reuse ;  /* 0x0000000b55557220 */ /* 0x080fe40000410000 */
[-C--:B------:R-:W-:Y:S02]  /*e480*/  FMUL.FTZ R100, R100, R11.reuse ;  /* 0x0000000b64647220 */ /* 0x080fe40000410000 */
[----:B------:R-:W-:-:S02]  /*e490*/  FMUL.FTZ R101, R101, R11 ;  /* 0x0000000b65657220 */ /* 0x000fc40000410000 */
[-C--:B------:R-:W-:Y:S02]  /*e4a0*/  FMUL.FTZ R116, R116, R11.reuse ;  /* 0x0000000b74747220 */ /* 0x080fe40000410000 */
[-C--:B------:R-:W-:Y:S02]  /*e4b0*/  FMUL.FTZ R117, R117, R11.reuse ;  /* 0x0000000b75757220 */ /* 0x080fe40000410000 */
[-C--:B------:R-:W-:Y:S02]  /*e4c0*/  FMUL.FTZ R172, R172, R11.reuse ;  /* 0x0000000bacac7220 */ /* 0x080fe40000410000 */
[----:B--2---:R-:W-:Y:S02]  /*e4d0*/  FFMA.FTZ R4, R139, c[0x0][0x23c], -R2 ;  /* 0x00008f008b047a23 */ /* 0x004fe40000010802 */
[-C--:B------:R-:W-:Y:S02]  /*e4e0*/  FMUL.FTZ R173, R173, R11.reuse ;  /* 0x0000000badad7220 */ /* 0x080fe40000410000 */
        /* <DEDUP_REMOVED lines=17> */
[----:B------:R-:W-:Y:S02]  /*e600*/  FFMA.FTZ R9, R187, c[0x0][0x23c], -R8 ;  /* 0x00008f00bb097a23 */ /* 0x000fe40000010808 */
[----:B------:R-:W-:Y:S02]  /*e610*/  FFMA.FTZ R11, R252, R11, R236 ;  /* 0x0000000bfc0b7223 */ /* 0x000fe400000100ec */
[----:B------:R3:W-:Y:S01]  /*e620*/  MUFU.EX2 R181, R9 ;  /* 0x0000000900b57308 */ /* 0x0007e20000000800 */
[----:B-1----:R-:W-:Y:S01]  /*e630*/  FADD.FTZ R4, R234, -R5 ;  /* 0x80000005ea047221 */ /* 0x002fe20000010000 */
[----:B--2---:R-:W-:-:S03]  /*e640*/  F2FP.BF16.PACK_AB R5, R232, R230 ;  /* 0x000000e6e805723e */ /* 0x004fc600000010ff */
[----:B------:R-:W-:-:S04]  /*e650*/  FMUL.FTZ R4, R4, c[0x0][0x23c] ;  /* 0x00008f0004047a20 */ /* 0x000fc80000410000 */
[----:B------:R1:W2:Y:S01]  /*e660*/  MUFU.EX2 R10, R4 ;  /* 0x00000004000a7308 */ /* 0x0002a20000000800 */
[----:B---3--:R-:W-:Y:S02]  /*e670*/  FFMA.FTZ R9, R188, c[0x0][0x23c], -R8 ;  /* 0x00008f00bc097a23 */ /* 0x008fe40000010808 */
[----:B-1----:R-:W-:Y:S02]  /*e680*/  FFMA.FTZ R4, R182, c[0x0][0x23c], -R2 ;  /* 0x00008f00b6047a23 */ /* 0x002fe40000010802 */
[----:B--2---:R-:W-:-:S03]  /*e690*/  FMUL.FTZ R150, R150, R10 ;  /* 0x0000000a96967220 */ /* 0x004fc60000410000 */
[----:B------:R-:W1:Y:S01]  /*e6a0*/  MUFU.EX2 R182, R9 ;  /* 0x0000000900b67308 */ /* 0x000e620000000800 */
[-C--:B------:R-:W-:Y:S02]  /*e6b0*/  FMUL.FTZ R151, R151, R10.reuse ;  /* 0x0000000a97977220 */ /* 0x080fe40000410000 */
[-C--:B------:R-:W-:Y:S02]  /*e6c0*/  FMUL.FTZ R158, R158, R10.reuse ;  /* 0x0000000a9e9e7220 */ /* 0x080fe40000410000 */
[-C--:B------:R-:W-:Y:S02]  /*e6d0*/  FMUL.FTZ R159, R159, R10.reuse ;  /* 0x0000000a9f9f7220 */ /* 0x080fe40000410000 */
[-C--:B------:R-:W-:Y:S01]  /*e6e0*/  FMUL.FTZ R162, R162, R10.reuse ;  /* 0x0000000aa2a27220 */ /* 0x080fe20000410000 */
[----:B------:R2:W3:Y:S01]  /*e6f0*/  MUFU.EX2 R229, R4 ;  /* 0x0000000400e57308 */ /* 0x0004e20000000800 */
[-C--:B------:R-:W-:Y:S02]  /*e700*/  FMUL.FTZ R163, R163, R10.reuse ;  /* 0x0000000aa3a37220 */ /* 0x080fe40000410000 */
[----:B------:R-:W-:-:S02]  /*e710*/  FMUL.FTZ R38, R38, R10 ;  /* 0x0000000a26267220 */ /* 0x000fc40000410000 */
[-C--:B------:R-:W-:Y:S02]  /*e720*/  FMUL.FTZ R39, R39, R10.reuse ;  /* 0x0000000a27277220 */ /* 0x080fe40000410000 */
[-C--:B------:R-:W-:Y:S01]  /*e730*/  FMUL.FTZ R70, R70, R10.reuse ;  /* 0x0000000a46467220 */ /* 0x080fe20000410000 */
[----:B-1----:R-:W-:Y:S01]  /*e740*/  F2FP.BF16.PACK_AB R125, R182, R181 ;  /* 0x000000b5b67d723e */ /* 0x002fe200000010ff */
[-C--:B------:R-:W-:Y:S02]  /*e750*/  FMUL.FTZ R71, R71, R10.reuse ;  /* 0x0000000a47477220 */ /* 0x080fe40000410000 */
[-C--:B------:R-:W-:Y:S02]  /*e760*/  FMUL.FTZ R86, R86, R10.reuse ;  /* 0x0000000a56567220 */ /* 0x080fe40000410000 */
[-C--:B------:R-:W-:Y:S02]  /*e770*/  FMUL.FTZ R87, R87, R10.reuse ;  /* 0x0000000a57577220 */ /* 0x080fe40000410000 */
[----:B------:R-:W-:Y:S01]  /*e780*/  FMUL.FTZ R102, R102, R10 ;  /* 0x0000000a66667220 */ /* 0x000fe20000410000 */
[----:B--2---:R-:W-:Y:S01]  /*e790*/  F2FP.BF16.PACK_AB R4, R233, R236 ;  /* 0x000000ece904723e */ /* 0x004fe200000010ff */
[-C--:B------:R-:W-:Y:S01]  /*e7a0*/  FMUL.FTZ R103, R103, R10.reuse ;  /* 0x0000000a67677220 */ /* 0x080fe20000410000 */
[----:B---3--:R-:W-:Y:S01]  /*e7b0*/  F2FP.BF16.PACK_AB R7, R229, R231 ;  /* 0x000000e7e507723e */ /* 0x008fe200000010ff */
        /* <DEDUP_REMOVED lines=10> */
[-C--:B------:R-:W-:Y:S01]  /*e860*/  FMUL.FTZ R66, R66, R10.reuse ;  /* 0x0000000a42427220 */ /* 0x080fe20000410000 */
[----:B------:R-:W1:Y:S01]  /*e870*/  LDSM.16.MT88.4 R156, [R213+0xa800] ;  /* 0x00a80000d59c783b */ /* 0x000e620000004200 */
        /* <DEDUP_REMOVED lines=11> */
[----:B------:R-:W-:-:S02]  /*e930*/  FFMA.FTZ R9, R189, c[0x0][0x23c], -R8 ;  /* 0x00008f00bd097a23 */ /* 0x000fc40000010808 */
[----:B------:R-:W-:Y:S01]  /*e940*/  FFMA.FTZ R8, R190, c[0x0][0x23c], -R8 ;  /* 0x00008f00be087a23 */ /* 0x000fe20000010808 */
[C---:B------:R-:W-:Y:S01]  /*e950*/  HMMA.16816.F32.BF16 R68, R4.reuse, R28, R68 ;  /* 0x0000001c0444723c */ /* 0x040fe20000041844 */
[----:B------:R-:W-:Y:S07]  /*e960*/  MUFU.EX2 R180, R9 ;  /* 0x0000000900b47308 */ /* 0x000fee0000000800 */
[C---:B------:R-:W-:Y:S01]  /*e970*/  HMMA.16816.F32.BF16 R84, R4.reuse, R16, R84 ;  /* 0x000000100454723c */ /* 0x040fe20000041854 */
[----:B------:R-:W2:Y:S07]  /*e980*/  MUFU.EX2 R139, R8 ;  /* 0x00000008008b7308 */ /* 0x000eae0000000800 */
[C---:B------:R-:W-:Y:S08]  /*e990*/  HMMA.16816.F32.BF16 R100, R4.reuse, R20, R100 ;  /* 0x000000140464723c */ /* 0x040ff00000041864 */
[----:B------:R-:W-:Y:S01]  /*e9a0*/  HMMA.16816.F32.BF16 R116, R4, R24, R116 ;  /* 0x000000180474723c */ /* 0x000fe20000041874 */
[----:B--2---:R-:W-:-:S07]  /*e9b0*/  F2FP.BF16.PACK_AB R127, R139, R180 ;  /* 0x000000b48b7f723e */ /* 0x004fce00000010ff */
[C---:B------:R-:W-:Y:S01]  /*e9c0*/  HMMA.16816.F32.BF16 R140, R4.reuse, R142, R172 ;  /* 0x0000008e048c723c */ /* 0x040fe200000418ac */
[----:B------:R-:W2:Y:S07]  /*e9d0*/  LDSM.16.MT88.4 R172, [R215+0xa800] ;  /* 0x00a80000d7ac783b */ /* 0x000eae0000004200 */
[C---:B------:R-:W-:Y:S01]  /*e9e0*/  HMMA.16816.F32.BF16 R176, R4.reuse, R178, R48 ;  /* 0x000000b204b0723c */ /* 0x040fe20000041830 */
[----:B------:R-:W3:Y:S07]  /*e9f0*/  LDSM.16.MT88.4 R48, [R218+0xa800] ;  /* 0x00a80000da30783b */ /* 0x000eee0000004200 */
[C---:B------:R-:W-:Y:S08]  /*ea00*/  HMMA.16816.F32.BF16 R52, R4.reuse, R144, R52 ;  /* 0x000000900434723c */ /* 0x040ff00000041834 */
[C---:B------:R-:W-:Y:S01]  /*ea10*/  HMMA.16816.F32.BF16 R32, R4.reuse, R146, R64 ;  /* 0x000000920420723c */ /* 0x040fe20000041840 */
[----:B------:R-:W4:Y:S07]  /*ea20*/  LDSM.16.MT88.4 R64, [R217+0xa800] ;  /* 0x00a80000d940783b */ /* 0x000f2e0000004200 */
[C---:B------:R-:W-:Y:S01]  /*ea30*/  HMMA.16816.F32.BF16 R28, R4.reuse, R30, R80 ;  /* 0x0000001e041c723c */ /* 0x040fe20000041850 */
[----:B------:R-:W5:Y:S07]  /*ea40*/  LDSM.16.MT88.4 R80, [R213+0xb800] ;  /* 0x00b80000d550783b */ /* 0x000f6e0000004200 */
[C---:B------:R-:W-:Y:S01]  /*ea50*/  HMMA.16816.F32.BF16 R16, R4.reuse, R18, R96 ;  /* 0x000000120410723c */ /* 0x040fe20000041860 */
[----:B------:R-:W3:Y:S07]  /*ea60*/  LDSM.16.MT88.4 R96, [R215+0xb800] ;  /* 0x00b80000d760783b */ /* 0x000eee0000004200 */
[C---:B------:R-:W-:Y:S01]  /*ea70*/  HMMA.16816.F32.BF16 R20, R4.reuse, R22, R112 ;  /* 0x000000160414723c */ /* 0x040fe20000041870 */
[----:B------:R-:W3:Y:S07]  /*ea80*/  LDSM.16.MT88.4 R112, [R218+0xb800] ;  /* 0x00b80000da70783b */ /* 0x000eee0000004200 */
[----:B------:R-:W-:Y:S07]  /*ea90*/  HMMA.16816.F32.BF16 R24, R4, R26, R128 ;  /* 0x0000001a0418723c */ /* 0x000fee0000041880 */
[--C-:B------:R-:W-:Y:S01]  /*eaa0*/  FFMA.FTZ R4, R191, c[0x0][0x23c], -R0.reuse ;  /* 0x00008f00bf047a23 */ /* 0x100fe20000010800 */
[C---:B-1----:R-:W-:Y:S03]  /*eab0*/  HMMA.16816.F32.BF16 R144, R124.reuse, R156, R208 ;  /* 0x0000009c7c90723c */ /* 0x042fe600000418d0 */
[----:B------:R1:W-:Y:S05]  /*eac0*/  MUFU.EX2 R138, R4 ;  /* 0x00000004008a7308 */ /* 0x0003ea0000000800 */
[C---:B------:R-:W-:Y:S08]  /*ead0*/  HMMA.16816.F32.BF16 R152, R124.reuse, R158, R152 ;  /* 0x0000009e7c98723c */ /* 0x040ff00000041898 */
[----:B--2---:R-:W-:Y:S01]  /*eae0*/  HMMA.16816.F32.BF16 R164, R124, R172, R164 ;  /* 0x000000ac7ca4723c */ /* 0x004fe200000418a4 */
[----:B-1----:R-:W-:-:S04]  /*eaf0*/  FFMA.FTZ R4, R192, c[0x0][0x23c], -R0 ;  /* 0x00008f00c0047a23 */ /* 0x002fc80000010800 */
[----:B------:R1:W2:Y:S03]  /*eb00*/  MUFU.EX2 R137, R4 ;  /* 0x0000000400897308 */ /* 0x0002a60000000800 */
[C---:B------:R-:W-:Y:S08]  /*eb10*/  HMMA.16816.F32.BF16 R168, R124.reuse, R174, R168 ;  /* 0x000000ae7ca8723c */ /* 0x040ff000000418a8 */
[----:B---3--:R-:W-:Y:S01]  /*eb20*/  HMMA.16816.F32.BF16 R40, R124, R48, R40 ;  /* 0x000000307c28723c */ /* 0x008fe20000041828 */
[--C-:B-1----:R-:W-:Y:S01]  /*eb30*/  FFMA.FTZ R4, R194, c[0x0][0x23c], -R0.reuse ;  /* 0x00008f00c2047a23 */ /* 0x102fe20000010800 */
[----:B--2---:R-:W-:Y:S01]  /*eb40*/  F2FP.BF16.PACK_AB R128, R137, R138 ;  /* 0x0000008a8980723e */ /* 0x004fe200000010ff */
        /* <DEDUP_REMOVED lines=18> */
[--C-:B--2---:R-:W-:Y:S01]  /*ec70*/  FFMA.FTZ R0, R200, c[0x0][0x23c], -R2.reuse ;  /* 0x00008f00c8007a23 */ /* 0x104fe20000010802 */
[----:B---3--:R-:W-:Y:S01]  /*ec80*/  F2FP.BF16.PACK_AB R129, R14, R15 ;  /* 0x0000000f0e81723e */ /* 0x008fe200000010ff */
[----:B------:R-:W-:-:S02]  /*ec90*/  FFMA.FTZ R2, R195, c[0x0][0x23c], -R2 ;  /* 0x00008f00c3027a23 */ /* 0x000fc40000010802 */
[----:B------:R1:W-:Y:S03]  /*eca0*/  MUFU.EX2 R9, R0 ;  /* 0x0000000000097308 */ /* 0x0003e60000000800 */
[C---:B------:R-:W-:Y:S05]  /*ecb0*/  HMMA.16816.F32.BF16 R108, R124.reuse, R114, R108 ;  /* 0x000000727c6c723c */ /* 0x040fea000004186c */
[----:B------:R-:W2:Y:S03]  /*ecc0*/  MUFU.EX2 R8, R2 ;  /* 0x0000000200087308 */ /* 0x000ea60000000800 */
[----:B------:R-:W-:Y:S01]  /*ecd0*/  HMMA.16816.F32.BF16 R124, R124, R6, R204 ;  /* 0x000000067c7c723c */ /* 0x000fe200000418cc */
[----:B-1----:R-:W-:-:S04]  /*ece0*/  FFMA.FTZ R0, R249, R12, R239 ;  /* 0x0000000cf9007223 */ /* 0x002fc800000100ef */
[----:B------:R-:W-:Y:S01]  /*ecf0*/  FADD.FTZ R0, R240, R0 ;  /* 0x00000000f0007221 */ /* 0x000fe20000010000 */
[----:B--2---:R-:W-:Y:S01]  /*ed00*/  F2FP.BF16.PACK_AB R131, R8, R9 ;  /* 0x000000090883723e */ /* 0x004fe200000010ff */
[----:B------:R-:W-:Y:S02]  /*ed10*/  FFMA.FTZ R2, R250, R13, R244 ;  /* 0x0000000dfa027223 */ /* 0x000fe400000100f4 */
[----:B------:R-:W-:Y:S02]  /*ed20*/  FADD.FTZ R0, R242, R0 ;  /* 0x00000000f2007221 */ /* 0x000fe40000010000 */
[----:B------:R-:W-:Y:S02]  /*ed30*/  FADD.FTZ R2, R243, R2 ;  /* 0x00000002f3027221 */ /* 0x000fe40000010000 */
        /* <DEDUP_REMOVED lines=43> */
.L_x_934:
[----:B------:R-:W-:-:S12]  /*eff0*/  UIADD3 UR8, UR7, -0x1, URZ ;  /* 0xffffffff07087890 */ /* 0x000fd8000fffe03f */
.L_x_939:
[----:B------:R-:W-:-:S13]  /*f000*/  ISETP.LE.AND P0, PT, RZ, UR8, PT ;  /* 0x00000008ff007c0c */ /* 0x000fda000bf03270 */
[----:B------:R-:W-:Y:S05]  /*f010*/  @!P0 BRA `(.L_x_940) ;  /* 0x0000272000008947 */ /* 0x000fea0003800000 */
[----:B------:R-:W2:Y:S01]  /*f020*/  LDL.LU.64 R6, [R1+0x38] ;  /* 0x0000380001067983 */ /* 0x000ea20000300a00 */
[----:B------:R-:W-:Y:S01]  /*f030*/  MOV R139, R3 ;  /* 0x00000003008b7202 */ /* 0x000fe20000000f00 */
[----:B------:R-:W-:Y:S01]  /*f040*/  UMOV UR6, 0x4 ;  /* 0x0000000400067882 */ /* 0x000fe20000000000 */
[----:B------:R-:W-:Y:S01]  /*f050*/  IMAD.MOV.U32 R137, RZ, RZ, R135 ;  /* 0x000000ffff897224 */ /* 0x000fe200078e0087 */
[----:B------:R-:W3:Y:S01]  /*f060*/  LDL.LU.64 R4, [R1+0x30] ;  /* 0x0000300001047983 */ /* 0x000ee20000300a00 */
[----:B------:R-:W-:Y:S01]  /*f070*/  ULDC.64 UR4, c[0x0][0x1a0] ;  /* 0x0000680000047ab9 */ /* 0x000fe20000000a00 */
[----:B------:R-:W-:Y:S01]  /*f080*/  IMAD.MOV.U32 R132, RZ, RZ, R136 ;  /* 0x000000ffff847224 */ /* 0x000fe200078e0088 */
[----:B------:R-:W-:Y:S01]  /*f090*/  USHF.L.U64.HI UR5, UR4, UR6, UR5 ;  /* 0x0000000604057299 */ /* 0x000fe20008010205 */
[----:B------:R-:W-:Y:S01]  /*f0a0*/  IMAD.MOV.U32 R138, RZ, RZ, R134 ;  /* 0x000000ffff8a7224 */ /* 0x000fe200078e0086 */
[----:B------:R-:W-:-:S04]  /*f0b0*/  USHF.L.U32 UR4, UR4, 0x4, URZ ;  /* 0x0000000404047899 */ /* 0x000fc8000800063f */
[----:B------:R-:W-:Y:S02]  /*f0c0*/  USHF.L.U64.HI UR7, UR4, 0x1, UR5 ;  /* 0x0000000104077899 */ /* 0x000fe40008010205 */
[----:B------:R-:W-:Y:S01]  /*f0d0*/  USHF.L.U32 UR9, UR4, 0x1, URZ ;  /* 0x0000000104097899 */ /* 0x000fe2000800063f */
[----:B--2---:R-:W-:Y:S02]  /*f0e0*/  MOV R3, R7 ;  /* 0x0000000700037202 */ /* 0x004fe40000000f00 */
[----:B---3--:R-:W-:-:S05]  /*f0f0*/  MOV R2, R4 ;  /* 0x0000000400027202 */ /* 0x008fca0000000f00 */
[----:B------:R1:W-:Y:S01]  /*f100*/  STL.64 [R1], R2 ;  /* 0x0000000201007387 */ /* 0x0003e20000100a00 */
[----:B------:R-:W-:Y:S05]  /*f110*/  BRA `(.L_x_941) ;  /* 0x000001b000007947 */ /* 0x000fea0003800000 */
.L_x_943:
        /* <DEDUP_REMOVED lines=27> */
.L_x_941:
[----:B-1----:R-:W2:Y:S01]  /*f2d0*/  LDL.64 R2, [R1] ;  /* 0x0000000001027983 */ /* 0x002ea20000100a00 */
[----:B------:R-:W-:Y:S04]  /*f2e0*/  DEPBAR.LE SB0, 0x0 ;  /* 0x000080000000791a */ /* 0x000fe80000000000 */
[----:B------:R-:W-:Y:S01]  /*f2f0*/  MOV R4, UR8 ;  /* 0x0000000800047c02 */ /* 0x000fe20008000f00 */
        /* <DEDUP_REMOVED lines=14> */
[----:B------:R-:W-:Y:S05]  /*f3e0*/  ISETP.LT.AND P0, PT, RZ, UR8, PT ;  /* 0x00000008ff007c0c */ /* 0x000fea000bf01270 */
[----:B------:R1:W-:Y:S08]  /*f3f0*/  LDGSTS.E.BYPASS.LTC128B.128 [R227+0xb000], [R2.64+0x80] ;  /* 0x0b00008002e37fae */ /* 0x0003f0000b901d52 */
[----:B------:R2:W-:Y:S08]  /*f400*/  LDGSTS.E.BYPASS.LTC128B.128 [R227+0xa800], [R4.64] ;  /* 0x0a80000004e37fae */ /* 0x0005f0000b901d52 */
[----:B------:R2:W-:Y:S08]  /*f410*/  LDGSTS.E.BYPASS.LTC128B.128 [R227+0xb800], [R4.64+0x80] ;  /* 0x0b80008004e37fae */ /* 0x0005f0000b901d52 */
[----:B------:R-:W-:Y:S08]  /*f420*/  LDSM.16.M88.4 R32, [R214] ;  /* 0x00000000d620783b */ /* 0x000ff00000000200 */
[----:B------:R-:W2:Y:S08]  /*f430*/  LDSM.16.M88.4 R16, [R212+0x8000] ;  /* 0x00800000d410783b */ /* 0x000eb00000000200 */
        /* <DEDUP_REMOVED lines=13> */
[----:B------:R-:W4:Y:S01]  /*f510*/  LDSM.16.M88.4 R196, [R221+0x8000] ;  /* 0x00800000ddc4783b */ /* 0x000f220000000200 */
        /* <DEDUP_REMOVED lines=148> */
.L_x_942:
[----:B------:R-:W-:Y:S01]  /*fe60*/  FMNMX.FTZ R0, R142, R132, !PT ;  /* 0x000000848e007209 */ /* 0x000fe20007810000 */
[----:B------:R-:W-:Y:S01]  /*fe70*/  LDSM.16.MT88.4 R20, [R213+0xa000] ;  /* 0x00a00000d514783b */ /* 0x000fe20000004200 */
[----:B------:R-:W-:Y:S02]  /*fe80*/  UIADD3 UR8, UR8, -0x1, URZ ;  /* 0xffffffff08087890 */ /* 0x000fe4000fffe03f */
        /* <DEDUP_REMOVED lines=86> */
[----:B------:R-:W-:Y:S01]  /*103f0*/  LDSM.16.MT88.4 R156, [R217+0xa000] ;  /* 0x00a00000d99c783b */ /* 0x000fe20000004200 */
[C---:B------:R-:W-:Y:S02]  /*10400*/  FMUL.FTZ R34, R132.reuse, R174 ;  /* 0x000000ae84227220 */ /* 0x040fe40000410000 */
[C---:B------:R-:W-:Y:S02]  /*10410*/  FMUL.FTZ R35, R132.reuse, R175 ;  /* 0x000000af84237220 */ /* 0x040fe40000410000 */
[----:B------:R4:W-:Y:S01]  /*10420*/  MUFU.EX2 R232, R143 ;  /* 0x0000008f00e87308 */ /* 0x0009e20000000800 */
[----:B------:R-:W-:Y:S02]  /*10430*/  FMUL.FTZ R38, R132, R38 ;  /* 0x0000002684267220 */ /* 0x000fe40000410000 */
[----:B------:R-:W-:Y:S01]  /*10440*/  LDSM.16.MT88.4 R172, [R215+0xa800] ;  /* 0x00a80000d7ac783b */ /* 0x000fe20000004200 */
[----:B-1----:R-:W-:Y:S02]  /*10450*/  FADD.FTZ R0, -R3, R139 ;  /* 0x0000008b03007221 */ /* 0x002fe40000010100 */
[----:B------:R-:W-:Y:S02]  /*10460*/  FMUL.FTZ R139, R134, c[0x0][0x23c] ;  /* 0x00008f00868b7a20 */ /* 0x000fe40000410000 */
[----:B------:R-:W-:Y:S02]  /*10470*/  FMUL.FTZ R0, R0, c[0x0][0x23c] ;  /* 0x00008f0000007a20 */ /* 0x000fe40000410000 */
[----:B------:R1:W-:Y:S01]  /*10480*/  MUFU.EX2 R243, R5 ;  /* 0x0000000500f37308 */ /* 0x0003e20000000800 */
[----:B------:R-:W-:Y:S01]  /*10490*/  FSEL R139, R139, RZ, P1 ;  /* 0x000000ff8b8b7208 */ /* 0x000fe20000800000 */
[----:B------:R-:W-:Y:S01]  /*104a0*/  FMUL.FTZ R39, R132, R39 ;  /* 0x0000002784277220 */ /* 0x000fe20000410000 */
[----:B------:R-:W-:Y:S01]  /*104b0*/  FSETP.NEU.FTZ.AND P1, PT, R3, -INF , PT ;  /* 0xff8000000300780b */ /* 0x000fe20003f3d000 */
[--C-:B---3--:R-:W-:Y:S02]  /*104c0*/  FFMA.FTZ R4, R183, c[0x0][0x23c], -R138.reuse ;  /* 0x00008f00b7047a23 */ /* 0x108fe4000001088a */
[----:B--2---:R-:W-:Y:S01]  /*104d0*/  FMUL.FTZ R40, R2, R40 ;  /* 0x0000002802287220 */ /* 0x004fe20000410000 */
[----:B------:R-:W-:Y:S01]  /*104e0*/  FSEL R142, R142, RZ, P1 ;  /* 0x000000ff8e8e7208 */ /* 0x000fe20000800000 */
[C---:B------:R-:W-:Y:S02]  /*104f0*/  FMUL.FTZ R41, R2.reuse, R41 ;  /* 0x0000002902297220 */ /* 0x040fe40000410000 */
[----:B------:R-:W2:Y:S01]  /*10500*/  MUFU.EX2 R244, R4 ;  /* 0x0000000400f47308 */ /* 0x000ea20000000800 */
[C---:B------:R-:W-:Y:S02]  /*10510*/  FMUL.FTZ R44, R2.reuse, R44 ;  /* 0x0000002c022c7220 */ /* 0x040fe40000410000 */
[----:B------:R-:W-:Y:S02]  /*10520*/  FMUL.FTZ R45, R2, R45 ;  /* 0x0000002d022d7220 */ /* 0x000fe40000410000 */
[--C-:B----4-:R-:W-:Y:S02]  /*10530*/  FFMA.FTZ R143, R193, c[0x0][0x23c], -R137.reuse ;  /* 0x00008f00c18f7a23 */ /* 0x110fe40000010889 */
[C---:B------:R-:W-:Y:S02]  /*10540*/  FMUL.FTZ R50, R132.reuse, R50 ;  /* 0x0000003284327220 */ /* 0x040fe40000410000 */
[C---:B------:R-:W-:Y:S01]  /*10550*/  FMUL.FTZ R51, R132.reuse, R51 ;  /* 0x0000003384337220 */ /* 0x040fe20000410000 */
[----:B------:R-:W3:Y:S01]  /*10560*/  MUFU.EX2 R0, R0 ;  /* 0x0000000000007308 */ /* 0x000ee20000000800 */
[C---:B------:R-:W-:Y:S02]  /*10570*/  FMUL.FTZ R53, R133.reuse, R53 ;  /* 0x0000003585357220 */ /* 0x040fe40000410000 */
[C---:B------:R-:W-:Y:S02]  /*10580*/  FMUL.FTZ R54, R132.reuse, R54 ;  /* 0x0000003684367220 */ /* 0x040fe40000410000 */
[C---:B-1----:R-:W-:Y:S02]  /*10590*/  FMUL.FTZ R5, R133.reuse, R149 ;  /* 0x0000009585057220 */ /* 0x042fe40000410000 */
[----:B------:R-:W-:Y:S02]  /*105a0*/  FMUL.FTZ R55, R132, R55 ;  /* 0x0000003784377220 */ /* 0x000fe40000410000 */
[C---:B------:R-:W-:Y:S01]  /*105b0*/  FMUL.FTZ R56, R2.reuse, R56 ;  /* 0x0000003802387220 */ /* 0x040fe20000410000 */
[----:B------:R1:W-:Y:S01]  /*105c0*/  MUFU.EX2 R231, R143 ;  /* 0x0000008f00e77308 */ /* 0x0003e20000000800 */
[C---:B------:R-:W-:Y:S02]  /*105d0*/  FMUL.FTZ R57, R2.reuse, R57 ;  /* 0x0000003902397220 */ /* 0x040fe40000410000 */
[----:B------:R-:W-:Y:S01]  /*105e0*/  FMUL.FTZ R60, R2, R60 ;  /* 0x0000003c023c7220 */ /* 0x000fe20000410000 */
[----:B--2---:R-:W-:Y:S01]  /*105f0*/  F2FP.BF16.PACK_AB R149, R244, R242 ;  /* 0x000000f2f495723e */ /* 0x004fe200000010ff */
[--C-:B------:R-:W-:Y:S02]  /*10600*/  FFMA.FTZ R4, R10, c[0x0][0x23c], -R137.reuse ;  /* 0x00008f000a047a23 */ /* 0x100fe40000010889 */
[----:B------:R-:W-:Y:S02]  /*10610*/  FMUL.FTZ R61, R2, R61 ;  /* 0x0000003d023d7220 */ /* 0x000fe40000410000 */
[C---:B------:R-:W-:Y:S01]  /*10620*/  FMUL.FTZ R64, R133.reuse, R64 ;  /* 0x0000004085407220 */ /* 0x040fe20000410000 */
[----:B------:R2:W-:Y:S01]  /*10630*/  MUFU.EX2 R245, R4 ;  /* 0x0000000400f57308 */ /* 0x0005e20000000800 */
[----:B------:R-:W-:Y:S02]  /*10640*/  FMUL.FTZ R65, R133, R65 ;  /* 0x0000004185417220 */ /* 0x000fe40000410000 */
        /* <DEDUP_REMOVED lines=17> */
[----:B------:R-:W-:Y:S02]  /*10760*/  FMUL.FTZ R63, R0, R63 ;  /* 0x0000003f003f7220 */ /* 0x000fe40000410000 */
[C---:B------:R-:W-:Y:S02]  /*10770*/  FMUL.FTZ R67, R132.reuse, R67 ;  /* 0x0000004384437220 */ /* 0x040fe40000410000 */
[C---:B------:R-:W-:Y:S01]  /*10780*/  FMUL.FTZ R68, R133.reuse, R68 ;  /* 0x0000004485447220 */ /* 0x040fe20000410000 */
[----:B------:R3:W-:Y:S01]  /*10790*/  MUFU.EX2 R239, R9 ;  /* 0x0000000900ef7308 */ /* 0x0007e20000000800 */
[----:B------:R-:W-:Y:S02]  /*107a0*/  FMUL.FTZ R69, R133, R69 ;  /* 0x0000004585457220 */ /* 0x000fe40000410000 */
[C---:B------:R-:W-:Y:S02]  /*107b0*/  FMUL.FTZ R70, R132.reuse, R70 ;  /* 0x0000004684467220 */ /* 0x040fe40000410000 */
[--C-:B-1----:R-:W-:Y:S02]  /*107c0*/  FFMA.FTZ R143, R195, c[0x0][0x23c], -R138.reuse ;  /* 0x00008f00c38f7a23 */ /* 0x102fe4000001088a */
[----:B------:R-:W-:Y:S01]  /*107d0*/  LDSM.16.MT88.4 R192, [R215+0xb800] ;  /* 0x00b80000d7c0783b */ /* 0x000fe20000004200 */
[----:B------:R-:W-:Y:S02]  /*107e0*/  FMUL.FTZ R71, R132, R71 ;  /* 0x0000004784477220 */ /* 0x000fe40000410000 */
[----:B------:R1:W-:Y:S01]  /*107f0*/  MUFU.EX2 R229, R143 ;  /* 0x0000008f00e57308 */ /* 0x0003e20000000800 */
[C---:B------:R-:W-:Y:S02]  /*10800*/  FMUL.FTZ R72, R2.reuse, R72 ;  /* 0x0000004802487220 */ /* 0x040fe40000410000 */
[----:B------:R-:W-:Y:S01]  /*10810*/  FMUL.FTZ R73, R2, R73 ;  /* 0x0000004902497220 */ /* 0x000fe20000410000 */
[----:B--2---:R-:W-:Y:S01]  /*10820*/  F2FP.BF16.PACK_AB R150, R247, R245 ;  /* 0x000000f5f796723e */ /* 0x004fe200000010ff */
[--C-:B------:R-:W-:Y:S02]  /*10830*/  FFMA.FTZ R4, R8, c[0x0][0x23c], -R138.reuse ;  /* 0x00008f0008047a23 */ /* 0x100fe4000001088a */
[----:B------:R-:W-:Y:S02]  /*10840*/  FMUL.FTZ R8, R2, R144 ;  /* 0x0000009002087220 */ /* 0x000fe40000410000 */
[C---:B------:R-:W-:Y:S01]  /*10850*/  FMUL.FTZ R74, R0.reuse, R74 ;  /* 0x0000004a004a7220 */ /* 0x040fe20000410000 */
[----:B------:R-:W2:Y:S01]  /*10860*/  MUFU.EX2 R241, R4 ;  /* 0x0000000400f17308 */ /* 0x000ea20000000800 */
[----:B------:R-:W-:Y:S02]  /*10870*/  FMUL.FTZ R75, R0, R75 ;  /* 0x0000004b004b7220 */ /* 0x000fe40000410000 */
[C---:B------:R-:W-:Y:S02]  /*10880*/  FMUL.FTZ R76, R2.reuse, R76 ;  /* 0x0000004c024c7220 */ /* 0x040fe40000410000 */
[C---:B---3--:R-:W-:Y:S02]  /*10890*/  FMUL.FTZ R9, R2.reuse, R145 ;  /* 0x0000009102097220 */ /* 0x048fe40000410000 */
[----:B------:R-:W-:Y:S02]  /*108a0*/  FMUL.FTZ R77, R2, R77 ;  /* 0x0000004d024d7220 */ /* 0x000fe40000410000 */
[C---:B------:R-:W-:Y:S02]  /*108b0*/  FMUL.FTZ R78, R0.reuse, R78 ;  /* 0x0000004e004e7220 */ /* 0x040fe40000410000 */
[----:B------:R-:W-:Y:S02]  /*108c0*/  FMUL.FTZ R79, R0, R79 ;  /* 0x0000004f004f7220 */ /* 0x000fe40000410000 */
[----:B------:R-:W-:Y:S02]  /*108d0*/  FMUL.FTZ R80, R133, R80 ;  /* 0x0000005085507220 */ /* 0x000fe40000410000 */
[--C-:B-1----:R-:W-:Y:S02]  /*108e0*/  FFMA.FTZ R143, R188, c[0x0][0x23c], -R137.reuse ;  /* 0x00008f00bc8f7a23 */ /* 0x102fe40000010889 */
[----:B------:R-:W-:Y:S02]  /*108f0*/  FFMA.FTZ R137, R189, c[0x0][0x23c], -R137 ;  /* 0x00008f00bd897a23 */ /* 0x000fe40000010889 */
[----:B------:R-:W-:Y:S01]  /*10900*/  FMUL.FTZ R81, R133, R81 ;  /* 0x0000005185517220 */ /* 0x000fe20000410000 */
[----:B------:R-:W-:Y:S01]  /*10910*/  MUFU.EX2 R228, R143 ;  /* 0x0000008f00e47308 */ /* 0x000fe20000000800 */
[C---:B------:R-:W-:Y:S02]  /*10920*/  FMUL.FTZ R82, R132.reuse, R82 ;  /* 0x0000005284527220 */ /* 0x040fe40000410000 */
[----:B------:R-:W-:Y:S01]  /*10930*/  FMUL.FTZ R83, R132, R83 ;  /* 0x0000005384537220 */ /* 0x000fe20000410000 */
[----:B--2---:R-:W-:Y:S01]  /*10940*/  F2FP.BF16.PACK_AB R151, R243, R241 ;  /* 0x000000f1f397723e */ /* 0x004fe200000010ff */
[--C-:B------:R-:W-:Y:S02]  /*10950*/  FFMA.FTZ R4, R182, c[0x0][0x23c], -R139.reuse ;  /* 0x00008f00b6047a23 */ /* 0x100fe4000001088b */
[C---:B------:R-:W-:Y:S02]  /*10960*/  FMUL.FTZ R84, R133.reuse, R84 ;  /* 0x0000005485547220 */ /* 0x040fe40000410000 */
[C---:B------:R-:W-:Y:S01]  /*10970*/  FMUL.FTZ R85, R133.reuse, R85 ;  /* 0x0000005585557220 */ /* 0x040fe20000410000 */
        /* <DEDUP_REMOVED lines=14> */
[--C-:B-1----:R-:W-:Y:S02]  /*10a60*/  FFMA.FTZ R4, R185, c[0x0][0x23c], -R139.reuse ;  /* 0x00008f00b9047a23 */ /* 0x102fe4000001088b */
[C---:B------:R-:W-:Y:S02]  /*10a70*/  FMUL.FTZ R98, R132.reuse, R98 ;  /* 0x0000006284627220 */ /* 0x040fe40000410000 */
[----:B------:R-:W1:Y:S01]  /*10a80*/  MUFU.EX2 R240, R4 ;  /* 0x0000000400f07308 */ /* 0x000e620000000800 */
[----:B------:R-:W-:Y:S02]  /*10a90*/  FMUL.FTZ R99, R132, R99 ;  /* 0x0000006384637220 */ /* 0x000fe40000410000 */
[----:B------:R-:W-:Y:S02]  /*10aa0*/  FMUL.FTZ R28, R2, R168 ;  /* 0x000000a8021c7220 */ /* 0x000fe40000410000 */
[--C-:B--2---:R-:W-:Y:S02]  /*10ab0*/  FFMA.FTZ R137, R190, c[0x0][0x23c], -R138.reuse ;  /* 0x00008f00be897a23 */ /* 0x104fe4000001088a */
[----:B------:R-:W-:Y:S02]  /*10ac0*/  FFMA.FTZ R138, R191, c[0x0][0x23c], -R138 ;  /* 0x00008f00bf8a7a23 */ /* 0x000fe4000001088a */
[----:B------:R-:W-:Y:S01]  /*10ad0*/  LDSM.16.MT88.4 R188, [R213+0xb800] ;  /* 0x00b80000d5bc783b */ /* 0x000fe20000004200 */
[----:B------:R2:W-:Y:S01]  /*10ae0*/  MUFU.EX2 R210, R137 ;  /* 0x0000008900d27308 */ /* 0x0005e20000000800 */
        /* <DEDUP_REMOVED lines=8> */
[----:B-1----:R-:W-:Y:S01]  /*10b70*/  F2FP.BF16.PACK_AB R144, R240, R238 ;  /* 0x000000eef090723e */ /* 0x002fe200000010ff */
[--C-:B------:R-:W-:Y:S02]  /*10b80*/  FFMA.FTZ R4, R180, c[0x0][0x23c], -R142.reuse ;  /* 0x00008f00b4047a23 */ /* 0x100fe4000001088e */
[----:B------:R-:W-:Y:S01]  /*10b90*/  LDSM.16.MT88.4 R180, [R218+0xa800] ;  /* 0x00a80000dab4783b */ /* 0x000fe20000004200 */
[C---:B------:R-:W-:Y:S02]  /*10ba0*/  FMUL.FTZ R100, R133.reuse, R100 ;  /* 0x0000006485647220 */ /* 0x040fe40000410000 */
[----:B------:R1:W-:Y:S01]  /*10bb0*/  MUFU.EX2 R234, R4 ;  /* 0x0000000400ea7308 */ /* 0x0003e20000000800 */
[----:B------:R-:W-:Y:S02]  /*10bc0*/  FMUL.FTZ R101, R133, R101 ;  /* 0x0000006585657220 */ /* 0x000fe40000410000 */
[----:B------:R-:W-:Y:S02]  /*10bd0*/  FMUL.FTZ R102, R132, R102 ;  /* 0x0000006684667220 */ /* 0x000fe40000410000 */
[--C-:B--2---:R-:W-:Y:S02]  /*10be0*/  FFMA.FTZ R137, R196, c[0x0][0x23c], -R139.reuse ;  /* 0x00008f00c4897a23 */ /* 0x104fe4000001088b */
[----:B------:R-:W-:Y:S02]  /*10bf0*/  FMUL.FTZ R103, R132, R103 ;  /* 0x0000006784677220 */ /* 0x000fe40000410000 */
[C---:B------:R-:W-:Y:S01]  /*10c00*/  FMUL.FTZ R104, R2.reuse, R104 ;  /* 0x0000006802687220 */ /* 0x040fe20000410000 */
[----:B------:R2:W-:Y:S01]  /*10c10*/  MUFU.EX2 R208, R137 ;  /* 0x0000008900d07308 */ /* 0x0005e20000000800 */
[----:B------:R-:W-:Y:S02]  /*10c20*/  FMUL.FTZ R105, R2, R105 ;  /* 0x0000006902697220 */ /* 0x000fe40000410000 */
[C---:B------:R-:W-:Y:S01]  /*10c30*/  FMUL.FTZ R106, R0.reuse, R106 ;  /* 0x0000006a006a7220 */ /* 0x040fe20000410000 */
[----:B---3--:R-:W-:Y:S01]  /*10c40*/  F2FP.BF16.PACK_AB R143, R209, R210 ;  /* 0x000000d2d18f723e */ /* 0x008fe200000010ff */
[----:B------:R-:W-:Y:S02]  /*10c50*/  FMUL.FTZ R107, R0, R107 ;  /* 0x0000006b006b7220 */ /* 0x000fe40000410000 */
[C---:B------:R-:W-:Y:S02]  /*10c60*/  FMUL.FTZ R108, R2.reuse, R108 ;  /* 0x0000006c026c7220 */ /* 0x040fe40000410000 */
[----:B------:R-:W-:Y:S02]  /*10c70*/  FMUL.FTZ R109, R2, R109 ;  /* 0x0000006d026d7220 */ /* 0x000fe40000410000 */
[C---:B------:R-:W-:Y:S02]  /*10c80*/  FMUL.FTZ R110, R0.reuse, R110 ;  /* 0x0000006e006e7220 */ /* 0x040fe40000410000 */
[----:B------:R-:W-:Y:S02]  /*10c90*/  FMUL.FTZ R111, R0, R111 ;  /* 0x0000006f006f7220 */ /* 0x000fe40000410000 */
[--C-:B-1----:R-:W-:Y:S02]  /*10ca0*/  FFMA.FTZ R4, R187, c[0x0][0x23c], -R142.reuse ;  /* 0x00008f00bb047a23 */ /* 0x102fe4000001088e */
[C---:B------:R-:W-:Y:S02]  /*10cb0*/  FMUL.FTZ R112, R133.reuse, R112 ;  /* 0x0000007085707220 */ /* 0x040fe40000410000 */
[----:B------:R1:W3:Y:S01]  /*10cc0*/  MUFU.EX2 R236, R4 ;  /* 0x0000000400ec7308 */ /* 0x0002e20000000800 */
[----:B------:R-:W-:Y:S02]  /*10cd0*/  FMUL.FTZ R113, R133, R113 ;  /* 0x0000007185717220 */ /* 0x000fe40000410000 */
[C---:B------:R-:W-:Y:S02]  /*10ce0*/  FMUL.FTZ R114, R132.reuse, R114 ;  /* 0x0000007284727220 */ /* 0x040fe40000410000 */
[--C-:B--2---:R-:W-:Y:S02]  /*10cf0*/  FFMA.FTZ R137, R197, c[0x0][0x23c], -R139.reuse ;  /* 0x00008f00c5897a23 */ /* 0x104fe4000001088b */
[C---:B------:R-:W-:Y:S02]  /*10d00*/  FMUL.FTZ R115, R132.reuse, R115 ;  /* 0x0000007384737220 */ /* 0x040fe40000410000 */
[C---:B------:R-:W-:Y:S01]  /*10d10*/  FMUL.FTZ R116, R133.reuse, R116 ;  /* 0x0000007485747220 */ /* 0x040fe20000410000 */
[----:B------:R2:W-:Y:S01]  /*10d20*/  MUFU.EX2 R207, R137 ;  /* 0x0000008900cf7308 */ /* 0x0005e20000000800 */
[C---:B------:R-:W-:Y:S02]  /*10d30*/  FMUL.FTZ R117, R133.reuse, R117 ;  /* 0x0000007585757220 */ /* 0x040fe40000410000 */
[C---:B------:R-:W-:Y:S02]  /*10d40*/  FMUL.FTZ R118, R132.reuse, R118 ;  /* 0x0000007684767220 */ /* 0x040fe40000410000 */
[----:B------:R-:W-:Y:S02]  /*10d50*/  FMUL.FTZ R119, R132, R119 ;  /* 0x0000007784777220 */ /* 0x000fe40000410000 */
[--C-:B------:R-:W-:Y:S02]  /*10d60*/  FFMA.FTZ R140, R140, c[0x0][0x23c], -R142.reuse ;  /* 0x00008f008c8c7a23 */ /* 0x100fe4000001088e */
[C---:B------:R-:W-:Y:S02]  /*10d70*/  FMUL.FTZ R120, R2.reuse, R120 ;  /* 0x0000007802787220 */ /* 0x040fe40000410000 */
[----:B------:R4:W-:Y:S01]  /*10d80*/  MUFU.EX2 R138, R140 ;  /* 0x0000008c008a7308 */ /* 0x0009e20000000800 */
[----:B------:R-:W-:Y:S02]  /*10d90*/  FMUL.FTZ R121, R2, R121 ;  /* 0x0000007902797220 */ /* 0x000fe40000410000 */
[--C-:B-1----:R-:W-:Y:S01]  /*10da0*/  FFMA.FTZ R4, R186, c[0x0][0x23c], -R139.reuse ;  /* 0x00008f00ba047a23 */ /* 0x102fe2000001088b */
[----:B---3--:R-:W-:Y:S01]  /*10db0*/  F2FP.BF16.PACK_AB R145, R236, R234 ;  /* 0x000000eaec91723e */ /* 0x008fe200000010ff */
[----:B------:R-:W-:Y:S01]  /*10dc0*/  LDSM.16.MT88.4 R184, [R217+0xa800] ;  /* 0x00a80000d9b8783b */ /* 0x000fe20000004200 */
[C---:B------:R-:W-:Y:S02]  /*10dd0*/  FMUL.FTZ R122, R0.reuse, R122 ;  /* 0x0000007a007a7220 */ /* 0x040fe40000410000 */
[----:B------:R-:W-:Y:S02]  /*10de0*/  FMUL.FTZ R123, R0, R123 ;  /* 0x0000007b007b7220 */ /* 0x000fe40000410000 */
[----:B------:R-:W1:Y:S01]  /*10df0*/  MUFU.EX2 R237, R4 ;  /* 0x0000000400ed7308 */ /* 0x000e620000000800 */
[----:B------:R-:W-:Y:S02]  /*10e00*/  FMUL.FTZ R124, R2, R124 ;  /* 0x0000007c027c7220 */ /* 0x000fe40000410000 */
[----:B--2---:R-:W-:Y:S02]  /*10e10*/  FFMA.FTZ R137, R198, c[0x0][0x23c], -R142 ;  /* 0x00008f00c6897a23 */ /* 0x004fe4000001088e */
[----:B------:R-:W-:Y:S02]  /*10e20*/  FMUL.FTZ R125, R2, R125 ;  /* 0x0000007d027d7220 */ /* 0x000fe40000410000 */
[C---:B------:R-:W-:Y:S02]  /*10e30*/  FMUL.FTZ R126, R0.reuse, R126 ;  /* 0x0000007e007e7220 */ /* 0x040fe40000410000 */
[----:B------:R-:W-:Y:S01]  /*10e40*/  FMUL.FTZ R127, R0, R127 ;  /* 0x0000007f007f7220 */ /* 0x000fe20000410000 */
[----:B------:R2:W-:Y:S01]  /*10e50*/  MUFU.EX2 R206, R137 ;  /* 0x0000008900ce7308 */ /* 0x0005e20000000800 */
[C---:B------:R-:W-:Y:S02]  /*10e60*/  FMUL.FTZ R128, R133.reuse, R128 ;  /* 0x0000008085807220 */ /* 0x040fe40000410000 */
[----:B------:R-:W-:Y:S01]  /*10e70*/  FMUL.FTZ R129, R133, R129 ;  /* 0x0000008185817220 */ /* 0x000fe20000410000 */
[----:B----4-:R-:W-:Y:S01]  /*10e80*/  F2FP.BF16.PACK_AB R140, R231, R232 ;  /* 0x000000e8e78c723e */ /* 0x010fe200000010ff */
[C---:B------:R-:W-:Y:S02]  /*10e90*/  FMUL.FTZ R130, R132.reuse, R130 ;  /* 0x0000008284827220 */ /* 0x040fe40000410000 */
[----:B------:R-:W-:Y:S02]  /*10ea0*/  FMUL.FTZ R131, R132, R131 ;  /* 0x0000008384837220 */ /* 0x000fe40000410000 */
[----:B------:R-:W-:Y:S04]  /*10eb0*/  FFMA.FTZ R0, R0, R249, R234 ;  /* 0x000000f900007223 */ /* 0x000fe800000100ea */
[----:B------:R-:W-:Y:S01]  /*10ec0*/  FADD.FTZ R0, R236, R0 ;  /* 0x00000000ec007221 */ /* 0x000fe20000010000 */
[----:B-1----:R-:W-:Y:S01]  /*10ed0*/  F2FP.BF16.PACK_AB R146, R239, R237 ;  /* 0x000000edef92723e */ /* 0x002fe200000010ff */
[--C-:B------:R-:W-:Y:S02]  /*10ee0*/  FFMA.FTZ R4, R13, c[0x0][0x23c], -R142.reuse ;  /* 0x00008f000d047a23 */ /* 0x100fe4000001088e */
[----:B------:R-:W-:Y:S02]  /*10ef0*/  FMUL.FTZ R13, R2, R153 ;  /* 0x00000099020d7220 */ /* 0x000fe40000410000 */
[----:B------:R1:W3:Y:S01]  /*10f00*/  MUFU.EX2 R233, R4 ;  /* 0x0000000400e97308 */ /* 0x0002e20000000800 */
[--C-:B--2---:R-:W-:Y:S02]  /*10f10*/  FFMA.FTZ R137, R199, c[0x0][0x23c], -R142.reuse ;  /* 0x00008f00c7897a23 */ /* 0x104fe4000001088e */
[----:B------:R-:W-:Y:S07]  /*10f20*/  LDSM.16.MT88.4 R196, [R218+0xb800] ;  /* 0x00b80000dac4783b */ /* 0x000fee0000004200 */
[----:B------:R2:W-:Y:S01]  /*10f30*/  MUFU.EX2 R205, R137 ;  /* 0x0000008900cd7308 */ /* 0x0005e20000000800 */
[--C-:B-1----:R-:W-:Y:S02]  /*10f40*/  FFMA.FTZ R4, R12, c[0x0][0x23c], -R142.reuse ;  /* 0x00008f000c047a23 */ /* 0x102fe4000001088e */
[C---:B------:R-:W-:Y:S07]  /*10f50*/  FMUL.FTZ R12, R2.reuse, R152 ;  /* 0x00000098020c7220 */ /* 0x040fee0000410000 */
[----:B------:R1:W4:Y:S01]  /*10f60*/  MUFU.EX2 R235, R4 ;  /* 0x0000000400eb7308 */ /* 0x0003220000000800 */
[----:B------:R-:W5:Y:S01]  /*10f70*/  LDSM.16.MT88.4 R152, [R218+0xa000] ;  /* 0x00a00000da98783b */ /* 0x000f620000004200 */
[----:B------:R-:W-:Y:S01]  /*10f80*/  FFMA.FTZ R142, R141, c[0x0][0x23c], -R142 ;  /* 0x00008f008d8e7a23 */ /* 0x000fe2000001088e */
[----:B------:R-:W-:Y:S01]  /*10f90*/  F2FP.BF16.PACK_AB R141, R229, R230 ;  /* 0x000000e6e58d723e */ /* 0x000fe200000010ff */
[----:B------:R-:W-:Y:S02]  /*10fa0*/  FFMA.FTZ R2, R2, R250, R238 ;  /* 0x000000fa02027223 */ /* 0x000fe400000100ee */
[--C-:B--2---:R-:W-:Y:S02]  /*10fb0*/  FFMA.FTZ R137, R200, c[0x0][0x23c], -R139.reuse ;  /* 0x00008f00c8897a23 */ /* 0x104fe4000001088b */
[----:B------:R-:W-:Y:S02]  /*10fc0*/  FFMA.FTZ R139, R201, c[0x0][0x23c], -R139 ;  /* 0x00008f00c98b7a23 */ /* 0x000fe4000001088b */
[----:B------:R-:W-:Y:S01]  /*10fd0*/  LDSM.16.MT88.4 R200, [R217+0xb800] ;  /* 0x00b80000d9c8783b */ /* 0x000fe20000004200 */
[----:B------:R-:W-:Y:S01]  /*10fe0*/  MUFU.EX2 R204, R137 ;  /* 0x0000008900cc7308 */ /* 0x000fe20000000800 */
[----:B---3--:R-:W-:Y:S09]  /*10ff0*/  FADD.FTZ R0, R233, R0 ;  /* 0x00000000e9007221 */ /* 0x008ff20000010000 */
[----:B------:R2:W-:Y:S01]  /*11000*/  MUFU.EX2 R137, R142 ;  /* 0x0000008e00897308 */ /* 0x0005e20000000800 */
[----:B-1----:R-:W-:Y:S01]  /*11010*/  FMUL.FTZ R4, R133, R148 ;  /* 0x0000009485047220 */ /* 0x002fe20000410000 */
[C---:B------:R-:W-:Y:S01]  /*11020*/  F2FP.BF16.PACK_AB R148, R248.reuse, R246 ;  /* 0x000000f6f894723e */ /* 0x040fe200000010ff */
        /* <DEDUP_REMOVED lines=8> */
[C---:B------:R-:W-:Y:S02]  /*110b0*/  FMUL.FTZ R21, R133.reuse, R161 ;  /* 0x000000a185157220 */ /* 0x040fe40000410000 */
[----:B------:R-:W-:Y:S02]  /*110c0*/  FFMA.FTZ R133, R133, R252, R246 ;  /* 0x000000fc85857223 */ /* 0x000fe400000100f6 */
[C---:B------:R-:W-:Y:S04]  /*110d0*/  HMMA.16816.F32.BF16 R16, R148.reuse, R22, R16 ;  /* 0x000000169410723c */ /* 0x040fe80000041810 */
[----:B------:R-:W-:Y:S03]  /*110e0*/  FADD.FTZ R133, R248, R133 ;  /* 0x00000085f8857221 */ /* 0x000fe60000010000 */
        /* <DEDUP_REMOVED lines=40> */
[-C--:B------:R-:W-:Y:S07]  /*11370*/  HMMA.16816.F32.BF16 R148, R140, R160.reuse, R4 ;  /* 0x000000a08c94723c */ /* 0x080fee0000041804 */
        /* <DEDUP_REMOVED lines=30> */
[----:B------:R-:W-:Y:S01]  /*11560*/  FADD.FTZ R0, R138, R4 ;  /* 0x000000048a007221 */ /* 0x000fe20000010000 */
[----:B------:R-:W-:Y:S01]  /*11570*/  MOV R138, R134 ;  /* 0x00000086008a7202 */ /* 0x000fe20000000f00 */
[----:B------:R-:W-:Y:S02]  /*11580*/  FADD.FTZ R252, R211, R6 ;  /* 0x00000006d3fc7221 */ /* 0x000fe40000010000 */
[C---:B------:R-:W-:Y:S04]  /*11590*/  HMMA.16816.F32.BF16 R48, R140.reuse, R182, R48 ;  /* 0x000000b68c30723c */ /* 0x040fe80000041830 */
[----:B------:R-:W-:Y:S02]  /*115a0*/  FADD.FTZ R251, R209, R5 ;  /* 0x00000005d1fb7221 */ /* 0x000fe40000010000 */
[----:B------:R-:W-:Y:S01]  /*115b0*/  FADD.FTZ R250, R139, R2 ;  /* 0x000000028bfa7221 */ /* 0x000fe20000010000 */
[----:B------:R-:W-:Y:S01]  /*115c0*/  MOV R139, R3 ;  /* 0x00000003008b7202 */ /* 0x000fe20000000f00 */
[-C--:B------:R-:W-:Y:S04]  /*115d0*/  HMMA.16816.F32.BF16 R52, R140, R184.reuse, R52 ;  /* 0x000000b88c34723c */ /* 0x080fe80000041834 */
[----:B------:R-:W-:Y:S01]  /*115e0*/  FADD.FTZ R249, R137, R0 ;  /* 0x0000000089f97221 */ /* 0x000fe20000010000 */
[----:B------:R-:W-:Y:S03]  /*115f0*/  MOV R137, R135 ;  /* 0x0000008700897202 */ /* 0x000fe60000000f00 */
        /* <DEDUP_REMOVED lines=18> */
[----:B------:R-:W-:Y:S01]  /*11720*/  HMMA.16816.F32.BF16 R128, R140, R202, R128 ;  /* 0x000000ca8c80723c */ /* 0x000fe20000041880 */
[----:B------:R-:W-:-:S07]  /*11730*/  @P0 BRA `(.L_x_941) ;  /* 0xffffdb9000000947 */ /* 0x000fce000383ffff */
.L_x_940:
[----:B------:R-:W1:Y:S01]  /*11740*/  SHFL.BFLY PT, R0, R252, 0x2, 0x1f ;  /* 0x0c401f00fc007f89 */ /* 0x000e6200000e0000 */
[----:B------:R-:W2:Y:S01]  /*11750*/  S2UR UR6, SR_CTAID.Y ;  /* 0x00000000000679c3 */ /* 0x000ea20000002600 */
[----:B------:R-:W-:Y:S01]  /*11760*/  UISETP.NE.AND UP0, UPT, UR10, -0x1, UPT ;  /* 0xffffffff0a00788c */ /* 0x000fe2000bf05270 */
[----:B------:R-:W-:Y:S01]  /*11770*/  BSSY B0, `(.L_x_944) ;  /* 0x00001b1000007945 */ /* 0x000fe20003800000 */
[----:B------:R-:W3:Y:S01]  /*11780*/  SHFL.BFLY PT, R4, R251, 0x2, 0x1f ;  /* 0x0c401f00fb047f89 */ /* 0x000ee200000e0000 */
[----:B------:R-:W-:-:S02]  /*11790*/  ULDC.64 UR4, c[0x0][0x1e8] ;  /* 0x00007a0000047ab9 */ /* 0x000fc40000000a00 */
[----:B------:R-:W-:Y:S01]  /*117a0*/  ULDC UR8, c[0x0][0x214] ;  /* 0x0000850000087ab9 */ /* 0x000fe20000000800 */
[----:B------:R-:W4:Y:S01]  /*117b0*/  SHFL.BFLY PT, R2, R250, 0x2, 0x1f ;  /* 0x0c401f00fa027f89 */ /* 0x000f2200000e0000 */
[----:B------:R-:W5:Y:S01]  /*117c0*/  S2UR UR9, SR_CTAID.X ;  /* 0x00000000000979c3 */ /* 0x000f620000002500 */
[----:B------:R-:W-:Y:S02]  /*117d0*/  UMOV UR24, URZ ;  /* 0x0000003f00187c82 */ /* 0x000fe40008000000 */
[----:B------:R-:W5:Y:S01]  /*117e0*/  SHFL.BFLY PT, R5, R249, 0x2, 0x1f ;  /* 0x0c401f00f9057f89 */ /* 0x000f6200000e0000 */
[----:B------:R-:W-:Y:S02]  /*117f0*/  @UP0 UIMAD.WIDE.U32 UR14, UR10, UR4, URZ ;  /* 0x000000040a0e02a5 */ /* 0x000fe4000f8e003f */
[----:B------:R-:W-:Y:S02]  /*11800*/  UMOV UR25, URZ ;  /* 0x0000003f00197c82 */ /* 0x000fe40008000000 */
[----:B------:R-:W-:Y:S01]  /*11810*/  @UP0 UIMAD UR7, UR10, UR5, UR15 ;  /* 0x000000050a0702a4 */ /* 0x000fe2000f8e020f */
[----:B------:R-:W5:Y:S02]  /*11820*/  S2UR UR12, SR_CTAID.Z ;  /* 0x00000000000c79c3 */ /* 0x000f640000002700 */
[----:B------:R-:W-:Y:S01]  /*11830*/  ULDC.64 UR4, c[0x0][0x1e0] ;  /* 0x0000780000047ab9 */ /* 0x000fe20000000a00 */
[----:B-1----:R-:W-:Y:S01]  /*11840*/  FADD.FTZ R252, R0, R252 ;  /* 0x000000fc00fc7221 */ /* 0x002fe20000010000 */
[----:B--2---:R-:W-:-:S02]  /*11850*/  @!UP0 USHF.R.S32.HI UR13, URZ, 0x1f, UR6 ;  /* 0x0000001f3f0d8899 */ /* 0x004fc40008011406 */
[----:B------:R-:W-:Y:S01]  /*11860*/  @!UP0 UIMAD.WIDE.U32 UR22, UR6, UR4, URZ ;  /* 0x00000004061682a5 */ /* 0x000fe2000f8e003f */
[----:B---3--:R-:W-:Y:S01]  /*11870*/  FADD.FTZ R251, R4, R251 ;  /* 0x000000fb04fb7221 */ /* 0x008fe20000010000 */
[----:B------:R-:W1:Y:S01]  /*11880*/  SHFL.BFLY PT, R0, R252, 0x1, 0x1f ;  /* 0x0c201f00fc007f89 */ /* 0x000e6200000e0000 */
[----:B------:R-:W-:Y:S01]  /*11890*/  @!UP0 UIMAD UR13, UR13, UR4, URZ ;  /* 0x000000040d0d82a4 */ /* 0x000fe2000f8e023f */
[----:B----4-:R-:W-:Y:S02]  /*118a0*/  FADD.FTZ R250, R2, R250 ;  /* 0x000000fa02fa7221 */ /* 0x010fe40000010000 */
[----:B------:R-:W2:Y:S01]  /*118b0*/  SHFL.BFLY PT, R4, R251, 0x1, 0x1f ;  /* 0x0c201f00fb047f89 */ /* 0x000ea200000e0000 */
[----:B------:R-:W-:Y:S01]  /*118c0*/  ULDC.U8 UR4, c[0x0][0x329] ;  /* 0x0000ca4000047ab9 */ /* 0x000fe20000000000 */
[----:B-----5:R-:W-:Y:S01]  /*118d0*/  FADD.FTZ R249, R5, R249 ;  /* 0x000000f905f97221 */ /* 0x020fe20000010000 */
[----:B------:R-:W-:Y:S01]  /*118e0*/  UISETP.NE.AND UP1, UPT, UR4, URZ, UPT ;  /* 0x0000003f0400728c */ /* 0x000fe2000bf25270 */
[----:B------:R-:W3:Y:S01]  /*118f0*/  SHFL.BFLY PT, R5, R250, 0x1, 0x1f ;  /* 0x0c201f00fa057f89 */ /* 0x000ee200000e0000 */
[----:B------:R-:W-:-:S02]  /*11900*/  @!UP0 UIMAD UR13, UR6, UR5, UR13 ;  /* 0x00000005060d82a4 */ /* 0x000fc4000f8e020d */
[----:B------:R-:W-:Y:S01]  /*11910*/  @!UP0 UMOV UR14, UR22 ;  /* 0x00000016000e8c82 */ /* 0x000fe20008000000 */
[----:B------:R-:W4:Y:S01]  /*11920*/  SHFL.BFLY PT, R2, R249, 0x1, 0x1f ;  /* 0x0c201f00f9027f89 */ /* 0x000f2200000e0000 */
[----:B------:R-:W-:Y:S02]  /*11930*/  ULDC.U8 UR5, c[0x0][0x328] ;  /* 0x0000ca0000057ab9 */ /* 0x000fe40000000000 */
[----:B------:R-:W-:Y:S02]  /*11940*/  UISETP.NE.AND UP2, UPT, UR5, URZ, UPT ;  /* 0x0000003f0500728c */ /* 0x000fe4000bf45270 */
[----:B------:R-:W-:Y:S02]  /*11950*/  @!UP0 UIADD3 UR7, UR23, UR13, URZ ;  /* 0x0000000d17078290 */ /* 0x000fe4000fffe03f */
[----:B------:R-:W-:Y:S02]  /*11960*/  UISETP.NE.OR UP3, UPT, UR4, URZ, !UP2 ;  /* 0x0000003f0400728c */ /* 0x000fe4000d765670 */
[----:B------:R-:W-:Y:S01]  /*11970*/  @UP1 ULDC UR15, c[0x0][0x210] ;  /* 0x00008400000f1ab9 */ /* 0x000fe20000000800 */
[----:B-1----:R-:W-:Y:S01]  /*11980*/  FADD.FTZ R252, R252, R0 ;  /* 0x00000000fcfc7221 */ /* 0x002fe20000010000 */
[----:B------:R-:W-:Y:S01]  /*11990*/  MOV R0, 0x3f800000 ;  /* 0x3f80000000007802 */ /* 0x000fe20000000f00 */
[----:B------:R-:W-:Y:S01]  /*119a0*/  ULDC UR5, c[0x0][0x234] ;  /* 0x00008d0000057ab9 */ /* 0x000fe20000000800 */
[----:B--2---:R-:W-:-:S02]  /*119b0*/  FADD.FTZ R251, R251, R4 ;  /* 0x00000004fbfb7221 */ /* 0x004fc40000010000 */
[----:B------:R-:W-:Y:S01]  /*119c0*/  FSETP.NE.FTZ.AND P5, PT, R252, RZ, PT ;  /* 0x000000fffc00720b */ /* 0x000fe20003fb5000 */
[----:B------:R-:W-:Y:S01]  /*119d0*/  @UP1 UIMAD UR15, UR15, UR8, URZ ;  /* 0x000000080f0f12a4 */ /* 0x000fe2000f8e023f */
[----:B------:R-:W-:Y:S01]  /*119e0*/  MOV R4, 0x3f800000 ;  /* 0x3f80000000047802 */ /* 0x000fe20000000f00 */
[----:B------:R-:W-:Y:S01]  /*119f0*/  @!UP1 USEL UR15, UR8, UR5, !UP2 ;  /* 0x00000005080f9287 */ /* 0x000fe2000d000000 */
[----:B------:R-:W-:Y:S01]  /*11a00*/  FSETP.NE.FTZ.AND P4, PT, R251, RZ, PT ;  /* 0x000000fffb00720b */ /* 0x000fe20003f95000 */
[----:B---3--:R-:W-:Y:S01]  /*11a10*/  FADD.FTZ R250, R250, R5 ;  /* 0x00000005fafa7221 */ /* 0x008fe20000010000 */
[----:B------:R-:W-:Y:S01]  /*11a20*/  ULDC UR4, c[0x0][0x1c0] ;  /* 0x0000700000047ab9 */ /* 0x000fe20000000800 */
[----:B----4-:R-:W-:Y:S01]  /*11a30*/  FADD.FTZ R249, R249, R2 ;  /* 0x00000002f9f97221 */ /* 0x010fe20000010000 */
[----:B------:R-:W-:Y:S01]  /*11a40*/  MOV R2, 0x3f800000 ;  /* 0x3f80000000027802 */ /* 0x000fe20000000f00 */
[----:B------:R-:W-:Y:S01]  /*11a50*/  @UP1 UMOV UR16, 0x1 ;  /* 0x0000000100101882 */ /* 0x000fe20000000000 */
[----:B------:R-:W-:Y:S01]  /*11a60*/  FSETP.NE.FTZ.AND P3, PT, R250, RZ, PT ;  /* 0x000000fffa00720b */ /* 0x000fe20003f75000 */
[----:B------:R-:W-:-:S02]  /*11a70*/  @!UP1 UIMAD UR16, UR15, UR4, URZ ;  /* 0x000000040f1092a4 */ /* 0x000fc4000f8e023f */
[----:B------:R-:W1:Y:S01]  /*11a80*/  @P5 MUFU.RCP R0, R252 ;  /* 0x000000fc00005308 */ /* 0x000e620000001000 */
[----:B------:R-:W-:Y:S01]  /*11a90*/  FSETP.NE.FTZ.AND P0, PT, R249, RZ, PT ;  /* 0x000000fff900720b */ /* 0x000fe20003f15000 */
[----:B------:R-:W-:Y:S02]  /*11aa0*/  @!UP3 UIMAD UR20, UR6, UR8, URZ ;  /* 0x000000080614b2a4 */ /* 0x000fe4000f8e023f */
[----:B------:R-:W-:Y:S02]  /*11ab0*/  @UP1 ULDC UR17, c[0x0][0x210] ;  /* 0x0000840000111ab9 */ /* 0x000fe40000000800 */
[----:B------:R-:W-:Y:S02]  /*11ac0*/  UIMAD UR4, UR6, UR16, URZ ;  /* 0x00000010060472a4 */ /* 0x000fe4000f8e023f */
[----:B------:R-:W2:Y:S01]  /*11ad0*/  @P4 MUFU.RCP R4, R251 ;  /* 0x000000fb00044308 */ /* 0x000ea20000001000 */
[----:B------:R-:W-:Y:S02]  /*11ae0*/  @!UP1 UMOV UR17, 0x1 ;  /* 0x0000000100119882 */ /* 0x000fe40000000000 */
[----:B------:R-:W-:-:S02]  /*11af0*/  @!UP3 USEL UR20, UR20, UR10, !UP0 ;  /* 0x0000000a1414b287 */ /* 0x000fc4000c000000 */
[----:B------:R-:W-:Y:S02]  /*11b00*/  UIMAD UR9, UR9, UR17, URZ ;  /* 0x00000011090972a4 */ /* 0x000fe4000f8e023f */
[----:B------:R-:W-:Y:S01]  /*11b10*/  USEL UR4, UR4, URZ, UP3 ;  /* 0x0000003f04047287 */ /* 0x000fe20009800000 */
[C---:B-1----:R-:W-:Y:S01]  /*11b20*/  FMUL.FTZ R132, R0.reuse, R49 ;  /* 0x0000003100847220 */ /* 0x042fe20000410000 */
[----:B------:R-:W1:Y:S01]  /*11b30*/  @P3 MUFU.RCP R2, R250 ;  /* 0x000000fa00023308 */ /* 0x000e620000001000 */
[C---:B------:R-:W-:Y:S01]  /*11b40*/  FMUL.FTZ R148, R0.reuse, R148 ;  /* 0x0000009400947220 */ /* 0x040fe20000410000 */
[----:B------:R-:W-:Y:S01]  /*11b50*/  USHF.L.U32 UR9, UR9, 0x7, URZ ;  /* 0x0000000709097899 */ /* 0x000fe2000800063f */
[C---:B------:R-:W-:Y:S01]  /*11b60*/  FMUL.FTZ R7, R0.reuse, R149 ;  /* 0x0000009500077220 */ /* 0x040fe20000410000 */
[----:B------:R-:W-:Y:S01]  /*11b70*/  UIMAD UR15, UR12, UR15, UR4 ;  /* 0x0000000f0c0f72a4 */ /* 0x000fe2000f8e0204 */
[----:B------:R-:W-:Y:S01]  /*11b80*/  FMUL.FTZ R156, R0, R156 ;  /* 0x0000009c009c7220 */ /* 0x000fe20000410000 */
[----:B------:R-:W-:Y:S01]  /*11b90*/  @!UP3 UMOV UR24, UR20 ;  /* 0x000000140018bc82 */ /* 0x000fe20008000000 */
[----:B--2---:R-:W-:Y:S01]  /*11ba0*/  FMUL.FTZ R49, R4, R87 ;  /* 0x0000005704317220 */ /* 0x004fe20000410000 */
[----:B------:R-:W-:Y:S01]  /*11bb0*/  F2FP.BF16.PACK_AB R7, R7, R148 ;  /* 0x000000940707723e */ /* 0x000fe200000010ff */
[----:B------:R-:W2:Y:S01]  /*11bc0*/  S2R R87, SR_TID.X ;  /* 0x0000000000577919 */ /* 0x000ea20000002100 */
[C---:B------:R-:W-:Y:S01]  /*11bd0*/  FMUL.FTZ R5, R0.reuse, R157 ;  /* 0x0000009d00057220 */ /* 0x040fe20000410000 */
[----:B------:R-:W-:Y:S01]  /*11be0*/  USHF.R.S32.HI UR4, URZ, 0x1f, UR9 ;  /* 0x0000001f3f047899 */ /* 0x000fe20008011409 */
[C---:B------:R-:W-:Y:S01]  /*11bf0*/  FMUL.FTZ R160, R0.reuse, R160 ;  /* 0x000000a000a07220 */ /* 0x040fe20000410000 */
[----:B------:R-:W-:Y:S01]  /*11c00*/  @!UP3 USHF.R.S32.HI UR25, URZ, 0x1f, UR20 ;  /* 0x0000001f3f19b899 */ /* 0x000fe20008011414 */
[C---:B------:R-:W-:Y:S01]  /*11c10*/  FMUL.FTZ R13, R0.reuse, R161 ;  /* 0x000000a1000d7220 */ /* 0x040fe20000410000 */
[----:B------:R-:W-:Y:S01]  /*11c20*/  F2FP.BF16.PACK_AB R5, R5, R156 ;  /* 0x0000009c0505723e */ /* 0x000fe200000010ff */
[C---:B------:R-:W-:Y:S01]  /*11c30*/  FMUL.FTZ R172, R0.reuse, R172 ;  /* 0x000000ac00ac7220 */ /* 0x040fe20000410000 */
[----:B------:R-:W-:Y:S01]  /*11c40*/  USHF.R.S32.HI UR5, URZ, 0x1f, UR15 ;  /* 0x0000001f3f057899 */ /* 0x000fe2000801140f */
[C---:B------:R-:W-:Y:S01]  /*11c50*/  FMUL.FTZ R16, R0.reuse, R173 ;  /* 0x000000ad00107220 */ /* 0x040fe20000410000 */
[----:B------:R-:W-:Y:S01]  /*11c60*/  F2FP.BF16.PACK_AB R13, R13, R160 ;  /* 0x000000a00d0d723e */ /* 0x000fe200000010ff */
[C---:B------:R-:W-:Y:S01]  /*11c70*/  FMUL.FTZ R20, R0.reuse, R36 ;  /* 0x0000002400147220 */ /* 0x040fe20000410000 */
[----:B------:R-:W-:Y:S01]  /*11c80*/  UIADD3 UR9, UP2, UP1, UR9, UR24, UR15 ;  /* 0x0000001809097290 */ /* 0x000fe2000f95e00f */
[----:B------:R-:W-:Y:S01]  /*11c90*/  FMUL.FTZ R23, R0, R37 ;  /* 0x0000002500177220 */ /* 0x000fe20000410000 */
[----:B------:R-:W-:Y:S01]  /*11ca0*/  F2FP.BF16.PACK_AB R16, R16, R172 ;  /* 0x000000ac1010723e */ /* 0x000fe200000010ff */
[C---:B------:R-:W-:Y:S01]  /*11cb0*/  FMUL.FTZ R133, R0.reuse, R48 ;  /* 0x0000003000857220 */ /* 0x040fe20000410000 */
[----:B------:R-:W-:Y:S01]  /*11cc0*/  UIADD3.X UR4, UR4, UR25, UR5, UP2, UP1 ;  /* 0x0000001904047290 */ /* 0x000fe200097e2405 */
[C---:B------:R-:W-:Y:S01]  /*11cd0*/  FMUL.FTZ R138, R0.reuse, R52 ;  /* 0x00000034008a7220 */ /* 0x040fe20000410000 */
[----:B------:R-:W-:Y:S01]  /*11ce0*/  F2FP.BF16.PACK_AB R23, R23, R20 ;  /* 0x000000141717723e */ /* 0x000fe200000010ff */
[----:B------:R-:W-:Y:S01]  /*11cf0*/  FMUL.FTZ R137, R0, R53 ;  /* 0x0000003500897220 */ /* 0x000fe20000410000 */
[----:B------:R-:W-:Y:S01]  /*11d00*/  F2FP.BF16.PACK_AB R20, R132, R133 ;  /* 0x000000858414723e */ /* 0x000fe200000010ff */
        /* <DEDUP_REMOVED lines=17> */
[----:B------:R-:W-:Y:S01]  /*11e20*/  FMUL.FTZ R129, R0, R129 ;  /* 0x0000008100817220 */ /* 0x000fe20000410000 */
[----:B------:R-:W-:Y:S01]  /*11e30*/  MOV R0, 0x3f800000 ;  /* 0x3f80000000007802 */ /* 0x000fe20000000f00 */
[C---:B-1----:R-:W-:Y:S01]  /*11e40*/  FMUL.FTZ R52, R2.reuse, R77 ;  /* 0x0000004d02347220 */ /* 0x042fe20000410000 */
[----:B--2---:R-:W-:Y:S01]  /*11e50*/  SHF.R.S32.HI R77, RZ, 0x1f, R87 ;  /* 0x0000001fff4d7819 */ /* 0x004fe20000011457 */
[----:B------:R-:W-:-:S02]  /*11e60*/  FMUL.FTZ R29, R2, R60 ;  /* 0x0000003c021d7220 */ /* 0x000fc40000410000 */
[C---:B------:R-:W-:Y:S01]  /*11e70*/  FMUL.FTZ R150, R4.reuse, R150 ;  /* 0x0000009604967220 */ /* 0x040fe20000410000 */
[----:B------:R-:W1:Y:S01]  /*11e80*/  @P0 MUFU.RCP R0, R249 ;  /* 0x000000f900000308 */ /* 0x000e620000001000 */
[----:B------:R-:W-:Y:S01]  /*11e90*/  LEA.HI R30, R77, R87, RZ, 0x2 ;  /* 0x000000574d1e7211 */ /* 0x000fe200078f10ff */
        /* <DEDUP_REMOVED lines=23> */
[----:B------:R-:W-:Y:S01]  /*12010*/  LEA.HI R84, R77, R87, RZ, 0x5 ;  /* 0x000000574d547211 */ /* 0x000fe200078f28ff */
[C---:B------:R-:W-:Y:S01]  /*12020*/  FMUL.FTZ R70, R4.reuse, R70 ;  /* 0x0000004604467220 */ /* 0x040fe20000410000 */
[----:B------:R-:W-:Y:S01]  /*12030*/  F2FP.BF16.PACK_AB R66, R137, R138 ;  /* 0x0000008a8942723e */ /* 0x000fe200000010ff */
[C---:B------:R-:W-:Y:S01]  /*12040*/  FMUL.FTZ R71, R4.reuse, R71 ;  /* 0x0000004704477220 */ /* 0x040fe20000410000 */
[----:B------:R-:W-:Y:S01]  /*12050*/  F2FP.BF16.PACK_AB R65, R65, R54 ;  /* 0x000000364141723e */ /* 0x000fe200000010ff */
[C---:B------:R-:W-:Y:S01]  /*12060*/  FMUL.FTZ R82, R4.reuse, R82 ;  /* 0x0000005204527220 */ /* 0x040fe20000410000 */
[----:B------:R-:W-:Y:S01]  /*12070*/  F2FP.BF16.PACK_AB R54, R81, R80 ;  /* 0x000000505136723e */ /* 0x000fe200000010ff */
[----:B------:R-:W-:-:S02]  /*12080*/  FMUL.FTZ R53, R4, R83 ;  /* 0x0000005304357220 */ /* 0x000fc40000410000 */
[C---:B------:R-:W-:Y:S02]  /*12090*/  FMUL.FTZ R86, R4.reuse, R86 ;  /* 0x0000005604567220 */ /* 0x040fe40000410000 */
[C---:B------:R-:W-:Y:S01]  /*120a0*/  FMUL.FTZ R98, R4.reuse, R98 ;  /* 0x0000006204627220 */ /* 0x040fe20000410000 */
[----:B------:R-:W-:Y:S01]  /*120b0*/  F2FP.BF16.PACK_AB R53, R53, R82 ;  /* 0x000000523535723e */ /* 0x000fe200000010ff */
[C---:B------:R-:W-:Y:S01]  /*120c0*/  FMUL.FTZ R99, R4.reuse, R99 ;  /* 0x0000006304637220 */ /* 0x040fe20000410000 */
[----:B------:R-:W-:Y:S01]  /*120d0*/  F2FP.BF16.PACK_AB R49, R49, R86 ;  /* 0x000000563131723e */ /* 0x000fe200000010ff */
[C---:B------:R-:W-:Y:S02]  /*120e0*/  FMUL.FTZ R102, R4.reuse, R102 ;  /* 0x0000006604667220 */ /* 0x040fe40000410000 */
[C---:B------:R-:W-:Y:S02]  /*120f0*/  FMUL.FTZ R103, R4.reuse, R103 ;  /* 0x0000006704677220 */ /* 0x040fe40000410000 */
[----:B------:R-:W-:-:S02]  /*12100*/  FMUL.FTZ R114, R4, R114 ;  /* 0x0000007204727220 */ /* 0x000fc40000410000 */
[C---:B------:R-:W-:Y:S02]  /*12110*/  FMUL.FTZ R37, R4.reuse, R115 ;  /* 0x0000007304257220 */ /* 0x040fe40000410000 */
[C---:B------:R-:W-:Y:S02]  /*12120*/  FMUL.FTZ R118, R4.reuse, R118 ;  /* 0x0000007604767220 */ /* 0x040fe40000410000 */
[C---:B------:R-:W-:Y:S01]  /*12130*/  FMUL.FTZ R119, R4.reuse, R119 ;  /* 0x0000007704777220 */ /* 0x040fe20000410000 */
[----:B------:R-:W-:Y:S01]  /*12140*/  F2FP.BF16.PACK_AB R37, R37, R114 ;  /* 0x000000722525723e */ /* 0x000fe200000010ff */
[C---:B------:R-:W-:Y:S02]  /*12150*/  FMUL.FTZ R130, R4.reuse, R130 ;  /* 0x0000008204827220 */ /* 0x040fe40000410000 */
[----:B------:R-:W-:Y:S01]  /*12160*/  FMUL.FTZ R131, R4, R131 ;  /* 0x0000008304837220 */ /* 0x000fe20000410000 */
[----:B------:R-:W-:Y:S01]  /*12170*/  SHF.R.S32.HI R4, RZ, 0x1f, R30 ;  /* 0x0000001fff047819 */ /* 0x000fe2000001141e */
[----:B------:R-:W-:-:S02]  /*12180*/  FMUL.FTZ R144, R2, R144 ;  /* 0x0000009002907220 */ /* 0x000fc40000410000 */
[C---:B------:R-:W-:Y:S02]  /*12190*/  FMUL.FTZ R10, R2.reuse, R145 ;  /* 0x00000091020a7220 */ /* 0x040fe40000410000 */
        /* <DEDUP_REMOVED lines=61> */
[----:B------:R-:W-:Y:S01]  /*12570*/  FMUL.FTZ R155, R0, R155 ;  /* 0x0000009b009b7220 */ /* 0x000fe20000410000 */
[----:B------:R-:W-:Y:S01]  /*12580*/  F2FP.BF16.PACK_AB R59, R28, R26 ;  /* 0x0000001a1c3b723e */ /* 0x000fe200000010ff */
[----:B------:R-:W-:Y:S01]  /*12590*/  FMUL.FTZ R14, R0, R154 ;  /* 0x0000009a000e7220 */ /* 0x000fe20000410000 */
[----:B------:R-:W-:Y:S01]  /*125a0*/  SHF.L.U32 R2, R4, 0x6, RZ ;  /* 0x0000000604027819 */ /* 0x000fe200000006ff */
[C---:B------:R-:W-:Y:S01]  /*125b0*/  FMUL.FTZ R167, R0.reuse, R167 ;  /* 0x000000a700a77220 */ /* 0x040fe20000410000 */
[----:B------:R-:W-:Y:S01]  /*125c0*/  SHF.R.S32.HI R26, RZ, 0x5, R84 ;  /* 0x00000005ff1a7819 */ /* 0x000fe20000011454 */
        /* <DEDUP_REMOVED lines=39> */
[----:B------:R-:W-:Y:S02]  /*12840*/  LOP3.LUT R0, R30, 0x3ffffffc, RZ, 0xc0, !PT ;  /* 0x3ffffffc1e007812 */ /* 0x000fe400078ec0ff */
[----:B------:R-:W-:-:S02]  /*12850*/  F2FP.BF16.PACK_AB R30, R129, R128 ;  /* 0x00000080811e723e */ /* 0x000fc400000010ff */
[----:B------:R-:W-:Y:S02]  /*12860*/  IADD3 R28, -R0, R87, RZ ;  /* 0x00000057001c7210 */ /* 0x000fe40007ffe1ff */
[----:B------:R-:W-:Y:S02]  /*12870*/  LOP3.LUT R0, R2, 0x1c0, RZ, 0xc0, !PT ;  /* 0x000001c002007812 */ /* 0x000fe400078ec0ff */
[----:B------:R-:W-:Y:S02]  /*12880*/  LOP3.LUT R2, R4, 0x1, RZ, 0xc0, !PT ;  /* 0x0000000104027812 */ /* 0x000fe400078ec0ff */
[----:B------:R-:W-:Y:S02]  /*12890*/  LEA R28, R26, R28, 0x9 ;  /* 0x0000001c1a1c7211 */ /* 0x000fe400078e48ff */
[----:B------:R-:W-:Y:S02]  /*128a0*/  LEA.HI R0, R0, R0, RZ, 0x1d ;  /* 0x0000000000007211 */ /* 0x000fe400078fe8ff */
[----:B------:R-:W-:-:S02]  /*128b0*/  ISETP.NE.U32.AND P1, PT, R2, 0x1, PT ;  /* 0x000000010200780c */ /* 0x000fc40003f25070 */
[----:B------:R-:W-:Y:S02]  /*128c0*/  LEA R0, R28, R0, 0x1 ;  /* 0x000000001c007211 */ /* 0x000fe400078e08ff */
[----:B------:R-:W-:Y:S02]  /*128d0*/  F2FP.BF16.PACK_AB R31, R123, R31 ;  /* 0x0000001f7b1f723e */ /* 0x000fe400000010ff */
[----:B------:R-:W-:Y:S02]  /*128e0*/  SHF.L.U32 R0, R0, 0x1, RZ ;  /* 0x0000000100007819 */ /* 0x000fe400000006ff */
[----:B------:R-:W-:Y:S02]  /*128f0*/  F2FP.BF16.PACK_AB R28, R125, R124 ;  /* 0x0000007c7d1c723e */ /* 0x000fe400000010ff */
[----:B------:R-:W-:Y:S01]  /*12900*/  IADD3 R2, R0, -0x10, RZ ;  /* 0xfffffff000027810 */ /* 0x000fe20007ffe0ff */
[----:B------:R1:W-:Y:S01]  /*12910*/  STS [R0+0x400], R6 ;  /* 0x0004000600007388 */ /* 0x0003e20000000800 */
[----:B------:R-:W-:-:S02]  /*12920*/  F2FP.BF16.PACK_AB R69, R127, R69 ;  /* 0x000000457f45723e */ /* 0x000fc400000010ff */
[----:B------:R-:W-:Y:S01]  /*12930*/  @P1 IADD3 R2, R0, 0x10, RZ ;  /* 0x0000001000021810 */ /* 0x000fe20007ffe0ff */
[----:B------:R-:W-:Y:S01]  /*12940*/  STS [R0], R7 ;  /* 0x0000000700007388 */ /* 0x000fe20000000800 */
[----:B------:R-:W-:Y:S02]  /*12950*/  R2P PR, R4, 0x6 ;  /* 0x0000000604007804 */ /* 0x000fe40000000000 */
        /* <DEDUP_REMOVED lines=146> */
.L_x_945:
[----:B--234-:R-:W-:Y:S05]  /*13280*/  BSYNC B0 ;  /* 0x0000000000007941 */ /* 0x01cfea0003800000 */
.L_x_944:
[----:B------:R-:W2:Y:S04]  /*13290*/  LDL.LU.64 R12, [R1+0x28] ;  /* 0x00002800010c7983 */ /* 0x000ea80000300a00 */
[----:B------:R-:W3:Y:S01]  /*132a0*/  S2R R8, SR_CTAID.Z ;  /* 0x0000000000087919 */ /* 0x000ee20000002700 */
[----:B------:R-:W-:Y:S02]  /*132b0*/  USHF.R.S32.HI UR6, URZ, 0x1f, UR12 ;  /* 0x0000001f3f067899 */ /* 0x000fe4000801140c */
[----:B------:R-:W-:Y:S01]  /*132c0*/  ULDC.64 UR4, c[0x0][0x1f0] ;  /* 0x00007c0000047ab9 */ /* 0x000fe20000000a00 */
[----:B------:R-:W4:Y:S04]  /*132d0*/  LDL.LU.64 R4, [R1+0x20] ;  /* 0x0000200001047983 */ /* 0x000f280000300a00 */
[----:B------:R1:W5:Y:S01]  /*132e0*/  LDL.64 R10, [R1+0x8] ;  /* 0x00000800010a7983 */ /* 0x0003620000100a00 */
[----:B------:R-:W-:Y:S01]  /*132f0*/  UIMAD UR4, UR6, UR4, URZ ;  /* 0x00000004060472a4 */ /* 0x000fe2000f8e023f */
[----:B------:R-:W-:Y:S03]  /*13300*/  BSSY B0, `(.L_x_946) ;  /* 0x0000011000007945 */ /* 0x000fe60003800000 */
[----:B------:R-:W-:Y:S01]  /*13310*/  UIMAD UR4, UR12, UR5, UR4 ;  /* 0x000000050c0472a4 */ /* 0x000fe2000f8e0204 */
[----:B--2---:R-:W-:-:S04]  /*13320*/  IADD3 R2, P0, R12, UR14, RZ ;  /* 0x0000000e0c027c10 */ /* 0x004fc8000ff1e0ff */
[----:B------:R-:W-:Y:S02]  /*13330*/  IADD3.X R3, R13, UR7, RZ, P0, !PT ;  /* 0x000000070d037c10 */ /* 0x000fe400087fe4ff */
[----:B----4-:R-:W-:-:S03]  /*13340*/  ISETP.GE.AND P0, PT, R4, UR11, PT ;  /* 0x0000000b04007c0c */ /* 0x010fc6000bf06270 */
[----:B---3--:R-:W-:-:S05]  /*13350*/  IMAD.WIDE.U32 R8, R8, c[0x0][0x1f0], R2 ;  /* 0x00007c0008087a25 */ /* 0x008fca00078e0002 */
        /* <DEDUP_REMOVED lines=11> */
.L_x_947:
[----:B-1----:R-:W-:Y:S05]  /*13410*/  BSYNC B0 ;  /* 0x0000000000007941 */ /* 0x002fea0003800000 */
.L_x_946:
[----:B------:R-:W2:Y:S01]  /*13420*/  LDL.LU R0, [R1+0x40] ;  /* 0x0000400001007983 */ /* 0x000ea20000300800 */
[----:B------:R-:W-:Y:S01]  /*13430*/  BSSY B0, `(.L_x_948) ;  /* 0x000000f000007945 */ /* 0x000fe20003800000 */
[----:B--2---:R-:W-:-:S13]  /*13440*/  ISETP.GE.AND P0, PT, R0, UR11, PT ;  /* 0x0000000b00007c0c */ /* 0x004fda000bf06270 */
        /* <DEDUP_REMOVED lines=13> */
.L_x_949:
[----:B------:R-:W-:Y:S05]  /*13520*/  BSYNC B0 ;  /* 0x0000000000007941 */ /* 0x000fea0003800000 */
.L_x_948:
        /* <DEDUP_REMOVED lines=16> */
.L_x_951:
[----:B------:R-:W-:Y:S05]  /*13630*/  BSYNC B0 ;  /* 0x0000000000007941 */ /* 0x000fea0003800000 */
.L_x_950:
        /* <DEDUP_REMOVED lines=16> */
.L_x_953:
[----:B------:R-:W-:Y:S05]  /*13740*/  BSYNC B0 ;  /* 0x0000000000007941 */ /* 0x000fea0003800000 */
.L_x_952:
        /* <DEDUP_REMOVED lines=16> */
.L_x_955:
[----:B------:R-:W-:Y:S05]  /*13850*/  BSYNC B0 ;  /* 0x0000000000007941 */ /* 0x000fea0003800000 */
.L_x_954:
        /* <DEDUP_REMOVED lines=16> */
.L_x_957:
[----:B------:R-:W-:Y:S05]  /*13960*/  BSYNC B0 ;  /* 0x0000000000007941 */ /* 0x000fea0003800000 */
.L_x_956:
        /* <DEDUP_REMOVED lines=16> */
.L_x_959:
[----:B------:R-:W-:Y:S05]  /*13a70*/  BSYNC B0 ;  /* 0x0000000000007941 */ /* 0x000fea0003800000 */
.L_x_958:
        /* <DEDUP_REMOVED lines=16> */
.L_x_930:
[----:B-1----:R-:W-:Y:S01]  /*13b80*/  UISETP.NE.AND UP4, UPT, UR10, -0x1, UPT ;  /* 0xffffffff0a00788c */ /* 0x002fe2000bf85270 */
[----:B------:R-:W-:Y:S01]  /*13b90*/  SHF.R.S32.HI R8, RZ, 0x1f, R120 ;  /* 0x0000001fff087819 */ /* 0x000fe20000011478 */
[----:B------:R-:W-:Y:S01]  /*13ba0*/  ULDC.U8 UR17, c[0x0][0x329] ;  /* 0x0000ca4000117ab9 */ /* 0x000fe20000000000 */
[----:B------:R-:W1:Y:S01]  /*13bb0*/  S2R R12, SR_CTAID.Z ;  /* 0x00000000000c7919 */ /* 0x000e620000002700 */
[----:B------:R-:W-:Y:S01]  /*13bc0*/  UISETP.NE.AND UP1, UPT, UR17, URZ, UPT ;  /* 0x0000003f1100728c */ /* 0x000fe2000bf25270 */
[----:B------:R-:W-:Y:S01]  /*13bd0*/  LEA.HI R8, R8, R120, RZ, 0x3 ;  /* 0x0000007808087211 */ /* 0x000fe200078f18ff */
[----:B------:R-:W-:Y:S01]  /*13be0*/  ULDC.64 UR4, c[0x0][0x1e0] ;  /* 0x0000780000047ab9 */ /* 0x000fe20000000a00 */
[----:B------:R-:W2:Y:S01]  /*13bf0*/  S2R R6, SR_CTAID.X ;  /* 0x0000000000067919 */ /* 0x000ea20000002500 */
[----:B------:R-:W-:Y:S01]  /*13c00*/  ULDC.64 UR6, c[0x0][0x1e8] ;  /* 0x00007a0000067ab9 */ /* 0x000fe20000000a00 */
[----:B------:R-:W-:Y:S01]  /*13c10*/  LOP3.LUT R0, R8, 0x1ffffff8, RZ, 0xc0, !PT ;  /* 0x1ffffff808007812 */ /* 0x000fe200078ec0ff */
[----:B------:R-:W-:Y:S01]  /*13c20*/  ULDC.U8 UR20, c[0x0][0x328] ;  /* 0x0000ca0000147ab9 */ /* 0x000fe20000000000 */
[----:B------:R-:W-:Y:S01]  /*13c30*/  SHF.R.S32.HI R8, RZ, 0x3, R8 ;  /* 0x00000003ff087819 */ /* 0x000fe20000011408 */
[----:B------:R-:W-:Y:S01]  /*13c40*/  @!UP4 USHF.R.S32.HI UR21, URZ, 0x1f, UR11 ;  /* 0x0000001f3f15c899 */ /* 0x000fe2000801140b */
[----:B------:R-:W-:Y:S01]  /*13c50*/  BSSY B0, `(.L_x_960) ;  /* 0x000003a000007945 */ /* 0x000fe20003800000 */
[----:B------:R-:W-:Y:S01]  /*13c60*/  USHF.R.S32.HI UR15, URZ, 0x1f, UR12 ;  /* 0x0000001f3f0f7899 */ /* 0x000fe2000801140c */
[----:B------:R-:W-:Y:S01]  /*13c70*/  IMAD.IADD R0, R120, 0x1, -R0 ;  /* 0x0000000178007824 */ /* 0x000fe200078e0a00 */
[----:B------:R-:W-:Y:S01]  /*13c80*/  @!UP4 UIMAD UR21, UR21, UR4, URZ ;  /* 0x000000041515c2a4 */ /* 0x000fe2000f8e023f */
[----:B------:R-:W-:Y:S01]  /*13c90*/  SHF.R.S32.HI R9, RZ, 0x1f, R8 ;  /* 0x0000001fff097819 */ /* 0x000fe20000011408 */
[----:B------:R-:W-:Y:S01]  /*13ca0*/  @UP4 UIMAD.WIDE.U32 UR8, UR10, UR6, URZ ;  /* 0x000000060a0842a5 */ /* 0x000fe2000f8e003f */
[----:B------:R-:W-:Y:S01]  /*13cb0*/  IMAD.SHL.U32 R0, R0, 0x8, RZ ;  /* 0x0000000800007824 */ /* 0x000fe200078e00ff */
[----:B------:R-:W-:-:S02]  /*13cc0*/  UISETP.NE.AND UP3, UPT, UR20, URZ, UPT ;  /* 0x0000003f1400728c */ /* 0x000fc4000bf65270 */
[----:B------:R-:W-:Y:S02]  /*13cd0*/  @!UP4 UIMAD.WIDE.U32 UR22, UR11, UR4, URZ ;  /* 0x000000040b16c2a5 */ /* 0x000fe4000f8e003f */
[----:B------:R-:W-:Y:S02]  /*13ce0*/  @!UP4 UIMAD UR21, UR11, UR5, UR21 ;  /* 0x000000050b15c2a4 */ /* 0x000fe4000f8e0215 */
[----:B------:R-:W-:Y:S02]  /*13cf0*/  UISETP.NE.OR UP2, UPT, UR17, URZ, !UP3 ;  /* 0x0000003f1100728c */ /* 0x000fe4000df45670 */
[----:B------:R-:W-:Y:S02]  /*13d00*/  ULDC.64 UR4, c[0x0][0x1f0] ;  /* 0x00007c0000047ab9 */ /* 0x000fe40000000a00 */
[----:B------:R-:W-:Y:S01]  /*13d10*/  UIMAD UR4, UR15, UR4, URZ ;  /* 0x000000040f0472a4 */ /* 0x000fe2000f8e023f */
[----:B--2---:R-:W-:Y:S01]  /*13d20*/  IMAD.WIDE R6, R6, 0x80, R8 ;  /* 0x0000008006067825 */ /* 0x004fe200078e0208 */
[----:B------:R-:W-:-:S02]  /*13d30*/  @UP4 UIMAD UR7, UR10, UR7, UR9 ;  /* 0x000000070a0742a4 */ /* 0x000fc4000f8e0209 */
        /* <DEDUP_REMOVED lines=43> */
.L_x_961:
[----:B------:R-:W-:Y:S05]  /*13ff0*/  BSYNC B0 ;  /* 0x0000000000007941 */ /* 0x000fea0003800000 */
.L_x_960:
        /* <DEDUP_REMOVED lines=16> */
.L_x_963:
[----:B------:R-:W-:Y:S05]  /*14100*/  BSYNC B0 ;  /* 0x0000000000007941 */ /* 0x000fea0003800000 */
.L_x_962:
        /* <DEDUP_REMOVED lines=16> */
.L_x_965:
[----:B------:R-:W-:Y:S05]  /*14210*/  BSYNC B0 ;  /* 0x0000000000007941 */ /* 0x000fea0003800000 */
.L_x_964:
        /* <DEDUP_REMOVED lines=16> */
.L_x_967:
[----:B------:R-:W-:Y:S05]  /*14320*/  BSYNC B0 ;  /* 0x0000000000007941 */ /* 0x000fea0003800000 */
.L_x_966:
        /* <DEDUP_REMOVED lines=16> */
.L_x_969:
[----:B------:R-:W-:Y:S05]  /*14430*/  BSYNC B0 ;  /* 0x0000000000007941 */ /* 0x000fea0003800000 */
.L_x_968:
        /* <DEDUP_REMOVED lines=16> */
.L_x_971:
[----:B------:R-:W-:Y:S05]  /*14540*/  BSYNC B0 ;  /* 0x0000000000007941 */ /* 0x000fea0003800000 */
.L_x_970:
        /* <DEDUP_REMOVED lines=16> */
.L_x_973:
[----:B------:R-:W-:Y:S05]  /*14650*/  BSYNC B0 ;  /* 0x0000000000007941 */ /* 0x000fea0003800000 */
.L_x_972:
        /* <DEDUP_REMOVED lines=16> */
.L_x_975:
[----:B------:R-:W-:Y:S05]  /*14760*/  BSYNC B0 ;  /* 0x0000000000007941 */ /* 0x000fea0003800000 */
.L_x_974:
        /* <DEDUP_REMOVED lines=67> */
.L_x_976:
        /* <DEDUP_REMOVED lines=14> */
.L_x_1412:


//--------------------- .text._ZN5flash16flash_fwd_kernelI23Flash_fwd_kernel_traitsILi128ELi128ELi32ELi4ELb0ELb0EN7cutlass10bfloat16_tE19Flash_kernel_traitsILi128ELi128ELi32ELi4ES3_EELb1ELb1ELb0ELb1ELb0ELb0ELb0ELb0EEEvNS_16Flash_fwd_paramsE --------------------------
	.section	.text._ZN5flash16flash_fwd_kernelI23Flash_fwd_kernel_traitsILi128ELi128ELi32ELi4ELb0ELb0EN7cutlass10bfloat16_tE19Flash_kernel_traitsILi128ELi128ELi32ELi4ES3_EELb1ELb1ELb0ELb1ELb0ELb0ELb0ELb0EEEvNS_16Flash_fwd_paramsE,"ax",@progbits
	.sectioninfo	@"SHI_REGISTERS=255"
	.align	128
        .global         _ZN5flash16flash_fwd_kernelI23Flash_fwd_kernel_traitsILi128ELi128ELi32ELi4ELb0ELb0EN7cutlass10bfloat16_tE19Flash_kernel_traitsILi128ELi128ELi32ELi4ES3_EELb1ELb1ELb0ELb1ELb0ELb0ELb0ELb0EEEvNS_16Flash_fwd_paramsE
        .type           _ZN5flash16flash_fwd_kernelI23Flash_fwd_kernel_traitsILi128ELi128ELi32ELi4ELb0ELb0EN7cutlass10bfloat16_tE19Flash_kernel_traitsILi128ELi128ELi32ELi4ES3_EELb1ELb1ELb0ELb1ELb0ELb0ELb0ELb0EEEvNS_16Flash_fwd_paramsE,@function
        .size           _ZN5flash16flash_fwd_kernelI23Flash_fwd_kernel_traitsILi128ELi128ELi32ELi4ELb0ELb0EN7cutlass10bfloat16_tE19Flash_kernel_traitsILi128ELi128ELi32ELi4ES3_EELb1ELb1ELb0ELb1ELb0ELb0ELb0ELb0EEEvNS_16Flash_fwd_paramsE,(.L_x_1413 - _ZN5flash16flash_fwd_kernelI23Flash_fwd_kernel_traitsILi128ELi128ELi32ELi4ELb0ELb0EN7cutlass10bfloat16_tE19Flash_kernel_traitsILi128ELi128ELi32ELi4ES3_EELb1ELb1ELb0ELb1ELb0ELb0ELb0ELb0EEEvNS_16Flash_fwd_paramsE)
        .other          _ZN5flash16flash_fwd_kernelI23Flash_fwd_kernel_traitsILi128ELi128ELi32ELi4ELb0ELb0EN7cutlass10bfloat16_tE19Flash_kernel_traitsILi128ELi128ELi32ELi4ES3_EELb1ELb1ELb0ELb1ELb0ELb0ELb0ELb0EEEvNS_16Flash_fwd_paramsE,@"STO_CUDA_ENTRY STV_DEFAULT"
_ZN5flash16flash_fwd_kernelI23Flash_fwd_kernel_traitsILi128ELi128ELi32ELi4ELb0ELb0EN7cutlass10bfloat16_tE19Flash_kernel_traitsILi128ELi128ELi32ELi4ES3_EELb1ELb1ELb0ELb1ELb0ELb0ELb0ELb0EEEvNS_16Flash_fwd_paramsE:
.text._ZN5flash16flash_fwd_kernelI23Flash_fwd_kernel_traitsILi128ELi128ELi32ELi4ELb0ELb0EN7cutlass10bfloat16_tE19Flash_kernel_traitsILi128ELi128ELi32ELi4ES3_EELb1ELb1ELb0ELb1ELb0ELb0ELb0ELb0EEEvNS_16Flash_fwd_paramsE:
        /* <DEDUP_REMOVED lines=70> */
[----:B-1----:R-:W-:-:S04]  /*0460*/  SHF.R.S32.HI R5, RZ, 0x1f, R22 ;  /* 0x0000001fff057819 */ /* 0x002fc80000011416 */
[----:B------:R-:W-:Y:S01]  /*0470*/  LEA.HI R17, R5, R22, RZ, 0x5 ;  /* 0x0000001605117211 */ /* 0x000fe200078f28ff */
[----:B---3--:R-:W1:Y:S08]  /*0480*/  @P0 R2UR UR26, R9 ;  /* 0x00000000091a03c2 */ /* 0x008e7000000e0000 */
[----:B----4-:R-:W1:Y:S08]  /*0490*/  @P0 R2UR UR11, R6 ;  /* 0x00000000060b03c2 */ /* 0x010e7000000e0000 */
[----:B--2---:R2:W3:Y:S01]  /*04a0*/  @P1 R2UR UR15, R4 ;  /* 0x00000000040f13c2 */ /* 0x0044e200000e0000 */
[----:B-1----:R-:W-:-:S07]  /*04b0*/  @UP2 UIADD3 UR11, UR11, -UR26, URZ ;  /* 0x8000001a0b0b2290 */ /* 0x002fce000fffe03f */
[----:B-----5:R1:W4:Y:S01]  /*04c0*/  @!P2 R2UR UR16, R0 ;  /* 0x000000000010a3c2 */ /* 0x02032200000e0000 */
[----:B------:R-:W-:Y:S01]  /*04d0*/  ISETP.NE.U32.AND P2, PT, RZ, c[0x0][0x248], PT ;  /* 0x00009200ff007a0c */ /* 0x000fe20003f45070 */
[----:B------:R-:W-:-:S03]  /*04e0*/  @!UP2 ULDC UR11, c[0x0][0x214] ;  /* 0x00008500000baab9 */ /* 0x000fc60000000800 */
[----:B------:R-:W-:Y:S02]  /*04f0*/  ISETP.NE.AND.EX P2, PT, RZ, c[0x0][0x24c], PT, P2 ;  /* 0x00009300ff007a0c */ /* 0x000fe40003f45320 */
[----:B-1----:R-:W-:-:S05]  /*0500*/  LOP3.LUT R0, R17, 0xffffffe0, RZ, 0xc0, !PT ;  /* 0xffffffe011007812 */ /* 0x002fca00078ec0ff */
[----:B------:R-:W-:-:S05]  /*0510*/  IMAD.IADD R16, R22, 0x1, -R0 ;  /* 0x0000000116107824 */ /* 0x000fca00078e0a00 */
[--C-:B------:R-:W-:Y:S02]  /*0520*/  IADD3 R94, P1, P0, R7, UR5, R16.reuse ;  /* 0x00000005075e7c10 */ /* 0x100fe4000f83e010 */
[----:B------:R-:W-:-:S03]  /*0530*/  SHF.R.S32.HI R0, RZ, 0x1f, R16 ;  /* 0x0000001fff007819 */ /* 0x000fc60000011410 */
[----:B------:R2:W-:Y:S01]  /*0540*/  STL [R1+0x48], R94 ;  /* 0x0000485e01007387 */ /* 0x0005e20000100800 */
[----:B------:R-:W-:Y:S01]  /*0550*/  IADD3.X R92, R8, UR4, R0, P1, P0 ;  /* 0x00000004085c7c10 */ /* 0x000fe20008fe0400 */
[----:B--234-:R-:W-:Y:S05]  /*0560*/  @!P2 BRA `(.L_x_977) ;  /* 0x000000700000a947 */ /* 0x01cfea0003800000 */
[----:B------:R-:W-:-:S13]  /*0570*/  PLOP3.LUT P0, PT, PT, PT, UP3, 0x80, 0x0 ;  /* 0x000000000000781c */ /* 0x000fda0003f0f038 */
[----:B------:R-:W2:Y:S04]  /*0580*/  @P0 LDG.E R0, [R2.64+0x4] ;  /* 0x0000041c02000981 */ /* 0x000ea8000c1e1900 */
[----:B------:R-:W3:Y:S01]  /*0590*/  @!P0 LDG.E R2, [R2.64] ;  /* 0x0000001c02028981 */ /* 0x000ee2000c1e1900 */
[----:B--2---:R-:W1:Y:S02]  /*05a0*/  @P0 R2UR UR7, R0 ;  /* 0x00000000000703c2 */ /* 0x004e6400000e0000 */
[----:B-1----:R-:W-:-:S11]  /*05b0*/  @UP3 UIADD3 UR7, UR7, -UR16, URZ ;  /* 0x8000001007073290 */ /* 0x002fd6000fffe03f */
[----:B---3--:R1:W2:Y:S02]  /*05c0*/  @!P0 R2UR UR7, R2 ;  /* 0x00000000020783c2 */ /* 0x0082a400000e0000 */
[----:B-12---:R-:W-:Y:S05]  /*05d0*/  BRA `(.L_x_978) ;  /* 0x0000001000007947 */ /* 0x006fea0003800000 */
.L_x_977:
[----:B------:R-:W-:Y:S02]  /*05e0*/  ULDC UR7, c[0x0][0x218] ;  /* 0x0000860000077ab9 */ /* 0x000fe40000000800 */
.L_x_978:
        /* <DEDUP_REMOVED lines=42> */
[----:B------:R-:W-:Y:S02]  /*0890*/  @UP1 UIMAD.WIDE.U32 UR18, UR26, UR4, URZ ;  /* 0x000000041a1212a5 */ /* 0x000fe4000f8e003f */
[----:B------:R-:W-:Y:S02]  /*08a0*/  @!UP1 USHF.R.S32.HI UR17, URZ, 0x1f, UR13 ;  /* 0x0000001f3f119899 */ /* 0x000fe4000801140d */
[----:B------:R-:W-:Y:S02]  /*08b0*/  @UP1 UIMAD UR12, UR26, UR5, UR19 ;  /* 0x000000051a0c12a4 */ /* 0x000fe4000f8e0213 */
[----:B------:R-:W-:Y:S02]  /*08c0*/  @UP0 UIADD3 UR19, UR15, UR16, URZ ;  /* 0x000000100f130290 */ /* 0x000fe4000fffe03f */
[----:B------:R-:W-:Y:S02]  /*08d0*/  ULDC.64 UR4, c[0x0][0x198] ;  /* 0x0000660000047ab9 */ /* 0x000fe40000000a00 */
[----:B------:R-:W-:-:S02]  /*08e0*/  @!UP1 UIMAD UR17, UR17, UR6, URZ ;  /* 0x00000006111192a4 */ /* 0x000fc4000f8e023f */
[----:B------:R-:W-:Y:S02]  /*08f0*/  @UP0 UIMAD.WIDE.U32 UR20, UR19, UR4, URZ ;  /* 0x00000004131402a5 */ /* 0x000fe4000f8e003f */
[----:B------:R-:W-:Y:S02]  /*0900*/  @!UP1 UIMAD.WIDE.U32 UR22, UR13, UR6, URZ ;  /* 0x000000060d1692a5 */ /* 0x000fe4000f8e003f */
[----:B------:R-:W-:Y:S02]  /*0910*/  @!UP1 UIMAD UR4, UR13, UR7, UR17 ;  /* 0x000000070d0492a4 */ /* 0x000fe4000f8e0211 */
[----:B------:R-:W-:Y:S02]  /*0920*/  @UP1 UMOV UR6, UR18 ;  /* 0x0000001200061c82 */ /* 0x000fe40008000000 */
[----:B------:R-:W-:Y:S02]  /*0930*/  @UP0 UIMAD UR7, UR19, UR5, UR21 ;  /* 0x00000005130702a4 */ /* 0x000fe4000f8e0215 */
[----:B------:R-:W-:-:S02]  /*0940*/  USHF.R.S32.HI UR17, URZ, 0x1f, UR14 ;  /* 0x0000001f3f117899 */ /* 0x000fc4000801140e */
[----:B------:R-:W-:Y:S02]  /*0950*/  @!UP1 UIADD3 UR12, UR23, UR4, URZ ;  /* 0x00000004170c9290 */ /* 0x000fe4000fffe03f */
[----:B------:R-:W-:Y:S02]  /*0960*/  @!UP1 UMOV UR6, UR22 ;  /* 0x0000001600069c82 */ /* 0x000fe40008000000 */
[----:B------:R-:W-:Y:S01]  /*0970*/  @UP0 UMOV UR18, UR20 ;  /* 0x0000001400120c82 */ /* 0x000fe20008000000 */
[----:B------:R-:W-:Y:S05]  /*0980*/  @P0 BRA `(.L_x_980) ;  /* 0x000000d000000947 */ /* 0x000fea0003800000 */
[----:B-1----:R-:W-:Y:S02]  /*0990*/  USHF.R.S32.HI UR18, URZ, 0x1f, UR15 ;  /* 0x0000001f3f127899 */ /* 0x002fe4000801140f */
[----:B------:R-:W-:Y:S02]  /*09a0*/  ULDC.64 UR4, c[0x0][0x198] ;  /* 0x0000660000047ab9 */ /* 0x000fe40000000a00 */
[----:B------:R-:W-:Y:S02]  /*09b0*/  UIMAD UR18, UR18, UR4, URZ ;  /* 0x00000004121272a4 */ /* 0x000fe4000f8e023f */
[----:B------:R-:W-:-:S02]  /*09c0*/  UIMAD.WIDE.U32 UR20, UR15, UR4, URZ ;  /* 0x000000040f1472a5 */ /* 0x000fc4000f8e003f */
[----:B------:R-:W-:Y:S02]  /*09d0*/  UIMAD UR18, UR15, UR5, UR18 ;  /* 0x000000050f1272a4 */ /* 0x000fe4000f8e0212 */
[----:B------:R-:W-:Y:S02]  /*09e0*/  USHF.R.S32.HI UR7, URZ, 0x1f, UR13 ;  /* 0x0000001f3f077899 */ /* 0x000fe4000801140d */
[----:B------:R-:W-:Y:S02]  /*09f0*/  ULDC.64 UR4, c[0x0][0x180] ;  /* 0x0000600000047ab9 */ /* 0x000fe40000000a00 */
[----:B------:R-:W-:Y:S02]  /*0a00*/  UIADD3 UR19, UR21, UR18, URZ ;  /* 0x0000001215137290 */ /* 0x000fe4000fffe03f */
[----:B------:R-:W-:Y:S02]  /*0a10*/  UIMAD UR7, UR7, UR4, URZ ;  /* 0x00000004070772a4 */ /* 0x000fe4000f8e023f */
[----:B------:R-:W-:-:S02]  /*0a20*/  UMOV UR18, UR20 ;  /* 0x0000001400127c82 */ /* 0x000fc40008000000 */
[----:B------:R-:W-:Y:S02]  /*0a30*/  UIMAD UR7, UR13, UR5, UR7 ;  /* 0x000000050d0772a4 */ /* 0x000fe4000f8e0207 */
[----:B------:R-:W-:-:S04]  /*0a40*/  UIMAD.WIDE.U32 UR18, UR13, UR4, UR18 ;  /* 0x000000040d1272a5 */ /* 0x000fc8000f8e0012 */
[----:B------:R-:W-:Y:S02]  /*0a50*/  UIADD3 UR7, UR19, UR7, URZ ;  /* 0x0000000713077290 */ /* 0x000fe4000fffe03f */
.L_x_980:
        /* <DEDUP_REMOVED lines=10> */
[----:B--2---:R-:W2:Y:S02]  /*0b00*/  MUFU.RCP R2, R2 ;  /* 0x0000000200027308 */ /* 0x004ea40000001000 */
        /* <DEDUP_REMOVED lines=35> */
.L_x_981:
        /* <DEDUP_REMOVED lines=91> */
.L_x_983:
[----:B------:R-:W-:Y:S05]  /*12f0*/  BSYNC B0 ;  /* 0x0000000000007941 */ /* 0x000fea0003800000 */
.L_x_982:
        /* <DEDUP_REMOVED lines=29> */
.L_x_985:
[----:B------:R-:W-:Y:S05]  /*14d0*/  BSYNC B0 ;  /* 0x0000000000007941 */ /* 0x000fea0003800000 */
.L_x_984:
        /* <DEDUP_REMOVED lines=29> */
.L_x_987:
[----:B------:R-:W-:Y:S05]  /*16b0*/  BSYNC B0 ;  /* 0x0000000000007941 */ /* 0x000fea0003800000 */
.L_x_986:
        /* <DEDUP_REMOVED lines=29> */
.L_x_989:
[----:B------:R-:W-:Y:S05]  /*1890*/  BSYNC B0 ;  /* 0x0000000000007941 */ /* 0x000fea0003800000 */
.L_x_988:
[----:B------:R-:W-:Y:S01]  /*18a0*/  IADD3 R0, R12, 0x40, RZ ;  /* 0x000000400c007810 */ /* 0x000fe20007ffe0ff */
[----:B------:R-:W-:Y:S03]  /*18b0*/  BSSY B0, `(.L_x_990) ;  /* 0x000001d000007945 */ /* 0x000fe60003800000 */
[----:B------:R-:W-:Y:S01]  /*18c0*/  ISETP.GE.AND P0, PT, R0, UR19, PT ;  /* 0x0000001300007c0c */ /* 0x000fe2000bf06270 */
[----:B------:R3:W-:-:S12]  /*18d0*/  STL [R1+0x5c], R0 ;  /* 0x00005c0001007387 */ /* 0x0007d80000100800 */
        /* <DEDUP_REMOVED lines=26> */
.L_x_991:
[----:B------:R-:W-:Y:S05]  /*1a80*/  BSYNC B0 ;  /* 0x0000000000007941 */ /* 0x000fea0003800000 */
.L_x_990:
[----:B---3--:R-:W-:Y:S01]  /*1a90*/  IADD3 R0, R12, 0x50, RZ ;  /* 0x000000500c007810 */ /* 0x008fe20007ffe0ff */
        /* <DEDUP_REMOVED lines=29> */
.L_x_993:
[----:B------:R-:W-:Y:S05]  /*1c70*/  BSYNC B0 ;  /* 0x0000000000007941 */ /* 0x000fea0003800000 */
.L_x_992:
        /* <DEDUP_REMOVED lines=30> */
.L_x_995:
[----:B------:R-:W-:Y:S05]  /*1e60*/  BSYNC B0 ;  /* 0x0000000000007941 */ /* 0x000fea0003800000 */
.L_x_994:
        /* <DEDUP_REMOVED lines=34> */
.L_x_997:
[----:B------:R-:W-:Y:S05]  /*2090*/  BSYNC B0 ;  /* 0x0000000000007941 */ /* 0x000fea0003800000 */
.L_x_996:
        /* <DEDUP_REMOVED lines=32> */
.L_x_999:
[----:B------:R-:W-:Y:S05]  /*22a0*/  BSYNC B0 ;  /* 0x0000000000007941 */ /* 0x000fea0003800000 */
.L_x_998:
[----:B------:R-:W-:Y:S01]  /*22b0*/  ISETP.GE.AND P0, PT, R5, UR12, PT ;  /* 0x0000000c05007c0c */ /* 0x000fe2000bf06270 */
[----:B------:R-:W-:Y:S01]  /*22c0*/  ULDC UR4, c[0x0][0x19c] ;  /* 0x0000670000047ab9 */ /* 0x000fe20000000800 */
[----:B------:R-:W-:Y:S01]  /*22d0*/  BSSY B0, `(.L_x_1000) ;  /* 0x0000017000007945 */ /* 0x000fe20003800000 */
[----:B------:R-:W-:Y:S02]  /*22e0*/  USHF.L.U32 UR21, UR20, 0x4, URZ ;  /* 0x0000000414157899 */ /* 0x000fe4000800063f */
[----:B------:R-:W-:-:S08]  /*22f0*/  USHF.L.U64.HI UR20, UR20, UR9, UR4 ;  /* 0x0000000914147299 */ /* 0x000fd00008010204 */
        /* <DEDUP_REMOVED lines=20> */
.L_x_1001:
[----:B------:R-:W-:Y:S05]  /*2440*/  BSYNC B0 ;  /* 0x0000000000007941 */ /* 0x000fea0003800000 */
.L_x_1000:
[----:B------:R-:W-:Y:S01]  /*2450*/  ULDC.64 UR4, c[0x0][0x318] ;  /* 0x0000c60000047ab9 */ /* 0x000fe20000000a00 */
[----:B------:R-:W0:Y:S01]  /*2460*/  LDGDEPBAR ;  /* 0x00000000000079af */ /* 0x000e220000000000 */
[----:B------:R-:W-:Y:S01]  /*2470*/  UISETP.NE.U32.AND UP1, UPT, URZ, UR4, UPT ;  /* 0x000000043f00728c */ /* 0x000fe2000bf25070 */
[----:B-1----:R-:W-:Y:S02]  /*2480*/  IMAD.MOV.U32 R8, RZ, RZ, R26 ;  /* 0x000000ffff087224 */ /* 0x002fe400078e001a */
        /* <DEDUP_REMOVED lines=9> */
[----:B------:R-:W-:-:S04]  /*2520*/  DEPBAR.LE SB0, 0x0 ;  /* 0x000080000000791a */ /* 0x000fc80000000000 */
[----:B------:R-:W-:Y:S02]  /*2530*/  @UP1 UIMAD UR5, UR13, UR5, UR16 ;  /* 0x000000050d0512a4 */ /* 0x000fe4000f8e0210 */
[----:B------:R-:W-:Y:S02]  /*2540*/  ULDC UR4, c[0x0][0x318] ;  /* 0x0000c60000047ab9 */ /* 0x000fe40000000800 */
[----:B------:R-:W-:Y:S02]  /*2550*/  @UP1 ULEA UR16, UP0, UR24, UR4, 0x2 ;  /* 0x0000000418101291 */ /* 0x000fe4000f80103f */
[----:B------:R-:W-:Y:S02]  /*2560*/  @UP1 UIADD3 UR5, UR25, UR5, URZ ;  /* 0x0000000519051290 */ /* 0x000fe4000fffe03f */
[----:B------:R-:W-:Y:S02]  /*2570*/  ULDC UR4, c[0x0][0x31c] ;  /* 0x0000c70000047ab9 */ /* 0x000fe40000000800 */
[----:B------:R-:W-:Y:S01]  /*2580*/  @UP1 ULEA.HI.X UR17, UR24, UR4, UR5, 0x2, UP0 ;  /* 0x0000000418111291 */ /* 0x000fe200080f1405 */
[----:B---3--:R-:W-:Y:S01]  /*2590*/  MOV R6, UR16 ;  /* 0x0000001000067c02 */ /* 0x008fe20008000f00 */
[----:B------:R-:W1:Y:S01]  /*25a0*/  @P0 MUFU.RCP R3, c[0x0][0x238] ;  /* 0x00008e0000030b08 */ /* 0x000e620000001000 */
[----:B------:R-:W-:Y:S01]  /*25b0*/  ISETP.GE.AND P1, PT, R12, UR12, PT ;  /* 0x0000000c0c007c0c */ /* 0x000fe2000bf26270 */
[----:B------:R-:W-:Y:S01]  /*25c0*/  IMAD.MOV.U32 R8, RZ, RZ, R24 ;  /* 0x000000ffff087224 */ /* 0x000fe200078e0018 */
[----:B------:R-:W-:Y:S01]  /*25d0*/  LEA R243, R23, R17, 0x3 ;  /* 0x0000001117f37211 */ /* 0x000fe200078e18ff */
[----:B------:R-:W-:Y:S01]  /*25e0*/  IMAD.U32 R7, RZ, RZ, UR17 ;  /* 0x00000011ff077e24 */ /* 0x000fe2000f8e00ff */
[----:B------:R-:W-:-:S04]  /*25f0*/  ULDC.64 UR24, c[0x0][0x1a0] ;  /* 0x0000680000187ab9 */ /* 0x000fc80000000a00 */
[----:B------:R3:W1:Y:S01]  /*2600*/  @P0 LDG.E R0, [R6.64] ;  /* 0x0000001c06000981 */ /* 0x000662000c1e1900 */
[----:B------:R-:W-:Y:S01]  /*2610*/  USHF.L.U64.HI UR22, UR24, UR22, UR25 ;  /* 0x0000001618167299 */ /* 0x000fe20008010219 */
[----:B------:R-:W-:Y:S01]  /*2620*/  SHF.L.U32 R22, R22, 0x1, RZ ;  /* 0x0000000116167819 */ /* 0x000fe200000006ff */
[----:B------:R-:W-:Y:S01]  /*2630*/  USHF.L.U32 UR23, UR24, 0x5, URZ ;  /* 0x0000000518177899 */ /* 0x000fe2000800063f */
[----:B------:R-:W-:Y:S01]  /*2640*/  BAR.SYNC.DEFER_BLOCKING 0x0 ;  /* 0x0000000000007b1d */ /* 0x000fe20000010000 */
[----:B------:R-:W-:Y:S01]  /*2650*/  UIMAD UR4, UR22, UR32, URZ ;  /* 0x00000020160472a4 */ /* 0x000fe2000f8e023f */
[----:B------:R-:W-:-:S03]  /*2660*/  LOP3.LUT R95, R22, 0x6, RZ, 0xc0, !PT ;  /* 0x00000006165f7812 */ /* 0x000fc600078ec0ff */
[----:B------:R-:W-:Y:S01]  /*2670*/  UIMAD UR15, UR15, UR23, UR4 ;  /* 0x000000170f0f72a4 */ /* 0x000fe2000f8e0204 */
[----:B------:R2:W-:Y:S01]  /*2680*/  STL.64 [R1+0x30], R8 ;  /* 0x0000300801007387 */ /* 0x0005e20000100a00 */
[----:B------:R-:W-:Y:S01]  /*2690*/  BSSY B0, `(.L_x_1002) ;  /* 0x0000021000007945 */ /* 0x000fe20003800000 */
[----:B------:R-:W-:Y:S02]  /*26a0*/  UMOV UR4, URZ ;  /* 0x0000003f00047c82 */ /* 0x000fe40008000000 */
[----:B------:R2:W-:Y:S01]  /*26b0*/  STL [R1+0x28], R243 ;  /* 0x000028f301007387 */ /* 0x0005e20000100800 */
[----:B---3--:R-:W-:-:S03]  /*26c0*/  IMAD.U32 R6, RZ, RZ, UR32 ;  /* 0x00000020ff067e24 */ /* 0x008fc6000f8e00ff */
[----:B------:R2:W-:Y:S01]  /*26d0*/  @P1 STS.128 [R219+0xa000], RZ ;  /* 0x00a000ffdb001388 */ /* 0x0005e20000000c00 */
[----:B------:R-:W-:-:S03]  /*26e0*/  IMAD.WIDE.U32 R6, R6, UR23, R8 ;  /* 0x0000001706067c25 */ /* 0x000fc6000f8e0008 */
[----:B------:R2:W-:Y:S01]  /*26f0*/  @P1 STS.128 [R219+0xb000], RZ ;  /* 0x00b000ffdb001388 */ /* 0x0005e20000000c00 */
[----:B-1----:R-:W-:Y:S01]  /*2700*/  @P0 FMUL.FTZ R0, R0, R3 ;  /* 0x0000000300000220 */ /* 0x002fe20000410000 */
[----:B------:R-:W-:-:S03]  /*2710*/  IADD3 R3, R7, UR15, RZ ;  /* 0x0000000f07037c10 */ /* 0x000fc6000fffe0ff */
[----:B------:R1:W3:Y:S02]  /*2720*/  @P0 R2UR UR5, R0 ;  /* 0x00000000000503c2 */ /* 0x0002e400000e0000 */
[----:B-1----:R-:W-:Y:S01]  /*2730*/  SHF.R.S32.HI R0, RZ, 0x1f, R16 ;  /* 0x0000001fff007819 */ /* 0x002fe20000011410 */
[----:B---3--:R-:W-:-:S03]  /*2740*/  @UP1 UMOV UR4, UR5 ;  /* 0x0000000500041c82 */ /* 0x008fc60008000000 */
[----:B------:R-:W-:-:S04]  /*2750*/  LEA.HI R0, R0, R16, RZ, 0x2 ;  /* 0x0000001000007211 */ /* 0x000fc800078f10ff */
[----:B------:R-:W-:-:S05]  /*2760*/  SHF.R.S32.HI R10, RZ, 0x2, R0 ;  /* 0x00000002ff0a7819 */ /* 0x000fca0000011400 */
[----:B------:R2:W-:Y:S01]  /*2770*/  STL [R1+0x60], R10 ;  /* 0x0000600a01007387 */ /* 0x0005e20000100800 */
[----:B------:R-:W-:Y:S05]  /*2780*/  @P1 BRA `(.L_x_1003) ;  /* 0x0000011000001947 */ /* 0x000fea0003800000 */
[----:B------:R-:W-:Y:S02]  /*2790*/  ISETP.GE.AND P1, PT, R98, c[0x0][0x220], PT ;  /* 0x0000880062007a0c */ /* 0x000fe40003f26270 */
[----:B------:R-:W-:-:S11]  /*27a0*/  ISETP.GE.AND P0, PT, R252, c[0x0][0x220], PT ;  /* 0x00008800fc007a0c */ /* 0x000fd60003f06270 */
        /* <DEDUP_REMOVED lines=15> */
.L_x_1003:
[----:B------:R-:W-:Y:S05]  /*28a0*/  BSYNC B0 ;  /* 0x0000000000007941 */ /* 0x000fea0003800000 */
.L_x_1002:
        /* <DEDUP_REMOVED lines=32> */
.L_x_1005:
[----:B------:R-:W-:Y:S05]  /*2ab0*/  BSYNC B0 ;  /* 0x0000000000007941 */ /* 0x000fea0003800000 */
.L_x_1004:
        /* <DEDUP_REMOVED lines=22> */
[----:B------:R-:W-:-:S03]  /*2c20*/  LOP3.LUT R89, R6, R5, RZ, 0x3c, !PT ;  /* 0x0000000506597212 */ /* 0x000fc600078e3cff */
        /* <DEDUP_REMOVED lines=29> */
[----:B------:R-:W-:Y:S01]  /*2e00*/  LDSM.16.M88.4 R44, [R213+0x8000] ;  /* 0x00800000d52c783b */ /* 0x000fe20000000200 */
[----:B------:R-:W-:-:S03]  /*2e10*/  IADD3 R5, R0, 0x1, RZ ;  /* 0x0000000100057810 */ /* 0x000fc60007ffe0ff */
[----:B------:R-:W3:Y:S01]  /*2e20*/  LDSM.16.M88.4 R20, [R214+0x2000] ;  /* 0x00200000d614783b */ /* 0x000ee20000000200 */
[----:B------:R-:W3:Y:S03]  /*2e30*/  I2F R6, R5 ;  /* 0x0000000500067306 */ /* 0x000ee60000201400 */
[----:B------:R-:W3:Y:S01]  /*2e40*/  LDSM.16.M88.4 R64, [R213+0x8800] ;  /* 0x00880000d540783b */ /* 0x000ee20000000200 */
[C---:B-1----:R-:W-:Y:S08]  /*2e50*/  HMMA.16816.F32.BF16 R56, R8.reuse, R28, RZ ;  /* 0x0000001c0838723c */ /* 0x042ff000000418ff */
[C---:B--2---:R-:W-:Y:S08]  /*2e60*/  HMMA.16816.F32.BF16 R52, R8.reuse, R32, RZ ;  /* 0x000000200834723c */ /* 0x044ff000000418ff */
[C---:B------:R-:W-:Y:S08]  /*2e70*/  HMMA.16816.F32.BF16 R60, R8.reuse, R30, RZ ;  /* 0x0000001e083c723c */ /* 0x040ff000000418ff */
[----:B------:R-:W-:Y:S08]  /*2e80*/  HMMA.16816.F32.BF16 R48, R8, R34, RZ ;  /* 0x000000220830723c */ /* 0x000ff000000418ff */
[C---:B-----5:R-:W-:Y:S08]  /*2e90*/  HMMA.16816.F32.BF16 R68, R16.reuse, R28, RZ ;  /* 0x0000001c1044723c */ /* 0x060ff000000418ff */
[C---:B------:R-:W-:Y:S08]  /*2ea0*/  HMMA.16816.F32.BF16 R8, R16.reuse, R32, RZ ;  /* 0x000000201008723c */ /* 0x040ff000000418ff */
[C---:B------:R-:W-:Y:S08]  /*2eb0*/  HMMA.16816.F32.BF16 R28, R16.reuse, R30, RZ ;  /* 0x0000001e101c723c */ /* 0x040ff000000418ff */
[----:B------:R-:W-:Y:S01]  /*2ec0*/  HMMA.16816.F32.BF16 R76, R16, R34, RZ ;  /* 0x00000022104c723c */ /* 0x000fe200000418ff */
[----:B------:R-:W1:Y:S04]  /*2ed0*/  LDSM.16.M88.4 R16, [R214] ;  /* 0x00000000d610783b */ /* 0x000e680000000200 */
[----:B------:R-:W-:Y:S03]  /*2ee0*/  LDSM.16.M88.4 R32, [R211] ;  /* 0x00000000d320783b */ /* 0x000fe60000000200 */
[C---:B---3--:R-:W-:Y:S08]  /*2ef0*/  HMMA.16816.F32.BF16 R72, R12.reuse, R36, R56 ;  /* 0x000000240c48723c */ /* 0x048ff00000041838 */
[C---:B----4-:R-:W-:Y:S08]  /*2f00*/  HMMA.16816.F32.BF16 R56, R12.reuse, R40, R52 ;  /* 0x000000280c38723c */ /* 0x050ff00000041834 */
[C---:B------:R-:W-:Y:S08]  /*2f10*/  HMMA.16816.F32.BF16 R60, R12.reuse, R38, R60 ;  /* 0x000000260c3c723c */ /* 0x040ff0000004183c */
[----:B------:R-:W-:Y:S08]  /*2f20*/  HMMA.16816.F32.BF16 R52, R12, R42, R48 ;  /* 0x0000002a0c34723c */ /* 0x000ff00000041830 */
[C---:B------:R-:W-:Y:S08]  /*2f30*/  HMMA.16816.F32.BF16 R12, R24.reuse, R36, R68 ;  /* 0x00000024180c723c */ /* 0x040ff00000041844 */
[C---:B------:R-:W-:Y:S01]  /*2f40*/  HMMA.16816.F32.BF16 R84, R24.reuse, R40, R8 ;  /* 0x000000281854723c */ /* 0x040fe20000041808 */
[----:B------:R-:W2:Y:S07]  /*2f50*/  LDSM.16.M88.4 R8, [R212+0x2000] ;  /* 0x00200000d408783b */ /* 0x000eae0000000200 */
[C---:B------:R-:W-:Y:S01]  /*2f60*/  HMMA.16816.F32.BF16 R36, R24.reuse, R38, R28 ;  /* 0x000000261824723c */ /* 0x040fe2000004181c */
[----:B------:R-:W3:Y:S07]  /*2f70*/  LDSM.16.M88.4 R28, [R211+0x800] ;  /* 0x00080000d31c783b */ /* 0x000eee0000000200 */
[----:B------:R-:W-:Y:S01]  /*2f80*/  HMMA.16816.F32.BF16 R40, R24, R42, R76 ;  /* 0x0000002a1828723c */ /* 0x000fe2000004184c */
[----:B------:R-:W4:Y:S07]  /*2f90*/  LDSM.16.M88.4 R24, [R212] ;  /* 0x00000000d418783b */ /* 0x000f2e0000000200 */
[C---:B------:R-:W-:Y:S08]  /*2fa0*/  HMMA.16816.F32.BF16 R48, R20.reuse, R44, R72 ;  /* 0x0000002c1430723c */ /* 0x040ff00000041848 */
[C---:B------:R-:W-:Y:S08]  /*2fb0*/  HMMA.16816.F32.BF16 R60, R20.reuse, R46, R60 ;  /* 0x0000002e143c723c */ /* 0x040ff0000004183c */
[C---:B------:R-:W-:Y:S01]  /*2fc0*/  HMMA.16816.F32.BF16 R68, R20.reuse, R64, R56 ;  /* 0x000000401444723c */ /* 0x040fe20000041838 */
[----:B------:R-:W-:Y:S07]  /*2fd0*/  LDSM.16.M88.4 R56, [R204+0x9000] ;  /* 0x00900000cc38783b */ /* 0x000fee0000000200 */
[----:B------:R-:W-:Y:S08]  /*2fe0*/  HMMA.16816.F32.BF16 R52, R20, R66, R52 ;  /* 0x000000421434723c */ /* 0x000ff00000041834 */
[C---:B-1----:R-:W-:Y:S01]  /*2ff0*/  HMMA.16816.F32.BF16 R72, R16.reuse, R44, R12 ;  /* 0x0000002c1048723c */ /* 0x042fe2000004180c */
[----:B------:R-:W1:Y:S07]  /*3000*/  LDSM.16.M88.4 R12, [R206+0x6000] ;  /* 0x00600000ce0c783b */ /* 0x000e6e0000000200 */
[C---:B------:R-:W-:Y:S01]  /*3010*/  HMMA.16816.F32.BF16 R80, R16.reuse, R46, R36 ;  /* 0x0000002e1050723c */ /* 0x040fe20000041824 */
[----:B------:R-:W5:Y:S07]  /*3020*/  LDSM.16.M88.4 R44, [R204+0x9800] ;  /* 0x00980000cc2c783b */ /* 0x000f6e0000000200 */
[C---:B------:R-:W-:Y:S08]  /*3030*/  HMMA.16816.F32.BF16 R84, R16.reuse, R64, R84 ;  /* 0x000000401054723c */ /* 0x040ff00000041854 */
[----:B------:R-:W-:Y:S01]  /*3040*/  HMMA.16816.F32.BF16 R20, R16, R66, R40 ;  /* 0x000000421014723c */ /* 0x000fe20000041828 */
[----:B------:R-:W1:Y:S04]  /*3050*/  LDSM.16.M88.4 R16, [R206+0x4000] ;  /* 0x00400000ce10783b */ /* 0x000e680000000200 */
[----:B------:R-:W-:Y:S03]  /*3060*/  LDSM.16.M88.4 R64, [R215+0x1800] ;  /* 0x00180000d740783b */ /* 0x000fe60000000200 */
[C---:B--2---:R-:W-:Y:S01]  /*3070*/  HMMA.16816.F32.BF16 R36, R8.reuse, R32, R48 ;  /* 0x000000200824723c */ /* 0x044fe20000041830 */
[----:B------:R-:W-:Y:S07]  /*3080*/  LDSM.16.M88.4 R48, [R215+0x1000] ;  /* 0x00100000d730783b */ /* 0x000fee0000000200 */
[C---:B------:R-:W-:Y:S08]  /*3090*/  HMMA.16816.F32.BF16 R40, R8.reuse, R34, R60 ;  /* 0x000000220828723c */ /* 0x040ff0000004183c */
[C---:B---3--:R-:W-:Y:S08]  /*30a0*/  HMMA.16816.F32.BF16 R76, R8.reuse, R28, R68 ;  /* 0x0000001c084c723c */ /* 0x048ff00000041844 */
[----:B------:R-:W-:Y:S01]  /*30b0*/  HMMA.16816.F32.BF16 R52, R8, R30, R52 ;  /* 0x0000001e0834723c */ /* 0x000fe20000041834 */
[----:B------:R-:W2:Y:S07]  /*30c0*/  LDSM.16.M88.4 R8, [R208+0x6000] ;  /* 0x00600000d008783b */ /* 0x000eae0000000200 */
[C---:B----4-:R-:W-:Y:S08]  /*30d0*/  HMMA.16816.F32.BF16 R60, R24.reuse, R32, R72 ;  /* 0x00000020183c723c */ /* 0x050ff00000041848 */
[C---:B------:R-:W-:Y:S08]  /*30e0*/  HMMA.16816.F32.BF16 R68, R24.reuse, R34, R80 ;  /* 0x000000221844723c */ /* 0x040ff00000041850 */
[C---:B------:R-:W-:Y:S08]  /*30f0*/  HMMA.16816.F32.BF16 R72, R24.reuse, R28, R84 ;  /* 0x0000001c1848723c */ /* 0x040ff00000041854 */
[----:B------:R-:W-:Y:S01]  /*3100*/  HMMA.16816.F32.BF16 R32, R24, R30, R20 ;  /* 0x0000001e1820723c */ /* 0x000fe20000041814 */
[----:B------:R-:W3:Y:S07]  /*3110*/  LDSM.16.M88.4 R24, [R208+0x4000] ;  /* 0x00400000d018783b */ /* 0x000eee0000000200 */
[C---:B-1----:R-:W-:Y:S08]  /*3120*/  HMMA.16816.F32.BF16 R28, R12.reuse, R56, R36 ;  /* 0x000000380c1c723c */ /* 0x042ff00000041824 */
[C---:B------:R-:W-:Y:S08]  /*3130*/  HMMA.16816.F32.BF16 R20, R12.reuse, R58, R40 ;  /* 0x0000003a0c14723c */ /* 0x040ff00000041828 */
[C---:B-----5:R-:W-:Y:S08]  /*3140*/  HMMA.16816.F32.BF16 R40, R12.reuse, R44, R76 ;  /* 0x0000002c0c28723c */ /* 0x060ff0000004184c */
[----:B------:R-:W-:Y:S01]  /*3150*/  HMMA.16816.F32.BF16 R36, R12, R46, R52 ;  /* 0x0000002e0c24723c */ /* 0x000fe20000041834 */
[----:B------:R-:W-:Y:S07]  /*3160*/  LDSM.16.M88.4 R12, [R214+0x4000] ;  /* 0x00400000d60c783b */ /* 0x000fee0000000200 */
[C---:B------:R-:W-:Y:S08]  /*3170*/  HMMA.16816.F32.BF16 R52, R16.reuse, R56, R60 ;  /* 0x000000381034723c */ /* 0x040ff0000004183c */
[C---:B------:R-:W-:Y:S08]  /*3180*/  HMMA.16816.F32.BF16 R60, R16.reuse, R58, R68 ;  /* 0x0000003a103c723c */ /* 0x040ff00000041844 */
[C---:B------:R-:W-:Y:S08]  /*3190*/  HMMA.16816.F32.BF16 R68, R16.reuse, R44, R72 ;  /* 0x0000002c1044723c */ /* 0x040ff00000041848 */
[----:B------:R-:W-:Y:S01]  /*31a0*/  HMMA.16816.F32.BF16 R16, R16, R46, R32 ;  /* 0x0000002e1010723c */ /* 0x000fe20000041820 */
[----:B------:R-:W1:Y:S07]  /*31b0*/  LDSM.16.M88.4 R32, [R213+0x9000] ;  /* 0x00900000d520783b */ /* 0x000e6e0000000200 */
[C---:B--2---:R-:W-:Y:S01]  /*31c0*/  HMMA.16816.F32.BF16 R80, R8.reuse, R48, R28 ;  /* 0x000000300850723c */ /* 0x044fe2000004181c */
[----:B------:R-:W-:Y:S07]  /*31d0*/  LDSM.16.M88.4 R28, [R213+0x9800] ;  /* 0x00980000d51c783b */ /* 0x000fee0000000200 */
[C---:B------:R-:W-:Y:S01]  /*31e0*/  HMMA.16816.F32.BF16 R76, R8.reuse, R50, R20 ;  /* 0x00000032084c723c */ /* 0x040fe20000041814 */
[----:B------:R-:W-:Y:S07]  /*31f0*/  LDSM.16.M88.4 R20, [R212+0x4000] ;  /* 0x00400000d414783b */ /* 0x000fee0000000200 */
[C---:B------:R-:W-:Y:S08]  /*3200*/  HMMA.16816.F32.BF16 R72, R8.reuse, R64, R40 ;  /* 0x000000400848723c */ /* 0x040ff00000041828 */
[----:B------:R-:W-:Y:S01]  /*3210*/  HMMA.16816.F32.BF16 R56, R8, R66, R36 ;  /* 0x000000420838723c */ /* 0x000fe20000041824 */
[----:B------:R-:W2:Y:S04]  /*3220*/  LDSM.16.M88.4 R8, [R214+0x6000] ;  /* 0x00600000d608783b */ /* 0x000ea80000000200 */
[----:B------:R-:W4:Y:S03]  /*3230*/  LDSM.16.M88.4 R36, [R211+0x1000] ;  /* 0x00100000d324783b */ /* 0x000f260000000200 */
[C---:B---3--:R-:W-:Y:S08]  /*3240*/  HMMA.16816.F32.BF16 R44, R24.reuse, R48, R52 ;  /* 0x00000030182c723c */ /* 0x048ff00000041834 */
[C---:B------:R-:W-:Y:S08]  /*3250*/  HMMA.16816.F32.BF16 R40, R24.reuse, R50, R60 ;  /* 0x000000321828723c */ /* 0x040ff0000004183c */
[C---:B------:R-:W-:Y:S08]  /*3260*/  HMMA.16816.F32.BF16 R52, R24.reuse, R64, R68 ;  /* 0x000000401834723c */ /* 0x040ff00000041844 */
[----:B------:R-:W-:Y:S01]  /*3270*/  HMMA.16816.F32.BF16 R24, R24, R66, R16 ;  /* 0x000000421818723c */ /* 0x000fe20000041810 */
[----:B------:R-:W3:Y:S07]  /*3280*/  LDSM.16.M88.4 R16, [R212+0x6000] ;  /* 0x00600000d410783b */ /* 0x000eee0000000200 */
[-C--:B-1----:R-:W-:Y:S08]  /*3290*/  HMMA.16816.F32.BF16 R48, R12, R32.reuse, R44 ;  /* 0x000000200c30723c */ /* 0x082ff0000004182c */
[----:B--2---:R-:W-:Y:S08]  /*32a0*/  HMMA.16816.F32.BF16 R44, R8, R32, R80 ;  /* 0x00000020082c723c */ /* 0x004ff00000041850 */
[-C--:B------:R-:W-:Y:S08]  /*32b0*/  HMMA.16816.F32.BF16 R40, R12, R34.reuse, R40 ;  /* 0x000000220c28723c */ /* 0x080ff00000041828 */
[----:B------:R-:W-:Y:S08]  /*32c0*/  HMMA.16816.F32.BF16 R60, R8, R34, R76 ;  /* 0x00000022083c723c */ /* 0x000ff0000004184c */
[----:B------:R-:W-:Y:S08]  /*32d0*/  HMMA.16816.F32.BF16 R32, R12, R28, R52 ;  /* 0x0000001c0c20723c */ /* 0x000ff00000041834 */
[----:B----4-:R-:W-:Y:S08]  /*32e0*/  HMMA.16816.F32.BF16 R48, R20, R36, R48 ;  /* 0x000000241430723c */ /* 0x010ff00000041830 */
[----:B------:R-:W-:Y:S01]  /*32f0*/  HMMA.16816.F32.BF16 R52, R12, R30, R24 ;  /* 0x0000001e0c34723c */ /* 0x000fe20000041818 */
[----:B------:R-:W1:Y:S01]  /*3300*/  LDSM.16.M88.4 R24, [R211+0x1800] ;  /* 0x00180000d318783b */ /* 0x000e620000000200 */
[----:B------:R-:W-:-:S05]  /*3310*/  DEPBAR.LE SB0, 0x0 ;  /* 0x000080000000791a */ /* 0x000fca0000000000 */
[----:B------:R-:W-:Y:S01]  /*3320*/  IMNMX R12, R7, UR8, PT ;  /* 0x00000008070c7c17 */ /* 0x000fe2000b800200 */
[----:B---3--:R-:W-:Y:S01]  /*3330*/  HMMA.16816.F32.BF16 R44, R16, R36, R44 ;  /* 0x00000024102c723c */ /* 0x008fe2000004182c */
[----:B------:R-:W-:Y:S02]  /*3340*/  BAR.SYNC.DEFER_BLOCKING 0x0 ;  /* 0x0000000000007b1d */ /* 0x000fe40000010000 */
[----:B------:R-:W-:-:S05]  /*3350*/  ISETP.GE.AND P3, PT, R5, R12, PT ;  /* 0x0000000c0500720c */ /* 0x000fca0003f66270 */
[C---:B------:R-:W-:Y:S08]  /*3360*/  HMMA.16816.F32.BF16 R72, R8.reuse, R28, R72 ;  /* 0x0000001c0848723c */ /* 0x040ff00000041848 */
[----:B------:R-:W-:Y:S07]  /*3370*/  HMMA.16816.F32.BF16 R56, R8, R30, R56 ;  /* 0x0000001e0838723c */ /* 0x000fee0000041838 */
[----:B------:R-:W-:Y:S01]  /*3380*/  IADD3 R11, R88, 0x48, RZ ;  /* 0x00000048580b7810 */ /* 0x000fe20007ffe0ff */
[----:B------:R-:W-:Y:S01]  /*3390*/  HMMA.16816.F32.BF16 R40, R20, R38, R40 ;  /* 0x000000261428723c */ /* 0x000fe20000041828 */
[----:B------:R-:W-:Y:S01]  /*33a0*/  IMNMX R10, R3, UR8, PT ;  /* 0x00000008030a7c17 */ /* 0x000fe2000b800200 */
[----:B------:R-:W-:Y:S01]  /*33b0*/  FFMA.FTZ R8, R6, UR4, R51 ;  /* 0x0000000406087c23 */ /* 0x000fe20008010033 */
[----:B------:R-:W-:Y:S01]  /*33c0*/  IMNMX R9, R88, UR8, PT ;  /* 0x0000000858097c17 */ /* 0x000fe2000b800200 */
[----:B------:R-:W-:Y:S01]  /*33d0*/  FFMA.FTZ R13, R6, UR4, R45 ;  /* 0x00000004060d7c23 */ /* 0x000fe2000801002d */
[----:B------:R-:W-:-:S02]  /*33e0*/  IMNMX R11, R11, UR8, PT ;  /* 0x000000080b0b7c17 */ /* 0x000fc4000b800200 */
[----:B------:R-:W-:Y:S01]  /*33f0*/  IADD3 R3, R0, 0x8, RZ ;  /* 0x0000000800037810 */ /* 0x000fe20007ffe0ff */
[----:B------:R-:W-:Y:S01]  /*3400*/  HMMA.16816.F32.BF16 R36, R16, R38, R60 ;  /* 0x000000261024723c */ /* 0x000fe2000004183c */
[C---:B------:R-:W-:Y:S02]  /*3410*/  ISETP.GE.AND P6, PT, R5.reuse, R9, PT ;  /* 0x000000090500720c */ /* 0x040fe40003fc6270 */
[CC--:B------:R-:W-:Y:S01]  /*3420*/  ISETP.GE.AND P5, PT, R5.reuse, R10.reuse, PT ;  /* 0x0000000a0500720c */ /* 0x0c0fe20003fa6270 */
[----:B------:R-:W2:Y:S01]  /*3430*/  I2F R7, R3 ;  /* 0x0000000300077306 */ /* 0x000ea20000201400 */
[----:B------:R-:W-:Y:S01]  /*3440*/  ISETP.GE.AND P1, PT, R5, R11, PT ;  /* 0x0000000b0500720c */ /* 0x000fe20003f26270 */
[C---:B------:R-:W-:Y:S01]  /*3450*/  FFMA.FTZ R5, R6.reuse, UR4, R49 ;  /* 0x0000000406057c23 */ /* 0x040fe20008010031 */
[C---:B------:R-:W-:Y:S01]  /*3460*/  ISETP.GE.AND P0, PT, R3.reuse, R9, PT ;  /* 0x000000090300720c */ /* 0x040fe20003f06270 */
[----:B------:R-:W-:Y:S01]  /*3470*/  FFMA.FTZ R6, R6, UR4, R47 ;  /* 0x0000000406067c23 */ /* 0x000fe2000801002f */
[----:B------:R-:W-:Y:S01]  /*3480*/  ISETP.GE.AND P4, PT, R3, R10, PT ;  /* 0x0000000a0300720c */ /* 0x000fe20003f86270 */
[----:B-1----:R-:W-:Y:S01]  /*3490*/  HMMA.16816.F32.BF16 R32, R20, R24, R32 ;  /* 0x000000181420723c */ /* 0x002fe20000041820 */
[----:B------:R-:W-:-:S02]  /*34a0*/  FSEL R49, R5, -INF , !P6 ;  /* 0xff80000005317808 */ /* 0x000fc40007000000 */
[C---:B------:R-:W-:Y:S02]  /*34b0*/  ISETP.GE.AND P2, PT, R3.reuse, R12, PT ;  /* 0x0000000c0300720c */ /* 0x040fe40003f46270 */
[----:B------:R-:W-:Y:S02]  /*34c0*/  ISETP.GE.AND P6, PT, R3, R11, PT ;  /* 0x0000000b0300720c */ /* 0x000fe40003fc6270 */
[----:B------:R-:W-:Y:S01]  /*34d0*/  FSEL R45, R8, -INF , !P5 ;  /* 0xff800000082d7808 */ /* 0x000fe20006800000 */
[----:B------:R-:W-:Y:S01]  /*34e0*/  HMMA.16816.F32.BF16 R28, R16, R24, R72 ;  /* 0x00000018101c723c */ /* 0x000fe20000041848 */
[----:B------:R-:W-:Y:S01]  /*34f0*/  FSEL R60, R13, -INF , !P3 ;  /* 0xff8000000d3c7808 */ /* 0x000fe20005800000 */
[C---:B--2---:R-:W-:Y:S01]  /*3500*/  FFMA.FTZ R8, R7.reuse, UR4, R40 ;  /* 0x0000000407087c23 */ /* 0x044fe20008010028 */
[----:B------:R-:W-:Y:S02]  /*3510*/  IADD3 R3, R0, 0x9, RZ ;  /* 0x0000000900037810 */ /* 0x000fe40007ffe0ff */
[----:B------:R-:W-:Y:S01]  /*3520*/  FSEL R124, R6, -INF , !P1 ;  /* 0xff800000067c7808 */ /* 0x000fe20004800000 */
[C---:B------:R-:W-:Y:S01]  /*3530*/  FFMA.FTZ R13, R7.reuse, UR4, R36 ;  /* 0x00000004070d7c23 */ /* 0x040fe20008010024 */
[----:B------:R-:W1:Y:S01]  /*3540*/  I2F R5, R3 ;  /* 0x0000000300057306 */ /* 0x000e620000201400 */
[----:B------:R-:W-:Y:S01]  /*3550*/  FSEL R40, R8, -INF , !P0 ;  /* 0xff80000008287808 */ /* 0x000fe20004000000 */
[----:B------:R-:W-:Y:S01]  /*3560*/  FFMA.FTZ R8, R7, UR4, R42 ;  /* 0x0000000407087c23 */ /* 0x000fe2000801002a */
[----:B------:R-:W-:Y:S01]  /*3570*/  ISETP.GE.AND P5, PT, R3, R9, PT ;  /* 0x000000090300720c */ /* 0x000fe20003fa6270 */
[----:B------:R-:W-:Y:S01]  /*3580*/  FFMA.FTZ R6, R7, UR4, R38 ;  /* 0x0000000407067c23 */ /* 0x000fe20008010026 */
[C---:B------:R-:W-:Y:S01]  /*3590*/  ISETP.GE.AND P3, PT, R3.reuse, R10, PT ;  /* 0x0000000a0300720c */ /* 0x040fe20003f66270 */
[----:B------:R-:W-:Y:S01]  /*35a0*/  HMMA.16816.F32.BF16 R20, R20, R26, R52 ;  /* 0x0000001a1414723c */ /* 0x000fe20000041834 */
[----:B------:R-:W-:-:S02]  /*35b0*/  ISETP.GE.AND P1, PT, R3, R12, PT ;  /* 0x0000000c0300720c */ /* 0x000fc40003f26270 */
[----:B------:R-:W-:Y:S02]  /*35c0*/  ISETP.GE.AND P0, PT, R3, R11, PT ;  /* 0x0000000b0300720c */ /* 0x000fe40003f06270 */
[----:B------:R-:W-:Y:S02]  /*35d0*/  FSEL R36, R8, -INF , !P4 ;  /* 0xff80000008247808 */ /* 0x000fe40006000000 */
[----:B------:R-:W-:Y:S01]  /*35e0*/  FSEL R63, R6, -INF , !P6 ;  /* 0xff800000063f7808 */ /* 0x000fe20007000000 */
[----:B------:R-:W-:Y:S01]  /*35f0*/  HMMA.16816.F32.BF16 R16, R16, R26, R56 ;  /* 0x0000001a1010723c */ /* 0x000fe20000041838 */
[----:B------:R-:W-:Y:S01]  /*3600*/  FSEL R61, R13, -INF , !P2 ;  /* 0xff8000000d3d7808 */ /* 0x000fe20005000000 */
[C---:B-1----:R-:W-:Y:S01]  /*3610*/  FFMA.FTZ R8, R5.reuse, UR4, R41 ;  /* 0x0000000405087c23 */ /* 0x042fe20008010029 */
[----:B------:R-:W-:Y:S01]  /*3620*/  IADD3 R3, R0, 0x10, RZ ;  /* 0x0000001000037810 */ /* 0x000fe20007ffe0ff */
[C---:B------:R-:W-:Y:S02]  /*3630*/  FFMA.FTZ R6, R5.reuse, UR4, R43 ;  /* 0x0000000405067c23 */ /* 0x040fe4000801002b */
[C---:B------:R-:W-:Y:S01]  /*3640*/  FFMA.FTZ R13, R5.reuse, UR4, R37 ;  /* 0x00000004050d7c23 */ /* 0x040fe20008010025 */
[----:B------:R-:W1:Y:S01]  /*3650*/  I2F R7, R3 ;  /* 0x0000000300077306 */ /* 0x000e620000201400 */
[----:B------:R-:W-:Y:S01]  /*3660*/  FSEL R24, R8, -INF , !P5 ;  /* 0xff80000008187808 */ /* 0x000fe20006800000 */
[----:B------:R-:W-:Y:S01]  /*3670*/  FFMA.FTZ R5, R5, UR4, R39 ;  /* 0x0000000405057c23 */ /* 0x000fe20008010027 */
[----:B------:R-:W-:-:S02]  /*3680*/  ISETP.GE.AND P4, PT, R3, R9, PT ;  /* 0x000000090300720c */ /* 0x000fc40003f86270 */
[C---:B------:R-:W-:Y:S02]  /*3690*/  ISETP.GE.AND P2, PT, R3.reuse, R10, PT ;  /* 0x0000000a0300720c */ /* 0x040fe40003f46270 */
[C---:B------:R-:W-:Y:S02]  /*36a0*/  ISETP.GE.AND P6, PT, R3.reuse, R12, PT ;  /* 0x0000000c0300720c */ /* 0x040fe40003fc6270 */
[----:B------:R-:W-:Y:S02]  /*36b0*/  ISETP.GE.AND P5, PT, R3, R11, PT ;  /* 0x0000000b0300720c */ /* 0x000fe40003fa6270 */
[----:B------:R-:W-:Y:S02]  /*36c0*/  FSEL R25, R6, -INF , !P3 ;  /* 0xff80000006197808 */ /* 0x000fe40005800000 */
[----:B------:R-:W-:Y:S02]  /*36d0*/  FSEL R62, R5, -INF , !P0 ;  /* 0xff800000053e7808 */ /* 0x000fe40004000000 */
[C---:B------:R-:W-:Y:S01]  /*36e0*/  IADD3 R5, R0.reuse, 0x18, RZ ;  /* 0x0000001800057810 */ /* 0x040fe20007ffe0ff */
[----:B-1----:R-:W-:Y:S01]  /*36f0*/  FFMA.FTZ R8, R7, UR4, R32 ;  /* 0x0000000407087c23 */ /* 0x002fe20008010020 */
[----:B------:R-:W-:-:S02]  /*3700*/  IADD3 R3, R0, 0x11, RZ ;  /* 0x0000001100037810 */ /* 0x000fc40007ffe0ff */
[----:B------:R-:W-:Y:S01]  /*3710*/  FSEL R47, R13, -INF , !P1 ;  /* 0xff8000000d2f7808 */ /* 0x000fe20004800000 */
[C---:B------:R-:W-:Y:S01]  /*3720*/  FFMA.FTZ R13, R7.reuse, UR4, R28 ;  /* 0x00000004070d7c23 */ /* 0x040fe2000801001c */
[----:B------:R-:W1:Y:S01]  /*3730*/  I2F R6, R3 ;  /* 0x0000000300067306 */ /* 0x000e620000201400 */
[----:B------:R-:W-:Y:S01]  /*3740*/  FSEL R41, R8, -INF , !P4 ;  /* 0xff80000008297808 */ /* 0x000fe20006000000 */
[----:B------:R-:W-:Y:S01]  /*3750*/  FFMA.FTZ R8, R7, UR4, R34 ;  /* 0x0000000407087c23 */ /* 0x000fe20008010022 */
[----:B------:R-:W-:Y:S01]  /*3760*/  ISETP.GE.AND P3, PT, R3, R9, PT ;  /* 0x000000090300720c */ /* 0x000fe20003f66270 */
[----:B------:R-:W-:Y:S01]  /*3770*/  FFMA.FTZ R7, R7, UR4, R30 ;  /* 0x0000000407077c23 */ /* 0x000fe2000801001e */
[C---:B------:R-:W-:Y:S02]  /*3780*/  ISETP.GE.AND P1, PT, R3.reuse, R10, PT ;  /* 0x0000000a0300720c */ /* 0x040fe40003f26270 */
[C---:B------:R-:W-:Y:S02]  /*3790*/  ISETP.GE.AND P0, PT, R3.reuse, R12, PT ;  /* 0x0000000c0300720c */ /* 0x040fe40003f06270 */
[----:B------:R-:W-:-:S02]  /*37a0*/  ISETP.GE.AND P4, PT, R3, R11, PT ;  /* 0x0000000b0300720c */ /* 0x000fc40003f86270 */
[----:B------:R2:W3:Y:S01]  /*37b0*/  I2F R3, R5 ;  /* 0x0000000500037306 */ /* 0x0004e20000201400 */
[----:B------:R-:W-:Y:S02]  /*37c0*/  FSEL R32, R8, -INF , !P2 ;  /* 0xff80000008207808 */ /* 0x000fe40005000000 */
[----:B------:R-:W-:Y:S01]  /*37d0*/  FSEL R34, R13, -INF , !P6 ;  /* 0xff8000000d227808 */ /* 0x000fe20007000000 */
[C---:B-1----:R-:W-:Y:S01]  /*37e0*/  FFMA.FTZ R8, R6.reuse, UR4, R33 ;  /* 0x0000000406087c23 */ /* 0x042fe20008010021 */
[----:B------:R-:W-:Y:S01]  /*37f0*/  FSEL R57, R7, -INF , !P5 ;  /* 0xff80000007397808 */ /* 0x000fe20006800000 */
[----:B------:R-:W-:Y:S01]  /*3800*/  FFMA.FTZ R7, R6, UR4, R29 ;  /* 0x0000000406077c23 */ /* 0x000fe2000801001d */
[C---:B------:R-:W-:Y:S02]  /*3810*/  ISETP.GE.AND P2, PT, R5.reuse, R9, PT ;  /* 0x000000090500720c */ /* 0x040fe40003f46270 */
[----:B------:R-:W-:Y:S02]  /*3820*/  FSEL R30, R8, -INF , !P3 ;  /* 0xff800000081e7808 */ /* 0x000fe40005800000 */
[C---:B------:R-:W-:Y:S01]  /*3830*/  ISETP.GE.AND P6, PT, R5.reuse, R10, PT ;  /* 0x0000000a0500720c */ /* 0x040fe20003fc6270 */
[----:B------:R-:W1:Y:S01]  /*3840*/  I2F R8, R0 ;  /* 0x0000000000087306 */ /* 0x000e620000201400 */
[----:B------:R-:W-:-:S02]  /*3850*/  ISETP.GE.AND P5, PT, R5, R12, PT ;  /* 0x0000000c0500720c */ /* 0x000fc40003fa6270 */
[----:B------:R-:W-:Y:S01]  /*3860*/  ISETP.GE.AND P3, PT, R5, R11, PT ;  /* 0x0000000b0500720c */ /* 0x000fe20003f66270 */
[C---:B--2---:R-:W-:Y:S01]  /*3870*/  FFMA.FTZ R5, R6.reuse, UR4, R35 ;  /* 0x0000000406057c23 */ /* 0x044fe20008010023 */
[----:B------:R-:W-:Y:S01]  /*3880*/  FSEL R35, R7, -INF , !P0 ;  /* 0xff80000007237808 */ /* 0x000fe20004000000 */
[----:B------:R-:W-:Y:S01]  /*3890*/  FFMA.FTZ R6, R6, UR4, R31 ;  /* 0x0000000406067c23 */ /* 0x000fe2000801001f */
[----:B------:R-:W-:Y:S01]  /*38a0*/  ISETP.GE.AND P0, PT, R0, R10, PT ;  /* 0x0000000a0000720c */ /* 0x000fe20003f06270 */
[----:B---3--:R-:W-:Y:S01]  /*38b0*/  FFMA.FTZ R7, R3, UR4, R16 ;  /* 0x0000000403077c23 */ /* 0x008fe20008010010 */
[----:B------:R-:W-:Y:S01]  /*38c0*/  FSEL R29, R5, -INF , !P1 ;  /* 0xff800000051d7808 */ /* 0x000fe20004800000 */
[C---:B------:R-:W-:Y:S01]  /*38d0*/  FFMA.FTZ R5, R3.reuse, UR4, R20 ;  /* 0x0000000403057c23 */ /* 0x040fe20008010014 */
[----:B------:R-:W-:Y:S01]  /*38e0*/  FSEL R58, R6, -INF , !P4 ;  /* 0xff800000063a7808 */ /* 0x000fe20006000000 */
[----:B------:R-:W-:Y:S01]  /*38f0*/  FFMA.FTZ R6, R3, UR4, R22 ;  /* 0x0000000403067c23 */ /* 0x000fe20008010016 */
[----:B------:R-:W-:-:S02]  /*3900*/  ISETP.GE.AND P1, PT, R0, R9, PT ;  /* 0x000000090000720c */ /* 0x000fc40003f26270 */
[----:B------:R-:W-:Y:S01]  /*3910*/  FSEL R27, R5, -INF , !P2 ;  /* 0xff800000051b7808 */ /* 0x000fe20005000000 */
[----:B------:R-:W-:Y:S01]  /*3920*/  FFMA.FTZ R5, R3, UR4, R18 ;  /* 0x0000000403057c23 */ /* 0x000fe20008010012 */
[----:B------:R-:W-:Y:S01]  /*3930*/  ISETP.GE.AND P4, PT, R0, R12, PT ;  /* 0x0000000c0000720c */ /* 0x000fe20003f86270 */
[----:B-1----:R-:W-:Y:S01]  /*3940*/  FFMA.FTZ R14, R8, UR4, R44 ;  /* 0x00000004080e7c23 */ /* 0x002fe2000801002c */
[C---:B------:R-:W-:Y:S02]  /*3950*/  ISETP.GE.AND P2, PT, R0.reuse, R11, PT ;  /* 0x0000000b0000720c */ /* 0x040fe40003f46270 */
[----:B------:R-:W-:Y:S02]  /*3960*/  IADD3 R0, R0, 0x19, RZ ;  /* 0x0000001900007810 */ /* 0x000fe40007ffe0ff */
[----:B------:R-:W-:Y:S01]  /*3970*/  FSEL R56, R5, -INF , !P3 ;  /* 0xff80000005387808 */ /* 0x000fe20005800000 */
[----:B------:R-:W-:Y:S01]  /*3980*/  FFMA.FTZ R5, R8, UR4, R50 ;  /* 0x0000000408057c23 */ /* 0x000fe20008010032 */
[----:B------:R-:W1:Y:S01]  /*3990*/  I2F R3, R0 ;  /* 0x0000000000037306 */ /* 0x000e620000201400 */
[----:B------:R-:W-:Y:S01]  /*39a0*/  FSEL R28, R6, -INF , !P6 ;  /* 0xff800000061c7808 */ /* 0x000fe20007000000 */
[----:B------:R-:W-:Y:S01]  /*39b0*/  FFMA.FTZ R6, R8, UR4, R48 ;  /* 0x0000000408067c23 */ /* 0x000fe20008010030 */
[----:B------:R-:W-:-:S02]  /*39c0*/  FSEL R43, R7, -INF , !P5 ;  /* 0xff800000072b7808 */ /* 0x000fc40006800000 */
[----:B------:R-:W-:Y:S02]  /*39d0*/  FSEL R22, R5, -INF , !P0 ;  /* 0xff80000005167808 */ /* 0x000fe40004000000 */
[----:B------:R-:W-:Y:S02]  /*39e0*/  PLOP3.LUT P0, PT, PT, PT, UP0, 0x80, 0x0 ;  /* 0x000000000000781c */ /* 0x000fe40003f0f008 */
[----:B------:R-:W-:Y:S01]  /*39f0*/  FSEL R20, R6, -INF , !P1 ;  /* 0xff80000006147808 */ /* 0x000fe20004800000 */
[----:B------:R-:W-:Y:S01]  /*3a00*/  FFMA.FTZ R6, R8, UR4, R46 ;  /* 0x0000000408067c23 */ /* 0x000fe2000801002e */
[C---:B------:R-:W-:Y:S02]  /*3a10*/  ISETP.GE.AND P6, PT, R0.reuse, R9, PT ;  /* 0x000000090000720c */ /* 0x040fe40003fc6270 */
[C---:B------:R-:W-:Y:S02]  /*3a20*/  ISETP.GE.AND P5, PT, R0.reuse, R10, PT ;  /* 0x0000000a0000720c */ /* 0x040fe40003fa6270 */
[C---:B------:R-:W-:Y:S01]  /*3a30*/  ISETP.GE.AND P3, PT, R0.reuse, R12, PT ;  /* 0x0000000c0000720c */ /* 0x040fe20003f66270 */
[C---:B-1----:R-:W-:Y:S01]  /*3a40*/  FFMA.FTZ R13, R3.reuse, UR4, R21 ;  /* 0x00000004030d7c23 */ /* 0x042fe20008010015 */
[----:B------:R-:W-:Y:S01]  /*3a50*/  ISETP.GE.AND P1, PT, R0, R11, PT ;  /* 0x0000000b0000720c */ /* 0x000fe20003f26270 */
[----:B------:R-:W-:Y:S01]  /*3a60*/  FFMA.FTZ R8, R3, UR4, R23 ;  /* 0x0000000403087c23 */ /* 0x000fe20008010017 */
[----:B------:R-:W-:Y:S01]  /*3a70*/  LOP3.LUT R0, R89, R90, RZ, 0xfc, !PT ;  /* 0x0000005a59007212 */ /* 0x000fe200078efcff */
[C---:B------:R-:W-:Y:S01]  /*3a80*/  FFMA.FTZ R7, R3.reuse, UR4, R17 ;  /* 0x0000000403077c23 */ /* 0x040fe20008010011 */
[----:B------:R-:W-:Y:S01]  /*3a90*/  FSEL R31, R14, -INF , !P4 ;  /* 0xff8000000e1f7808 */ /* 0x000fe20006000000 */
[----:B------:R-:W-:Y:S01]  /*3aa0*/  FFMA.FTZ R3, R3, UR4, R19 ;  /* 0x0000000403037c23 */ /* 0x000fe20008010013 */
[----:B------:R-:W-:-:S02]  /*3ab0*/  FSEL R33, R6, -INF , !P2 ;  /* 0xff80000006217808 */ /* 0x000fc40005000000 */
        /* <DEDUP_REMOVED lines=45> */
.L_x_1008:
[----:B------:R-:W-:Y:S05]  /*3d90*/  BSYNC B0 ;  /* 0x0000000000007941 */ /* 0x000fea0003800000 */
.L_x_1007:
[----:B------:R-:W0:Y:S02]  /*3da0*/  LDGDEPBAR ;  /* 0x00000000000079af */ /* 0x000e240000000000 */
.L_x_1006:
[----:B------:R-:W-:Y:S01]  /*3db0*/  FMNMX.FTZ R136, R20, R49, !PT ;  /* 0x0000003114887209 */ /* 0x000fe20007810000 */
[----:B-1----:R-:W-:Y:S01]  /*3dc0*/  IMAD.WIDE.U32 R14, R243, -0x326172a9, RZ ;  /* 0xcd9e8d57f30e7825 */ /* 0x002fe200078e00ff */
[----:B------:R-:W-:Y:S01]  /*3dd0*/  FMNMX.FTZ R3, R22, R45, !PT ;  /* 0x0000002d16037209 */ /* 0x000fe20007810000 */
[----:B------:R-:W-:Y:S01]  /*3de0*/  UIADD3 UR15, UR31, -0x4498517b, URZ ;  /* 0xbb67ae851f0f7890 */ /* 0x000fe2000fffe03f */
[----:B------:R-:W-:Y:S01]  /*3df0*/  FMNMX.FTZ R136, R40, R136, !PT ;  /* 0x0000008828887209 */ /* 0x000fe20007810000 */
[----:B--2---:R-:W-:Y:S01]  /*3e00*/  IMAD.U32 R7, RZ, RZ, UR31 ;  /* 0x0000001fff077e24 */ /* 0x004fe2000f8e00ff */
        /* <DEDUP_REMOVED lines=19> */
[----:B------:R-:W-:Y:S01]  /*3f40*/  IMAD.SHL.U32 R205, R0, 0x2, RZ ;  /* 0x0000000200cd7824 */ /* 0x000fe200078e00ff */
[----:B------:R-:W-:Y:S01]  /*3f50*/  FMNMX.FTZ R3, R26, R3, !PT ;  /* 0x000000031a037209 */ /* 0x000fe20007810000 */
[----:B------:R-:W-:Y:S01]  /*3f60*/  UIADD3 UR17, UR30, -0x4ab325aa, URZ ;  /* 0xb54cda561e117890 */ /* 0x000fe2000fffe03f */
[----:B------:R-:W-:Y:S01]  /*3f70*/  LOP3.LUT R46, R92, UR30, RZ, 0x3c, !PT ;  /* 0x0000001e5c2e7c12 */ /* 0x000fe2000f8e3cff */
[----:B------:R-:W1:Y:S01]  /*3f80*/  SHFL.BFLY PT, R5, R136, 0x2, 0x1f ;  /* 0x0c401f0088057f89 */ /* 0x000e6200000e0000 */
[--C-:B------:R-:W-:Y:S01]  /*3f90*/  IMAD R207, R4, 0x2, R205.reuse ;  /* 0x0000000204cf7824 */ /* 0x100fe200078e02cd */
[----:B------:R-:W-:Y:S01]  /*3fa0*/  UIADD3 UR8, UR30, 0x1715609d, URZ ;  /* 0x1715609d1e087890 */ /* 0x000fe2000fffe03f */
[C---:B------:R-:W-:Y:S01]  /*3fb0*/  IMAD R210, R2.reuse, 0x2, R205 ;  /* 0x0000000202d27824 */ /* 0x040fe200078e02cd */
[----:B------:R-:W2:Y:S01]  /*3fc0*/  SHFL.BFLY PT, R6, R3, 0x2, 0x1f ;  /* 0x0c401f0003067f89 */ /* 0x000ea200000e0000 */
[----:B------:R-:W-:Y:S01]  /*3fd0*/  IMAD R209, R2, 0x2, R207 ;  /* 0x0000000202d17824 */ /* 0x000fe200078e02cf */
[----:B------:R-:W-:-:S02]  /*3fe0*/  IADD3 R59, R243, 0x4, RZ ;  /* 0x00000004f33b7810 */ /* 0x000fc40007ffe0ff */
[----:B------:R-:W-:Y:S03]  /*3ff0*/  LDSM.16.MT88.4 R148, [R205+0xa000] ;  /* 0x00a00000cd94783b */ /* 0x000fe60000004200 */
[----:B------:R-:W-:Y:S01]  /*4000*/  IMAD.WIDE.U32 R238, R59, -0x326172a9, RZ ;  /* 0xcd9e8d573bee7825 */ /* 0x000fe200078e00ff */
[----:B------:R-:W-:Y:S04]  /*4010*/  LDSM.16.MT88.4 R76, [R207+0xa000] ;  /* 0x00a00000cf4c783b */ /* 0x000fe80000004200 */
[----:B------:R-:W-:Y:S04]  /*4020*/  LDSM.16.MT88.4 R92, [R210+0xa000] ;  /* 0x00a00000d25c783b */ /* 0x000fe80000004200 */
[----:B------:R-:W-:Y:S01]  /*4030*/  LDSM.16.MT88.4 R104, [R205+0xb000] ;  /* 0x00b00000cd68783b */ /* 0x000fe20000004200 */
[----:B-1----:R-:W-:-:S03]  /*4040*/  FMNMX.FTZ R136, R136, R5, !PT ;  /* 0x0000000588887209 */ /* 0x002fc60007810000 */
[----:B------:R-:W-:Y:S01]  /*4050*/  LDSM.16.MT88.4 R200, [R207+0xb000] ;  /* 0x00b00000cfc8783b */ /* 0x000fe20000004200 */
[----:B------:R-:W-:Y:S02]  /*4060*/  LOP3.LUT R5, R15, R46, RZ, 0x3c, !PT ;  /* 0x0000002e0f057212 */ /* 0x000fe400078e3cff */
[----:B--2---:R-:W-:Y:S01]  /*4070*/  FMNMX.FTZ R3, R6, R3, !PT ;  /* 0x0000000306037209 */ /* 0x004fe20007810000 */
[----:B------:R-:W1:Y:S01]  /*4080*/  SHFL.BFLY PT, R8, R136, 0x1, 0x1f ;  /* 0x0c201f0088087f89 */ /* 0x000e6200000e0000 */
[----:B------:R-:W-:Y:S01]  /*4090*/  LOP3.LUT R6, R237, UR32, R7, 0x96, !PT ;  /* 0x00000020ed067c12 */ /* 0x000fe2000f8e9607 */
[----:B------:R-:W-:Y:S02]  /*40a0*/  IMAD.WIDE.U32 R246, R5, -0x2daee0ad, RZ ;  /* 0xd2511f5305f67825 */ /* 0x000fe400078e00ff */
[----:B------:R-:W2:Y:S02]  /*40b0*/  SHFL.BFLY PT, R135, R3, 0x1, 0x1f ;  /* 0x0c201f0003877f89 */ /* 0x000ea400000e0000 */
[----:B------:R-:W-:Y:S01]  /*40c0*/  IMAD.WIDE.U32 R72, R6, -0x326172a9, RZ ;  /* 0xcd9e8d5706487825 */ /* 0x000fe200078e00ff */
[----:B------:R-:W-:Y:S01]  /*40d0*/  LOP3.LUT R5, R247, UR15, R236, 0x96, !PT ;  /* 0x0000000ff7057c12 */ /* 0x000fe2000f8e96ec */
[----:B------:R-:W-:Y:S04]  /*40e0*/  LDSM.16.MT88.4 R116, [R210+0xb000] ;  /* 0x00b00000d274783b */ /* 0x000fe80000004200 */
[----:B------:R-:W-:Y:S01]  /*40f0*/  IMAD.WIDE.U32 R244, R5, -0x326172a9, RZ ;  /* 0xcd9e8d5705f47825 */ /* 0x000fe200078e00ff */
[----:B------:R-:W-:Y:S01]  /*4100*/  LOP3.LUT R5, R73, UR16, R14, 0x96, !PT ;  /* 0x0000001049057c12 */ /* 0x000fe2000f8e960e */
[----:B------:R-:W-:Y:S03]  /*4110*/  LDSM.16.MT88.4 R220, [R209+0xb000] ;  /* 0x00b00000d1dc783b */ /* 0x000fe60000004200 */
[----:B------:R-:W-:Y:S01]  /*4120*/  LOP3.LUT R14, R245, UR14, R72, 0x96, !PT ;  /* 0x0000000ef50e7c12 */ /* 0x000fe2000f8e9648 */
[----:B------:R-:W-:Y:S01]  /*4130*/  IMAD.WIDE.U32 R16, R5, -0x2daee0ad, RZ ;  /* 0xd2511f5305107825 */ /* 0x000fe200078e00ff */
[----:B------:R-:W-:Y:S03]  /*4140*/  LDSM.16.MT88.4 R184, [R205+0xa800] ;  /* 0x00a80000cdb8783b */ /* 0x000fe60000004200 */
[----:B------:R-:W-:Y:S01]  /*4150*/  IMAD.WIDE.U32 R14, R14, -0x2daee0ad, RZ ;  /* 0xd2511f530e0e7825 */ /* 0x000fe200078e00ff */
[----:B------:R-:W-:Y:S01]  /*4160*/  LOP3.LUT R6, R17, UR13, R246, 0x96, !PT ;  /* 0x0000000d11067c12 */ /* 0x000fe2000f8e96f6 */
[----:B------:R-:W-:Y:S01]  /*4170*/  LDSM.16.MT88.4 R176, [R207+0xa800] ;  /* 0x00a80000cfb0783b */ /* 0x000fe20000004200 */
[----:B-1----:R-:W-:-:S02]  /*4180*/  FMNMX.FTZ R136, R136, R8, !PT ;  /* 0x0000000888887209 */ /* 0x002fc40007810000 */
[----:B--2---:R-:W-:Y:S01]  /*4190*/  FMNMX.FTZ R135, R3, R135, !PT ;  /* 0x0000008703877209 */ /* 0x004fe20007810000 */
[----:B------:R-:W-:Y:S02]  /*41a0*/  LDSM.16.MT88.4 R180, [R210+0xa800] ;  /* 0x00a80000d2b4783b */ /* 0x000fe40000004200 */
[C---:B------:R-:W-:Y:S01]  /*41b0*/  FMUL.FTZ R8, R136.reuse, c[0x0][0x23c] ;  /* 0x00008f0088087a20 */ /* 0x040fe20000410000 */
[----:B------:R-:W-:Y:S01]  /*41c0*/  FSETP.NEU.FTZ.AND P1, PT, R136, -INF , PT ;  /* 0xff8000008800780b */ /* 0x000fe20003f3d000 */
[----:B------:R-:W-:Y:S03]  /*41d0*/  LDSM.16.MT88.4 R172, [R209+0xa800] ;  /* 0x00a80000d1ac783b */ /* 0x000fe60000004200 */
[----:B------:R-:W-:Y:S02]  /*41e0*/  FSEL R8, R8, RZ, P1 ;  /* 0x000000ff08087208 */ /* 0x000fe40000800000 */
[----:B------:R-:W-:Y:S01]  /*41f0*/  FSETP.NEU.FTZ.AND P1, PT, R135, -INF , PT ;  /* 0xff8000008700780b */ /* 0x000fe20003f3d000 */
[----:B------:R-:W-:Y:S02]  /*4200*/  LDSM.16.MT88.4 R196, [R205+0xb800] ;  /* 0x00b80000cdc4783b */ /* 0x000fe40000004200 */
[----:B------:R-:W-:-:S02]  /*4210*/  FFMA.FTZ R5, R20, c[0x0][0x23c], -R8 ;  /* 0x00008f0014057a23 */ /* 0x000fc40000010808 */
[----:B------:R-:W-:Y:S01]  /*4220*/  FFMA.FTZ R3, R40, c[0x0][0x23c], -R8 ;  /* 0x00008f0028037a23 */ /* 0x000fe20000010808 */
[----:B------:R-:W-:Y:S01]  /*4230*/  LDSM.16.MT88.4 R188, [R207+0xb800] ;  /* 0x00b80000cfbc783b */ /* 0x000fe20000004200 */
[----:B------:R1:W-:Y:S03]  /*4240*/  MUFU.EX2 R242, R5 ;  /* 0x0000000500f27308 */ /* 0x0003e60000000800 */
[----:B------:R-:W-:Y:S04]  /*4250*/  LDSM.16.MT88.4 R192, [R210+0xb800] ;  /* 0x00b80000d2c0783b */ /* 0x000fe80000004200 */
[----:B------:R-:W-:Y:S01]  /*4260*/  STL [R1+0x2c], R46 ;  /* 0x00002c2e01007387 */ /* 0x000fe20000100800 */
[----:B------:R2:W-:Y:S03]  /*4270*/  MUFU.EX2 R241, R3 ;  /* 0x0000000300f17308 */ /* 0x0005e60000000800 */
[----:B------:R-:W-:Y:S04]  /*4280*/  STL.64 [R1+0x38], R246 ;  /* 0x000038f601007387 */ /* 0x000fe80000100a00 */
[----:B------:R-:W-:Y:S01]  /*4290*/  STL.64 [R1+0x20], R244 ;  /* 0x000020f401007387 */ /* 0x000fe20000100a00 */
[----:B-1----:R-:W-:Y:S01]  /*42a0*/  LOP3.LUT R5, R15, UR11, R16, 0x96, !PT ;  /* 0x0000000b0f057c12 */ /* 0x002fe2000f8e9610 */
[----:B------:R-:W-:-:S02]  /*42b0*/  IMAD.WIDE.U32 R16, R6, -0x326172a9, RZ ;  /* 0xcd9e8d5706107825 */ /* 0x000fc400078e00ff */
[----:B------:R-:W-:Y:S02]  /*42c0*/  STL [R1+0x4c], R59 ;  /* 0x00004c3b01007387 */ /* 0x000fe40000100800 */
[----:B------:R-:W-:Y:S02]  /*42d0*/  FFMA.FTZ R6, R49, c[0x0][0x23c], -R8 ;  /* 0x00008f0031067a23 */ /* 0x000fe40000010808 */
[----:B------:R-:W-:Y:S02]  /*42e0*/  IMAD.WIDE.U32 R18, R5, -0x326172a9, RZ ;  /* 0xcd9e8d5705127825 */ /* 0x000fe400078e00ff */
[----:B------:R1:W-:Y:S02]  /*42f0*/  MUFU.EX2 R235, R6 ;  /* 0x0000000600eb7308 */ /* 0x0003e40000000800 */
[----:B--2---:R-:W-:Y:S01]  /*4300*/  FMUL.FTZ R3, R135, c[0x0][0x23c] ;  /* 0x00008f0087037a20 */ /* 0x004fe20000410000 */
[----:B------:R-:W-:-:S04]  /*4310*/  LOP3.LUT R5, R19, UR10, R16, 0x96, !PT ;  /* 0x0000000a13057c12 */ /* 0x000fc8000f8e9610 */
[----:B------:R-:W-:Y:S01]  /*4320*/  FSEL R3, R3, RZ, P1 ;  /* 0x000000ff03037208 */ /* 0x000fe20000800000 */
[----:B------:R-:W-:-:S04]  /*4330*/  IMAD.WIDE.U32 R20, R5, -0x2daee0ad, RZ ;  /* 0xd2511f5305147825 */ /* 0x000fc800078e00ff */
[----:B------:R-:W-:Y:S02]  /*4340*/  FFMA.FTZ R5, R24, c[0x0][0x23c], -R8 ;  /* 0x00008f0018057a23 */ /* 0x000fe40000010808 */
[--C-:B------:R-:W-:Y:S01]  /*4350*/  FFMA.FTZ R13, R36, c[0x0][0x23c], -R3.reuse ;  /* 0x00008f00240d7a23 */ /* 0x100fe20000010803 */
[----:B-1----:R-:W-:Y:S01]  /*4360*/  LOP3.LUT R6, R17, UR12, R244, 0x96, !PT ;  /* 0x0000000c11067c12 */ /* 0x002fe2000f8e96f4 */
[----:B------:R1:W2:Y:S01]  /*4370*/  MUFU.EX2 R240, R5 ;  /* 0x0000000500f07308 */ /* 0x0002a20000000800 */
[--C-:B------:R-:W-:Y:S02]  /*4380*/  FFMA.FTZ R4, R25, c[0x0][0x23c], -R3.reuse ;  /* 0x00008f0019047a23 */ /* 0x100fe40000010803 */
[----:B------:R-:W-:Y:S02]  /*4390*/  FFMA.FTZ R19, R29, c[0x0][0x23c], -R3 ;  /* 0x00008f001d137a23 */ /* 0x000fe40000010803 */
[----:B------:R-:W-:-:S03]  /*43a0*/  IMAD.WIDE.U32 R16, R6, -0x2daee0ad, RZ ;  /* 0xd2511f5306107825 */ /* 0x000fc600078e00ff */
[----:B------:R-:W-:Y:S02]  /*43b0*/  MUFU.EX2 R232, R13 ;  /* 0x0000000d00e87308 */ /* 0x000fe40000000800 */
[----:B------:R-:W-:Y:S02]  /*43c0*/  LOP3.LUT R6, R21, UR5, R16, 0x96, !PT ;  /* 0x0000000515067c12 */ /* 0x000fe4000f8e9610 */
[----:B------:R-:W-:-:S03]  /*43d0*/  LOP3.LUT R14, R17, UR9, R14, 0x96, !PT ;  /* 0x00000009110e7c12 */ /* 0x000fc6000f8e960e */
[----:B------:R-:W-:Y:S01]  /*43e0*/  IMAD.WIDE.U32 R6, R6, -0x326172a9, RZ ;  /* 0xcd9e8d5706067825 */ /* 0x000fe200078e00ff */
[----:B------:R-:W3:Y:S03]  /*43f0*/  MUFU.EX2 R231, R4 ;  /* 0x0000000400e77308 */ /* 0x000ee60000000800 */
[--C-:B-1----:R-:W-:Y:S01]  /*4400*/  FFMA.FTZ R5, R22, c[0x0][0x23c], -R3.reuse ;  /* 0x00008f0016057a23 */ /* 0x102fe20000010803 */
[----:B------:R-:W-:Y:S01]  /*4410*/  LOP3.LUT R0, R6, 0xffff, RZ, 0xc0, !PT ;  /* 0x0000ffff06007812 */ /* 0x000fe200078ec0ff */
[----:B------:R-:W-:Y:S01]  /*4420*/  IMAD.WIDE.U32 R16, R14, -0x326172a9, RZ ;  /* 0xcd9e8d570e107825 */ /* 0x000fe200078e00ff */
[----:B------:R-:W-:Y:S02]  /*4430*/  LOP3.LUT R14, R6, 0xff, RZ, 0xc0, !PT ;  /* 0x000000ff060e7812 */ /* 0x000fe400078ec0ff */
[----:B------:R1:W-:Y:S08]  /*4440*/  MUFU.EX2 R234, R5 ;  /* 0x0000000500ea7308 */ /* 0x0003f00000000800 */
[----:B------:R-:W-:Y:S01]  /*4450*/  MUFU.EX2 R225, R19 ;  /* 0x0000001300e17308 */ /* 0x000fe20000000800 */
[----:B-1----:R-:W-:-:S02]  /*4460*/  FFMA.FTZ R5, R45, c[0x0][0x23c], -R3 ;  /* 0x00008f002d057a23 */ /* 0x002fc40000010803 */
[----:B------:R-:W-:-:S05]  /*4470*/  IMAD R45, R91, 0x10000, R91 ;  /* 0x000100005b2d7824 */ /* 0x000fca00078e025b */
[----:B------:R1:W4:Y:S01]  /*4480*/  MUFU.EX2 R233, R5 ;  /* 0x0000000500e97308 */ /* 0x0003220000000800 */
[----:B------:R-:W5:Y:S01]  /*4490*/  LDSM.16.MT88.4 R88, [R209+0xa000] ;  /* 0x00a00000d158783b */ /* 0x000f620000004200 */
[----:B-1----:R-:W-:Y:S02]  /*44a0*/  SHF.R.U32.HI R5, RZ, 0x8, R0 ;  /* 0x00000008ff057819 */ /* 0x002fe40000011600 */
[----:B------:R-:W-:Y:S02]  /*44b0*/  LOP3.LUT R0, R7, UR17, R16, 0x96, !PT ;  /* 0x0000001107007c12 */ /* 0x000fe4000f8e9610 */
[----:B------:R-:W-:Y:S02]  /*44c0*/  SHF.R.U32.HI R7, RZ, 0x10, R6 ;  /* 0x00000010ff077819 */ /* 0x000fe40000011606 */
[----:B------:R-:W-:Y:S02]  /*44d0*/  PRMT R15, R14, 0x5410, R5 ;  /* 0x000054100e0f7816 */ /* 0x000fe40000000005 */
[----:B------:R-:W-:-:S02]  /*44e0*/  LOP3.LUT R2, R0, 0xffff, RZ, 0xc0, !PT ;  /* 0x0000ffff00027812 */ /* 0x000fc400078ec0ff */
[----:B------:R-:W-:Y:S02]  /*44f0*/  SHF.R.U32.HI R4, RZ, 0x10, R0 ;  /* 0x00000010ff047819 */ /* 0x000fe40000011600 */
[----:B------:R-:W-:Y:S02]  /*4500*/  SHF.R.U32.HI R16, RZ, 0x18, R6 ;  /* 0x00000018ff107819 */ /* 0x000fe40000011606 */
[----:B------:R-:W-:Y:S02]  /*4510*/  LOP3.LUT R7, R7, 0xff, RZ, 0xc0, !PT ;  /* 0x000000ff07077812 */ /* 0x000fe400078ec0ff */
[----:B------:R-:W-:Y:S02]  /*4520*/  LOP3.LUT R14, R0, 0xff, RZ, 0xc0, !PT ;  /* 0x000000ff000e7812 */ /* 0x000fe400078ec0ff */
[----:B------:R-:W-:Y:S01]  /*4530*/  SHF.R.U32.HI R6, RZ, 0x18, R0 ;  /* 0x00000018ff067819 */ /* 0x000fe20000011600 */
[----:B------:R-:W-:Y:S01]  /*4540*/  HSET2.LE.AND R0, R15, R45, PT ;  /* 0x0000002d0f007233 */ /* 0x000fe20003803000 */
[----:B------:R-:W-:-:S02]  /*4550*/  SHF.R.U32.HI R5, RZ, 0x8, R2 ;  /* 0x00000008ff057819 */ /* 0x000fc40000011602 */
[----:B------:R-:W-:Y:S02]  /*4560*/  LOP3.LUT R4, R4, 0xff, RZ, 0xc0, !PT ;  /* 0x000000ff04047812 */ /* 0x000fe400078ec0ff */
[----:B--2---:R-:W-:Y:S02]  /*4570*/  F2FP.BF16.PACK_AB R2, R240, R241 ;  /* 0x000000f1f002723e */ /* 0x004fe400000010ff */
[----:B------:R-:W-:Y:S02]  /*4580*/  PRMT R7, R7, 0x5410, R16 ;  /* 0x0000541007077816 */ /* 0x000fe40000000010 */
[----:B------:R-:W-:Y:S02]  /*4590*/  PRMT R13, R4, 0x5410, R6 ;  /* 0x00005410040d7816 */ /* 0x000fe40000000006 */
[----:B------:R-:W-:Y:S01]  /*45a0*/  LOP3.LUT R6, R0, R2, RZ, 0xc0, !PT ;  /* 0x0000000200067212 */ /* 0x000fe200078ec0ff */
[--C-:B------:R-:W-:Y:S01]  /*45b0*/  HSET2.LE.AND R0, R7, R45.reuse, PT ;  /* 0x0000002d07007233 */ /* 0x100fe20003803000 */
[----:B---3--:R-:W-:Y:S01]  /*45c0*/  F2FP.BF16.PACK_AB R2, R231, R232 ;  /* 0x000000e8e702723e */ /* 0x008fe200000010ff */
[----:B------:R-:W-:Y:S01]  /*45d0*/  HSET2.LE.AND R13, R13, R45, PT ;  /* 0x0000002d0d0d7233 */ /* 0x000fe20003803000 */
[----:B------:R-:W-:-:S02]  /*45e0*/  PRMT R14, R14, 0x5410, R5 ;  /* 0x000054100e0e7816 */ /* 0x000fc40000000005 */
[----:B------:R-:W-:Y:S01]  /*45f0*/  LOP3.LUT R7, R0, R2, RZ, 0xc0, !PT ;  /* 0x0000000200077212 */ /* 0x000fe200078ec0ff */
[----:B------:R-:W-:Y:S01]  /*4600*/  FFMA.FTZ R2, R41, c[0x0][0x23c], -R8 ;  /* 0x00008f0029027a23 */ /* 0x000fe20000010808 */
[----:B------:R-:W-:Y:S01]  /*4610*/  FMNMX.FTZ R0, R31, R60, !PT ;  /* 0x0000003c1f007209 */ /* 0x000fe20007810000 */
[----:B------:R-:W-:Y:S01]  /*4620*/  HSET2.LE.AND R4, R14, R45, PT ;  /* 0x0000002d0e047233 */ /* 0x000fe20003803000 */
[----:B------:R-:W-:Y:S01]  /*4630*/  F2FP.BF16.PACK_AB R5, R235, R242 ;  /* 0x000000f2eb05723e */ /* 0x000fe200000010ff */
[----:B------:R1:W-:Y:S01]  /*4640*/  MUFU.EX2 R229, R2 ;  /* 0x0000000200e57308 */ /* 0x0003e20000000800 */
[----:B------:R-:W-:Y:S02]  /*4650*/  FMNMX.FTZ R0, R61, R0, !PT ;  /* 0x000000003d007209 */ /* 0x000fe40007810000 */
[----:B----4-:R-:W-:Y:S02]  /*4660*/  F2FP.BF16.PACK_AB R14, R233, R234 ;  /* 0x000000eae90e723e */ /* 0x010fe400000010ff */
[----:B------:R-:W-:-:S02]  /*4670*/  FMNMX.FTZ R0, R47, R0, !PT ;  /* 0x000000002f007209 */ /* 0x000fc40007810000 */
[----:B------:R-:W-:Y:S02]  /*4680*/  LOP3.LUT R4, R4, R5, RZ, 0xc0, !PT ;  /* 0x0000000504047212 */ /* 0x000fe400078ec0ff */
[----:B------:R-:W-:Y:S02]  /*4690*/  FMNMX.FTZ R0, R34, R0, !PT ;  /* 0x0000000022007209 */ /* 0x000fe40007810000 */
[----:B------:R-:W-:Y:S01]  /*46a0*/  LOP3.LUT R5, R13, R14, RZ, 0xc0, !PT ;  /* 0x0000000e0d057212 */ /* 0x000fe200078ec0ff */
[--C-:B------:R-:W-:Y:S01]  /*46b0*/  FFMA.FTZ R13, R27, c[0x0][0x23c], -R8.reuse ;  /* 0x00008f001b0d7a23 */ /* 0x100fe20000010808 */
[----:B------:R-:W-:Y:S01]  /*46c0*/  FMNMX.FTZ R0, R35, R0, !PT ;  /* 0x0000000023007209 */ /* 0x000fe20007810000 */
[----:B-1----:R-:W-:-:S03]  /*46d0*/  FFMA.FTZ R2, R30, c[0x0][0x23c], -R8 ;  /* 0x00008f001e027a23 */ /* 0x002fc60000010808 */
[----:B------:R-:W-:Y:S01]  /*46e0*/  FMNMX.FTZ R0, R43, R0, !PT ;  /* 0x000000002b007209 */ /* 0x000fe20007810000 */
[----:B------:R-:W-:Y:S01]  /*46f0*/  MUFU.EX2 R228, R13 ;  /* 0x0000000d00e47308 */ /* 0x000fe20000000800 */
[----:B------:R-:W-:Y:S02]  /*4700*/  HMMA.16816.F32.BF16 R140, R4, R148, RZ ;  /* 0x00000094048c723c */ /* 0x000fe400000418ff */
[----:B------:R-:W-:-:S05]  /*4710*/  FMNMX.FTZ R0, R42, R0, !PT ;  /* 0x000000002a007209 */ /* 0x000fca0007810000 */
[----:B------:R-:W1:Y:S01]  /*4720*/  SHFL.BFLY PT, R16, R0, 0x2, 0x1f ;  /* 0x0c401f0000107f89 */ /* 0x000e6200000e0000 */
[----:B------:R2:W-:Y:S01]  /*4730*/  MUFU.EX2 R230, R2 ;  /* 0x0000000200e67308 */ /* 0x0005e20000000800 */
[C---:B------:R-:W-:Y:S08]  /*4740*/  HMMA.16816.F32.BF16 R36, R4.reuse, R76, RZ ;  /* 0x0000004c0424723c */ /* 0x040ff000000418ff */
[----:B------:R-:W-:Y:S01]  /*4750*/  HMMA.16816.F32.BF16 R52, R4, R92, RZ ;  /* 0x0000005c0434723c */ /* 0x000fe200000418ff */
[----:B--2---:R-:W-:-:S07]  /*4760*/  LOP3.LUT R2, R17, UR8, R18, 0x96, !PT ;  /* 0x0000000811027c12 */ /* 0x004fce000f8e9612 */
[----:B-----5:R-:W-:Y:S01]  /*4770*/  HMMA.16816.F32.BF16 R68, R4, R88, RZ ;  /* 0x000000580444723c */ /* 0x020fe200000418ff */
[----:B------:R-:W-:Y:S01]  /*4780*/  IMAD.WIDE.U32 R14, R2, -0x2daee0ad, RZ ;  /* 0xd2511f53020e7825 */ /* 0x000fe200078e00ff */
[----:B-1----:R-:W-:-:S03]  /*4790*/  FMNMX.FTZ R18, R16, R0, !PT ;  /* 0x0000000010127209 */ /* 0x002fc60007810000 */
[----:B------:R-:W-:Y:S01]  /*47a0*/  FFMA.FTZ R2, R23, c[0x0][0x23c], -R8 ;  /* 0x00008f0017027a23 */ /* 0x000fe20000010808 */
[----:B------:R-:W-:Y:S01]  /*47b0*/  LOP3.LUT R0, R15, UR18, R20, 0x96, !PT ;  /* 0x000000120f007c12 */ /* 0x000fe2000f8e9614 */
[----:B------:R-:W-:Y:S01]  /*47c0*/  FFMA.FTZ R20, R32, c[0x0][0x23c], -R3 ;  /* 0x00008f0020147a23 */ /* 0x000fe20000010803 */
[C---:B------:R-:W-:Y:S01]  /*47d0*/  LOP3.LUT R8, R14.reuse, 0xffff, RZ, 0xc0, !PT ;  /* 0x0000ffff0e087812 */ /* 0x040fe200078ec0ff */
[----:B------:R1:W2:Y:S01]  /*47e0*/  MUFU.EX2 R248, R2 ;  /* 0x0000000200f87308 */ /* 0x0002a20000000800 */
[----:B------:R-:W-:Y:S01]  /*47f0*/  SHF.R.U32.HI R15, RZ, 0x10, R14 ;  /* 0x00000010ff0f7819 */ /* 0x000fe2000001160e */
[C---:B------:R-:W-:Y:S01]  /*4800*/  HMMA.16816.F32.BF16 R84, R4.reuse, R104, RZ ;  /* 0x000000680454723c */ /* 0x040fe200000418ff */
[----:B------:R-:W-:Y:S02]  /*4810*/  LOP3.LUT R16, R14, 0xff, RZ, 0xc0, !PT ;  /* 0x000000ff0e107812 */ /* 0x000fe400078ec0ff */
[----:B------:R-:W-:Y:S02]  /*4820*/  SHF.R.U32.HI R13, RZ, 0x8, R8 ;  /* 0x00000008ff0d7819 */ /* 0x000fe40000011608 */
[----:B------:R-:W-:Y:S01]  /*4830*/  SHF.R.U32.HI R14, RZ, 0x18, R14 ;  /* 0x00000018ff0e7819 */ /* 0x000fe2000001160e */
[----:B------:R3:W-:Y:S01]  /*4840*/  MUFU.EX2 R226, R20 ;  /* 0x0000001400e27308 */ /* 0x0007e20000000800 */
[----:B------:R-:W-:Y:S01]  /*4850*/  LOP3.LUT R8, R15, 0xff, RZ, 0xc0, !PT ;  /* 0x000000ff0f087812 */ /* 0x000fe200078ec0ff */
[----:B------:R-:W-:Y:S01]  /*4860*/  HMMA.16816.F32.BF16 R100, R4, R200, RZ ;  /* 0x000000c80464723c */ /* 0x000fe200000418ff */
[----:B------:R-:W-:-:S02]  /*4870*/  PRMT R17, R16, 0x5410, R13 ;  /* 0x0000541010117816 */ /* 0x000fc4000000000d */
[----:B------:R-:W-:Y:S02]  /*4880*/  PRMT R16, R8, 0x5410, R14 ;  /* 0x0000541008107816 */ /* 0x000fe4000000000e */
[----:B------:R-:W-:Y:S01]  /*4890*/  FMNMX.FTZ R14, R33, R124, !PT ;  /* 0x0000007c210e7209 */ /* 0x000fe20007810000 */
[--C-:B-1----:R-:W-:Y:S01]  /*48a0*/  FFMA.FTZ R2, R28, c[0x0][0x23c], -R3.reuse ;  /* 0x00008f001c027a23 */ /* 0x102fe20000010803 */
[----:B------:R-:W-:Y:S01]  /*48b0*/  LOP3.LUT R15, R0, 0xff, RZ, 0xc0, !PT ;  /* 0x000000ff000f7812 */ /* 0x000fe200078ec0ff */
[----:B------:R-:W-:Y:S01]  /*48c0*/  FFMA.FTZ R3, R26, c[0x0][0x23c], -R3 ;  /* 0x00008f001a037a23 */ /* 0x000fe20000010803 */
[----:B------:R-:W-:Y:S01]  /*48d0*/  SHF.R.U32.HI R13, RZ, 0x18, R0 ;  /* 0x00000018ff0d7819 */ /* 0x000fe20000011600 */
[----:B------:R1:W-:Y:S01]  /*48e0*/  MUFU.EX2 R227, R2 ;  /* 0x0000000200e37308 */ /* 0x0003e20000000800 */
[C---:B------:R-:W-:Y:S01]  /*48f0*/  HMMA.16816.F32.BF16 R112, R4.reuse, R116, RZ ;  /* 0x000000740470723c */ /* 0x040fe200000418ff */
[----:B---3--:R-:W3:Y:S06]  /*4900*/  SHFL.BFLY PT, R20, R18, 0x1, 0x1f ;  /* 0x0c201f0012147f89 */ /* 0x008eec00000e0000 */
[----:B------:R4:W5:Y:S01]  /*4910*/  MUFU.EX2 R249, R3 ;  /* 0x0000000300f97308 */ /* 0x0009620000000800 */
[----:B------:R-:W-:Y:S01]  /*4920*/  HMMA.16816.F32.BF16 R164, R4, R220, RZ ;  /* 0x000000dc04a4723c */ /* 0x000fe200000418ff */
[----:B-1----:R-:W-:-:S07]  /*4930*/  LOP3.LUT R2, R0, 0xffff, RZ, 0xc0, !PT ;  /* 0x0000ffff00027812 */ /* 0x002fce00078ec0ff */
[----:B------:R-:W-:Y:S01]  /*4940*/  HMMA.16816.F32.BF16 R152, R4, R150, RZ ;  /* 0x000000960498723c */ /* 0x000fe200000418ff */
[----:B------:R-:W-:Y:S02]  /*4950*/  SHF.R.U32.HI R8, RZ, 0x8, R2 ;  /* 0x00000008ff087819 */ /* 0x000fe40000011602 */
[----:B----4-:R-:W-:-:S05]  /*4960*/  SHF.R.U32.HI R3, RZ, 0x10, R0 ;  /* 0x00000010ff037819 */ /* 0x010fca0000011600 */
[C---:B------:R-:W-:Y:S01]  /*4970*/  HMMA.16816.F32.BF16 R48, R4.reuse, R78, RZ ;  /* 0x0000004e0430723c */ /* 0x040fe200000418ff */
[----:B------:R-:W-:Y:S02]  /*4980*/  FMNMX.FTZ R0, R63, R14, !PT ;  /* 0x0000000e3f007209 */ /* 0x000fe40007810000 */
[----:B------:R-:W-:Y:S01]  /*4990*/  LOP3.LUT R2, R3, 0xff, RZ, 0xc0, !PT ;  /* 0x000000ff03027812 */ /* 0x000fe200078ec0ff */
[--C-:B------:R-:W-:Y:S01]  /*49a0*/  HSET2.LE.AND R3, R16, R45.reuse, PT ;  /* 0x0000002d10037233 */ /* 0x100fe20003803000 */
[----:B------:R-:W-:Y:S02]  /*49b0*/  FMNMX.FTZ R0, R62, R0, !PT ;  /* 0x000000003e007209 */ /* 0x000fe40007810000 */
[----:B------:R-:W-:Y:S01]  /*49c0*/  PRMT R14, R2, 0x5410, R13 ;  /* 0x00005410020e7816 */ /* 0x000fe2000000000d */
[----:B------:R-:W-:Y:S01]  /*49d0*/  HMMA.16816.F32.BF16 R64, R4, R94, RZ ;  /* 0x0000005e0440723c */ /* 0x000fe200000418ff */
[----:B------:R-:W-:Y:S01]  /*49e0*/  FMNMX.FTZ R13, R57, R0, !PT ;  /* 0x00000000390d7209 */ /* 0x000fe20007810000 */
[----:B------:R-:W-:Y:S01]  /*49f0*/  HSET2.LE.AND R0, R17, R45, PT ;  /* 0x0000002d11007233 */ /* 0x000fe20003803000 */
[----:B------:R-:W-:-:S02]  /*4a00*/  PRMT R15, R15, 0x5410, R8 ;  /* 0x000054100f0f7816 */ /* 0x000fc40000000008 */
[----:B--2---:R-:W-:Y:S02]  /*4a10*/  F2FP.BF16.PACK_AB R2, R248, R228 ;  /* 0x000000e4f802723e */ /* 0x004fe400000010ff */
[----:B------:R-:W-:Y:S01]  /*4a20*/  FMNMX.FTZ R13, R58, R13, !PT ;  /* 0x0000000d3a0d7209 */ /* 0x000fe20007810000 */
[C---:B------:R-:W-:Y:S01]  /*4a30*/  HMMA.16816.F32.BF16 R80, R4.reuse, R90, RZ ;  /* 0x0000005a0450723c */ /* 0x040fe200000418ff */
[----:B------:R-:W-:Y:S01]  /*4a40*/  LOP3.LUT R170, R0, R2, RZ, 0xc0, !PT ;  /* 0x0000000200aa7212 */ /* 0x000fe200078ec0ff */
[----:B------:R-:W-:Y:S01]  /*4a50*/  HSET2.LE.AND R0, R15, R45, PT ;  /* 0x0000002d0f007233 */ /* 0x000fe20003803000 */
[----:B------:R-:W-:Y:S02]  /*4a60*/  F2FP.BF16.PACK_AB R2, R230, R229 ;  /* 0x000000e5e602723e */ /* 0x000fe400000010ff */
[----:B------:R-:W-:Y:S02]  /*4a70*/  FMNMX.FTZ R13, R56, R13, !PT ;  /* 0x0000000d380d7209 */ /* 0x000fe40007810000 */
[----:B------:R-:W-:Y:S01]  /*4a80*/  LOP3.LUT R168, R0, R2, RZ, 0xc0, !PT ;  /* 0x0000000200a87212 */ /* 0x000fe200078ec0ff */
[----:B------:R-:W-:Y:S01]  /*4a90*/  HMMA.16816.F32.BF16 R96, R4, R106, RZ ;  /* 0x0000006a0460723c */ /* 0x000fe200000418ff */
[----:B------:R-:W-:-:S02]  /*4aa0*/  FMNMX.FTZ R2, R44, R13, !PT ;  /* 0x0000000d2c027209 */ /* 0x000fc40007810000 */
[----:B-----5:R-:W-:Y:S02]  /*4ab0*/  F2FP.BF16.PACK_AB R8, R249, R227 ;  /* 0x000000e3f908723e */ /* 0x020fe400000010ff */
[----:B---3--:R-:W-:Y:S02]  /*4ac0*/  FMNMX.FTZ R134, R18, R20, !PT ;  /* 0x0000001412867209 */ /* 0x008fe40007810000 */
[----:B------:R-:W-:Y:S01]  /*4ad0*/  LOP3.LUT R171, R3, R8, RZ, 0xc0, !PT ;  /* 0x0000000803ab7212 */ /* 0x000fe200078ec0ff */
[----:B------:R-:W-:Y:S01]  /*4ae0*/  HMMA.16816.F32.BF16 R108, R4, R202, RZ ;  /* 0x000000ca046c723c */ /* 0x000fe200000418ff */
[----:B------:R-:W-:Y:S01]  /*4af0*/  HSET2.LE.AND R3, R14, R45, PT ;  /* 0x0000002d0e037233 */ /* 0x000fe20003803000 */
[----:B------:R-:W-:Y:S01]  /*4b00*/  F2FP.BF16.PACK_AB R8, R225, R226 ;  /* 0x000000e2e108723e */ /* 0x000fe200000010ff */
[C---:B------:R-:W-:Y:S01]  /*4b10*/  FMUL.FTZ R0, R134.reuse, c[0x0][0x23c] ;  /* 0x00008f0086007a20 */ /* 0x040fe20000410000 */
[----:B------:R-:W-:Y:S02]  /*4b20*/  FSETP.NEU.FTZ.AND P1, PT, R134, -INF , PT ;  /* 0xff8000008600780b */ /* 0x000fe40003f3d000 */
[----:B------:R-:W-:-:S02]  /*4b30*/  LOP3.LUT R169, R3, R8, RZ, 0xc0, !PT ;  /* 0x0000000803a97212 */ /* 0x000fc400078ec0ff */
[----:B------:R-:W-:Y:S01]  /*4b40*/  HMMA.16816.F32.BF16 R120, R4, R118, RZ ;  /* 0x000000760478723c */ /* 0x000fe200000418ff */
[----:B------:R-:W-:Y:S02]  /*4b50*/  LOP3.LUT R3, R239, R46, RZ, 0x3c, !PT ;  /* 0x0000002eef037212 */ /* 0x000fe400078e3cff */
[----:B------:R-:W-:-:S05]  /*4b60*/  FSEL R0, R0, RZ, P1 ;  /* 0x000000ff00007208 */ /* 0x000fca0000800000 */
[----:B------:R-:W-:Y:S01]  /*4b70*/  HMMA.16816.F32.BF16 R24, R4, R222, RZ ;  /* 0x000000de0418723c */ /* 0x000fe200000418ff */
[----:B------:R-:W1:Y:S01]  /*4b80*/  SHFL.BFLY PT, R6, R2, 0x2, 0x1f ;  /* 0x0c401f0002067f89 */ /* 0x000e6200000e0000 */
[----:B------:R-:W-:-:S04]  /*4b90*/  FFMA.FTZ R8, R61, c[0x0][0x23c], -R0 ;  /* 0x00008f003d087a23 */ /* 0x000fc80000010800 */
[----:B------:R-:W-:Y:S01]  /*4ba0*/  MUFU.EX2 R138, R8 ;  /* 0x00000008008a7308 */ /* 0x000fe20000000800 */
[----:B------:R-:W-:Y:S01]  /*4bb0*/  IMAD.WIDE.U32 R4, R3, -0x2daee0ad, RZ ;  /* 0xd2511f5303047825 */ /* 0x000fe200078e00ff */
[C---:B------:R-:W-:Y:S03]  /*4bc0*/  HMMA.16816.F32.BF16 R140, R168.reuse, R184, R140 ;  /* 0x000000b8a88c723c */ /* 0x040fe6000004188c */
[----:B------:R-:W-:Y:S02]  /*4bd0*/  FFMA.FTZ R3, R31, c[0x0][0x23c], -R0 ;  /* 0x00008f001f037a23 */ /* 0x000fe40000010800 */
[----:B------:R-:W-:Y:S02]  /*4be0*/  LDSM.16.MT88.4 R28, [R209+0xb800] ;  /* 0x00b80000d11c783b */ /* 0x000fe40000004200 */
[----:B------:R2:W-:Y:S01]  /*4bf0*/  MUFU.EX2 R224, R3 ;  /* 0x0000000300e07308 */ /* 0x0005e20000000800 */
[C---:B------:R-:W-:Y:S08]  /*4c00*/  HMMA.16816.F32.BF16 R36, R168.reuse, R176, R36 ;  /* 0x000000b0a824723c */ /* 0x040ff00000041824 */
[----:B------:R-:W-:Y:S01]  /*4c10*/  HMMA.16816.F32.BF16 R52, R168, R180, R52 ;  /* 0x000000b4a834723c */ /* 0x000fe20000041834 */
[----:B-1----:R-:W-:-:S05]  /*4c20*/  FMNMX.FTZ R2, R6, R2, !PT ;  /* 0x0000000206027209 */ /* 0x002fca0007810000 */
[----:B------:R-:W1:Y:S01]  /*4c30*/  SHFL.BFLY PT, R13, R2, 0x1, 0x1f ;  /* 0x0c201f00020d7f89 */ /* 0x000e6200000e0000 */
[----:B--2---:R-:W-:Y:S01]  /*4c40*/  LOP3.LUT R3, R5, UR15, R236, 0x96, !PT ;  /* 0x0000000f05037c12 */ /* 0x004fe2000f8e96ec */
[----:B------:R-:W-:Y:S01]  /*4c50*/  FFMA.FTZ R5, R60, c[0x0][0x23c], -R0 ;  /* 0x00008f003c057a23 */ /* 0x000fe20000010800 */
[C---:B------:R-:W-:Y:S03]  /*4c60*/  HMMA.16816.F32.BF16 R68, R168.reuse, R172, R68 ;  /* 0x000000aca844723c */ /* 0x040fe60000041844 */
[----:B------:R-:W-:Y:S01]  /*4c70*/  IMAD.WIDE.U32 R6, R3, -0x326172a9, RZ ;  /* 0xcd9e8d5703067825 */ /* 0x000fe200078e00ff */
[----:B------:R2:W-:Y:S04]  /*4c80*/  MUFU.EX2 R139, R5 ;  /* 0x00000005008b7308 */ /* 0x0005e80000000800 */
[----:B------:R-:W-:Y:S01]  /*4c90*/  LOP3.LUT R3, R7, UR14, R72, 0x96, !PT ;  /* 0x0000000e07037c12 */ /* 0x000fe2000f8e9648 */
[----:B------:R-:W-:Y:S04]  /*4ca0*/  HMMA.16816.F32.BF16 R84, R168, R196, R84 ;  /* 0x000000c4a854723c */ /* 0x000fe80000041854 */
[----:B------:R-:W-:-:S04]  /*4cb0*/  IMAD.WIDE.U32 R14, R3, -0x2daee0ad, RZ ;  /* 0xd2511f53030e7825 */ /* 0x000fc800078e00ff */
[----:B------:R-:W-:Y:S01]  /*4cc0*/  FFMA.FTZ R3, R47, c[0x0][0x23c], -R0 ;  /* 0x00008f002f037a23 */ /* 0x000fe20000010800 */
[C---:B------:R-:W-:Y:S01]  /*4cd0*/  HMMA.16816.F32.BF16 R100, R168.reuse, R188, R100 ;  /* 0x000000bca864723c */ /* 0x040fe20000041864 */
[----:B--2---:R-:W-:Y:S02]  /*4ce0*/  LOP3.LUT R5, R73, UR16, R238, 0x96, !PT ;  /* 0x0000001049057c12 */ /* 0x004fe4000f8e96ee */
[----:B------:R2:W3:Y:S01]  /*4cf0*/  MUFU.EX2 R137, R3 ;  /* 0x0000000300897308 */ /* 0x0004e20000000800 */
[----:B-1----:R-:W-:Y:S02]  /*4d00*/  FMNMX.FTZ R2, R2, R13, !PT ;  /* 0x0000000d02027209 */ /* 0x002fe40007810000 */
[----:B------:R-:W-:Y:S02]  /*4d10*/  IMAD.WIDE.U32 R16, R5, -0x2daee0ad, RZ ;  /* 0xd2511f5305107825 */ /* 0x000fe400078e00ff */
[----:B------:R-:W-:Y:S01]  /*4d20*/  FSETP.NEU.FTZ.AND P1, PT, R2, -INF , PT ;  /* 0xff8000000200780b */ /* 0x000fe20003f3d000 */
[----:B------:R-:W-:Y:S01]  /*4d30*/  HMMA.16816.F32.BF16 R112, R168, R192, R112 ;  /* 0x000000c0a870723c */ /* 0x000fe20000041870 */
[----:B------:R-:W-:Y:S01]  /*4d40*/  FFMA.FTZ R5, R34, c[0x0][0x23c], -R0 ;  /* 0x00008f0022057a23 */ /* 0x000fe20000010800 */
[----:B------:R-:W-:Y:S01]  /*4d50*/  LOP3.LUT R4, R17, UR13, R4, 0x96, !PT ;  /* 0x0000000d11047c12 */ /* 0x000fe2000f8e9604 */
[----:B------:R-:W-:-:S02]  /*4d60*/  FMUL.FTZ R7, R2, c[0x0][0x23c] ;  /* 0x00008f0002077a20 */ /* 0x000fc40000410000 */
[----:B------:R-:W-:Y:S03]  /*4d70*/  MUFU.EX2 R133, R5 ;  /* 0x0000000500857308 */ /* 0x000fe60000000800 */
[----:B------:R-:W-:Y:S01]  /*4d80*/  HMMA.16816.F32.BF16 R164, R168, R28, R164 ;  /* 0x0000001ca8a4723c */ /* 0x000fe200000418a4 */
[----:B--2---:R-:W-:Y:S01]  /*4d90*/  LOP3.LUT R3, R15, UR11, R16, 0x96, !PT ;  /* 0x0000000b0f037c12 */ /* 0x004fe2000f8e9610 */
[----:B------:R-:W-:-:S04]  /*4da0*/  IMAD.WIDE.U32 R16, R4, -0x326172a9, RZ ;  /* 0xcd9e8d5704107825 */ /* 0x000fc800078e00ff */
[----:B------:R-:W-:Y:S01]  /*4db0*/  IMAD.WIDE.U32 R18, R3, -0x326172a9, RZ ;  /* 0xcd9e8d5703127825 */ /* 0x000fe200078e00ff */
[----:B------:R-:W-:Y:S01]  /*4dc0*/  LOP3.LUT R3, R17, UR12, R6, 0x96, !PT ;  /* 0x0000000c11037c12 */ /* 0x000fe2000f8e9606 */
[----:B------:R-:W-:Y:S02]  /*4dd0*/  HMMA.16816.F32.BF16 R152, R168, R186, R152 ;  /* 0x000000baa898723c */ /* 0x000fe40000041898 */
[----:B------:R-:W-:Y:S01]  /*4de0*/  FFMA.FTZ R4, R35, c[0x0][0x23c], -R0 ;  /* 0x00008f0023047a23 */ /* 0x000fe20000010800 */
[----:B------:R-:W-:-:S03]  /*4df0*/  LOP3.LUT R6, R19, UR10, R16, 0x96, !PT ;  /* 0x0000000a13067c12 */ /* 0x000fc6000f8e9610 */
[----:B------:R1:W-:Y:S02]  /*4e00*/  MUFU.EX2 R132, R4 ;  /* 0x0000000400847308 */ /* 0x0003e40000000800 */
[----:B------:R-:W-:Y:S01]  /*4e10*/  IMAD.WIDE.U32 R16, R6, -0x2daee0ad, RZ ;  /* 0xd2511f5306107825 */ /* 0x000fe200078e00ff */
[----:B------:R-:W-:Y:S03]  /*4e20*/  HMMA.16816.F32.BF16 R48, R168, R178, R48 ;  /* 0x000000b2a830723c */ /* 0x000fe60000041830 */
[----:B------:R-:W-:-:S04]  /*4e30*/  FFMA.FTZ R6, R43, c[0x0][0x23c], -R0 ;  /* 0x00008f002b067a23 */ /* 0x000fc80000010800 */
[----:B------:R2:W-:Y:S01]  /*4e40*/  MUFU.EX2 R35, R6 ;  /* 0x0000000600237308 */ /* 0x0005e20000000800 */
[----:B------:R-:W-:Y:S01]  /*4e50*/  HMMA.16816.F32.BF16 R64, R168, R182, R64 ;  /* 0x000000b6a840723c */ /* 0x000fe20000041840 */
[----:B-1----:R-:W-:Y:S01]  /*4e60*/  IMAD.WIDE.U32 R4, R3, -0x2daee0ad, RZ ;  /* 0xd2511f5303047825 */ /* 0x002fe200078e00ff */
[----:B------:R-:W-:-:S06]  /*4e70*/  FSEL R3, R7, RZ, P1 ;  /* 0x000000ff07037208 */ /* 0x000fcc0000800000 */
[C---:B------:R-:W-:Y:S01]  /*4e80*/  HMMA.16816.F32.BF16 R80, R168.reuse, R174, R80 ;  /* 0x000000aea850723c */ /* 0x040fe20000041850 */
[----:B------:R-:W-:Y:S01]  /*4e90*/  LOP3.LUT R4, R17, UR5, R4, 0x96, !PT ;  /* 0x0000000511047c12 */ /* 0x000fe2000f8e9604 */
[----:B------:R-:W-:Y:S02]  /*4ea0*/  FFMA.FTZ R7, R33, c[0x0][0x23c], -R3 ;  /* 0x00008f0021077a23 */ /* 0x000fe40000010803 */
[----:B------:R-:W-:Y:S01]  /*4eb0*/  FFMA.FTZ R17, R42, c[0x0][0x23c], -R0 ;  /* 0x00008f002a117a23 */ /* 0x000fe20000010800 */
[----:B--2---:R-:W-:Y:S01]  /*4ec0*/  LOP3.LUT R6, R5, UR9, R14, 0x96, !PT ;  /* 0x0000000905067c12 */ /* 0x004fe2000f8e960e */
[----:B------:R-:W-:Y:S01]  /*4ed0*/  IMAD.WIDE.U32 R4, R4, -0x326172a9, RZ ;  /* 0xcd9e8d5704047825 */ /* 0x000fe200078e00ff */
[----:B------:R1:W-:Y:S01]  /*4ee0*/  MUFU.EX2 R34, R7 ;  /* 0x0000000700227308 */ /* 0x0003e20000000800 */
[----:B------:R-:W-:Y:S02]  /*4ef0*/  HMMA.16816.F32.BF16 R96, R168, R198, R96 ;  /* 0x000000c6a860723c */ /* 0x000fe40000041860 */
[----:B------:R-:W-:Y:S01]  /*4f00*/  IMAD.WIDE.U32 R20, R6, -0x326172a9, RZ ;  /* 0xcd9e8d5706147825 */ /* 0x000fe200078e00ff */
[----:B------:R-:W-:-:S02]  /*4f10*/  LOP3.LUT R6, R4, 0xffff, RZ, 0xc0, !PT ;  /* 0x0000ffff04067812 */ /* 0x000fc400078ec0ff */
[----:B------:R-:W-:Y:S02]  /*4f20*/  LOP3.LUT R8, R4, 0xff, RZ, 0xc0, !PT ;  /* 0x000000ff04087812 */ /* 0x000fe400078ec0ff */
[----:B------:R-:W-:Y:S01]  /*4f30*/  LOP3.LUT R0, R5, UR17, R20, 0x96, !PT ;  /* 0x0000001105007c12 */ /* 0x000fe2000f8e9614 */
[--C-:B------:R-:W-:Y:S01]  /*4f40*/  FFMA.FTZ R5, R62, c[0x0][0x23c], -R3.reuse ;  /* 0x00008f003e057a23 */ /* 0x100fe20000010803 */
[----:B------:R-:W-:Y:S01]  /*4f50*/  SHF.R.U32.HI R6, RZ, 0x8, R6 ;  /* 0x00000008ff067819 */ /* 0x000fe20000011606 */
[----:B------:R-:W-:Y:S01]  /*4f60*/  MUFU.EX2 R251, R17 ;  /* 0x0000001100fb7308 */ /* 0x000fe20000000800 */
[----:B------:R-:W-:Y:S01]  /*4f70*/  SHF.R.U32.HI R13, RZ, 0x18, R4 ;  /* 0x00000018ff0d7819 */ /* 0x000fe20000011604 */
[----:B------:R-:W-:Y:S01]  /*4f80*/  HMMA.16816.F32.BF16 R108, R168, R190, R108 ;  /* 0x000000bea86c723c */ /* 0x000fe2000004186c */
[----:B------:R-:W-:Y:S01]  /*4f90*/  PRMT R14, R8, 0x5410, R6 ;  /* 0x00005410080e7816 */ /* 0x000fe20000000006 */
[----:B-1----:R-:W-:Y:S01]  /*4fa0*/  FFMA.FTZ R7, R63, c[0x0][0x23c], -R3 ;  /* 0x00008f003f077a23 */ /* 0x002fe20000010803 */
[----:B------:R-:W-:-:S03]  /*4fb0*/  LOP3.LUT R8, R0, 0xff, RZ, 0xc0, !PT ;  /* 0x000000ff00087812 */ /* 0x000fc600078ec0ff */
[----:B------:R-:W-:Y:S02]  /*4fc0*/  MUFU.EX2 R32, R5 ;  /* 0x0000000500207308 */ /* 0x000fe40000000800 */
[C---:B------:R-:W-:Y:S06]  /*4fd0*/  HMMA.16816.F32.BF16 R120, R168.reuse, R194, R120 ;  /* 0x000000c2a878723c */ /* 0x040fec0000041878 */
[----:B------:R1:W2:Y:S02]  /*4fe0*/  MUFU.EX2 R33, R7 ;  /* 0x0000000700217308 */ /* 0x0002a40000000800 */
[----:B------:R-:W-:Y:S01]  /*4ff0*/  HMMA.16816.F32.BF16 R168, R168, R30, R24 ;  /* 0x0000001ea8a8723c */ /* 0x000fe20000041818 */
[----:B-1----:R-:W-:-:S02]  /*5000*/  SHF.R.U32.HI R7, RZ, 0x10, R4 ;  /* 0x00000010ff077819 */ /* 0x002fc40000011604 */
[----:B------:R-:W-:Y:S02]  /*5010*/  LOP3.LUT R4, R0, 0xffff, RZ, 0xc0, !PT ;  /* 0x0000ffff00047812 */ /* 0x000fe400078ec0ff */
[----:B------:R-:W-:Y:S01]  /*5020*/  LOP3.LUT R5, R7, 0xff, RZ, 0xc0, !PT ;  /* 0x000000ff07057812 */ /* 0x000fe200078ec0ff */
[----:B------:R-:W-:Y:S01]  /*5030*/  FFMA.FTZ R7, R124, c[0x0][0x23c], -R3 ;  /* 0x00008f007c077a23 */ /* 0x000fe20000010803 */
[----:B------:R-:W-:Y:S02]  /*5040*/  SHF.R.U32.HI R6, RZ, 0x8, R4 ;  /* 0x00000008ff067819 */ /* 0x000fe40000011604 */
[----:B------:R-:W-:Y:S01]  /*5050*/  SHF.R.U32.HI R4, RZ, 0x10, R0 ;  /* 0x00000010ff047819 */ /* 0x000fe20000011600 */
[----:B------:R1:W4:Y:S01]  /*5060*/  MUFU.EX2 R23, R7 ;  /* 0x0000000700177308 */ /* 0x0003220000000800 */
[----:B------:R-:W-:Y:S02]  /*5070*/  PRMT R13, R5, 0x5410, R13 ;  /* 0x00005410050d7816 */ /* 0x000fe4000000000d */
[----:B------:R-:W-:-:S02]  /*5080*/  PRMT R15, R8, 0x5410, R6 ;  /* 0x00005410080f7816 */ /* 0x000fc40000000006 */
[----:B------:R-:W-:Y:S01]  /*5090*/  SHF.R.U32.HI R8, RZ, 0x18, R0 ;  /* 0x00000018ff087819 */ /* 0x000fe20000011600 */
[--C-:B------:R-:W-:Y:S01]  /*50a0*/  HSET2.LE.AND R0, R14, R45.reuse, PT ;  /* 0x0000002d0e007233 */ /* 0x100fe20003803000 */
[----:B------:R-:W-:Y:S02]  /*50b0*/  LOP3.LUT R5, R4, 0xff, RZ, 0xc0, !PT ;  /* 0x000000ff04057812 */ /* 0x000fe400078ec0ff */
[----:B---3--:R-:W-:Y:S02]  /*50c0*/  F2FP.BF16.PACK_AB R6, R137, R138 ;  /* 0x0000008a8906723e */ /* 0x008fe400000010ff */
[----:B------:R-:W-:Y:S02]  /*50d0*/  PRMT R5, R5, 0x5410, R8 ;  /* 0x0000541005057816 */ /* 0x000fe40000000008 */
[----:B--2---:R-:W-:Y:S02]  /*50e0*/  F2FP.BF16.PACK_AB R4, R32, R33 ;  /* 0x000000212004723e */ /* 0x004fe400000010ff */
[----:B------:R-:W-:Y:S01]  /*50f0*/  LOP3.LUT R6, R0, R6, RZ, 0xc0, !PT ;  /* 0x0000000600067212 */ /* 0x000fe200078ec0ff */
[--C-:B-1----:R-:W-:Y:S01]  /*5100*/  HSET2.LE.AND R7, R13, R45.reuse, PT ;  /* 0x0000002d0d077233 */ /* 0x102fe20003803000 */
[----:B----4-:R-:W-:Y:S01]  /*5110*/  F2FP.BF16.PACK_AB R8, R23, R34 ;  /* 0x000000221708723e */ /* 0x010fe200000010ff */
[--C-:B------:R-:W-:Y:S01]  /*5120*/  HSET2.LE.AND R0, R15, R45.reuse, PT ;  /* 0x0000002d0f007233 */ /* 0x100fe20003803000 */
[----:B------:R-:W-:Y:S01]  /*5130*/  FFMA.FTZ R13, R57, c[0x0][0x23c], -R3 ;  /* 0x00008f00390d7a23 */ /* 0x000fe20000010803 */
[----:B------:R-:W-:Y:S01]  /*5140*/  HSET2.LE.AND R5, R5, R45, PT ;  /* 0x0000002d05057233 */ /* 0x000fe20003803000 */
[----:B------:R-:W-:-:S02]  /*5150*/  LOP3.LUT R7, R7, R4, RZ, 0xc0, !PT ;  /* 0x0000000407077212 */ /* 0x000fc400078ec0ff */
[----:B------:R-:W-:Y:S01]  /*5160*/  F2FP.BF16.PACK_AB R4, R139, R224 ;  /* 0x000000e08b04723e */ /* 0x000fe200000010ff */
[----:B------:R1:W-:Y:S01]  /*5170*/  MUFU.EX2 R22, R13 ;  /* 0x0000000d00167308 */ /* 0x0003e20000000800 */
[----:B------:R-:W-:Y:S01]  /*5180*/  LOP3.LUT R5, R5, R8, RZ, 0xc0, !PT ;  /* 0x0000000805057212 */ /* 0x000fe200078ec0ff */
[----:B------:R-:W-:Y:S01]  /*5190*/  FFMA.FTZ R8, R58, c[0x0][0x23c], -R3 ;  /* 0x00008f003a087a23 */ /* 0x000fe20000010803 */
[----:B------:R-:W-:Y:S02]  /*51a0*/  LOP3.LUT R4, R0, R4, RZ, 0xc0, !PT ;  /* 0x0000000400047212 */ /* 0x000fe400078ec0ff */
[----:B------:R-:W-:-:S03]  /*51b0*/  LOP3.LUT R0, R21, UR8, R18, 0x96, !PT ;  /* 0x0000000815007c12 */ /* 0x000fc6000f8e9612 */
[----:B------:R2:W3:Y:S02]  /*51c0*/  MUFU.EX2 R21, R8 ;  /* 0x0000000800157308 */ /* 0x0004e40000000800 */
[----:B------:R-:W-:Y:S01]  /*51d0*/  IMAD.WIDE.U32 R14, R0, -0x2daee0ad, RZ ;  /* 0xd2511f53000e7825 */ /* 0x000fe200078e00ff */
[C---:B------:R-:W-:Y:S04]  /*51e0*/  HMMA.16816.F32.BF16 R40, R4.reuse, R76, RZ ;  /* 0x0000004c0428723c */ /* 0x040fe800000418ff */
[----:B------:R-:W-:Y:S02]  /*51f0*/  LOP3.LUT R0, R15, UR18, R16, 0x96, !PT ;  /* 0x000000120f007c12 */ /* 0x000fe4000f8e9610 */
[----:B-1----:R-:W-:Y:S02]  /*5200*/  SHF.R.U32.HI R13, RZ, 0x10, R14 ;  /* 0x00000010ff0d7819 */ /* 0x002fe4000001160e */
[----:B------:R-:W-:Y:S01]  /*5210*/  LOP3.LUT R19, R14, 0xff, RZ, 0xc0, !PT ;  /* 0x000000ff0e137812 */ /* 0x000fe200078ec0ff */
[----:B------:R-:W-:Y:S01]  /*5220*/  HMMA.16816.F32.BF16 R72, R4, R88, RZ ;  /* 0x000000580448723c */ /* 0x000fe200000418ff */
[----:B------:R-:W-:-:S02]  /*5230*/  LOP3.LUT R17, R13, 0xff, RZ, 0xc0, !PT ;  /* 0x000000ff0d117812 */ /* 0x000fc400078ec0ff */
[----:B------:R-:W-:Y:S01]  /*5240*/  SHF.R.U32.HI R18, RZ, 0x18, R14 ;  /* 0x00000018ff127819 */ /* 0x000fe2000001160e */
[--C-:B--2---:R-:W-:Y:S02]  /*5250*/  FFMA.FTZ R8, R56, c[0x0][0x23c], -R3.reuse ;  /* 0x00008f0038087a23 */ /* 0x104fe40000010803 */
[----:B------:R-:W-:Y:S02]  /*5260*/  FFMA.FTZ R3, R44, c[0x0][0x23c], -R3 ;  /* 0x00008f002c037a23 */ /* 0x000fe40000010803 */
[----:B------:R1:W-:Y:S01]  /*5270*/  MUFU.EX2 R20, R8 ;  /* 0x0000000800147308 */ /* 0x0003e20000000800 */
[C---:B------:R-:W-:Y:S07]  /*5280*/  HMMA.16816.F32.BF16 R56, R4.reuse, R92, RZ ;  /* 0x0000005c0438723c */ /* 0x040fee00000418ff */
[----:B------:R2:W4:Y:S01]  /*5290*/  MUFU.EX2 R250, R3 ;  /* 0x0000000300fa7308 */ /* 0x0005220000000800 */
[----:B------:R-:W-:Y:S01]  /*52a0*/  HMMA.16816.F32.BF16 R60, R4, R94, RZ ;  /* 0x0000005e043c723c */ /* 0x000fe200000418ff */
[----:B-1----:R-:W-:-:S07]  /*52b0*/  LOP3.LUT R8, R14, 0xffff, RZ, 0xc0, !PT ;  /* 0x0000ffff0e087812 */ /* 0x002fce00078ec0ff */
[C---:B------:R-:W-:Y:S01]  /*52c0*/  HMMA.16816.F32.BF16 R144, R4.reuse, R148, RZ ;  /* 0x000000940490723c */ /* 0x040fe200000418ff */
[----:B------:R-:W-:Y:S02]  /*52d0*/  SHF.R.U32.HI R14, RZ, 0x18, R0 ;  /* 0x00000018ff0e7819 */ /* 0x000fe40000011600 */
[----:B------:R-:W-:Y:S02]  /*52e0*/  SHF.R.U32.HI R16, RZ, 0x8, R8 ;  /* 0x00000008ff107819 */ /* 0x000fe40000011608 */
[----:B------:R-:W-:Y:S02]  /*52f0*/  SHF.R.U32.HI R8, RZ, 0x10, R0 ;  /* 0x00000010ff087819 */ /* 0x000fe40000011600 */
[C---:B--2---:R-:W-:Y:S01]  /*5300*/  LOP3.LUT R3, R0.reuse, 0xffff, RZ, 0xc0, !PT ;  /* 0x0000ffff00037812 */ /* 0x044fe200078ec0ff */
[----:B------:R-:W-:Y:S01]  /*5310*/  HMMA.16816.F32.BF16 R92, R4, R106, RZ ;  /* 0x0000006a045c723c */ /* 0x000fe200000418ff */
[----:B------:R-:W-:Y:S02]  /*5320*/  LOP3.LUT R15, R0, 0xff, RZ, 0xc0, !PT ;  /* 0x000000ff000f7812 */ /* 0x000fe400078ec0ff */
[----:B------:R-:W-:-:S02]  /*5330*/  SHF.R.U32.HI R13, RZ, 0x8, R3 ;  /* 0x00000008ff0d7819 */ /* 0x000fc40000011603 */
[----:B------:R-:W-:Y:S02]  /*5340*/  LOP3.LUT R3, R8, 0xff, RZ, 0xc0, !PT ;  /* 0x000000ff08037812 */ /* 0x000fe400078ec0ff */
[----:B------:R-:W-:Y:S01]  /*5350*/  PRMT R0, R19, 0x5410, R16 ;  /* 0x0000541013007816 */ /* 0x000fe20000000010 */
[C---:B------:R-:W-:Y:S01]  /*5360*/  HMMA.16816.F32.BF16 R160, R4.reuse, R116, RZ ;  /* 0x0000007404a0723c */ /* 0x040fe200000418ff */
[----:B------:R-:W-:Y:S02]  /*5370*/  PRMT R3, R3, 0x5410, R14 ;  /* 0x0000541003037816 */ /* 0x000fe4000000000e */
[----:B------:R-:W-:Y:S01]  /*5380*/  PRMT R8, R17, 0x5410, R18 ;  /* 0x0000541011087816 */ /* 0x000fe20000000012 */
[--C-:B------:R-:W-:Y:S01]  /*5390*/  HSET2.LE.AND R0, R0, R45.reuse, PT ;  /* 0x0000002d00007233 */ /* 0x100fe20003803000 */
[----:B------:R-:W-:Y:S01]  /*53a0*/  PRMT R13, R15, 0x5410, R13 ;  /* 0x000054100f0d7816 */ /* 0x000fe2000000000d */
[--C-:B------:R-:W-:Y:S01]  /*53b0*/  HSET2.LE.AND R16, R3, R45.reuse, PT ;  /* 0x0000002d03107233 */ /* 0x100fe20003803000 */
[----:B------:R-:W-:Y:S01]  /*53c0*/  F2FP.BF16.PACK_AB R3, R251, R35 ;  /* 0x00000023fb03723e */ /* 0x000fe200000010ff */
[--C-:B------:R-:W-:Y:S01]  /*53d0*/  HSET2.LE.AND R8, R8, R45.reuse, PT ;  /* 0x0000002d08087233 */ /* 0x100fe20003803000 */
[----:B---3--:R-:W-:Y:S01]  /*53e0*/  F2FP.BF16.PACK_AB R17, R21, R22 ;  /* 0x000000161511723e */ /* 0x008fe200000010ff */
[----:B------:R-:W-:Y:S01]  /*53f0*/  HSET2.LE.AND R14, R13, R45, PT ;  /* 0x0000002d0d0e7233 */ /* 0x000fe20003803000 */
[----:B------:R-:W-:Y:S01]  /*5400*/  LOP3.LUT R130, R0, R3, RZ, 0xc0, !PT ;  /* 0x0000000300827212 */ /* 0x000fe200078ec0ff */
[C---:B------:R-:W-:Y:S01]  /*5410*/  HMMA.16816.F32.BF16 R44, R4.reuse, R78, RZ ;  /* 0x0000004e042c723c */ /* 0x040fe200000418ff */
[----:B------:R-:W-:Y:S01]  /*5420*/  LOP3.LUT R129, R16, R17, RZ, 0xc0, !PT ;  /* 0x0000001110817212 */ /* 0x000fe200078ec0ff */
[----:B------:R-:W-:Y:S01]  /*5430*/  FADD.FTZ R0, R242, R235 ;  /* 0x000000ebf2007221 */ /* 0x000fe20000010000 */
[----:B----4-:R-:W-:Y:S01]  /*5440*/  F2FP.BF16.PACK_AB R13, R250, R20 ;  /* 0x00000014fa0d723e */ /* 0x010fe200000010ff */
[----:B------:R-:W-:Y:S01]  /*5450*/  FADD.FTZ R3, R234, R233 ;  /* 0x000000e9ea037221 */ /* 0x000fe20000010000 */
[----:B------:R-:W-:Y:S01]  /*5460*/  F2FP.BF16.PACK_AB R15, R132, R133 ;  /* 0x00000085840f723e */ /* 0x000fe200000010ff */
[----:B------:R-:W-:Y:S01]  /*5470*/  FADD.FTZ R0, R241, R0 ;  /* 0x00000000f1007221 */ /* 0x000fe20000010000 */
[----:B------:R-:W-:Y:S01]  /*5480*/  LOP3.LUT R131, R8, R13, RZ, 0xc0, !PT ;  /* 0x0000000d08837212 */ /* 0x000fe200078ec0ff */
[----:B------:R-:W-:Y:S01]  /*5490*/  HMMA.16816.F32.BF16 R76, R4, R90, RZ ;  /* 0x0000005a044c723c */ /* 0x000fe200000418ff */
[----:B------:R-:W-:Y:S01]  /*54a0*/  FADD.FTZ R3, R232, R3 ;  /* 0x00000003e8037221 */ /* 0x000fe20000010000 */
[----:B------:R-:W-:Y:S01]  /*54b0*/  LOP3.LUT R128, R14, R15, RZ, 0xc0, !PT ;  /* 0x0000000f0e807212 */ /* 0x000fe200078ec0ff */
[----:B------:R-:W-:-:S02]  /*54c0*/  FADD.FTZ R0, R240, R0 ;  /* 0x00000000f0007221 */ /* 0x000fc40000010000 */
[----:B------:R-:W-:-:S03]  /*54d0*/  FADD.FTZ R3, R231, R3 ;  /* 0x00000003e7037221 */ /* 0x000fc60000010000 */
[----:B------:R-:W-:Y:S01]  /*54e0*/  HMMA.16816.F32.BF16 R88, R4, R104, RZ ;  /* 0x000000680458723c */ /* 0x000fe200000418ff */
[----:B------:R-:W-:-:S04]  /*54f0*/  FADD.FTZ R3, R226, R3 ;  /* 0x00000003e2037221 */ /* 0x000fc80000010000 */
[----:B------:R-:W-:-:S03]  /*5500*/  FADD.FTZ R3, R225, R3 ;  /* 0x00000003e1037221 */ /* 0x000fc60000010000 */
        /* <DEDUP_REMOVED lines=52> */
[----:B------:R-:W1:Y:S01]  /*5850*/  S2R R13, SR_TID.X ;  /* 0x00000000000d7919 */ /* 0x000e620000002100 */
[----:B------:R-:W-:Y:S02]  /*5860*/  UISETP.GE.AND UP0, UPT, UR27, 0x3, UPT ;  /* 0x000000031b00788c */ /* 0x000fe4000bf06270 */
[----:B------:R-:W-:Y:S01]  /*5870*/  UIMAD UR6, UR7, UR23, UR6 ;  /* 0x00000017070672a4 */ /* 0x000fe2000f8e0206 */
[----:B-1----:R-:W-:-:S05]  /*5880*/  IMAD.SHL.U32 R13, R13, 0x2, RZ ;  /* 0x000000020d0d7824 */ /* 0x002fca00078e00ff */
[----:B------:R-:W-:Y:S02]  /*5890*/  LOP3.LUT R13, R13, 0x6, RZ, 0xc0, !PT ;  /* 0x000000060d0d7812 */ /* 0x000fe400078ec0ff */
        /* <DEDUP_REMOVED lines=31> */
[C---:B------:R-:W-:Y:S02]  /*5a90*/  ISETP.GE.AND P4, PT, R3.reuse, R9, PT ;  /* 0x000000090300720c */ /* 0x040fe40003f86270 */
[----:B------:R-:W-:Y:S01]  /*5aa0*/  @P2 STS.128 [R219+0xb800], RZ ;  /* 0x00b800ffdb002388 */ /* 0x000fe20000000c00 */
[C---:B------:R-:W-:Y:S02]  /*5ab0*/  ISETP.GE.AND P1, PT, R3.reuse, R10, PT ;  /* 0x0000000a0300720c */ /* 0x040fe40003f26270 */
[C---:B------:R-:W-:Y:S01]  /*5ac0*/  ISETP.GE.AND P0, PT, R3.reuse, R12, PT ;  /* 0x0000000c0300720c */ /* 0x040fe20003f06270 */
[----:B------:R-:W-:Y:S01]  /*5ad0*/  @!PT LDS RZ, [RZ] ;  /* 0x00000000fffff984 */ /* 0x000fe20000000800 */
[----:B------:R-:W-:Y:S01]  /*5ae0*/  @!PT LDS RZ, [RZ] ;  /* 0x00000000fffff984 */ /* 0x000fe20000000800 */
[----:B------:R-:W-:Y:S01]  /*5af0*/  @!PT LDS RZ, [RZ] ;  /* 0x00000000fffff984 */ /* 0x000fe20000000800 */
[----:B------:R3:W-:Y:S01]  /*5b00*/  @!P2 LDGSTS.E.BYPASS.LTC128B.128 [R219+0xb800], [R6.64+0x80] ;  /* 0x0b80008006dbafae */ /* 0x0007e2000b901d5c */
[----:B------:R-:W-:-:S03]  /*5b10*/  ISETP.GE.AND P6, PT, R3, R11, PT ;  /* 0x0000000b0300720c */ /* 0x000fc60003fc6270 */
        /* <DEDUP_REMOVED lines=14> */
[C---:B---3--:R-:W-:Y:S08]  /*5c00*/  HMMA.16816.F32.BF16 R192, R4.reuse, R176, R188 ;  /* 0x000000b004c0723c */ /* 0x048ff000000418bc */
[C---:B------:R-:W-:Y:S08]  /*5c10*/  HMMA.16816.F32.BF16 R188, R4.reuse, R172, R180 ;  /* 0x000000ac04bc723c */ /* 0x040ff000000418b4 */
[C---:B------:R-:W-:Y:S08]  /*5c20*/  HMMA.16816.F32.BF16 R184, R4.reuse, R178, R184 ;  /* 0x000000b204b8723c */ /* 0x040ff000000418b8 */
[----:B------:R-:W-:Y:S01]  /*5c30*/  HMMA.16816.F32.BF16 R180, R4, R174, R32 ;  /* 0x000000ae04b4723c */ /* 0x000fe20000041820 */
[----:B------:R-:W-:Y:S04]  /*5c40*/  LDSM.16.M88.4 R4, [R214+0x2000] ;  /* 0x00200000d604783b */ /* 0x000fe80000000200 */
[----:B------:R-:W3:Y:S03]  /*5c50*/  LDSM.16.M88.4 R32, [R213+0x8800] ;  /* 0x00880000d520783b */ /* 0x000ee60000000200 */
[C---:B------:R-:W-:Y:S08]  /*5c60*/  HMMA.16816.F32.BF16 R224, R20.reuse, R30, RZ ;  /* 0x0000001e14e0723c */ /* 0x040ff000000418ff */
[C---:B------:R-:W-:Y:S08]  /*5c70*/  HMMA.16816.F32.BF16 R200, R20.reuse, R24, RZ ;  /* 0x0000001814c8723c */ /* 0x040ff000000418ff */
[----:B------:R-:W-:Y:S01]  /*5c80*/  HMMA.16816.F32.BF16 R196, R20, R26, RZ ;  /* 0x0000001a14c4723c */ /* 0x000fe200000418ff */
[----:B------:R-:W4:Y:S04]  /*5c90*/  LDSM.16.M88.4 R24, [R213+0x8000] ;  /* 0x00800000d518783b */ /* 0x000f280000000200 */
[----:B------:R-:W5:Y:S03]  /*5ca0*/  LDSM.16.M88.4 R20, [R214] ;  /* 0x00000000d614783b */ /* 0x000f660000000200 */
[C---:B-1----:R-:W-:Y:S08]  /*5cb0*/  HMMA.16816.F32.BF16 R28, R16.reuse, R176, R220 ;  /* 0x000000b0101c723c */ /* 0x042ff000000418dc */
[C---:B------:R-:W-:Y:S08]  /*5cc0*/  HMMA.16816.F32.BF16 R176, R16.reuse, R178, R224 ;  /* 0x000000b210b0723c */ /* 0x040ff000000418e0 */
[C---:B------:R-:W-:Y:S08]  /*5cd0*/  HMMA.16816.F32.BF16 R228, R16.reuse, R172, R200 ;  /* 0x000000ac10e4723c */ /* 0x040ff000000418c8 */
[----:B------:R-:W-:Y:S01]  /*5ce0*/  HMMA.16816.F32.BF16 R220, R16, R174, R196 ;  /* 0x000000ae10dc723c */ /* 0x000fe200000418c4 */
[----:B------:R-:W-:Y:S04]  /*5cf0*/  LDSM.16.M88.4 R172, [R211+0x800] ;  /* 0x00080000d3ac783b */ /* 0x000fe80000000200 */
[----:B------:R-:W-:Y:S03]  /*5d00*/  LDSM.16.M88.4 R16, [R212] ;  /* 0x00000000d410783b */ /* 0x000fe60000000200 */
[C---:B---3--:R-:W-:Y:S08]  /*5d10*/  HMMA.16816.F32.BF16 R200, R4.reuse, R32, R188 ;  /* 0x0000002004c8723c */ /* 0x048ff000000418bc */
[C---:B----4-:R-:W-:Y:S08]  /*5d20*/  HMMA.16816.F32.BF16 R192, R4.reuse, R24, R192 ;  /* 0x0000001804c0723c */ /* 0x050ff000000418c0 */
[C---:B------:R-:W-:Y:S08]  /*5d30*/  HMMA.16816.F32.BF16 R196, R4.reuse, R26, R184 ;  /* 0x0000001a04c4723c */ /* 0x040ff000000418b8 */
[----:B------:R-:W-:Y:S01]  /*5d40*/  HMMA.16816.F32.BF16 R180, R4, R34, R180 ;  /* 0x0000002204b4723c */ /* 0x000fe200000418b4 */
[----:B------:R-:W1:Y:S07]  /*5d50*/  LDSM.16.M88.4 R4, [R212+0x2000] ;  /* 0x00200000d404783b */ /* 0x000e6e0000000200 */
[C---:B-----5:R-:W-:Y:S01]  /*5d60*/  HMMA.16816.F32.BF16 R188, R20.reuse, R24, R28 ;  /* 0x0000001814bc723c */ /* 0x060fe2000004181c */
[----:B------:R-:W3:Y:S07]  /*5d70*/  LDSM.16.M88.4 R28, [R211] ;  /* 0x00000000d31c783b */ /* 0x000eee0000000200 */
[C---:B------:R-:W-:Y:S08]  /*5d80*/  HMMA.16816.F32.BF16 R184, R20.reuse, R26, R176 ;  /* 0x0000001a14b8723c */ /* 0x040ff000000418b0 */
[C---:B------:R-:W-:Y:S08]  /*5d90*/  HMMA.16816.F32.BF16 R24, R20.reuse, R32, R228 ;  /* 0x000000201418723c */ /* 0x040ff000000418e4 */
[----:B------:R-:W-:Y:S01]  /*5da0*/  HMMA.16816.F32.BF16 R176, R20, R34, R220 ;  /* 0x0000002214b0723c */ /* 0x000fe200000418dc */
[----:B------:R-:W-:Y:S04]  /*5db0*/  LDSM.16.M88.4 R20, [R206+0x6000] ;  /* 0x00600000ce14783b */ /* 0x000fe80000000200 */
[----:B------:R-:W4:Y:S03]  /*5dc0*/  LDSM.16.M88.4 R32, [R204+0x9000] ;  /* 0x00900000cc20783b */ /* 0x000f260000000200 */
[C---:B-1----:R-:W-:Y:S08]  /*5dd0*/  HMMA.16816.F32.BF16 R228, R4.reuse, R172, R200 ;  /* 0x000000ac04e4723c */ /* 0x042ff000000418c8 */
[----:B---3--:R-:W-:Y:S08]  /*5de0*/  HMMA.16816.F32.BF16 R232, R4, R30, R196 ;  /* 0x0000001e04e8723c */ /* 0x008ff000000418c4 */
[----:B------:R-:W-:Y:S01]  /*5df0*/  HMMA.16816.F32.BF16 R196, R16, R172, R24 ;  /* 0x000000ac10c4723c */ /* 0x000fe20000041818 */
[----:B------:R-:W1:Y:S07]  /*5e00*/  LDSM.16.M88.4 R24, [R204+0x9800] ;  /* 0x00980000cc18783b */ /* 0x000e6e0000000200 */
[C---:B------:R-:W-:Y:S08]  /*5e10*/  HMMA.16816.F32.BF16 R192, R4.reuse, R28, R192 ;  /* 0x0000001c04c0723c */ /* 0x040ff000000418c0 */
[----:B------:R-:W-:Y:S01]  /*5e20*/  HMMA.16816.F32.BF16 R224, R4, R174, R180 ;  /* 0x000000ae04e0723c */ /* 0x000fe200000418b4 */
[----:B------:R-:W-:Y:S07]  /*5e30*/  LDSM.16.M88.4 R4, [R208+0x6000] ;  /* 0x00600000d004783b */ /* 0x000fee0000000200 */
[C---:B------:R-:W-:Y:S08]  /*5e40*/  HMMA.16816.F32.BF16 R220, R16.reuse, R28, R188 ;  /* 0x0000001c10dc723c */ /* 0x040ff000000418bc */
[C---:B------:R-:W-:Y:S08]  /*5e50*/  HMMA.16816.F32.BF16 R200, R16.reuse, R30, R184 ;  /* 0x0000001e10c8723c */ /* 0x040ff000000418b8 */
[----:B------:R-:W-:Y:S01]  /*5e60*/  HMMA.16816.F32.BF16 R180, R16, R174, R176 ;  /* 0x000000ae10b4723c */ /* 0x000fe200000418b0 */
[----:B------:R-:W3:Y:S04]  /*5e70*/  LDSM.16.M88.4 R16, [R206+0x4000] ;  /* 0x00400000ce10783b */ /* 0x000ee80000000200 */
[----:B------:R-:W5:Y:S03]  /*5e80*/  LDSM.16.M88.4 R176, [R217] ;  /* 0x00000000d9b0783b */ /* 0x000f660000000200 */
[C---:B----4-:R-:W-:Y:S01]  /*5e90*/  HMMA.16816.F32.BF16 R192, R20.reuse, R32, R192 ;  /* 0x0000002014c0723c */ /* 0x050fe200000418c0 */
[----:B------:R-:W4:Y:S07]  /*5ea0*/  LDSM.16.M88.4 R172, [R216] ;  /* 0x00000000d8ac783b */ /* 0x000f2e0000000200 */
[C---:B------:R-:W-:Y:S08]  /*5eb0*/  HMMA.16816.F32.BF16 R188, R20.reuse, R34, R232 ;  /* 0x0000002214bc723c */ /* 0x040ff000000418e8 */
[C---:B-1----:R-:W-:Y:S08]  /*5ec0*/  HMMA.16816.F32.BF16 R184, R20.reuse, R24, R228 ;  /* 0x0000001814b8723c */ /* 0x042ff000000418e4 */
[----:B------:R-:W-:Y:S01]  /*5ed0*/  HMMA.16816.F32.BF16 R28, R20, R26, R224 ;  /* 0x0000001a141c723c */ /* 0x000fe200000418e0 */
[----:B------:R-:W1:Y:S07]  /*5ee0*/  LDSM.16.M88.4 R20, [R208+0x4000] ;  /* 0x00400000d014783b */ /* 0x000e6e0000000200 */
[C---:B---3--:R-:W-:Y:S08]  /*5ef0*/  HMMA.16816.F32.BF16 R228, R16.reuse, R32, R220 ;  /* 0x0000002010e4723c */ /* 0x048ff000000418dc */
[C---:B------:R-:W-:Y:S01]  /*5f00*/  HMMA.16816.F32.BF16 R224, R16.reuse, R34, R200 ;  /* 0x0000002210e0723c */ /* 0x040fe200000418c8 */
[----:B------:R-:W-:Y:S07]  /*5f10*/  LDSM.16.M88.4 R32, [R213+0x9800] ;  /* 0x00980000d520783b */ /* 0x000fee0000000200 */
[C---:B------:R-:W-:Y:S08]  /*5f20*/  HMMA.16816.F32.BF16 R220, R16.reuse, R24, R196 ;  /* 0x0000001810dc723c */ /* 0x040ff000000418c4 */
[----:B------:R-:W-:Y:S01]  /*5f30*/  HMMA.16816.F32.BF16 R200, R16, R26, R180 ;  /* 0x0000001a10c8723c */ /* 0x000fe200000418b4 */
[----:B------:R-:W-:Y:S07]  /*5f40*/  LDSM.16.M88.4 R16, [R214+0x4000] ;  /* 0x00400000d610783b */ /* 0x000fee0000000200 */
[C---:B-----5:R-:W-:Y:S08]  /*5f50*/  HMMA.16816.F32.BF16 R196, R4.reuse, R176, R192 ;  /* 0x000000b004c4723c */ /* 0x060ff000000418c0 */
[C---:B------:R-:W-:Y:S08]  /*5f60*/  HMMA.16816.F32.BF16 R192, R4.reuse, R178, R188 ;  /* 0x000000b204c0723c */ /* 0x040ff000000418bc */
[C---:B----4-:R-:W-:Y:S08]  /*5f70*/  HMMA.16816.F32.BF16 R184, R4.reuse, R172, R184 ;  /* 0x000000ac04b8723c */ /* 0x050ff000000418b8 */
[----:B------:R-:W-:Y:S01]  /*5f80*/  HMMA.16816.F32.BF16 R24, R4, R174, R28 ;  /* 0x000000ae0418723c */ /* 0x000fe2000004181c */
[----:B------:R-:W3:Y:S04]  /*5f90*/  LDSM.16.M88.4 R4, [R214+0x6000] ;  /* 0x00600000d604783b */ /* 0x000ee80000000200 */
[----:B------:R-:W4:Y:S03]  /*5fa0*/  LDSM.16.M88.4 R28, [R213+0x9000] ;  /* 0x00900000d51c783b */ /* 0x000f260000000200 */
[C---:B-1----:R-:W-:Y:S08]  /*5fb0*/  HMMA.16816.F32.BF16 R180, R20.reuse, R176, R228 ;  /* 0x000000b014b4723c */ /* 0x042ff000000418e4 */
[C---:B------:R-:W-:Y:S08]  /*5fc0*/  HMMA.16816.F32.BF16 R176, R20.reuse, R178, R224 ;  /* 0x000000b214b0723c */ /* 0x040ff000000418e0 */
[C---:B------:R-:W-:Y:S08]  /*5fd0*/  HMMA.16816.F32.BF16 R188, R20.reuse, R174, R200 ;  /* 0x000000ae14bc723c */ /* 0x040ff000000418c8 */
[----:B------:R-:W-:Y:S01]  /*5fe0*/  HMMA.16816.F32.BF16 R220, R20, R172, R220 ;  /* 0x000000ac14dc723c */ /* 0x000fe200000418dc */
[----:B------:R-:W-:Y:S07]  /*5ff0*/  LDSM.16.M88.4 R20, [R212+0x6000] ;  /* 0x00600000d414783b */ /* 0x000fee0000000200 */
[C---:B---3--:R-:W-:Y:S08]  /*6000*/  HMMA.16816.F32.BF16 R200, R4.reuse, R32, R184 ;  /* 0x0000002004c8723c */ /* 0x048ff000000418b8 */
[C---:B----4-:R-:W-:Y:S08]  /*6010*/  HMMA.16816.F32.BF16 R196, R4.reuse, R28, R196 ;  /* 0x0000001c04c4723c */ /* 0x050ff000000418c4 */
[C---:B------:R-:W-:Y:S08]  /*6020*/  HMMA.16816.F32.BF16 R192, R4.reuse, R30, R192 ;  /* 0x0000001e04c0723c */ /* 0x040ff000000418c0 */
[----:B------:R-:W-:Y:S01]  /*6030*/  HMMA.16816.F32.BF16 R224, R4, R34, R24 ;  /* 0x0000002204e0723c */ /* 0x000fe20000041818 */
[----:B------:R-:W1:Y:S04]  /*6040*/  LDSM.16.M88.4 R4, [R211+0x1000] ;  /* 0x00100000d304783b */ /* 0x000e680000000200 */
[----:B------:R-:W3:Y:S03]  /*6050*/  LDSM.16.M88.4 R24, [R212+0x4000] ;  /* 0x00400000d418783b */ /* 0x000ee60000000200 */
[C---:B------:R-:W-:Y:S08]  /*6060*/  HMMA.16816.F32.BF16 R172, R16.reuse, R28, R180 ;  /* 0x0000001c10ac723c */ /* 0x040ff000000418b4 */
[C---:B------:R-:W-:Y:S08]  /*6070*/  HMMA.16816.F32.BF16 R28, R16.reuse, R30, R176 ;  /* 0x0000001e101c723c */ /* 0x040ff000000418b0 */
[C---:B------:R-:W-:Y:S08]  /*6080*/  HMMA.16816.F32.BF16 R176, R16.reuse, R32, R220 ;  /* 0x0000002010b0723c */ /* 0x040ff000000418dc */
[----:B------:R-:W-:Y:S01]  /*6090*/  HMMA.16816.F32.BF16 R188, R16, R34, R188 ;  /* 0x0000002210bc723c */ /* 0x000fe200000418bc */
[----:B------:R-:W4:Y:S01]  /*60a0*/  LDSM.16.M88.4 R16, [R211+0x1800] ;  /* 0x00180000d310783b */ /* 0x000f220000000200 */
[----:B------:R-:W-:-:S06]  /*60b0*/  DEPBAR.LE SB0, 0x0 ;  /* 0x000080000000791a */ /* 0x000fcc0000000000 */
[-C--:B-1----:R-:W-:Y:S08]  /*60c0*/  HMMA.16816.F32.BF16 R184, R20, R4.reuse, R196 ;  /* 0x0000000414b8723c */ /* 0x082ff000000418c4 */
[C---:B---3--:R-:W-:Y:S01]  /*60d0*/  HMMA.16816.F32.BF16 R180, R24.reuse, R4, R172 ;  /* 0x0000000418b4723c */ /* 0x048fe200000418ac */
[----:B------:R1:W3:Y:S06]  /*60e0*/  I2F R5, R3 ;  /* 0x0000000300057306 */ /* 0x0002ec0000201400 */
[----:B------:R-:W-:Y:S01]  /*60f0*/  IADD3 R4, R0, 0x8, RZ ;  /* 0x0000000800047810 */ /* 0x000fe20007ffe0ff */
[----:B------:R-:W-:Y:S01]  /*6100*/  HMMA.16816.F32.BF16 R28, R24, R6, R28 ;  /* 0x00000006181c723c */ /* 0x000fe2000004181c */
[----:B------:R-:W-:Y:S02]  /*6110*/  BAR.SYNC.DEFER_BLOCKING 0x0 ;  /* 0x0000000000007b1d */ /* 0x000fe40000010000 */
[----:B------:R-:W-:-:S05]  /*6120*/  ISETP.GE.AND P5, PT, R4, R9, PT ;  /* 0x000000090400720c */ /* 0x000fca0003fa6270 */
[----:B------:R-:W-:Y:S01]  /*6130*/  HMMA.16816.F32.BF16 R32, R20, R6, R192 ;  /* 0x000000061420723c */ /* 0x000fe200000418c0 */
[----:B------:R-:W5:Y:S01]  /*6140*/  I2F R7, R4 ;  /* 0x0000000400077306 */ /* 0x000f620000201400 */
[----:B-1----:R-:W-:-:S05]  /*6150*/  IADD3 R3, R0, 0x9, RZ ;  /* 0x0000000900037810 */ /* 0x002fca0007ffe0ff */
[C---:B---3--:R-:W-:Y:S01]  /*6160*/  FFMA.FTZ R6, R5.reuse, UR4, R185 ;  /* 0x0000000405067c23 */ /* 0x048fe200080100b9 */
[-C--:B----4-:R-:W-:Y:S01]  /*6170*/  HMMA.16816.F32.BF16 R176, R24, R16.reuse, R176 ;  /* 0x0000001018b0723c */ /* 0x090fe200000418b0 */
[C---:B------:R-:W-:Y:S02]  /*6180*/  FFMA.FTZ R13, R5.reuse, UR4, R181 ;  /* 0x00000004050d7c23 */ /* 0x040fe400080100b5 */
[----:B------:R-:W-:Y:S01]  /*6190*/  FFMA.FTZ R8, R5, UR4, R183 ;  /* 0x0000000405087c23 */ /* 0x000fe200080100b7 */
[----:B------:R-:W-:Y:S02]  /*61a0*/  FSEL R185, R6, -INF , !P0 ;  /* 0xff80000006b97808 */ /* 0x000fe40004000000 */
[----:B------:R-:W-:Y:S01]  /*61b0*/  FSEL R132, R13, -INF , !P4 ;  /* 0xff8000000d847808 */ /* 0x000fe20006000000 */
[----:B------:R-:W1:Y:S01]  /*61c0*/  I2F R6, R3 ;  /* 0x0000000300067306 */ /* 0x000e620000201400 */
[----:B------:R-:W-:Y:S01]  /*61d0*/  FSEL R138, R8, -INF , !P1 ;  /* 0xff800000088a7808 */ /* 0x000fe20004800000 */
[C---:B-----5:R-:W-:Y:S01]  /*61e0*/  FFMA.FTZ R13, R7.reuse, UR4, R28 ;  /* 0x00000004070d7c23 */ /* 0x060fe2000801001c */
[C---:B------:R-:W-:Y:S01]  /*61f0*/  ISETP.GE.AND P4, PT, R4.reuse, R10, PT ;  /* 0x0000000a0400720c */ /* 0x040fe20003f86270 */
[----:B------:R-:W-:Y:S01]  /*6200*/  FFMA.FTZ R8, R7, UR4, R30 ;  /* 0x0000000407087c23 */ /* 0x000fe2000801001e */
[C---:B------:R-:W-:Y:S01]  /*6210*/  ISETP.GE.AND P1, PT, R4.reuse, R12, PT ;  /* 0x0000000c0400720c */ /* 0x040fe20003f26270 */
[----:B------:R-:W-:Y:S01]  /*6220*/  HMMA.16816.F32.BF16 R172, R20, R16, R200 ;  /* 0x0000001014ac723c */ /* 0x000fe200000418c8 */
[----:B------:R-:W-:Y:S01]  /*6230*/  ISETP.GE.AND P0, PT, R4, R11, PT ;  /* 0x0000000b0400720c */ /* 0x000fe20003f06270 */
[----:B------:R-:W-:Y:S01]  /*6240*/  FFMA.FTZ R4, R5, UR4, R187 ;  /* 0x0000000405047c23 */ /* 0x000fe200080100bb */
[----:B------:R-:W-:-:S02]  /*6250*/  IADD3 R5, R0, 0x10, RZ ;  /* 0x0000001000057810 */ /* 0x000fc40007ffe0ff */
[----:B------:R-:W-:Y:S02]  /*6260*/  FSEL R30, R13, -INF , !P5 ;  /* 0xff8000000d1e7808 */ /* 0x000fe40006800000 */
[----:B------:R-:W-:Y:S01]  /*6270*/  FSEL R183, R4, -INF , !P6 ;  /* 0xff80000004b77808 */ /* 0x000fe20007000000 */
[----:B------:R-:W-:Y:S01]  /*6280*/  FFMA.FTZ R4, R7, UR4, R32 ;  /* 0x0000000407047c23 */ /* 0x000fe20008010020 */
[----:B------:R-:W-:Y:S01]  /*6290*/  FSEL R133, R8, -INF , !P4 ;  /* 0xff80000008857808 */ /* 0x000fe20006000000 */
[C---:B-1----:R-:W-:Y:S01]  /*62a0*/  FFMA.FTZ R13, R6.reuse, UR4, R29 ;  /* 0x00000004060d7c23 */ /* 0x042fe2000801001d */
[C---:B------:R-:W-:Y:S01]  /*62b0*/  ISETP.GE.AND P6, PT, R3.reuse, R9, PT ;  /* 0x000000090300720c */ /* 0x040fe20003fc6270 */
[----:B------:R-:W-:Y:S01]  /*62c0*/  FFMA.FTZ R8, R6, UR4, R31 ;  /* 0x0000000406087c23 */ /* 0x000fe2000801001f */
[----:B------:R-:W-:Y:S01]  /*62d0*/  FSEL R139, R4, -INF , !P1 ;  /* 0xff800000048b7808 */ /* 0x000fe20004800000 */
[----:B------:R-:W-:Y:S01]  /*62e0*/  HMMA.16816.F32.BF16 R20, R20, R18, R224 ;  /* 0x000000121414723c */ /* 0x000fe200000418e0 */
[----:B------:R-:W-:-:S02]  /*62f0*/  ISETP.GE.AND P5, PT, R3, R10, PT ;  /* 0x0000000a0300720c */ /* 0x000fc40003fa6270 */
[C---:B------:R-:W-:Y:S02]  /*6300*/  ISETP.GE.AND P4, PT, R3.reuse, R12, PT ;  /* 0x0000000c0300720c */ /* 0x040fe40003f86270 */
[----:B------:R-:W-:Y:S01]  /*6310*/  ISETP.GE.AND P1, PT, R3, R11, PT ;  /* 0x0000000b0300720c */ /* 0x000fe20003f26270 */
[----:B------:R-:W-:Y:S01]  /*6320*/  FFMA.FTZ R3, R7, UR4, R34 ;  /* 0x0000000407037c23 */ /* 0x000fe20008010022 */
[----:B------:R-:W-:Y:S01]  /*6330*/  IADD3 R4, R0, 0x11, RZ ;  /* 0x0000001100047810 */ /* 0x000fe20007ffe0ff */
[----:B------:R-:W1:Y:S01]  /*6340*/  I2F R7, R5 ;  /* 0x0000000500077306 */ /* 0x000e620000201400 */
[----:B------:R-:W-:Y:S01]  /*6350*/  FSEL R28, R13, -INF , !P6 ;  /* 0xff8000000d1c7808 */ /* 0x000fe20007000000 */
[----:B------:R-:W-:Y:S01]  /*6360*/  HMMA.16816.F32.BF16 R24, R24, R18, R188 ;  /* 0x000000121818723c */ /* 0x000fe200000418bc */
[----:B------:R-:W-:Y:S01]  /*6370*/  FSEL R181, R3, -INF , !P0 ;  /* 0xff80000003b57808 */ /* 0x000fe20004000000 */
[----:B------:R-:W-:Y:S01]  /*6380*/  FFMA.FTZ R3, R6, UR4, R33 ;  /* 0x0000000406037c23 */ /* 0x000fe20008010021 */
[----:B------:R-:W-:Y:S01]  /*6390*/  FSEL R29, R8, -INF , !P5 ;  /* 0xff800000081d7808 */ /* 0x000fe20006800000 */
[----:B------:R-:W-:Y:S01]  /*63a0*/  FFMA.FTZ R13, R6, UR4, R35 ;  /* 0x00000004060d7c23 */ /* 0x000fe20008010023 */
[----:B------:R-:W-:-:S02]  /*63b0*/  ISETP.GE.AND P0, PT, R5, R9, PT ;  /* 0x000000090500720c */ /* 0x000fc40003f06270 */
[----:B------:R-:W-:Y:S02]  /*63c0*/  FSEL R137, R3, -INF , !P4 ;  /* 0xff80000003897808 */ /* 0x000fe40006000000 */
[C---:B------:R-:W-:Y:S02]  /*63d0*/  ISETP.GE.AND P6, PT, R5.reuse, R10, PT ;  /* 0x0000000a0500720c */ /* 0x040fe40003fc6270 */
[C---:B------:R-:W-:Y:S02]  /*63e0*/  ISETP.GE.AND P5, PT, R5.reuse, R12, PT ;  /* 0x0000000c0500720c */ /* 0x040fe40003fa6270 */
[----:B------:R-:W-:Y:S01]  /*63f0*/  ISETP.GE.AND P4, PT, R5, R11, PT ;  /* 0x0000000b0500720c */ /* 0x000fe20003f86270 */
[C---:B-1----:R-:W-:Y:S01]  /*6400*/  FFMA.FTZ R6, R7.reuse, UR4, R178 ;  /* 0x0000000407067c23 */ /* 0x042fe200080100b2 */
[----:B------:R-:W2:Y:S01]  /*6410*/  I2F R5, R4 ;  /* 0x0000000400057306 */ /* 0x000ea20000201400 */
[----:B------:R-:W-:Y:S01]  /*6420*/  IADD3 R3, R0, 0x18, RZ ;  /* 0x0000001800037810 */ /* 0x000fe20007ffe0ff */
[----:B------:R-:W-:Y:S01]  /*6430*/  FFMA.FTZ R8, R7, UR4, R176 ;  /* 0x0000000407087c23 */ /* 0x000fe200080100b0 */
[----:B------:R-:W-:Y:S01]  /*6440*/  FSEL R34, R13, -INF , !P1 ;  /* 0xff8000000d227808 */ /* 0x000fe20004800000 */
[C---:B------:R-:W-:Y:S01]  /*6450*/  FFMA.FTZ R13, R7.reuse, UR4, R172 ;  /* 0x00000004070d7c23 */ /* 0x040fe200080100ac */
[----:B------:R-:W-:Y:S01]  /*6460*/  FSEL R192, R6, -INF , !P6 ;  /* 0xff80000006c07808 */ /* 0x000fe20007000000 */
[----:B------:R-:W-:Y:S01]  /*6470*/  FFMA.FTZ R7, R7, UR4, R174 ;  /* 0x0000000407077c23 */ /* 0x000fe200080100ae */
[----:B------:R-:W-:Y:S01]  /*6480*/  FSEL R191, R8, -INF , !P0 ;  /* 0xff80000008bf7808 */ /* 0x000fe20004000000 */
[----:B------:R-:W1:Y:S01]  /*6490*/  I2F R6, R3 ;  /* 0x0000000300067306 */ /* 0x000e620000201400 */
[----:B------:R-:W-:-:S02]  /*64a0*/  FSEL R197, R13, -INF , !P5 ;  /* 0xff8000000dc57808 */ /* 0x000fc40006800000 */
[CC--:B------:R-:W-:Y:S02]  /*64b0*/  ISETP.GE.AND P1, PT, R4.reuse, R9.reuse, PT ;  /* 0x000000090400720c */ /* 0x0c0fe40003f26270 */
[C---:B------:R-:W-:Y:S02]  /*64c0*/  ISETP.GE.AND P0, PT, R4.reuse, R10, PT ;  /* 0x0000000a0400720c */ /* 0x040fe40003f06270 */
[----:B------:R-:W-:Y:S01]  /*64d0*/  ISETP.GE.AND P6, PT, R4, R12, PT ;  /* 0x0000000c0400720c */ /* 0x000fe20003fc6270 */
[----:B--2---:R-:W-:Y:S01]  /*64e0*/  FFMA.FTZ R14, R5, UR4, R177 ;  /* 0x00000004050e7c23 */ /* 0x004fe200080100b1 */
[----:B------:R-:W-:Y:S01]  /*64f0*/  FSEL R198, R7, -INF , !P4 ;  /* 0xff80000007c67808 */ /* 0x000fe20006000000 */
[----:B------:R-:W-:Y:S01]  /*6500*/  FFMA.FTZ R13, R5, UR4, R179 ;  /* 0x00000004050d7c23 */ /* 0x000fe200080100b3 */
[----:B------:R-:W-:Y:S01]  /*6510*/  ISETP.GE.AND P4, PT, R3, R9, PT ;  /* 0x000000090300720c */ /* 0x000fe20003f86270 */
[C---:B------:R-:W-:Y:S01]  /*6520*/  FFMA.FTZ R8, R5.reuse, UR4, R173 ;  /* 0x0000000405087c23 */ /* 0x040fe200080100ad */
[----:B------:R-:W-:Y:S01]  /*6530*/  FSEL R188, R14, -INF , !P1 ;  /* 0xff8000000ebc7808 */ /* 0x000fe20004800000 */
[----:B------:R-:W-:Y:S01]  /*6540*/  FFMA.FTZ R15, R5, UR4, R175 ;  /* 0x00000004050f7c23 */ /* 0x000fe200080100af */
[----:B------:R-:W-:Y:S01]  /*6550*/  FSEL R190, R13, -INF , !P0 ;  /* 0xff8000000dbe7808 */ /* 0x000fe20004000000 */
[----:B-1----:R-:W-:Y:S01]  /*6560*/  FFMA.FTZ R7, R6, UR4, R24 ;  /* 0x0000000406077c23 */ /* 0x002fe20008010018 */
[----:B------:R-:W-:Y:S01]  /*6570*/  FSEL R195, R8, -INF , !P6 ;  /* 0xff80000008c37808 */ /* 0x000fe20007000000 */
[----:B------:R-:W-:Y:S01]  /*6580*/  FFMA.FTZ R5, R6, UR4, R26 ;  /* 0x0000000406057c23 */ /* 0x000fe2000801001a */
[----:B------:R-:W-:-:S02]  /*6590*/  ISETP.GE.AND P1, PT, R3, R10, PT ;  /* 0x0000000a0300720c */ /* 0x000fc40003f26270 */
[C---:B------:R-:W-:Y:S02]  /*65a0*/  ISETP.GE.AND P0, PT, R3.reuse, R12, PT ;  /* 0x0000000c0300720c */ /* 0x040fe40003f06270 */
[-C--:B------:R-:W-:Y:S01]  /*65b0*/  ISETP.GE.AND P6, PT, R3, R11.reuse, PT ;  /* 0x0000000b0300720c */ /* 0x080fe20003fc6270 */
[----:B------:R-:W-:Y:S01]  /*65c0*/  FFMA.FTZ R3, R6, UR4, R20 ;  /* 0x0000000406037c23 */ /* 0x000fe20008010014 */
[----:B------:R-:W-:Y:S01]  /*65d0*/  ISETP.GE.AND P5, PT, R4, R11, PT ;  /* 0x0000000b0400720c */ /* 0x000fe20003fa6270 */
[----:B------:R-:W-:Y:S01]  /*65e0*/  FFMA.FTZ R6, R6, UR4, R22 ;  /* 0x0000000406067c23 */ /* 0x000fe20008010016 */
[----:B------:R-:W-:Y:S01]  /*65f0*/  FSEL R187, R7, -INF , !P4 ;  /* 0xff80000007bb7808 */ /* 0x000fe20006000000 */
[----:B------:R-:W1:Y:S01]  /*6600*/  I2F R4, R0 ;  /* 0x0000000000047306 */ /* 0x000e620000201400 */
[----:B------:R-:W-:Y:S02]  /*6610*/  FSEL R196, R15, -INF , !P5 ;  /* 0xff8000000fc47808 */ /* 0x000fe40006800000 */
[----:B------:R-:W-:-:S02]  /*6620*/  FSEL R189, R5, -INF , !P1 ;  /* 0xff80000005bd7808 */ /* 0x000fc40004800000 */
[----:B------:R-:W-:Y:S02]  /*6630*/  FSEL R194, R3, -INF , !P0 ;  /* 0xff80000003c27808 */ /* 0x000fe40004000000 */
[C---:B------:R-:W-:Y:S02]  /*6640*/  ISETP.GE.AND P5, PT, R0.reuse, R9, PT ;  /* 0x000000090000720c */ /* 0x040fe40003fa6270 */
[C---:B------:R-:W-:Y:S02]  /*6650*/  ISETP.GE.AND P4, PT, R0.reuse, R10, PT ;  /* 0x0000000a0000720c */ /* 0x040fe40003f86270 */
[C---:B------:R-:W-:Y:S02]  /*6660*/  ISETP.GE.AND P1, PT, R0.reuse, R12, PT ;  /* 0x0000000c0000720c */ /* 0x040fe40003f26270 */
[----:B------:R-:W-:Y:S02]  /*6670*/  ISETP.GE.AND P0, PT, R0, R11, PT ;  /* 0x0000000b0000720c */ /* 0x000fe40003f06270 */
[----:B------:R-:W-:Y:S01]  /*6680*/  FSEL R193, R6, -INF , !P6 ;  /* 0xff80000006c17808 */ /* 0x000fe20007000000 */
[----:B-1----:R-:W-:Y:S01]  /*6690*/  FFMA.FTZ R14, R4, UR4, R186 ;  /* 0x00000004040e7c23 */ /* 0x002fe200080100ba */
[----:B------:R-:W-:Y:S01]  /*66a0*/  IADD3 R0, R0, 0x19, RZ ;  /* 0x0000001900007810 */ /* 0x000fe20007ffe0ff */
[----:B------:R-:W-:-:S02]  /*66b0*/  FFMA.FTZ R5, R4, UR4, R180 ;  /* 0x0000000404057c23 */ /* 0x000fc400080100b4 */
[C---:B------:R-:W-:Y:S01]  /*66c0*/  FFMA.FTZ R8, R4.reuse, UR4, R182 ;  /* 0x0000000404087c23 */ /* 0x040fe200080100b6 */
[----:B------:R-:W1:Y:S01]  /*66d0*/  I2F R3, R0 ;  /* 0x0000000000037306 */ /* 0x000e620000201400 */
[----:B------:R-:W-:Y:S01]  /*66e0*/  FFMA.FTZ R7, R4, UR4, R184 ;  /* 0x0000000404077c23 */ /* 0x000fe200080100b8 */
[----:B------:R-:W-:Y:S02]  /*66f0*/  FSEL R13, R5, -INF , !P5 ;  /* 0xff800000050d7808 */ /* 0x000fe40006800000 */
[----:B------:R-:W-:Y:S02]  /*6700*/  FSEL R19, R8, -INF , !P4 ;  /* 0xff80000008137808 */ /* 0x000fe40006000000 */
[----:B------:R-:W-:Y:S02]  /*6710*/  FSEL R26, R7, -INF , !P1 ;  /* 0xff800000071a7808 */ /* 0x000fe40004800000 */
[C---:B------:R-:W-:Y:S02]  /*6720*/  ISETP.GE.AND P6, PT, R0.reuse, R9, PT ;  /* 0x000000090000720c */ /* 0x040fe40003fc6270 */
[----:B------:R-:W-:-:S02]  /*6730*/  ISETP.GE.AND P5, PT, R0, R10, PT ;  /* 0x0000000a0000720c */ /* 0x000fc40003fa6270 */
[C---:B------:R-:W-:Y:S02]  /*6740*/  ISETP.GE.AND P4, PT, R0.reuse, R12, PT ;  /* 0x0000000c0000720c */ /* 0x040fe40003f86270 */
[----:B------:R-:W-:Y:S01]  /*6750*/  ISETP.GE.AND P1, PT, R0, R11, PT ;  /* 0x0000000b0000720c */ /* 0x000fe20003f26270 */
[C---:B-1----:R-:W-:Y:S01]  /*6760*/  FFMA.FTZ R4, R3.reuse, UR4, R27 ;  /* 0x0000000403047c23 */ /* 0x042fe2000801001b */
[----:B------:R-:W-:Y:S01]  /*6770*/  FSEL R27, R14, -INF , !P0 ;  /* 0xff8000000e1b7808 */ /* 0x000fe20004000000 */
[C---:B------:R-:W-:Y:S01]  /*6780*/  FFMA.FTZ R5, R3.reuse, UR4, R25 ;  /* 0x0000000403057c23 */ /* 0x040fe20008010019 */
[----:B------:R-:W-:Y:S01]  /*6790*/  PLOP3.LUT P0, PT, PT, PT, UP0, 0x80, 0x0 ;  /* 0x000000000000781c */ /* 0x000fe20003f0f008 */
[C---:B------:R-:W-:Y:S01]  /*67a0*/  FFMA.FTZ R0, R3.reuse, UR4, R21 ;  /* 0x0000000403007c23 */ /* 0x040fe20008010015 */
[----:B------:R-:W-:Y:S01]  /*67b0*/  FSEL R182, R4, -INF , !P5 ;  /* 0xff80000004b67808 */ /* 0x000fe20006800000 */
[----:B------:R-:W-:Y:S01]  /*67c0*/  FFMA.FTZ R3, R3, UR4, R23 ;  /* 0x0000000403037c23 */ /* 0x000fe20008010017 */
[----:B------:R-:W-:-:S02]  /*67d0*/  FSEL R180, R5, -INF , !P6 ;  /* 0xff80000005b47808 */ /* 0x000fc40007000000 */
[----:B------:R-:W-:Y:S02]  /*67e0*/  FSEL R184, R0, -INF , !P4 ;  /* 0xff80000000b87808 */ /* 0x000fe40006000000 */
[----:B------:R-:W-:-:S05]  /*67f0*/  FSEL R186, R3, -INF , !P1 ;  /* 0xff80000003ba7808 */ /* 0x000fca0004800000 */
[----:B------:R-:W-:Y:S05]  /*6800*/  @!P0 BRA `(.L_x_1010) ;  /* 0x0000030000008947 */ /* 0x000fea0003800000 */
[----:B------:R-:W2:Y:S04]  /*6810*/  LDL.64 R234, [R1+0x18] ;  /* 0x0000180001ea7983 */ /* 0x000ea80000100a00 */
[----:B------:R-:W3:Y:S01]  /*6820*/  LDL.64 R240, [R1+0x10] ;  /* 0x0000100001f07983 */ /* 0x000ee20000100a00 */
[----:B------:R-:W-:Y:S01]  /*6830*/  UIADD3 UR34, UR27, -0x3, URZ ;  /* 0xfffffffd1b227890 */ /* 0x000fe2000fffe03f */
[----:B------:R-:W-:Y:S01]  /*6840*/  BSSY B0, `(.L_x_1011) ;  /* 0x000002b000007945 */ /* 0x000fe20003800000 */
[----:B------:R-:W-:Y:S01]  /*6850*/  ULDC.64 UR6, c[0x0][0x198] ;  /* 0x0000660000067ab9 */ /* 0x000fe20000000a00 */
[----:B------:R1:W-:Y:S01]  /*6860*/  @P3 STS.128 [R219+0x8000], RZ ;  /* 0x008000ffdb003388 */ /* 0x0003e20000000c00 */
[----:B------:R-:W-:Y:S02]  /*6870*/  USHF.R.S32.HI UR33, URZ, 0x1f, UR34 ;  /* 0x0000001f3f217899 */ /* 0x000fe40008011422 */
[----:B------:R-:W-:-:S02]  /*6880*/  UIMAD.WIDE.U32 UR36, UR34, UR6, URZ ;  /* 0x00000006222472a5 */ /* 0x000fc4000f8e003f */
        /* <DEDUP_REMOVED lines=38> */
.L_x_1012:
[----:B------:R-:W-:Y:S05]  /*6af0*/  BSYNC B0 ;  /* 0x0000000000007941 */ /* 0x000fea0003800000 */
.L_x_1011:
[----:B------:R-:W0:Y:S02]  /*6b00*/  LDGDEPBAR ;  /* 0x00000000000079af */ /* 0x000e240000000000 */
.L_x_1010:
[----:B--2---:R-:W2:Y:S01]  /*6b10*/  LDL R5, [R1+0x2c] ;  /* 0x00002c0001057983 */ /* 0x004ea20000100800 */
[----:B------:R-:W-:Y:S01]  /*6b20*/  FMNMX.FTZ R0, R136, R13, !PT ;  /* 0x0000000d88007209 */ /* 0x000fe20007810000 */
[----:B-1----:R-:W-:-:S03]  /*6b30*/  IMAD R14, R243, -0x326172a9, RZ ;  /* 0xcd9e8d57f30e7824 */ /* 0x002fc600078e02ff */
        /* <DEDUP_REMOVED lines=13> */
[----:B------:R-:W-:-:S04]  /*6c10*/  FMNMX.FTZ R3, R190, R3, !PT ;  /* 0x00000003be037209 */ /* 0x000fc80007810000 */
[----:B------:R-:W-:-:S04]  /*6c20*/  FMNMX.FTZ R3, R189, R3, !PT ;  /* 0x00000003bd037209 */ /* 0x000fc80007810000 */
[----:B------:R-:W-:-:S05]  /*6c30*/  FMNMX.FTZ R3, R182, R3, !PT ;  /* 0x00000003b6037209 */ /* 0x000fca0007810000 */
[----:B------:R-:W-:Y:S01]  /*6c40*/  SHFL.BFLY PT, R20, R3, 0x2, 0x1f ;  /* 0x0c401f0003147f89 */ /* 0x000fe200000e0000 */
[----:B-1----:R-:W-:-:S05]  /*6c50*/  FMNMX.FTZ R0, R0, R15, !PT ;  /* 0x0000000f00007209 */ /* 0x002fca0007810000 */
[----:B------:R-:W1:Y:S02]  /*6c60*/  SHFL.BFLY PT, R21, R0, 0x1, 0x1f ;  /* 0x0c201f0000157f89 */ /* 0x000e6400000e0000 */
[----:B-1----:R-:W-:-:S04]  /*6c70*/  FMNMX.FTZ R227, R0, R21, !PT ;  /* 0x0000001500e37209 */ /* 0x002fc80007810000 */
[----:B------:R-:W-:Y:S02]  /*6c80*/  FSETP.NEU.FTZ.AND P6, PT, R227, -INF , PT ;  /* 0xff800000e300780b */ /* 0x000fe40003fdd000 */
[----:B--2---:R-:W-:Y:S02]  /*6c90*/  LOP3.LUT R6, R239, R5, RZ, 0x3c, !PT ;  /* 0x00000005ef067212 */ /* 0x004fe400078e3cff */
[----:B------:R-:W-:-:S03]  /*6ca0*/  MOV R5, UR31 ;  /* 0x0000001f00057c02 */ /* 0x000fc60008000f00 */
[----:B------:R-:W-:Y:S01]  /*6cb0*/  IMAD.WIDE.U32 R6, R6, -0x2daee0ad, RZ ;  /* 0xd2511f5306067825 */ /* 0x000fe200078e00ff */
[----:B------:R-:W-:-:S04]  /*6cc0*/  LOP3.LUT R5, R237, UR32, R5, 0x96, !PT ;  /* 0x00000020ed057c12 */ /* 0x000fc8000f8e9605 */
[----:B------:R-:W-:Y:S01]  /*6cd0*/  LOP3.LUT R4, R7, UR15, R236, 0x96, !PT ;  /* 0x0000000f07047c12 */ /* 0x000fe2000f8e96ec */
[----:B------:R-:W-:-:S04]  /*6ce0*/  IMAD.WIDE.U32 R16, R5, -0x326172a9, RZ ;  /* 0xcd9e8d5705107825 */ /* 0x000fc800078e00ff */
[----:B------:R-:W-:Y:S01]  /*6cf0*/  IMAD.WIDE.U32 R4, R4, -0x326172a9, RZ ;  /* 0xcd9e8d5704047825 */ /* 0x000fe200078e00ff */
[----:B------:R-:W-:Y:S02]  /*6d00*/  LOP3.LUT R7, R17, UR16, R238, 0x96, !PT ;  /* 0x0000001011077c12 */ /* 0x000fe4000f8e96ee */
[--C-:B------:R-:W-:Y:S02]  /*6d10*/  LOP3.LUT R8, R245, UR14, R16.reuse, 0x96, !PT ;  /* 0x0000000ef5087c12 */ /* 0x100fe4000f8e9610 */
[----:B------:R-:W-:Y:S01]  /*6d20*/  LOP3.LUT R16, R5, UR14, R16, 0x96, !PT ;  /* 0x0000000e05107c12 */ /* 0x000fe2000f8e9610 */
        /* <DEDUP_REMOVED lines=8> */
[----:B------:R-:W-:Y:S01]  /*6db0*/  FMNMX.FTZ R8, R3, R20, !PT ;  /* 0x0000001403087209 */ /* 0x000fe20007810000 */
        /* <DEDUP_REMOVED lines=8> */
[----:B------:R-:W-:Y:S02]  /*6e40*/  LOP3.LUT R6, R23, UR12, R244, 0x96, !PT ;  /* 0x0000000c17067c12 */ /* 0x000fe4000f8e96f4 */
[----:B------:R-:W-:Y:S01]  /*6e50*/  FMNMX.FTZ R3, R185, R15, !PT ;  /* 0x0000000fb9037209 */ /* 0x000fe20007810000 */
        /* <DEDUP_REMOVED lines=17> */
[----:B------:R-:W-:Y:S01]  /*6f70*/  FMNMX.FTZ R14, R195, R3, !PT ;  /* 0x00000003c30e7209 */ /* 0x000fe20007810000 */
[----:B------:R-:W-:Y:S01]  /*6f80*/  IMAD.WIDE.U32 R6, R6, -0x326172a9, RZ ;  /* 0xcd9e8d5706067825 */ /* 0x000fe200078e00ff */
[----:B------:R-:W-:Y:S02]  /*6f90*/  FMNMX.FTZ R0, R181, R0, !PT ;  /* 0x00000000b5007209 */ /* 0x000fe40007810000 */
[----:B------:R-:W-:-:S02]  /*6fa0*/  FMNMX.FTZ R14, R194, R14, !PT ;  /* 0x0000000ec20e7209 */ /* 0x000fc40007810000 */
[----:B------:R-:W-:Y:S02]  /*6fb0*/  LOP3.LUT R173, R5, UR8, R32, 0x96, !PT ;  /* 0x0000000805ad7c12 */ /* 0x000fe4000f8e9620 */
[----:B------:R-:W-:Y:S01]  /*6fc0*/  LOP3.LUT R3, R7, UR17, R4, 0x96, !PT ;  /* 0x0000001107037c12 */ /* 0x000fe2000f8e9604 */
[----:B------:R-:W-:Y:S01]  /*6fd0*/  IMAD.WIDE.U32 R4, R15, -0x326172a9, RZ ;  /* 0xcd9e8d570f047825 */ /* 0x000fe200078e00ff */
[----:B------:R-:W-:Y:S02]  /*6fe0*/  FMNMX.FTZ R0, R34, R0, !PT ;  /* 0x0000000022007209 */ /* 0x000fe40007810000 */
[----:B------:R-:W-:Y:S02]  /*6ff0*/  LOP3.LUT R15, R6, 0xffff, RZ, 0xc0, !PT ;  /* 0x0000ffff060f7812 */ /* 0x000fe400078ec0ff */
[----:B------:R-:W-:Y:S02]  /*7000*/  FMNMX.FTZ R7, R184, R14, !PT ;  /* 0x0000000eb8077209 */ /* 0x000fe40007810000 */
[----:B------:R-:W-:Y:S01]  /*7010*/  LOP3.LUT R17, R6, 0xff, RZ, 0xc0, !PT ;  /* 0x000000ff06117812 */ /* 0x000fe200078ec0ff */
[----:B------:R-:W1:Y:S01]  /*7020*/  SHFL.BFLY PT, R14, R8, 0x1, 0x1f ;  /* 0x0c201f00080e7f89 */ /* 0x000e6200000e0000 */
[----:B------:R-:W-:-:S02]  /*7030*/  SHF.R.U32.HI R22, RZ, 0x10, R6 ;  /* 0x00000010ff167819 */ /* 0x000fc40000011606 */
[----:B------:R-:W-:Y:S02]  /*7040*/  SHF.R.U32.HI R23, RZ, 0x18, R6 ;  /* 0x00000018ff177819 */ /* 0x000fe40000011606 */
[----:B------:R-:W-:Y:S02]  /*7050*/  FMNMX.FTZ R0, R198, R0, !PT ;  /* 0x00000000c6007209 */ /* 0x000fe40007810000 */
[----:B------:R-:W-:Y:S02]  /*7060*/  LOP3.LUT R6, R5, UR17, R16, 0x96, !PT ;  /* 0x0000001105067c12 */ /* 0x000fe4000f8e9610 */
[C---:B------:R-:W-:Y:S02]  /*7070*/  LOP3.LUT R16, R4.reuse, 0xffff, RZ, 0xc0, !PT ;  /* 0x0000ffff04107812 */ /* 0x040fe400078ec0ff */
[----:B------:R-:W-:Y:S01]  /*7080*/  LOP3.LUT R21, R4, 0xff, RZ, 0xc0, !PT ;  /* 0x000000ff04157812 */ /* 0x000fe200078ec0ff */
[----:B------:R-:W2:Y:S01]  /*7090*/  SHFL.BFLY PT, R5, R7, 0x2, 0x1f ;  /* 0x0c401f0007057f89 */ /* 0x000ea200000e0000 */
[----:B------:R-:W-:-:S02]  /*70a0*/  SHF.R.U32.HI R18, RZ, 0x10, R4 ;  /* 0x00000010ff127819 */ /* 0x000fc40000011604 */
[----:B------:R-:W-:Y:S02]  /*70b0*/  SHF.R.U32.HI R20, RZ, 0x18, R4 ;  /* 0x00000018ff147819 */ /* 0x000fe40000011604 */
[----:B------:R-:W-:Y:S01]  /*70c0*/  FMNMX.FTZ R4, R196, R0, !PT ;  /* 0x00000000c4047209 */ /* 0x000fe20007810000 */
[----:B------:R-:W-:Y:S01]  /*70d0*/  FMUL.FTZ R0, R227, c[0x0][0x23c] ;  /* 0x00008f00e3007a20 */ /* 0x000fe20000410000 */
[----:B------:R-:W-:Y:S02]  /*70e0*/  SHF.R.U32.HI R15, RZ, 0x8, R15 ;  /* 0x00000008ff0f7819 */ /* 0x000fe4000001160f */
[----:B------:R-:W-:Y:S02]  /*70f0*/  FMNMX.FTZ R4, R193, R4, !PT ;  /* 0x00000004c1047209 */ /* 0x000fe40007810000 */
[----:B------:R-:W-:Y:S02]  /*7100*/  PRMT R31, R17, 0x5410, R15 ;  /* 0x00005410111f7816 */ /* 0x000fe4000000000f */
[----:B------:R-:W-:-:S02]  /*7110*/  FMNMX.FTZ R4, R186, R4, !PT ;  /* 0x00000004ba047209 */ /* 0x000fc40007810000 */
[----:B------:R-:W-:Y:S02]  /*7120*/  FSEL R0, R0, RZ, P6 ;  /* 0x000000ff00007208 */ /* 0x000fe40003000000 */
[----:B-1----:R-:W-:Y:S01]  /*7130*/  FMNMX.FTZ R226, R8, R14, !PT ;  /* 0x0000000e08e27209 */ /* 0x002fe20007810000 */
[----:B------:R-:W1:Y:S01]  /*7140*/  SHFL.BFLY PT, R15, R4, 0x2, 0x1f ;  /* 0x0c401f00040f7f89 */ /* 0x000e6200000e0000 */
[----:B------:R-:W-:Y:S01]  /*7150*/  LOP3.LUT R14, R18, 0xff, RZ, 0xc0, !PT ;  /* 0x000000ff120e7812 */ /* 0x000fe200078ec0ff */
[----:B------:R-:W-:Y:S01]  /*7160*/  FFMA.FTZ R13, R13, c[0x0][0x23c], -R0 ;  /* 0x00008f000d0d7a23 */ /* 0x000fe20000010800 */
[C---:B------:R-:W-:Y:S01]  /*7170*/  FSETP.NEU.FTZ.AND P5, PT, R226.reuse, -INF , PT ;  /* 0xff800000e200780b */ /* 0x040fe20003fbd000 */
[----:B------:R-:W-:Y:S01]  /*7180*/  FMUL.FTZ R8, R226, c[0x0][0x23c] ;  /* 0x00008f00e2087a20 */ /* 0x000fe20000410000 */
[----:B------:R-:W-:Y:S01]  /*7190*/  PRMT R24, R14, 0x5410, R20 ;  /* 0x000054100e187816 */ /* 0x000fe20000000014 */
[----:B------:R3:W-:Y:S01]  /*71a0*/  MUFU.EX2 R178, R13 ;  /* 0x0000000d00b27308 */ /* 0x0007e20000000800 */
[----:B--2---:R-:W-:Y:S01]  /*71b0*/  FMNMX.FTZ R5, R7, R5, !PT ;  /* 0x0000000507057209 */ /* 0x004fe20007810000 */
[----:B------:R-:W-:Y:S01]  /*71c0*/  FFMA.FTZ R7, R30, c[0x0][0x23c], -R0 ;  /* 0x00008f001e077a23 */ /* 0x000fe20000010800 */
[----:B------:R-:W-:-:S02]  /*71d0*/  FSEL R8, R8, RZ, P5 ;  /* 0x000000ff08087208 */ /* 0x000fc40002800000 */
[----:B------:R-:W-:Y:S01]  /*71e0*/  LOP3.LUT R14, R3, 0xff, RZ, 0xc0, !PT ;  /* 0x000000ff030e7812 */ /* 0x000fe200078ec0ff */
[----:B------:R-:W2:Y:S02]  /*71f0*/  SHFL.BFLY PT, R17, R5, 0x1, 0x1f ;  /* 0x0c201f0005117f89 */ /* 0x000ea400000e0000 */
[----:B------:R4:W-:Y:S01]  /*7200*/  MUFU.EX2 R222, R7 ;  /* 0x0000000700de7308 */ /* 0x0009e20000000800 */
[----:B---3--:R-:W-:Y:S01]  /*7210*/  FFMA.FTZ R13, R132, c[0x0][0x23c], -R0 ;  /* 0x00008f00840d7a23 */ /* 0x008fe20000010800 */
[----:B-1----:R-:W-:-:S06]  /*7220*/  FMNMX.FTZ R4, R4, R15, !PT ;  /* 0x0000000f04047209 */ /* 0x002fcc0007810000 */
[----:B------:R1:W3:Y:S01]  /*7230*/  MUFU.EX2 R35, R13 ;  /* 0x0000000d00237308 */ /* 0x0002e20000000800 */
[----:B----4-:R-:W-:-:S07]  /*7240*/  FFMA.FTZ R7, R28, c[0x0][0x23c], -R0 ;  /* 0x00008f001c077a23 */ /* 0x010fce0000010800 */
[----:B------:R4:W-:Y:S01]  /*7250*/  MUFU.EX2 R202, R7 ;  /* 0x0000000700ca7308 */ /* 0x0009e20000000800 */
[----:B--2---:R-:W-:Y:S02]  /*7260*/  FMNMX.FTZ R225, R5, R17, !PT ;  /* 0x0000001105e17209 */ /* 0x004fe40007810000 */
[----:B------:R-:W-:Y:S02]  /*7270*/  LOP3.LUT R5, R6, 0xffff, RZ, 0xc0, !PT ;  /* 0x0000ffff06057812 */ /* 0x000fe400078ec0ff */
[----:B------:R-:W-:Y:S02]  /*7280*/  FSETP.NEU.FTZ.AND P4, PT, R225, -INF , PT ;  /* 0xff800000e100780b */ /* 0x000fe40003f9d000 */
[----:B-1----:R-:W-:Y:S02]  /*7290*/  LOP3.LUT R13, R22, 0xff, RZ, 0xc0, !PT ;  /* 0x000000ff160d7812 */ /* 0x002fe400078ec0ff */
[----:B------:R-:W-:Y:S02]  /*72a0*/  SHF.R.U32.HI R5, RZ, 0x8, R5 ;  /* 0x00000008ff057819 */ /* 0x000fe40000011605 */
[----:B------:R-:W-:-:S02]  /*72b0*/  PRMT R25, R13, 0x5410, R23 ;  /* 0x000054100d197816 */ /* 0x000fc40000000017 */
[----:B------:R-:W-:Y:S02]  /*72c0*/  SHF.R.U32.HI R13, RZ, 0x8, R16 ;  /* 0x00000008ff0d7819 */ /* 0x000fe40000011610 */
[----:B----4-:R-:W-:Y:S02]  /*72d0*/  LOP3.LUT R7, R3, 0xffff, RZ, 0xc0, !PT ;  /* 0x0000ffff03077812 */ /* 0x010fe400078ec0ff */
[----:B------:R-:W-:Y:S01]  /*72e0*/  PRMT R21, R21, 0x5410, R13 ;  /* 0x0000541015157816 */ /* 0x000fe2000000000d */
[----:B------:R-:W-:Y:S01]  /*72f0*/  FFMA.FTZ R13, R19, c[0x0][0x23c], -R8 ;  /* 0x00008f00130d7a23 */ /* 0x000fe20000010808 */
[----:B------:R-:W-:Y:S02]  /*7300*/  SHF.R.U32.HI R15, RZ, 0x8, R7 ;  /* 0x00000008ff0f7819 */ /* 0x000fe40000011607 */
[----:B------:R-:W-:Y:S01]  /*7310*/  SHF.R.U32.HI R16, RZ, 0x10, R3 ;  /* 0x00000010ff107819 */ /* 0x000fe20000011603 */
[----:B------:R1:W-:Y:S01]  /*7320*/  MUFU.EX2 R179, R13 ;  /* 0x0000000d00b37308 */ /* 0x0003e20000000800 */
[----:B------:R-:W-:-:S02]  /*7330*/  PRMT R19, R14, 0x5410, R15 ;  /* 0x000054100e137816 */ /* 0x000fc4000000000f */
[----:B------:R-:W2:Y:S01]  /*7340*/  SHFL.BFLY PT, R14, R4, 0x1, 0x1f ;  /* 0x0c201f00040e7f89 */ /* 0x000ea200000e0000 */
[----:B------:R-:W-:Y:S02]  /*7350*/  SHF.R.U32.HI R7, RZ, 0x18, R3 ;  /* 0x00000018ff077819 */ /* 0x000fe40000011603 */
[----:B------:R-:W-:-:S04]  /*7360*/  LOP3.LUT R3, R16, 0xff, RZ, 0xc0, !PT ;  /* 0x000000ff10037812 */ /* 0x000fc800078ec0ff */
[----:B------:R-:W-:Y:S01]  /*7370*/  PRMT R20, R3, 0x5410, R7 ;  /* 0x0000541003147816 */ /* 0x000fe20000000007 */
[--C-:B------:R-:W-:Y:S02]  /*7380*/  FFMA.FTZ R3, R133, c[0x0][0x23c], -R8.reuse ;  /* 0x00008f0085037a23 */ /* 0x100fe40000010808 */
[--C-:B------:R-:W-:Y:S02]  /*7390*/  FFMA.FTZ R7, R29, c[0x0][0x23c], -R8.reuse ;  /* 0x00008f001d077a23 */ /* 0x100fe40000010808 */
[----:B------:R4:W-:Y:S01]  /*73a0*/  MUFU.EX2 R223, R3 ;  /* 0x0000000300df7308 */ /* 0x0009e20000000800 */
[----:B-1----:R-:W-:Y:S01]  /*73b0*/  FFMA.FTZ R13, R138, c[0x0][0x23c], -R8 ;  /* 0x00008f008a0d7a23 */ /* 0x002fe20000010808 */
[----:B---3--:R-:W-:-:S06]  /*73c0*/  MOV R138, R35 ;  /* 0x00000023008a7202 */ /* 0x008fcc0000000f00 */
[----:B------:R-:W1:Y:S01]  /*73d0*/  MUFU.EX2 R18, R13 ;  /* 0x0000000d00127308 */ /* 0x000e620000000800 */
[----:B--2---:R-:W-:Y:S02]  /*73e0*/  FMNMX.FTZ R224, R4, R14, !PT ;  /* 0x0000000e04e07209 */ /* 0x004fe40007810000 */
[----:B------:R-:W-:Y:S02]  /*73f0*/  FSEL R4, R227, RZ, P6 ;  /* 0x000000ffe3047208 */ /* 0x000fe40003000000 */
[----:B----4-:R-:W-:Y:S01]  /*7400*/  LOP3.LUT R3, R6, 0xff, RZ, 0xc0, !PT ;  /* 0x000000ff06037812 */ /* 0x010fe200078ec0ff */
[C---:B------:R-:W-:Y:S01]  /*7410*/  FMUL.FTZ R14, R224.reuse, c[0x0][0x23c] ;  /* 0x00008f00e00e7a20 */ /* 0x040fe20000410000 */
[----:B------:R-:W-:Y:S01]  /*7420*/  FSETP.NEU.FTZ.AND P1, PT, R224, -INF , PT ;  /* 0xff800000e000780b */ /* 0x000fe20003f3d000 */
[----:B------:R-:W-:Y:S01]  /*7430*/  FADD.FTZ R15, R136, -R4 ;  /* 0x80000004880f7221 */ /* 0x000fe20000010000 */
[----:B------:R-:W-:Y:S01]  /*7440*/  PRMT R16, R3, 0x5410, R5 ;  /* 0x0000541003107816 */ /* 0x000fe20000000005 */
[----:B------:R2:W-:Y:S01]  /*7450*/  MUFU.EX2 R203, R7 ;  /* 0x0000000700cb7308 */ /* 0x0005e20000000800 */
[----:B------:R-:W-:Y:S01]  /*7460*/  FSEL R14, R14, RZ, P1 ;  /* 0x000000ff0e0e7208 */ /* 0x000fe20000800000 */
[----:B------:R-:W-:Y:S01]  /*7470*/  FMUL.FTZ R15, R15, c[0x0][0x23c] ;  /* 0x00008f000f0f7a20 */ /* 0x000fe20000410000 */
[----:B-1----:R-:W-:Y:S01]  /*7480*/  MOV R133, R18 ;  /* 0x0000001200857202 */ /* 0x002fe20000000f00 */
[C---:B------:R-:W-:Y:S01]  /*7490*/  FMUL.FTZ R13, R225.reuse, c[0x0][0x23c] ;  /* 0x00008f00e10d7a20 */ /* 0x040fe20000410000 */
[----:B------:R-:W1:Y:S01]  /*74a0*/  LDC.U8 R18, c[0x0][0x2d8] ;  /* 0x0000b600ff127b82 */ /* 0x000e620000000000 */
[----:B------:R-:W-:-:S02]  /*74b0*/  FSEL R4, R225, RZ, P4 ;  /* 0x000000ffe1047208 */ /* 0x000fc40002000000 */
[--C-:B------:R-:W-:Y:S01]  /*74c0*/  SHF.R.U32.HI R5, RZ, 0x10, R6.reuse ;  /* 0x00000010ff057819 */ /* 0x100fe20000011606 */
[----:B------:R-:W3:Y:S01]  /*74d0*/  MUFU.EX2 R29, R15 ;  /* 0x0000000f001d7308 */ /* 0x000ee20000000800 */
[----:B------:R-:W-:Y:S02]  /*74e0*/  FSEL R13, R13, RZ, P4 ;  /* 0x000000ff0d0d7208 */ /* 0x000fe40002000000 */
[----:B------:R-:W-:Y:S02]  /*74f0*/  SHF.R.U32.HI R6, RZ, 0x18, R6 ;  /* 0x00000018ff067819 */ /* 0x000fe40000011606 */
[----:B------:R-:W-:Y:S01]  /*7500*/  LOP3.LUT R5, R5, 0xff, RZ, 0xc0, !PT ;  /* 0x000000ff05057812 */ /* 0x000fe200078ec0ff */
[----:B------:R-:W-:Y:S02]  /*7510*/  FFMA.FTZ R3, R26, c[0x0][0x23c], -R13 ;  /* 0x00008f001a037a23 */ /* 0x000fe4000001080d */
[----:B--2---:R-:W-:Y:S01]  /*7520*/  FADD.FTZ R7, R134, -R4 ;  /* 0x8000000486077221 */ /* 0x004fe20000010000 */
[----:B------:R-:W-:Y:S01]  /*7530*/  FSEL R4, R224, RZ, P1 ;  /* 0x000000ffe0047208 */ /* 0x000fe20000800000 */
[----:B------:R2:W-:Y:S01]  /*7540*/  MUFU.EX2 R199, R3 ;  /* 0x0000000300c77308 */ /* 0x0005e20000000800 */
[----:B------:R-:W-:Y:S01]  /*7550*/  PRMT R6, R5, 0x5410, R6 ;  /* 0x0000541005067816 */ /* 0x000fe20000000006 */
[----:B------:R-:W-:Y:S01]  /*7560*/  FMUL.FTZ R7, R7, c[0x0][0x23c] ;  /* 0x00008f0007077a20 */ /* 0x000fe20000410000 */
[----:B------:R-:W-:Y:S01]  /*7570*/  FSEL R5, R226, RZ, P5 ;  /* 0x000000ffe2057208 */ /* 0x000fe20002800000 */
[----:B---3--:R-:W-:-:S04]  /*7580*/  FMUL.FTZ R140, R140, R29 ;  /* 0x0000001d8c8c7220 */ /* 0x008fc80000410000 */
[----:B------:R-:W-:Y:S01]  /*7590*/  FADD.FTZ R17, R135, -R5 ;  /* 0x8000000587117221 */ /* 0x000fe20000010000 */
[----:B-1----:R-:W-:Y:S01]  /*75a0*/  PRMT R30, R18, 0x7054, R18 ;  /* 0x00007054121e7816 */ /* 0x002fe20000000012 */
[----:B------:R-:W-:Y:S02]  /*75b0*/  FADD.FTZ R18, R2, -R4 ;  /* 0x8000000402127221 */ /* 0x000fe40000010000 */
[----:B------:R-:W-:Y:S02]  /*75c0*/  FMUL.FTZ R17, R17, c[0x0][0x23c] ;  /* 0x00008f0011117a20 */ /* 0x000fe40000410000 */
[--C-:B------:R-:W-:Y:S01]  /*75d0*/  HSET2.LE.AND R4, R16, R30.reuse, PT ;  /* 0x0000001e10047233 */ /* 0x100fe20003803000 */
[----:B--2---:R-:W-:Y:S01]  /*75e0*/  FFMA.FTZ R3, R185, c[0x0][0x23c], -R13 ;  /* 0x00008f00b9037a23 */ /* 0x004fe2000001080d */
[--C-:B------:R-:W-:Y:S01]  /*75f0*/  HSET2.LE.AND R5, R6, R30.reuse, PT ;  /* 0x0000001e06057233 */ /* 0x100fe20003803000 */
[----:B------:R-:W-:Y:S01]  /*7600*/  FMUL.FTZ R26, R18, c[0x0][0x23c] ;  /* 0x00008f00121a7a20 */ /* 0x000fe20000410000 */
[--C-:B------:R-:W-:Y:S01]  /*7610*/  HSET2.LE.AND R6, R21, R30.reuse, PT ;  /* 0x0000001e15067233 */ /* 0x100fe20003803000 */
[----:B------:R-:W1:Y:S01]  /*7620*/  MUFU.EX2 R220, R3 ;  /* 0x0000000300dc7308 */ /* 0x000e620000000800 */
[----:B------:R-:W-:Y:S01]  /*7630*/  HSET2.LE.AND R16, R19, R30, PT ;  /* 0x0000001e13107233 */ /* 0x000fe20003803000 */
[----:B------:R-:W-:-:S02]  /*7640*/  FMUL.FTZ R141, R141, R29 ;  /* 0x0000001d8d8d7220 */ /* 0x000fc40000410000 */
[-C--:B------:R-:W-:Y:S02]  /*7650*/  FMUL.FTZ R152, R152, R29.reuse ;  /* 0x0000001d98987220 */ /* 0x080fe40000410000 */
[-C--:B------:R-:W-:Y:S02]  /*7660*/  FMUL.FTZ R153, R153, R29.reuse ;  /* 0x0000001d99997220 */ /* 0x080fe40000410000 */
[----:B------:R-:W2:Y:S01]  /*7670*/  MUFU.EX2 R28, R17 ;  /* 0x00000011001c7308 */ /* 0x000ea20000000800 */
[-C--:B------:R-:W-:Y:S02]  /*7680*/  FMUL.FTZ R48, R48, R29.reuse ;  /* 0x0000001d30307220 */ /* 0x080fe40000410000 */
[-C--:B------:R-:W-:Y:S02]  /*7690*/  FMUL.FTZ R49, R49, R29.reuse ;  /* 0x0000001d31317220 */ /* 0x080fe40000410000 */
[-C--:B------:R-:W-:Y:S02]  /*76a0*/  FMUL.FTZ R36, R36, R29.reuse ;  /* 0x0000001d24247220 */ /* 0x080fe40000410000 */
[----:B------:R-:W-:Y:S01]  /*76b0*/  FMUL.FTZ R37, R37, R29 ;  /* 0x0000001d25257220 */ /* 0x000fe20000410000 */
[----:B-1----:R-:W-:Y:S01]  /*76c0*/  F2FP.BF16.PACK_AB R2, R220, R199 ;  /* 0x000000c7dc02723e */ /* 0x002fe200000010ff */
[----:B------:R-:W-:Y:S01]  /*76d0*/  FFMA.FTZ R3, R139, c[0x0][0x23c], -R13 ;  /* 0x00008f008b037a23 */ /* 0x000fe2000001080d */
[----:B------:R-:W1:Y:S01]  /*76e0*/  MUFU.EX2 R26, R26 ;  /* 0x0000001a001a7308 */ /* 0x000e620000000800 */
[-C--:B------:R-:W-:Y:S01]  /*76f0*/  FMUL.FTZ R52, R52, R29.reuse ;  /* 0x0000001d34347220 */ /* 0x080fe20000410000 */
[----:B------:R-:W-:Y:S01]  /*7700*/  LOP3.LUT R4, R4, R2, RZ, 0xc0, !PT ;  /* 0x0000000204047212 */ /* 0x000fe200078ec0ff */
[----:B------:R-:W-:-:S02]  /*7710*/  FMUL.FTZ R53, R53, R29 ;  /* 0x0000001d35357220 */ /* 0x000fc40000410000 */
[----:B------:R-:W-:Y:S02]  /*7720*/  FMUL.FTZ R64, R64, R29 ;  /* 0x0000001d40407220 */ /* 0x000fe40000410000 */
[-C--:B--2---:R-:W-:Y:S01]  /*7730*/  FMUL.FTZ R142, R142, R28.reuse ;  /* 0x0000001c8e8e7220 */ /* 0x084fe20000410000 */
[----:B------:R2:W-:Y:S01]  /*7740*/  MUFU.EX2 R200, R3 ;  /* 0x0000000300c87308 */ /* 0x0005e20000000800 */
[-C--:B------:R-:W-:Y:S02]  /*7750*/  FMUL.FTZ R143, R143, R28.reuse ;  /* 0x0000001c8f8f7220 */ /* 0x080fe40000410000 */
[-C--:B------:R-:W-:Y:S02]  /*7760*/  FMUL.FTZ R154, R154, R28.reuse ;  /* 0x0000001c9a9a7220 */ /* 0x080fe40000410000 */
[-C--:B------:R-:W-:Y:S02]  /*7770*/  FMUL.FTZ R155, R155, R28.reuse ;  /* 0x0000001c9b9b7220 */ /* 0x080fe40000410000 */
[----:B------:R-:W-:-:S02]  /*7780*/  FMUL.FTZ R50, R50, R28 ;  /* 0x0000001c32327220 */ /* 0x000fc40000410000 */
[-C--:B-1----:R-:W-:Y:S02]  /*7790*/  FMUL.FTZ R146, R146, R26.reuse ;  /* 0x0000001a92927220 */ /* 0x082fe40000410000 */
[-C--:B------:R-:W-:Y:S02]  /*77a0*/  FMUL.FTZ R147, R147, R26.reuse ;  /* 0x0000001a93937220 */ /* 0x080fe40000410000 */
[-C--:B------:R-:W-:Y:S02]  /*77b0*/  FMUL.FTZ R150, R150, R26.reuse ;  /* 0x0000001a96967220 */ /* 0x080fe40000410000 */
[----:B------:R-:W-:Y:S02]  /*77c0*/  FMUL.FTZ R151, R151, R26 ;  /* 0x0000001a97977220 */ /* 0x000fe40000410000 */
[----:B--2---:R-:W-:Y:S02]  /*77d0*/  FFMA.FTZ R3, R27, c[0x0][0x23c], -R14 ;  /* 0x00008f001b037a23 */ /* 0x004fe4000001080e */
[----:B------:R-:W1:Y:S01]  /*77e0*/  MUFU.EX2 R27, R7 ;  /* 0x00000007001b7308 */ /* 0x000e620000000800 */
[----:B------:R-:W-:-:S02]  /*77f0*/  FMUL.FTZ R51, R51, R28 ;  /* 0x0000001c33337220 */ /* 0x000fc40000410000 */
[-C--:B------:R-:W-:Y:S02]  /*7800*/  FMUL.FTZ R38, R38, R28.reuse ;  /* 0x0000001c26267220 */ /* 0x080fe40000410000 */
[----:B------:R-:W-:Y:S02]  /*7810*/  FMUL.FTZ R39, R39, R28 ;  /* 0x0000001c27277220 */ /* 0x000fe40000410000 */
[-C--:B------:R-:W-:Y:S01]  /*7820*/  FMUL.FTZ R42, R42, R26.reuse ;  /* 0x0000001a2a2a7220 */ /* 0x080fe20000410000 */
[----:B------:R2:W-:Y:S01]  /*7830*/  MUFU.EX2 R132, R3 ;  /* 0x0000000300847308 */ /* 0x0005e20000000800 */
[-C--:B------:R-:W-:Y:S02]  /*7840*/  FMUL.FTZ R43, R43, R26.reuse ;  /* 0x0000001a2b2b7220 */ /* 0x080fe40000410000 */
[-C--:B------:R-:W-:Y:S02]  /*7850*/  FMUL.FTZ R46, R46, R26.reuse ;  /* 0x0000001a2e2e7220 */ /* 0x080fe40000410000 */
[----:B------:R-:W-:-:S02]  /*7860*/  FMUL.FTZ R47, R47, R26 ;  /* 0x0000001a2f2f7220 */ /* 0x000fc40000410000 */
[----:B------:R-:W-:Y:S02]  /*7870*/  FMUL.FTZ R54, R54, R28 ;  /* 0x0000001c36367220 */ /* 0x000fe40000410000 */
[-C--:B-1----:R-:W-:Y:S02]  /*7880*/  FMUL.FTZ R144, R144, R27.reuse ;  /* 0x0000001b90907220 */ /* 0x082fe40000410000 */
[-C--:B------:R-:W-:Y:S02]  /*7890*/  FMUL.FTZ R145, R145, R27.reuse ;  /* 0x0000001b91917220 */ /* 0x080fe40000410000 */
[-C--:B------:R-:W-:Y:S02]  /*78a0*/  FMUL.FTZ R148, R148, R27.reuse ;  /* 0x0000001b94947220 */ /* 0x080fe40000410000 */
[----:B------:R-:W-:Y:S02]  /*78b0*/  FMUL.FTZ R149, R149, R27 ;  /* 0x0000001b95957220 */ /* 0x000fe40000410000 */
[----:B--2---:R-:W-:-:S02]  /*78c0*/  FFMA.FTZ R3, R183, c[0x0][0x23c], -R14 ;  /* 0x00008f00b7037a23 */ /* 0x004fc4000001080e */
[-C--:B------:R-:W-:Y:S02]  /*78d0*/  FMUL.FTZ R40, R40, R27.reuse ;  /* 0x0000001b28287220 */ /* 0x080fe40000410000 */
[----:B------:R-:W1:Y:S01]  /*78e0*/  MUFU.EX2 R221, R3 ;  /* 0x0000000300dd7308 */ /* 0x000e620000000800 */
[-C--:B------:R-:W-:Y:S02]  /*78f0*/  FMUL.FTZ R41, R41, R27.reuse ;  /* 0x0000001b29297220 */ /* 0x080fe40000410000 */
[-C--:B------:R-:W-:Y:S02]  /*7900*/  FMUL.FTZ R44, R44, R27.reuse ;  /* 0x0000001b2c2c7220 */ /* 0x080fe40000410000 */
[-C--:B------:R-:W-:Y:S02]  /*7910*/  FMUL.FTZ R45, R45, R27.reuse ;  /* 0x0000001b2d2d7220 */ /* 0x080fe40000410000 */
[----:B------:R-:W-:Y:S02]  /*7920*/  FMUL.FTZ R55, R55, R28 ;  /* 0x0000001c37377220 */ /* 0x000fe40000410000 */
[----:B------:R-:W-:-:S02]  /*7930*/  FMUL.FTZ R56, R56, R27 ;  /* 0x0000001b38387220 */ /* 0x000fc40000410000 */
[-C--:B------:R-:W-:Y:S02]  /*7940*/  FMUL.FTZ R57, R57, R27.reuse ;  /* 0x0000001b39397220 */ /* 0x080fe40000410000 */
[-C--:B------:R-:W-:Y:S02]  /*7950*/  FMUL.FTZ R58, R58, R26.reuse ;  /* 0x0000001a3a3a7220 */ /* 0x080fe40000410000 */
[----:B------:R-:W-:Y:S01]  /*7960*/  FMUL.FTZ R59, R59, R26 ;  /* 0x0000001a3b3b7220 */ /* 0x000fe20000410000 */
[----:B-1----:R-:W-:Y:S01]  /*7970*/  F2FP.BF16.PACK_AB R2, R221, R132 ;  /* 0x00000084dd02723e */ /* 0x002fe200000010ff */
[----:B------:R-:W-:Y:S02]  /*7980*/  FFMA.FTZ R3, R137, c[0x0][0x23c], -R13 ;  /* 0x00008f0089037a23 */ /* 0x000fe4000001080d */
[-C--:B------:R-:W-:Y:S01]  /*7990*/  FMUL.FTZ R60, R60, R27.reuse ;  /* 0x0000001b3c3c7220 */ /* 0x080fe20000410000 */
[----:B------:R-:W-:Y:S01]  /*79a0*/  LOP3.LUT R5, R5, R2, RZ, 0xc0, !PT ;  /* 0x0000000205057212 */ /* 0x000fe200078ec0ff */
[----:B------:R-:W1:Y:S01]  /*79b0*/  MUFU.EX2 R32, R3 ;  /* 0x0000000300207308 */ /* 0x000e620000000800 */
[----:B------:R-:W-:-:S02]  /*79c0*/  FMUL.FTZ R61, R61, R27 ;  /* 0x0000001b3d3d7220 */ /* 0x000fc40000410000 */
[-C--:B------:R-:W-:Y:S02]  /*79d0*/  FMUL.FTZ R62, R62, R26.reuse ;  /* 0x0000001a3e3e7220 */ /* 0x080fe40000410000 */
[----:B------:R-:W-:Y:S02]  /*79e0*/  FMUL.FTZ R63, R63, R26 ;  /* 0x0000001a3f3f7220 */ /* 0x000fe40000410000 */
[----:B------:R-:W-:Y:S02]  /*79f0*/  FMUL.FTZ R65, R65, R29 ;  /* 0x0000001d41417220 */ /* 0x000fe40000410000 */
[-C--:B------:R-:W-:Y:S02]  /*7a00*/  FMUL.FTZ R66, R66, R28.reuse ;  /* 0x0000001c42427220 */ /* 0x080fe40000410000 */
[----:B------:R-:W-:Y:S02]  /*7a10*/  FMUL.FTZ R67, R67, R28 ;  /* 0x0000001c43437220 */ /* 0x000fe40000410000 */
[----:B------:R-:W-:-:S02]  /*7a20*/  FMUL.FTZ R72, R72, R27 ;  /* 0x0000001b48487220 */ /* 0x000fc40000410000 */
[-C--:B------:R-:W-:Y:S01]  /*7a30*/  FMUL.FTZ R73, R73, R27.reuse ;  /* 0x0000001b49497220 */ /* 0x080fe20000410000 */
[----:B-1----:R-:W-:Y:S01]  /*7a40*/  F2FP.BF16.PACK_AB R2, R32, R200 ;  /* 0x000000c82002723e */ /* 0x002fe200000010ff */
[----:B------:R-:W-:Y:S02]  /*7a50*/  FFMA.FTZ R3, R181, c[0x0][0x23c], -R14 ;  /* 0x00008f00b5037a23 */ /* 0x000fe4000001080e */
[----:B------:R-:W-:Y:S01]  /*7a60*/  FMUL.FTZ R74, R74, R26 ;  /* 0x0000001a4a4a7220 */ /* 0x000fe20000410000 */
[----:B------:R-:W-:Y:S01]  /*7a70*/  LOP3.LUT R6, R6, R2, RZ, 0xc0, !PT ;  /* 0x0000000206067212 */ /* 0x000fe200078ec0ff */
[----:B------:R1:W-:Y:S01]  /*7a80*/  MUFU.EX2 R201, R3 ;  /* 0x0000000300c97308 */ /* 0x0003e20000000800 */
[----:B------:R-:W-:Y:S01]  /*7a90*/  F2FP.BF16.PACK_AB R2, R138, R178 ;  /* 0x000000b28a02723e */ /* 0x000fe200000010ff */
[----:B------:R-:W-:Y:S02]  /*7aa0*/  FMUL.FTZ R75, R75, R26 ;  /* 0x0000001a4b4b7220 */ /* 0x000fe40000410000 */
[-C--:B------:R-:W-:Y:S01]  /*7ab0*/  FMUL.FTZ R76, R76, R27.reuse ;  /* 0x0000001b4c4c7220 */ /* 0x080fe20000410000 */
[----:B------:R-:W-:Y:S01]  /*7ac0*/  LOP3.LUT R16, R16, R2, RZ, 0xc0, !PT ;  /* 0x0000000210107212 */ /* 0x000fe200078ec0ff */
[----:B------:R-:W-:Y:S01]  /*7ad0*/  HSET2.LE.AND R2, R20, R30, PT ;  /* 0x0000001e14027233 */ /* 0x000fe20003803000 */
[-C--:B------:R-:W-:Y:S01]  /*7ae0*/  FMUL.FTZ R77, R77, R27.reuse ;  /* 0x0000001b4d4d7220 */ /* 0x080fe20000410000 */
[----:B------:R-:W2:Y:S01]  /*7af0*/  LDSM.16.MT88.4 R20, [R205+0xa000] ;  /* 0x00a00000cd14783b */ /* 0x000ea20000004200 */
[----:B------:R-:W-:-:S02]  /*7b00*/  FMUL.FTZ R88, R88, R27 ;  /* 0x0000001b58587220 */ /* 0x000fc40000410000 */
[-C--:B------:R-:W-:Y:S02]  /*7b10*/  FMUL.FTZ R78, R78, R26.reuse ;  /* 0x0000001a4e4e7220 */ /* 0x080fe40000410000 */
[----:B------:R-:W-:Y:S02]  /*7b20*/  FMUL.FTZ R79, R79, R26 ;  /* 0x0000001a4f4f7220 */ /* 0x000fe40000410000 */
[-C--:B------:R-:W-:Y:S02]  /*7b30*/  FMUL.FTZ R89, R89, R27.reuse ;  /* 0x0000001b59597220 */ /* 0x080fe40000410000 */
[----:B-1----:R-:W-:Y:S02]  /*7b40*/  FFMA.FTZ R3, R34, c[0x0][0x23c], -R14 ;  /* 0x00008f0022037a23 */ /* 0x002fe4000001080e */
[-C--:B------:R-:W-:Y:S02]  /*7b50*/  FMUL.FTZ R92, R92, R27.reuse ;  /* 0x0000001b5c5c7220 */ /* 0x080fe40000410000 */
[----:B------:R1:W3:Y:S01]  /*7b60*/  MUFU.EX2 R33, R3 ;  /* 0x0000000300217308 */ /* 0x0002e20000000800 */
        /* <DEDUP_REMOVED lines=8> */
[----:B-1----:R-:W-:Y:S01]  /*7bf0*/  F2FP.BF16.PACK_AB R3, R133, R179 ;  /* 0x000000b38503723e */ /* 0x002fe200000010ff */
[----:B------:R-:W-:Y:S02]  /*7c00*/  FMUL.FTZ R159, R159, R26 ;  /* 0x0000001a9f9f7220 */ /* 0x000fe40000410000 */
[----:B------:R-:W-:Y:S01]  /*7c10*/  FMUL.FTZ R104, R104, R27 ;  /* 0x0000001b68687220 */ /* 0x000fe20000410000 */
[----:B------:R-:W-:Y:S01]  /*7c20*/  LOP3.LUT R17, R2, R3, RZ, 0xc0, !PT ;  /* 0x0000000302117212 */ /* 0x000fe200078ec0ff */
[--C-:B------:R-:W-:Y:S01]  /*7c30*/  HSET2.LE.AND R2, R31, R30.reuse, PT ;  /* 0x0000001e1f027233 */ /* 0x100fe20003803000 */
[----:B------:R-:W-:Y:S01]  /*7c40*/  F2FP.BF16.PACK_AB R3, R202, R222 ;  /* 0x000000deca03723e */ /* 0x000fe200000010ff */
[----:B------:R-:W-:Y:S01]  /*7c50*/  FMUL.FTZ R105, R105, R27 ;  /* 0x0000001b69697220 */ /* 0x000fe20000410000 */
[----:B---3--:R-:W-:Y:S01]  /*7c60*/  MOV R31, R33 ;  /* 0x00000021001f7202 */ /* 0x008fe20000000f00 */
[-C--:B------:R-:W-:Y:S01]  /*7c70*/  FMUL.FTZ R106, R106, R26.reuse ;  /* 0x0000001a6a6a7220 */ /* 0x080fe20000410000 */
[----:B------:R-:W-:Y:S01]  /*7c80*/  LOP3.LUT R18, R2, R3, RZ, 0xc0, !PT ;  /* 0x0000000302127212 */ /* 0x000fe200078ec0ff */
[--C-:B------:R-:W-:Y:S01]  /*7c90*/  HSET2.LE.AND R2, R25, R30.reuse, PT ;  /* 0x0000001e19027233 */ /* 0x100fe20003803000 */
[----:B------:R-:W-:Y:S01]  /*7ca0*/  F2FP.BF16.PACK_AB R3, R203, R223 ;  /* 0x000000dfcb03723e */ /* 0x000fe200000010ff */
[----:B------:R-:W-:Y:S01]  /*7cb0*/  FMUL.FTZ R107, R107, R26 ;  /* 0x0000001a6b6b7220 */ /* 0x000fe20000410000 */
[----:B------:R-:W-:Y:S01]  /*7cc0*/  MOV R25, R32 ;  /* 0x0000002000197202 */ /* 0x000fe20000000f00 */
[----:B------:R-:W-:Y:S01]  /*7cd0*/  FMUL.FTZ R160, R160, R27 ;  /* 0x0000001ba0a07220 */ /* 0x000fe20000410000 */
[----:B------:R-:W-:Y:S01]  /*7ce0*/  LOP3.LUT R19, R2, R3, RZ, 0xc0, !PT ;  /* 0x0000000302137212 */ /* 0x000fe200078ec0ff */
[----:B------:R-:W-:Y:S01]  /*7cf0*/  HSET2.LE.AND R3, R24, R30, PT ;  /* 0x0000001e18037233 */ /* 0x000fe20003803000 */
[----:B------:R-:W-:Y:S01]  /*7d00*/  F2FP.BF16.PACK_AB R2, R31, R201 ;  /* 0x000000c91f02723e */ /* 0x000fe200000010ff */
[----:B------:R-:W1:Y:S01]  /*7d10*/  LDSM.16.MT88.4 R32, [R207+0xa000] ;  /* 0x00a00000cf20783b */ /* 0x000e620000004200 */
[----:B------:R-:W-:-:S02]  /*7d20*/  FMUL.FTZ R161, R161, R27 ;  /* 0x0000001ba1a17220 */ /* 0x000fc40000410000 */
[----:B------:R-:W-:Y:S01]  /*7d30*/  LOP3.LUT R7, R3, R2, RZ, 0xc0, !PT ;  /* 0x0000000203077212 */ /* 0x000fe200078ec0ff */
[-C--:B--2---:R-:W-:Y:S01]  /*7d40*/  HMMA.16816.F32.BF16 R140, R16, R20.reuse, R140 ;  /* 0x00000014108c723c */ /* 0x084fe2000004188c */
[----:B------:R-:W-:Y:S02]  /*7d50*/  FFMA.FTZ R2, R191, c[0x0][0x23c], -R0 ;  /* 0x00008f00bf027a23 */ /* 0x000fe40000010800 */
        /* <DEDUP_REMOVED lines=11> */
[----:B--2---:R-:W-:-:S02]  /*7e10*/  FFMA.FTZ R2, R188, c[0x0][0x23c], -R0 ;  /* 0x00008f00bc027a23 */ /* 0x004fc40000010800 */
[-C--:B------:R-:W-:Y:S01]  /*7e20*/  FMUL.FTZ R128, R128, R27.reuse ;  /* 0x0000001b80807220 */ /* 0x080fe20000410000 */
[C---:B------:R-:W-:Y:S01]  /*7e30*/  HMMA.16816.F32.BF16 R244, R16.reuse, R22, R152 ;  /* 0x0000001610f4723c */ /* 0x040fe20000041898 */
[----:B------:R-:W2:Y:S01]  /*7e40*/  LDSM.16.MT88.4 R20, [R210+0xa000] ;  /* 0x00a00000d214783b */ /* 0x000ea20000004200 */
[----:B------:R3:W-:Y:S01]  /*7e50*/  MUFU.EX2 R188, R2 ;  /* 0x0000000200bc7308 */ /* 0x0007e20000000800 */
[----:B------:R-:W-:Y:S02]  /*7e60*/  FMUL.FTZ R129, R129, R27 ;  /* 0x0000001b81817220 */ /* 0x000fe40000410000 */
[-C--:B------:R-:W-:Y:S02]  /*7e70*/  FMUL.FTZ R126, R126, R26.reuse ;  /* 0x0000001a7e7e7220 */ /* 0x080fe40000410000 */
[----:B------:R-:W-:Y:S01]  /*7e80*/  MOV R155, R203 ;  /* 0x000000cb009b7202 */ /* 0x000fe20000000f00 */
[----:B------:R-:W-:Y:S01]  /*7e90*/  FMUL.FTZ R127, R127, R26 ;  /* 0x0000001a7f7f7220 */ /* 0x000fe20000410000 */
[----:B------:R-:W-:Y:S01]  /*7ea0*/  MOV R154, R202 ;  /* 0x000000ca009a7202 */ /* 0x000fe20000000f00 */
[----:B------:R-:W-:Y:S01]  /*7eb0*/  FMUL.FTZ R130, R130, R26 ;  /* 0x0000001a82827220 */ /* 0x000fe20000410000 */
[----:B------:R-:W-:Y:S01]  /*7ec0*/  MOV R153, R201 ;  /* 0x000000c900997202 */ /* 0x000fe20000000f00 */
[----:B-1----:R-:W-:Y:S01]  /*7ed0*/  HMMA.16816.F32.BF16 R228, R16, R34, R48 ;  /* 0x0000002210e4723c */ /* 0x002fe20000041830 */
[----:B------:R-:W-:Y:S01]  /*7ee0*/  MOV R152, R200 ;  /* 0x000000c800987202 */ /* 0x000fe20000000f00 */
[----:B------:R-:W-:-:S02]  /*7ef0*/  FMUL.FTZ R131, R131, R26 ;  /* 0x0000001a83837220 */ /* 0x000fc40000410000 */
[----:B------:R-:W-:Y:S02]  /*7f00*/  FMUL.FTZ R84, R84, R29 ;  /* 0x0000001d54547220 */ /* 0x000fe40000410000 */
[--C-:B---3--:R-:W-:Y:S01]  /*7f10*/  FFMA.FTZ R2, R187, c[0x0][0x23c], -R0.reuse ;  /* 0x00008f00bb027a23 */ /* 0x108fe20000010800 */
[----:B------:R-:W-:Y:S01]  /*7f20*/  MOV R51, R223 ;  /* 0x000000df00337202 */ /* 0x000fe20000000f00 */
[----:B------:R-:W-:Y:S01]  /*7f30*/  HMMA.16816.F32.BF16 R236, R16, R32, R36 ;  /* 0x0000002010ec723c */ /* 0x000fe20000041824 */
[----:B------:R-:W-:Y:S01]  /*7f40*/  MOV R50, R222 ;  /* 0x000000de00327202 */ /* 0x000fe20000000f00 */
[----:B------:R-:W1:Y:S01]  /*7f50*/  LDSM.16.MT88.4 R36, [R209+0xa000] ;  /* 0x00a00000d124783b */ /* 0x000e620000004200 */
[----:B------:R-:W-:Y:S01]  /*7f60*/  MOV R49, R221 ;  /* 0x000000dd00317202 */ /* 0x000fe20000000f00 */
[----:B------:R-:W-:Y:S01]  /*7f70*/  FFMA.FTZ R0, R180, c[0x0][0x23c], -R0 ;  /* 0x00008f00b4007a23 */ /* 0x000fe20000010800 */
[----:B------:R-:W-:Y:S01]  /*7f80*/  MOV R48, R220 ;  /* 0x000000dc00307202 */ /* 0x000fe20000000f00 */
[----:B------:R-:W-:-:S02]  /*7f90*/  FMUL.FTZ R85, R85, R29 ;  /* 0x0000001d55557220 */ /* 0x000fc40000410000 */
[C---:B------:R-:W-:Y:S01]  /*7fa0*/  HMMA.16816.F32.BF16 R232, R4.reuse, R32, R40 ;  /* 0x0000002004e8723c */ /* 0x040fe20000041828 */
[----:B------:R-:W-:Y:S01]  /*7fb0*/  LDSM.16.MT88.4 R40, [R210+0xb000] ;  /* 0x00b00000d228783b */ /* 0x000fe20000004200 */
[----:B------:R3:W-:Y:S01]  /*7fc0*/  MUFU.EX2 R187, R0 ;  /* 0x0000000000bb7308 */ /* 0x0007e20000000800 */
[-C--:B------:R-:W-:Y:S02]  /*7fd0*/  FMUL.FTZ R86, R86, R28.reuse ;  /* 0x0000001c56567220 */ /* 0x080fe40000410000 */
[----:B------:R-:W-:Y:S02]  /*7fe0*/  FMUL.FTZ R87, R87, R28 ;  /* 0x0000001c57577220 */ /* 0x000fe40000410000 */
[-C--:B------:R-:W-:Y:S01]  /*7ff0*/  FMUL.FTZ R68, R68, R29.reuse ;  /* 0x0000001d44447220 */ /* 0x080fe20000410000 */
[----:B------:R-:W-:Y:S01]  /*8000*/  HMMA.16816.F32.BF16 R200, R4, R34, R44 ;  /* 0x0000002204c8723c */ /* 0x000fe2000004182c */
[----:B------:R-:W4:Y:S01]  /*8010*/  LDSM.16.MT88.4 R32, [R207+0xb000] ;  /* 0x00b00000cf20783b */ /* 0x000f220000004200 */
[----:B------:R-:W-:-:S02]  /*8020*/  FMUL.FTZ R69, R69, R29 ;  /* 0x0000001d45457220 */ /* 0x000fc40000410000 */
[-C--:B------:R-:W-:Y:S01]  /*8030*/  FMUL.FTZ R70, R70, R28.reuse ;  /* 0x0000001c46467220 */ /* 0x080fe20000410000 */
[----:B------:R-:W-:Y:S01]  /*8040*/  LDSM.16.MT88.4 R44, [R209+0xb000] ;  /* 0x00b00000d12c783b */ /* 0x000fe20000004200 */
[-C--:B------:R-:W-:Y:S02]  /*8050*/  FMUL.FTZ R71, R71, R28.reuse ;  /* 0x0000001c47477220 */ /* 0x080fe40000410000 */
[-C--:B--2---:R-:W-:Y:S01]  /*8060*/  HMMA.16816.F32.BF16 R240, R16, R20.reuse, R52 ;  /* 0x0000001410f0723c */ /* 0x084fe20000041834 */
[-C--:B------:R-:W-:Y:S02]  /*8070*/  FMUL.FTZ R96, R96, R29.reuse ;  /* 0x0000001d60607220 */ /* 0x080fe40000410000 */
[----:B---3--:R-:W-:Y:S02]  /*8080*/  FFMA.FTZ R0, R192, c[0x0][0x23c], -R8 ;  /* 0x00008f00c0007a23 */ /* 0x008fe40000010808 */
[----:B------:R-:W-:Y:S02]  /*8090*/  FMUL.FTZ R97, R97, R29 ;  /* 0x0000001d61617220 */ /* 0x000fe40000410000 */
[----:B------:R2:W-:Y:S01]  /*80a0*/  MUFU.EX2 R181, R0 ;  /* 0x0000000000b57308 */ /* 0x0005e20000000800 */
        /* <DEDUP_REMOVED lines=10> */
[----:B------:R-:W-:Y:S01]  /*8150*/  HMMA.16816.F32.BF16 R220, R16, R22, R64 ;  /* 0x0000001610dc723c */ /* 0x000fe20000041840 */
[----:B------:R-:W2:Y:S01]  /*8160*/  LDSM.16.MT88.4 R20, [R205+0xb000] ;  /* 0x00b00000cd14783b */ /* 0x000ea20000004200 */
[----:B------:R-:W-:Y:S01]  /*8170*/  FMUL.FTZ R109, R109, R29 ;  /* 0x0000001d6d6d7220 */ /* 0x000fe20000410000 */
[----:B------:R3:W-:Y:S01]  /*8180*/  MUFU.EX2 R183, R0 ;  /* 0x0000000000b77308 */ /* 0x0007e20000000800 */
[-C--:B------:R-:W-:Y:S02]  /*8190*/  FMUL.FTZ R110, R110, R28.reuse ;  /* 0x0000001c6e6e7220 */ /* 0x080fe40000410000 */
[----:B------:R-:W-:Y:S01]  /*81a0*/  FMUL.FTZ R111, R111, R28 ;  /* 0x0000001c6f6f7220 */ /* 0x000fe20000410000 */
[----:B------:R-:W-:Y:S01]  /*81b0*/  MOV R65, R199 ;  /* 0x000000c700417202 */ /* 0x000fe20000000f00 */
[C---:B-1----:R-:W-:Y:S01]  /*81c0*/  HMMA.16816.F32.BF16 R72, R4.reuse, R36, R72 ;  /* 0x000000240448723c */ /* 0x042fe20000041848 */
[-C--:B------:R-:W-:Y:S01]  /*81d0*/  FMUL.FTZ R80, R80, R29.reuse ;  /* 0x0000001d50507220 */ /* 0x080fe20000410000 */
[----:B------:R-:W-:Y:S01]  /*81e0*/  MOV R64, R132 ;  /* 0x0000008400407202 */ /* 0x000fe20000000f00 */
[----:B------:R1:W-:Y:S01]  /*81f0*/  MUFU.EX2 R199, R2 ;  /* 0x0000000200c77308 */ /* 0x0003e20000000800 */
[----:B------:R-:W-:Y:S01]  /*8200*/  FMUL.FTZ R81, R81, R29 ;  /* 0x0000001d51517220 */ /* 0x000fe20000410000 */
[----:B------:R-:W-:Y:S01]  /*8210*/  MOV R66, R179 ;  /* 0x000000b300427202 */ /* 0x000fe20000000f00 */
[----:B------:R-:W-:Y:S01]  /*8220*/  FMUL.FTZ R82, R82, R28 ;  /* 0x0000001c52527220 */ /* 0x000fe20000410000 */
[----:B------:R-:W-:Y:S01]  /*8230*/  MOV R67, R178 ;  /* 0x000000b200437202 */ /* 0x000fe20000000f00 */
[----:B------:R-:W-:Y:S01]  /*8240*/  HMMA.16816.F32.BF16 R76, R4, R38, R76 ;  /* 0x00000026044c723c */ /* 0x000fe2000004184c */
[----:B------:R-:W-:-:S02]  /*8250*/  FMUL.FTZ R83, R83, R28 ;  /* 0x0000001c53537220 */ /* 0x000fc40000410000 */
[----:B---3--:R-:W-:Y:S02]  /*8260*/  FFMA.FTZ R0, R189, c[0x0][0x23c], -R8 ;  /* 0x00008f00bd007a23 */ /* 0x008fe40000010808 */
[-C--:B------:R-:W-:Y:S02]  /*8270*/  FMUL.FTZ R112, R112, R29.reuse ;  /* 0x0000001d70707220 */ /* 0x080fe40000410000 */
[----:B------:R3:W-:Y:S01]  /*8280*/  MUFU.EX2 R185, R0 ;  /* 0x0000000000b97308 */ /* 0x0007e20000000800 */
[----:B----4-:R-:W-:Y:S01]  /*8290*/  HMMA.16816.F32.BF16 R156, R4, R32, R156 ;  /* 0x00000020049c723c */ /* 0x010fe2000004189c */
[----:B------:R-:W-:Y:S02]  /*82a0*/  FMUL.FTZ R113, R113, R29 ;  /* 0x0000001d71717220 */ /* 0x000fe40000410000 */
[----:B-1----:R-:W-:-:S04]  /*82b0*/  IMAD.WIDE.U32 R2, R172, -0x2daee0ad, RZ ;  /* 0xd2511f53ac027825 */ /* 0x002fc800078e00ff */
[-C--:B------:R-:W-:Y:S01]  /*82c0*/  FMUL.FTZ R114, R114, R28.reuse ;  /* 0x0000001c72727220 */ /* 0x080fe20000410000 */
[C---:B------:R-:W-:Y:S01]  /*82d0*/  HMMA.16816.F32.BF16 R104, R4.reuse, R34, R104 ;  /* 0x000000220468723c */ /* 0x040fe20000041868 */
[--C-:B------:R-:W-:Y:S01]  /*82e0*/  SHF.R.U32.HI R15, RZ, 0x10, R2.reuse ;  /* 0x00000010ff0f7819 */ /* 0x100fe20000011602 */
[----:B------:R-:W-:Y:S01]  /*82f0*/  FMUL.FTZ R115, R115, R28 ;  /* 0x0000001c73737220 */ /* 0x000fe20000410000 */
[----:B------:R-:W-:Y:S01]  /*8300*/  SHF.R.U32.HI R24, RZ, 0x18, R2 ;  /* 0x00000018ff187819 */ /* 0x000fe20000011602 */
[-C--:B------:R-:W-:Y:S02]  /*8310*/  FMUL.FTZ R120, R120, R29.reuse ;  /* 0x0000001d78787220 */ /* 0x080fe40000410000 */
[----:B------:R-:W-:Y:S02]  /*8320*/  FMUL.FTZ R121, R121, R29 ;  /* 0x0000001d79797220 */ /* 0x000fe40000410000 */
[----:B---3--:R-:W-:Y:S01]  /*8330*/  FFMA.FTZ R0, R182, c[0x0][0x23c], -R8 ;  /* 0x00008f00b6007a23 */ /* 0x008fe20000010808 */
[----:B--2---:R-:W-:Y:S01]  /*8340*/  HMMA.16816.F32.BF16 R88, R4, R20, R88 ;  /* 0x000000140458723c */ /* 0x004fe20000041858 */
[----:B------:R-:W-:-:S02]  /*8350*/  FFMA.FTZ R8, R198, c[0x0][0x23c], -R14 ;  /* 0x00008f00c6087a23 */ /* 0x000fc4000001080e */
[----:B------:R1:W-:Y:S01]  /*8360*/  MUFU.EX2 R180, R0 ;  /* 0x0000000000b47308 */ /* 0x0003e20000000800 */
[-C--:B------:R-:W-:Y:S02]  /*8370*/  FMUL.FTZ R122, R122, R28.reuse ;  /* 0x0000001c7a7a7220 */ /* 0x080fe40000410000 */
[-C--:B------:R-:W-:Y:S02]  /*8380*/  FMUL.FTZ R123, R123, R28.reuse ;  /* 0x0000001c7b7b7220 */ /* 0x080fe40000410000 */
[----:B------:R-:W-:Y:S01]  /*8390*/  HMMA.16816.F32.BF16 R92, R4, R22, R92 ;  /* 0x00000016045c723c */ /* 0x000fe2000004185c */
[-C--:B------:R-:W-:Y:S02]  /*83a0*/  FMUL.FTZ R164, R164, R29.reuse ;  /* 0x0000001da4a47220 */ /* 0x080fe40000410000 */
[----:B------:R-:W-:Y:S02]  /*83b0*/  FMUL.FTZ R165, R165, R29 ;  /* 0x0000001da5a57220 */ /* 0x000fe40000410000 */
[----:B------:R-:W-:-:S02]  /*83c0*/  FMUL.FTZ R166, R166, R28 ;  /* 0x0000001ca6a67220 */ /* 0x000fc40000410000 */
[-C--:B------:R-:W-:Y:S01]  /*83d0*/  FMUL.FTZ R167, R167, R28.reuse ;  /* 0x0000001ca7a77220 */ /* 0x080fe20000410000 */
[C---:B------:R-:W-:Y:S01]  /*83e0*/  HMMA.16816.F32.BF16 R160, R4.reuse, R40, R160 ;  /* 0x0000002804a0723c */ /* 0x040fe200000418a0 */
[-C--:B------:R-:W-:Y:S02]  /*83f0*/  FMUL.FTZ R168, R168, R29.reuse ;  /* 0x0000001da8a87220 */ /* 0x080fe40000410000 */
[----:B-1----:R-:W-:Y:S02]  /*8400*/  FFMA.FTZ R0, R197, c[0x0][0x23c], -R13 ;  /* 0x00008f00c5007a23 */ /* 0x002fe4000001080d */
[----:B------:R-:W-:Y:S02]  /*8410*/  FMUL.FTZ R169, R169, R29 ;  /* 0x0000001da9a97220 */ /* 0x000fe40000410000 */
[----:B------:R1:W-:Y:S01]  /*8420*/  MUFU.EX2 R175, R0 ;  /* 0x0000000000af7308 */ /* 0x0003e20000000800 */
[----:B------:R-:W-:Y:S01]  /*8430*/  HMMA.16816.F32.BF16 R116, R4, R42, R116 ;  /* 0x0000002a0474723c */ /* 0x000fe20000041874 */
[----:B------:R-:W-:-:S02]  /*8440*/  FMUL.FTZ R170, R170, R28 ;  /* 0x0000001caaaa7220 */ /* 0x000fc40000410000 */
[----:B------:R-:W-:-:S05]  /*8450*/  FMUL.FTZ R171, R171, R28 ;  /* 0x0000001cabab7220 */ /* 0x000fca0000410000 */
[C---:B------:R-:W-:Y:S08]  /*8460*/  HMMA.16816.F32.BF16 R124, R4.reuse, R44, R124 ;  /* 0x0000002c047c723c */ /* 0x040ff0000004187c */
[----:B------:R-:W-:Y:S07]  /*8470*/  HMMA.16816.F32.BF16 R52, R4, R46, R128 ;  /* 0x0000002e0434723c */ /* 0x000fee0000041880 */
[----:B------:R-:W-:Y:S01]  /*8480*/  LOP3.LUT R4, R3, UR18, R174, 0x96, !PT ;  /* 0x0000001203047c12 */ /* 0x000fe2000f8e96ae */
[----:B------:R-:W-:Y:S01]  /*8490*/  HMMA.16816.F32.BF16 R84, R16, R20, R84 ;  /* 0x000000141054723c */ /* 0x000fe20000041854 */
[----:B------:R-:W-:Y:S01]  /*84a0*/  LOP3.LUT R6, R2, 0xffff, RZ, 0xc0, !PT ;  /* 0x0000ffff02067812 */ /* 0x000fe200078ec0ff */
[----:B------:R-:W-:Y:S01]  /*84b0*/  FFMA.FTZ R5, R195, c[0x0][0x23c], -R13 ;  /* 0x00008f00c3057a23 */ /* 0x000fe2000001080d */
[----:B------:R-:W-:-:S02]  /*84c0*/  MOV R130, R176 ;  /* 0x000000b000827202 */ /* 0x000fc40000000f00 */
[----:B------:R-:W-:Y:S01]  /*84d0*/  MOV R131, R177 ;  /* 0x000000b100837202 */ /* 0x000fe20000000f00 */
[----:B------:R2:W-:Y:S01]  /*84e0*/  MUFU.EX2 R174, R5 ;  /* 0x0000000500ae7308 */ /* 0x0005e20000000800 */
[----:B------:R-:W-:Y:S01]  /*84f0*/  LOP3.LUT R21, R2, 0xff, RZ, 0xc0, !PT ;  /* 0x000000ff02157812 */ /* 0x000fe200078ec0ff */
[----:B------:R-:W-:Y:S01]  /*8500*/  IMAD.WIDE.U32 R2, R173, -0x2daee0ad, RZ ;  /* 0xd2511f53ad027825 */ /* 0x000fe200078e00ff */
[----:B------:R-:W-:Y:S01]  /*8510*/  HMMA.16816.F32.BF16 R68, R16, R36, R68 ;  /* 0x000000241044723c */ /* 0x000fe20000041844 */
[----:B------:R-:W-:-:S03]  /*8520*/  MOV R129, R48 ;  /* 0x0000003000817202 */ /* 0x000fc60000000f00 */
[----:B-1----:R-:W-:Y:S02]  /*8530*/  LOP3.LUT R0, R3, UR18, R130, 0x96, !PT ;  /* 0x0000001203007c12 */ /* 0x002fe4000f8e9682 */
[----:B------:R-:W-:Y:S01]  /*8540*/  LOP3.LUT R7, R2, 0xffff, RZ, 0xc0, !PT ;  /* 0x0000ffff02077812 */ /* 0x000fe200078ec0ff */
[----:B------:R-:W-:Y:S01]  /*8550*/  FFMA.FTZ R3, R184, c[0x0][0x23c], -R13 ;  /* 0x00008f00b8037a23 */ /* 0x000fe2000001080d */
[----:B------:R-:W-:Y:S01]  /*8560*/  MOV R37, R138 ;  /* 0x0000008a00257202 */ /* 0x000fe20000000f00 */
[----:B------:R-:W-:Y:S01]  /*8570*/  HMMA.16816.F32.BF16 R100, R16, R32, R100 ;  /* 0x000000201064723c */ /* 0x000fe20000041864 */
[----:B------:R-:W-:Y:S01]  /*8580*/  SHF.R.U32.HI R20, RZ, 0x10, R2 ;  /* 0x00000010ff147819 */ /* 0x000fe20000011602 */
[----:B------:R-:W-:Y:S01]  /*8590*/  MUFU.EX2 R172, R3 ;  /* 0x0000000300ac7308 */ /* 0x000fe20000000800 */
[----:B------:R-:W-:Y:S02]  /*85a0*/  SHF.R.U32.HI R7, RZ, 0x8, R7 ;  /* 0x00000008ff077819 */ /* 0x000fe40000011607 */
[----:B--2---:R-:W-:-:S02]  /*85b0*/  SHF.R.U32.HI R5, RZ, 0x8, R6 ;  /* 0x00000008ff057819 */ /* 0x004fc40000011606 */
[----:B------:R-:W-:Y:S01]  /*85c0*/  LOP3.LUT R6, R20, 0xff, RZ, 0xc0, !PT ;  /* 0x000000ff14067812 */ /* 0x000fe200078ec0ff */
[C---:B------:R-:W-:Y:S01]  /*85d0*/  HMMA.16816.F32.BF16 R136, R16.reuse, R22, R96 ;  /* 0x000000161088723c */ /* 0x040fe20000041860 */
[----:B------:R-:W-:Y:S02]  /*85e0*/  PRMT R21, R21, 0x5410, R5 ;  /* 0x0000541015157816 */ /* 0x000fe40000000005 */
[----:B------:R-:W-:Y:S02]  /*85f0*/  LOP3.LUT R5, R15, 0xff, RZ, 0xc0, !PT ;  /* 0x000000ff0f057812 */ /* 0x000fe400078ec0ff */
[----:B------:R-:W-:Y:S02]  /*8600*/  MOV R36, R133 ;  /* 0x0000008500247202 */ /* 0x000fe40000000f00 */
[----:B------:R-:W-:Y:S01]  /*8610*/  LOP3.LUT R23, R2, 0xff, RZ, 0xc0, !PT ;  /* 0x000000ff02177812 */ /* 0x000fe200078ec0ff */
[C---:B------:R-:W-:Y:S01]  /*8620*/  HMMA.16816.F32.BF16 R132, R16.reuse, R34, R108 ;  /* 0x000000221084723c */ /* 0x040fe2000004186c */
[----:B------:R-:W-:Y:S01]  /*8630*/  SHF.R.U32.HI R22, RZ, 0x18, R2 ;  /* 0x00000018ff167819 */ /* 0x000fe20000011602 */
[----:B------:R-:W-:Y:S01]  /*8640*/  FFMA.FTZ R2, R194, c[0x0][0x23c], -R13 ;  /* 0x00008f00c2027a23 */ /* 0x000fe2000001080d */
[----:B------:R-:W-:Y:S01]  /*8650*/  MOV R96, R30 ;  /* 0x0000001e00607202 */ /* 0x000fe20000000f00 */
[--C-:B------:R-:W-:Y:S01]  /*8660*/  FFMA.FTZ R30, R186, c[0x0][0x23c], -R14.reuse ;  /* 0x00008f00ba1e7a23 */ /* 0x100fe2000001080e */
[----:B------:R-:W-:Y:S01]  /*8670*/  MOV R98, R25 ;  /* 0x0000001900627202 */ /* 0x000fe20000000f00 */
[----:B------:R1:W2:Y:S01]  /*8680*/  MUFU.EX2 R173, R2 ;  /* 0x0000000200ad7308 */ /* 0x0002a20000000800 */
[----:B------:R-:W-:Y:S01]  /*8690*/  MOV R97, R31 ;  /* 0x0000001f00617202 */ /* 0x000fe20000000f00 */
[----:B------:R-:W-:Y:S01]  /*86a0*/  FFMA.FTZ R31, R196, c[0x0][0x23c], -R14 ;  /* 0x00008f00c41f7a23 */ /* 0x000fe2000001080e */
[----:B------:R-:W-:Y:S01]  /*86b0*/  PRMT R20, R5, 0x5410, R24 ;  /* 0x0000541005147816 */ /* 0x000fe20000000018 */
[----:B------:R-:W-:Y:S01]  /*86c0*/  FFMA.FTZ R25, R193, c[0x0][0x23c], -R14 ;  /* 0x00008f00c1197a23 */ /* 0x000fe2000001080e */
[----:B------:R-:W-:Y:S01]  /*86d0*/  PRMT R13, R6, 0x5410, R22 ;  /* 0x00005410060d7816 */ /* 0x000fe20000000016 */
[----:B------:R-:W-:Y:S01]  /*86e0*/  HMMA.16816.F32.BF16 R176, R16, R38, R80 ;  /* 0x0000002610b0723c */ /* 0x000fe20000041850 */
[----:B------:R-:W-:Y:S01]  /*86f0*/  PRMT R14, R23, 0x5410, R7 ;  /* 0x00005410170e7816 */ /* 0x000fe20000000007 */
[----:B------:R3:W-:Y:S01]  /*8700*/  MUFU.EX2 R22, R8 ;  /* 0x0000000800167308 */ /* 0x0007e20000000800 */
[--C-:B------:R-:W-:Y:S01]  /*8710*/  SHF.R.U32.HI R5, RZ, 0x10, R4.reuse ;  /* 0x00000010ff057819 */ /* 0x100fe20000011604 */
[----:B------:R-:W4:Y:S01]  /*8720*/  LDSM.16.MT88.4 R108, [R207+0xb800] ;  /* 0x00b80000cf6c783b */ /* 0x000f220000004200 */
[----:B------:R-:W-:-:S02]  /*8730*/  SHF.R.U32.HI R7, RZ, 0x18, R4 ;  /* 0x00000018ff077819 */ /* 0x000fc40000011604 */
[----:B------:R-:W-:Y:S01]  /*8740*/  SHF.R.U32.HI R6, RZ, 0x18, R0 ;  /* 0x00000018ff067819 */ /* 0x000fe20000011600 */
[C---:B------:R-:W-:Y:S01]  /*8750*/  HMMA.16816.F32.BF16 R112, R16.reuse, R40, R112 ;  /* 0x000000281070723c */ /* 0x040fe20000041870 */
[----:B------:R-:W-:Y:S01]  /*8760*/  LOP3.LUT R5, R5, 0xff, RZ, 0xc0, !PT ;  /* 0x000000ff05057812 */ /* 0x000fe200078ec0ff */
[----:B------:R-:W-:Y:S01]  /*8770*/  MUFU.EX2 R25, R25 ;  /* 0x0000001900197308 */ /* 0x000fe20000000800 */
[C---:B-1----:R-:W-:Y:S02]  /*8780*/  LOP3.LUT R2, R4.reuse, 0xffff, RZ, 0xc0, !PT ;  /* 0x0000ffff04027812 */ /* 0x042fe400078ec0ff */
[----:B------:R-:W-:Y:S02]  /*8790*/  PRMT R7, R5, 0x5410, R7 ;  /* 0x0000541005077816 */ /* 0x000fe40000000007 */
[----:B------:R-:W-:Y:S01]  /*87a0*/  SHF.R.U32.HI R3, RZ, 0x8, R2 ;  /* 0x00000008ff037819 */ /* 0x000fe20000011602 */
[----:B------:R-:W-:Y:S01]  /*87b0*/  HMMA.16816.F32.BF16 R32, R16, R42, R120 ;  /* 0x0000002a1020723c */ /* 0x000fe20000041878 */
[----:B------:R-:W-:Y:S01]  /*87c0*/  LOP3.LUT R2, R4, 0xff, RZ, 0xc0, !PT ;  /* 0x000000ff04027812 */ /* 0x000fe200078ec0ff */
[----:B------:R-:W1:Y:S01]  /*87d0*/  MUFU.EX2 R30, R30 ;  /* 0x0000001e001e7308 */ /* 0x000e620000000800 */
[----:B---3--:R-:W-:Y:S01]  /*87e0*/  LOP3.LUT R8, R0, 0xff, RZ, 0xc0, !PT ;  /* 0x000000ff00087812 */ /* 0x008fe200078ec0ff */
[----:B------:R-:W3:Y:S01]  /*87f0*/  LDSM.16.MT88.4 R120, [R210+0xb800] ;  /* 0x00b80000d278783b */ /* 0x000ee20000004200 */
[----:B------:R-:W-:-:S02]  /*8800*/  PRMT R15, R2, 0x5410, R3 ;  /* 0x00005410020f7816 */ /* 0x000fc40000000003 */
[----:B------:R-:W-:Y:S01]  /*8810*/  LOP3.LUT R2, R0, 0xffff, RZ, 0xc0, !PT ;  /* 0x0000ffff00027812 */ /* 0x000fe200078ec0ff */
[C---:B------:R-:W-:Y:S01]  /*8820*/  HMMA.16816.F32.BF16 R164, R16.reuse, R44, R164 ;  /* 0x0000002c10a4723c */ /* 0x040fe200000418a4 */
[----:B------:R-:W-:Y:S01]  /*8830*/  SHF.R.U32.HI R3, RZ, 0x10, R0 ;  /* 0x00000010ff037819 */ /* 0x000fe20000011600 */
[--C-:B------:R-:W-:Y:S01]  /*8840*/  HSET2.LE.AND R0, R21, R96.reuse, PT ;  /* 0x0000006015007233 */ /* 0x100fe20003803000 */
[----:B------:R-:W-:Y:S01]  /*8850*/  SHF.R.U32.HI R4, RZ, 0x8, R2 ;  /* 0x00000008ff047819 */ /* 0x000fe20000011602 */
[----:B------:R-:W5:Y:S01]  /*8860*/  MUFU.EX2 R31, R31 ;  /* 0x0000001f001f7308 */ /* 0x000f620000000800 */
[----:B--2---:R-:W-:Y:S02]  /*8870*/  F2FP.BF16.PACK_AB R2, R172, R173 ;  /* 0x000000adac02723e */ /* 0x004fe400000010ff */
[----:B------:R-:W-:Y:S01]  /*8880*/  LOP3.LUT R3, R3, 0xff, RZ, 0xc0, !PT ;  /* 0x000000ff03037812 */ /* 0x000fe200078ec0ff */
[----:B------:R-:W-:Y:S01]  /*8890*/  HMMA.16816.F32.BF16 R16, R16, R46, R168 ;  /* 0x0000002e1010723c */ /* 0x000fe200000418a8 */
[----:B------:R-:W-:Y:S01]  /*88a0*/  LOP3.LUT R130, R0, R2, RZ, 0xc0, !PT ;  /* 0x0000000200827212 */ /* 0x000fe200078ec0ff */
[--C-:B------:R-:W-:Y:S01]  /*88b0*/  HSET2.LE.AND R0, R13, R96.reuse, PT ;  /* 0x000000600d007233 */ /* 0x100fe20003803000 */
[----:B------:R-:W-:Y:S01]  /*88c0*/  PRMT R6, R3, 0x5410, R6 ;  /* 0x0000541003067816 */ /* 0x000fe20000000006 */
[----:B------:R-:W-:Y:S01]  /*88d0*/  HSET2.LE.AND R2, R14, R96, PT ;  /* 0x000000600e027233 */ /* 0x000fe20003803000 */
[----:B------:R-:W-:-:S02]  /*88e0*/  PRMT R5, R8, 0x5410, R4 ;  /* 0x0000541008057816 */ /* 0x000fc40000000004 */
[----:B------:R-:W-:Y:S02]  /*88f0*/  F2FP.BF16.PACK_AB R3, R180, R185 ;  /* 0x000000b9b403723e */ /* 0x000fe400000010ff */
[----:B------:R-:W-:Y:S02]  /*8900*/  F2FP.BF16.PACK_AB R4, R187, R199 ;  /* 0x000000c7bb04723e */ /* 0x000fe400000010ff */
[----:B------:R-:W-:Y:S01]  /*8910*/  LOP3.LUT R171, R0, R3, RZ, 0xc0, !PT ;  /* 0x0000000300ab7212 */ /* 0x000fe200078ec0ff */
[--C-:B------:R-:W-:Y:S01]  /*8920*/  HSET2.LE.AND R0, R6, R96.reuse, PT ;  /* 0x0000006006007233 */ /* 0x100fe20003803000 */
[----:B------:R-:W-:Y:S01]  /*8930*/  LOP3.LUT R170, R2, R4, RZ, 0xc0, !PT ;  /* 0x0000000402aa7212 */ /* 0x000fe200078ec0ff */
[----:B------:R-:W-:Y:S01]  /*8940*/  HSET2.LE.AND R2, R5, R96, PT ;  /* 0x0000006005027233 */ /* 0x000fe20003803000 */
[----:B------:R-:W-:Y:S02]  /*8950*/  F2FP.BF16.PACK_AB R4, R183, R181 ;  /* 0x000000b5b704723e */ /* 0x000fe400000010ff */
[----:B------:R-:W-:-:S02]  /*8960*/  F2FP.BF16.PACK_AB R3, R188, R191 ;  /* 0x000000bfbc03723e */ /* 0x000fc400000010ff */
[----:B------:R-:W-:Y:S01]  /*8970*/  LOP3.LUT R169, R0, R4, RZ, 0xc0, !PT ;  /* 0x0000000400a97212 */ /* 0x000fe200078ec0ff */
[--C-:B------:R-:W-:Y:S01]  /*8980*/  HSET2.LE.AND R0, R20, R96.reuse, PT ;  /* 0x0000006014007233 */ /* 0x100fe20003803000 */
[----:B------:R-:W-:Y:S01]  /*8990*/  LOP3.LUT R168, R2, R3, RZ, 0xc0, !PT ;  /* 0x0000000302a87212 */ /* 0x000fe200078ec0ff */
[--C-:B------:R-:W-:Y:S01]  /*89a0*/  HSET2.LE.AND R3, R15, R96.reuse, PT ;  /* 0x000000600f037233 */ /* 0x100fe20003803000 */
[----:B-1----:R-:W-:Y:S02]  /*89b0*/  F2FP.BF16.PACK_AB R2, R30, R25 ;  /* 0x000000191e02723e */ /* 0x002fe400000010ff */
[----:B------:R-:W-:Y:S02]  /*89c0*/  F2FP.BF16.PACK_AB R4, R174, R175 ;  /* 0x000000afae04723e */ /* 0x000fe400000010ff */
[----:B------:R-:W-:Y:S01]  /*89d0*/  LOP3.LUT R131, R0, R2, RZ, 0xc0, !PT ;  /* 0x0000000200837212 */ /* 0x000fe200078ec0ff */
[----:B------:R-:W-:Y:S01]  /*89e0*/  HSET2.LE.AND R0, R7, R96, PT ;  /* 0x0000006007007233 */ /* 0x000fe20003803000 */
[----:B------:R-:W-:Y:S01]  /*89f0*/  LOP3.LUT R128, R3, R4, RZ, 0xc0, !PT ;  /* 0x0000000403807212 */ /* 0x000fe200078ec0ff */
[----:B----4-:R-:W-:Y:S01]  /*8a00*/  HMMA.16816.F32.BF16 R100, R168, R108, R100 ;  /* 0x0000006ca864723c */ /* 0x010fe20000041864 */
[----:B------:R-:W1:Y:S01]  /*8a10*/  LDSM.16.MT88.4 R4, [R209+0xb800] ;  /* 0x00b80000d104783b */ /* 0x000e620000004200 */
[----:B------:R-:W-:-:S02]  /*8a20*/  MOV R83, R49 ;  /* 0x0000003100537202 */ /* 0x000fc40000000f00 */
[----:B------:R-:W-:Y:S02]  /*8a30*/  MOV R82, R50 ;  /* 0x0000003200527202 */ /* 0x000fe40000000f00 */
[----:B------:R-:W-:Y:S02]  /*8a40*/  MOV R81, R51 ;  /* 0x0000003300517202 */ /* 0x000fe40000000f00 */
[----:B------:R-:W-:Y:S01]  /*8a50*/  MOV R80, R152 ;  /* 0x0000009800507202 */ /* 0x000fe20000000f00 */
[----:B------:R-:W-:Y:S01]  /*8a60*/  LDSM.16.MT88.4 R48, [R207+0xa800] ;  /* 0x00a80000cf30783b */ /* 0x000fe20000004200 */
[----:B------:R-:W-:Y:S01]  /*8a70*/  MOV R99, R155 ;  /* 0x0000009b00637202 */ /* 0x000fe20000000f00 */
[----:B---3--:R-:W-:Y:S01]  /*8a80*/  HMMA.16816.F32.BF16 R112, R168, R120, R112 ;  /* 0x00000078a870723c */ /* 0x008fe20000041870 */
[----:B------:R-:W-:Y:S02]  /*8a90*/  MOV R39, R153 ;  /* 0x0000009900277202 */ /* 0x000fe40000000f00 */
[----:B------:R-:W-:-:S02]  /*8aa0*/  MOV R38, R154 ;  /* 0x0000009a00267202 */ /* 0x000fc40000000f00 */
[----:B------:R-:W-:Y:S01]  /*8ab0*/  MOV R192, R97 ;  /* 0x0000006100c07202 */ /* 0x000fe20000000f00 */
[----:B------:R-:W2:Y:S01]  /*8ac0*/  LDSM.16.MT88.4 R152, [R205+0xa800] ;  /* 0x00a80000cd98783b */ /* 0x000ea20000004200 */
[----:B------:R-:W-:Y:S02]  /*8ad0*/  MOV R190, R98 ;  /* 0x0000006200be7202 */ /* 0x000fe40000000f00 */
[----:B------:R-:W-:Y:S02]  /*8ae0*/  MOV R189, R99 ;  /* 0x0000006300bd7202 */ /* 0x000fe40000000f00 */
[----:B------:R-:W-:Y:S01]  /*8af0*/  MOV R195, R80 ;  /* 0x0000005000c37202 */ /* 0x000fe20000000f00 */
[----:B------:R-:W-:Y:S01]  /*8b00*/  LDSM.16.MT88.4 R96, [R205+0xb800] ;  /* 0x00b80000cd60783b */ /* 0x000fe20000004200 */
[----:B------:R-:W-:Y:S02]  /*8b10*/  MOV R194, R81 ;  /* 0x0000005100c27202 */ /* 0x000fe40000000f00 */
[----:B------:R-:W-:-:S02]  /*8b20*/  MOV R184, R82 ;  /* 0x0000005200b87202 */ /* 0x000fc40000000f00 */
[----:B------:R-:W-:Y:S02]  /*8b30*/  MOV R198, R83 ;  /* 0x0000005300c67202 */ /* 0x000fe40000000f00 */
[----:B------:R-:W-:Y:S01]  /*8b40*/  MOV R24, R64 ;  /* 0x0000004000187202 */ /* 0x000fe20000000f00 */
[----:B------:R-:W-:Y:S01]  /*8b50*/  LDSM.16.MT88.4 R80, [R209+0xa800] ;  /* 0x00a80000d150783b */ /* 0x000fe20000004200 */
[----:B------:R-:W-:Y:S02]  /*8b60*/  MOV R23, R65 ;  /* 0x0000004100177202 */ /* 0x000fe40000000f00 */
[----:B------:R-:W-:Y:S02]  /*8b70*/  MOV R21, R66 ;  /* 0x0000004200157202 */ /* 0x000fe40000000f00 */
[----:B------:R-:W-:Y:S01]  /*8b80*/  MOV R8, R67 ;  /* 0x0000004300087202 */ /* 0x000fe20000000f00 */
[----:B------:R-:W-:Y:S01]  /*8b90*/  FFMA.FTZ R3, R251, R27, R23 ;  /* 0x0000001bfb037223 */ /* 0x000fe20000010017 */
[----:B------:R-:W3:Y:S01]  /*8ba0*/  LDSM.16.MT88.4 R64, [R210+0xa800] ;  /* 0x00a80000d240783b */ /* 0x000ee20000004200 */
[----:B-----5:R-:W-:-:S02]  /*8bb0*/  F2FP.BF16.PACK_AB R2, R31, R22 ;  /* 0x000000161f02723e */ /* 0x020fc400000010ff */
[----:B------:R-:W-:Y:S01]  /*8bc0*/  MOV R196, R129 ;  /* 0x0000008100c47202 */ /* 0x000fe20000000f00 */
[-C--:B-1----:R-:W-:Y:S01]  /*8bd0*/  HMMA.16816.F32.BF16 R164, R168, R4.reuse, R164 ;  /* 0x00000004a8a4723c */ /* 0x082fe200000418a4 */
[----:B------:R-:W-:Y:S02]  /*8be0*/  MOV R186, R37 ;  /* 0x0000002500ba7202 */ /* 0x000fe40000000f00 */
[----:B------:R-:W-:Y:S01]  /*8bf0*/  LOP3.LUT R129, R0, R2, RZ, 0xc0, !PT ;  /* 0x0000000200817212 */ /* 0x000fe200078ec0ff */
[----:B------:R-:W-:Y:S01]  /*8c00*/  FFMA.FTZ R0, R248, R29, R8 ;  /* 0x0000001df8007223 */ /* 0x000fe20000010008 */
[----:B------:R-:W-:Y:S01]  /*8c10*/  MOV R193, R36 ;  /* 0x0000002400c17202 */ /* 0x000fe20000000f00 */
[----:B------:R-:W-:Y:S01]  /*8c20*/  FFMA.FTZ R8, R249, R28, R21 ;  /* 0x0000001cf9087223 */ /* 0x000fe20000010015 */
[----:B------:R-:W-:Y:S01]  /*8c30*/  MOV R197, R39 ;  /* 0x0000002700c57202 */ /* 0x000fe20000000f00 */
[----:B------:R-:W-:Y:S01]  /*8c40*/  FFMA.FTZ R2, R250, R26, R24 ;  /* 0x0000001afa027223 */ /* 0x000fe20000010018 */
[----:B------:R-:W-:Y:S01]  /*8c50*/  MOV R182, R38 ;  /* 0x0000002600b67202 */ /* 0x000fe20000000f00 */
[----:B------:R-:W-:Y:S01]  /*8c60*/  FADD.FTZ R14, R186, R0 ;  /* 0x00000000ba0e7221 */ /* 0x000fe20000010000 */
[----:B------:R-:W-:Y:S01]  /*8c70*/  HMMA.16816.F32.BF16 R124, R128, R4, R124 ;  /* 0x00000004807c723c */ /* 0x000fe2000004187c */
[----:B------:R-:W-:-:S02]  /*8c80*/  FADD.FTZ R13, R193, R8 ;  /* 0x00000008c10d7221 */ /* 0x000fc40000010000 */
[----:B------:R-:W-:Y:S02]  /*8c90*/  FADD.FTZ R0, R196, R3 ;  /* 0x00000003c4007221 */ /* 0x000fe40000010000 */
[----:B------:R-:W-:Y:S02]  /*8ca0*/  FADD.FTZ R8, R198, R2 ;  /* 0x00000002c6087221 */ /* 0x000fe40000010000 */
[----:B------:R-:W-:Y:S01]  /*8cb0*/  FADD.FTZ R3, R184, R14 ;  /* 0x0000000eb8037221 */ /* 0x000fe20000010000 */
[----:B--2---:R-:W-:Y:S01]  /*8cc0*/  HMMA.16816.F32.BF16 R144, R128, R152, R144 ;  /* 0x000000988090723c */ /* 0x004fe20000041890 */
        /* <DEDUP_REMOVED lines=19> */
[C---:B---3--:R-:W-:Y:S01]  /*8e00*/  HMMA.16816.F32.BF16 R56, R128.reuse, R64, R56 ;  /* 0x000000408038723c */ /* 0x048fe20000041838 */
[----:B------:R-:W-:Y:S02]  /*8e10*/  FADD.FTZ R3, R185, R2 ;  /* 0x00000002b9037221 */ /* 0x000fe40000010000 */
[----:B------:R-:W-:Y:S02]  /*8e20*/  FADD.FTZ R2, R173, R0 ;  /* 0x00000000ad027221 */ /* 0x000fe40000010000 */
[----:B------:R-:W-:Y:S02]  /*8e30*/  FADD.FTZ R0, R25, R4 ;  /* 0x0000000419007221 */ /* 0x000fe40000010000 */
[----:B------:R-:W-:Y:S01]  /*8e40*/  FADD.FTZ R251, R172, R2 ;  /* 0x00000002acfb7221 */ /* 0x000fe20000010000 */
[----:B------:R-:W-:Y:S01]  /*8e50*/  HMMA.16816.F32.BF16 R60, R128, R66, R60 ;  /* 0x00000042803c723c */ /* 0x000fe2000004183c */
[----:B------:R-:W-:Y:S01]  /*8e60*/  FADD.FTZ R248, R187, R5 ;  /* 0x00000005bbf87221 */ /* 0x000fe20000010000 */
[----:B------:R-:W-:Y:S01]  /*8e70*/  MOV R2, R224 ;  /* 0x000000e000027202 */ /* 0x000fe20000000f00 */
[----:B------:R-:W-:-:S02]  /*8e80*/  FADD.FTZ R249, R180, R3 ;  /* 0x00000003b4f97221 */ /* 0x000fc40000010000 */
        /* <DEDUP_REMOVED lines=69> */
[C---:B------:R-:W-:Y:S01]  /*92e0*/  IADD3 R2, R0.reuse, 0x1, RZ ;  /* 0x0000000100027810 */ /* 0x040fe20007ffe0ff */
[----:B------:R-:W-:Y:S01]  /*92f0*/  @P3 STS.128 [R219+0xa800], RZ ;  /* 0x00a800ffdb003388 */ /* 0x000fe20000000c00 */
[----:B------:R-:W-:Y:S02]  /*9300*/  IADD3 R3, R0, 0x8, RZ ;  /* 0x0000000800037810 */ /* 0x000fe40007ffe0ff */
[CC--:B------:R-:W-:Y:S01]  /*9310*/  ISETP.GE.AND P4, PT, R2.reuse, R9.reuse, PT ;  /* 0x000000090200720c */ /* 0x0c0fe20003f86270 */
[----:B------:R-:W-:Y:S01]  /*9320*/  @!PT LDS RZ, [RZ] ;  /* 0x00000000fffff984 */ /* 0x000fe20000000800 */
[----:B------:R-:W-:Y:S01]  /*9330*/  @!PT LDS RZ, [RZ] ;  /* 0x00000000fffff984 */ /* 0x000fe20000000800 */
[----:B------:R-:W-:Y:S01]  /*9340*/  @!PT LDS RZ, [RZ] ;  /* 0x00000000fffff984 */ /* 0x000fe20000000800 */
[----:B------:R3:W-:Y:S01]  /*9350*/  @!P3 LDGSTS.E.BYPASS.LTC128B.128 [R219+0xa800], [R14.64] ;  /* 0x0a8000000edbbfae */ /* 0x0007e2000b901d5c */
[C---:B------:R-:W-:Y:S02]  /*9360*/  ISETP.GE.AND P1, PT, R2.reuse, R10, PT ;  /* 0x0000000a0200720c */ /* 0x040fe40003f26270 */
[----:B------:R-:W-:Y:S01]  /*9370*/  ISETP.GE.AND P0, PT, R2, R12, PT ;  /* 0x0000000c0200720c */ /* 0x000fe20003f06270 */
[----:B------:R-:W-:Y:S01]  /*9380*/  @P2 STS.128 [R219+0xb800], RZ ;  /* 0x00b800ffdb002388 */ /* 0x000fe20000000c00 */
[----:B------:R-:W-:-:S02]  /*9390*/  ISETP.GE.AND P5, PT, R3, R9, PT ;  /* 0x000000090300720c */ /* 0x000fc40003fa6270 */
[----:B------:R-:W-:Y:S01]  /*93a0*/  ISETP.GE.AND P6, PT, R2, R11, PT ;  /* 0x0000000b0200720c */ /* 0x000fe20003fc6270 */
[----:B------:R-:W-:Y:S01]  /*93b0*/  @!PT LDS RZ, [RZ] ;  /* 0x00000000fffff984 */ /* 0x000fe20000000800 */
[----:B------:R-:W-:Y:S01]  /*93c0*/  @!PT LDS RZ, [RZ] ;  /* 0x00000000fffff984 */ /* 0x000fe20000000800 */
[----:B------:R-:W-:Y:S01]  /*93d0*/  @!PT LDS RZ, [RZ] ;  /* 0x00000000fffff984 */ /* 0x000fe20000000800 */
[----:B------:R2:W-:Y:S04]  /*93e0*/  @!P2 LDGSTS.E.BYPASS.LTC128B.128 [R219+0xb800], [R4.64+0x80] ;  /* 0x0b80008004dbafae */ /* 0x0005e8000b901d5c */
[----:B-1----:R-:W-:Y:S04]  /*93f0*/  LDSM.16.M88.4 R16, [R206+0x2000] ;  /* 0x00200000ce10783b */ /* 0x002fe80000000200 */
[----:B------:R-:W1:Y:S04]  /*9400*/  LDSM.16.M88.4 R28, [R204+0x8800] ;  /* 0x00880000cc1c783b */ /* 0x000e680000000200 */
[----:B------:R-:W4:Y:S04]  /*9410*/  LDSM.16.M88.4 R32, [R204+0x8000] ;  /* 0x00800000cc20783b */ /* 0x000f280000000200 */
[----:B------:R-:W-:Y:S04]  /*9420*/  LDSM.16.M88.4 R132, [R218] ;  /* 0x00000000da84783b */ /* 0x000fe80000000200 */
[----:B------:R-:W-:Y:S04]  /*9430*/  LDSM.16.M88.4 R20, [R206] ;  /* 0x00000000ce14783b */ /* 0x000fe80000000200 */
[----:B------:R-:W-:Y:S04]  /*9440*/  LDSM.16.M88.4 R136, [R215] ;  /* 0x00000000d788783b */ /* 0x000fe80000000200 */
[----:B--2---:R-:W2:Y:S04]  /*9450*/  LDSM.16.M88.4 R4, [R208+0x2000] ;  /* 0x00200000d004783b */ /* 0x004ea80000000200 */
[----:B------:R-:W5:Y:S04]  /*9460*/  LDSM.16.M88.4 R24, [R208] ;  /* 0x00000000d018783b */ /* 0x000f680000000200 */
[----:B------:R-:W0:Y:S01]  /*9470*/  LDGDEPBAR ;  /* 0x00000000000079af */ /* 0x000e220000000000 */
[C---:B-1----:R-:W-:Y:S08]  /*9480*/  HMMA.16816.F32.BF16 R172, R16.reuse, R28, RZ ;  /* 0x0000001c10ac723c */ /* 0x042ff000000418ff */
[C---:B----4-:R-:W-:Y:S08]  /*9490*/  HMMA.16816.F32.BF16 R180, R16.reuse, R32, RZ ;  /* 0x0000002010b4723c */ /* 0x050ff000000418ff */
[C---:B------:R-:W-:Y:S08]  /*94a0*/  HMMA.16816.F32.BF16 R176, R16.reuse, R34, RZ ;  /* 0x0000002210b0723c */ /* 0x040ff000000418ff */
[----:B------:R-:W-:Y:S08]  /*94b0*/  HMMA.16816.F32.BF16 R16, R16, R30, RZ ;  /* 0x0000001e1010723c */ /* 0x000ff000000418ff */
[----:B--2---:R-:W-:Y:S08]  /*94c0*/  HMMA.16816.F32.BF16 R220, R4, R132, R172 ;  /* 0x0000008404dc723c */ /* 0x004ff000000418ac */
[C---:B------:R-:W-:Y:S08]  /*94d0*/  HMMA.16816.F32.BF16 R184, R20.reuse, R32, RZ ;  /* 0x0000002014b8723c */ /* 0x040ff000000418ff */
[C---:B------:R-:W-:Y:S01]  /*94e0*/  HMMA.16816.F32.BF16 R172, R20.reuse, R34, RZ ;  /* 0x0000002214ac723c */ /* 0x040fe200000418ff */
[----:B------:R-:W-:Y:S07]  /*94f0*/  LDSM.16.M88.4 R32, [R213+0x8800] ;  /* 0x00880000d520783b */ /* 0x000fee0000000200 */
[----:B------:R-:W-:Y:S08]  /*9500*/  HMMA.16816.F32.BF16 R188, R20, R28, RZ ;  /* 0x0000001c14bc723c */ /* 0x000ff000000418ff */
[C---:B------:R-:W-:Y:S08]  /*9510*/  HMMA.16816.F32.BF16 R180, R4.reuse, R136, R180 ;  /* 0x0000008804b4723c */ /* 0x040ff000000418b4 */
[C---:B------:R-:W-:Y:S08]  /*9520*/  HMMA.16816.F32.BF16 R200, R4.reuse, R138, R176 ;  /* 0x0000008a04c8723c */ /* 0x040ff000000418b0 */
[----:B------:R-:W-:Y:S01]  /*9530*/  HMMA.16816.F32.BF16 R192, R4, R134, R16 ;  /* 0x0000008604c0723c */ /* 0x000fe20000041810 */
[----:B------:R-:W1:Y:S04]  /*9540*/  LDSM.16.M88.4 R4, [R214+0x2000] ;  /* 0x00200000d604783b */ /* 0x000e680000000200 */
[----:B------:R-:W2:Y:S03]  /*9550*/  LDSM.16.M88.4 R16, [R213+0x8000] ;  /* 0x00800000d510783b */ /* 0x000ea60000000200 */
[----:B------:R-:W-:Y:S01]  /*9560*/  HMMA.16816.F32.BF16 R28, R20, R30, RZ ;  /* 0x0000001e141c723c */ /* 0x000fe200000418ff */
[----:B------:R-:W4:Y:S07]  /*9570*/  LDSM.16.M88.4 R20, [R214] ;  /* 0x00000000d614783b */ /* 0x000f2e0000000200 */
[C---:B-----5:R-:W-:Y:S08]  /*9580*/  HMMA.16816.F32.BF16 R176, R24.reuse, R136, R184 ;  /* 0x0000008818b0723c */ /* 0x060ff000000418b8 */
[C---:B------:R-:W-:Y:S08]  /*9590*/  HMMA.16816.F32.BF16 R172, R24.reuse, R138, R172 ;  /* 0x0000008a18ac723c */ /* 0x040ff000000418ac */
[C---:B------:R-:W-:Y:S08]  /*95a0*/  HMMA.16816.F32.BF16 R184, R24.reuse, R132, R188 ;  /* 0x0000008418b8723c */ /* 0x040ff000000418bc */
[----:B------:R-:W-:Y:S01]  /*95b0*/  HMMA.16816.F32.BF16 R136, R24, R134, R28 ;  /* 0x000000861888723c */ /* 0x000fe2000004181c */
[----:B------:R-:W-:Y:S04]  /*95c0*/  LDSM.16.M88.4 R24, [R212+0x2000] ;  /* 0x00200000d418783b */ /* 0x000fe80000000200 */
[----:B------:R-:W5:Y:S03]  /*95d0*/  LDSM.16.M88.4 R132, [R211] ;  /* 0x00000000d384783b */ /* 0x000f660000000200 */
[C---:B-1----:R-:W-:Y:S01]  /*95e0*/  HMMA.16816.F32.BF16 R196, R4.reuse, R34, R192 ;  /* 0x0000002204c4723c */ /* 0x042fe200000418c0 */
[----:B------:R-:W1:Y:S07]  /*95f0*/  LDSM.16.M88.4 R28, [R211+0x800] ;  /* 0x00080000d31c783b */ /* 0x000e6e0000000200 */
[C---:B--2---:R-:W-:Y:S08]  /*9600*/  HMMA.16816.F32.BF16 R180, R4.reuse, R16, R180 ;  /* 0x0000001004b4723c */ /* 0x044ff000000418b4 */
[----:B------:R-:W-:Y:S08]  /*9610*/  HMMA.16816.F32.BF16 R200, R4, R18, R200 ;  /* 0x0000001204c8723c */ /* 0x000ff000000418c8 */
[C---:B----4-:R-:W-:Y:S08]  /*9620*/  HMMA.16816.F32.BF16 R192, R20.reuse, R16, R176 ;  /* 0x0000001014c0723c */ /* 0x050ff000000418b0 */
[----:B------:R-:W-:Y:S01]  /*9630*/  HMMA.16816.F32.BF16 R188, R20, R18, R172 ;  /* 0x0000001214bc723c */ /* 0x000fe200000418ac */
[----:B------:R-:W2:Y:S07]  /*9640*/  LDSM.16.M88.4 R16, [R212] ;  /* 0x00000000d410783b */ /* 0x000eae0000000200 */
[-C--:B------:R-:W-:Y:S01]  /*9650*/  HMMA.16816.F32.BF16 R220, R4, R32.reuse, R220 ;  /* 0x0000002004dc723c */ /* 0x080fe200000418dc */
[----:B------:R-:W-:Y:S07]  /*9660*/  LDSM.16.M88.4 R4, [R206+0x6000] ;  /* 0x00600000ce04783b */ /* 0x000fee0000000200 */
[C---:B------:R-:W-:Y:S08]  /*9670*/  HMMA.16816.F32.BF16 R184, R20.reuse, R32, R184 ;  /* 0x0000002014b8723c */ /* 0x040ff000000418b8 */
[----:B------:R-:W-:Y:S01]  /*9680*/  HMMA.16816.F32.BF16 R136, R20, R34, R136 ;  /* 0x000000221488723c */ /* 0x000fe20000041888 */
[----:B------:R-:W4:Y:S04]  /*9690*/  LDSM.16.M88.4 R32, [R204+0x9000] ;  /* 0x00900000cc20783b */ /* 0x000f280000000200 */
[----:B------:R-:W3:Y:S03]  /*96a0*/  LDSM.16.M88.4 R20, [R204+0x9800] ;  /* 0x00980000cc14783b */ /* 0x000ee60000000200 */
[C---:B-----5:R-:W-:Y:S08]  /*96b0*/  HMMA.16816.F32.BF16 R180, R24.reuse, R132, R180 ;  /* 0x0000008418b4723c */ /* 0x060ff000000418b4 */
[C---:B------:R-:W-:Y:S08]  /*96c0*/  HMMA.16816.F32.BF16 R176, R24.reuse, R134, R200 ;  /* 0x0000008618b0723c */ /* 0x040ff000000418c8 */
[C---:B-1----:R-:W-:Y:S08]  /*96d0*/  HMMA.16816.F32.BF16 R172, R24.reuse, R28, R220 ;  /* 0x0000001c18ac723c */ /* 0x042ff000000418dc */
[----:B------:R-:W-:Y:S08]  /*96e0*/  HMMA.16816.F32.BF16 R24, R24, R30, R196 ;  /* 0x0000001e1818723c */ /* 0x000ff000000418c4 */
[C---:B--2---:R-:W-:Y:S08]  /*96f0*/  HMMA.16816.F32.BF16 R220, R16.reuse, R132, R192 ;  /* 0x0000008410dc723c */ /* 0x044ff000000418c0 */
[C---:B------:R-:W-:Y:S08]  /*9700*/  HMMA.16816.F32.BF16 R200, R16.reuse, R134, R188 ;  /* 0x0000008610c8723c */ /* 0x040ff000000418bc */
[C---:B------:R-:W-:Y:S08]  /*9710*/  HMMA.16816.F32.BF16 R192, R16.reuse, R28, R184 ;  /* 0x0000001c10c0723c */ /* 0x040ff000000418b8 */
[----:B------:R-:W-:Y:S01]  /*9720*/  HMMA.16816.F32.BF16 R188, R16, R30, R136 ;  /* 0x0000001e10bc723c */ /* 0x000fe20000041888 */
[----:B------:R-:W1:Y:S04]  /*9730*/  LDSM.16.M88.4 R16, [R206+0x4000] ;  /* 0x00400000ce10783b */ /* 0x000e680000000200 */
[----:B------:R-:W-:Y:S03]  /*9740*/  LDSM.16.M88.4 R136, [R216] ;  /* 0x00000000d888783b */ /* 0x000fe60000000200 */
[C---:B----4-:R-:W-:Y:S08]  /*9750*/  HMMA.16816.F32.BF16 R196, R4.reuse, R32, R180 ;  /* 0x0000002004c4723c */ /* 0x050ff000000418b4 */
[C---:B------:R-:W-:Y:S08]  /*9760*/  HMMA.16816.F32.BF16 R184, R4.reuse, R34, R176 ;  /* 0x0000002204b8723c */ /* 0x040ff000000418b0 */
[C---:B---3--:R-:W-:Y:S08]  /*9770*/  HMMA.16816.F32.BF16 R132, R4.reuse, R20, R172 ;  /* 0x000000140484723c */ /* 0x048ff000000418ac */
[----:B------:R-:W-:Y:S01]  /*9780*/  HMMA.16816.F32.BF16 R28, R4, R22, R24 ;  /* 0x00000016041c723c */ /* 0x000fe20000041818 */
[----:B------:R-:W2:Y:S04]  /*9790*/  LDSM.16.M88.4 R4, [R208+0x6000] ;  /* 0x00600000d004783b */ /* 0x000ea80000000200 */
[----:B------:R-:W3:Y:S03]  /*97a0*/  LDSM.16.M88.4 R24, [R217] ;  /* 0x00000000d918783b */ /* 0x000ee60000000200 */
[C---:B-1----:R-:W-:Y:S08]  /*97b0*/  HMMA.16816.F32.BF16 R192, R16.reuse, R20, R192 ;  /* 0x0000001410c0723c */ /* 0x042ff000000418c0 */
[C---:B------:R-:W-:Y:S01]  /*97c0*/  HMMA.16816.F32.BF16 R176, R16.reuse, R22, R188 ;  /* 0x0000001610b0723c */ /* 0x040fe200000418bc */
[----:B------:R-:W1:Y:S07]  /*97d0*/  LDSM.16.M88.4 R20, [R208+0x4000] ;  /* 0x00400000d014783b */ /* 0x000e6e0000000200 */
[C---:B------:R-:W-:Y:S08]  /*97e0*/  HMMA.16816.F32.BF16 R172, R16.reuse, R32, R220 ;  /* 0x0000002010ac723c */ /* 0x040ff000000418dc */
[----:B------:R-:W-:Y:S01]  /*97f0*/  HMMA.16816.F32.BF16 R180, R16, R34, R200 ;  /* 0x0000002210b4723c */ /* 0x000fe200000418c8 */
[----:B------:R-:W-:Y:S04]  /*9800*/  LDSM.16.M88.4 R16, [R214+0x4000] ;  /* 0x00400000d610783b */ /* 0x000fe80000000200 */
[----:B------:R-:W-:Y:S03]  /*9810*/  LDSM.16.M88.4 R32, [R211+0x1000] ;  /* 0x00100000d320783b */ /* 0x000fe60000000200 */
[C---:B--2---:R-:W-:Y:S01]  /*9820*/  HMMA.16816.F32.BF16 R200, R4.reuse, R136, R132 ;  /* 0x0000008804c8723c */ /* 0x044fe20000041884 */
[----:B------:R-:W2:Y:S07]  /*9830*/  LDSM.16.M88.4 R132, [R213+0x9000] ;  /* 0x00900000d584783b */ /* 0x000eae0000000200 */
[C---:B---3--:R-:W-:Y:S08]  /*9840*/  HMMA.16816.F32.BF16 R188, R4.reuse, R24, R196 ;  /* 0x0000001804bc723c */ /* 0x048ff000000418c4 */
[C---:B------:R-:W-:Y:S08]  /*9850*/  HMMA.16816.F32.BF16 R184, R4.reuse, R26, R184 ;  /* 0x0000001a04b8723c */ /* 0x040ff000000418b8 */
[----:B------:R-:W-:Y:S01]  /*9860*/  HMMA.16816.F32.BF16 R196, R4, R138, R28 ;  /* 0x0000008a04c4723c */ /* 0x000fe2000004181c */
[----:B------:R-:W3:Y:S04]  /*9870*/  LDSM.16.M88.4 R4, [R214+0x6000] ;  /* 0x00600000d604783b */ /* 0x000ee80000000200 */
[----:B------:R-:W4:Y:S03]  /*9880*/  LDSM.16.M88.4 R28, [R213+0x9800] ;  /* 0x00980000d51c783b */ /* 0x000f260000000200 */
[C---:B-1----:R-:W-:Y:S08]  /*9890*/  HMMA.16816.F32.BF16 R172, R20.reuse, R24, R172 ;  /* 0x0000001814ac723c */ /* 0x042ff000000418ac */
[C---:B------:R-:W-:Y:S01]  /*98a0*/  HMMA.16816.F32.BF16 R180, R20.reuse, R26, R180 ;  /* 0x0000001a14b4723c */ /* 0x040fe200000418b4 */
[----:B------:R-:W1:Y:S07]  /*98b0*/  LDSM.16.M88.4 R24, [R212+0x4000] ;  /* 0x00400000d418783b */ /* 0x000e6e0000000200 */
[C---:B------:R-:W-:Y:S08]  /*98c0*/  HMMA.16816.F32.BF16 R192, R20.reuse, R136, R192 ;  /* 0x0000008814c0723c */ /* 0x040ff000000418c0 */
[----:B------:R-:W-:Y:S01]  /*98d0*/  HMMA.16816.F32.BF16 R176, R20, R138, R176 ;  /* 0x0000008a14b0723c */ /* 0x000fe200000418b0 */
[----:B------:R-:W5:Y:S07]  /*98e0*/  LDSM.16.M88.4 R20, [R212+0x6000] ;  /* 0x00600000d414783b */ /* 0x000f6e0000000200 */
[-C--:B--2---:R-:W-:Y:S08]  /*98f0*/  HMMA.16816.F32.BF16 R136, R16, R132.reuse, R172 ;  /* 0x000000841088723c */ /* 0x084ff000000418ac */
[C---:B---3--:R-:W-:Y:S08]  /*9900*/  HMMA.16816.F32.BF16 R188, R4.reuse, R132, R188 ;  /* 0x0000008404bc723c */ /* 0x048ff000000418bc */
[-C--:B------:R-:W-:Y:S08]  /*9910*/  HMMA.16816.F32.BF16 R184, R4, R134.reuse, R184 ;  /* 0x0000008604b8723c */ /* 0x080ff000000418b8 */
[C---:B------:R-:W-:Y:S08]  /*9920*/  HMMA.16816.F32.BF16 R132, R16.reuse, R134, R180 ;  /* 0x000000861084723c */ /* 0x040ff000000418b4 */
[C---:B----4-:R-:W-:Y:S08]  /*9930*/  HMMA.16816.F32.BF16 R172, R16.reuse, R28, R192 ;  /* 0x0000001c10ac723c */ /* 0x050ff000000418c0 */
[----:B------:R-:W-:Y:S01]  /*9940*/  HMMA.16816.F32.BF16 R176, R16, R30, R176 ;  /* 0x0000001e10b0723c */ /* 0x000fe200000418b0 */
[----:B------:R-:W2:Y:S01]  /*9950*/  LDSM.16.M88.4 R16, [R211+0x1800] ;  /* 0x00180000d310783b */ /* 0x000ea20000000200 */
[----:B------:R-:W-:-:S06]  /*9960*/  DEPBAR.LE SB0, 0x0 ;  /* 0x000080000000791a */ /* 0x000fcc0000000000 */
[-C--:B-1----:R-:W-:Y:S08]  /*9970*/  HMMA.16816.F32.BF16 R136, R24, R32.reuse, R136 ;  /* 0x000000201888723c */ /* 0x082ff00000041888 */
[----:B-----5:R-:W-:Y:S08]  /*9980*/  HMMA.16816.F32.BF16 R188, R20, R32, R188 ;  /* 0x0000002014bc723c */ /* 0x020ff000000418bc */
[C---:B------:R-:W-:Y:S08]  /*9990*/  HMMA.16816.F32.BF16 R200, R4.reuse, R28, R200 ;  /* 0x0000001c04c8723c */ /* 0x040ff000000418c8 */
[----:B------:R-:W-:Y:S01]  /*99a0*/  HMMA.16816.F32.BF16 R196, R4, R30, R196 ;  /* 0x0000001e04c4723c */ /* 0x000fe200000418c4 */
[----:B------:R-:W1:Y:S07]  /*99b0*/  I2F R4, R2 ;  /* 0x0000000200047306 */ /* 0x000e6e0000201400 */
[-C--:B------:R-:W-:Y:S01]  /*99c0*/  HMMA.16816.F32.BF16 R132, R24, R34.reuse, R132 ;  /* 0x000000221884723c */ /* 0x080fe20000041884 */
[----:B------:R-:W3:Y:S07]  /*99d0*/  I2F R6, R3 ;  /* 0x0000000300067306 */ /* 0x000eee0000201400 */
[----:B------:R-:W-:Y:S01]  /*99e0*/  HMMA.16816.F32.BF16 R32, R20, R34, R184 ;  /* 0x000000221420723c */ /* 0x000fe200000418b8 */
[----:B-1----:R-:W-:Y:S01]  /*99f0*/  FFMA.FTZ R8, R4, UR4, R137 ;  /* 0x0000000404087c23 */ /* 0x002fe20008010089 */
[----:B------:R-:W-:Y:S01]  /*9a00*/  IADD3 R2, R0, 0x9, RZ ;  /* 0x0000000900027810 */ /* 0x000fe20007ffe0ff */
[----:B------:R-:W-:-:S02]  /*9a10*/  FFMA.FTZ R7, R4, UR4, R139 ;  /* 0x0000000404077c23 */ /* 0x000fc4000801008b */
[----:B------:R-:W-:Y:S01]  /*9a20*/  FFMA.FTZ R5, R4, UR4, R189 ;  /* 0x0000000404057c23 */ /* 0x000fe200080100bd */
[----:B------:R-:W-:Y:S02]  /*9a30*/  FSEL R139, R8, -INF , !P4 ;  /* 0xff800000088b7808 */ /* 0x000fe40006000000 */
[----:B------:R-:W-:Y:S01]  /*9a40*/  FSEL R182, R7, -INF , !P1 ;  /* 0xff80000007b67808 */ /* 0x000fe20004800000 */
[-C--:B--2---:R-:W-:Y:S01]  /*9a50*/  HMMA.16816.F32.BF16 R172, R24, R16.reuse, R172 ;  /* 0x0000001018ac723c */ /* 0x084fe200000418ac */
[----:B------:R-:W-:Y:S02]  /*9a60*/  FSEL R184, R5, -INF , !P0 ;  /* 0xff80000005b87808 */ /* 0x000fe40004000000 */
[C---:B------:R-:W-:Y:S01]  /*9a70*/  ISETP.GE.AND P4, PT, R3.reuse, R10, PT ;  /* 0x0000000a0300720c */ /* 0x040fe20003f86270 */
[----:B------:R-:W1:Y:S01]  /*9a80*/  I2F R5, R2 ;  /* 0x0000000200057306 */ /* 0x000e620000201400 */
[----:B------:R-:W-:Y:S01]  /*9a90*/  BAR.SYNC.DEFER_BLOCKING 0x0 ;  /* 0x0000000000007b1d */ /* 0x000fe20000010000 */
[C---:B------:R-:W-:Y:S01]  /*9aa0*/  ISETP.GE.AND P1, PT, R3.reuse, R12, PT ;  /* 0x0000000c0300720c */ /* 0x040fe20003f26270 */
[----:B---3--:R-:W-:Y:S01]  /*9ab0*/  FFMA.FTZ R8, R6, UR4, R132 ;  /* 0x0000000406087c23 */ /* 0x008fe20008010084 */
[----:B------:R-:W-:Y:S01]  /*9ac0*/  ISETP.GE.AND P0, PT, R3, R11, PT ;  /* 0x0000000b0300720c */ /* 0x000fe20003f06270 */
[----:B------:R-:W-:Y:S01]  /*9ad0*/  FFMA.FTZ R3, R4, UR4, R191 ;  /* 0x0000000404037c23 */ /* 0x000fe200080100bf */
[----:B------:R-:W-:Y:S01]  /*9ae0*/  IADD3 R4, R0, 0x10, RZ ;  /* 0x0000001000047810 */ /* 0x000fe20007ffe0ff */
[----:B------:R-:W-:Y:S01]  /*9af0*/  FFMA.FTZ R7, R6, UR4, R134 ;  /* 0x0000000406077c23 */ /* 0x000fe20008010086 */
[----:B------:R-:W-:Y:S01]  /*9b00*/  FSEL R132, R8, -INF , !P5 ;  /* 0xff80000008847808 */ /* 0x000fe20006800000 */
[----:B------:R-:W-:Y:S01]  /*9b10*/  HMMA.16816.F32.BF16 R28, R20, R16, R200 ;  /* 0x00000010141c723c */ /* 0x000fe200000418c8 */
[----:B------:R-:W-:Y:S01]  /*9b20*/  FSEL R183, R3, -INF , !P6 ;  /* 0xff80000003b77808 */ /* 0x000fe20007000000 */
[----:B------:R-:W-:Y:S01]  /*9b30*/  FFMA.FTZ R3, R6, UR4, R32 ;  /* 0x0000000406037c23 */ /* 0x000fe20008010020 */
[----:B------:R-:W-:-:S02]  /*9b40*/  FSEL R137, R7, -INF , !P4 ;  /* 0xff80000007897808 */ /* 0x000fc40006000000 */
[C---:B------:R-:W-:Y:S02]  /*9b50*/  ISETP.GE.AND P6, PT, R2.reuse, R9, PT ;  /* 0x000000090200720c */ /* 0x040fe40003fc6270 */
[----:B------:R-:W-:Y:S01]  /*9b60*/  FSEL R181, R3, -INF , !P1 ;  /* 0xff80000003b57808 */ /* 0x000fe20004800000 */
[C---:B-1----:R-:W-:Y:S01]  /*9b70*/  FFMA.FTZ R8, R5.reuse, UR4, R133 ;  /* 0x0000000405087c23 */ /* 0x042fe20008010085 */
[C---:B------:R-:W-:Y:S01]  /*9b80*/  ISETP.GE.AND P5, PT, R2.reuse, R10, PT ;  /* 0x0000000a0200720c */ /* 0x040fe20003fa6270 */
[C---:B------:R-:W-:Y:S01]  /*9b90*/  FFMA.FTZ R7, R5.reuse, UR4, R135 ;  /* 0x0000000405077c23 */ /* 0x040fe20008010087 */
[C---:B------:R-:W-:Y:S01]  /*9ba0*/  ISETP.GE.AND P4, PT, R2.reuse, R12, PT ;  /* 0x0000000c0200720c */ /* 0x040fe20003f86270 */
[-C--:B------:R-:W-:Y:S01]  /*9bb0*/  HMMA.16816.F32.BF16 R20, R20, R18.reuse, R196 ;  /* 0x000000121414723c */ /* 0x080fe200000418c4 */
[----:B------:R-:W-:Y:S01]  /*9bc0*/  ISETP.GE.AND P1, PT, R2, R11, PT ;  /* 0x0000000b0200720c */ /* 0x000fe20003f26270 */
[----:B------:R-:W-:Y:S01]  /*9bd0*/  FFMA.FTZ R2, R6, UR4, R34 ;  /* 0x0000000406027c23 */ /* 0x000fe20008010022 */
[----:B------:R-:W-:Y:S01]  /*9be0*/  IADD3 R3, R0, 0x11, RZ ;  /* 0x0000001100037810 */ /* 0x000fe20007ffe0ff */
        /* <DEDUP_REMOVED lines=8> */
[----:B------:R-:W-:Y:S02]  /*9c70*/  FSEL R133, R2, -INF , !P4 ;  /* 0xff80000002857808 */ /* 0x000fe40006000000 */
[C---:B------:R-:W-:Y:S02]  /*9c80*/  ISETP.GE.AND P6, PT, R4.reuse, R10, PT ;  /* 0x0000000a0400720c */ /* 0x040fe40003fc6270 */
[C---:B------:R-:W-:Y:S02]  /*9c90*/  ISETP.GE.AND P5, PT, R4.reuse, R12, PT ;  /* 0x0000000c0400720c */ /* 0x040fe40003fa6270 */
[----:B------:R-:W-:Y:S01]  /*9ca0*/  ISETP.GE.AND P4, PT, R4, R11, PT ;  /* 0x0000000b0400720c */ /* 0x000fe20003f86270 */
[----:B-1----:R-:W-:Y:S01]  /*9cb0*/  FFMA.FTZ R5, R6, UR4, R174 ;  /* 0x0000000406057c23 */ /* 0x002fe200080100ae */
[----:B------:R-:W1:Y:S01]  /*9cc0*/  I2F R4, R3 ;  /* 0x0000000300047306 */ /* 0x000e620000201400 */
[----:B------:R-:W-:Y:S01]  /*9cd0*/  IADD3 R2, R0, 0x18, RZ ;  /* 0x0000001800027810 */ /* 0x000fe20007ffe0ff */
[----:B------:R-:W-:Y:S01]  /*9ce0*/  FFMA.FTZ R7, R6, UR4, R172 ;  /* 0x0000000406077c23 */ /* 0x000fe200080100ac */
[----:B------:R-:W-:Y:S01]  /*9cf0*/  FSEL R34, R8, -INF , !P1 ;  /* 0xff80000008227808 */ /* 0x000fe20004800000 */
[C---:B------:R-:W-:Y:S01]  /*9d00*/  FFMA.FTZ R8, R6.reuse, UR4, R28 ;  /* 0x0000000406087c23 */ /* 0x040fe2000801001c */
[----:B------:R-:W-:Y:S01]  /*9d10*/  FSEL R197, R5, -INF , !P6 ;  /* 0xff80000005c57808 */ /* 0x000fe20007000000 */
[----:B------:R-:W-:Y:S01]  /*9d20*/  FFMA.FTZ R6, R6, UR4, R30 ;  /* 0x0000000406067c23 */ /* 0x000fe2000801001e */
[----:B------:R-:W-:Y:S01]  /*9d30*/  FSEL R174, R7, -INF , !P0 ;  /* 0xff80000007ae7808 */ /* 0x000fe20004000000 */
[----:B------:R-:W2:Y:S01]  /*9d40*/  I2F R5, R2 ;  /* 0x0000000200057306 */ /* 0x000ea20000201400 */
[----:B------:R-:W-:-:S02]  /*9d50*/  FSEL R202, R8, -INF , !P5 ;  /* 0xff80000008ca7808 */ /* 0x000fc40006800000 */
[CC--:B------:R-:W-:Y:S02]  /*9d60*/  ISETP.GE.AND P1, PT, R3.reuse, R9.reuse, PT ;  /* 0x000000090300720c */ /* 0x0c0fe40003f26270 */
[C---:B------:R-:W-:Y:S02]  /*9d70*/  ISETP.GE.AND P0, PT, R3.reuse, R10, PT ;  /* 0x0000000a0300720c */ /* 0x040fe40003f06270 */
[----:B------:R-:W-:Y:S01]  /*9d80*/  ISETP.GE.AND P6, PT, R3, R12, PT ;  /* 0x0000000c0300720c */ /* 0x000fe20003fc6270 */
[----:B-1----:R-:W-:Y:S01]  /*9d90*/  FFMA.FTZ R13, R4, UR4, R173 ;  /* 0x00000004040d7c23 */ /* 0x002fe200080100ad */
[----:B------:R-:W-:Y:S01]  /*9da0*/  FSEL R203, R6, -INF , !P4 ;  /* 0xff80000006cb7808 */ /* 0x000fe20006000000 */
[----:B------:R-:W-:Y:S01]  /*9db0*/  FFMA.FTZ R8, R4, UR4, R175 ;  /* 0x0000000404087c23 */ /* 0x000fe200080100af */
[----:B------:R-:W-:Y:S01]  /*9dc0*/  ISETP.GE.AND P4, PT, R2, R9, PT ;  /* 0x000000090200720c */ /* 0x000fe20003f86270 */
[C---:B------:R-:W-:Y:S01]  /*9dd0*/  FFMA.FTZ R7, R4.reuse, UR4, R29 ;  /* 0x0000000404077c23 */ /* 0x040fe2000801001d */
[----:B------:R-:W-:Y:S01]  /*9de0*/  FSEL R173, R13, -INF , !P1 ;  /* 0xff8000000dad7808 */ /* 0x000fe20004800000 */
[----:B------:R-:W-:Y:S01]  /*9df0*/  FFMA.FTZ R14, R4, UR4, R31 ;  /* 0x00000004040e7c23 */ /* 0x000fe2000801001f */
[----:B------:R-:W-:Y:S01]  /*9e00*/  FSEL R191, R8, -INF , !P0 ;  /* 0xff80000008bf7808 */ /* 0x000fe20004000000 */
[----:B--2---:R-:W-:Y:S01]  /*9e10*/  FFMA.FTZ R6, R5, UR4, R24 ;  /* 0x0000000405067c23 */ /* 0x004fe20008010018 */
        /* <DEDUP_REMOVED lines=8> */
[----:B------:R-:W1:Y:S01]  /*9ea0*/  I2F R3, R0 ;  /* 0x0000000000037306 */ /* 0x000e620000201400 */
[----:B------:R-:W-:Y:S02]  /*9eb0*/  FSEL R172, R6, -INF , !P4 ;  /* 0xff80000006ac7808 */ /* 0x000fe40006000000 */
[----:B------:R-:W-:Y:S02]  /*9ec0*/  FSEL R201, R14, -INF , !P5 ;  /* 0xff8000000ec97808 */ /* 0x000fe40006800000 */
[----:B------:R-:W-:-:S02]  /*9ed0*/  FSEL R185, R4, -INF , !P1 ;  /* 0xff80000004b97808 */ /* 0x000fc40004800000 */
[----:B------:R-:W-:Y:S02]  /*9ee0*/  FSEL R199, R2, -INF , !P0 ;  /* 0xff80000002c77808 */ /* 0x000fe40004000000 */
[C---:B------:R-:W-:Y:S02]  /*9ef0*/  ISETP.GE.AND P5, PT, R0.reuse, R9, PT ;  /* 0x000000090000720c */ /* 0x040fe40003fa6270 */
[C---:B------:R-:W-:Y:S02]  /*9f00*/  ISETP.GE.AND P4, PT, R0.reuse, R10, PT ;  /* 0x0000000a0000720c */ /* 0x040fe40003f86270 */
[C---:B------:R-:W-:Y:S02]  /*9f10*/  ISETP.GE.AND P1, PT, R0.reuse, R12, PT ;  /* 0x0000000c0000720c */ /* 0x040fe40003f26270 */
[C---:B------:R-:W-:Y:S01]  /*9f20*/  ISETP.GE.AND P0, PT, R0.reuse, R11, PT ;  /* 0x0000000b0000720c */ /* 0x040fe20003f06270 */
[C---:B-1----:R-:W-:Y:S01]  /*9f30*/  FFMA.FTZ R4, R3.reuse, UR4, R188 ;  /* 0x0000000403047c23 */ /* 0x042fe200080100bc */
[----:B------:R-:W-:Y:S01]  /*9f40*/  IADD3 R0, R0, 0x19, RZ ;  /* 0x0000001900007810 */ /* 0x000fe20007ffe0ff */
[----:B------:R-:W-:Y:S01]  /*9f50*/  FFMA.FTZ R8, R3, UR4, R190 ;  /* 0x0000000403087c23 */ /* 0x000fe200080100be */
[----:B------:R-:W-:Y:S01]  /*9f60*/  FSEL R198, R5, -INF , !P6 ;  /* 0xff80000005c67808 */ /* 0x000fe20007000000 */
[C---:B------:R-:W-:Y:S01]  /*9f70*/  FFMA.FTZ R7, R3.reuse, UR4, R136 ;  /* 0x0000000403077c23 */ /* 0x040fe20008010088 */
[----:B------:R-:W1:Y:S01]  /*9f80*/  I2F R2, R0 ;  /* 0x0000000000027306 */ /* 0x000e620000201400 */
[----:B------:R-:W-:Y:S01]  /*9f90*/  FSEL R28, R4, -INF , !P1 ;  /* 0xff800000041c7808 */ /* 0x000fe20004800000 */
[----:B------:R-:W-:Y:S01]  /*9fa0*/  FFMA.FTZ R6, R3, UR4, R138 ;  /* 0x0000000403067c23 */ /* 0x000fe2000801008a */
[----:B------:R-:W-:-:S02]  /*9fb0*/  ISETP.GE.AND P6, PT, R0, R9, PT ;  /* 0x000000090000720c */ /* 0x000fc40003fc6270 */
[----:B------:R-:W-:Y:S02]  /*9fc0*/  FSEL R24, R7, -INF , !P5 ;  /* 0xff80000007187808 */ /* 0x000fe40006800000 */
[----:B------:R-:W-:Y:S02]  /*9fd0*/  FSEL R26, R6, -INF , !P4 ;  /* 0xff800000061a7808 */ /* 0x000fe40006000000 */
[C---:B------:R-:W-:Y:S02]  /*9fe0*/  ISETP.GE.AND P5, PT, R0.reuse, R10, PT ;  /* 0x0000000a0000720c */ /* 0x040fe40003fa6270 */
[C---:B------:R-:W-:Y:S02]  /*9ff0*/  ISETP.GE.AND P4, PT, R0.reuse, R12, PT ;  /* 0x0000000c0000720c */ /* 0x040fe40003f86270 */
[----:B------:R-:W-:Y:S01]  /*a000*/  ISETP.GE.AND P1, PT, R0, R11, PT ;  /* 0x0000000b0000720c */ /* 0x000fe20003f26270 */
[----:B-1----:R-:W-:Y:S01]  /*a010*/  FFMA.FTZ R4, R2, UR4, R25 ;  /* 0x0000000402047c23 */ /* 0x002fe20008010019 */
[----:B------:R-:W-:Y:S01]  /*a020*/  FSEL R25, R8, -INF , !P0 ;  /* 0xff80000008197808 */ /* 0x000fe20004000000 */
[C---:B------:R-:W-:Y:S01]  /*a030*/  FFMA.FTZ R3, R2.reuse, UR4, R27 ;  /* 0x0000000402037c23 */ /* 0x040fe2000801001b */
[----:B------:R-:W-:Y:S01]  /*a040*/  PLOP3.LUT P0, PT, PT, PT, UP0, 0x80, 0x0 ;  /* 0x000000000000781c */ /* 0x000fe20003f0f008 */
[----:B------:R-:W-:Y:S01]  /*a050*/  FFMA.FTZ R0, R2, UR4, R21 ;  /* 0x0000000402007c23 */ /* 0x000fe20008010015 */
        /* <DEDUP_REMOVED lines=52> */
.L_x_1015:
[----:B------:R-:W-:Y:S05]  /*a3a0*/  BSYNC B0 ;  /* 0x0000000000007941 */ /* 0x000fea0003800000 */
.L_x_1014:
[----:B------:R-:W0:Y:S02]  /*a3b0*/  LDGDEPBAR ;  /* 0x00000000000079af */ /* 0x000e240000000000 */
.L_x_1013:
[----:B-1----:R-:W2:Y:S04]  /*a3c0*/  LDL R4, [R1+0x48] ;  /* 0x0000480001047983 */ /* 0x002ea80000100800 */
[----:B------:R-:W3:Y:S04]  /*a3d0*/  LDL R6, [R1+0x4c] ;  /* 0x00004c0001067983 */ /* 0x000ee80000100800 */
[----:B------:R-:W4:Y:S04]  /*a3e0*/  LDL R3, [R1+0x2c] ;  /* 0x00002c0001037983 */ /* 0x000f280000100800 */
[----:B------:R-:W5:Y:S04]  /*a3f0*/  LDL R8, [R1+0x28] ;  /* 0x0000280001087983 */ /* 0x000f680000100800 */
[----:B------:R-:W5:Y:S04]  /*a400*/  LDL.64 R134, [R1+0x20] ;  /* 0x0000200001867983 */ /* 0x000f680000100a00 */
[----:B------:R-:W5:Y:S01]  /*a410*/  LDL.64 R18, [R1+0x38] ;  /* 0x0000380001127983 */ /* 0x000f620000100a00 */
[----:B------:R-:W-:-:S02]  /*a420*/  MOV R2, UR31 ;  /* 0x0000001f00027c02 */ /* 0x000fc40008000f00 */
        /* <DEDUP_REMOVED lines=9> */
[----:B-1----:R-:W-:-:S05]  /*a4c0*/  FMNMX.FTZ R0, R0, R13, !PT ;  /* 0x0000000d00007209 */ /* 0x002fca0007810000 */
[----:B------:R-:W1:Y:S02]  /*a4d0*/  SHFL.BFLY PT, R136, R0, 0x1, 0x1f ;  /* 0x0c201f0000887f89 */ /* 0x000e6400000e0000 */
[----:B-1----:R-:W-:-:S04]  /*a4e0*/  FMNMX.FTZ R136, R0, R136, !PT ;  /* 0x0000008800887209 */ /* 0x002fc80007810000 */
[C---:B------:R-:W-:Y:S01]  /*a4f0*/  FSETP.NEU.FTZ.AND P6, PT, R136.reuse, -INF , PT ;  /* 0xff8000008800780b */ /* 0x040fe20003fdd000 */
[----:B------:R-:W-:-:S05]  /*a500*/  FMUL.FTZ R0, R136, c[0x0][0x23c] ;  /* 0x00008f0088007a20 */ /* 0x000fca0000410000 */
[----:B------:R-:W-:Y:S01]  /*a510*/  FSEL R0, R0, RZ, P6 ;  /* 0x000000ff00007208 */ /* 0x000fe20003000000 */
[----:B------:R-:W1:Y:S08]  /*a520*/  LDC.U8 R244, c[0x0][0x2d8] ;  /* 0x0000b600fff47b82 */ /* 0x000e700000000000 */
[----:B------:R-:W1:Y:S01]  /*a530*/  LDC.U8 R175, c[0x0][0x2d8] ;  /* 0x0000b600ffaf7b82 */ /* 0x000e620000000000 */
[----:B--2---:R-:W-:-:S04]  /*a540*/  IMAD.WIDE.U32 R4, R4, -0x2daee0ad, RZ ;  /* 0xd2511f5304047825 */ /* 0x004fc800078e00ff */
[----:B---3--:R-:W-:Y:S01]  /*a550*/  IMAD.WIDE.U32 R16, R6, -0x326172a9, RZ ;  /* 0xcd9e8d5706107825 */ /* 0x008fe200078e00ff */
[----:B------:R-:W-:-:S04]  /*a560*/  LOP3.LUT R2, R5, UR32, R2, 0x96, !PT ;  /* 0x0000002005027c12 */ /* 0x000fc8000f8e9602 */
[----:B----4-:R-:W-:Y:S01]  /*a570*/  LOP3.LUT R6, R17, R3, RZ, 0x3c, !PT ;  /* 0x0000000311067212 */ /* 0x010fe200078e3cff */
[----:B------:R-:W-:-:S04]  /*a580*/  IMAD.WIDE.U32 R2, R2, -0x326172a9, RZ ;  /* 0xcd9e8d5702027825 */ /* 0x000fc800078e00ff */
[----:B------:R-:W-:Y:S01]  /*a590*/  IMAD.WIDE.U32 R6, R6, -0x2daee0ad, RZ ;  /* 0xd2511f5306067825 */ /* 0x000fe200078e00ff */
[----:B------:R-:W-:-:S03]  /*a5a0*/  LOP3.LUT R16, R3, UR16, R16, 0x96, !PT ;  /* 0x0000001003107c12 */ /* 0x000fc6000f8e9610 */
[----:B-----5:R-:W-:Y:S01]  /*a5b0*/  IMAD R5, R8, -0x326172a9, RZ ;  /* 0xcd9e8d5708057824 */ /* 0x020fe200078e02ff */
[----:B------:R-:W-:Y:S01]  /*a5c0*/  LOP3.LUT R14, R7, UR15, R4, 0x96, !PT ;  /* 0x0000000f070e7c12 */ /* 0x000fe2000f8e9604 */
[----:B------:R-:W-:Y:S01]  /*a5d0*/  IMAD.WIDE.U32 R16, R16, -0x2daee0ad, RZ ;  /* 0xd2511f5310107825 */ /* 0x000fe200078e00ff */
[----:B------:R-:W-:Y:S02]  /*a5e0*/  LOP3.LUT R22, R135, UR14, R2, 0x96, !PT ;  /* 0x0000000e87167c12 */ /* 0x000fe4000f8e9602 */
[----:B------:R-:W-:Y:S01]  /*a5f0*/  LOP3.LUT R4, R3, UR16, R5, 0x96, !PT ;  /* 0x0000001003047c12 */ /* 0x000fe2000f8e9605 */
[----:B------:R-:W-:Y:S01]  /*a600*/  IMAD.WIDE.U32 R14, R14, -0x326172a9, RZ ;  /* 0xcd9e8d570e0e7825 */ /* 0x000fe200078e00ff */
[----:B------:R-:W-:-:S03]  /*a610*/  LOP3.LUT R6, R17, UR13, R6, 0x96, !PT ;  /* 0x0000000d11067c12 */ /* 0x000fc6000f8e9606 */
[----:B------:R-:W-:Y:S01]  /*a620*/  IMAD.WIDE.U32 R4, R4, -0x2daee0ad, RZ ;  /* 0xd2511f5304047825 */ /* 0x000fe200078e00ff */
[----:B------:R-:W-:-:S03]  /*a630*/  LOP3.LUT R7, R15, UR14, R2, 0x96, !PT ;  /* 0x0000000e0f077c12 */ /* 0x000fc6000f8e9602 */
[----:B------:R-:W-:Y:S01]  /*a640*/  IMAD.WIDE.U32 R22, R22, -0x2daee0ad, RZ ;  /* 0xd2511f5316167825 */ /* 0x000fe200078e00ff */
[----:B------:R-:W-:-:S04]  /*a650*/  LOP3.LUT R2, R5, UR13, R18, 0x96, !PT ;  /* 0x0000000d05027c12 */ /* 0x000fc8000f8e9612 */
[----:B------:R-:W-:Y:S01]  /*a660*/  LOP3.LUT R20, R23, UR11, R4, 0x96, !PT ;  /* 0x0000000b17147c12 */ /* 0x000fe2000f8e9604 */
[----:B------:R-:W-:-:S04]  /*a670*/  IMAD.WIDE.U32 R4, R6, -0x326172a9, RZ ;  /* 0xcd9e8d5706047825 */ /* 0x000fc800078e00ff */
[----:B------:R-:W-:Y:S01]  /*a680*/  IMAD.WIDE.U32 R6, R7, -0x2daee0ad, RZ ;  /* 0xd2511f5307067825 */ /* 0x000fe200078e00ff */
[----:B------:R-:W-:-:S03]  /*a690*/  FMNMX.FTZ R8, R226, R26, !PT ;  /* 0x0000001ae2087209 */ /* 0x000fc60007810000 */
[----:B------:R-:W-:Y:S01]  /*a6a0*/  IMAD.WIDE.U32 R2, R2, -0x326172a9, RZ ;  /* 0xcd9e8d5702027825 */ /* 0x000fe200078e00ff */
[----:B------:R-:W-:-:S03]  /*a6b0*/  LOP3.LUT R16, R7, UR11, R16, 0x96, !PT ;  /* 0x0000000b07107c12 */ /* 0x000fc6000f8e9610 */
[----:B------:R-:W-:Y:S01]  /*a6c0*/  IMAD.WIDE.U32 R20, R20, -0x326172a9, RZ ;  /* 0xcd9e8d5714147825 */ /* 0x000fe200078e00ff */
[----:B------:R-:W-:Y:S02]  /*a6d0*/  LOP3.LUT R18, R5, UR12, R14, 0x96, !PT ;  /* 0x0000000c05127c12 */ /* 0x000fe4000f8e960e */
[----:B------:R-:W-:Y:S01]  /*a6e0*/  FMNMX.FTZ R5, R182, R8, !PT ;  /* 0x00000008b6057209 */ /* 0x000fe20007810000 */
[----:B------:R-:W-:Y:S01]  /*a6f0*/  IMAD.WIDE.U32 R16, R16, -0x326172a9, RZ ;  /* 0xcd9e8d5710107825 */ /* 0x000fe200078e00ff */
[----:B------:R-:W-:Y:S02]  /*a700*/  LOP3.LUT R7, R21, UR10, R2, 0x96, !PT ;  /* 0x0000000a15077c12 */ /* 0x000fe4000f8e9602 */
[----:B------:R-:W-:Y:S02]  /*a710*/  LOP3.LUT R3, R3, UR12, R134, 0x96, !PT ;  /* 0x0000000c03037c12 */ /* 0x000fe4000f8e9686 */
[----:B------:R-:W-:Y:S01]  /*a720*/  FMNMX.FTZ R5, R137, R5, !PT ;  /* 0x0000000589057209 */ /* 0x000fe20007810000 */
[----:B------:R-:W-:Y:S01]  /*a730*/  IMAD.WIDE.U32 R188, R7, -0x2daee0ad, RZ ;  /* 0xd2511f5307bc7825 */ /* 0x000fe200078e00ff */
[----:B------:R-:W-:-:S02]  /*a740*/  LOP3.LUT R7, R17, UR10, R4, 0x96, !PT ;  /* 0x0000000a11077c12 */ /* 0x000fc4000f8e9604 */
[----:B------:R-:W-:Y:S01]  /*a750*/  FMNMX.FTZ R5, R33, R5, !PT ;  /* 0x0000000521057209 */ /* 0x000fe20007810000 */
[----:B------:R-:W-:-:S04]  /*a760*/  IMAD.WIDE.U32 R18, R18, -0x2daee0ad, RZ ;  /* 0xd2511f5312127825 */ /* 0x000fc800078e00ff */
[----:B------:R-:W-:Y:S01]  /*a770*/  IMAD.WIDE.U32 R2, R3, -0x2daee0ad, RZ ;  /* 0xd2511f5303027825 */ /* 0x000fe200078e00ff */
[----:B------:R-:W-:Y:S02]  /*a780*/  LOP3.LUT R14, R19, UR9, R6, 0x96, !PT ;  /* 0x00000009130e7c12 */ /* 0x000fe4000f8e9606 */
[----:B------:R-:W-:Y:S01]  /*a790*/  FMNMX.FTZ R4, R197, R5, !PT ;  /* 0x00000005c5047209 */ /* 0x000fe20007810000 */
[----:B------:R-:W-:Y:S01]  /*a7a0*/  IMAD.WIDE.U32 R186, R7, -0x2daee0ad, RZ ;  /* 0xd2511f5307ba7825 */ /* 0x000fe200078e00ff */
[----:B------:R-:W-:Y:S02]  /*a7b0*/  LOP3.LUT R6, R3, UR9, R22, 0x96, !PT ;  /* 0x0000000903067c12 */ /* 0x000fe4000f8e9616 */
[----:B------:R-:W-:Y:S02]  /*a7c0*/  LOP3.LUT R5, R189, UR5, R2, 0x96, !PT ;  /* 0x00000005bd057c12 */ /* 0x000fe4000f8e9602 */
[----:B------:R-:W-:Y:S01]  /*a7d0*/  LOP3.LUT R2, R187, UR5, R18, 0x96, !PT ;  /* 0x00000005bb027c12 */ /* 0x000fe2000f8e9612 */
[----:B------:R-:W-:Y:S01]  /*a7e0*/  IMAD.WIDE.U32 R6, R6, -0x326172a9, RZ ;  /* 0xcd9e8d5706067825 */ /* 0x000fe200078e00ff */
[----:B------:R-:W-:-:S03]  /*a7f0*/  FMNMX.FTZ R135, R191, R4, !PT ;  /* 0x00000004bf877209 */ /* 0x000fc60007810000 */
[----:B------:R-:W-:-:S04]  /*a800*/  IMAD.WIDE.U32 R4, R5, -0x326172a9, RZ ;  /* 0xcd9e8d5705047825 */ /* 0x000fc800078e00ff */
[----:B------:R-:W-:Y:S01]  /*a810*/  IMAD.WIDE.U32 R14, R14, -0x326172a9, RZ ;  /* 0xcd9e8d570e0e7825 */ /* 0x000fe200078e00ff */
[----:B------:R-:W-:-:S03]  /*a820*/  LOP3.LUT R6, R5, UR17, R6, 0x96, !PT ;  /* 0x0000001105067c12 */ /* 0x000fc6000f8e9606 */
[----:B------:R-:W-:Y:S01]  /*a830*/  IMAD.WIDE.U32 R2, R2, -0x326172a9, RZ ;  /* 0xcd9e8d5702027825 */ /* 0x000fe200078e00ff */
[C---:B------:R-:W-:Y:S02]  /*a840*/  LOP3.LUT R8, R4.reuse, 0xffff, RZ, 0xc0, !PT ;  /* 0x0000ffff04087812 */ /* 0x040fe400078ec0ff */
[----:B------:R-:W-:Y:S02]  /*a850*/  FMNMX.FTZ R5, R225, R28, !PT ;  /* 0x0000001ce1057209 */ /* 0x000fe40007810000 */
[----:B------:R-:W-:Y:S02]  /*a860*/  LOP3.LUT R187, R15, UR8, R16, 0x96, !PT ;  /* 0x000000080fbb7c12 */ /* 0x000fe4000f8e9610 */
[----:B------:R-:W-:Y:S02]  /*a870*/  LOP3.LUT R189, R7, UR8, R20, 0x96, !PT ;  /* 0x0000000807bd7c12 */ /* 0x000fe4000f8e9614 */
[----:B------:R-:W-:Y:S02]  /*a880*/  LOP3.LUT R16, R4, 0xff, RZ, 0xc0, !PT ;  /* 0x000000ff04107812 */ /* 0x000fe400078ec0ff */
[----:B------:R-:W-:-:S02]  /*a890*/  SHF.R.U32.HI R13, RZ, 0x10, R4 ;  /* 0x00000010ff0d7819 */ /* 0x000fc40000011604 */
[----:B------:R-:W-:Y:S02]  /*a8a0*/  SHF.R.U32.HI R15, RZ, 0x18, R4 ;  /* 0x00000018ff0f7819 */ /* 0x000fe40000011604 */
[C---:B------:R-:W-:Y:S02]  /*a8b0*/  LOP3.LUT R17, R2.reuse, 0xffff, RZ, 0xc0, !PT ;  /* 0x0000ffff02117812 */ /* 0x040fe400078ec0ff */
[----:B------:R-:W-:Y:S02]  /*a8c0*/  LOP3.LUT R18, R2, 0xff, RZ, 0xc0, !PT ;  /* 0x000000ff02127812 */ /* 0x000fe400078ec0ff */
[--C-:B------:R-:W-:Y:S02]  /*a8d0*/  SHF.R.U32.HI R20, RZ, 0x10, R2.reuse ;  /* 0x00000010ff147819 */ /* 0x100fe40000011602 */
[----:B------:R-:W-:Y:S02]  /*a8e0*/  SHF.R.U32.HI R19, RZ, 0x18, R2 ;  /* 0x00000018ff137819 */ /* 0x000fe40000011602 */
[----:B------:R-:W-:-:S02]  /*a8f0*/  LOP3.LUT R4, R3, UR17, R14, 0x96, !PT ;  /* 0x0000001103047c12 */ /* 0x000fc4000f8e960e */
        /* <DEDUP_REMOVED lines=16> */
[----:B------:R-:W-:-:S05]  /*aa00*/  FMNMX.FTZ R2, R190, R3, !PT ;  /* 0x00000003be027209 */ /* 0x000fca0007810000 */
[----:B------:R-:W3:Y:S01]  /*aa10*/  SHFL.BFLY PT, R134, R2, 0x2, 0x1f ;  /* 0x0c401f0002867f89 */ /* 0x000ee200000e0000 */
[----:B------:R-:W-:Y:S02]  /*aa20*/  SHF.R.U32.HI R8, RZ, 0x8, R8 ;  /* 0x00000008ff087819 */ /* 0x000fe40000011608 */
[----:B------:R-:W-:Y:S02]  /*aa30*/  FMNMX.FTZ R3, R196, R5, !PT ;  /* 0x00000005c4037209 */ /* 0x000fe40007810000 */
[----:B--2---:R-:W-:Y:S02]  /*aa40*/  FMNMX.FTZ R135, R7, R135, !PT ;  /* 0x0000008707877209 */ /* 0x004fe40007810000 */
[----:B------:R-:W-:-:S04]  /*aa50*/  LOP3.LUT R7, R13, 0xff, RZ, 0xc0, !PT ;  /* 0x000000ff0d077812 */ /* 0x000fc800078ec0ff */
[----:B------:R-:W-:Y:S02]  /*aa60*/  PRMT R27, R7, 0x5410, R15 ;  /* 0x00005410071b7816 */ /* 0x000fe4000000000f */
[----:B------:R-:W2:Y:S01]  /*aa70*/  SHFL.BFLY PT, R15, R135, 0x1, 0x1f ;  /* 0x0c201f00870f7f89 */ /* 0x000ea200000e0000 */
[----:B------:R-:W-:-:S03]  /*aa80*/  PRMT R23, R16, 0x5410, R8 ;  /* 0x0000541010177816 */ /* 0x000fc60000000008 */
[----:B------:R-:W4:Y:S01]  /*aa90*/  SHFL.BFLY PT, R16, R3, 0x2, 0x1f ;  /* 0x0c401f0003107f89 */ /* 0x000f2200000e0000 */
[----:B------:R-:W-:Y:S02]  /*aaa0*/  LOP3.LUT R5, R6, 0xffff, RZ, 0xc0, !PT ;  /* 0x0000ffff06057812 */ /* 0x000fe400078ec0ff */
[--C-:B------:R-:W-:Y:S02]  /*aab0*/  SHF.R.U32.HI R7, RZ, 0x10, R6.reuse ;  /* 0x00000010ff077819 */ /* 0x100fe40000011606 */
[----:B---3--:R-:W-:Y:S02]  /*aac0*/  FMNMX.FTZ R134, R134, R2, !PT ;  /* 0x0000000286867209 */ /* 0x008fe40007810000 */
[----:B------:R-:W-:Y:S02]  /*aad0*/  SHF.R.U32.HI R8, RZ, 0x8, R5 ;  /* 0x00000008ff087819 */ /* 0x000fe40000011605 */
[----:B------:R-:W-:Y:S02]  /*aae0*/  LOP3.LUT R5, R7, 0xff, RZ, 0xc0, !PT ;  /* 0x000000ff07057812 */ /* 0x000fe400078ec0ff */
[----:B------:R-:W-:Y:S01]  /*aaf0*/  SHF.R.U32.HI R13, RZ, 0x18, R6 ;  /* 0x00000018ff0d7819 */ /* 0x000fe20000011606 */
[----:B------:R-:W3:Y:S03]  /*ab00*/  SHFL.BFLY PT, R7, R134, 0x1, 0x1f ;  /* 0x0c201f0086077f89 */ /* 0x000ee600000e0000 */
[----:B------:R-:W-:Y:S01]  /*ab10*/  PRMT R21, R5, 0x5410, R13 ;  /* 0x0000541005157816 */ /* 0x000fe2000000000d */
[----:B------:R-:W-:-:S04]  /*ab20*/  FFMA.FTZ R5, R139, c[0x0][0x23c], -R0 ;  /* 0x00008f008b057a23 */ /* 0x000fc80000010800 */
[----:B------:R5:W-:Y:S01]  /*ab30*/  MUFU.EX2 R193, R5 ;  /* 0x0000000500c17308 */ /* 0x000be20000000800 */
[----:B--2---:R-:W-:Y:S02]  /*ab40*/  FMNMX.FTZ R135, R135, R15, !PT ;  /* 0x0000000f87877209 */ /* 0x004fe40007810000 */
[----:B----4-:R-:W-:-:S03]  /*ab50*/  FMNMX.FTZ R2, R16, R3, !PT ;  /* 0x0000000310027209 */ /* 0x010fc60007810000 */
[C---:B------:R-:W-:Y:S01]  /*ab60*/  FMUL.FTZ R3, R135.reuse, c[0x0][0x23c] ;  /* 0x00008f0087037a20 */ /* 0x040fe20000410000 */
[----:B------:R-:W-:Y:S01]  /*ab70*/  FSETP.NEU.FTZ.AND P5, PT, R135, -INF , PT ;  /* 0xff8000008700780b */ /* 0x000fe20003fbd000 */
[----:B-----5:R-:W-:-:S04]  /*ab80*/  FFMA.FTZ R5, R132, c[0x0][0x23c], -R0 ;  /* 0x00008f0084057a23 */ /* 0x020fc80000010800 */
[----:B------:R2:W-:Y:S01]  /*ab90*/  MUFU.EX2 R139, R5 ;  /* 0x00000005008b7308 */ /* 0x0005e20000000800 */
[----:B------:R-:W-:Y:S01]  /*aba0*/  FSEL R3, R3, RZ, P5 ;  /* 0x000000ff03037208 */ /* 0x000fe20002800000 */
[----:B------:R-:W4:Y:S01]  /*abb0*/  SHFL.BFLY PT, R13, R2, 0x1, 0x1f ;  /* 0x0c201f00020d7f89 */ /* 0x000f2200000e0000 */
[----:B------:R-:W-:Y:S01]  /*abc0*/  LOP3.LUT R14, R6, 0xff, RZ, 0xc0, !PT ;  /* 0x000000ff060e7812 */ /* 0x000fe200078ec0ff */
[--C-:B------:R-:W-:Y:S01]  /*abd0*/  FFMA.FTZ R6, R24, c[0x0][0x23c], -R0.reuse ;  /* 0x00008f0018067a23 */ /* 0x100fe20000010800 */
[----:B---3--:R-:W-:Y:S01]  /*abe0*/  FMNMX.FTZ R134, R134, R7, !PT ;  /* 0x0000000786867209 */ /* 0x008fe20007810000 */
[----:B--2---:R-:W-:-:S04]  /*abf0*/  FFMA.FTZ R5, R32, c[0x0][0x23c], -R0 ;  /* 0x00008f0020057a23 */ /* 0x004fc80000010800 */
[----:B------:R2:W-:Y:S01]  /*ac00*/  MUFU.EX2 R179, R5 ;  /* 0x0000000500b37308 */ /* 0x0005e20000000800 */
[----:B------:R-:W-:Y:S01]  /*ac10*/  PRMT R22, R14, 0x5410, R8 ;  /* 0x000054100e167816 */ /* 0x000fe20000000008 */
[C---:B------:R-:W-:Y:S01]  /*ac20*/  FMUL.FTZ R8, R134.reuse, c[0x0][0x23c] ;  /* 0x00008f0086087a20 */ /* 0x040fe20000410000 */
[----:B------:R-:W-:-:S05]  /*ac30*/  FSETP.NEU.FTZ.AND P4, PT, R134, -INF , PT ;  /* 0xff8000008600780b */ /* 0x000fca0003f9d000 */
[----:B------:R3:W5:Y:S01]  /*ac40*/  MUFU.EX2 R29, R6 ;  /* 0x00000006001d7308 */ /* 0x0007620000000800 */
[----:B--2---:R-:W-:-:S04]  /*ac50*/  SHF.R.U32.HI R5, RZ, 0x8, R17 ;  /* 0x00000008ff057819 */ /* 0x004fc80000011611 */
[----:B------:R-:W-:Y:S01]  /*ac60*/  PRMT R18, R18, 0x5410, R5 ;  /* 0x0000541012127816 */ /* 0x000fe20000000005 */
[--C-:B------:R-:W-:Y:S02]  /*ac70*/  FFMA.FTZ R5, R182, c[0x0][0x23c], -R3.reuse ;  /* 0x00008f00b6057a23 */ /* 0x100fe40000010803 */
[----:B---3--:R-:W-:Y:S02]  /*ac80*/  FFMA.FTZ R6, R26, c[0x0][0x23c], -R3 ;  /* 0x00008f001a067a23 */ /* 0x008fe40000010803 */
[----:B------:R2:W-:Y:S01]  /*ac90*/  MUFU.EX2 R192, R5 ;  /* 0x0000000500c07308 */ /* 0x0005e20000000800 */
[----:B------:R-:W-:-:S07]  /*aca0*/  FSEL R8, R8, RZ, P4 ;  /* 0x000000ff08087208 */ /* 0x000fce0002000000 */
[----:B------:R3:W-:Y:S01]  /*acb0*/  MUFU.EX2 R30, R6 ;  /* 0x00000006001e7308 */ /* 0x0007e20000000800 */
[----:B--2---:R-:W-:-:S04]  /*acc0*/  LOP3.LUT R5, R20, 0xff, RZ, 0xc0, !PT ;  /* 0x000000ff14057812 */ /* 0x004fc800078ec0ff */
[----:B------:R-:W-:Y:S01]  /*acd0*/  PRMT R19, R5, 0x5410, R19 ;  /* 0x0000541005137816 */ /* 0x000fe20000000013 */
[--C-:B------:R-:W-:Y:S02]  /*ace0*/  FFMA.FTZ R5, R33, c[0x0][0x23c], -R3.reuse ;  /* 0x00008f0021057a23 */ /* 0x100fe40000010803 */
[----:B---3--:R-:W-:Y:S02]  /*acf0*/  FFMA.FTZ R6, R137, c[0x0][0x23c], -R3 ;  /* 0x00008f0089067a23 */ /* 0x008fe40000010803 */
[----:B------:R2:W-:Y:S01]  /*ad00*/  MUFU.EX2 R178, R5 ;  /* 0x0000000500b27308 */ /* 0x0005e20000000800 */
[----:B----4-:R-:W-:-:S07]  /*ad10*/  FMNMX.FTZ R2, R2, R13, !PT ;  /* 0x0000000d02027209 */ /* 0x010fce0007810000 */
[----:B------:R3:W-:Y:S01]  /*ad20*/  MUFU.EX2 R247, R6 ;  /* 0x0000000600f77308 */ /* 0x0007e20000000800 */
[----:B--2---:R-:W-:Y:S01]  /*ad30*/  LOP3.LUT R5, R4, 0xffff, RZ, 0xc0, !PT ;  /* 0x0000ffff04057812 */ /* 0x004fe200078ec0ff */
[----:B---3--:R-:W-:-:S06]  /*ad40*/  FFMA.FTZ R6, R28, c[0x0][0x23c], -R8 ;  /* 0x00008f001c067a23 */ /* 0x008fcc0000010808 */
[----:B------:R2:W-:Y:S01]  /*ad50*/  MUFU.EX2 R195, R6 ;  /* 0x0000000600c37308 */ /* 0x0005e20000000800 */
[C---:B------:R-:W-:Y:S01]  /*ad60*/  FMUL.FTZ R13, R2.reuse, c[0x0][0x23c] ;  /* 0x00008f00020d7a20 */ /* 0x040fe20000410000 */
[----:B------:R-:W-:Y:S01]  /*ad70*/  FSETP.NEU.FTZ.AND P1, PT, R2, -INF , PT ;  /* 0xff8000000200780b */ /* 0x000fe20003f3d000 */
[----:B------:R-:W-:Y:S01]  /*ad80*/  FFMA.FTZ R7, R181, c[0x0][0x23c], -R8 ;  /* 0x00008f00b5077a23 */ /* 0x000fe20000010808 */
[----:B--2---:R-:W-:Y:S02]  /*ad90*/  SHF.R.U32.HI R6, RZ, 0x8, R5 ;  /* 0x00000008ff067819 */ /* 0x004fe40000011605 */
[----:B------:R-:W-:-:S04]  /*ada0*/  LOP3.LUT R5, R4, 0xff, RZ, 0xc0, !PT ;  /* 0x000000ff04057812 */ /* 0x000fc800078ec0ff */
[----:B------:R-:W-:Y:S01]  /*adb0*/  PRMT R24, R5, 0x5410, R6 ;  /* 0x0000541005187816 */ /* 0x000fe20000000006 */
[----:B------:R-:W-:Y:S01]  /*adc0*/  FFMA.FTZ R6, R133, c[0x0][0x23c], -R8 ;  /* 0x00008f0085067a23 */ /* 0x000fe20000010808 */
[--C-:B------:R-:W-:Y:S02]  /*add0*/  SHF.R.U32.HI R5, RZ, 0x10, R4.reuse ;  /* 0x00000010ff057819 */ /* 0x100fe40000011604 */
[----:B------:R-:W-:Y:S01]  /*ade0*/  FSEL R13, R13, RZ, P1 ;  /* 0x000000ff0d0d7208 */ /* 0x000fe20000800000 */
[----:B------:R2:W-:Y:S08]  /*adf0*/  MUFU.EX2 R177, R6 ;  /* 0x0000000600b17308 */ /* 0x0005f00000000800 */
[----:B------:R-:W3:Y:S01]  /*ae00*/  MUFU.EX2 R246, R7 ;  /* 0x0000000700f67308 */ /* 0x000ee20000000800 */
[----:B--2---:R-:W-:-:S02]  /*ae10*/  SHF.R.U32.HI R6, RZ, 0x18, R4 ;  /* 0x00000018ff067819 */ /* 0x004fc40000011604 */
[----:B------:R-:W-:Y:S01]  /*ae20*/  LOP3.LUT R4, R5, 0xff, RZ, 0xc0, !PT ;  /* 0x000000ff05047812 */ /* 0x000fe200078ec0ff */
[----:B------:R-:W-:-:S03]  /*ae30*/  FFMA.FTZ R5, R180, c[0x0][0x23c], -R13 ;  /* 0x00008f00b4057a23 */ /* 0x000fc6000001080d */
[----:B------:R-:W-:Y:S01]  /*ae40*/  PRMT R17, R4, 0x5410, R6 ;  /* 0x0000541004117816 */ /* 0x000fe20000000006 */
[----:B------:R-:W-:Y:S01]  /*ae50*/  FFMA.FTZ R4, R34, c[0x0][0x23c], -R13 ;  /* 0x00008f0022047a23 */ /* 0x000fe2000001080d */
[----:B------:R2:W-:Y:S01]  /*ae60*/  MUFU.EX2 R245, R5 ;  /* 0x0000000500f57308 */ /* 0x0005e20000000800 */
[----:B-1----:R-:W-:Y:S01]  /*ae70*/  PRMT R175, R175, 0x7054, R244 ;  /* 0x00007054afaf7816 */ /* 0x002fe200000000f4 */
[----:B------:R-:W-:Y:S06]  /*ae80*/  LDSM.16.MT88.4 R32, [R207+0xa000] ;  /* 0x00a00000cf20783b */ /* 0x000fec0000004200 */
[----:B------:R1:W4:Y:S01]  /*ae90*/  MUFU.EX2 R176, R4 ;  /* 0x0000000400b07308 */ /* 0x0003220000000800 */
[----:B--2---:R-:W-:-:S05]  /*aea0*/  FSEL R5, R135, RZ, P5 ;  /* 0x000000ff87057208 */ /* 0x004fca0002800000 */
[----:B------:R-:W-:Y:S01]  /*aeb0*/  FADD.FTZ R15, R226, -R5 ;  /* 0x80000005e20f7221 */ /* 0x000fe20000010000 */
[----:B------:R-:W-:Y:S01]  /*aec0*/  FSEL R5, R2, RZ, P1 ;  /* 0x000000ff02057208 */ /* 0x000fe20000800000 */
[----:B-1----:R-:W-:Y:S01]  /*aed0*/  FFMA.FTZ R4, R184, c[0x0][0x23c], -R8 ;  /* 0x00008f00b8047a23 */ /* 0x002fe20000010808 */
[----:B------:R-:W-:-:S03]  /*aee0*/  HSET2.LE.AND R18, R18, R175, PT ;  /* 0x000000af12127233 */ /* 0x000fc60003803000 */
[----:B------:R-:W-:Y:S01]  /*aef0*/  FADD.FTZ R16, R224, -R5 ;  /* 0x80000005e0107221 */ /* 0x000fe20000010000 */
[----:B------:R3:W1:Y:S01]  /*af00*/  MUFU.EX2 R26, R4 ;  /* 0x00000004001a7308 */ /* 0x0006620000000800 */
[----:B------:R-:W-:Y:S01]  /*af10*/  FFMA.FTZ R5, R25, c[0x0][0x23c], -R13 ;  /* 0x00008f0019057a23 */ /* 0x000fe2000001080d */
[----:B------:R-:W-:Y:S01]  /*af20*/  HSET2.LE.AND R19, R19, R175, PT ;  /* 0x000000af13137233 */ /* 0x000fe20003803000 */
[----:B------:R-:W-:Y:S02]  /*af30*/  FSEL R6, R136, RZ, P6 ;  /* 0x000000ff88067208 */ /* 0x000fe40003000000 */
[----:B-----5:R-:W-:-:S03]  /*af40*/  MOV R137, R29 ;  /* 0x0000001d00897202 */ /* 0x020fc60000000f00 */
[----:B------:R2:W-:Y:S01]  /*af50*/  MUFU.EX2 R194, R5 ;  /* 0x0000000500c27308 */ /* 0x0005e20000000800 */
[----:B---3--:R-:W-:-:S04]  /*af60*/  F2FP.BF16.PACK_AB R4, R177, R246 ;  /* 0x000000f6b104723e */ /* 0x008fc800000010ff */
[----:B------:R-:W-:Y:S02]  /*af70*/  LOP3.LUT R18, R18, R4, RZ, 0xc0, !PT ;  /* 0x0000000412127212 */ /* 0x000fe400078ec0ff */
[----:B----4-:R-:W-:Y:S01]  /*af80*/  F2FP.BF16.PACK_AB R4, R176, R245 ;  /* 0x000000f5b004723e */ /* 0x010fe200000010ff */
[----:B--2---:R-:W-:-:S03]  /*af90*/  FFMA.FTZ R5, R183, c[0x0][0x23c], -R13 ;  /* 0x00008f00b7057a23 */ /* 0x004fc6000001080d */
[----:B------:R-:W-:Y:S01]  /*afa0*/  LOP3.LUT R19, R19, R4, RZ, 0xc0, !PT ;  /* 0x0000000413137212 */ /* 0x000fe200078ec0ff */
[----:B------:R-:W-:Y:S01]  /*afb0*/  FADD.FTZ R7, R227, -R6 ;  /* 0x80000006e3077221 */ /* 0x000fe20000010000 */
[----:B------:R2:W-:Y:S01]  /*afc0*/  MUFU.EX2 R132, R5 ;  /* 0x0000000500847308 */ /* 0x0005e20000000800 */
[----:B------:R-:W-:Y:S01]  /*afd0*/  HSET2.LE.AND R4, R22, R175, PT ;  /* 0x000000af16047233 */ /* 0x000fe20003803000 */
[----:B------:R-:W-:Y:S02]  /*afe0*/  FSEL R6, R134, RZ, P4 ;  /* 0x000000ff86067208 */ /* 0x000fe40002000000 */
[----:B------:R-:W-:-:S03]  /*aff0*/  MOV R182, R30 ;  /* 0x0000001e00b67202 */ /* 0x000fc60000000f00 */
[----:B------:R-:W-:Y:S01]  /*b000*/  FADD.FTZ R14, R225, -R6 ;  /* 0x80000006e10e7221 */ /* 0x000fe20000010000 */
[----:B------:R-:W-:Y:S02]  /*b010*/  F2FP.BF16.PACK_AB R6, R192, R182 ;  /* 0x000000b6c006723e */ /* 0x000fe400000010ff */
[----:B--2---:R-:W-:-:S04]  /*b020*/  F2FP.BF16.PACK_AB R5, R193, R137 ;  /* 0x00000089c105723e */ /* 0x004fc800000010ff */
[----:B------:R-:W-:Y:S01]  /*b030*/  LOP3.LUT R4, R4, R5, RZ, 0xc0, !PT ;  /* 0x0000000504047212 */ /* 0x000fe200078ec0ff */
[----:B------:R-:W-:-:S05]  /*b040*/  HSET2.LE.AND R5, R21, R175, PT ;  /* 0x000000af15057233 */ /* 0x000fca0003803000 */
[----:B------:R-:W-:Y:S01]  /*b050*/  LOP3.LUT R5, R5, R6, RZ, 0xc0, !PT ;  /* 0x0000000605057212 */ /* 0x000fe200078ec0ff */
[----:B------:R-:W-:Y:S02]  /*b060*/  HSET2.LE.AND R6, R23, R175, PT ;  /* 0x000000af17067233 */ /* 0x000fe40003803000 */
[----:B------:R-:W2:Y:S01]  /*b070*/  LDSM.16.MT88.4 R20, [R205+0xa000] ;  /* 0x00a00000cd14783b */ /* 0x000ea20000004200 */
[----:B------:R-:W-:Y:S02]  /*b080*/  FMUL.FTZ R7, R7, c[0x0][0x23c] ;  /* 0x00008f0007077a20 */ /* 0x000fe40000410000 */
[----:B------:R-:W-:Y:S02]  /*b090*/  FMUL.FTZ R14, R14, c[0x0][0x23c] ;  /* 0x00008f000e0e7a20 */ /* 0x000fe40000410000 */
[----:B------:R3:W4:Y:S01]  /*b0a0*/  MUFU.EX2 R30, R7 ;  /* 0x00000007001e7308 */ /* 0x0007220000000800 */
[----:B------:R-:W-:Y:S02]  /*b0b0*/  FMUL.FTZ R15, R15, c[0x0][0x23c] ;  /* 0x00008f000f0f7a20 */ /* 0x000fe40000410000 */
[----:B------:R-:W-:-:S05]  /*b0c0*/  FMUL.FTZ R16, R16, c[0x0][0x23c] ;  /* 0x00008f0010107a20 */ /* 0x000fca0000410000 */
[----:B------:R5:W-:Y:S01]  /*b0d0*/  MUFU.EX2 R28, R14 ;  /* 0x0000000e001c7308 */ /* 0x000be20000000800 */
[----:B---3--:R-:W-:-:S07]  /*b0e0*/  F2FP.BF16.PACK_AB R7, R179, R139 ;  /* 0x0000008bb307723e */ /* 0x008fce00000010ff */
[----:B------:R1:W3:Y:S01]  /*b0f0*/  MUFU.EX2 R29, R15 ;  /* 0x0000000f001d7308 */ /* 0x0002e20000000800 */
[----:B------:R-:W-:Y:S01]  /*b100*/  LOP3.LUT R6, R6, R7, RZ, 0xc0, !PT ;  /* 0x0000000706067212 */ /* 0x000fe200078ec0ff */
[----:B------:R-:W-:Y:S01]  /*b110*/  HSET2.LE.AND R7, R27, R175, PT ;  /* 0x000000af1b077233 */ /* 0x000fe20003803000 */
[----:B-----5:R-:W-:-:S05]  /*b120*/  F2FP.BF16.PACK_AB R14, R178, R247 ;  /* 0x000000f7b20e723e */ /* 0x020fca00000010ff */
[----:B------:R5:W2:Y:S01]  /*b130*/  MUFU.EX2 R27, R16 ;  /* 0x00000010001b7308 */ /* 0x000aa20000000800 */
[----:B------:R-:W-:Y:S01]  /*b140*/  LOP3.LUT R7, R7, R14, RZ, 0xc0, !PT ;  /* 0x0000000e07077212 */ /* 0x000fe200078ec0ff */
[----:B------:R-:W-:Y:S01]  /*b150*/  HSET2.LE.AND R14, R24, R175, PT ;  /* 0x000000af180e7233 */ /* 0x000fe20003803000 */
[----:B-1----:R-:W-:Y:S01]  /*b160*/  F2FP.BF16.PACK_AB R15, R26, R195 ;  /* 0x000000c31a0f723e */ /* 0x002fe200000010ff */
[----:B----4-:R-:W-:-:S03]  /*b170*/  FMUL.FTZ R140, R140, R30 ;  /* 0x0000001e8c8c7220 */ /* 0x010fc60000410000 */
[----:B-----5:R-:W-:Y:S01]  /*b180*/  LOP3.LUT R16, R14, R15, RZ, 0xc0, !PT ;  /* 0x0000000f0e107212 */ /* 0x020fe200078ec0ff */
[----:B------:R-:W-:Y:S01]  /*b190*/  HSET2.LE.AND R14, R17, R175, PT ;  /* 0x000000af110e7233 */ /* 0x000fe20003803000 */
[----:B------:R-:W-:Y:S01]  /*b1a0*/  F2FP.BF16.PACK_AB R15, R132, R194 ;  /* 0x000000c2840f723e */ /* 0x000fe200000010ff */
[----:B------:R-:W-:Y:S02]  /*b1b0*/  FMUL.FTZ R141, R141, R30 ;  /* 0x0000001e8d8d7220 */ /* 0x000fe40000410000 */
[----:B---3--:R-:W-:Y:S01]  /*b1c0*/  FMUL.FTZ R142, R142, R29 ;  /* 0x0000001d8e8e7220 */ /* 0x008fe20000410000 */
[----:B------:R-:W-:Y:S01]  /*b1d0*/  LOP3.LUT R17, R14, R15, RZ, 0xc0, !PT ;  /* 0x0000000f0e117212 */ /* 0x000fe200078ec0ff */
[----:B------:R-:W-:Y:S02]  /*b1e0*/  FMUL.FTZ R143, R143, R29 ;  /* 0x0000001d8f8f7220 */ /* 0x000fe40000410000 */
[-C--:B------:R-:W-:Y:S02]  /*b1f0*/  FMUL.FTZ R144, R144, R28.reuse ;  /* 0x0000001c90907220 */ /* 0x080fe40000410000 */
[----:B------:R-:W-:-:S02]  /*b200*/  FMUL.FTZ R145, R145, R28 ;  /* 0x0000001c91917220 */ /* 0x000fc40000410000 */
[-C--:B--2---:R-:W-:Y:S02]  /*b210*/  FMUL.FTZ R146, R146, R27.reuse ;  /* 0x0000001b92927220 */ /* 0x084fe40000410000 */
        /* <DEDUP_REMOVED lines=10> */
[----:B------:R-:W-:Y:S08]  /*b2c0*/  HMMA.16816.F32.BF16 R144, R16, R20, R144 ;  /* 0x000000141090723c */ /* 0x000ff00000041890 */
[-C--:B------:R-:W-:Y:S08]  /*b2d0*/  HMMA.16816.F32.BF16 R152, R4, R22.reuse, R152 ;  /* 0x000000160498723c */ /* 0x080ff00000041898 */
[----:B------:R-:W-:Y:S01]  /*b2e0*/  HMMA.16816.F32.BF16 R240, R16, R22, R148 ;  /* 0x0000001610f0723c */ /* 0x000fe20000041894 */
[----:B------:R-:W1:Y:S01]  /*b2f0*/  LDSM.16.MT88.4 R20, [R210+0xa000] ;  /* 0x00a00000d214783b */ /* 0x000e620000004200 */
[----:B------:R-:W-:-:S02]  /*b300*/  FMUL.FTZ R36, R36, R30 ;  /* 0x0000001e24247220 */ /* 0x000fc40000410000 */
[----:B------:R-:W-:Y:S01]  /*b310*/  FMUL.FTZ R37, R37, R30 ;  /* 0x0000001e25257220 */ /* 0x000fe20000410000 */
[----:B------:R-:W-:Y:S01]  /*b320*/  LDSM.16.MT88.4 R148, [R205+0xa800] ;  /* 0x00a80000cd94783b */ /* 0x000fe20000004200 */
        /* <DEDUP_REMOVED lines=30> */
[-C--:B------:R-:W-:Y:S01]  /*b510*/  HMMA.16816.F32.BF16 R232, R4, R32.reuse, R36 ;  /* 0x0000002004e8723c */ /* 0x080fe20000041824 */
[----:B------:R-:W2:Y:S07]  /*b520*/  LDSM.16.MT88.4 R36, [R209+0xa000] ;  /* 0x00a00000d124783b */ /* 0x000eae0000004200 */
[----:B------:R-:W-:Y:S01]  /*b530*/  HMMA.16816.F32.BF16 R228, R16, R32, R40 ;  /* 0x0000002010e4723c */ /* 0x000fe20000041828 */
[----:B------:R-:W-:Y:S07]  /*b540*/  LDSM.16.MT88.4 R40, [R210+0xb000] ;  /* 0x00b00000d228783b */ /* 0x000fee0000004200 */
[-C--:B------:R-:W-:Y:S08]  /*b550*/  HMMA.16816.F32.BF16 R48, R4, R34.reuse, R48 ;  /* 0x000000220430723c */ /* 0x080ff00000041830 */
[----:B------:R-:W-:Y:S01]  /*b560*/  HMMA.16816.F32.BF16 R224, R16, R34, R44 ;  /* 0x0000002210e0723c */ /* 0x000fe2000004182c */
[----:B------:R-:W-:Y:S04]  /*b570*/  LDSM.16.MT88.4 R32, [R207+0xb000] ;  /* 0x00b00000cf20783b */ /* 0x000fe80000004200 */
[----:B------:R-:W-:Y:S03]  /*b580*/  LDSM.16.MT88.4 R44, [R209+0xb000] ;  /* 0x00b00000d12c783b */ /* 0x000fe60000004200 */
[-C--:B-1----:R-:W-:Y:S08]  /*b590*/  HMMA.16816.F32.BF16 R52, R4, R20.reuse, R52 ;  /* 0x000000140434723c */ /* 0x082ff00000041834 */
[----:B------:R-:W-:Y:S08]  /*b5a0*/  HMMA.16816.F32.BF16 R236, R16, R20, R56 ;  /* 0x0000001410ec723c */ /* 0x000ff00000041838 */
        /* <DEDUP_REMOVED lines=51> */
[----:B--2---:R-:W-:Y:S01]  /*b8e0*/  HMMA.16816.F32.BF16 R68, R4, R36, R68 ;  /* 0x000000240444723c */ /* 0x004fe20000041844 */
[----:B------:R-:W-:-:S02]  /*b8f0*/  MOV R61, R195 ;  /* 0x000000c3003d7202 */ /* 0x000fc40000000f00 */
[----:B------:R-:W-:-:S05]  /*b900*/  MOV R60, R194 ;  /* 0x000000c2003c7202 */ /* 0x000fca0000000f00 */
        /* <DEDUP_REMOVED lines=8> */
[----:B------:R-:W-:Y:S07]  /*b990*/  HMMA.16816.F32.BF16 R56, R4, R46, R168 ;  /* 0x0000002e0438723c */ /* 0x000fee00000418a8 */
[----:B------:R-:W-:Y:S01]  /*b9a0*/  FFMA.FTZ R4, R174, c[0x0][0x23c], -R0 ;  /* 0x00008f00ae047a23 */ /* 0x000fe20000010800 */
[----:B------:R-:W-:Y:S07]  /*b9b0*/  HMMA.16816.F32.BF16 R72, R16, R36, R72 ;  /* 0x000000241048723c */ /* 0x000fee0000041848 */
[----:B------:R-:W-:-:S02]  /*b9c0*/  MOV R37, R193 ;  /* 0x000000c100257202 */ /* 0x000fc40000000f00 */
[----:B------:R-:W-:Y:S02]  /*b9d0*/  MOV R36, R192 ;  /* 0x000000c000247202 */ /* 0x000fe40000000f00 */
[----:B------:R-:W-:Y:S07]  /*b9e0*/  HMMA.16816.F32.BF16 R192, R16, R38, R76 ;  /* 0x0000002610c0723c */ /* 0x000fee000004184c */
[----:B------:R-:W-:Y:S02]  /*b9f0*/  MOV R38, R245 ;  /* 0x000000f500267202 */ /* 0x000fe40000000f00 */
[----:B------:R1:W-:Y:S01]  /*ba00*/  MUFU.EX2 R245, R4 ;  /* 0x0000000400f57308 */ /* 0x0003e20000000800 */
[----:B------:R-:W-:Y:S01]  /*ba10*/  MOV R39, R246 ;  /* 0x000000f600277202 */ /* 0x000fe20000000f00 */
[----:B-1----:R-:W-:-:S06]  /*ba20*/  FFMA.FTZ R4, R173, c[0x0][0x23c], -R0 ;  /* 0x00008f00ad047a23 */ /* 0x002fcc0000010800 */
[----:B------:R1:W-:Y:S01]  /*ba30*/  MUFU.EX2 R246, R4 ;  /* 0x0000000400f67308 */ /* 0x0003e20000000800 */
[----:B------:R-:W-:Y:S01]  /*ba40*/  MOV R63, R137 ;  /* 0x00000089003f7202 */ /* 0x000fe20000000f00 */
[----:B------:R-:W-:Y:S02]  /*ba50*/  FMUL.FTZ R88, R88, R28 ;  /* 0x0000001c58587220 */ /* 0x000fe40000410000 */
[--C-:B-1----:R-:W-:Y:S02]  /*ba60*/  FFMA.FTZ R4, R172, c[0x0][0x23c], -R0.reuse ;  /* 0x00008f00ac047a23 */ /* 0x102fe40000010800 */
[----:B------:R-:W-:-:S04]  /*ba70*/  FFMA.FTZ R0, R31, c[0x0][0x23c], -R0 ;  /* 0x00008f001f007a23 */ /* 0x000fc80000010800 */
[----:B------:R1:W-:Y:S01]  /*ba80*/  MUFU.EX2 R244, R0 ;  /* 0x0000000000f47308 */ /* 0x0003e20000000800 */
[----:B------:R-:W-:Y:S01]  /*ba90*/  MOV R77, R139 ;  /* 0x0000008b004d7202 */ /* 0x000fe20000000f00 */
[----:B------:R-:W-:Y:S01]  /*baa0*/  FMUL.FTZ R89, R89, R28 ;  /* 0x0000001c59597220 */ /* 0x000fe20000410000 */
[----:B------:R-:W-:Y:S01]  /*bab0*/  MOV R76, R247 ;  /* 0x000000f7004c7202 */ /* 0x000fe20000000f00 */
[-C--:B------:R-:W-:Y:S02]  /*bac0*/  FMUL.FTZ R90, R90, R27.reuse ;  /* 0x0000001b5a5a7220 */ /* 0x080fe40000410000 */
[----:B------:R-:W-:Y:S02]  /*bad0*/  FMUL.FTZ R91, R91, R27 ;  /* 0x0000001b5b5b7220 */ /* 0x000fe40000410000 */
[----:B-1----:R-:W-:-:S04]  /*bae0*/  FFMA.FTZ R0, R197, c[0x0][0x23c], -R3 ;  /* 0x00008f00c5007a23 */ /* 0x002fc80000010803 */
[----:B------:R1:W-:Y:S01]  /*baf0*/  MUFU.EX2 R137, R0 ;  /* 0x0000000000897308 */ /* 0x0003e20000000800 */
[-C--:B------:R-:W-:Y:S01]  /*bb00*/  FMUL.FTZ R92, R92, R28.reuse ;  /* 0x0000001c5c5c7220 */ /* 0x080fe20000410000 */
[----:B------:R-:W-:Y:S01]  /*bb10*/  HMMA.16816.F32.BF16 R88, R16, R20, R88 ;  /* 0x000000141058723c */ /* 0x000fe20000041858 */
[----:B------:R-:W-:-:S05]  /*bb20*/  FMUL.FTZ R93, R93, R28 ;  /* 0x0000001c5d5d7220 */ /* 0x000fca0000410000 */
[----:B------:R2:W-:Y:S01]  /*bb30*/  MUFU.EX2 R247, R4 ;  /* 0x0000000400f77308 */ /* 0x0005e20000000800 */
[----:B-1----:R-:W-:-:S07]  /*bb40*/  FFMA.FTZ R0, R191, c[0x0][0x23c], -R3 ;  /* 0x00008f00bf007a23 */ /* 0x002fce0000010803 */
[----:B------:R1:W-:Y:S01]  /*bb50*/  MUFU.EX2 R139, R0 ;  /* 0x00000000008b7308 */ /* 0x0003e20000000800 */
[----:B------:R-:W-:Y:S02]  /*bb60*/  FMUL.FTZ R94, R94, R27 ;  /* 0x0000001b5e5e7220 */ /* 0x000fe40000410000 */
[----:B--2---:R-:W-:-:S04]  /*bb70*/  IMAD.WIDE.U32 R4, R187, -0x2daee0ad, RZ ;  /* 0xd2511f53bb047825 */ /* 0x004fc800078e00ff */
[----:B------:R-:W-:Y:S01]  /*bb80*/  FMUL.FTZ R95, R95, R27 ;  /* 0x0000001b5f5f7220 */ /* 0x000fe20000410000 */
[C---:B------:R-:W-:Y:S01]  /*bb90*/  LOP3.LUT R14, R4.reuse, 0xffff, RZ, 0xc0, !PT ;  /* 0x0000ffff040e7812 */ /* 0x040fe200078ec0ff */
[----:B-1----:R-:W-:Y:S01]  /*bba0*/  FFMA.FTZ R0, R185, c[0x0][0x23c], -R3 ;  /* 0x00008f00b9007a23 */ /* 0x002fe20000010803 */
[----:B------:R-:W-:-:S03]  /*bbb0*/  LOP3.LUT R21, R4, 0xff, RZ, 0xc0, !PT ;  /* 0x000000ff04157812 */ /* 0x000fc600078ec0ff */
[----:B------:R1:W-:Y:S01]  /*bbc0*/  MUFU.EX2 R184, R0 ;  /* 0x0000000000b87308 */ /* 0x0003e20000000800 */
[--C-:B------:R-:W-:Y:S02]  /*bbd0*/  SHF.R.U32.HI R15, RZ, 0x10, R4.reuse ;  /* 0x00000010ff0f7819 */ /* 0x100fe40000011604 */
[----:B------:R-:W-:Y:S02]  /*bbe0*/  SHF.R.U32.HI R25, RZ, 0x18, R4 ;  /* 0x00000018ff197819 */ /* 0x000fe40000011604 */
[----:B------:R-:W-:Y:S02]  /*bbf0*/  MOV R62, R182 ;  /* 0x000000b6003e7202 */ /* 0x000fe40000000f00 */
[----:B------:R-:W-:Y:S01]  /*bc00*/  HMMA.16816.F32.BF16 R180, R16, R22, R92 ;  /* 0x0000001610b4723c */ /* 0x000fe2000004185c */
[----:B------:R-:W-:Y:S02]  /*bc10*/  FMUL.FTZ R104, R104, R28 ;  /* 0x0000001c68687220 */ /* 0x000fe40000410000 */
[----:B-1----:R-:W-:Y:S01]  /*bc20*/  FFMA.FTZ R0, R138, c[0x0][0x23c], -R3 ;  /* 0x00008f008a007a23 */ /* 0x002fe20000010803 */
[----:B------:R-:W-:Y:S01]  /*bc30*/  LOP3.LUT R3, R5, UR18, R186, 0x96, !PT ;  /* 0x0000001205037c12 */ /* 0x000fe2000f8e96ba */
[----:B------:R-:W-:-:S02]  /*bc40*/  IMAD.WIDE.U32 R4, R189, -0x2daee0ad, RZ ;  /* 0xd2511f53bd047825 */ /* 0x000fc400078e00ff */
[----:B------:R1:W2:Y:S01]  /*bc50*/  MUFU.EX2 R133, R0 ;  /* 0x0000000000857308 */ /* 0x0002a20000000800 */
[----:B------:R-:W-:Y:S01]  /*bc60*/  MOV R78, R132 ;  /* 0x00000084004e7202 */ /* 0x000fe20000000f00 */
[----:B------:R-:W-:Y:S01]  /*bc70*/  FMUL.FTZ R105, R105, R28 ;  /* 0x0000001c69697220 */ /* 0x000fe20000410000 */
[----:B------:R-:W-:Y:S01]  /*bc80*/  LOP3.LUT R7, R4, 0xffff, RZ, 0xc0, !PT ;  /* 0x0000ffff04077812 */ /* 0x000fe200078ec0ff */
[-C--:B------:R-:W-:Y:S01]  /*bc90*/  FMUL.FTZ R106, R106, R27.reuse ;  /* 0x0000001b6a6a7220 */ /* 0x080fe20000410000 */
[----:B------:R-:W-:Y:S01]  /*bca0*/  LOP3.LUT R24, R4, 0xff, RZ, 0xc0, !PT ;  /* 0x000000ff04187812 */ /* 0x000fe200078ec0ff */
[----:B------:R-:W-:Y:S01]  /*bcb0*/  FMUL.FTZ R107, R107, R27 ;  /* 0x0000001b6b6b7220 */ /* 0x000fe20000410000 */
[--C-:B------:R-:W-:Y:S02]  /*bcc0*/  SHF.R.U32.HI R20, RZ, 0x10, R4.reuse ;  /* 0x00000010ff147819 */ /* 0x100fe40000011604 */
[----:B------:R-:W-:Y:S02]  /*bcd0*/  SHF.R.U32.HI R23, RZ, 0x18, R4 ;  /* 0x00000018ff177819 */ /* 0x000fe40000011604 */
[----:B------:R-:W-:Y:S01]  /*bce0*/  SHF.R.U32.HI R4, RZ, 0x8, R14 ;  /* 0x00000008ff047819 */ /* 0x000fe2000001160e */
[----:B-1----:R-:W-:-:S03]  /*bcf0*/  FFMA.FTZ R0, R202, c[0x0][0x23c], -R8 ;  /* 0x00008f00ca007a23 */ /* 0x002fc60000010808 */
[----:B------:R-:W-:Y:S01]  /*bd00*/  PRMT R21, R21, 0x5410, R4 ;  /* 0x0000541015157816 */ /* 0x000fe20000000004 */
[-C--:B------:R-:W-:Y:S01]  /*bd10*/  FMUL.FTZ R156, R156, R28.reuse ;  /* 0x0000001c9c9c7220 */ /* 0x080fe20000410000 */
[----:B------:R1:W-:Y:S01]  /*bd20*/  MUFU.EX2 R132, R0 ;  /* 0x0000000000847308 */ /* 0x0003e20000000800 */
[----:B------:R-:W-:Y:S01]  /*bd30*/  FMUL.FTZ R157, R157, R28 ;  /* 0x0000001c9d9d7220 */ /* 0x000fe20000410000 */
[----:B------:R-:W-:Y:S01]  /*bd40*/  LOP3.LUT R4, R3, 0xffff, RZ, 0xc0, !PT ;  /* 0x0000ffff03047812 */ /* 0x000fe200078ec0ff */
[-C--:B------:R-:W-:Y:S02]  /*bd50*/  FMUL.FTZ R158, R158, R27.reuse ;  /* 0x0000001b9e9e7220 */ /* 0x080fe40000410000 */
[----:B------:R-:W-:Y:S02]  /*bd60*/  FMUL.FTZ R159, R159, R27 ;  /* 0x0000001b9f9f7220 */ /* 0x000fe40000410000 */
[----:B------:R-:W-:Y:S01]  /*bd70*/  FFMA.FTZ R6, R200, c[0x0][0x23c], -R8 ;  /* 0x00008f00c8067a23 */ /* 0x000fe20000010808 */
[----:B------:R-:W-:-:S02]  /*bd80*/  MOV R95, R179 ;  /* 0x000000b3005f7202 */ /* 0x000fc40000000f00 */
[----:B------:R-:W-:Y:S02]  /*bd90*/  MOV R94, R178 ;  /* 0x000000b2005e7202 */ /* 0x000fe40000000f00 */
[----:B------:R-:W-:Y:S02]  /*bda0*/  MOV R93, R177 ;  /* 0x000000b1005d7202 */ /* 0x000fe40000000f00 */
[----:B-1----:R-:W-:Y:S01]  /*bdb0*/  LOP3.LUT R0, R5, UR18, R188, 0x96, !PT ;  /* 0x0000001205007c12 */ /* 0x002fe2000f8e96bc */
[----:B------:R-:W-:Y:S01]  /*bdc0*/  FFMA.FTZ R5, R199, c[0x0][0x23c], -R8 ;  /* 0x00008f00c7057a23 */ /* 0x000fe20000010808 */
[----:B------:R-:W-:Y:S02]  /*bdd0*/  MOV R92, R176 ;  /* 0x000000b0005c7202 */ /* 0x000fe40000000f00 */
[----:B------:R-:W-:Y:S01]  /*bde0*/  HMMA.16816.F32.BF16 R176, R16, R34, R104 ;  /* 0x0000002210b0723c */ /* 0x000fe20000041868 */
[----:B------:R1:W-:Y:S01]  /*bdf0*/  MUFU.EX2 R35, R6 ;  /* 0x0000000600237308 */ /* 0x0003e20000000800 */
[----:B------:R-:W-:Y:S01]  /*be00*/  MOV R79, R26 ;  /* 0x0000001a004f7202 */ /* 0x000fe20000000f00 */
[----:B------:R-:W-:-:S02]  /*be10*/  FFMA.FTZ R22, R203, c[0x0][0x23c], -R13 ;  /* 0x00008f00cb167a23 */ /* 0x000fc4000001080d */
[----:B------:R-:W-:-:S04]  /*be20*/  FFMA.FTZ R26, R198, c[0x0][0x23c], -R13 ;  /* 0x00008f00c61a7a23 */ /* 0x000fc8000001080d */
[----:B------:R3:W-:Y:S01]  /*be30*/  MUFU.EX2 R34, R5 ;  /* 0x0000000500227308 */ /* 0x0007e20000000800 */
[----:B------:R-:W-:Y:S01]  /*be40*/  HMMA.16816.F32.BF16 R156, R16, R32, R156 ;  /* 0x00000020109c723c */ /* 0x000fe2000004189c */
[----:B------:R-:W-:Y:S02]  /*be50*/  FFMA.FTZ R31, R196, c[0x0][0x23c], -R13 ;  /* 0x00008f00c41f7a23 */ /* 0x000fe4000001080d */
[----:B-1----:R-:W-:Y:S01]  /*be60*/  FFMA.FTZ R6, R190, c[0x0][0x23c], -R8 ;  /* 0x00008f00be067a23 */ /* 0x002fe20000010808 */
[----:B------:R-:W-:-:S03]  /*be70*/  SHF.R.U32.HI R8, RZ, 0x8, R7 ;  /* 0x00000008ff087819 */ /* 0x000fc60000011607 */
[----:B------:R-:W-:Y:S01]  /*be80*/  FFMA.FTZ R32, R201, c[0x0][0x23c], -R13 ;  /* 0x00008f00c9207a23 */ /* 0x000fe2000001080d */
[----:B------:R-:W-:Y:S02]  /*be90*/  LOP3.LUT R13, R15, 0xff, RZ, 0xc0, !PT ;  /* 0x000000ff0f0d7812 */ /* 0x000fe400078ec0ff */
[----:B---3--:R-:W-:Y:S02]  /*bea0*/  SHF.R.U32.HI R5, RZ, 0x8, R4 ;  /* 0x00000008ff057819 */ /* 0x008fe40000011604 */
[----:B------:R-:W-:Y:S01]  /*beb0*/  LOP3.LUT R4, R3, 0xff, RZ, 0xc0, !PT ;  /* 0x000000ff03047812 */ /* 0x000fe200078ec0ff */
[----:B------:R1:W3:Y:S01]  /*bec0*/  MUFU.EX2 R33, R6 ;  /* 0x0000000600217308 */ /* 0x0002e20000000800 */
[----:B------:R-:W-:Y:S02]  /*bed0*/  LOP3.LUT R7, R20, 0xff, RZ, 0xc0, !PT ;  /* 0x000000ff14077812 */ /* 0x000fe400078ec0ff */
[----:B------:R-:W-:Y:S02]  /*bee0*/  PRMT R15, R24, 0x5410, R8 ;  /* 0x00005410180f7816 */ /* 0x000fe40000000008 */
[----:B------:R-:W-:-:S02]  /*bef0*/  PRMT R20, R4, 0x5410, R5 ;  /* 0x0000541004147816 */ /* 0x000fc40000000005 */
[--C-:B------:R-:W-:Y:S02]  /*bf00*/  SHF.R.U32.HI R5, RZ, 0x10, R3.reuse ;  /* 0x00000010ff057819 */ /* 0x100fe40000011603 */
[----:B------:R-:W-:Y:S02]  /*bf10*/  SHF.R.U32.HI R8, RZ, 0x18, R3 ;  /* 0x00000018ff087819 */ /* 0x000fe40000011603 */
[----:B------:R-:W-:Y:S02]  /*bf20*/  SHF.R.U32.HI R4, RZ, 0x10, R0 ;  /* 0x00000010ff047819 */ /* 0x000fe40000011600 */
[----:B------:R-:W-:Y:S02]  /*bf30*/  LOP3.LUT R3, R0, 0xffff, RZ, 0xc0, !PT ;  /* 0x0000ffff00037812 */ /* 0x000fe400078ec0ff */
[----:B------:R-:W-:Y:S02]  /*bf40*/  PRMT R14, R7, 0x5410, R23 ;  /* 0x00005410070e7816 */ /* 0x000fe40000000017 */
[----:B------:R-:W-:-:S02]  /*bf50*/  MOV R107, R175 ;  /* 0x000000af006b7202 */ /* 0x000fc40000000f00 */
[----:B------:R-:W-:Y:S02]  /*bf60*/  PRMT R25, R13, 0x5410, R25 ;  /* 0x000054100d197816 */ /* 0x000fe40000000019 */
[----:B------:R-:W-:Y:S02]  /*bf70*/  SHF.R.U32.HI R7, RZ, 0x18, R0 ;  /* 0x00000018ff077819 */ /* 0x000fe40000011600 */
[----:B-1----:R-:W-:Y:S02]  /*bf80*/  LOP3.LUT R6, R5, 0xff, RZ, 0xc0, !PT ;  /* 0x000000ff05067812 */ /* 0x002fe400078ec0ff */
[----:B------:R-:W-:Y:S02]  /*bf90*/  LOP3.LUT R4, R4, 0xff, RZ, 0xc0, !PT ;  /* 0x000000ff04047812 */ /* 0x000fe400078ec0ff */
[----:B------:R-:W-:Y:S02]  /*bfa0*/  LOP3.LUT R13, R0, 0xff, RZ, 0xc0, !PT ;  /* 0x000000ff000d7812 */ /* 0x000fe400078ec0ff */
[----:B------:R-:W-:-:S02]  /*bfb0*/  SHF.R.U32.HI R5, RZ, 0x8, R3 ;  /* 0x00000008ff057819 */ /* 0x000fc40000011603 */
[----:B------:R-:W-:Y:S02]  /*bfc0*/  PRMT R8, R6, 0x5410, R8 ;  /* 0x0000541006087816 */ /* 0x000fe40000000008 */
[----:B------:R-:W-:Y:S01]  /*bfd0*/  PRMT R7, R4, 0x5410, R7 ;  /* 0x0000541004077816 */ /* 0x000fe20000000007 */
[----:B------:R-:W-:Y:S01]  /*bfe0*/  HSET2.LE.AND R4, R14, R107, PT ;  /* 0x0000006b0e047233 */ /* 0x000fe20003803000 */
[----:B------:R-:W-:Y:S01]  /*bff0*/  PRMT R6, R13, 0x5410, R5 ;  /* 0x000054100d067816 */ /* 0x000fe20000000005 */
[----:B------:R-:W-:Y:S01]  /*c000*/  FMUL.FTZ R160, R160, R28 ;  /* 0x0000001ca0a07220 */ /* 0x000fe20000410000 */
[----:B--2---:R-:W-:Y:S01]  /*c010*/  F2FP.BF16.PACK_AB R5, R133, R184 ;  /* 0x000000b88505723e */ /* 0x004fe200000010ff */
        /* <DEDUP_REMOVED lines=15> */
[--C-:B------:R-:W-:Y:S01]  /*c110*/  HSET2.LE.AND R0, R21, R107.reuse, PT ;  /* 0x0000006b15007233 */ /* 0x100fe20003803000 */
[----:B------:R-:W-:Y:S01]  /*c120*/  LOP3.LUT R171, R4, R5, RZ, 0xc0, !PT ;  /* 0x0000000504ab7212 */ /* 0x000fe200078ec0ff */
[----:B------:R-:W-:Y:S01]  /*c130*/  HSET2.LE.AND R4, R7, R107, PT ;  /* 0x0000006b07047233 */ /* 0x000fe20003803000 */
[----:B---3--:R-:W-:Y:S01]  /*c140*/  F2FP.BF16.PACK_AB R3, R33, R34 ;  /* 0x000000222103723e */ /* 0x008fe200000010ff */
[----:B------:R-:W-:Y:S01]  /*c150*/  HMMA.16816.F32.BF16 R160, R16, R40, R160 ;  /* 0x0000002810a0723c */ /* 0x000fe200000418a0 */
[----:B------:R-:W-:Y:S01]  /*c160*/  F2FP.BF16.PACK_AB R5, R139, R137 ;  /* 0x000000898b05723e */ /* 0x000fe200000010ff */
[----:B------:R-:W-:Y:S03]  /*c170*/  MUFU.EX2 R26, R26 ;  /* 0x0000001a001a7308 */ /* 0x000fe60000000800 */
[----:B------:R-:W-:-:S03]  /*c180*/  LOP3.LUT R169, R4, R5, RZ, 0xc0, !PT ;  /* 0x0000000504a97212 */ /* 0x000fc600078ec0ff */
[C---:B------:R-:W-:Y:S02]  /*c190*/  HMMA.16816.F32.BF16 R172, R16.reuse, R42, R116 ;  /* 0x0000002a10ac723c */ /* 0x040fe40000041874 */
[----:B------:R-:W1:Y:S01]  /*c1a0*/  MUFU.EX2 R31, R31 ;  /* 0x0000001f001f7308 */ /* 0x000e620000000800 */
[--C-:B------:R-:W-:Y:S01]  /*c1b0*/  HSET2.LE.AND R4, R20, R107.reuse, PT ;  /* 0x0000006b14047233 */ /* 0x100fe20003803000 */
[----:B------:R-:W-:Y:S01]  /*c1c0*/  F2FP.BF16.PACK_AB R5, R35, R132 ;  /* 0x000000842305723e */ /* 0x000fe200000010ff */
[----:B------:R-:W-:Y:S03]  /*c1d0*/  LDSM.16.MT88.4 R116, [R210+0xb800] ;  /* 0x00b80000d274783b */ /* 0x000fe60000004200 */
[C---:B------:R-:W-:Y:S08]  /*c1e0*/  HMMA.16816.F32.BF16 R124, R16.reuse, R44, R124 ;  /* 0x0000002c107c723c */ /* 0x040ff0000004187c */
[----:B------:R-:W-:Y:S01]  /*c1f0*/  HMMA.16816.F32.BF16 R16, R16, R46, R128 ;  /* 0x0000002e1010723c */ /* 0x000fe20000041880 */
[----:B------:R-:W-:Y:S01]  /*c200*/  MUFU.EX2 R22, R22 ;  /* 0x0000001600167308 */ /* 0x000fe20000000800 */
[----:B------:R-:W-:Y:S01]  /*c210*/  MOV R197, R92 ;  /* 0x0000005c00c57202 */ /* 0x000fe20000000f00 */
[----:B------:R-:W-:Y:S04]  /*c220*/  LDSM.16.MT88.4 R44, [R207+0xa800] ;  /* 0x00a80000cf2c783b */ /* 0x000fe80000004200 */
[----:B------:R-:W-:Y:S01]  /*c230*/  LOP3.LUT R130, R0, R3, RZ, 0xc0, !PT ;  /* 0x0000000300827212 */ /* 0x000fe200078ec0ff */
[----:B------:R-:W-:Y:S01]  /*c240*/  HSET2.LE.AND R0, R15, R107, PT ;  /* 0x0000006b0f007233 */ /* 0x000fe20003803000 */
[----:B------:R-:W-:-:S02]  /*c250*/  F2FP.BF16.PACK_AB R3, R244, R247 ;  /* 0x000000f7f403723e */ /* 0x000fc400000010ff */
[----:B------:R-:W-:Y:S02]  /*c260*/  LOP3.LUT R128, R4, R5, RZ, 0xc0, !PT ;  /* 0x0000000504807212 */ /* 0x000fe400078ec0ff */
[----:B------:R-:W-:Y:S01]  /*c270*/  LOP3.LUT R170, R0, R3, RZ, 0xc0, !PT ;  /* 0x0000000300aa7212 */ /* 0x000fe200078ec0ff */
[----:B------:R-:W-:Y:S02]  /*c280*/  HSET2.LE.AND R0, R6, R107, PT ;  /* 0x0000006b06007233 */ /* 0x000fe40003803000 */
[----:B------:R-:W2:Y:S01]  /*c290*/  LDSM.16.MT88.4 R4, [R209+0xb800] ;  /* 0x00b80000d104783b */ /* 0x000ea20000004200 */
[----:B------:R-:W-:-:S04]  /*c2a0*/  F2FP.BF16.PACK_AB R3, R246, R245 ;  /* 0x000000f5f603723e */ /* 0x000fc800000010ff */
[----:B------:R-:W-:Y:S01]  /*c2b0*/  LOP3.LUT R168, R0, R3, RZ, 0xc0, !PT ;  /* 0x0000000300a87212 */ /* 0x000fe200078ec0ff */
[--C-:B------:R-:W-:Y:S01]  /*c2c0*/  HSET2.LE.AND R0, R25, R107.reuse, PT ;  /* 0x0000006b19007233 */ /* 0x100fe20003803000 */
[----:B-1----:R-:W-:Y:S01]  /*c2d0*/  F2FP.BF16.PACK_AB R3, R31, R26 ;  /* 0x0000001a1f03723e */ /* 0x002fe200000010ff */
[----:B------:R-:W1:Y:S01]  /*c2e0*/  MUFU.EX2 R32, R32 ;  /* 0x0000002000207308 */ /* 0x000e620000000800 */
[----:B------:R-:W-:Y:S02]  /*c2f0*/  MOV R191, R93 ;  /* 0x0000005d00bf7202 */ /* 0x000fe40000000f00 */
[----:B------:R-:W-:Y:S01]  /*c300*/  LOP3.LUT R131, R0, R3, RZ, 0xc0, !PT ;  /* 0x0000000300837212 */ /* 0x000fe200078ec0ff */
[----:B------:R-:W-:Y:S01]  /*c310*/  HSET2.LE.AND R0, R8, R107, PT ;  /* 0x0000006b08007233 */ /* 0x000fe20003803000 */
[----:B------:R-:W-:Y:S01]  /*c320*/  MOV R185, R94 ;  /* 0x0000005e00b97202 */ /* 0x000fe20000000f00 */
[----:B------:R-:W-:Y:S01]  /*c330*/  LDSM.16.MT88.4 R104, [R207+0xb800] ;  /* 0x00b80000cf68783b */ /* 0x000fe20000004200 */
[----:B------:R-:W-:-:S02]  /*c340*/  MOV R138, R95 ;  /* 0x0000005f008a7202 */ /* 0x000fc40000000f00 */
[----:B------:R-:W-:Y:S01]  /*c350*/  MOV R202, R76 ;  /* 0x0000004c00ca7202 */ /* 0x000fe20000000f00 */
[----:B------:R-:W-:Y:S01]  /*c360*/  LDSM.16.MT88.4 R92, [R205+0xb800] ;  /* 0x00b80000cd5c783b */ /* 0x000fe20000004200 */
[----:B------:R-:W-:Y:S02]  /*c370*/  MOV R189, R77 ;  /* 0x0000004d00bd7202 */ /* 0x000fe40000000f00 */
[----:B------:R-:W-:Y:S02]  /*c380*/  MOV R188, R78 ;  /* 0x0000004e00bc7202 */ /* 0x000fe40000000f00 */
[----:B------:R-:W-:Y:S02]  /*c390*/  MOV R200, R79 ;  /* 0x0000004f00c87202 */ /* 0x000fe40000000f00 */
[----:B------:R-:W-:Y:S01]  /*c3a0*/  MOV R203, R60 ;  /* 0x0000003c00cb7202 */ /* 0x000fe20000000f00 */
[----:B------:R-:W-:Y:S01]  /*c3b0*/  LDSM.16.MT88.4 R76, [R209+0xa800] ;  /* 0x00a80000d14c783b */ /* 0x000fe20000004200 */
[----:B------:R-:W-:-:S02]  /*c3c0*/  MOV R201, R61 ;  /* 0x0000003d00c97202 */ /* 0x000fc40000000f00 */
[----:B------:R-:W-:Y:S02]  /*c3d0*/  MOV R198, R62 ;  /* 0x0000003e00c67202 */ /* 0x000fe40000000f00 */
[----:B------:R-:W-:Y:S02]  /*c3e0*/  MOV R196, R63 ;  /* 0x0000003f00c47202 */ /* 0x000fe40000000f00 */
[----:B------:R-:W3:Y:S01]  /*c3f0*/  LDSM.16.MT88.4 R60, [R210+0xa800] ;  /* 0x00a80000d23c783b */ /* 0x000ee20000004200 */
[----:B-1----:R-:W-:Y:S02]  /*c400*/  F2FP.BF16.PACK_AB R3, R32, R22 ;  /* 0x000000162003723e */ /* 0x002fe400000010ff */
[----:B------:R-:W-:Y:S02]  /*c410*/  MOV R190, R37 ;  /* 0x0000002500be7202 */ /* 0x000fe40000000f00 */
[----:B------:R-:W-:Y:S01]  /*c420*/  LOP3.LUT R129, R0, R3, RZ, 0xc0, !PT ;  /* 0x0000000300817212 */ /* 0x000fe200078ec0ff */
[----:B------:R-:W-:Y:S01]  /*c430*/  FFMA.FTZ R0, R248, R30, R196 ;  /* 0x0000001ef8007223 */ /* 0x000fe200000100c4 */
[----:B------:R-:W-:Y:S01]  /*c440*/  MOV R199, R36 ;  /* 0x0000002400c77202 */ /* 0x000fe20000000f00 */
[----:B------:R-:W-:-:S02]  /*c450*/  FFMA.FTZ R13, R249, R29, R198 ;  /* 0x0000001df90d7223 */ /* 0x000fc400000100c6 */
[----:B------:R-:W-:Y:S02]  /*c460*/  FFMA.FTZ R8, R251, R28, R201 ;  /* 0x0000001cfb087223 */ /* 0x000fe400000100c9 */
[----:B------:R-:W-:Y:S01]  /*c470*/  FFMA.FTZ R3, R250, R27, R203 ;  /* 0x0000001bfa037223 */ /* 0x000fe200000100cb */
[----:B------:R-:W-:Y:S01]  /*c480*/  MOV R186, R39 ;  /* 0x0000002700ba7202 */ /* 0x000fe20000000f00 */
[----:B------:R-:W-:Y:S01]  /*c490*/  FADD.FTZ R0, R190, R0 ;  /* 0x00000000be007221 */ /* 0x000fe20000010000 */
[----:B--2---:R-:W-:Y:S01]  /*c4a0*/  HMMA.16816.F32.BF16 R164, R168, R4, R164 ;  /* 0x00000004a8a4723c */ /* 0x004fe200000418a4 */
[----:B------:R-:W-:Y:S01]  /*c4b0*/  FADD.FTZ R13, R199, R13 ;  /* 0x0000000dc70d7221 */ /* 0x000fe20000010000 */
[----:B------:R-:W-:Y:S01]  /*c4c0*/  MOV R187, R38 ;  /* 0x0000002600bb7202 */ /* 0x000fe20000000f00 */
[----:B------:R-:W-:-:S05]  /*c4d0*/  FADD.FTZ R0, R189, R0 ;  /* 0x00000000bd007221 */ /* 0x000fca0000010000 */
        /* <DEDUP_REMOVED lines=17> */
[----:B------:R-:W-:Y:S02]  /*c5f0*/  FADD.FTZ R3, R139, R3 ;  /* 0x000000038b037221 */ /* 0x000fe40000010000 */
[----:B------:R-:W-:-:S05]  /*c600*/  FADD.FTZ R0, R35, R0 ;  /* 0x0000000023007221 */ /* 0x000fca0000010000 */
[----:B------:R-:W-:Y:S01]  /*c610*/  HMMA.16816.F32.BF16 R36, R168, R44, R232 ;  /* 0x0000002ca824723c */ /* 0x000fe200000418e8 */
[----:B------:R-:W-:-:S07]  /*c620*/  FADD.FTZ R5, R32, R5 ;  /* 0x0000000520057221 */ /* 0x000fce0000010000 */
        /* <DEDUP_REMOVED lines=35> */
[----:B------:R-:W-:Y:S05]  /*c860*/  @!P0 BRA `(.L_x_1009) ;  /* 0x000070c000008947 */ /* 0x000fea0003800000 */
        /* <DEDUP_REMOVED lines=42> */
[----:B------:R-:W-:Y:S01]  /*cb10*/  IADD3 R3, R0, 0x1, RZ ;  /* 0x0000000100037810 */ /* 0x000fe20007ffe0ff */
[----:B------:R-:W-:Y:S03]  /*cb20*/  @P3 STS.128 [R219+0xa800], RZ ;  /* 0x00a800ffdb003388 */ /* 0x000fe60000000c00 */
[C---:B------:R-:W-:Y:S01]  /*cb30*/  ISETP.GE.AND P4, PT, R3.reuse, R9, PT ;  /* 0x000000090300720c */ /* 0x040fe20003f86270 */
[----:B------:R-:W-:Y:S01]  /*cb40*/  @!PT LDS RZ, [RZ] ;  /* 0x00000000fffff984 */ /* 0x000fe20000000800 */
[----:B------:R-:W-:Y:S01]  /*cb50*/  @!PT LDS RZ, [RZ] ;  /* 0x00000000fffff984 */ /* 0x000fe20000000800 */
[----:B------:R-:W-:Y:S01]  /*cb60*/  @!PT LDS RZ, [RZ] ;  /* 0x00000000fffff984 */ /* 0x000fe20000000800 */
[----:B------:R1:W-:Y:S01]  /*cb70*/  @!P3 LDGSTS.E.BYPASS.LTC128B.128 [R219+0xa800], [R16.64] ;  /* 0x0a80000010dbbfae */ /* 0x0003e2000b901d5c */
[C---:B------:R-:W-:Y:S02]  /*cb80*/  ISETP.GE.AND P1, PT, R3.reuse, R10, PT ;  /* 0x0000000a0300720c */ /* 0x040fe40003f26270 */
[C---:B------:R-:W-:Y:S01]  /*cb90*/  ISETP.GE.AND P0, PT, R3.reuse, R12, PT ;  /* 0x0000000c0300720c */ /* 0x040fe20003f06270 */
[----:B------:R-:W-:Y:S01]  /*cba0*/  @P2 STS.128 [R219+0xb800], RZ ;  /* 0x00b800ffdb002388 */ /* 0x000fe20000000c00 */
[----:B------:R-:W-:-:S03]  /*cbb0*/  ISETP.GE.AND P6, PT, R3, R11, PT ;  /* 0x0000000b0300720c */ /* 0x000fc60003fc6270 */
[----:B------:R-:W-:Y:S01]  /*cbc0*/  @!PT LDS RZ, [RZ] ;  /* 0x00000000fffff984 */ /* 0x000fe20000000800 */
[----:B------:R-:W-:Y:S01]  /*cbd0*/  @!PT LDS RZ, [RZ] ;  /* 0x00000000fffff984 */ /* 0x000fe20000000800 */
[----:B------:R-:W-:Y:S01]  /*cbe0*/  @!PT LDS RZ, [RZ] ;  /* 0x00000000fffff984 */ /* 0x000fe20000000800 */
[----:B------:R3:W-:Y:S04]  /*cbf0*/  @!P2 LDGSTS.E.BYPASS.LTC128B.128 [R219+0xb800], [R6.64+0x80] ;  /* 0x0b80008006dbafae */ /* 0x0007e8000b901d5c */
[----:B------:R-:W-:Y:S04]  /*cc00*/  LDSM.16.M88.4 R28, [R204+0x8800] ;  /* 0x00880000cc1c783b */ /* 0x000fe80000000200 */
[----:B------:R-:W-:Y:S04]  /*cc10*/  LDSM.16.M88.4 R32, [R204+0x8000] ;  /* 0x00800000cc20783b */ /* 0x000fe80000000200 */
[----:B------:R-:W-:Y:S04]  /*cc20*/  LDSM.16.M88.4 R172, [R218] ;  /* 0x00000000daac783b */ /* 0x000fe80000000200 */
[----:B------:R-:W4:Y:S04]  /*cc30*/  LDSM.16.M88.4 R20, [R206] ;  /* 0x00000000ce14783b */ /* 0x000f280000000200 */
        /* <DEDUP_REMOVED lines=9> */
[----:B------:R-:W-:Y:S08]  /*ccd0*/  HMMA.16816.F32.BF16 R16, R16, R30, RZ ;  /* 0x0000001e1010723c */ /* 0x000ff000000418ff */
[----:B---3--:R-:W-:Y:S08]  /*cce0*/  HMMA.16816.F32.BF16 R228, R4, R172, R180 ;  /* 0x000000ac04e4723c */ /* 0x008ff000000418b4 */
[C---:B------:R-:W-:Y:S01]  /*ccf0*/  HMMA.16816.F32.BF16 R180, R20.reuse, R34, RZ ;  /* 0x0000002214b4723c */ /* 0x040fe200000418ff */
[----:B------:R-:W-:Y:S07]  /*cd00*/  LDSM.16.M88.4 R32, [R213+0x8800] ;  /* 0x00880000d520783b */ /* 0x000fee0000000200 */
[----:B------:R-:W-:Y:S08]  /*cd10*/  HMMA.16816.F32.BF16 R196, R20, R28, RZ ;  /* 0x0000001c14c4723c */ /* 0x000ff000000418ff */
[C---:B------:R-:W-:Y:S08]  /*cd20*/  HMMA.16816.F32.BF16 R188, R4.reuse, R176, R188 ;  /* 0x000000b004bc723c */ /* 0x040ff000000418bc */
[C---:B------:R-:W-:Y:S08]  /*cd30*/  HMMA.16816.F32.BF16 R224, R4.reuse, R178, R184 ;  /* 0x000000b204e0723c */ /* 0x040ff000000418b8 */
[----:B------:R-:W-:Y:S01]  /*cd40*/  HMMA.16816.F32.BF16 R200, R4, R174, R16 ;  /* 0x000000ae04c8723c */ /* 0x000fe20000041810 */
[----:B------:R-:W1:Y:S04]  /*cd50*/  LDSM.16.M88.4 R4, [R214+0x2000] ;  /* 0x00200000d604783b */ /* 0x000e680000000200 */
[----:B------:R-:W3:Y:S03]  /*cd60*/  LDSM.16.M88.4 R16, [R213+0x8000] ;  /* 0x00800000d510783b */ /* 0x000ee60000000200 */
        /* <DEDUP_REMOVED lines=10> */
[C---:B---3--:R-:W-:Y:S08]  /*ce10*/  HMMA.16816.F32.BF16 R188, R4.reuse, R16, R188 ;  /* 0x0000001004bc723c */ /* 0x048ff000000418bc */
[----:B------:R-:W-:Y:S08]  /*ce20*/  HMMA.16816.F32.BF16 R224, R4, R18, R224 ;  /* 0x0000001204e0723c */ /* 0x000ff000000418e0 */
[C---:B----4-:R-:W-:Y:S08]  /*ce30*/  HMMA.16816.F32.BF16 R200, R20.reuse, R16, R184 ;  /* 0x0000001014c8723c */ /* 0x050ff000000418b8 */
[----:B------:R-:W-:Y:S01]  /*ce40*/  HMMA.16816.F32.BF16 R196, R20, R18, R180 ;  /* 0x0000001214c4723c */ /* 0x000fe200000418b4 */
[----:B------:R-:W3:Y:S07]  /*ce50*/  LDSM.16.M88.4 R16, [R212] ;  /* 0x00000000d410783b */ /* 0x000eee0000000200 */
[-C--:B------:R-:W-:Y:S01]  /*ce60*/  HMMA.16816.F32.BF16 R228, R4, R32.reuse, R228 ;  /* 0x0000002004e4723c */ /* 0x080fe200000418e4 */
[----:B------:R-:W-:Y:S07]  /*ce70*/  LDSM.16.M88.4 R4, [R206+0x6000] ;  /* 0x00600000ce04783b */ /* 0x000fee0000000200 */
[C---:B------:R-:W-:Y:S08]  /*ce80*/  HMMA.16816.F32.BF16 R192, R20.reuse, R32, R192 ;  /* 0x0000002014c0723c */ /* 0x040ff000000418c0 */
[----:B------:R-:W-:Y:S01]  /*ce90*/  HMMA.16816.F32.BF16 R176, R20, R34, R176 ;  /* 0x0000002214b0723c */ /* 0x000fe200000418b0 */
[----:B------:R-:W4:Y:S04]  /*cea0*/  LDSM.16.M88.4 R32, [R204+0x9000] ;  /* 0x00900000cc20783b */ /* 0x000f280000000200 */
[----:B------:R-:W2:Y:S03]  /*ceb0*/  LDSM.16.M88.4 R20, [R204+0x9800] ;  /* 0x00980000cc14783b */ /* 0x000ea60000000200 */
[C---:B-----5:R-:W-:Y:S08]  /*cec0*/  HMMA.16816.F32.BF16 R188, R24.reuse, R172, R188 ;  /* 0x000000ac18bc723c */ /* 0x060ff000000418bc */
[C---:B------:R-:W-:Y:S08]  /*ced0*/  HMMA.16816.F32.BF16 R184, R24.reuse, R174, R224 ;  /* 0x000000ae18b8723c */ /* 0x040ff000000418e0 */
[C---:B-1----:R-:W-:Y:S08]  /*cee0*/  HMMA.16816.F32.BF16 R180, R24.reuse, R28, R228 ;  /* 0x0000001c18b4723c */ /* 0x042ff000000418e4 */
[----:B------:R-:W-:Y:S08]  /*cef0*/  HMMA.16816.F32.BF16 R24, R24, R30, R220 ;  /* 0x0000001e1818723c */ /* 0x000ff000000418dc */
[C---:B---3--:R-:W-:Y:S08]  /*cf00*/  HMMA.16816.F32.BF16 R228, R16.reuse, R172, R200 ;  /* 0x000000ac10e4723c */ /* 0x048ff000000418c8 */
[C---:B------:R-:W-:Y:S08]  /*cf10*/  HMMA.16816.F32.BF16 R224, R16.reuse, R174, R196 ;  /* 0x000000ae10e0723c */ /* 0x040ff000000418c4 */
[C---:B------:R-:W-:Y:S08]  /*cf20*/  HMMA.16816.F32.BF16 R200, R16.reuse, R28, R192 ;  /* 0x0000001c10c8723c */ /* 0x040ff000000418c0 */
[----:B------:R-:W-:Y:S01]  /*cf30*/  HMMA.16816.F32.BF16 R196, R16, R30, R176 ;  /* 0x0000001e10c4723c */ /* 0x000fe200000418b0 */
[----:B------:R-:W1:Y:S04]  /*cf40*/  LDSM.16.M88.4 R16, [R206+0x4000] ;  /* 0x00400000ce10783b */ /* 0x000e680000000200 */
[----:B------:R-:W-:Y:S03]  /*cf50*/  LDSM.16.M88.4 R176, [R216] ;  /* 0x00000000d8b0783b */ /* 0x000fe60000000200 */
[C---:B----4-:R-:W-:Y:S08]  /*cf60*/  HMMA.16816.F32.BF16 R220, R4.reuse, R32, R188 ;  /* 0x0000002004dc723c */ /* 0x050ff000000418bc */
[C---:B------:R-:W-:Y:S08]  /*cf70*/  HMMA.16816.F32.BF16 R192, R4.reuse, R34, R184 ;  /* 0x0000002204c0723c */ /* 0x040ff000000418b8 */
[C---:B--2---:R-:W-:Y:S08]  /*cf80*/  HMMA.16816.F32.BF16 R172, R4.reuse, R20, R180 ;  /* 0x0000001404ac723c */ /* 0x044ff000000418b4 */
        /* <DEDUP_REMOVED lines=35> */
[----:B------:R-:W1:Y:S06]  /*d1c0*/  I2F R5, R3 ;  /* 0x0000000300057306 */ /* 0x000e6c0000201400 */
[----:B------:R-:W-:Y:S01]  /*d1d0*/  IADD3 R4, R0, 0x8, RZ ;  /* 0x0000000800047810 */ /* 0x000fe20007ffe0ff */
[----:B------:R-:W-:Y:S03]  /*d1e0*/  HMMA.16816.F32.BF16 R172, R24, R34, R172 ;  /* 0x0000002218ac723c */ /* 0x000fe600000418ac */
[----:B------:R-:W3:Y:S01]  /*d1f0*/  I2F R7, R4 ;  /* 0x0000000400077306 */ /* 0x000ee20000201400 */
[----:B------:R-:W-:-:S04]  /*d200*/  ISETP.GE.AND P5, PT, R4, R9, PT ;  /* 0x000000090400720c */ /* 0x000fc80003fa6270 */
[----:B------:R-:W-:Y:S01]  /*d210*/  HMMA.16816.F32.BF16 R32, R20, R34, R192 ;  /* 0x000000221420723c */ /* 0x000fe200000418c0 */
[C---:B-1----:R-:W-:Y:S01]  /*d220*/  FFMA.FTZ R13, R5.reuse, UR4, R177 ;  /* 0x00000004050d7c23 */ /* 0x042fe200080100b1 */
[----:B------:R-:W-:Y:S01]  /*d230*/  IADD3 R3, R0, 0x9, RZ ;  /* 0x0000000900037810 */ /* 0x000fe20007ffe0ff */
[C---:B------:R-:W-:Y:S02]  /*d240*/  FFMA.FTZ R8, R5.reuse, UR4, R179 ;  /* 0x0000000405087c23 */ /* 0x040fe400080100b3 */
[----:B------:R-:W-:Y:S01]  /*d250*/  FFMA.FTZ R6, R5, UR4, R197 ;  /* 0x0000000405067c23 */ /* 0x000fe200080100c5 */
[----:B------:R-:W-:Y:S02]  /*d260*/  FSEL R138, R13, -INF , !P4 ;  /* 0xff8000000d8a7808 */ /* 0x000fe40006000000 */
[----:B------:R-:W-:Y:S01]  /*d270*/  FSEL R177, R8, -INF , !P1 ;  /* 0xff80000008b17808 */ /* 0x000fe20004800000 */
[----:B--2---:R-:W-:Y:S01]  /*d280*/  HMMA.16816.F32.BF16 R180, R24, R16, R180 ;  /* 0x0000001018b4723c */ /* 0x004fe200000418b4 */
[----:B------:R-:W-:-:S02]  /*d290*/  FSEL R179, R6, -INF , !P0 ;  /* 0xff80000006b37808 */ /* 0x000fc40004000000 */
        /* <DEDUP_REMOVED lines=8> */
[C---:B------:R-:W-:Y:S01]  /*d320*/  FFMA.FTZ R13, R7.reuse, UR4, R172 ;  /* 0x00000004070d7c23 */ /* 0x040fe200080100ac */
        /* <DEDUP_REMOVED lines=9> */
[----:B------:R-:W-:Y:S01]  /*d3c0*/  FFMA.FTZ R8, R6, UR4, R175 ;  /* 0x0000000406087c23 */ /* 0x000fe200080100af */
        /* <DEDUP_REMOVED lines=17> */
[C---:B-1----:R-:W-:Y:S01]  /*d4e0*/  FFMA.FTZ R6, R7.reuse, UR4, R182 ;  /* 0x0000000407067c23 */ /* 0x042fe200080100b6 */
        /* <DEDUP_REMOVED lines=38> */
[----:B------:R-:W-:Y:S01]  /*d750*/  ISETP.GE.AND P0, PT, R0, R11, PT ;  /* 0x0000000b0000720c */ /* 0x000fe20003f06270 */
[----:B-1----:R-:W-:Y:S01]  /*d760*/  FFMA.FTZ R5, R4, UR4, R196 ;  /* 0x0000000404057c23 */ /* 0x002fe200080100c4 */
        /* <DEDUP_REMOVED lines=70> */
.L_x_1018:
[----:B------:R-:W-:Y:S05]  /*dbd0*/  BSYNC B0 ;  /* 0x0000000000007941 */ /* 0x000fea0003800000 */
.L_x_1017:
[----:B------:R-:W0:Y:S02]  /*dbe0*/  LDGDEPBAR ;  /* 0x00000000000079af */ /* 0x000e240000000000 */
.L_x_1016:
[----:B-1----:R-:W3:Y:S04]  /*dbf0*/  LDL R6, [R1+0x48] ;  /* 0x0000480001067983 */ /* 0x002ee80000100800 */
[----:B------:R-:W4:Y:S04]  /*dc00*/  LDL R8, [R1+0x4c] ;  /* 0x00004c0001087983 */ /* 0x000f280000100800 */
[----:B--2---:R-:W2:Y:S04]  /*dc10*/  LDL R5, [R1+0x2c] ;  /* 0x00002c0001057983 */ /* 0x004ea80000100800 */
[----:B------:R-:W5:Y:S04]  /*dc20*/  LDL R3, [R1+0x28] ;  /* 0x0000280001037983 */ /* 0x000f680000100800 */
[----:B------:R-:W5:Y:S04]  /*dc30*/  LDL.64 R30, [R1+0x20] ;  /* 0x00002000011e7983 */ /* 0x000f680000100a00 */
[----:B------:R-:W5:Y:S01]  /*dc40*/  LDL.64 R20, [R1+0x38] ;  /* 0x0000380001147983 */ /* 0x000f620000100a00 */
[----:B------:R-:W-:-:S04]  /*dc50*/  FMNMX.FTZ R0, R136, R24, !PT ;  /* 0x0000001888007209 */ /* 0x000fc80007810000 */
[----:B------:R-:W-:-:S04]  /*dc60*/  FMNMX.FTZ R0, R138, R0, !PT ;  /* 0x000000008a007209 */ /* 0x000fc80007810000 */
[----:B------:R-:W-:-:S04]  /*dc70*/  FMNMX.FTZ R0, R132, R0, !PT ;  /* 0x0000000084007209 */ /* 0x000fc80007810000 */
[----:B------:R-:W-:Y:S02]  /*dc80*/  FMNMX.FTZ R0, R32, R0, !PT ;  /* 0x0000000020007209 */ /* 0x000fe40007810000 */
[----:B------:R-:W-:Y:S02]  /*dc90*/  MOV R4, UR31 ;  /* 0x0000001f00047c02 */ /* 0x000fe40008000f00 */
[----:B------:R-:W-:-:S04]  /*dca0*/  FMNMX.FTZ R0, R189, R0, !PT ;  /* 0x00000000bd007209 */ /* 0x000fc80007810000 */
[----:B------:R-:W-:-:S04]  /*dcb0*/  FMNMX.FTZ R0, R185, R0, !PT ;  /* 0x00000000b9007209 */ /* 0x000fc80007810000 */
[----:B------:R-:W-:-:S04]  /*dcc0*/  FMNMX.FTZ R0, R184, R0, !PT ;  /* 0x00000000b8007209 */ /* 0x000fc80007810000 */
[----:B------:R-:W-:Y:S01]  /*dcd0*/  FMNMX.FTZ R0, R176, R0, !PT ;  /* 0x00000000b0007209 */ /* 0x000fe20007810000 */
[----:B---3--:R-:W-:-:S04]  /*dce0*/  IMAD.WIDE.U32 R6, R6, -0x2daee0ad, RZ ;  /* 0xd2511f5306067825 */ /* 0x008fc800078e00ff */
[----:B----4-:R-:W-:Y:S01]  /*dcf0*/  IMAD.WIDE.U32 R18, R8, -0x326172a9, RZ ;  /* 0xcd9e8d5708127825 */ /* 0x010fe200078e00ff */
[----:B------:R-:W-:-:S04]  /*dd00*/  LOP3.LUT R4, R7, UR32, R4, 0x96, !PT ;  /* 0x0000002007047c12 */ /* 0x000fc8000f8e9604 */
[----:B--2---:R-:W-:Y:S01]  /*dd10*/  LOP3.LUT R14, R19, R5, RZ, 0x3c, !PT ;  /* 0x00000005130e7212 */ /* 0x004fe200078e3cff */
[----:B------:R-:W-:-:S04]  /*dd20*/  IMAD.WIDE.U32 R4, R4, -0x326172a9, RZ ;  /* 0xcd9e8d5704047825 */ /* 0x000fc800078e00ff */
[----:B------:R-:W-:Y:S01]  /*dd30*/  IMAD.WIDE.U32 R14, R14, -0x2daee0ad, RZ ;  /* 0xd2511f530e0e7825 */ /* 0x000fe200078e00ff */
[----:B------:R-:W-:-:S03]  /*dd40*/  LOP3.LUT R18, R5, UR16, R18, 0x96, !PT ;  /* 0x0000001005127c12 */ /* 0x000fc6000f8e9612 */
[----:B-----5:R-:W-:Y:S01]  /*dd50*/  IMAD R3, R3, -0x326172a9, RZ ;  /* 0xcd9e8d5703037824 */ /* 0x020fe200078e02ff */
[----:B------:R-:W-:Y:S01]  /*dd60*/  LOP3.LUT R16, R15, UR15, R6, 0x96, !PT ;  /* 0x0000000f0f107c12 */ /* 0x000fe2000f8e9606 */
[----:B------:R-:W1:Y:S01]  /*dd70*/  SHFL.BFLY PT, R8, R0, 0x2, 0x1f ;  /* 0x0c401f0000087f89 */ /* 0x000e6200000e0000 */
[----:B------:R-:W-:Y:S02]  /*dd80*/  LOP3.LUT R22, R31, UR14, R4, 0x96, !PT ;  /* 0x0000000e1f167c12 */ /* 0x000fe4000f8e9604 */
[----:B------:R-:W-:Y:S01]  /*dd90*/  LOP3.LUT R6, R5, UR16, R3, 0x96, !PT ;  /* 0x0000001005067c12 */ /* 0x000fe2000f8e9603 */
[----:B------:R-:W-:-:S04]  /*dda0*/  IMAD.WIDE.U32 R18, R18, -0x2daee0ad, RZ ;  /* 0xd2511f5312127825 */ /* 0x000fc800078e00ff */
[----:B------:R-:W-:Y:S01]  /*ddb0*/  IMAD.WIDE.U32 R16, R16, -0x326172a9, RZ ;  /* 0xcd9e8d5710107825 */ /* 0x000fe200078e00ff */
[----:B------:R-:W-:-:S03]  /*ddc0*/  LOP3.LUT R14, R19, UR13, R14, 0x96, !PT ;  /* 0x0000000d130e7c12 */ /* 0x000fc6000f8e960e */
[----:B------:R-:W-:Y:S01]  /*ddd0*/  IMAD.WIDE.U32 R6, R6, -0x2daee0ad, RZ ;  /* 0xd2511f5306067825 */ /* 0x000fe200078e00ff */
[----:B------:R-:W-:-:S03]  /*dde0*/  LOP3.LUT R15, R17, UR14, R4, 0x96, !PT ;  /* 0x0000000e110f7c12 */ /* 0x000fc6000f8e9604 */
[----:B------:R-:W-:Y:S01]  /*ddf0*/  IMAD.WIDE.U32 R22, R22, -0x2daee0ad, RZ ;  /* 0xd2511f5316167825 */ /* 0x000fe200078e00ff */
[----:B------:R-:W-:Y:S02]  /*de00*/  LOP3.LUT R4, R7, UR13, R20, 0x96, !PT ;  /* 0x0000000d07047c12 */ /* 0x000fe4000f8e9614 */
[----:B------:R-:W-:Y:S02]  /*de10*/  FMNMX.FTZ R3, R135, R26, !PT ;  /* 0x0000001a87037209 */ /* 0x000fe40007810000 */
[----:B------:R-:W-:Y:S01]  /*de20*/  LOP3.LUT R20, R23, UR11, R6, 0x96, !PT ;  /* 0x0000000b17147c12 */ /* 0x000fe2000f8e9606 */
[----:B------:R-:W-:Y:S01]  /*de30*/  IMAD.WIDE.U32 R6, R14, -0x326172a9, RZ ;  /* 0xcd9e8d570e067825 */ /* 0x000fe200078e00ff */
[----:B------:R-:W-:-:S03]  /*de40*/  FMNMX.FTZ R3, R177, R3, !PT ;  /* 0x00000003b1037209 */ /* 0x000fc60007810000 */
[----:B------:R-:W-:Y:S01]  /*de50*/  IMAD.WIDE.U32 R14, R15, -0x2daee0ad, RZ ;  /* 0xd2511f530f0e7825 */ /* 0x000fe200078e00ff */
[----:B------:R-:W-:-:S03]  /*de60*/  LOP3.LUT R19, R7, UR12, R16, 0x96, !PT ;  /* 0x0000000c07137c12 */ /* 0x000fc6000f8e9610 */
[----:B------:R-:W-:Y:S01]  /*de70*/  IMAD.WIDE.U32 R4, R4, -0x326172a9, RZ ;  /* 0xcd9e8d5704047825 */ /* 0x000fe200078e00ff */
[----:B------:R-:W-:-:S03]  /*de80*/  LOP3.LUT R16, R15, UR11, R18, 0x96, !PT ;  /* 0x0000000b0f107c12 */ /* 0x000fc6000f8e9612 */
[----:B------:R-:W-:Y:S01]  /*de90*/  IMAD.WIDE.U32 R20, R20, -0x326172a9, RZ ;  /* 0xcd9e8d5714147825 */ /* 0x000fe200078e00ff */
[----:B------:R-:W-:Y:S02]  /*dea0*/  FMNMX.FTZ R3, R137, R3, !PT ;  /* 0x0000000389037209 */ /* 0x000fe40007810000 */
[----:B------:R-:W-:Y:S01]  /*deb0*/  LOP3.LUT R5, R5, UR12, R30, 0x96, !PT ;  /* 0x0000000c05057c12 */ /* 0x000fe2000f8e961e */
[----:B------:R-:W-:Y:S01]  /*dec0*/  IMAD.WIDE.U32 R16, R16, -0x326172a9, RZ ;  /* 0xcd9e8d5710107825 */ /* 0x000fe200078e00ff */
[----:B------:R-:W-:Y:S02]  /*ded0*/  LOP3.LUT R7, R21, UR10, R4, 0x96, !PT ;  /* 0x0000000a15077c12 */ /* 0x000fe4000f8e9604 */
[----:B-1----:R-:W-:Y:S02]  /*dee0*/  FMNMX.FTZ R8, R0, R8, !PT ;  /* 0x0000000800087209 */ /* 0x002fe40007810000 */
[----:B------:R-:W-:Y:S01]  /*def0*/  FMNMX.FTZ R0, R33, R3, !PT ;  /* 0x0000000321007209 */ /* 0x000fe20007810000 */
[----:B------:R-:W-:-:S03]  /*df00*/  IMAD.WIDE.U32 R4, R5, -0x2daee0ad, RZ ;  /* 0xd2511f5305047825 */ /* 0x000fc600078e00ff */
[----:B------:R-:W-:Y:S01]  /*df10*/  FMNMX.FTZ R0, R191, R0, !PT ;  /* 0x00000000bf007209 */ /* 0x000fe20007810000 */
[----:B------:R-:W-:Y:S01]  /*df20*/  IMAD.WIDE.U32 R182, R7, -0x2daee0ad, RZ ;  /* 0xd2511f5307b67825 */ /* 0x000fe200078e00ff */
[----:B------:R-:W-:-:S03]  /*df30*/  LOP3.LUT R7, R17, UR10, R6, 0x96, !PT ;  /* 0x0000000a11077c12 */ /* 0x000fc6000f8e9606 */
[----:B------:R-:W-:Y:S01]  /*df40*/  IMAD.WIDE.U32 R18, R19, -0x2daee0ad, RZ ;  /* 0xd2511f5313127825 */ /* 0x000fe200078e00ff */
[----:B------:R-:W-:Y:S02]  /*df50*/  FMNMX.FTZ R0, R188, R0, !PT ;  /* 0x00000000bc007209 */ /* 0x000fe40007810000 */
[----:B------:R-:W-:Y:S01]  /*df60*/  LOP3.LUT R5, R5, UR9, R22, 0x96, !PT ;  /* 0x0000000905057c12 */ /* 0x000fe2000f8e9616 */
[----:B------:R-:W-:Y:S01]  /*df70*/  IMAD.WIDE.U32 R180, R7, -0x2daee0ad, RZ ;  /* 0xd2511f5307b47825 */ /* 0x000fe200078e00ff */
[----:B------:R-:W-:Y:S02]  /*df80*/  LOP3.LUT R6, R183, UR5, R4, 0x96, !PT ;  /* 0x00000005b7067c12 */ /* 0x000fe4000f8e9604 */
[----:B------:R-:W-:Y:S02]  /*df90*/  LOP3.LUT R14, R19, UR9, R14, 0x96, !PT ;  /* 0x00000009130e7c12 */ /* 0x000fe4000f8e960e */
[----:B------:R-:W-:Y:S01]  /*dfa0*/  FMNMX.FTZ R0, R186, R0, !PT ;  /* 0x00000000ba007209 */ /* 0x000fe20007810000 */
[----:B------:R-:W-:Y:S01]  /*dfb0*/  IMAD.WIDE.U32 R4, R5, -0x326172a9, RZ ;  /* 0xcd9e8d5705047825 */ /* 0x000fe200078e00ff */
[----:B------:R-:W-:-:S03]  /*dfc0*/  LOP3.LUT R18, R181, UR5, R18, 0x96, !PT ;  /* 0x00000005b5127c12 */ /* 0x000fc6000f8e9612 */
[----:B------:R-:W-:Y:S01]  /*dfd0*/  IMAD.WIDE.U32 R6, R6, -0x326172a9, RZ ;  /* 0xcd9e8d5706067825 */ /* 0x000fe200078e00ff */
[----:B------:R-:W-:-:S03]  /*dfe0*/  FMNMX.FTZ R0, R178, R0, !PT ;  /* 0x00000000b2007209 */ /* 0x000fc60007810000 */
[----:B------:R-:W-:Y:S01]  /*dff0*/  IMAD.WIDE.U32 R14, R14, -0x326172a9, RZ ;  /* 0xcd9e8d570e0e7825 */ /* 0x000fe200078e00ff */
[----:B------:R-:W-:Y:S02]  /*e000*/  LOP3.LUT R183, R5, UR8, R20, 0x96, !PT ;  /* 0x0000000805b77c12 */ /* 0x000fe4000f8e9614 */
[----:B------:R-:W-:Y:S01]  /*e010*/  LOP3.LUT R3, R7, UR17, R4, 0x96, !PT ;  /* 0x0000001107037c12 */ /* 0x000fe2000f8e9604 */
[----:B------:R-:W-:Y:S01]  /*e020*/  IMAD.WIDE.U32 R4, R18, -0x326172a9, RZ ;  /* 0xcd9e8d5712047825 */ /* 0x000fe200078e00ff */
[----:B------:R-:W-:Y:S01]  /*e030*/  LOP3.LUT R181, R15, UR8, R16, 0x96, !PT ;  /* 0x000000080fb57c12 */ /* 0x000fe2000f8e9610 */
[----:B------:R-:W1:Y:S01]  /*e040*/  SHFL.BFLY PT, R13, R0, 0x2, 0x1f ;  /* 0x0c401f00000d7f89 */ /* 0x000e6200000e0000 */
[----:B------:R-:W-:Y:S02]  /*e050*/  LOP3.LUT R15, R6, 0xffff, RZ, 0xc0, !PT ;  /* 0x0000ffff060f7812 */ /* 0x000fe400078ec0ff */
[----:B------:R-:W-:Y:S02]  /*e060*/  FMNMX.FTZ R7, R134, R28, !PT ;  /* 0x0000001c86077209 */ /* 0x000fe40007810000 */
[----:B------:R-:W-:-:S02]  /*e070*/  LOP3.LUT R18, R6, 0xff, RZ, 0xc0, !PT ;  /* 0x000000ff06127812 */ /* 0x000fc400078ec0ff */
[--C-:B------:R-:W-:Y:S02]  /*e080*/  SHF.R.U32.HI R16, RZ, 0x10, R6.reuse ;  /* 0x00000010ff107819 */ /* 0x100fe40000011606 */
[----:B------:R-:W-:Y:S02]  /*e090*/  SHF.R.U32.HI R17, RZ, 0x18, R6 ;  /* 0x00000018ff117819 */ /* 0x000fe40000011606 */
[C---:B------:R-:W-:Y:S02]  /*e0a0*/  LOP3.LUT R20, R4.reuse, 0xffff, RZ, 0xc0, !PT ;  /* 0x0000ffff04147812 */ /* 0x040fe400078ec0ff */
[----:B------:R-:W-:Y:S02]  /*e0b0*/  LOP3.LUT R21, R4, 0xff, RZ, 0xc0, !PT ;  /* 0x000000ff04157812 */ /* 0x000fe400078ec0ff */
[--C-:B------:R-:W-:Y:S02]  /*e0c0*/  SHF.R.U32.HI R23, RZ, 0x10, R4.reuse ;  /* 0x00000010ff177819 */ /* 0x100fe40000011604 */
[----:B------:R-:W-:-:S02]  /*e0d0*/  SHF.R.U32.HI R22, RZ, 0x18, R4 ;  /* 0x00000018ff167819 */ /* 0x000fc40000011604 */
[----:B------:R-:W-:Y:S02]  /*e0e0*/  LOP3.LUT R6, R5, UR17, R14, 0x96, !PT ;  /* 0x0000001105067c12 */ /* 0x000fe4000f8e960e */
[----:B------:R-:W-:Y:S02]  /*e0f0*/  FMNMX.FTZ R4, R2, R25, !PT ;  /* 0x0000001902047209 */ /* 0x000fe40007810000 */
[----:B------:R-:W-:Y:S02]  /*e100*/  FMNMX.FTZ R5, R179, R7, !PT ;  /* 0x00000007b3057209 */ /* 0x000fe40007810000 */
[----:B------:R-:W-:Y:S02]  /*e110*/  FMNMX.FTZ R4, R174, R4, !PT ;  /* 0x00000004ae047209 */ /* 0x000fe40007810000 */
[----:B------:R-:W-:Y:S01]  /*e120*/  FMNMX.FTZ R5, R172, R5, !PT ;  /* 0x00000005ac057209 */ /* 0x000fe20007810000 */
[----:B------:R-:W2:Y:S01]  /*e130*/  SHFL.BFLY PT, R14, R8, 0x1, 0x1f ;  /* 0x0c201f00080e7f89 */ /* 0x000ea200000e0000 */
        /* <DEDUP_REMOVED lines=9> */
[----:B------:R-:W-:Y:S02]  /*e1d0*/  SHF.R.U32.HI R13, RZ, 0x8, R15 ;  /* 0x00000008ff0d7819 */ /* 0x000fe4000001160f */
[----:B------:R-:W-:Y:S02]  /*e1e0*/  LOP3.LUT R7, R16, 0xff, RZ, 0xc0, !PT ;  /* 0x000000ff10077812 */ /* 0x000fe400078ec0ff */
[----:B------:R-:W-:Y:S02]  /*e1f0*/  FMNMX.FTZ R4, R187, R4, !PT ;  /* 0x00000004bb047209 */ /* 0x000fe40007810000 */
[----:B------:R-:W-:-:S02]  /*e200*/  PRMT R30, R18, 0x5410, R13 ;  /* 0x00005410121e7816 */ /* 0x000fc4000000000d */
[----:B------:R-:W1:Y:S01]  /*e210*/  SHFL.BFLY PT, R18, R5, 0x1, 0x1f ;  /* 0x0c201f0005127f89 */ /* 0x000e6200000e0000 */
[----:B------:R-:W-:-:S03]  /*e220*/  PRMT R31, R7, 0x5410, R17 ;  /* 0x00005410071f7816 */ /* 0x000fc60000000011 */
[----:B------:R-:W3:Y:S01]  /*e230*/  SHFL.BFLY PT, R17, R4, 0x2, 0x1f ;  /* 0x0c401f0004117f89 */ /* 0x000ee200000e0000 */
[----:B------:R-:W-:Y:S02]  /*e240*/  FMNMX.FTZ R0, R192, R0, !PT ;  /* 0x00000000c0007209 */ /* 0x000fe40007810000 */
[----:B--2---:R-:W-:Y:S02]  /*e250*/  FMNMX.FTZ R231, R8, R14, !PT ;  /* 0x0000000e08e77209 */ /* 0x004fe40007810000 */
[----:B------:R-:W-:Y:S02]  /*e260*/  FMNMX.FTZ R7, R190, R0, !PT ;  /* 0x00000000be077209 */ /* 0x000fe40007810000 */
[C---:B------:R-:W-:Y:S01]  /*e270*/  FSETP.NEU.FTZ.AND P6, PT, R231.reuse, -INF , PT ;  /* 0xff800000e700780b */ /* 0x040fe20003fdd000 */
[----:B------:R-:W-:Y:S01]  /*e280*/  FMUL.FTZ R0, R231, c[0x0][0x23c] ;  /* 0x00008f00e7007a20 */ /* 0x000fe20000410000 */
[----:B------:R-:W-:Y:S01]  /*e290*/  LOP3.LUT R8, R3, 0xffff, RZ, 0xc0, !PT ;  /* 0x0000ffff03087812 */ /* 0x000fe200078ec0ff */
[----:B------:R-:W2:Y:S03]  /*e2a0*/  SHFL.BFLY PT, R19, R7, 0x2, 0x1f ;  /* 0x0c401f0007137f89 */ /* 0x000ea600000e0000 */
[----:B------:R-:W-:-:S02]  /*e2b0*/  FSEL R0, R0, RZ, P6 ;  /* 0x000000ff00007208 */ /* 0x000fc40003000000 */
[--C-:B------:R-:W-:Y:S02]  /*e2c0*/  SHF.R.U32.HI R13, RZ, 0x10, R3.reuse ;  /* 0x00000010ff0d7819 */ /* 0x100fe40000011603 */
[----:B------:R-:W-:Y:S01]  /*e2d0*/  SHF.R.U32.HI R14, RZ, 0x8, R8 ;  /* 0x00000008ff0e7819 */ /* 0x000fe20000011608 */
[----:B------:R-:W-:Y:S01]  /*e2e0*/  FFMA.FTZ R8, R24, c[0x0][0x23c], -R0 ;  /* 0x00008f0018087a23 */ /* 0x000fe20000010800 */
[----:B------:R-:W-:Y:S02]  /*e2f0*/  LOP3.LUT R16, R3, 0xff, RZ, 0xc0, !PT ;  /* 0x000000ff03107812 */ /* 0x000fe400078ec0ff */
[----:B------:R-:W-:Y:S02]  /*e300*/  SHF.R.U32.HI R15, RZ, 0x18, R3 ;  /* 0x00000018ff0f7819 */ /* 0x000fe40000011603 */
[----:B------:R-:W-:Y:S01]  /*e310*/  LOP3.LUT R3, R13, 0xff, RZ, 0xc0, !PT ;  /* 0x000000ff0d037812 */ /* 0x000fe200078ec0ff */
[----:B------:R4:W-:Y:S01]  /*e320*/  MUFU.EX2 R35, R8 ;  /* 0x0000000800237308 */ /* 0x0009e20000000800 */
[----:B-1----:R-:W-:-:S02]  /*e330*/  FMNMX.FTZ R230, R5, R18, !PT ;  /* 0x0000001205e67209 */ /* 0x002fc40007810000 */
[----:B------:R-:W-:Y:S02]  /*e340*/  PRMT R27, R3, 0x5410, R15 ;  /* 0x00005410031b7816 */ /* 0x000fe4000000000f */
[----:B---3--:R-:W-:Y:S02]  /*e350*/  FMNMX.FTZ R3, R4, R17, !PT ;  /* 0x0000001104037209 */ /* 0x008fe40007810000 */
[----:B------:R-:W-:Y:S01]  /*e360*/  FSETP.NEU.FTZ.AND P5, PT, R230, -INF , PT ;  /* 0xff800000e600780b */ /* 0x000fe20003fbd000 */
[--C-:B----4-:R-:W-:Y:S02]  /*e370*/  FFMA.FTZ R8, R138, c[0x0][0x23c], -R0.reuse ;  /* 0x00008f008a087a23 */ /* 0x110fe40000010800 */
[----:B------:R-:W1:Y:S02]  /*e380*/  SHFL.BFLY PT, R13, R3, 0x1, 0x1f ;  /* 0x0c201f00030d7f89 */ /* 0x000e6400000e0000 */
[----:B------:R3:W-:Y:S01]  /*e390*/  MUFU.EX2 R198, R8 ;  /* 0x0000000800c67308 */ /* 0x0007e20000000800 */
[----:B--2---:R-:W-:Y:S01]  /*e3a0*/  FMNMX.FTZ R4, R7, R19, !PT ;  /* 0x0000001307047209 */ /* 0x004fe20007810000 */
[----:B------:R-:W-:-:S02]  /*e3b0*/  FFMA.FTZ R5, R132, c[0x0][0x23c], -R0 ;  /* 0x00008f0084057a23 */ /* 0x000fc40000010800 */
[----:B---3--:R-:W-:-:S05]  /*e3c0*/  FMUL.FTZ R8, R230, c[0x0][0x23c] ;  /* 0x00008f00e6087a20 */ /* 0x008fca0000410000 */
[----:B------:R-:W-:-:S05]  /*e3d0*/  FSEL R8, R8, RZ, P5 ;  /* 0x000000ff08087208 */ /* 0x000fca0002800000 */
[----:B------:R-:W-:Y:S01]  /*e3e0*/  FFMA.FTZ R7, R26, c[0x0][0x23c], -R8 ;  /* 0x00008f001a077a23 */ /* 0x000fe20000010808 */
[----:B------:R2:W-:Y:S08]  /*e3f0*/  MUFU.EX2 R173, R5 ;  /* 0x0000000500ad7308 */ /* 0x0005f00000000800 */
[----:B------:R3:W-:Y:S01]  /*e400*/  MUFU.EX2 R196, R7 ;  /* 0x0000000700c47308 */ /* 0x0007e20000000800 */
[----:B--2---:R-:W-:-:S07]  /*e410*/  FFMA.FTZ R5, R32, c[0x0][0x23c], -R0 ;  /* 0x00008f0020057a23 */ /* 0x004fce0000010800 */
[----:B------:R2:W4:Y:S01]  /*e420*/  MUFU.EX2 R175, R5 ;  /* 0x0000000500af7308 */ /* 0x0005220000000800 */
[----:B---3--:R-:W3:Y:S01]  /*e430*/  SHFL.BFLY PT, R7, R4, 0x1, 0x1f ;  /* 0x0c201f0004077f89 */ /* 0x008ee200000e0000 */
[----:B-1----:R-:W-:Y:S02]  /*e440*/  FMNMX.FTZ R228, R3, R13, !PT ;  /* 0x0000000d03e47209 */ /* 0x002fe40007810000 */
[----:B------:R-:W-:Y:S02]  /*e450*/  LOP3.LUT R3, R23, 0xff, RZ, 0xc0, !PT ;  /* 0x000000ff17037812 */ /* 0x000fe400078ec0ff */
[C---:B------:R-:W-:Y:S01]  /*e460*/  FSETP.NEU.FTZ.AND P4, PT, R228.reuse, -INF , PT ;  /* 0xff800000e400780b */ /* 0x040fe20003f9d000 */
[----:B------:R-:W-:Y:S01]  /*e470*/  FMUL.FTZ R13, R228, c[0x0][0x23c] ;  /* 0x00008f00e40d7a20 */ /* 0x000fe20000410000 */
[----:B--2---:R-:W-:-:S04]  /*e480*/  SHF.R.U32.HI R5, RZ, 0x8, R20 ;  /* 0x00000008ff057819 */ /* 0x004fc80000011614 */
[----:B------:R-:W-:Y:S01]  /*e490*/  PRMT R18, R21, 0x5410, R5 ;  /* 0x0000541015127816 */ /* 0x000fe20000000005 */
[----:B------:R-:W-:Y:S01]  /*e4a0*/  FFMA.FTZ R5, R177, c[0x0][0x23c], -R8 ;  /* 0x00008f00b1057a23 */ /* 0x000fe20000010808 */
[----:B----4-:R-:W-:Y:S02]  /*e4b0*/  MOV R177, R175 ;  /* 0x000000af00b17202 */ /* 0x010fe40000000f00 */
[----:B------:R-:W-:Y:S01]  /*e4c0*/  PRMT R19, R3, 0x5410, R22 ;  /* 0x0000541003137816 */ /* 0x000fe20000000016 */
[----:B------:R1:W-:Y:S01]  /*e4d0*/  MUFU.EX2 R175, R5 ;  /* 0x0000000500af7308 */ /* 0x0003e20000000800 */
[----:B------:R-:W-:Y:S01]  /*e4e0*/  FSEL R13, R13, RZ, P4 ;  /* 0x000000ff0d0d7208 */ /* 0x000fe20002000000 */
[----:B------:R-:W-:Y:S01]  /*e4f0*/  FFMA.FTZ R3, R33, c[0x0][0x23c], -R8 ;  /* 0x00008f0021037a23 */ /* 0x000fe20000010808 */
[----:B---3--:R-:W-:Y:S01]  /*e500*/  FMNMX.FTZ R229, R4, R7, !PT ;  /* 0x0000000704e57209 */ /* 0x008fe20007810000 */
[----:B------:R-:W2:Y:S01]  /*e510*/  LDSM.16.MT88.4 R20, [R205+0xa000] ;  /* 0x00a00000cd14783b */ /* 0x000ea20000004200 */
[----:B------:R-:W-:Y:S01]  /*e520*/  PRMT R29, R16, 0x5410, R14 ;  /* 0x00005410101d7816 */ /* 0x000fe2000000000e */
[----:B------:R-:W-:-:S02]  /*e530*/  FFMA.FTZ R4, R28, c[0x0][0x23c], -R13 ;  /* 0x00008f001c047a23 */ /* 0x000fc4000001080d */
[----:B------:R3:W-:Y:S01]  /*e540*/  MUFU.EX2 R132, R3 ;  /* 0x0000000300847308 */ /* 0x0007e20000000800 */
[----:B-1----:R-:W-:-:S07]  /*e550*/  FFMA.FTZ R5, R137, c[0x0][0x23c], -R8 ;  /* 0x00008f0089057a23 */ /* 0x002fce0000010808 */
[----:B------:R1:W-:Y:S01]  /*e560*/  MUFU.EX2 R15, R4 ;  /* 0x00000004000f7308 */ /* 0x0003e20000000800 */
[----:B------:R-:W-:Y:S01]  /*e570*/  FMUL.FTZ R14, R229, c[0x0][0x23c] ;  /* 0x00008f00e50e7a20 */ /* 0x000fe20000410000 */
[----:B---3--:R-:W-:-:S06]  /*e580*/  LOP3.LUT R3, R6, 0xffff, RZ, 0xc0, !PT ;  /* 0x0000ffff06037812 */ /* 0x008fcc00078ec0ff */
[----:B------:R3:W-:Y:S01]  /*e590*/  MUFU.EX2 R16, R5 ;  /* 0x0000000500107308 */ /* 0x0007e20000000800 */
[----:B------:R-:W-:Y:S02]  /*e5a0*/  FSETP.NEU.FTZ.AND P1, PT, R229, -INF , PT ;  /* 0xff800000e500780b */ /* 0x000fe40003f3d000 */
[----:B-1----:R-:W-:Y:S02]  /*e5b0*/  SHF.R.U32.HI R4, RZ, 0x8, R3 ;  /* 0x00000008ff047819 */ /* 0x002fe40000011603 */
[----:B------:R-:W-:Y:S01]  /*e5c0*/  LOP3.LUT R3, R6, 0xff, RZ, 0xc0, !PT ;  /* 0x000000ff06037812 */ /* 0x000fe200078ec0ff */
[----:B---3--:R-:W-:-:S04]  /*e5d0*/  FFMA.FTZ R5, R172, c[0x0][0x23c], -R13 ;  /* 0x00008f00ac057a23 */ /* 0x008fc8000001080d */
[----:B------:R1:W3:Y:S01]  /*e5e0*/  MUFU.EX2 R17, R5 ;  /* 0x0000000500117308 */ /* 0x0002e20000000800 */
[----:B------:R-:W-:Y:S01]  /*e5f0*/  PRMT R24, R3, 0x5410, R4 ;  /* 0x0000541003187816 */ /* 0x000fe20000000004 */
[----:B------:R-:W-:Y:S01]  /*e600*/  FFMA.FTZ R4, R133, c[0x0][0x23c], -R13 ;  /* 0x00008f0085047a23 */ /* 0x000fe2000001080d */
[----:B------:R-:W-:Y:S02]  /*e610*/  FSEL R14, R14, RZ, P1 ;  /* 0x000000ff0e0e7208 */ /* 0x000fe40000800000 */
[----:B------:R-:W-:-:S03]  /*e620*/  SHF.R.U32.HI R3, RZ, 0x10, R6 ;  /* 0x00000010ff037819 */ /* 0x000fc60000011606 */
[----:B------:R4:W5:Y:S01]  /*e630*/  MUFU.EX2 R138, R4 ;  /* 0x00000004008a7308 */ /* 0x0009620000000800 */
[----:B------:R-:W-:Y:S02]  /*e640*/  SHF.R.U32.HI R6, RZ, 0x18, R6 ;  /* 0x00000018ff067819 */ /* 0x000fe40000011606 */
[----:B------:R-:W-:Y:S02]  /*e650*/  LOP3.LUT R3, R3, 0xff, RZ, 0xc0, !PT ;  /* 0x000000ff03037812 */ /* 0x000fe400078ec0ff */
[----:B-1----:R-:W-:Y:S02]  /*e660*/  FSEL R5, R231, RZ, P6 ;  /* 0x000000ffe7057208 */ /* 0x002fe40003000000 */
[----:B---3--:R-:W-:Y:S01]  /*e670*/  MOV R133, R17 ;  /* 0x0000001100857202 */ /* 0x008fe20000000f00 */
[----:B----4-:R-:W-:Y:S01]  /*e680*/  FFMA.FTZ R4, R139, c[0x0][0x23c], -R14 ;  /* 0x00008f008b047a23 */ /* 0x010fe2000001080e */
[----:B------:R-:W-:-:S03]  /*e690*/  PRMT R17, R3, 0x5410, R6 ;  /* 0x0000541003117816 */ /* 0x000fc60000000006 */
[----:B------:R1:W-:Y:S01]  /*e6a0*/  MUFU.EX2 R137, R4 ;  /* 0x0000000400897308 */ /* 0x0003e20000000800 */
[----:B------:R-:W-:Y:S01]  /*e6b0*/  FADD.FTZ R6, R136, -R5 ;  /* 0x8000000588067221 */ /* 0x000fe20000010000 */
[----:B------:R-:W-:Y:S02]  /*e6c0*/  MOV R136, R15 ;  /* 0x0000000f00887202 */ /* 0x000fe40000000f00 */
[----:B------:R-:W-:Y:S02]  /*e6d0*/  MOV R172, R198 ;  /* 0x000000c600ac7202 */ /* 0x000fe40000000f00 */
[----:B------:R-:W3:Y:S01]  /*e6e0*/  LDC.U8 R198, c[0x0][0x2d8] ;  /* 0x0000b600ffc67b82 */ /* 0x000ee20000000000 */
[----:B-1----:R-:W-:-:S05]  /*e6f0*/  FSEL R4, R230, RZ, P5 ;  /* 0x000000ffe6047208 */ /* 0x002fca0002800000 */
[----:B------:R-:W-:Y:S01]  /*e700*/  FADD.FTZ R15, R135, -R4 ;  /* 0x80000004870f7221 */ /* 0x000fe20000010000 */
[----:B------:R-:W-:Y:S02]  /*e710*/  MOV R135, R196 ;  /* 0x000000c400877202 */ /* 0x000fe40000000f00 */
[----:B------:R-:W3:Y:S01]  /*e720*/  LDC.U8 R196, c[0x0][0x2d8] ;  /* 0x0000b600ffc47b82 */ /* 0x000ee20000000000 */
[----:B------:R-:W-:-:S04]  /*e730*/  FFMA.FTZ R3, R34, c[0x0][0x23c], -R14 ;  /* 0x00008f0022037a23 */ /* 0x000fc8000001080e */
[----:B------:R1:W4:Y:S01]  /*e740*/  MUFU.EX2 R244, R3 ;  /* 0x0000000300f47308 */ /* 0x0003220000000800 */
[----:B------:R-:W-:Y:S02]  /*e750*/  FSEL R4, R229, RZ, P1 ;  /* 0x000000ffe5047208 */ /* 0x000fe40000800000 */
[----:B------:R-:W-:-:S03]  /*e760*/  MOV R139, R16 ;  /* 0x00000010008b7202 */ /* 0x000fc60000000f00 */
[----:B------:R-:W-:Y:S01]  /*e770*/  FADD.FTZ R16, R2, -R4 ;  /* 0x8000000402107221 */ /* 0x000fe20000010000 */
[----:B-----5:R-:W-:Y:S02]  /*e780*/  F2FP.BF16.PACK_AB R2, R138, R133 ;  /* 0x000000858a02723e */ /* 0x020fe400000010ff */
[----:B---3--:R-:W-:-:S05]  /*e790*/  PRMT R196, R196, 0x7054, R198 ;  /* 0x00007054c4c47816 */ /* 0x008fca00000000c6 */
[--C-:B------:R-:W-:Y:S01]  /*e7a0*/  HSET2.LE.AND R18, R18, R196.reuse, PT ;  /* 0x000000c412127233 */ /* 0x100fe20003803000 */
[----:B-1----:R-:W-:Y:S01]  /*e7b0*/  FFMA.FTZ R3, R179, c[0x0][0x23c], -R13 ;  /* 0x00008f00b3037a23 */ /* 0x002fe2000001080d */
[--C-:B------:R-:W-:Y:S01]  /*e7c0*/  HSET2.LE.AND R19, R19, R196.reuse, PT ;  /* 0x000000c413137233 */ /* 0x100fe20003803000 */
[----:B------:R-:W-:Y:S02]  /*e7d0*/  MOV R179, R35 ;  /* 0x0000002300b37202 */ /* 0x000fe40000000f00 */
[----:B------:R-:W-:Y:S01]  /*e7e0*/  LOP3.LUT R18, R18, R2, RZ, 0xc0, !PT ;  /* 0x0000000212127212 */ /* 0x000fe200078ec0ff */
[--C-:B------:R-:W-:Y:S01]  /*e7f0*/  HSET2.LE.AND R4, R29, R196.reuse, PT ;  /* 0x000000c41d047233 */ /* 0x100fe20003803000 */
[----:B----4-:R-:W-:Y:S02]  /*e800*/  F2FP.BF16.PACK_AB R2, R244, R137 ;  /* 0x00000089f402723e */ /* 0x010fe400000010ff */
[----:B------:R-:W-:Y:S01]  /*e810*/  FSEL R5, R228, RZ, P4 ;  /* 0x000000ffe4057208 */ /* 0x000fe20002000000 */
[----:B------:R1:W3:Y:S01]  /*e820*/  MUFU.EX2 R247, R3 ;  /* 0x0000000300f77308 */ /* 0x0002e20000000800 */
[----:B------:R-:W-:Y:S01]  /*e830*/  LOP3.LUT R19, R19, R2, RZ, 0xc0, !PT ;  /* 0x0000000213137212 */ /* 0x000fe200078ec0ff */
[----:B------:R-:W-:Y:S01]  /*e840*/  FMUL.FTZ R6, R6, c[0x0][0x23c] ;  /* 0x00008f0006067a20 */ /* 0x000fe20000410000 */
[----:B------:R-:W-:Y:S01]  /*e850*/  F2FP.BF16.PACK_AB R2, R172, R179 ;  /* 0x000000b3ac02723e */ /* 0x000fe200000010ff */
[----:B------:R-:W-:Y:S01]  /*e860*/  FADD.FTZ R7, R134, -R5 ;  /* 0x8000000586077221 */ /* 0x000fe20000010000 */
[----:B------:R-:W-:Y:S01]  /*e870*/  HSET2.LE.AND R5, R27, R196, PT ;  /* 0x000000c41b057233 */ /* 0x000fe20003803000 */
[----:B------:R-:W-:Y:S01]  /*e880*/  FMUL.FTZ R15, R15, c[0x0][0x23c] ;  /* 0x00008f000f0f7a20 */ /* 0x000fe20000410000 */
[----:B------:R-:W-:Y:S01]  /*e890*/  LOP3.LUT R4, R4, R2, RZ, 0xc0, !PT ;  /* 0x0000000204047212 */ /* 0x000fe200078ec0ff */
[----:B------:R-:W-:Y:S01]  /*e8a0*/  FMUL.FTZ R16, R16, c[0x0][0x23c] ;  /* 0x00008f0010107a20 */ /* 0x000fe20000410000 */
[----:B------:R-:W-:Y:S01]  /*e8b0*/  F2FP.BF16.PACK_AB R2, R175, R135 ;  /* 0x00000087af02723e */ /* 0x000fe200000010ff */
[----:B------:R-:W4:Y:S01]  /*e8c0*/  LDSM.16.MT88.4 R32, [R207+0xa000] ;  /* 0x00a00000cf20783b */ /* 0x000f220000004200 */
[----:B-1----:R-:W-:-:S04]  /*e8d0*/  FFMA.FTZ R3, R25, c[0x0][0x23c], -R14 ;  /* 0x00008f0019037a23 */ /* 0x002fc8000001080e */
[----:B------:R1:W-:Y:S01]  /*e8e0*/  MUFU.EX2 R246, R3 ;  /* 0x0000000300f67308 */ /* 0x0003e20000000800 */
[----:B------:R-:W-:Y:S01]  /*e8f0*/  LOP3.LUT R5, R5, R2, RZ, 0xc0, !PT ;  /* 0x0000000205057212 */ /* 0x000fe200078ec0ff */
[----:B------:R-:W-:Y:S01]  /*e900*/  HSET2.LE.AND R2, R30, R196, PT ;  /* 0x000000c41e027233 */ /* 0x000fe20003803000 */
[----:B------:R-:W-:-:S05]  /*e910*/  FMUL.FTZ R7, R7, c[0x0][0x23c] ;  /* 0x00008f0007077a20 */ /* 0x000fca0000410000 */
[----:B------:R-:W-:Y:S01]  /*e920*/  MUFU.EX2 R28, R6 ;  /* 0x00000006001c7308 */ /* 0x000fe20000000800 */
[----:B-1----:R-:W-:-:S07]  /*e930*/  FFMA.FTZ R3, R174, c[0x0][0x23c], -R14 ;  /* 0x00008f00ae037a23 */ /* 0x002fce000001080e */
[----:B------:R1:W5:Y:S08]  /*e940*/  MUFU.EX2 R245, R3 ;  /* 0x0000000300f57308 */ /* 0x0003700000000800 */
[----:B------:R-:W2:Y:S01]  /*e950*/  MUFU.EX2 R27, R15 ;  /* 0x0000000f001b7308 */ /* 0x000ea20000000800 */
[----:B-1----:R-:W-:-:S07]  /*e960*/  F2FP.BF16.PACK_AB R3, R177, R173 ;  /* 0x000000adb103723e */ /* 0x002fce00000010ff */
[----:B------:R1:W1:Y:S01]  /*e970*/  MUFU.EX2 R26, R7 ;  /* 0x00000007001a7308 */ /* 0x0002620000000800 */
[----:B------:R-:W-:Y:S01]  /*e980*/  LOP3.LUT R6, R2, R3, RZ, 0xc0, !PT ;  /* 0x0000000302067212 */ /* 0x000fe200078ec0ff */
[----:B------:R-:W-:Y:S01]  /*e990*/  HSET2.LE.AND R2, R31, R196, PT ;  /* 0x000000c41f027233 */ /* 0x000fe20003803000 */
[----:B------:R-:W-:-:S05]  /*e9a0*/  F2FP.BF16.PACK_AB R3, R132, R139 ;  /* 0x0000008b8403723e */ /* 0x000fca00000010ff */
[----:B------:R2:W2:Y:S01]  /*e9b0*/  MUFU.EX2 R25, R16 ;  /* 0x0000001000197308 */ /* 0x0004a20000000800 */
[----:B-1----:R-:W-:Y:S01]  /*e9c0*/  LOP3.LUT R7, R2, R3, RZ, 0xc0, !PT ;  /* 0x0000000302077212 */ /* 0x002fe200078ec0ff */
[----:B------:R-:W-:Y:S01]  /*e9d0*/  HSET2.LE.AND R2, R24, R196, PT ;  /* 0x000000c418027233 */ /* 0x000fe20003803000 */
[----:B---3--:R-:W-:-:S04]  /*e9e0*/  F2FP.BF16.PACK_AB R3, R247, R136 ;  /* 0x00000088f703723e */ /* 0x008fc800000010ff */
[----:B--2---:R-:W-:Y:S01]  /*e9f0*/  LOP3.LUT R16, R2, R3, RZ, 0xc0, !PT ;  /* 0x0000000302107212 */ /* 0x004fe200078ec0ff */
[----:B------:R-:W-:Y:S01]  /*ea00*/  HSET2.LE.AND R2, R17, R196, PT ;  /* 0x000000c411027233 */ /* 0x000fe20003803000 */
[----:B-----5:R-:W-:Y:S01]  /*ea10*/  F2FP.BF16.PACK_AB R3, R245, R246 ;  /* 0x000000f6f503723e */ /* 0x020fe200000010ff */
[-C--:B------:R-:W-:Y:S02]  /*ea20*/  FMUL.FTZ R140, R140, R28.reuse ;  /* 0x0000001c8c8c7220 */ /* 0x080fe40000410000 */
[----:B------:R-:W-:Y:S01]  /*ea30*/  FMUL.FTZ R141, R141, R28 ;  /* 0x0000001c8d8d7220 */ /* 0x000fe20000410000 */
[----:B------:R-:W-:Y:S01]  /*ea40*/  LOP3.LUT R17, R2, R3, RZ, 0xc0, !PT ;  /* 0x0000000302117212 */ /* 0x000fe200078ec0ff */
        /* <DEDUP_REMOVED lines=20> */
[-C--:B------:R-:W-:Y:S01]  /*eb90*/  FMUL.FTZ R37, R37, R28.reuse ;  /* 0x0000001c25257220 */ /* 0x080fe20000410000 */
[----:B------:R-:W-:Y:S01]  /*eba0*/  LDSM.16.MT88.4 R148, [R205+0xa800] ;  /* 0x00a80000cd94783b */ /* 0x000fe20000004200 */
        /* <DEDUP_REMOVED lines=18> */
[C---:B----4-:R-:W-:Y:S01]  /*ecd0*/  HMMA.16816.F32.BF16 R232, R4.reuse, R32, R36 ;  /* 0x0000002004e8723c */ /* 0x050fe20000041824 */
[----:B------:R-:W2:Y:S07]  /*ece0*/  LDSM.16.MT88.4 R36, [R209+0xa000] ;  /* 0x00a00000d124783b */ /* 0x000eae0000004200 */
[-C--:B-1----:R-:W-:Y:S08]  /*ecf0*/  HMMA.16816.F32.BF16 R52, R4, R20.reuse, R52 ;  /* 0x000000140434723c */ /* 0x082ff00000041834 */
[----:B------:R-:W-:Y:S08]  /*ed00*/  HMMA.16816.F32.BF16 R236, R16, R20, R56 ;  /* 0x0000001410ec723c */ /* 0x000ff00000041838 */
        /* <DEDUP_REMOVED lines=23> */
[----:B------:R-:W-:Y:S01]  /*ee80*/  HMMA.16816.F32.BF16 R224, R16, R32, R40 ;  /* 0x0000002010e0723c */ /* 0x000fe20000041828 */
[-C--:B------:R-:W-:Y:S01]  /*ee90*/  FMUL.FTZ R80, R80, R28.reuse ;  /* 0x0000001c50507220 */ /* 0x080fe20000410000 */
[----:B------:R-:W-:Y:S01]  /*eea0*/  LDSM.16.MT88.4 R40, [R210+0xb000] ;  /* 0x00b00000d228783b */ /* 0x000fe20000004200 */
[----:B------:R-:W-:Y:S02]  /*eeb0*/  FMUL.FTZ R81, R81, R28 ;  /* 0x0000001c51517220 */ /* 0x000fe40000410000 */
        /* <DEDUP_REMOVED lines=8> */
[----:B------:R-:W3:Y:S01]  /*ef40*/  LDSM.16.MT88.4 R32, [R207+0xb000] ;  /* 0x00b00000cf20783b */ /* 0x000ee20000004200 */
[-C--:B------:R-:W-:Y:S02]  /*ef50*/  FMUL.FTZ R92, R92, R26.reuse ;  /* 0x0000001a5c5c7220 */ /* 0x080fe40000410000 */
[----:B------:R-:W-:Y:S01]  /*ef60*/  FMUL.FTZ R93, R93, R26 ;  /* 0x0000001a5d5d7220 */ /* 0x000fe20000410000 */
[----:B------:R-:W4:Y:S01]  /*ef70*/  LDSM.16.MT88.4 R44, [R209+0xb000] ;  /* 0x00b00000d12c783b */ /* 0x000f220000004200 */
[----:B------:R-:W-:-:S02]  /*ef80*/  FMUL.FTZ R94, R94, R25 ;  /* 0x000000195e5e7220 */ /* 0x000fc40000410000 */
[----:B------:R-:W-:Y:S01]  /*ef90*/  FMUL.FTZ R95, R95, R25 ;  /* 0x000000195f5f7220 */ /* 0x000fe20000410000 */
[----:B--2---:R-:W-:Y:S01]  /*efa0*/  HMMA.16816.F32.BF16 R68, R4, R36, R68 ;  /* 0x000000240444723c */ /* 0x004fe20000041844 */
[----:B------:R-:W-:Y:S01]  /*efb0*/  MOV R60, R172 ;  /* 0x000000ac003c7202 */ /* 0x000fe20000000f00 */
[----:B------:R-:W-:Y:S01]  /*efc0*/  FFMA.FTZ R2, R189, c[0x0][0x23c], -R0 ;  /* 0x00008f00bd027a23 */ /* 0x000fe20000010800 */
[----:B------:R-:W-:-:S05]  /*efd0*/  MOV R61, R136 ;  /* 0x00000088003d7202 */ /* 0x000fca0000000f00 */
[----:B------:R-:W-:Y:S07]  /*efe0*/  HMMA.16816.F32.BF16 R72, R16, R36, R72 ;  /* 0x000000241048723c */ /* 0x000fee0000041848 */
[----:B------:R-:W-:Y:S01]  /*eff0*/  MOV R37, R175 ;  /* 0x000000af00257202 */ /* 0x000fe20000000f00 */
[----:B------:R-:W-:Y:S01]  /*f000*/  HMMA.16816.F32.BF16 R80, R4, R38, R80 ;  /* 0x000000260450723c */ /* 0x000fe20000041850 */
[----:B------:R-:W-:-:S07]  /*f010*/  MOV R36, R173 ;  /* 0x000000ad00247202 */ /* 0x000fce0000000f00 */
[----:B------:R-:W-:Y:S07]  /*f020*/  HMMA.16816.F32.BF16 R172, R16, R38, R76 ;  /* 0x0000002610ac723c */ /* 0x000fee000004184c */
[----:B------:R-:W-:Y:S02]  /*f030*/  MOV R79, R139 ;  /* 0x0000008b004f7202 */ /* 0x000fe40000000f00 */
[----:B------:R-:W-:Y:S02]  /*f040*/  MOV R77, R137 ;  /* 0x00000089004d7202 */ /* 0x000fe40000000f00 */
[----:B------:R-:W-:-:S02]  /*f050*/  MOV R38, R138 ;  /* 0x0000008a00267202 */ /* 0x000fc40000000f00 */
[----:B-1----:R-:W-:Y:S07]  /*f060*/  HMMA.16816.F32.BF16 R136, R16, R22, R92 ;  /* 0x000000161088723c */ /* 0x002fee000004185c */
[----:B------:R-:W-:Y:S02]  /*f070*/  MOV R94, R196 ;  /* 0x000000c4005e7202 */ /* 0x000fe40000000f00 */
[----:B------:R1:W-:Y:S02]  /*f080*/  MUFU.EX2 R196, R2 ;  /* 0x0000000200c47308 */ /* 0x0003e40000000800 */
[----:B-1----:R-:W-:-:S06]  /*f090*/  FFMA.FTZ R2, R185, c[0x0][0x23c], -R0 ;  /* 0x00008f00b9027a23 */ /* 0x002fcc0000010800 */
[----:B------:R1:W-:Y:S02]  /*f0a0*/  MUFU.EX2 R198, R2 ;  /* 0x0000000200c67308 */ /* 0x0003e40000000800 */
[--C-:B-1----:R-:W-:Y:S02]  /*f0b0*/  FFMA.FTZ R2, R184, c[0x0][0x23c], -R0.reuse ;  /* 0x00008f00b8027a23 */ /* 0x102fe40000010800 */
[----:B------:R-:W-:-:S04]  /*f0c0*/  FFMA.FTZ R0, R176, c[0x0][0x23c], -R0 ;  /* 0x00008f00b0007a23 */ /* 0x000fc80000010800 */
[----:B------:R1:W-:Y:S01]  /*f0d0*/  MUFU.EX2 R189, R0 ;  /* 0x0000000000bd7308 */ /* 0x0003e20000000800 */
[----:B------:R-:W-:Y:S01]  /*f0e0*/  FMUL.FTZ R84, R84, R28 ;  /* 0x0000001c54547220 */ /* 0x000fe20000410000 */
[----:B------:R-:W-:Y:S01]  /*f0f0*/  MOV R95, R244 ;  /* 0x000000f4005f7202 */ /* 0x000fe20000000f00 */
        /* <DEDUP_REMOVED lines=39> */
[----:B------:R-:W-:Y:S01]  /*f370*/  FMUL.FTZ R91, R91, R25 ;  /* 0x000000195b5b7220 */ /* 0x000fe20000410000 */
[----:B------:R1:W-:Y:S01]  /*f380*/  MUFU.EX2 R244, R2 ;  /* 0x0000000200f47308 */ /* 0x0003e20000000800 */
[----:B------:R-:W-:Y:S01]  /*f390*/  MOV R63, R179 ;  /* 0x000000b3003f7202 */ /* 0x000fe20000000f00 */
[C---:B------:R-:W-:Y:S06]  /*f3a0*/  HMMA.16816.F32.BF16 R84, R4.reuse, R20, R84 ;  /* 0x000000140454723c */ /* 0x040fec0000041854 */
[----:B------:R2:W-:Y:S02]  /*f3b0*/  MUFU.EX2 R186, R0 ;  /* 0x0000000000ba7308 */ /* 0x0005e40000000800 */
[----:B------:R-:W-:Y:S01]  /*f3c0*/  HMMA.16816.F32.BF16 R96, R4, R22, R96 ;  /* 0x000000160460723c */ /* 0x000fe20000041860 */
[----:B-1----:R-:W-:-:S07]  /*f3d0*/  IMAD.WIDE.U32 R2, R181, -0x2daee0ad, RZ ;  /* 0xd2511f53b5027825 */ /* 0x002fce00078e00ff */
[----:B---3--:R-:W-:Y:S01]  /*f3e0*/  HMMA.16816.F32.BF16 R100, R4, R32, R100 ;  /* 0x000000200464723c */ /* 0x008fe20000041864 */
[----:B--2---:R-:W-:Y:S01]  /*f3f0*/  FFMA.FTZ R0, R178, c[0x0][0x23c], -R8 ;  /* 0x00008f00b2007a23 */ /* 0x004fe20000010808 */
[----:B------:R-:W-:-:S06]  /*f400*/  SHF.R.U32.HI R8, RZ, 0x10, R2 ;  /* 0x00000010ff087819 */ /* 0x000fcc0000011602 */
[C---:B------:R-:W-:Y:S01]  /*f410*/  HMMA.16816.F32.BF16 R108, R4.reuse, R34, R108 ;  /* 0x00000022046c723c */ /* 0x040fe2000004186c */
[----:B------:R-:W-:Y:S01]  /*f420*/  SHF.R.U32.HI R23, RZ, 0x18, R2 ;  /* 0x00000018ff177819 */ /* 0x000fe20000011602 */
[----:B------:R1:W-:Y:S06]  /*f430*/  MUFU.EX2 R179, R0 ;  /* 0x0000000000b37308 */ /* 0x0003ec0000000800 */
[----:B------:R-:W-:Y:S01]  /*f440*/  HMMA.16816.F32.BF16 R112, R4, R40, R112 ;  /* 0x000000280470723c */ /* 0x000fe20000041870 */
[----:B------:R-:W-:-:S07]  /*f450*/  MOV R76, R177 ;  /* 0x000000b1004c7202 */ /* 0x000fce0000000f00 */
[----:B------:R-:W-:Y:S01]  /*f460*/  HMMA.16816.F32.BF16 R120, R4, R42, R120 ;  /* 0x0000002a0478723c */ /* 0x000fe20000041878 */
[----:B-1----:R-:W-:-:S07]  /*f470*/  FFMA.FTZ R0, R197, c[0x0][0x23c], -R13 ;  /* 0x00008f00c5007a23 */ /* 0x002fce000001080d */
[C---:B----4-:R-:W-:Y:S01]  /*f480*/  HMMA.16816.F32.BF16 R164, R4.reuse, R44, R164 ;  /* 0x0000002c04a4723c */ /* 0x050fe200000418a4 */
[----:B------:R1:W-:Y:S07]  /*f490*/  MUFU.EX2 R178, R0 ;  /* 0x0000000000b27308 */ /* 0x0003ee0000000800 */
[----:B------:R-:W-:Y:S07]  /*f4a0*/  HMMA.16816.F32.BF16 R56, R4, R46, R168 ;  /* 0x0000002e0438723c */ /* 0x000fee00000418a8 */
[----:B------:R-:W-:Y:S01]  /*f4b0*/  LOP3.LUT R4, R3, UR18, R180, 0x96, !PT ;  /* 0x0000001203047c12 */ /* 0x000fe2000f8e96b4 */
[----:B------:R-:W-:Y:S01]  /*f4c0*/  HMMA.16816.F32.BF16 R88, R16, R20, R88 ;  /* 0x000000141058723c */ /* 0x000fe20000041858 */
[----:B------:R-:W-:Y:S01]  /*f4d0*/  LOP3.LUT R7, R2, 0xffff, RZ, 0xc0, !PT ;  /* 0x0000ffff02077812 */ /* 0x000fe200078ec0ff */
[----:B------:R-:W-:-:S05]  /*f4e0*/  FFMA.FTZ R5, R194, c[0x0][0x23c], -R13 ;  /* 0x00008f00c2057a23 */ /* 0x000fca000001080d */
[----:B------:R-:W-:Y:S01]  /*f4f0*/  LOP3.LUT R20, R2, 0xff, RZ, 0xc0, !PT ;  /* 0x000000ff02147812 */ /* 0x000fe200078ec0ff */
[----:B------:R-:W-:Y:S01]  /*f500*/  IMAD.WIDE.U32 R2, R183, -0x2daee0ad, RZ ;  /* 0xd2511f53b7027825 */ /* 0x000fe200078e00ff */
[----:B------:R2:W-:Y:S04]  /*f510*/  MUFU.EX2 R177, R5 ;  /* 0x0000000500b17308 */ /* 0x0005e80000000800 */
[----:B-1----:R-:W-:Y:S02]  /*f520*/  LOP3.LUT R0, R3, UR18, R182, 0x96, !PT ;  /* 0x0000001203007c12 */ /* 0x002fe4000f8e96b6 */
[C---:B------:R-:W-:Y:S01]  /*f530*/  LOP3.LUT R6, R2.reuse, 0xffff, RZ, 0xc0, !PT ;  /* 0x0000ffff02067812 */ /* 0x040fe200078ec0ff */
[----:B------:R-:W-:Y:S01]  /*f540*/  FFMA.FTZ R3, R193, c[0x0][0x23c], -R13 ;  /* 0x00008f00c1037a23 */ /* 0x000fe2000001080d */
[----:B------:R-:W-:-:S02]  /*f550*/  LOP3.LUT R22, R2, 0xff, RZ, 0xc0, !PT ;  /* 0x000000ff02167812 */ /* 0x000fc400078ec0ff */
[--C-:B------:R-:W-:Y:S02]  /*f560*/  SHF.R.U32.HI R15, RZ, 0x10, R2.reuse ;  /* 0x00000010ff0f7819 */ /* 0x100fe40000011602 */
[----:B------:R-:W-:Y:S02]  /*f570*/  SHF.R.U32.HI R21, RZ, 0x18, R2 ;  /* 0x00000018ff157819 */ /* 0x000fe40000011602 */
[----:B------:R-:W-:Y:S01]  /*f580*/  SHF.R.U32.HI R2, RZ, 0x8, R7 ;  /* 0x00000008ff027819 */ /* 0x000fe20000011607 */
[----:B--2---:R-:W-:Y:S01]  /*f590*/  FFMA.FTZ R5, R187, c[0x0][0x23c], -R13 ;  /* 0x00008f00bb057a23 */ /* 0x004fe2000001080d */
[----:B------:R1:W-:Y:S02]  /*f5a0*/  MUFU.EX2 R176, R3 ;  /* 0x0000000300b07308 */ /* 0x0003e40000000800 */
[----:B------:R-:W-:Y:S02]  /*f5b0*/  PRMT R20, R20, 0x5410, R2 ;  /* 0x0000541014147816 */ /* 0x000fe40000000002 */
[----:B------:R-:W-:-:S04]  /*f5c0*/  LOP3.LUT R2, R4, 0xffff, RZ, 0xc0, !PT ;  /* 0x0000ffff04027812 */ /* 0x000fc800078ec0ff */
[----:B------:R2:W3:Y:S01]  /*f5d0*/  MUFU.EX2 R31, R5 ;  /* 0x00000005001f7308 */ /* 0x0004e20000000800 */
[----:B------:R-:W-:Y:S02]  /*f5e0*/  SHF.R.U32.HI R7, RZ, 0x8, R6 ;  /* 0x00000008ff077819 */ /* 0x000fe40000011606 */
[----:B------:R-:W-:Y:S01]  /*f5f0*/  LOP3.LUT R6, R15, 0xff, RZ, 0xc0, !PT ;  /* 0x000000ff0f067812 */ /* 0x000fe200078ec0ff */
[----:B------:R-:W-:Y:S01]  /*f600*/  FFMA.FTZ R13, R199, c[0x0][0x23c], -R14 ;  /* 0x00008f00c70d7a23 */ /* 0x000fe2000001080e */
[----:B-1----:R-:W-:Y:S02]  /*f610*/  SHF.R.U32.HI R3, RZ, 0x8, R2 ;  /* 0x00000008ff037819 */ /* 0x002fe40000011602 */
[----:B------:R-:W-:Y:S01]  /*f620*/  LOP3.LUT R2, R4, 0xff, RZ, 0xc0, !PT ;  /* 0x000000ff04027812 */ /* 0x000fe200078ec0ff */
[--C-:B------:R-:W-:Y:S01]  /*f630*/  FFMA.FTZ R30, R195, c[0x0][0x23c], -R14.reuse ;  /* 0x00008f00c31e7a23 */ /* 0x100fe2000001080e */
[----:B------:R-:W-:Y:S01]  /*f640*/  LOP3.LUT R8, R8, 0xff, RZ, 0xc0, !PT ;  /* 0x000000ff08087812 */ /* 0x000fe200078ec0ff */
[----:B------:R-:W-:-:S02]  /*f650*/  FFMA.FTZ R24, R192, c[0x0][0x23c], -R14 ;  /* 0x00008f00c0187a23 */ /* 0x000fc4000001080e */
[----:B------:R-:W-:Y:S01]  /*f660*/  FFMA.FTZ R29, R190, c[0x0][0x23c], -R14 ;  /* 0x00008f00be1d7a23 */ /* 0x000fe2000001080e */
[----:B------:R-:W-:Y:S01]  /*f670*/  PRMT R14, R6, 0x5410, R21 ;  /* 0x00005410060e7816 */ /* 0x000fe20000000015 */
[-C--:B------:R-:W-:Y:S01]  /*f680*/  FMUL.FTZ R156, R156, R26.reuse ;  /* 0x0000001a9c9c7220 */ /* 0x080fe20000410000 */
[----:B------:R-:W-:Y:S01]  /*f690*/  PRMT R21, R2, 0x5410, R3 ;  /* 0x0000541002157816 */ /* 0x000fe20000000003 */
[-C--:B------:R-:W-:Y:S01]  /*f6a0*/  FMUL.FTZ R157, R157, R26.reuse ;  /* 0x0000001a9d9d7220 */ /* 0x080fe20000410000 */
[----:B------:R-:W-:Y:S01]  /*f6b0*/  LOP3.LUT R2, R0, 0xffff, RZ, 0xc0, !PT ;  /* 0x0000ffff00027812 */ /* 0x000fe200078ec0ff */
        /* <DEDUP_REMOVED lines=17> */
[-C--:B------:R-:W-:Y:S01]  /*f7d0*/  FMUL.FTZ R127, R127, R25.reuse ;  /* 0x000000197f7f7220 */ /* 0x080fe20000410000 */
[----:B------:R-:W-:Y:S01]  /*f7e0*/  PRMT R23, R8, 0x5410, R23 ;  /* 0x0000541008177816 */ /* 0x000fe20000000017 */
[-C--:B------:R-:W-:Y:S01]  /*f7f0*/  FMUL.FTZ R128, R128, R26.reuse ;  /* 0x0000001a80807220 */ /* 0x080fe20000410000 */
[----:B------:R-:W-:Y:S01]  /*f800*/  PRMT R15, R22, 0x5410, R7 ;  /* 0x00005410160f7816 */ /* 0x000fe20000000007 */
[----:B------:R-:W-:Y:S01]  /*f810*/  FMUL.FTZ R129, R129, R26 ;  /* 0x0000001a81817220 */ /* 0x000fe20000410000 */
[----:B--2---:R-:W-:Y:S01]  /*f820*/  SHF.R.U32.HI R5, RZ, 0x10, R4 ;  /* 0x00000010ff057819 */ /* 0x004fe20000011604 */
[-C--:B------:R-:W-:Y:S01]  /*f830*/  FMUL.FTZ R130, R130, R25.reuse ;  /* 0x0000001982827220 */ /* 0x080fe20000410000 */
[----:B------:R-:W-:Y:S01]  /*f840*/  SHF.R.U32.HI R3, RZ, 0x10, R0 ;  /* 0x00000010ff037819 */ /* 0x000fe20000011600 */
[----:B------:R-:W-:Y:S01]  /*f850*/  FMUL.FTZ R131, R131, R25 ;  /* 0x0000001983837220 */ /* 0x000fe20000410000 */
[----:B------:R-:W-:-:S02]  /*f860*/  SHF.R.U32.HI R7, RZ, 0x18, R4 ;  /* 0x00000018ff077819 */ /* 0x000fc40000011604 */
[----:B------:R-:W-:Y:S02]  /*f870*/  LOP3.LUT R8, R0, 0xff, RZ, 0xc0, !PT ;  /* 0x000000ff00087812 */ /* 0x000fe400078ec0ff */
[----:B------:R-:W-:Y:S01]  /*f880*/  SHF.R.U32.HI R6, RZ, 0x18, R0 ;  /* 0x00000018ff067819 */ /* 0x000fe20000011600 */
[----:B------:R-:W-:Y:S01]  /*f890*/  HSET2.LE.AND R0, R20, R94, PT ;  /* 0x0000005e14007233 */ /* 0x000fe20003803000 */
[----:B------:R-:W-:Y:S01]  /*f8a0*/  SHF.R.U32.HI R4, RZ, 0x8, R2 ;  /* 0x00000008ff047819 */ /* 0x000fe20000011602 */
[----:B------:R-:W-:Y:S01]  /*f8b0*/  HMMA.16816.F32.BF16 R156, R16, R32, R156 ;  /* 0x00000020109c723c */ /* 0x000fe2000004189c */
[----:B------:R-:W-:Y:S02]  /*f8c0*/  MOV R62, R135 ;  /* 0x00000087003e7202 */ /* 0x000fe40000000f00 */
[----:B------:R-:W-:Y:S02]  /*f8d0*/  MOV R78, R133 ;  /* 0x00000085004e7202 */ /* 0x000fe40000000f00 */
[----:B------:R-:W-:-:S02]  /*f8e0*/  MOV R39, R132 ;  /* 0x0000008400277202 */ /* 0x000fc40000000f00 */
[----:B---3--:R-:W-:Y:S01]  /*f8f0*/  F2FP.BF16.PACK_AB R2, R31, R176 ;  /* 0x000000b01f02723e */ /* 0x008fe200000010ff */
[----:B------:R-:W-:Y:S01]  /*f900*/  HMMA.16816.F32.BF16 R132, R16, R34, R104 ;  /* 0x000000221084723c */ /* 0x000fe20000041868 */
[----:B------:R-:W-:Y:S01]  /*f910*/  LOP3.LUT R5, R5, 0xff, RZ, 0xc0, !PT ;  /* 0x000000ff05057812 */ /* 0x000fe200078ec0ff */
[----:B------:R-:W-:Y:S01]  /*f920*/  MUFU.EX2 R24, R24 ;  /* 0x0000001800187308 */ /* 0x000fe20000000800 */
[----:B------:R-:W-:Y:S01]  /*f930*/  LOP3.LUT R3, R3, 0xff, RZ, 0xc0, !PT ;  /* 0x000000ff03037812 */ /* 0x000fe200078ec0ff */
[----:B------:R-:W-:Y:S01]  /*f940*/  LDSM.16.MT88.4 R104, [R207+0xb800] ;  /* 0x00b80000cf68783b */ /* 0x000fe20000004200 */
[----:B------:R-:W-:-:S03]  /*f950*/  PRMT R7, R5, 0x5410, R7 ;  /* 0x0000541005077816 */ /* 0x000fc60000000007 */
[----:B------:R-:W-:Y:S02]  /*f960*/  HMMA.16816.F32.BF16 R160, R16, R40, R160 ;  /* 0x0000002810a0723c */ /* 0x000fe400000418a0 */
[----:B------:R-:W1:Y:S01]  /*f970*/  MUFU.EX2 R29, R29 ;  /* 0x0000001d001d7308 */ /* 0x000e620000000800 */
[----:B------:R-:W-:Y:S01]  /*f980*/  PRMT R6, R3, 0x5410, R6 ;  /* 0x0000541003067816 */ /* 0x000fe20000000006 */
[----:B------:R-:W-:-:S04]  /*f990*/  HSET2.LE.AND R3, R14, R94, PT ;  /* 0x0000005e0e037233 */ /* 0x000fc80003803000 */
[----:B------:R-:W-:Y:S01]  /*f9a0*/  HMMA.16816.F32.BF16 R32, R16, R42, R116 ;  /* 0x0000002a1020723c */ /* 0x000fe20000041874 */
[----:B------:R-:W-:-:S07]  /*f9b0*/  PRMT R5, R8, 0x5410, R4 ;  /* 0x0000541008057816 */ /* 0x000fce0000000004 */
[C---:B------:R-:W-:Y:S01]  /*f9c0*/  HMMA.16816.F32.BF16 R124, R16.reuse, R44, R124 ;  /* 0x0000002c107c723c */ /* 0x040fe2000004187c */
[----:B------:R-:W-:Y:S01]  /*f9d0*/  F2FP.BF16.PACK_AB R4, R179, R186 ;  /* 0x000000bab304723e */ /* 0x000fe200000010ff */
[----:B------:R-:W-:Y:S01]  /*f9e0*/  MUFU.EX2 R22, R13 ;  /* 0x0000000d00167308 */ /* 0x000fe20000000800 */
[----:B------:R-:W-:Y:S01]  /*f9f0*/  MOV R191, R95 ;  /* 0x0000005f00bf7202 */ /* 0x000fe20000000f00 */
[----:B------:R-:W-:Y:S04]  /*fa00*/  LDSM.16.MT88.4 R116, [R210+0xb800] ;  /* 0x00b80000d274783b */ /* 0x000fe80000004200 */
[----:B------:R-:W-:Y:S01]  /*fa10*/  HMMA.16816.F32.BF16 R16, R16, R46, R128 ;  /* 0x0000002e1010723c */ /* 0x000fe20000041880 */
[----:B------:R-:W-:Y:S01]  /*fa20*/  LOP3.LUT R171, R3, R4, RZ, 0xc0, !PT ;  /* 0x0000000403ab7212 */ /* 0x000fe200078ec0ff */
[----:B------:R-:W2:Y:S01]  /*fa30*/  MUFU.EX2 R30, R30 ;  /* 0x0000001e001e7308 */ /* 0x000ea20000000800 */
[----:B------:R-:W-:Y:S01]  /*fa40*/  MOV R180, R76 ;  /* 0x0000004c00b47202 */ /* 0x000fe20000000f00 */
[----:B------:R-:W-:Y:S03]  /*fa50*/  LDSM.16.MT88.4 R44, [R207+0xa800] ;  /* 0x00a80000cf2c783b */ /* 0x000fe60000004200 */
[----:B------:R-:W-:Y:S01]  /*fa60*/  LOP3.LUT R130, R0, R2, RZ, 0xc0, !PT ;  /* 0x0000000200827212 */ /* 0x000fe200078ec0ff */
[--C-:B------:R-:W-:Y:S01]  /*fa70*/  HSET2.LE.AND R0, R15, R94.reuse, PT ;  /* 0x0000005e0f007233 */ /* 0x100fe20003803000 */
[----:B------:R-:W-:Y:S01]  /*fa80*/  F2FP.BF16.PACK_AB R2, R189, R244 ;  /* 0x000000f4bd02723e */ /* 0x000fe200000010ff */
[----:B------:R-:W-:-:S03]  /*fa90*/  HSET2.LE.AND R3, R6, R94, PT ;  /* 0x0000005e06037233 */ /* 0x000fc60003803000 */
[----:B------:R-:W-:Y:S01]  /*faa0*/  LOP3.LUT R170, R0, R2, RZ, 0xc0, !PT ;  /* 0x0000000200aa7212 */ /* 0x000fe200078ec0ff */
[--C-:B------:R-:W-:Y:S01]  /*fab0*/  HSET2.LE.AND R0, R5, R94.reuse, PT ;  /* 0x0000005e05007233 */ /* 0x100fe20003803000 */
[----:B------:R-:W-:Y:S02]  /*fac0*/  F2FP.BF16.PACK_AB R2, R198, R196 ;  /* 0x000000c4c602723e */ /* 0x000fe400000010ff */
[----:B------:R-:W-:Y:S02]  /*fad0*/  F2FP.BF16.PACK_AB R4, R185, R184 ;  /* 0x000000b8b904723e */ /* 0x000fe400000010ff */
[----:B------:R-:W-:Y:S01]  /*fae0*/  LOP3.LUT R168, R0, R2, RZ, 0xc0, !PT ;  /* 0x0000000200a87212 */ /* 0x000fe200078ec0ff */
[--C-:B------:R-:W-:Y:S01]  /*faf0*/  HSET2.LE.AND R0, R23, R94.reuse, PT ;  /* 0x0000005e17007233 */ /* 0x100fe20003803000 */
[----:B------:R-:W-:Y:S01]  /*fb00*/  LOP3.LUT R169, R3, R4, RZ, 0xc0, !PT ;  /* 0x0000000403a97212 */ /* 0x000fe200078ec0ff */
[----:B------:R-:W-:Y:S01]  /*fb10*/  HSET2.LE.AND R3, R21, R94, PT ;  /* 0x0000005e15037233 */ /* 0x000fe20003803000 */
[----:B-1----:R-:W-:-:S02]  /*fb20*/  F2FP.BF16.PACK_AB R2, R29, R24 ;  /* 0x000000181d02723e */ /* 0x002fc400000010ff */
[----:B------:R-:W-:Y:S02]  /*fb30*/  F2FP.BF16.PACK_AB R4, R177, R178 ;  /* 0x000000b2b104723e */ /* 0x000fe400000010ff */
[----:B------:R-:W-:Y:S01]  /*fb40*/  LOP3.LUT R131, R0, R2, RZ, 0xc0, !PT ;  /* 0x0000000200837212 */ /* 0x000fe200078ec0ff */
[----:B------:R-:W-:Y:S01]  /*fb50*/  HSET2.LE.AND R0, R7, R94, PT ;  /* 0x0000005e07007233 */ /* 0x000fe20003803000 */
[----:B------:R-:W-:Y:S01]  /*fb60*/  LOP3.LUT R128, R3, R4, RZ, 0xc0, !PT ;  /* 0x0000000403807212 */ /* 0x000fe200078ec0ff */
[----:B------:R-:W-:Y:S04]  /*fb70*/  LDSM.16.MT88.4 R92, [R205+0xb800] ;  /* 0x00b80000cd5c783b */ /* 0x000fe80000004200 */
[----:B------:R-:W1:Y:S01]  /*fb80*/  LDSM.16.MT88.4 R4, [R209+0xb800] ;  /* 0x00b80000d104783b */ /* 0x000e620000004200 */
[----:B------:R-:W-:-:S02]  /*fb90*/  MOV R197, R77 ;  /* 0x0000004d00c57202 */ /* 0x000fc40000000f00 */
[----:B------:R-:W-:Y:S02]  /*fba0*/  MOV R183, R78 ;  /* 0x0000004e00b77202 */ /* 0x000fe40000000f00 */
[----:B------:R-:W-:Y:S02]  /*fbb0*/  MOV R182, R79 ;  /* 0x0000004f00b67202 */ /* 0x000fe40000000f00 */
[----:B------:R-:W-:Y:S01]  /*fbc0*/  MOV R187, R60 ;  /* 0x0000003c00bb7202 */ /* 0x000fe20000000f00 */
[----:B------:R-:W-:Y:S01]  /*fbd0*/  LDSM.16.MT88.4 R76, [R209+0xa800] ;  /* 0x00a80000d14c783b */ /* 0x000fe20000004200 */
[----:B------:R-:W-:Y:S02]  /*fbe0*/  MOV R199, R61 ;  /* 0x0000003d00c77202 */ /* 0x000fe40000000f00 */
[----:B------:R-:W-:Y:S02]  /*fbf0*/  MOV R195, R62 ;  /* 0x0000003e00c37202 */ /* 0x000fe40000000f00 */
[----:B------:R-:W-:-:S02]  /*fc00*/  MOV R192, R63 ;  /* 0x0000003f00c07202 */ /* 0x000fc40000000f00 */
[----:B------:R-:W3:Y:S01]  /*fc10*/  LDSM.16.MT88.4 R60, [R210+0xa800] ;  /* 0x00a80000d23c783b */ /* 0x000ee20000004200 */
[----:B--2---:R-:W-:Y:S01]  /*fc20*/  F2FP.BF16.PACK_AB R2, R30, R22 ;  /* 0x000000161e02723e */ /* 0x004fe200000010ff */
[----:B------:R-:W-:Y:S01]  /*fc30*/  FFMA.FTZ R8, R249, R27, R195 ;  /* 0x0000001bf9087223 */ /* 0x000fe200000100c3 */
[----:B------:R-:W-:Y:S02]  /*fc40*/  MOV R193, R37 ;  /* 0x0000002500c17202 */ /* 0x000fe40000000f00 */
[----:B------:R-:W-:Y:S01]  /*fc50*/  LOP3.LUT R129, R0, R2, RZ, 0xc0, !PT ;  /* 0x0000000200817212 */ /* 0x000fe200078ec0ff */
[----:B------:R-:W-:Y:S01]  /*fc60*/  FFMA.FTZ R0, R248, R28, R192 ;  /* 0x0000001cf8007223 */ /* 0x000fe200000100c0 */
[----:B------:R-:W-:Y:S01]  /*fc70*/  MOV R194, R36 ;  /* 0x0000002400c27202 */ /* 0x000fe20000000f00 */
[----:B------:R-:W-:Y:S02]  /*fc80*/  FFMA.FTZ R3, R251, R26, R199 ;  /* 0x0000001afb037223 */ /* 0x000fe400000100c7 */
[----:B------:R-:W-:-:S02]  /*fc90*/  FFMA.FTZ R2, R250, R25, R246 ;  /* 0x00000019fa027223 */ /* 0x000fc400000100f6 */
[----:B------:R-:W-:Y:S02]  /*fca0*/  FADD.FTZ R13, R187, R0 ;  /* 0x00000000bb0d7221 */ /* 0x000fe40000010000 */
[----:B------:R-:W-:Y:S02]  /*fcb0*/  FADD.FTZ R8, R193, R8 ;  /* 0x00000008c1087221 */ /* 0x000fe40000010000 */
[----:B------:R-:W-:Y:S01]  /*fcc0*/  FADD.FTZ R0, R247, R3 ;  /* 0x00000003f7007221 */ /* 0x000fe20000010000 */
[----:B------:R-:W-:Y:S01]  /*fcd0*/  MOV R181, R39 ;  /* 0x0000002700b57202 */ /* 0x000fe20000000f00 */
[----:B------:R-:W-:Y:S01]  /*fce0*/  FADD.FTZ R3, R194, R13 ;  /* 0x0000000dc2037221 */ /* 0x000fe20000010000 */
[----:B------:R-:W-:Y:S01]  /*fcf0*/  MOV R188, R38 ;  /* 0x0000002600bc7202 */ /* 0x000fe20000000f00 */
[----:B------:R-:W-:Y:S01]  /*fd00*/  FADD.FTZ R0, R183, R0 ;  /* 0x00000000b7007221 */ /* 0x000fe20000010000 */
[----:B-1----:R-:W-:Y:S01]  /*fd10*/  HMMA.16816.F32.BF16 R164, R168, R4, R164 ;  /* 0x00000004a8a4723c */ /* 0x002fe200000418a4 */
        /* <DEDUP_REMOVED lines=20> */
[----:B------:R-:W-:Y:S02]  /*fe60*/  FADD.FTZ R2, R176, R0 ;  /* 0x00000000b0027221 */ /* 0x000fe40000010000 */
[----:B------:R-:W-:-:S05]  /*fe70*/  FADD.FTZ R0, R24, R4 ;  /* 0x0000000418007221 */ /* 0x000fca0000010000 */
[----:B------:R-:W-:Y:S01]  /*fe80*/  HMMA.16816.F32.BF16 R36, R168, R44, R232 ;  /* 0x0000002ca824723c */ /* 0x000fe200000418e8 */
[----:B------:R-:W-:-:S07]  /*fe90*/  FADD.FTZ R251, R31, R2 ;  /* 0x000000021ffb7221 */ /* 0x000fce0000010000 */
[----:B------:R-:W-:Y:S01]  /*fea0*/  HMMA.16816.F32.BF16 R48, R168, R46, R48 ;  /* 0x0000002ea830723c */ /* 0x000fe20000041830 */
[----:B------:R-:W-:-:S07]  /*feb0*/  FADD.FTZ R248, R189, R5 ;  /* 0x00000005bdf87221 */ /* 0x000fce0000010000 */
[----:B---3--:R-:W-:Y:S01]  /*fec0*/  HMMA.16816.F32.BF16 R52, R168, R60, R52 ;  /* 0x0000003ca834723c */ /* 0x008fe20000041834 */
[----:B------:R-:W-:-:S07]  /*fed0*/  FADD.FTZ R249, R179, R3 ;  /* 0x00000003b3f97221 */ /* 0x000fce0000010000 */
[----:B------:R-:W-:Y:S01]  /*fee0*/  HMMA.16816.F32.BF16 R64, R168, R62, R64 ;  /* 0x0000003ea840723c */ /* 0x000fe20000041840 */
[----:B------:R-:W-:-:S07]  /*fef0*/  FADD.FTZ R250, R29, R0 ;  /* 0x000000001dfa7221 */ /* 0x000fce0000010000 */
        /* <DEDUP_REMOVED lines=73> */
[C---:B------:R-:W-:Y:S02]  /*10390*/  IADD3 R2, R0.reuse, 0x18, RZ ;  /* 0x0000001800027810 */ /* 0x040fe40007ffe0ff */
[C---:B------:R-:W-:Y:S01]  /*103a0*/  ISETP.GE.AND P4, PT, R0.reuse, R9, PT ;  /* 0x000000090000720c */ /* 0x040fe20003f86270 */
[----:B------:R-:W-:Y:S01]  /*103b0*/  @!PT LDS RZ, [RZ] ;  /* 0x00000000fffff984 */ /* 0x000fe20000000800 */
[----:B------:R-:W-:Y:S01]  /*103c0*/  @!PT LDS RZ, [RZ] ;  /* 0x00000000fffff984 */ /* 0x000fe20000000800 */
[----:B------:R-:W-:Y:S01]  /*103d0*/  @!PT LDS RZ, [RZ] ;  /* 0x00000000fffff984 */ /* 0x000fe20000000800 */
[----:B------:R3:W-:Y:S01]  /*103e0*/  @!P3 LDGSTS.E.BYPASS.LTC128B.128 [R219+0xa800], [R14.64] ;  /* 0x0a8000000edbbfae */ /* 0x0007e2000b901d5c */
[----:B------:R-:W-:Y:S01]  /*103f0*/  I2F R13, R2 ;  /* 0x00000002000d7306 */ /* 0x000fe20000201400 */
[----:B------:R-:W-:-:S02]  /*10400*/  ISETP.GE.AND P6, PT, R0, R10, PT ;  /* 0x0000000a0000720c */ /* 0x000fc40003fc6270 */
[----:B------:R-:W-:Y:S01]  /*10410*/  @P2 STS.128 [R219+0xb800], RZ ;  /* 0x00b800ffdb002388 */ /* 0x000fe20000000c00 */
[C---:B------:R-:W-:Y:S02]  /*10420*/  ISETP.GE.AND P1, PT, R0.reuse, R12, PT ;  /* 0x0000000c0000720c */ /* 0x040fe40003f26270 */
[----:B------:R-:W-:Y:S01]  /*10430*/  ISETP.GE.AND P0, PT, R0, R11, PT ;  /* 0x0000000b0000720c */ /* 0x000fe20003f06270 */
[----:B------:R-:W-:Y:S01]  /*10440*/  @!PT LDS RZ, [RZ] ;  /* 0x00000000fffff984 */ /* 0x000fe20000000800 */
[----:B------:R-:W-:Y:S01]  /*10450*/  @!PT LDS RZ, [RZ] ;  /* 0x00000000fffff984 */ /* 0x000fe20000000800 */
[----:B------:R-:W-:Y:S01]  /*10460*/  @!PT LDS RZ, [RZ] ;  /* 0x00000000fffff984 */ /* 0x000fe20000000800 */
[----:B------:R2:W-:Y:S04]  /*10470*/  @!P2 LDGSTS.E.BYPASS.LTC128B.128 [R219+0xb800], [R4.64+0x80] ;  /* 0x0b80008004dbafae */ /* 0x0005e8000b901d5c */
[----:B------:R-:W-:Y:S04]  /*10480*/  LDSM.16.M88.4 R24, [R204+0x8000] ;  /* 0x00800000cc18783b */ /* 0x000fe80000000200 */
[----:B-1----:R-:W1:Y:S04]  /*10490*/  LDSM.16.M88.4 R16, [R206+0x2000] ;  /* 0x00200000ce10783b */ /* 0x002e680000000200 */
[----:B------:R-:W4:Y:S04]  /*104a0*/  LDSM.16.M88.4 R32, [R204+0x8800] ;  /* 0x00880000cc20783b */ /* 0x000f280000000200 */
[----:B------:R-:W-:Y:S01]  /*104b0*/  LDSM.16.M88.4 R28, [R215] ;  /* 0x00000000d71c783b */ /* 0x000fe20000000200 */
[----:B---3--:R-:W-:Y:S03]  /*104c0*/  I2F R14, R3 ;  /* 0x00000003000e7306 */ /* 0x008fe60000201400 */
[----:B------:R-:W-:Y:S04]  /*104d0*/  LDSM.16.M88.4 R132, [R218] ;  /* 0x00000000da84783b */ /* 0x000fe80000000200 */
[----:B------:R-:W-:Y:S04]  /*104e0*/  LDSM.16.M88.4 R20, [R206] ;  /* 0x00000000ce14783b */ /* 0x000fe80000000200 */
[----:B--2---:R-:W2:Y:S04]  /*104f0*/  LDSM.16.M88.4 R4, [R208+0x2000] ;  /* 0x00200000d004783b */ /* 0x004ea80000000200 */
[----:B------:R-:W0:Y:S01]  /*10500*/  LDGDEPBAR ;  /* 0x00000000000079af */ /* 0x000e220000000000 */
[C---:B-1----:R-:W-:Y:S08]  /*10510*/  HMMA.16816.F32.BF16 R180, R16.reuse, R24, RZ ;  /* 0x0000001810b4723c */ /* 0x042ff000000418ff */
[C---:B----4-:R-:W-:Y:S08]  /*10520*/  HMMA.16816.F32.BF16 R172, R16.reuse, R32, RZ ;  /* 0x0000002010ac723c */ /* 0x050ff000000418ff */
[C---:B------:R-:W-:Y:S08]  /*10530*/  HMMA.16816.F32.BF16 R176, R16.reuse, R26, RZ ;  /* 0x0000001a10b0723c */ /* 0x040ff000000418ff */
[----:B------:R-:W-:Y:S01]  /*10540*/  HMMA.16816.F32.BF16 R136, R16, R34, RZ ;  /* 0x000000221088723c */ /* 0x000fe200000418ff */
[----:B------:R-:W1:Y:S07]  /*10550*/  LDSM.16.M88.4 R16, [R208] ;  /* 0x00000000d010783b */ /* 0x000e6e0000000200 */
[C---:B--2---:R-:W-:Y:S08]  /*10560*/  HMMA.16816.F32.BF16 R220, R4.reuse, R28, R180 ;  /* 0x0000001c04dc723c */ /* 0x044ff000000418b4 */
[C---:B------:R-:W-:Y:S01]  /*10570*/  HMMA.16816.F32.BF16 R192, R4.reuse, R132, R172 ;  /* 0x0000008404c0723c */ /* 0x040fe200000418ac */
[----:B------:R-:W-:Y:S07]  /*10580*/  LDSM.16.M88.4 R172, [R213+0x8000] ;  /* 0x00800000d5ac783b */ /* 0x000fee0000000200 */
[C---:B------:R-:W-:Y:S08]  /*10590*/  HMMA.16816.F32.BF16 R200, R4.reuse, R30, R176 ;  /* 0x0000001e04c8723c */ /* 0x040ff000000418b0 */
[----:B------:R-:W-:Y:S01]  /*105a0*/  HMMA.16816.F32.BF16 R184, R4, R134, R136 ;  /* 0x0000008604b8723c */ /* 0x000fe20000041888 */
[----:B------:R-:W2:Y:S04]  /*105b0*/  LDSM.16.M88.4 R4, [R214+0x2000] ;  /* 0x00200000d604783b */ /* 0x000ea80000000200 */
[----:B------:R-:W3:Y:S03]  /*105c0*/  LDSM.16.M88.4 R136, [R213+0x8800] ;  /* 0x00880000d588783b */ /* 0x000ee60000000200 */
[C---:B------:R-:W-:Y:S08]  /*105d0*/  HMMA.16816.F32.BF16 R180, R20.reuse, R24, RZ ;  /* 0x0000001814b4723c */ /* 0x040ff000000418ff */
[C---:B------:R-:W-:Y:S08]  /*105e0*/  HMMA.16816.F32.BF16 R176, R20.reuse, R26, RZ ;  /* 0x0000001a14b0723c */ /* 0x040ff000000418ff */
[C---:B------:R-:W-:Y:S08]  /*105f0*/  HMMA.16816.F32.BF16 R24, R20.reuse, R32, RZ ;  /* 0x000000201418723c */ /* 0x040ff000000418ff */
[----:B------:R-:W-:Y:S01]  /*10600*/  HMMA.16816.F32.BF16 R32, R20, R34, RZ ;  /* 0x000000221420723c */ /* 0x000fe200000418ff */
[----:B------:R-:W4:Y:S07]  /*10610*/  LDSM.16.M88.4 R20, [R214] ;  /* 0x00000000d614783b */ /* 0x000f2e0000000200 */
[C---:B-1----:R-:W-:Y:S08]  /*10620*/  HMMA.16816.F32.BF16 R196, R16.reuse, R28, R180 ;  /* 0x0000001c10c4723c */ /* 0x042ff000000418b4 */
[C---:B------:R-:W-:Y:S01]  /*10630*/  HMMA.16816.F32.BF16 R188, R16.reuse, R132, R24 ;  /* 0x0000008410bc723c */ /* 0x040fe20000041818 */
[----:B------:R-:W-:Y:S07]  /*10640*/  LDSM.16.M88.4 R24, [R211] ;  /* 0x00000000d318783b */ /* 0x000fee0000000200 */
[----:B------:R-:W-:Y:S08]  /*10650*/  HMMA.16816.F32.BF16 R132, R16, R134, R32 ;  /* 0x000000861084723c */ /* 0x000ff00000041820 */
[C---:B--2---:R-:W-:Y:S08]  /*10660*/  HMMA.16816.F32.BF16 R32, R4.reuse, R172, R220 ;  /* 0x000000ac0420723c */ /* 0x044ff000000418dc */
[C---:B---3--:R-:W-:Y:S08]  /*10670*/  HMMA.16816.F32.BF16 R192, R4.reuse, R136, R192 ;  /* 0x0000008804c0723c */ /* 0x048ff000000418c0 */
[C---:B------:R-:W-:Y:S08]  /*10680*/  HMMA.16816.F32.BF16 R180, R4.reuse, R174, R200 ;  /* 0x000000ae04b4723c */ /* 0x040ff000000418c8 */
[----:B------:R-:W-:Y:S01]  /*10690*/  HMMA.16816.F32.BF16 R184, R4, R138, R184 ;  /* 0x0000008a04b8723c */ /* 0x000fe200000418b8 */
[----:B------:R-:W1:Y:S07]  /*106a0*/  LDSM.16.M88.4 R4, [R212+0x2000] ;  /* 0x00200000d404783b */ /* 0x000e6e0000000200 */
[----:B------:R-:W-:Y:S01]  /*106b0*/  HMMA.16816.F32.BF16 R176, R16, R30, R176 ;  /* 0x0000001e10b0723c */ /* 0x000fe200000418b0 */
[----:B------:R-:W2:Y:S04]  /*106c0*/  LDSM.16.M88.4 R28, [R211+0x800] ;  /* 0x00080000d31c783b */ /* 0x000ea80000000200 */
[----:B------:R-:W3:Y:S03]  /*106d0*/  LDSM.16.M88.4 R16, [R212] ;  /* 0x00000000d410783b */ /* 0x000ee60000000200 */
[C---:B----4-:R-:W-:Y:S08]  /*106e0*/  HMMA.16816.F32.BF16 R220, R20.reuse, R172, R196 ;  /* 0x000000ac14dc723c */ /* 0x050ff000000418c4 */
[C---:B------:R-:W-:Y:S08]  /*106f0*/  HMMA.16816.F32.BF16 R188, R20.reuse, R136, R188 ;  /* 0x0000008814bc723c */ /* 0x040ff000000418bc */
[C---:B------:R-:W-:Y:S08]  /*10700*/  HMMA.16816.F32.BF16 R196, R20.reuse, R174, R176 ;  /* 0x000000ae14c4723c */ /* 0x040ff000000418b0 */
[----:B------:R-:W-:Y:S01]  /*10710*/  HMMA.16816.F32.BF16 R176, R20, R138, R132 ;  /* 0x0000008a14b0723c */ /* 0x000fe20000041884 */
[----:B------:R-:W-:Y:S04]  /*10720*/  LDSM.16.M88.4 R132, [R204+0x9000] ;  /* 0x00900000cc84783b */ /* 0x000fe80000000200 */
[----:B------:R-:W-:Y:S03]  /*10730*/  LDSM.16.M88.4 R136, [R204+0x9800] ;  /* 0x00980000cc88783b */ /* 0x000fe60000000200 */
[C---:B-1----:R-:W-:Y:S01]  /*10740*/  HMMA.16816.F32.BF16 R172, R4.reuse, R24, R32 ;  /* 0x0000001804ac723c */ /* 0x042fe20000041820 */
[----:B------:R-:W1:Y:S07]  /*10750*/  LDSM.16.M88.4 R20, [R206+0x4000] ;  /* 0x00400000ce14783b */ /* 0x000e6e0000000200 */
[C---:B------:R-:W-:Y:S08]  /*10760*/  HMMA.16816.F32.BF16 R32, R4.reuse, R26, R180 ;  /* 0x0000001a0420723c */ /* 0x040ff000000418b4 */
[C---:B--2---:R-:W-:Y:S08]  /*10770*/  HMMA.16816.F32.BF16 R192, R4.reuse, R28, R192 ;  /* 0x0000001c04c0723c */ /* 0x044ff000000418c0 */
[----:B------:R-:W-:Y:S01]  /*10780*/  HMMA.16816.F32.BF16 R184, R4, R30, R184 ;  /* 0x0000001e04b8723c */ /* 0x000fe200000418b8 */
[----:B------:R-:W2:Y:S07]  /*10790*/  LDSM.16.M88.4 R4, [R206+0x6000] ;  /* 0x00600000ce04783b */ /* 0x000eae0000000200 */
[C---:B---3--:R-:W-:Y:S08]  /*107a0*/  HMMA.16816.F32.BF16 R200, R16.reuse, R28, R188 ;  /* 0x0000001c10c8723c */ /* 0x048ff000000418bc */
[C---:B------:R-:W-:Y:S08]  /*107b0*/  HMMA.16816.F32.BF16 R220, R16.reuse, R24, R220 ;  /* 0x0000001810dc723c */ /* 0x040ff000000418dc */
[C---:B------:R-:W-:Y:S08]  /*107c0*/  HMMA.16816.F32.BF16 R196, R16.reuse, R26, R196 ;  /* 0x0000001a10c4723c */ /* 0x040ff000000418c4 */
[----:B------:R-:W-:Y:S01]  /*107d0*/  HMMA.16816.F32.BF16 R188, R16, R30, R176 ;  /* 0x0000001e10bc723c */ /* 0x000fe200000418b0 */
[----:B------:R-:W-:Y:S04]  /*107e0*/  LDSM.16.M88.4 R28, [R217] ;  /* 0x00000000d91c783b */ /* 0x000fe80000000200 */
[----:B------:R-:W-:Y:S03]  /*107f0*/  LDSM.16.M88.4 R16, [R208+0x4000] ;  /* 0x00400000d010783b */ /* 0x000fe60000000200 */
[-C--:B-1----:R-:W-:Y:S08]  /*10800*/  HMMA.16816.F32.BF16 R220, R20, R132.reuse, R220 ;  /* 0x0000008414dc723c */ /* 0x082ff000000418dc */
[C---:B--2---:R-:W-:Y:S08]  /*10810*/  HMMA.16816.F32.BF16 R180, R4.reuse, R132, R172 ;  /* 0x0000008404b4723c */ /* 0x044ff000000418ac */
[C---:B------:R-:W-:Y:S01]  /*10820*/  HMMA.16816.F32.BF16 R176, R4.reuse, R134, R32 ;  /* 0x0000008604b0723c */ /* 0x040fe20000041820 */
[----:B------:R-:W1:Y:S07]  /*10830*/  LDSM.16.M88.4 R32, [R216] ;  /* 0x00000000d820783b */ /* 0x000e6e0000000200 */
[C---:B------:R-:W-:Y:S08]  /*10840*/  HMMA.16816.F32.BF16 R172, R4.reuse, R136, R192 ;  /* 0x0000008804ac723c */ /* 0x040ff000000418c0 */
[----:B------:R-:W-:Y:S01]  /*10850*/  HMMA.16816.F32.BF16 R24, R4, R138, R184 ;  /* 0x0000008a0418723c */ /* 0x000fe200000418b8 */
[----:B------:R-:W2:Y:S07]  /*10860*/  LDSM.16.M88.4 R4, [R208+0x6000] ;  /* 0x00600000d004783b */ /* 0x000eae0000000200 */
[C---:B------:R-:W-:Y:S01]  /*10870*/  HMMA.16816.F32.BF16 R224, R20.reuse, R134, R196 ;  /* 0x0000008614e0723c */ /* 0x040fe200000418c4 */
[----:B------:R-:W-:Y:S07]  /*10880*/  LDSM.16.M88.4 R132, [R213+0x9800] ;  /* 0x00980000d584783b */ /* 0x000fee0000000200 */
[C---:B------:R-:W-:Y:S08]  /*10890*/  HMMA.16816.F32.BF16 R200, R20.reuse, R136, R200 ;  /* 0x0000008814c8723c */ /* 0x040ff000000418c8 */
[----:B------:R-:W-:Y:S01]  /*108a0*/  HMMA.16816.F32.BF16 R192, R20, R138, R188 ;  /* 0x0000008a14c0723c */ /* 0x000fe200000418bc */
[----:B------:R-:W-:Y:S11]  /*108b0*/  LDSM.16.M88.4 R20, [R214+0x4000] ;  /* 0x00400000d614783b */ /* 0x000ff60000000200 */
[----:B------:R-:W-:Y:S04]  /*108c0*/  @!UPT UIADD3 URZ, URZ, URZ, URZ ;  /* 0x0000003f3f3ff290 */ /* 0x000fe8000fffe03f */
[----:B-1----:R-:W-:Y:S08]  /*108d0*/  HMMA.16816.F32.BF16 R188, R16, R32, R200 ;  /* 0x0000002010bc723c */ /* 0x002ff000000418c8 */
[C---:B--2---:R-:W-:Y:S01]  /*108e0*/  HMMA.16816.F32.BF16 R136, R4.reuse, R34, R24 ;  /* 0x000000220488723c */ /* 0x044fe20000041818 */
[----:B------:R-:W1:Y:S07]  /*108f0*/  LDSM.16.M88.4 R24, [R213+0x9000] ;  /* 0x00900000d518783b */ /* 0x000e6e0000000200 */
[C---:B------:R-:W-:Y:S08]  /*10900*/  HMMA.16816.F32.BF16 R184, R4.reuse, R30, R176 ;  /* 0x0000001e04b8723c */ /* 0x040ff000000418b0 */
[C---:B------:R-:W-:Y:S08]  /*10910*/  HMMA.16816.F32.BF16 R196, R4.reuse, R28, R180 ;  /* 0x0000001c04c4723c */ /* 0x040ff000000418b4 */
[----:B------:R-:W-:Y:S01]  /*10920*/  HMMA.16816.F32.BF16 R176, R4, R32, R172 ;  /* 0x0000002004b0723c */ /* 0x000fe200000418ac */
[----:B------:R-:W2:Y:S07]  /*10930*/  LDSM.16.M88.4 R4, [R214+0x6000] ;  /* 0x00600000d604783b */ /* 0x000eae0000000200 */
[C---:B------:R-:W-:Y:S08]  /*10940*/  HMMA.16816.F32.BF16 R172, R16.reuse, R28, R220 ;  /* 0x0000001c10ac723c */ /* 0x040ff000000418dc */
[C---:B------:R-:W-:Y:S01]  /*10950*/  HMMA.16816.F32.BF16 R180, R16.reuse, R30, R224 ;  /* 0x0000001e10b4723c */ /* 0x040fe200000418e0 */
[----:B------:R-:W-:Y:S07]  /*10960*/  LDSM.16.M88.4 R28, [R211+0x1000] ;  /* 0x00100000d31c783b */ /* 0x000fee0000000200 */
[----:B------:R-:W-:Y:S01]  /*10970*/  HMMA.16816.F32.BF16 R192, R16, R34, R192 ;  /* 0x0000002210c0723c */ /* 0x000fe200000418c0 */
[----:B------:R-:W3:Y:S04]  /*10980*/  LDSM.16.M88.4 R16, [R212+0x4000] ;  /* 0x00400000d410783b */ /* 0x000ee80000000200 */
[----:B------:R-:W4:Y:S03]  /*10990*/  LDSM.16.M88.4 R32, [R211+0x1800] ;  /* 0x00180000d320783b */ /* 0x000f260000000200 */
[-C--:B-1----:R-:W-:Y:S08]  /*109a0*/  HMMA.16816.F32.BF16 R172, R20, R24.reuse, R172 ;  /* 0x0000001814ac723c */ /* 0x082ff000000418ac */
[C---:B--2---:R-:W-:Y:S08]  /*109b0*/  HMMA.16816.F32.BF16 R196, R4.reuse, R24, R196 ;  /* 0x0000001804c4723c */ /* 0x044ff000000418c4 */
[C---:B------:R-:W-:Y:S08]  /*109c0*/  HMMA.16816.F32.BF16 R200, R4.reuse, R26, R184 ;  /* 0x0000001a04c8723c */ /* 0x040ff000000418b8 */
[C---:B------:R-:W-:Y:S08]  /*109d0*/  HMMA.16816.F32.BF16 R220, R4.reuse, R132, R176 ;  /* 0x0000008404dc723c */ /* 0x040ff000000418b0 */
[----:B------:R-:W-:Y:S08]  /*109e0*/  HMMA.16816.F32.BF16 R224, R4, R134, R136 ;  /* 0x0000008604e0723c */ /* 0x000ff00000041888 */
[----:B------:R-:W-:Y:S01]  /*109f0*/  HMMA.16816.F32.BF16 R4, R20, R26, R180 ;  /* 0x0000001a1404723c */ /* 0x000fe200000418b4 */
[----:B------:R-:W1:Y:S01]  /*10a00*/  LDSM.16.M88.4 R24, [R212+0x6000] ;  /* 0x00600000d418783b */ /* 0x000e620000000200 */
[----:B------:R-:W-:-:S06]  /*10a10*/  DEPBAR.LE SB0, 0x0 ;  /* 0x000080000000791a */ /* 0x000fcc0000000000 */
[C---:B------:R-:W-:Y:S08]  /*10a20*/  HMMA.16816.F32.BF16 R136, R20.reuse, R132, R188 ;  /* 0x000000841488723c */ /* 0x040ff000000418bc */
[----:B------:R-:W-:Y:S01]  /*10a30*/  HMMA.16816.F32.BF16 R132, R20, R134, R192 ;  /* 0x000000861484723c */ /* 0x000fe200000418c0 */
[----:B------:R-:W2:Y:S07]  /*10a40*/  I2F R21, R0 ;  /* 0x0000000000157306 */ /* 0x000eae0000201400 */
[C---:B---3--:R-:W-:Y:S08]  /*10a50*/  HMMA.16816.F32.BF16 R180, R16.reuse, R28, R172 ;  /* 0x0000001c10b4723c */ /* 0x048ff000000418ac */
[C---:B------:R-:W-:Y:S07]  /*10a60*/  HMMA.16816.F32.BF16 R176, R16.reuse, R30, R4 ;  /* 0x0000001e10b0723c */ /* 0x040fee0000041804 */
[C---:B------:R-:W-:Y:S01]  /*10a70*/  IADD3 R7, R0.reuse, 0x1, RZ ;  /* 0x0000000100077810 */ /* 0x040fe20007ffe0ff */
[----:B----4-:R-:W-:Y:S01]  /*10a80*/  HMMA.16816.F32.BF16 R172, R16, R32, R136 ;  /* 0x0000002010ac723c */ /* 0x010fe20000041888 */
[----:B------:R-:W-:-:S02]  /*10a90*/  IADD3 R6, R0, 0x8, RZ ;  /* 0x0000000800067810 */ /* 0x000fc40007ffe0ff */
[----:B------:R-:W3:Y:S01]  /*10aa0*/  I2F R20, R7 ;  /* 0x0000000700147306 */ /* 0x000ee20000201400 */
[C---:B------:R-:W-:Y:S02]  /*10ab0*/  IADD3 R5, R0.reuse, 0x9, RZ ;  /* 0x0000000900057810 */ /* 0x040fe40007ffe0ff */
[C---:B------:R-:W-:Y:S02]  /*10ac0*/  IADD3 R4, R0.reuse, 0x10, RZ ;  /* 0x0000001000047810 */ /* 0x040fe40007ffe0ff */
[----:B------:R-:W-:Y:S01]  /*10ad0*/  HMMA.16816.F32.BF16 R132, R16, R34, R132 ;  /* 0x000000221084723c */ /* 0x000fe20000041884 */
[----:B--2---:R-:W-:Y:S01]  /*10ae0*/  FFMA.FTZ R8, R21, UR4, R180 ;  /* 0x0000000415087c23 */ /* 0x004fe200080100b4 */
[----:B------:R-:W-:Y:S01]  /*10af0*/  ISETP.GE.AND P5, PT, R7, R9, PT ;  /* 0x000000090700720c */ /* 0x000fe20003fa6270 */
[----:B------:R-:W2:Y:S01]  /*10b00*/  I2F R17, R6 ;  /* 0x0000000600117306 */ /* 0x000ea20000201400 */
[----:B------:R-:W-:Y:S02]  /*10b10*/  IADD3 R0, R0, 0x19, RZ ;  /* 0x0000001900007810 */ /* 0x000fe40007ffe0ff */
[----:B------:R-:W-:-:S02]  /*10b20*/  FSEL R22, R8, -INF , !P4 ;  /* 0xff80000008167808 */ /* 0x000fc40006000000 */
[----:B------:R-:W-:Y:S01]  /*10b30*/  ISETP.GE.AND P4, PT, R6, R9, PT ;  /* 0x000000090600720c */ /* 0x000fe20003f86270 */
[----:B-1----:R-:W-:Y:S02]  /*10b40*/  HMMA.16816.F32.BF16 R188, R24, R30, R200 ;  /* 0x0000001e18bc723c */ /* 0x002fe400000418c8 */
[----:B------:R-:W1:Y:S01]  /*10b50*/  I2F R16, R5 ;  /* 0x0000000500107306 */ /* 0x000e620000201400 */
[----:B---3--:R-:W-:-:S05]  /*10b60*/  FFMA.FTZ R18, R20, UR4, R181 ;  /* 0x0000000414127c23 */ /* 0x008fca00080100b5 */
[----:B------:R-:W-:Y:S01]  /*10b70*/  FSEL R137, R18, -INF , !P5 ;  /* 0xff80000012897808 */ /* 0x000fe20006800000 */
[C---:B------:R-:W-:Y:S01]  /*10b80*/  HMMA.16816.F32.BF16 R184, R24.reuse, R28, R196 ;  /* 0x0000001c18b8723c */ /* 0x040fe200000418c4 */
[----:B------:R-:W3:Y:S01]  /*10b90*/  I2F R15, R4 ;  /* 0x00000004000f7306 */ /* 0x000ee20000201400 */
[----:B--2---:R-:W-:Y:S01]  /*10ba0*/  FFMA.FTZ R8, R17, UR4, R176 ;  /* 0x0000000411087c23 */ /* 0x004fe200080100b0 */
[----:B------:R-:W-:Y:S01]  /*10bb0*/  BAR.SYNC.DEFER_BLOCKING 0x0 ;  /* 0x0000000000007b1d */ /* 0x000fe20000010000 */
[-C--:B------:R-:W-:Y:S01]  /*10bc0*/  ISETP.GE.AND P5, PT, R5, R9.reuse, PT ;  /* 0x000000090500720c */ /* 0x080fe20003fa6270 */
[----:B------:R-:W-:Y:S02]  /*10bd0*/  FFMA.FTZ R23, R17, UR4, R178 ;  /* 0x0000000411177c23 */ /* 0x000fe400080100b2 */
[----:B------:R-:W-:Y:S01]  /*10be0*/  FSEL R138, R8, -INF , !P4 ;  /* 0xff800000088a7808 */ /* 0x000fe20006000000 */
[----:B------:R-:W-:Y:S01]  /*10bf0*/  FFMA.FTZ R8, R14, UR4, R173 ;  /* 0x000000040e087c23 */ /* 0x000fe200080100ad */
[-C--:B------:R-:W-:Y:S01]  /*10c00*/  ISETP.GE.AND P4, PT, R4, R9.reuse, PT ;  /* 0x000000090400720c */ /* 0x080fe20003f86270 */
[C---:B-1----:R-:W-:Y:S01]  /*10c10*/  FFMA.FTZ R19, R16.reuse, UR4, R177 ;  /* 0x0000000410137c23 */ /* 0x042fe200080100b1 */
[C---:B------:R-:W-:Y:S04]  /*10c20*/  HMMA.16816.F32.BF16 R28, R24.reuse, R32, R220 ;  /* 0x00000020181c723c */ /* 0x040fe800000418dc */
[----:B------:R-:W-:Y:S01]  /*10c30*/  FSEL R139, R19, -INF , !P5 ;  /* 0xff800000138b7808 */ /* 0x000fe20006800000 */
[----:B------:R-:W-:Y:S01]  /*10c40*/  FFMA.FTZ R19, R16, UR4, R179 ;  /* 0x0000000410137c23 */ /* 0x000fe200080100b3 */
[-C--:B------:R-:W-:Y:S01]  /*10c50*/  ISETP.GE.AND P5, PT, R3, R9.reuse, PT ;  /* 0x000000090300720c */ /* 0x080fe20003fa6270 */
[----:B---3--:R-:W-:Y:S01]  /*10c60*/  FFMA.FTZ R18, R15, UR4, R172 ;  /* 0x000000040f127c23 */ /* 0x008fe200080100ac */
[----:B------:R-:W-:Y:S02]  /*10c70*/  HMMA.16816.F32.BF16 R24, R24, R34, R224 ;  /* 0x000000221818723c */ /* 0x000fe400000418e0 */
[----:B------:R-:W-:Y:S01]  /*10c80*/  FSEL R199, R8, -INF , !P5 ;  /* 0xff80000008c77808 */ /* 0x000fe20006800000 */
[----:B------:R-:W-:Y:S01]  /*10c90*/  FFMA.FTZ R8, R20, UR4, R183 ;  /* 0x0000000414087c23 */ /* 0x000fe200080100b7 */
[----:B------:R-:W-:Y:S01]  /*10ca0*/  FSEL R200, R18, -INF , !P4 ;  /* 0xff80000012c87808 */ /* 0x000fe20006000000 */
[----:B------:R-:W-:Y:S01]  /*10cb0*/  FFMA.FTZ R18, R13, UR4, R132 ;  /* 0x000000040d127c23 */ /* 0x000fe20008010084 */
[----:B------:R-:W-:-:S02]  /*10cc0*/  ISETP.GE.AND P4, PT, R2, R9, PT ;  /* 0x000000090200720c */ /* 0x000fc40003f86270 */
[----:B------:R-:W-:Y:S01]  /*10cd0*/  ISETP.GE.AND P5, PT, R0, R9, PT ;  /* 0x000000090000720c */ /* 0x000fe20003fa6270 */
[----:B------:R-:W-:Y:S01]  /*10ce0*/  FFMA.FTZ R9, R21, UR4, R182 ;  /* 0x0000000415097c23 */ /* 0x000fe200080100b6 */
[----:B------:R-:W-:Y:S01]  /*10cf0*/  FSEL R197, R18, -INF , !P4 ;  /* 0xff80000012c57808 */ /* 0x000fe20006000000 */
[----:B------:R-:W-:Y:S01]  /*10d00*/  FFMA.FTZ R18, R15, UR4, R174 ;  /* 0x000000040f127c23 */ /* 0x000fe200080100ae */
[-C--:B------:R-:W-:Y:S02]  /*10d10*/  ISETP.GE.AND P4, PT, R7, R10.reuse, PT ;  /* 0x0000000a0700720c */ /* 0x080fe40003f86270 */
[----:B------:R-:W-:Y:S01]  /*10d20*/  FSEL R132, R9, -INF , !P6 ;  /* 0xff80000009847808 */ /* 0x000fe20007000000 */
[----:B------:R-:W-:Y:S01]  /*10d30*/  FFMA.FTZ R9, R14, UR4, R175 ;  /* 0x000000040e097c23 */ /* 0x000fe200080100af */
[----:B------:R-:W-:Y:S02]  /*10d40*/  FSEL R172, R8, -INF , !P4 ;  /* 0xff80000008ac7808 */ /* 0x000fe40006000000 */
[----:B------:R-:W1:Y:S01]  /*10d50*/  I2F R8, R0 ;  /* 0x0000000000087306 */ /* 0x000e620000201400 */
[----:B------:R-:W-:-:S02]  /*10d60*/  ISETP.GE.AND P6, PT, R6, R10, PT ;  /* 0x0000000a0600720c */ /* 0x000fc40003fc6270 */
[-C--:B------:R-:W-:Y:S02]  /*10d70*/  ISETP.GE.AND P4, PT, R5, R10.reuse, PT ;  /* 0x0000000a0500720c */ /* 0x080fe40003f86270 */
[----:B------:R-:W-:Y:S02]  /*10d80*/  FSEL R23, R23, -INF , !P6 ;  /* 0xff80000017177808 */ /* 0x000fe40007000000 */
[----:B------:R-:W-:Y:S02]  /*10d90*/  FSEL R173, R19, -INF , !P4 ;  /* 0xff80000013ad7808 */ /* 0x000fe40006000000 */
[-C--:B------:R-:W-:Y:S02]  /*10da0*/  ISETP.GE.AND P6, PT, R4, R10.reuse, PT ;  /* 0x0000000a0400720c */ /* 0x080fe40003fc6270 */
[----:B------:R-:W-:Y:S02]  /*10db0*/  ISETP.GE.AND P4, PT, R3, R10, PT ;  /* 0x0000000a0300720c */ /* 0x000fe40003f86270 */
[----:B------:R-:W-:-:S02]  /*10dc0*/  FSEL R198, R18, -INF , !P6 ;  /* 0xff80000012c67808 */ /* 0x000fc40007000000 */
[----:B------:R-:W-:Y:S01]  /*10dd0*/  FSEL R202, R9, -INF , !P4 ;  /* 0xff80000009ca7808 */ /* 0x000fe20006000000 */
[----:B------:R-:W-:Y:S01]  /*10de0*/  FFMA.FTZ R9, R13, UR4, R134 ;  /* 0x000000040d097c23 */ /* 0x000fe20008010086 */
[-C--:B------:R-:W-:Y:S02]  /*10df0*/  ISETP.GE.AND P6, PT, R2, R10.reuse, PT ;  /* 0x0000000a0200720c */ /* 0x080fe40003fc6270 */
[----:B------:R-:W-:Y:S01]  /*10e00*/  ISETP.GE.AND P4, PT, R0, R10, PT ;  /* 0x0000000a0000720c */ /* 0x000fe20003f86270 */
[----:B-1----:R-:W-:Y:S01]  /*10e10*/  FFMA.FTZ R10, R8, UR4, R133 ;  /* 0x00000004080a7c23 */ /* 0x002fe20008010085 */
[----:B------:R-:W-:Y:S01]  /*10e20*/  FSEL R201, R9, -INF , !P6 ;  /* 0xff80000009c97808 */ /* 0x000fe20007000000 */
[----:B------:R-:W-:Y:S01]  /*10e30*/  FFMA.FTZ R9, R21, UR4, R184 ;  /* 0x0000000415097c23 */ /* 0x000fe200080100b8 */
[C---:B------:R-:W-:Y:S02]  /*10e40*/  ISETP.GE.AND P6, PT, R7.reuse, R12, PT ;  /* 0x0000000c0700720c */ /* 0x040fe40003fc6270 */
[----:B------:R-:W-:Y:S01]  /*10e50*/  FSEL R196, R10, -INF , !P5 ;  /* 0xff8000000ac47808 */ /* 0x000fe20006800000 */
[----:B------:R-:W-:Y:S01]  /*10e60*/  FFMA.FTZ R10, R8, UR4, R135 ;  /* 0x00000004080a7c23 */ /* 0x000fe20008010087 */
[----:B------:R-:W-:Y:S01]  /*10e70*/  ISETP.GE.AND P5, PT, R7, R11, PT ;  /* 0x0000000b0700720c */ /* 0x000fe20003fa6270 */
[----:B------:R-:W-:Y:S01]  /*10e80*/  FFMA.FTZ R7, R21, UR4, R186 ;  /* 0x0000000415077c23 */ /* 0x000fe200080100ba */
[----:B------:R-:W-:Y:S01]  /*10e90*/  FSEL R19, R9, -INF , !P1 ;  /* 0xff80000009137808 */ /* 0x000fe20004800000 */
[----:B------:R-:W-:Y:S01]  /*10ea0*/  FFMA.FTZ R9, R20, UR4, R185 ;  /* 0x0000000414097c23 */ /* 0x000fe200080100b9 */
[----:B------:R-:W-:-:S02]  /*10eb0*/  FSEL R186, R10, -INF , !P4 ;  /* 0xff8000000aba7808 */ /* 0x000fc40006000000 */
[CC--:B------:R-:W-:Y:S02]  /*10ec0*/  ISETP.GE.AND P4, PT, R6.reuse, R12.reuse, PT ;  /* 0x0000000c0600720c */ /* 0x0c0fe40003f86270 */
[-C--:B------:R-:W-:Y:S01]  /*10ed0*/  ISETP.GE.AND P1, PT, R6, R11.reuse, PT ;  /* 0x0000000b0600720c */ /* 0x080fe20003f26270 */
[----:B------:R-:W-:Y:S01]  /*10ee0*/  FFMA.FTZ R6, R20, UR4, R187 ;  /* 0x0000000414067c23 */ /* 0x000fe200080100bb */
[----:B------:R-:W-:Y:S01]  /*10ef0*/  FSEL R33, R7, -INF , !P0 ;  /* 0xff80000007217808 */ /* 0x000fe20004000000 */
[----:B------:R-:W-:Y:S01]  /*10f00*/  FFMA.FTZ R7, R17, UR4, R188 ;  /* 0x0000000411077c23 */ /* 0x000fe200080100bc */
[----:B------:R-:W-:Y:S02]  /*10f10*/  FSEL R20, R9, -INF , !P6 ;  /* 0xff80000009147808 */ /* 0x000fe40007000000 */
[C---:B------:R-:W-:Y:S02]  /*10f20*/  ISETP.GE.AND P0, PT, R5.reuse, R12, PT ;  /* 0x0000000c0500720c */ /* 0x040fe40003f06270 */
[----:B------:R-:W-:Y:S01]  /*10f30*/  ISETP.GE.AND P6, PT, R5, R11, PT ;  /* 0x0000000b0500720c */ /* 0x000fe20003fc6270 */
[----:B------:R-:W-:Y:S01]  /*10f40*/  FFMA.FTZ R5, R17, UR4, R190 ;  /* 0x0000000411057c23 */ /* 0x000fe200080100be */
[----:B------:R-:W-:Y:S01]  /*10f50*/  FSEL R133, R6, -INF , !P5 ;  /* 0xff80000006857808 */ /* 0x000fe20006800000 */
[----:B------:R-:W-:Y:S01]  /*10f60*/  FFMA.FTZ R6, R16, UR4, R189 ;  /* 0x0000000410067c23 */ /* 0x000fe200080100bd */
[----:B------:R-:W-:-:S02]  /*10f70*/  FSEL R32, R7, -INF , !P4 ;  /* 0xff80000007207808 */ /* 0x000fc40006000000 */
[----:B------:R-:W-:Y:S01]  /*10f80*/  FSEL R34, R5, -INF , !P1 ;  /* 0xff80000005227808 */ /* 0x000fe20004800000 */
[----:B------:R-:W-:Y:S01]  /*10f90*/  FFMA.FTZ R5, R15, UR4, R28 ;  /* 0x000000040f057c23 */ /* 0x000fe2000801001c */
[----:B------:R-:W-:Y:S02]  /*10fa0*/  FSEL R21, R6, -INF , !P0 ;  /* 0xff80000006157808 */ /* 0x000fe40004000000 */
[CC--:B------:R-:W-:Y:S02]  /*10fb0*/  ISETP.GE.AND P1, PT, R3.reuse, R12.reuse, PT ;  /* 0x0000000c0300720c */ /* 0x0c0fe40003f26270 */
[-C--:B------:R-:W-:Y:S01]  /*10fc0*/  ISETP.GE.AND P0, PT, R3, R11.reuse, PT ;  /* 0x0000000b0300720c */ /* 0x080fe20003f06270 */
[----:B------:R-:W-:Y:S01]  /*10fd0*/  FFMA.FTZ R3, R15, UR4, R30 ;  /* 0x000000040f037c23 */ /* 0x000fe2000801001e */
        /* <DEDUP_REMOVED lines=9> */
[----:B------:R-:W-:Y:S02]  /*11070*/  PLOP3.LUT P0, PT, PT, PT, UP0, 0x80, 0x0 ;  /* 0x000000000000781c */ /* 0x000fe40003f0f008 */
[----:B------:R-:W-:Y:S02]  /*11080*/  FSEL R220, R4, -INF , !P1 ;  /* 0xff80000004dc7808 */ /* 0x000fe40004800000 */
[-C--:B------:R-:W-:Y:S02]  /*11090*/  ISETP.GE.AND P6, PT, R2, R12.reuse, PT ;  /* 0x0000000c0200720c */ /* 0x080fe40003fc6270 */
[----:B------:R-:W-:-:S02]  /*110a0*/  ISETP.GE.AND P5, PT, R0, R12, PT ;  /* 0x0000000c0000720c */ /* 0x000fc40003fa6270 */
[-C--:B------:R-:W-:Y:S01]  /*110b0*/  ISETP.GE.AND P4, PT, R2, R11.reuse, PT ;  /* 0x0000000b0200720c */ /* 0x080fe20003f86270 */
[C---:B------:R-:W-:Y:S01]  /*110c0*/  FFMA.FTZ R2, R13.reuse, UR4, R24 ;  /* 0x000000040d027c23 */ /* 0x040fe20008010018 */
[----:B------:R-:W-:Y:S01]  /*110d0*/  ISETP.GE.AND P1, PT, R0, R11, PT ;  /* 0x0000000b0000720c */ /* 0x000fe20003f26270 */
[----:B------:R-:W-:Y:S02]  /*110e0*/  FFMA.FTZ R0, R8, UR4, R25 ;  /* 0x0000000408007c23 */ /* 0x000fe40008010019 */
[----:B------:R-:W-:Y:S01]  /*110f0*/  FFMA.FTZ R13, R13, UR4, R26 ;  /* 0x000000040d0d7c23 */ /* 0x000fe2000801001a */
[----:B------:R-:W-:Y:S01]  /*11100*/  FSEL R203, R2, -INF , !P6 ;  /* 0xff80000002cb7808 */ /* 0x000fe20007000000 */
[----:B------:R-:W-:Y:S01]  /*11110*/  FFMA.FTZ R8, R8, UR4, R27 ;  /* 0x0000000408087c23 */ /* 0x000fe2000801001b */
[----:B------:R-:W-:Y:S02]  /*11120*/  FSEL R187, R0, -INF , !P5 ;  /* 0xff80000000bb7808 */ /* 0x000fe40006800000 */
[----:B------:R-:W-:-:S02]  /*11130*/  FSEL R222, R13, -INF , !P4 ;  /* 0xff8000000dde7808 */ /* 0x000fc40006000000 */
        /* <DEDUP_REMOVED lines=48> */
.L_x_1021:
[----:B------:R-:W-:Y:S05]  /*11440*/  BSYNC B0 ;  /* 0x0000000000007941 */ /* 0x000fea0003800000 */
.L_x_1020:
[----:B------:R-:W0:Y:S02]  /*11450*/  LDGDEPBAR ;  /* 0x00000000000079af */ /* 0x000e240000000000 */
.L_x_1019:
[----:B------:R-:W2:Y:S04]  /*11460*/  LDL.LU.64 R24, [R1+0x20] ;  /* 0x0000200001187983 */ /* 0x000ea80000300a00 */
[----:B------:R-:W3:Y:S04]  /*11470*/  LDL.LU.64 R26, [R1+0x38] ;  /* 0x00003800011a7983 */ /* 0x000ee80000300a00 */
[----:B-1----:R-:W4:Y:S04]  /*11480*/  LDL R5, [R1+0x48] ;  /* 0x0000480001057983 */ /* 0x002f280000100800 */
[----:B------:R-:W5:Y:S04]  /*11490*/  LDL R8, [R1+0x4c] ;  /* 0x00004c0001087983 */ /* 0x000f680000100800 */
[----:B------:R-:W2:Y:S04]  /*114a0*/  LDL R6, [R1+0x2c] ;  /* 0x00002c0001067983 */ /* 0x000ea80000100800 */
[----:B------:R-:W3:Y:S01]  /*114b0*/  LDL R7, [R1+0x28] ;  /* 0x0000280001077983 */ /* 0x000ee20000100800 */
        /* <DEDUP_REMOVED lines=17> */
[----:B------:R-:W1:Y:S01]  /*115d0*/  SHFL.BFLY PT, R135, R0, 0x2, 0x1f ;  /* 0x0c401f0000877f89 */ /* 0x000e6200000e0000 */
[----:B------:R-:W-:-:S04]  /*115e0*/  FMNMX.FTZ R3, R228, R19, !PT ;  /* 0x00000013e4037209 */ /* 0x000fc80007810000 */
[----:B------:R-:W-:Y:S02]  /*115f0*/  FMNMX.FTZ R3, R20, R3, !PT ;  /* 0x0000000314037209 */ /* 0x000fe40007810000 */
[----:B-1----:R-:W-:Y:S02]  /*11600*/  FMNMX.FTZ R136, R136, R2, !PT ;  /* 0x0000000288887209 */ /* 0x002fe40007810000 */
        /* <DEDUP_REMOVED lines=15> */
[----:B------:R-:W-:-:S03]  /*11700*/  FMNMX.FTZ R13, R221, R0, !PT ;  /* 0x00000000dd0d7209 */ /* 0x000fc60007810000 */
[----:B------:R-:W1:Y:S02]  /*11710*/  SHFL.BFLY PT, R134, R12, 0x2, 0x1f ;  /* 0x0c401f000c867f89 */ /* 0x000e6400000e0000 */
[----:B-1----:R-:W-:Y:S02]  /*11720*/  FMNMX.FTZ R136, R136, R4, !PT ;  /* 0x0000000488887209 */ /* 0x002fe40007810000 */
[----:B------:R-:W-:Y:S01]  /*11730*/  MOV R3, UR31 ;  /* 0x0000001f00037c02 */ /* 0x000fe20008000f00 */
[----:B------:R-:W1:Y:S04]  /*11740*/  SHFL.BFLY PT, R18, R13, 0x2, 0x1f ;  /* 0x0c401f000d127f89 */ /* 0x000e6800000e0000 */
[----:B------:R-:W1:Y:S01]  /*11750*/  SHFL.BFLY PT, R15, R135, 0x1, 0x1f ;  /* 0x0c201f00870f7f89 */ /* 0x000e6200000e0000 */
[C---:B------:R-:W-:Y:S01]  /*11760*/  FMUL.FTZ R0, R136.reuse, c[0x0][0x23c] ;  /* 0x00008f0088007a20 */ /* 0x040fe20000410000 */
[----:B------:R-:W-:-:S04]  /*11770*/  FSETP.NEU.FTZ.AND P3, PT, R136, -INF , PT ;  /* 0xff8000008800780b */ /* 0x000fc80003f7d000 */
[----:B------:R-:W-:Y:S02]  /*11780*/  FSEL R0, R0, RZ, P3 ;  /* 0x000000ff00007208 */ /* 0x000fe40001800000 */
[----:B------:R-:W-:Y:S02]  /*11790*/  FMNMX.FTZ R134, R134, R12, !PT ;  /* 0x0000000c86867209 */ /* 0x000fe40007810000 */
[----:B-1----:R-:W-:-:S05]  /*117a0*/  FMNMX.FTZ R13, R18, R13, !PT ;  /* 0x0000000d120d7209 */ /* 0x002fca0007810000 */
[----:B------:R-:W-:Y:S01]  /*117b0*/  SHFL.BFLY PT, R18, R13, 0x1, 0x1f ;  /* 0x0c201f000d127f89 */ /* 0x000fe200000e0000 */
[----:B------:R-:W-:-:S04]  /*117c0*/  FMNMX.FTZ R135, R135, R15, !PT ;  /* 0x0000000f87877209 */ /* 0x000fc80007810000 */
[C---:B------:R-:W-:Y:S01]  /*117d0*/  FSETP.NEU.FTZ.AND P2, PT, R135.reuse, -INF , PT ;  /* 0xff8000008700780b */ /* 0x040fe20003f5d000 */
[----:B------:R-:W-:-:S05]  /*117e0*/  FMUL.FTZ R12, R135, c[0x0][0x23c] ;  /* 0x00008f00870c7a20 */ /* 0x000fca0000410000 */
[----:B------:R-:W-:Y:S01]  /*117f0*/  FSEL R12, R12, RZ, P2 ;  /* 0x000000ff0c0c7208 */ /* 0x000fe20001000000 */
[----:B------:R-:W1:Y:S08]  /*11800*/  LDC.U8 R183, c[0x0][0x2d8] ;  /* 0x0000b600ffb77b82 */ /* 0x000e700000000000 */
[----:B------:R-:W1:Y:S02]  /*11810*/  LDC.U8 R182, c[0x0][0x2d8] ;  /* 0x0000b600ffb67b82 */ /* 0x000e640000000000 */
[----:B-1----:R-:W-:Y:S01]  /*11820*/  PRMT R182, R182, 0x7054, R183 ;  /* 0x00007054b6b67816 */ /* 0x002fe200000000b7 */
[----:B----4-:R-:W-:-:S04]  /*11830*/  IMAD.WIDE.U32 R4, R5, -0x2daee0ad, RZ ;  /* 0xd2511f5305047825 */ /* 0x010fc800078e00ff */
[----:B-----5:R-:W-:Y:S01]  /*11840*/  IMAD.WIDE.U32 R10, R8, -0x326172a9, RZ ;  /* 0xcd9e8d57080a7825 */ /* 0x020fe200078e00ff */
[----:B------:R-:W-:-:S04]  /*11850*/  LOP3.LUT R2, R5, UR32, R3, 0x96, !PT ;  /* 0x0000002005027c12 */ /* 0x000fc8000f8e9603 */
[----:B--2---:R-:W-:Y:S01]  /*11860*/  LOP3.LUT R6, R11, R6, RZ, 0x3c, !PT ;  /* 0x000000060b067212 */ /* 0x004fe200078e3cff */
[----:B------:R-:W-:-:S04]  /*11870*/  IMAD.WIDE.U32 R2, R2, -0x326172a9, RZ ;  /* 0xcd9e8d5702027825 */ /* 0x000fc800078e00ff */
[----:B---3--:R-:W-:Y:S01]  /*11880*/  IMAD R8, R7, -0x326172a9, RZ ;  /* 0xcd9e8d5707087824 */ /* 0x008fe200078e02ff */
[----:B------:R-:W-:Y:S01]  /*11890*/  LOP3.LUT R16, R25, UR14, R2, 0x96, !PT ;  /* 0x0000000e19107c12 */ /* 0x000fe2000f8e9602 */
[----:B------:R-:W-:-:S03]  /*118a0*/  IMAD.WIDE.U32 R6, R6, -0x2daee0ad, RZ ;  /* 0xd2511f5306067825 */ /* 0x000fc600078e00ff */
[----:B------:R-:W-:Y:S01]  /*118b0*/  LOP3.LUT R5, R3, UR16, R8, 0x96, !PT ;  /* 0x0000001003057c12 */ /* 0x000fe2000f8e9608 */
[----:B------:R-:W-:Y:S01]  /*118c0*/  IMAD.WIDE.U32 R16, R16, -0x2daee0ad, RZ ;  /* 0xd2511f5310107825 */ /* 0x000fe200078e00ff */
[----:B------:R-:W-:-:S03]  /*118d0*/  LOP3.LUT R9, R7, UR15, R4, 0x96, !PT ;  /* 0x0000000f07097c12 */ /* 0x000fc6000f8e9604 */
[----:B------:R-:W-:Y:S01]  /*118e0*/  IMAD.WIDE.U32 R4, R5, -0x2daee0ad, RZ ;  /* 0xd2511f5305047825 */ /* 0x000fe200078e00ff */
[----:B------:R-:W-:-:S03]  /*118f0*/  LOP3.LUT R10, R3, UR16, R10, 0x96, !PT ;  /* 0x00000010030a7c12 */ /* 0x000fc6000f8e960a */
[----:B------:R-:W-:Y:S01]  /*11900*/  FFMA.FTZ R8, R22, c[0x0][0x23c], -R0 ;  /* 0x00008f0016087a23 */ /* 0x000fe20000010800 */
[----:B------:R-:W-:Y:S02]  /*11910*/  LOP3.LUT R14, R17, UR11, R4, 0x96, !PT ;  /* 0x0000000b110e7c12 */ /* 0x000fe4000f8e9604 */
[----:B------:R-:W1:Y:S01]  /*11920*/  SHFL.BFLY PT, R17, R134, 0x1, 0x1f ;  /* 0x0c201f0086117f89 */ /* 0x000e6200000e0000 */
[----:B------:R2:W-:Y:S01]  /*11930*/  MUFU.EX2 R175, R8 ;  /* 0x0000000800af7308 */ /* 0x0005e20000000800 */
[----:B------:R-:W-:Y:S01]  /*11940*/  IMAD.WIDE.U32 R10, R10, -0x2daee0ad, RZ ;  /* 0xd2511f530a0a7825 */ /* 0x000fe200078e00ff */
[----:B------:R-:W-:-:S03]  /*11950*/  LOP3.LUT R5, R5, UR13, R26, 0x96, !PT ;  /* 0x0000000d05057c12 */ /* 0x000fc6000f8e961a */
[--C-:B------:R-:W-:Y:S02]  /*11960*/  FFMA.FTZ R4, R138, c[0x0][0x23c], -R0.reuse ;  /* 0x00008f008a047a23 */ /* 0x100fe40000010800 */
[----:B------:R-:W-:Y:S01]  /*11970*/  FFMA.FTZ R3, R137, c[0x0][0x23c], -R0 ;  /* 0x00008f0089037a23 */ /* 0x000fe20000010800 */
[----:B------:R-:W-:Y:S01]  /*11980*/  LOP3.LUT R6, R11, UR13, R6, 0x96, !PT ;  /* 0x0000000d0b067c12 */ /* 0x000fe2000f8e9606 */
[----:B------:R3:W-:Y:S01]  /*11990*/  MUFU.EX2 R181, R4 ;  /* 0x0000000400b57308 */ /* 0x0007e20000000800 */
[----:B--2---:R-:W-:-:S07]  /*119a0*/  IMAD.WIDE.U32 R8, R9, -0x326172a9, RZ ;  /* 0xcd9e8d5709087825 */ /* 0x004fce00078e00ff */
[----:B------:R2:W-:Y:S01]  /*119b0*/  MUFU.EX2 R188, R3 ;  /* 0x0000000300bc7308 */ /* 0x0005e20000000800 */
[----:B------:R-:W-:Y:S01]  /*119c0*/  LOP3.LUT R7, R9, UR14, R2, 0x96, !PT ;  /* 0x0000000e09077c12 */ /* 0x000fe2000f8e9602 */
[----:B------:R-:W-:-:S04]  /*119d0*/  IMAD.WIDE.U32 R14, R14, -0x326172a9, RZ ;  /* 0xcd9e8d570e0e7825 */ /* 0x000fc800078e00ff */
[----:B---3--:R-:W-:-:S04]  /*119e0*/  FFMA.FTZ R4, R139, c[0x0][0x23c], -R0 ;  /* 0x00008f008b047a23 */ /* 0x008fc80000010800 */
[----:B------:R3:W-:Y:S01]  /*119f0*/  MUFU.EX2 R180, R4 ;  /* 0x0000000400b47308 */ /* 0x0007e20000000800 */
[----:B--2---:R-:W-:-:S05]  /*11a00*/  IMAD.WIDE.U32 R2, R5, -0x326172a9, RZ ;  /* 0xcd9e8d5705027825 */ /* 0x004fca00078e00ff */
[----:B------:R-:W-:Y:S02]  /*11a10*/  LOP3.LUT R3, R3, UR12, R24, 0x96, !PT ;  /* 0x0000000c03037c12 */ /* 0x000fe4000f8e9618 */
[----:B------:R-:W-:Y:S01]  /*11a20*/  LOP3.LUT R9, R15, UR10, R2, 0x96, !PT ;  /* 0x0000000a0f097c12 */ /* 0x000fe2000f8e9602 */
[----:B---3--:R-:W-:-:S04]  /*11a30*/  IMAD.WIDE.U32 R4, R6, -0x326172a9, RZ ;  /* 0xcd9e8d5706047825 */ /* 0x008fc800078e00ff */
[----:B------:R-:W-:Y:S01]  /*11a40*/  IMAD.WIDE.U32 R6, R7, -0x2daee0ad, RZ ;  /* 0xd2511f5307067825 */ /* 0x000fe200078e00ff */
[----:B------:R-:W-:-:S03]  /*11a50*/  LOP3.LUT R8, R5, UR12, R8, 0x96, !PT ;  /* 0x0000000c05087c12 */ /* 0x000fc6000f8e9608 */
[----:B------:R-:W-:Y:S01]  /*11a60*/  IMAD.WIDE.U32 R2, R3, -0x2daee0ad, RZ ;  /* 0xd2511f5303027825 */ /* 0x000fe200078e00ff */
[----:B------:R-:W-:-:S03]  /*11a70*/  LOP3.LUT R10, R7, UR11, R10, 0x96, !PT ;  /* 0x0000000b070a7c12 */ /* 0x000fc6000f8e960a */
[----:B------:R-:W-:Y:S01]  /*11a80*/  IMAD.WIDE.U32 R138, R9, -0x2daee0ad, RZ ;  /* 0xd2511f53098a7825 */ /* 0x000fe200078e00ff */
[----:B-1----:R-:W-:-:S03]  /*11a90*/  FMNMX.FTZ R134, R134, R17, !PT ;  /* 0x0000001186867209 */ /* 0x002fc60007810000 */
[----:B------:R-:W-:Y:S02]  /*11aa0*/  FFMA.FTZ R11, R132, c[0x0][0x23c], -R12 ;  /* 0x00008f00840b7a23 */ /* 0x000fe4000001080c */
[----:B------:R-:W-:Y:S01]  /*11ab0*/  IMAD.WIDE.U32 R8, R8, -0x2daee0ad, RZ ;  /* 0xd2511f5308087825 */ /* 0x000fe200078e00ff */
[----:B------:R-:W-:-:S03]  /*11ac0*/  LOP3.LUT R7, R3, UR9, R16, 0x96, !PT ;  /* 0x0000000903077c12 */ /* 0x000fc6000f8e9610 */
[----:B------:R-:W-:Y:S01]  /*11ad0*/  IMAD.WIDE.U32 R184, R10, -0x326172a9, RZ ;  /* 0xcd9e8d570ab87825 */ /* 0x000fe200078e00ff */
[----:B------:R-:W-:Y:S01]  /*11ae0*/  LOP3.LUT R10, R139, UR5, R2, 0x96, !PT ;  /* 0x000000058b0a7c12 */ /* 0x000fe2000f8e9602 */
[----:B------:R1:W-:Y:S02]  /*11af0*/  MUFU.EX2 R35, R11 ;  /* 0x0000000b00237308 */ /* 0x0003e40000000800 */
[--C-:B------:R-:W-:Y:S01]  /*11b00*/  FFMA.FTZ R5, R172, c[0x0][0x23c], -R12.reuse ;  /* 0x00008f00ac057a23 */ /* 0x100fe2000001080c */
[----:B------:R-:W-:Y:S01]  /*11b10*/  FMNMX.FTZ R2, R13, R18, !PT ;  /* 0x000000120d027209 */ /* 0x000fe20007810000 */
[----:B------:R-:W-:Y:S01]  /*11b20*/  FFMA.FTZ R3, R23, c[0x0][0x23c], -R12 ;  /* 0x00008f0017037a23 */ /* 0x000fe2000001080c */
[C---:B------:R-:W-:Y:S01]  /*11b30*/  FSETP.NEU.FTZ.AND P1, PT, R134.reuse, -INF , PT ;  /* 0xff8000008600780b */ /* 0x040fe20003f3d000 */
[----:B------:R-:W-:Y:S02]  /*11b40*/  FMUL.FTZ R13, R134, c[0x0][0x23c] ;  /* 0x00008f00860d7a20 */ /* 0x000fe40000410000 */
[----:B------:R2:W-:Y:S01]  /*11b50*/  MUFU.EX2 R174, R5 ;  /* 0x0000000500ae7308 */ /* 0x0005e20000000800 */
[----:B-1----:R-:W-:Y:S01]  /*11b60*/  LOP3.LUT R11, R9, UR9, R6, 0x96, !PT ;  /* 0x00000009090b7c12 */ /* 0x002fe2000f8e9606 */
[----:B------:R-:W-:Y:S01]  /*11b70*/  IMAD.WIDE.U32 R6, R7, -0x326172a9, RZ ;  /* 0xcd9e8d5707067825 */ /* 0x000fe200078e00ff */
[----:B------:R-:W-:-:S05]  /*11b80*/  LOP3.LUT R9, R185, UR10, R4, 0x96, !PT ;  /* 0x0000000ab9097c12 */ /* 0x000fca000f8e9604 */
[----:B------:R1:W-:Y:S01]  /*11b90*/  MUFU.EX2 R189, R3 ;  /* 0x0000000300bd7308 */ /* 0x0003e20000000800 */
[----:B------:R-:W-:Y:S01]  /*11ba0*/  FSEL R13, R13, RZ, P1 ;  /* 0x000000ff0d0d7208 */ /* 0x000fe20000800000 */
[----:B--2---:R-:W-:Y:S01]  /*11bb0*/  IMAD.WIDE.U32 R4, R10, -0x326172a9, RZ ;  /* 0xcd9e8d570a047825 */ /* 0x004fe200078e00ff */
[----:B------:R-:W-:-:S03]  /*11bc0*/  LOP3.LUT R132, R7, UR8, R14, 0x96, !PT ;  /* 0x0000000807847c12 */ /* 0x000fc6000f8e960e */
[----:B------:R-:W-:Y:S01]  /*11bd0*/  IMAD.WIDE.U32 R178, R9, -0x2daee0ad, RZ ;  /* 0xd2511f5309b27825 */ /* 0x000fe200078e00ff */
[----:B------:R-:W-:-:S03]  /*11be0*/  SHF.R.U32.HI R7, RZ, 0x10, R4 ;  /* 0x00000010ff077819 */ /* 0x000fc60000011604 */
[----:B-1----:R-:W-:Y:S01]  /*11bf0*/  FFMA.FTZ R3, R173, c[0x0][0x23c], -R12 ;  /* 0x00008f00ad037a23 */ /* 0x002fe2000001080c */
[----:B------:R-:W-:Y:S02]  /*11c00*/  LOP3.LUT R6, R5, UR17, R6, 0x96, !PT ;  /* 0x0000001105067c12 */ /* 0x000fe4000f8e9606 */
[----:B------:R-:W-:Y:S01]  /*11c10*/  LOP3.LUT R10, R4, 0xff, RZ, 0xc0, !PT ;  /* 0x000000ff040a7812 */ /* 0x000fe200078ec0ff */
[----:B------:R1:W2:Y:S01]  /*11c20*/  MUFU.EX2 R22, R3 ;  /* 0x0000000300167308 */ /* 0x0002a20000000800 */
[----:B------:R-:W-:Y:S02]  /*11c30*/  SHF.R.U32.HI R9, RZ, 0x18, R4 ;  /* 0x00000018ff097819 */ /* 0x000fe40000011604 */
[----:B------:R-:W-:Y:S01]  /*11c40*/  LOP3.LUT R7, R7, 0xff, RZ, 0xc0, !PT ;  /* 0x000000ff07077812 */ /* 0x000fe200078ec0ff */
[----:B------:R-:W-:Y:S02]  /*11c50*/  FMUL.FTZ R14, R2, c[0x0][0x23c] ;  /* 0x00008f00020e7a20 */ /* 0x000fe40000410000 */
[----:B------:R-:W-:Y:S01]  /*11c60*/  IMAD.WIDE.U32 R176, R11, -0x326172a9, RZ ;  /* 0xcd9e8d570bb07825 */ /* 0x000fe200078e00ff */
[----:B-1----:R-:W-:-:S03]  /*11c70*/  LOP3.LUT R3, R4, 0xffff, RZ, 0xc0, !PT ;  /* 0x0000ffff04037812 */ /* 0x002fc600078ec0ff */
[----:B------:R-:W-:Y:S01]  /*11c80*/  FFMA.FTZ R5, R19, c[0x0][0x23c], -R13 ;  /* 0x00008f0013057a23 */ /* 0x000fe2000001080d */
[----:B------:R-:W-:Y:S02]  /*11c90*/  LOP3.LUT R4, R179, UR5, R8, 0x96, !PT ;  /* 0x00000005b3047c12 */ /* 0x000fe4000f8e9608 */
[----:B------:R-:W-:Y:S01]  /*11ca0*/  PRMT R19, R7, 0x5410, R9 ;  /* 0x0000541007137816 */ /* 0x000fe20000000009 */
[----:B------:R1:W-:Y:S01]  /*11cb0*/  MUFU.EX2 R190, R5 ;  /* 0x0000000500be7308 */ /* 0x0003e20000000800 */
[----:B------:R-:W-:Y:S01]  /*11cc0*/  SHF.R.U32.HI R8, RZ, 0x8, R3 ;  /* 0x00000008ff087819 */ /* 0x000fe20000011603 */
[----:B------:R-:W-:Y:S01]  /*11cd0*/  FFMA.FTZ R3, R20, c[0x0][0x23c], -R13 ;  /* 0x00008f0014037a23 */ /* 0x000fe2000001080d */
[----:B------:R-:W-:Y:S02]  /*11ce0*/  FSEL R7, R135, RZ, P2 ;  /* 0x000000ff87077208 */ /* 0x000fe40001000000 */
[----:B------:R-:W-:-:S03]  /*11cf0*/  FSETP.NEU.FTZ.AND P2, PT, R2, -INF , PT ;  /* 0xff8000000200780b */ /* 0x000fc60003f5d000 */
[----:B------:R3:W-:Y:S01]  /*11d00*/  MUFU.EX2 R137, R3 ;  /* 0x0000000300897308 */ /* 0x0007e20000000800 */
[----:B------:R-:W-:Y:S01]  /*11d10*/  FSEL R14, R14, RZ, P2 ;  /* 0x000000ff0e0e7208 */ /* 0x000fe20001000000 */
[----:B-1----:R-:W-:-:S05]  /*11d20*/  IMAD.WIDE.U32 R4, R4, -0x326172a9, RZ ;  /* 0xcd9e8d5704047825 */ /* 0x002fca00078e00ff */
[C---:B------:R-:W-:Y:S02]  /*11d30*/  LOP3.LUT R11, R4.reuse, 0xffff, RZ, 0xc0, !PT ;  /* 0x0000ffff040b7812 */ /* 0x040fe400078ec0ff */
[----:B------:R-:W-:Y:S02]  /*11d40*/  LOP3.LUT R15, R4, 0xff, RZ, 0xc0, !PT ;  /* 0x000000ff040f7812 */ /* 0x000fe400078ec0ff */
[--C-:B------:R-:W-:Y:S02]  /*11d50*/  SHF.R.U32.HI R17, RZ, 0x10, R4.reuse ;  /* 0x00000010ff117819 */ /* 0x100fe40000011604 */
[----:B------:R-:W-:Y:S01]  /*11d60*/  SHF.R.U32.HI R18, RZ, 0x18, R4 ;  /* 0x00000018ff127819 */ /* 0x000fe20000011604 */
[--C-:B------:R-:W-:Y:S01]  /*11d70*/  FFMA.FTZ R4, R21, c[0x0][0x23c], -R13.reuse ;  /* 0x00008f0015047a23 */ /* 0x100fe2000001080d */
[----:B---3--:R-:W-:Y:S01]  /*11d80*/  LOP3.LUT R3, R5, UR17, R176, 0x96, !PT ;  /* 0x0000001105037c12 */ /* 0x008fe2000f8e96b0 */
[----:B------:R-:W-:Y:S02]  /*11d90*/  FFMA.FTZ R5, R32, c[0x0][0x23c], -R13 ;  /* 0x00008f0020057a23 */ /* 0x000fe4000001080d */
[----:B------:R1:W3:Y:S01]  /*11da0*/  MUFU.EX2 R27, R4 ;  /* 0x00000004001b7308 */ /* 0x0002e20000000800 */
[----:B------:R-:W-:Y:S01]  /*11db0*/  PRMT R23, R10, 0x5410, R8 ;  /* 0x000054100a177816 */ /* 0x000fe20000000008 */
[----:B------:R-:W-:Y:S01]  /*11dc0*/  FADD.FTZ R25, R230, -R7 ;  /* 0x80000007e6197221 */ /* 0x000fe20000010000 */
[----:B------:R-:W-:-:S05]  /*11dd0*/  LOP3.LUT R7, R6, 0xffff, RZ, 0xc0, !PT ;  /* 0x0000ffff06077812 */ /* 0x000fca00078ec0ff */
[----:B------:R4:W5:Y:S01]  /*11de0*/  MUFU.EX2 R26, R5 ;  /* 0x00000005001a7308 */ /* 0x0009620000000800 */
[----:B------:R-:W-:Y:S02]  /*11df0*/  LOP3.LUT R10, R6, 0xff, RZ, 0xc0, !PT ;  /* 0x000000ff060a7812 */ /* 0x000fe400078ec0ff */
[----:B------:R-:W-:Y:S01]  /*11e00*/  SHF.R.U32.HI R9, RZ, 0x18, R6 ;  /* 0x00000018ff097819 */ /* 0x000fe20000011606 */
[----:B-1----:R-:W-:Y:S01]  /*11e10*/  FFMA.FTZ R4, R33, c[0x0][0x23c], -R14 ;  /* 0x00008f0021047a23 */ /* 0x002fe2000001080e */
[----:B------:R-:W-:-:S03]  /*11e20*/  FSEL R8, R136, RZ, P3 ;  /* 0x000000ff88087208 */ /* 0x000fc60001800000 */
[----:B------:R1:W-:Y:S01]  /*11e30*/  MUFU.EX2 R227, R4 ;  /* 0x0000000400e37308 */ /* 0x0003e20000000800 */
[----:B----4-:R-:W-:-:S04]  /*11e40*/  SHF.R.U32.HI R5, RZ, 0x10, R6 ;  /* 0x00000010ff057819 */ /* 0x010fc80000011606 */
[----:B------:R-:W-:Y:S01]  /*11e50*/  LOP3.LUT R6, R5, 0xff, RZ, 0xc0, !PT ;  /* 0x000000ff05067812 */ /* 0x000fe200078ec0ff */
[----:B------:R-:W-:Y:S01]  /*11e60*/  FFMA.FTZ R5, R133, c[0x0][0x23c], -R14 ;  /* 0x00008f0085057a23 */ /* 0x000fe2000001080e */
[----:B--2---:R-:W-:Y:S02]  /*11e70*/  MOV R133, R22 ;  /* 0x0000001600857202 */ /* 0x004fe40000000f00 */
[----:B-1----:R-:W-:Y:S01]  /*11e80*/  SHF.R.U32.HI R4, RZ, 0x8, R11 ;  /* 0x00000008ff047819 */ /* 0x002fe2000001160b */
[----:B------:R-:W-:-:S03]  /*11e90*/  FADD.FTZ R20, R231, -R8 ;  /* 0x80000008e7147221 */ /* 0x000fc60000010000 */
[----:B------:R-:W-:Y:S02]  /*11ea0*/  PRMT R22, R15, 0x5410, R4 ;  /* 0x000054100f167816 */ /* 0x000fe40000000004 */
[C---:B------:R-:W-:Y:S02]  /*11eb0*/  LOP3.LUT R4, R3.reuse, 0xffff, RZ, 0xc0, !PT ;  /* 0x0000ffff03047812 */ /* 0x040fe400078ec0ff */
[----:B------:R-:W-:Y:S02]  /*11ec0*/  FSEL R8, R134, RZ, P1 ;  /* 0x000000ff86087208 */ /* 0x000fe40000800000 */
[----:B------:R-:W-:Y:S02]  /*11ed0*/  SHF.R.U32.HI R7, RZ, 0x8, R7 ;  /* 0x00000008ff077819 */ /* 0x000fe40000011607 */
[----:B------:R-:W-:Y:S02]  /*11ee0*/  PRMT R16, R6, 0x5410, R9 ;  /* 0x0000541006107816 */ /* 0x000fe40000000009 */
[----:B------:R-:W-:-:S02]  /*11ef0*/  LOP3.LUT R9, R3, 0xff, RZ, 0xc0, !PT ;  /* 0x000000ff03097812 */ /* 0x000fc400078ec0ff */
[----:B------:R-:W-:Y:S02]  /*11f00*/  SHF.R.U32.HI R4, RZ, 0x8, R4 ;  /* 0x00000008ff047819 */ /* 0x000fe40000011604 */
[----:B------:R-:W-:Y:S01]  /*11f10*/  SHF.R.U32.HI R6, RZ, 0x10, R3 ;  /* 0x00000010ff067819 */ /* 0x000fe20000011603 */
[----:B------:R-:W-:Y:S01]  /*11f20*/  FADD.FTZ R24, R228, -R8 ;  /* 0x80000008e4187221 */ /* 0x000fe20000010000 */
[----:B------:R-:W-:Y:S01]  /*11f30*/  PRMT R11, R10, 0x5410, R7 ;  /* 0x000054100a0b7816 */ /* 0x000fe20000000007 */
[----:B------:R1:W-:Y:S01]  /*11f40*/  MUFU.EX2 R226, R5 ;  /* 0x0000000500e27308 */ /* 0x0003e20000000800 */
[----:B------:R-:W-:Y:S02]  /*11f50*/  FSEL R7, R2, RZ, P2 ;  /* 0x000000ff02077208 */ /* 0x000fe40001000000 */
[----:B------:R-:W-:Y:S02]  /*11f60*/  SHF.R.U32.HI R8, RZ, 0x18, R3 ;  /* 0x00000018ff087819 */ /* 0x000fe40000011603 */
[----:B------:R-:W-:Y:S01]  /*11f70*/  PRMT R9, R9, 0x5410, R4 ;  /* 0x0000541009097816 */ /* 0x000fe20000000004 */
[--C-:B------:R-:W-:Y:S01]  /*11f80*/  FFMA.FTZ R4, R28, c[0x0][0x23c], -R14.reuse ;  /* 0x00008f001c047a23 */ /* 0x100fe2000001080e */
[----:B------:R-:W-:Y:S01]  /*11f90*/  LOP3.LUT R3, R6, 0xff, RZ, 0xc0, !PT ;  /* 0x000000ff06037812 */ /* 0x000fe200078ec0ff */
[--C-:B------:R-:W-:Y:S01]  /*11fa0*/  HSET2.LE.AND R6, R23, R182.reuse, PT ;  /* 0x000000b617067233 */ /* 0x100fe20003803000 */
[----:B------:R-:W-:Y:S01]  /*11fb0*/  FFMA.FTZ R10, R34, c[0x0][0x23c], -R14 ;  /* 0x00008f00220a7a23 */ /* 0x000fe2000001080e */
[----:B------:R2:W-:Y:S01]  /*11fc0*/  MUFU.EX2 R179, R4 ;  /* 0x0000000400b37308 */ /* 0x0005e20000000800 */
[----:B------:R-:W-:Y:S01]  /*11fd0*/  PRMT R21, R3, 0x5410, R8 ;  /* 0x0000541003157816 */ /* 0x000fe20000000008 */
[----:B------:R-:W4:Y:S01]  /*11fe0*/  LDSM.16.MT88.4 R28, [R205+0xa000] ;  /* 0x00a00000cd1c783b */ /* 0x000f220000004200 */
[----:B-1----:R-:W-:Y:S01]  /*11ff0*/  LOP3.LUT R5, R17, 0xff, RZ, 0xc0, !PT ;  /* 0x000000ff11057812 */ /* 0x002fe200078ec0ff */
[----:B------:R-:W-:Y:S01]  /*12000*/  FADD.FTZ R17, R229, -R7 ;  /* 0x80000007e5117221 */ /* 0x000fe20000010000 */
[----:B------:R-:W-:Y:S01]  /*12010*/  HSET2.LE.AND R7, R19, R182, PT ;  /* 0x000000b613077233 */ /* 0x000fe20003803000 */
[----:B------:R-:W-:-:S02]  /*12020*/  F2FP.BF16.PACK_AB R3, R180, R181 ;  /* 0x000000b5b403723e */ /* 0x000fc400000010ff */
[----:B------:R-:W-:Y:S01]  /*12030*/  PRMT R15, R5, 0x5410, R18 ;  /* 0x00005410050f7816 */ /* 0x000fe20000000012 */
[--C-:B------:R-:W-:Y:S01]  /*12040*/  HSET2.LE.AND R5, R11, R182.reuse, PT ;  /* 0x000000b60b057233 */ /* 0x100fe20003803000 */
[----:B------:R-:W-:Y:S02]  /*12050*/  F2FP.BF16.PACK_AB R8, R188, R175 ;  /* 0x000000afbc08723e */ /* 0x000fe400000010ff */
[----:B--2---:R-:W-:Y:S02]  /*12060*/  F2FP.BF16.PACK_AB R4, R133, R189 ;  /* 0x000000bd8504723e */ /* 0x004fe400000010ff */
[----:B------:R-:W-:Y:S01]  /*12070*/  LOP3.LUT R6, R6, R3, RZ, 0xc0, !PT ;  /* 0x0000000306067212 */ /* 0x000fe200078ec0ff */
[----:B------:R-:W-:Y:S01]  /*12080*/  HSET2.LE.AND R3, R16, R182, PT ;  /* 0x000000b610037233 */ /* 0x000fe20003803000 */
[----:B------:R-:W-:Y:S02]  /*12090*/  LOP3.LUT R7, R7, R4, RZ, 0xc0, !PT ;  /* 0x0000000407077212 */ /* 0x000fe400078ec0ff */
[----:B------:R-:W-:-:S02]  /*120a0*/  LOP3.LUT R4, R5, R8, RZ, 0xc0, !PT ;  /* 0x0000000805047212 */ /* 0x000fc400078ec0ff */
[----:B------:R-:W-:Y:S01]  /*120b0*/  F2FP.BF16.PACK_AB R5, R174, R35 ;  /* 0x00000023ae05723e */ /* 0x000fe200000010ff */
[----:B------:R-:W-:Y:S01]  /*120c0*/  FMUL.FTZ R19, R25, c[0x0][0x23c] ;  /* 0x00008f0019137a20 */ /* 0x000fe20000410000 */
[----:B---3--:R-:W-:Y:S02]  /*120d0*/  MOV R23, R27 ;  /* 0x0000001b00177202 */ /* 0x008fe40000000f00 */
[----:B------:R-:W-:Y:S01]  /*120e0*/  LOP3.LUT R5, R3, R5, RZ, 0xc0, !PT ;  /* 0x0000000503057212 */ /* 0x000fe200078ec0ff */
[----:B------:R-:W-:Y:S01]  /*120f0*/  HSET2.LE.AND R3, R22, R182, PT ;  /* 0x000000b616037233 */ /* 0x000fe20003803000 */
[----:B------:R-:W-:Y:S01]  /*12100*/  FMUL.FTZ R18, R24, c[0x0][0x23c] ;  /* 0x00008f0018127a20 */ /* 0x000fe20000410000 */
[----:B-----5:R-:W-:Y:S01]  /*12110*/  MOV R22, R26 ;  /* 0x0000001a00167202 */ /* 0x020fe20000000f00 */
[----:B------:R1:W2:Y:S01]  /*12120*/  MUFU.EX2 R185, R10 ;  /* 0x0000000a00b97308 */ /* 0x0002a20000000800 */
[----:B------:R-:W3:Y:S01]  /*12130*/  LDSM.16.MT88.4 R24, [R207+0xa000] ;  /* 0x00a00000cf18783b */ /* 0x000ee20000004200 */
[----:B------:R-:W-:-:S02]  /*12140*/  FMUL.FTZ R17, R17, c[0x0][0x23c] ;  /* 0x00008f0011117a20 */ /* 0x000fc40000410000 */
[----:B------:R-:W-:-:S04]  /*12150*/  FMUL.FTZ R20, R20, c[0x0][0x23c] ;  /* 0x00008f0014147a20 */ /* 0x000fc80000410000 */
[----:B------:R-:W5:Y:S01]  /*12160*/  MUFU.EX2 R18, R18 ;  /* 0x0000001200127308 */ /* 0x000f620000000800 */
[----:B-1----:R-:W-:-:S07]  /*12170*/  F2FP.BF16.PACK_AB R10, R23, R22 ;  /* 0x00000016170a723e */ /* 0x002fce00000010ff */
[----:B------:R-:W1:Y:S01]  /*12180*/  MUFU.EX2 R17, R17 ;  /* 0x0000001100117308 */ /* 0x000e620000000800 */
[----:B--2---:R-:W-:Y:S02]  /*12190*/  F2FP.BF16.PACK_AB R11, R179, R185 ;  /* 0x000000b9b30b723e */ /* 0x004fe400000010ff */
[----:B------:R-:W-:Y:S01]  /*121a0*/  LOP3.LUT R10, R3, R10, RZ, 0xc0, !PT ;  /* 0x0000000a030a7212 */ /* 0x000fe200078ec0ff */
[----:B------:R-:W-:-:S04]  /*121b0*/  HSET2.LE.AND R3, R15, R182, PT ;  /* 0x000000b60f037233 */ /* 0x000fc80003803000 */
[----:B------:R-:W2:Y:S01]  /*121c0*/  MUFU.EX2 R20, R20 ;  /* 0x0000001400147308 */ /* 0x000ea20000000800 */
[----:B------:R-:W-:Y:S01]  /*121d0*/  LOP3.LUT R11, R3, R11, RZ, 0xc0, !PT ;  /* 0x0000000b030b7212 */ /* 0x000fe200078ec0ff */
[----:B------:R-:W-:-:S06]  /*121e0*/  HSET2.LE.AND R3, R9, R182, PT ;  /* 0x000000b609037233 */ /* 0x000fcc0003803000 */
[----:B------:R-:W2:Y:S01]  /*121f0*/  MUFU.EX2 R19, R19 ;  /* 0x0000001300137308 */ /* 0x000ea20000000800 */
[----:B------:R-:W-:Y:S01]  /*12200*/  F2FP.BF16.PACK_AB R8, R137, R190 ;  /* 0x000000be8908723e */ /* 0x000fe200000010ff */
[----:B------:R-:W-:-:S03]  /*12210*/  HSET2.LE.AND R9, R21, R182, PT ;  /* 0x000000b615097233 */ /* 0x000fc60003803000 */
[----:B------:R-:W-:Y:S02]  /*12220*/  LOP3.LUT R8, R3, R8, RZ, 0xc0, !PT ;  /* 0x0000000803087212 */ /* 0x000fe400078ec0ff */
[----:B------:R-:W-:Y:S01]  /*12230*/  F2FP.BF16.PACK_AB R3, R226, R227 ;  /* 0x000000e3e203723e */ /* 0x000fe200000010ff */
[-C--:B-----5:R-:W-:Y:S02]  /*12240*/  FMUL.FTZ R144, R144, R18.reuse ;  /* 0x0000001290907220 */ /* 0x0a0fe40000410000 */
[-C--:B------:R-:W-:Y:S01]  /*12250*/  FMUL.FTZ R145, R145, R18.reuse ;  /* 0x0000001291917220 */ /* 0x080fe20000410000 */
[----:B------:R-:W-:Y:S01]  /*12260*/  LOP3.LUT R9, R9, R3, RZ, 0xc0, !PT ;  /* 0x0000000309097212 */ /* 0x000fe200078ec0ff */
[-C--:B-1----:R-:W-:Y:S02]  /*12270*/  FMUL.FTZ R146, R146, R17.reuse ;  /* 0x0000001192927220 */ /* 0x082fe40000410000 */
[----:B------:R-:W-:Y:S02]  /*12280*/  FMUL.FTZ R147, R147, R17 ;  /* 0x0000001193937220 */ /* 0x000fe40000410000 */
[----:B------:R-:W-:-:S02]  /*12290*/  FMUL.FTZ R148, R148, R18 ;  /* 0x0000001294947220 */ /* 0x000fc40000410000 */
[----:B------:R-:W-:Y:S02]  /*122a0*/  FMUL.FTZ R149, R149, R18 ;  /* 0x0000001295957220 */ /* 0x000fe40000410000 */
[-C--:B------:R-:W-:Y:S02]  /*122b0*/  FMUL.FTZ R150, R150, R17.reuse ;  /* 0x0000001196967220 */ /* 0x080fe40000410000 */
[----:B------:R-:W-:Y:S02]  /*122c0*/  FMUL.FTZ R151, R151, R17 ;  /* 0x0000001197977220 */ /* 0x000fe40000410000 */
[-C--:B--2---:R-:W-:Y:S02]  /*122d0*/  FMUL.FTZ R36, R36, R20.reuse ;  /* 0x0000001424247220 */ /* 0x084fe40000410000 */
        /* <DEDUP_REMOVED lines=23> */
[C---:B----4-:R-:W-:Y:S08]  /*12450*/  HMMA.16816.F32.BF16 R244, R8.reuse, R28, R144 ;  /* 0x0000001c08f4723c */ /* 0x050ff00000041890 */
[----:B------:R-:W-:Y:S07]  /*12460*/  HMMA.16816.F32.BF16 R240, R8, R30, R148 ;  /* 0x0000001e08f0723c */ /* 0x000fee0000041894 */
[----:B------:R-:W-:Y:S01]  /*12470*/  MOV R148, R35 ;  /* 0x0000002300947202 */ /* 0x000fe20000000f00 */
[C---:B---3--:R-:W-:Y:S01]  /*12480*/  HMMA.16816.F32.BF16 R144, R4.reuse, R24, R36 ;  /* 0x000000180490723c */ /* 0x048fe20000041824 */
[----:B------:R-:W1:Y:S04]  /*12490*/  LDSM.16.MT88.4 R36, [R210+0xa000] ;  /* 0x00a00000d224783b */ /* 0x000e680000004200 */
[----:B------:R-:W2:Y:S03]  /*124a0*/  LDSM.16.MT88.4 R32, [R209+0xa000] ;  /* 0x00a00000d120783b */ /* 0x000ea60000004200 */
[C---:B------:R-:W-:Y:S08]  /*124b0*/  HMMA.16816.F32.BF16 R140, R4.reuse, R28, R140 ;  /* 0x0000001c048c723c */ /* 0x040ff0000004188c */
[----:B------:R-:W-:Y:S01]  /*124c0*/  HMMA.16816.F32.BF16 R152, R4, R30, R152 ;  /* 0x0000001e0498723c */ /* 0x000fe20000041898 */
[----:B------:R-:W3:Y:S07]  /*124d0*/  LDSM.16.MT88.4 R28, [R205+0xb000] ;  /* 0x00b00000cd1c783b */ /* 0x000eee0000004200 */
[----:B------:R-:W-:Y:S01]  /*124e0*/  HMMA.16816.F32.BF16 R236, R8, R24, R40 ;  /* 0x0000001808ec723c */ /* 0x000fe20000041828 */
[----:B------:R-:W-:Y:S07]  /*124f0*/  LDSM.16.MT88.4 R40, [R210+0xb000] ;  /* 0x00b00000d228783b */ /* 0x000fee0000004200 */
[-C--:B------:R-:W-:Y:S08]  /*12500*/  HMMA.16816.F32.BF16 R48, R4, R26.reuse, R48 ;  /* 0x0000001a0430723c */ /* 0x080ff00000041830 */
[----:B------:R-:W-:Y:S01]  /*12510*/  HMMA.16816.F32.BF16 R232, R8, R26, R44 ;  /* 0x0000001a08e8723c */ /* 0x000fe2000004182c */
[----:B------:R-:W4:Y:S04]  /*12520*/  LDSM.16.MT88.4 R24, [R207+0xb000] ;  /* 0x00b00000cf18783b */ /* 0x000f280000004200 */
[----:B------:R-:W5:Y:S01]  /*12530*/  LDSM.16.MT88.4 R44, [R209+0xb000] ;  /* 0x00b00000d12c783b */ /* 0x000f620000004200 */
[----:B------:R-:W-:Y:S01]  /*12540*/  FFMA.FTZ R3, R200, c[0x0][0x23c], -R0 ;  /* 0x00008f00c8037a23 */ /* 0x000fe20000010800 */
[----:B------:R-:W-:Y:S01]  /*12550*/  MOV R150, R137 ;  /* 0x0000008900967202 */ /* 0x000fe20000000f00 */
[----:B------:R-:W-:-:S02]  /*12560*/  FMUL.FTZ R56, R56, R18 ;  /* 0x0000001238387220 */ /* 0x000fc40000410000 */
[----:B------:R-:W-:Y:S01]  /*12570*/  FMUL.FTZ R57, R57, R18 ;  /* 0x0000001239397220 */ /* 0x000fe20000410000 */
[----:B------:R1:W-:Y:S01]  /*12580*/  MUFU.EX2 R137, R3 ;  /* 0x0000000300897308 */ /* 0x0003e20000000800 */
        /* <DEDUP_REMOVED lines=50> */
[----:B-1----:R-:W-:Y:S02]  /*128b0*/  FFMA.FTZ R3, R199, c[0x0][0x23c], -R0 ;  /* 0x00008f00c7037a23 */ /* 0x002fe40000010800 */
[-C--:B------:R-:W-:Y:S02]  /*128c0*/  FMUL.FTZ R160, R160, R18.reuse ;  /* 0x00000012a0a07220 */ /* 0x080fe40000410000 */
[----:B------:R-:W-:Y:S01]  /*128d0*/  FMUL.FTZ R161, R161, R18 ;  /* 0x00000012a1a17220 */ /* 0x000fe20000410000 */
[----:B------:R1:W-:Y:S01]  /*128e0*/  MUFU.EX2 R176, R3 ;  /* 0x0000000300b07308 */ /* 0x0003e20000000800 */
[----:B------:R-:W-:-:S02]  /*128f0*/  FMUL.FTZ R162, R162, R17 ;  /* 0x00000011a2a27220 */ /* 0x000fc40000410000 */
[----:B------:R-:W-:Y:S01]  /*12900*/  FMUL.FTZ R163, R163, R17 ;  /* 0x00000011a3a37220 */ /* 0x000fe20000410000 */
[----:B------:R-:W-:Y:S01]  /*12910*/  HMMA.16816.F32.BF16 R228, R8, R36, R56 ;  /* 0x0000002408e4723c */ /* 0x000fe20000041838 */
[----:B------:R-:W-:Y:S02]  /*12920*/  MOV R151, R174 ;  /* 0x000000ae00977202 */ /* 0x000fe40000000f00 */
[----:B------:R-:W-:Y:S02]  /*12930*/  MOV R16, R180 ;  /* 0x000000b400107202 */ /* 0x000fe40000000f00 */
[----:B------:R-:W-:-:S03]  /*12940*/  MOV R15, R175 ;  /* 0x000000af000f7202 */ /* 0x000fc60000000f00 */
[----:B------:R-:W-:Y:S01]  /*12950*/  HMMA.16816.F32.BF16 R52, R4, R36, R52 ;  /* 0x000000240434723c */ /* 0x000fe20000041834 */
[----:B-1----:R-:W-:-:S07]  /*12960*/  FFMA.FTZ R3, R197, c[0x0][0x23c], -R0 ;  /* 0x00008f00c5037a23 */ /* 0x002fce0000010800 */
[C---:B------:R-:W-:Y:S01]  /*12970*/  HMMA.16816.F32.BF16 R64, R4.reuse, R38, R64 ;  /* 0x000000260440723c */ /* 0x040fe20000041840 */
[----:B------:R1:W-:Y:S07]  /*12980*/  MUFU.EX2 R139, R3 ;  /* 0x00000003008b7308 */ /* 0x0003ee0000000800 */
[----:B--2---:R-:W-:Y:S01]  /*12990*/  HMMA.16816.F32.BF16 R68, R4, R32, R68 ;  /* 0x000000200444723c */ /* 0x004fe20000041844 */
[----:B------:R-:W-:-:S07]  /*129a0*/  MOV R149, R15 ;  /* 0x0000000f00957202 */ /* 0x000fce0000000f00 */
[----:B------:R-:W-:Y:S01]  /*129b0*/  HMMA.16816.F32.BF16 R80, R4, R34, R80 ;  /* 0x000000220450723c */ /* 0x000fe20000041850 */
[----:B-1----:R-:W-:-:S07]  /*129c0*/  FFMA.FTZ R3, R198, c[0x0][0x23c], -R12 ;  /* 0x00008f00c6037a23 */ /* 0x002fce000001080c */
[C---:B---3--:R-:W-:Y:S08]  /*129d0*/  HMMA.16816.F32.BF16 R84, R4.reuse, R28, R84 ;  /* 0x0000001c0454723c */ /* 0x048ff00000041854 */
[C---:B------:R-:W-:Y:S08]  /*129e0*/  HMMA.16816.F32.BF16 R96, R4.reuse, R30, R96 ;  /* 0x0000001e0460723c */ /* 0x040ff00000041860 */
[C---:B----4-:R-:W-:Y:S08]  /*129f0*/  HMMA.16816.F32.BF16 R100, R4.reuse, R24, R100 ;  /* 0x000000180464723c */ /* 0x050ff00000041864 */
[C---:B------:R-:W-:Y:S08]  /*12a00*/  HMMA.16816.F32.BF16 R108, R4.reuse, R26, R108 ;  /* 0x0000001a046c723c */ /* 0x040ff0000004186c */
[C---:B------:R-:W-:Y:S08]  /*12a10*/  HMMA.16816.F32.BF16 R112, R4.reuse, R40, R112 ;  /* 0x000000280470723c */ /* 0x040ff00000041870 */
[C---:B------:R-:W-:Y:S08]  /*12a20*/  HMMA.16816.F32.BF16 R120, R4.reuse, R42, R120 ;  /* 0x0000002a0478723c */ /* 0x040ff00000041878 */
[C---:B-----5:R-:W-:Y:S08]  /*12a30*/  HMMA.16816.F32.BF16 R164, R4.reuse, R44, R164 ;  /* 0x0000002c04a4723c */ /* 0x060ff000000418a4 */
[----:B------:R-:W-:Y:S07]  /*12a40*/  HMMA.16816.F32.BF16 R56, R4, R46, R168 ;  /* 0x0000002e0438723c */ /* 0x000fee00000418a8 */
[----:B------:R-:W-:Y:S01]  /*12a50*/  IMAD.WIDE.U32 R4, R132, -0x2daee0ad, RZ ;  /* 0xd2511f5384047825 */ /* 0x000fe200078e00ff */
[----:B------:R-:W-:Y:S03]  /*12a60*/  HMMA.16816.F32.BF16 R160, R8, R40, R160 ;  /* 0x0000002808a0723c */ /* 0x000fe600000418a0 */
[----:B------:R-:W-:Y:S01]  /*12a70*/  FFMA.FTZ R6, R196, c[0x0][0x23c], -R0 ;  /* 0x00008f00c4067a23 */ /* 0x000fe20000010800 */
[----:B------:R-:W-:-:S03]  /*12a80*/  LOP3.LUT R0, R5, UR18, R138, 0x96, !PT ;  /* 0x0000001205007c12 */ /* 0x000fc6000f8e968a */
[----:B------:R-:W-:Y:S01]  /*12a90*/  MOV R41, R150 ;  /* 0x0000009600297202 */ /* 0x000fe20000000f00 */
[----:B------:R1:W2:Y:S01]  /*12aa0*/  MUFU.EX2 R138, R6 ;  /* 0x00000006008a7308 */ /* 0x0002a20000000800 */
[----:B------:R-:W-:Y:S02]  /*12ab0*/  MOV R40, R151 ;  /* 0x0000009700287202 */ /* 0x000fe40000000f00 */
[----:B------:R-:W-:Y:S02]  /*12ac0*/  MOV R150, R22 ;  /* 0x0000001600967202 */ /* 0x000fe40000000f00 */
[----:B------:R-:W-:Y:S02]  /*12ad0*/  MOV R151, R16 ;  /* 0x0000001000977202 */ /* 0x000fe40000000f00 */
[----:B------:R-:W-:Y:S02]  /*12ae0*/  MOV R22, R133 ;  /* 0x0000008500167202 */ /* 0x000fe40000000f00 */
[C---:B------:R-:W-:Y:S01]  /*12af0*/  LOP3.LUT R5, R4.reuse, 0xffff, RZ, 0xc0, !PT ;  /* 0x0000ffff04057812 */ /* 0x040fe200078ec0ff */
[----:B------:R3:W-:Y:S01]  /*12b00*/  MUFU.EX2 R133, R3 ;  /* 0x0000000300857308 */ /* 0x0007e20000000800 */
[----:B------:R-:W-:-:S02]  /*12b10*/  LOP3.LUT R16, R4, 0xff, RZ, 0xc0, !PT ;  /* 0x000000ff04107812 */ /* 0x000fc400078ec0ff */
[--C-:B------:R-:W-:Y:S02]  /*12b20*/  SHF.R.U32.HI R15, RZ, 0x18, R4.reuse ;  /* 0x00000018ff0f7819 */ /* 0x100fe40000011604 */
[----:B-1----:R-:W-:Y:S01]  /*12b30*/  SHF.R.U32.HI R6, RZ, 0x10, R4 ;  /* 0x00000010ff067819 */ /* 0x002fe20000011604 */
[--C-:B------:R-:W-:Y:S01]  /*12b40*/  FFMA.FTZ R4, R186, c[0x0][0x23c], -R12.reuse ;  /* 0x00008f00ba047a23 */ /* 0x100fe2000001080c */
[----:B------:R-:W-:Y:S02]  /*12b50*/  MOV R200, R23 ;  /* 0x0000001700c87202 */ /* 0x000fe40000000f00 */
[----:B------:R-:W-:Y:S01]  /*12b60*/  SHF.R.U32.HI R5, RZ, 0x8, R5 ;  /* 0x00000008ff057819 */ /* 0x000fe20000011605 */
[----:B------:R-:W-:Y:S01]  /*12b70*/  MUFU.EX2 R23, R4 ;  /* 0x0000000400177308 */ /* 0x000fe20000000800 */
[----:B---3--:R-:W-:-:S07]  /*12b80*/  FFMA.FTZ R3, R201, c[0x0][0x23c], -R12 ;  /* 0x00008f00c9037a23 */ /* 0x008fce000001080c */
[----:B------:R1:W3:Y:S01]  /*12b90*/  MUFU.EX2 R132, R3 ;  /* 0x0000000300847308 */ /* 0x0002e20000000800 */
[-C--:B------:R-:W-:Y:S02]  /*12ba0*/  FMUL.FTZ R88, R88, R18.reuse ;  /* 0x0000001258587220 */ /* 0x080fe40000410000 */
[-C--:B------:R-:W-:Y:S02]  /*12bb0*/  FMUL.FTZ R89, R89, R18.reuse ;  /* 0x0000001259597220 */ /* 0x080fe40000410000 */
[-C--:B------:R-:W-:Y:S02]  /*12bc0*/  FMUL.FTZ R90, R90, R17.reuse ;  /* 0x000000115a5a7220 */ /* 0x080fe40000410000 */
[-C--:B------:R-:W-:Y:S02]  /*12bd0*/  FMUL.FTZ R91, R91, R17.reuse ;  /* 0x000000115b5b7220 */ /* 0x080fe40000410000 */
[-C--:B------:R-:W-:Y:S02]  /*12be0*/  FMUL.FTZ R92, R92, R18.reuse ;  /* 0x000000125c5c7220 */ /* 0x080fe40000410000 */
[-C--:B------:R-:W-:Y:S01]  /*12bf0*/  FMUL.FTZ R93, R93, R18.reuse ;  /* 0x000000125d5d7220 */ /* 0x080fe20000410000 */
[----:B-1----:R-:W-:Y:S01]  /*12c00*/  LOP3.LUT R3, R6, 0xff, RZ, 0xc0, !PT ;  /* 0x000000ff06037812 */ /* 0x002fe200078ec0ff */
[-C--:B------:R-:W-:Y:S01]  /*12c10*/  FMUL.FTZ R94, R94, R17.reuse ;  /* 0x000000115e5e7220 */ /* 0x080fe20000410000 */
[----:B------:R-:W-:Y:S01]  /*12c20*/  PRMT R6, R16, 0x5410, R5 ;  /* 0x0000541010067816 */ /* 0x000fe20000000005 */
[----:B------:R-:W-:Y:S01]  /*12c30*/  FMUL.FTZ R95, R95, R17 ;  /* 0x000000115f5f7220 */ /* 0x000fe20000410000 */
[----:B------:R-:W-:Y:S01]  /*12c40*/  PRMT R5, R3, 0x5410, R15 ;  /* 0x0000541003057816 */ /* 0x000fe2000000000f */
[-C--:B------:R-:W-:Y:S01]  /*12c50*/  FMUL.FTZ R128, R128, R18.reuse ;  /* 0x0000001280807220 */ /* 0x080fe20000410000 */
[----:B------:R-:W-:Y:S01]  /*12c60*/  LOP3.LUT R3, R0, 0xffff, RZ, 0xc0, !PT ;  /* 0x0000ffff00037812 */ /* 0x000fe200078ec0ff */
[----:B------:R-:W-:-:S02]  /*12c70*/  FMUL.FTZ R129, R129, R18 ;  /* 0x0000001281817220 */ /* 0x000fc40000410000 */
[-C--:B------:R-:W-:Y:S02]  /*12c80*/  FMUL.FTZ R130, R130, R17.reuse ;  /* 0x0000001182827220 */ /* 0x080fe40000410000 */
[-C--:B------:R-:W-:Y:S01]  /*12c90*/  FMUL.FTZ R131, R131, R17.reuse ;  /* 0x0000001183837220 */ /* 0x080fe20000410000 */
[----:B------:R-:W-:Y:S01]  /*12ca0*/  MOV R21, R182 ;  /* 0x000000b600157202 */ /* 0x000fe20000000f00 */
[----:B------:R-:W-:Y:S01]  /*12cb0*/  FFMA.FTZ R7, R202, c[0x0][0x23c], -R12 ;  /* 0x00008f00ca077a23 */ /* 0x000fe2000001080c */
[----:B------:R-:W-:Y:S01]  /*12cc0*/  SHF.R.U32.HI R4, RZ, 0x10, R0 ;  /* 0x00000010ff047819 */ /* 0x000fe20000011600 */
[----:B------:R-:W-:Y:S01]  /*12cd0*/  FMUL.FTZ R72, R72, R18 ;  /* 0x0000001248487220 */ /* 0x000fe20000410000 */
[----:B------:R-:W-:Y:S01]  /*12ce0*/  MOV R199, R22 ;  /* 0x0000001600c77202 */ /* 0x000fe20000000f00 */
[----:B------:R-:W-:Y:S01]  /*12cf0*/  FMUL.FTZ R73, R73, R18 ;  /* 0x0000001249497220 */ /* 0x000fe20000410000 */
[----:B------:R-:W-:Y:S01]  /*12d00*/  LOP3.LUT R16, R0, 0xff, RZ, 0xc0, !PT ;  /* 0x000000ff00107812 */ /* 0x000fe200078ec0ff */
[-C--:B------:R-:W-:Y:S01]  /*12d10*/  FMUL.FTZ R74, R74, R17.reuse ;  /* 0x000000114a4a7220 */ /* 0x080fe20000410000 */
[----:B------:R-:W-:Y:S01]  /*12d20*/  SHF.R.U32.HI R12, RZ, 0x8, R3 ;  /* 0x00000008ff0c7819 */ /* 0x000fe20000011603 */
[----:B------:R-:W-:-:S02]  /*12d30*/  FMUL.FTZ R75, R75, R17 ;  /* 0x000000114b4b7220 */ /* 0x000fc40000410000 */
[-C--:B------:R-:W-:Y:S02]  /*12d40*/  FMUL.FTZ R76, R76, R18.reuse ;  /* 0x000000124c4c7220 */ /* 0x080fe40000410000 */
[-C--:B------:R-:W-:Y:S02]  /*12d50*/  FMUL.FTZ R77, R77, R18.reuse ;  /* 0x000000124d4d7220 */ /* 0x080fe40000410000 */
[-C--:B------:R-:W-:Y:S02]  /*12d60*/  FMUL.FTZ R78, R78, R17.reuse ;  /* 0x000000114e4e7220 */ /* 0x080fe40000410000 */
[----:B------:R-:W-:Y:S01]  /*12d70*/  FMUL.FTZ R79, R79, R17 ;  /* 0x000000114f4f7220 */ /* 0x000fe20000410000 */
[----:B------:R-:W-:Y:S01]  /*12d80*/  MOV R170, R181 ;  /* 0x000000b500aa7202 */ /* 0x000fe20000000f00 */
[-C--:B------:R-:W-:Y:S01]  /*12d90*/  FMUL.FTZ R116, R116, R18.reuse ;  /* 0x0000001274747220 */ /* 0x080fe20000410000 */
[----:B------:R1:W4:Y:S01]  /*12da0*/  MUFU.EX2 R22, R7 ;  /* 0x0000000700167308 */ /* 0x0003220000000800 */
[----:B------:R-:W-:-:S02]  /*12db0*/  FMUL.FTZ R117, R117, R18 ;  /* 0x0000001275757220 */ /* 0x000fc40000410000 */
[-C--:B------:R-:W-:Y:S02]  /*12dc0*/  FMUL.FTZ R118, R118, R17.reuse ;  /* 0x0000001176767220 */ /* 0x080fe40000410000 */
[----:B------:R-:W-:Y:S01]  /*12dd0*/  FMUL.FTZ R119, R119, R17 ;  /* 0x0000001177777220 */ /* 0x000fe20000410000 */
[----:B------:R-:W-:Y:S01]  /*12de0*/  HMMA.16816.F32.BF16 R88, R8, R28, R88 ;  /* 0x0000001c0858723c */ /* 0x000fe20000041858 */
[----:B------:R-:W-:Y:S01]  /*12df0*/  SHF.R.U32.HI R15, RZ, 0x18, R0 ;  /* 0x00000018ff0f7819 */ /* 0x000fe20000011600 */
[----:B------:R-:W-:Y:S01]  /*12e00*/  HSET2.LE.AND R5, R5, R21, PT ;  /* 0x0000001505057233 */ /* 0x000fe20003803000 */
[----:B------:R-:W-:Y:S02]  /*12e10*/  MOV R171, R188 ;  /* 0x000000bc00ab7202 */ /* 0x000fe40000000f00 */
[----:B--2---:R-:W-:-:S03]  /*12e20*/  F2FP.BF16.PACK_AB R0, R138, R139 ;  /* 0x0000008b8a00723e */ /* 0x004fc600000010ff */
[C---:B------:R-:W-:Y:S01]  /*12e30*/  HMMA.16816.F32.BF16 R180, R8.reuse, R30, R92 ;  /* 0x0000001e08b4723c */ /* 0x040fe2000004185c */
[----:B------:R-:W-:Y:S01]  /*12e40*/  MOV R37, R190 ;  /* 0x000000be00257202 */ /* 0x000fe20000000f00 */
[-C--:B------:R-:W-:Y:S01]  /*12e50*/  FMUL.FTZ R60, R60, R18.reuse ;  /* 0x000000123c3c7220 */ /* 0x080fe20000410000 */
[----:B-1----:R-:W-:Y:S01]  /*12e60*/  LOP3.LUT R7, R4, 0xff, RZ, 0xc0, !PT ;  /* 0x000000ff04077812 */ /* 0x002fe200078ec0ff */
[----:B------:R-:W-:Y:S01]  /*12e70*/  HSET2.LE.AND R4, R6, R21, PT ;  /* 0x0000001506047233 */ /* 0x000fe20003803000 */
[----:B------:R-:W-:Y:S01]  /*12e80*/  PRMT R6, R16, 0x5410, R12 ;  /* 0x0000541010067816 */ /* 0x000fe2000000000c */
[----:B------:R-:W-:Y:S02]  /*12e90*/  FMUL.FTZ R61, R61, R18 ;  /* 0x000000123d3d7220 */ /* 0x000fe40000410000 */
[C---:B------:R-:W-:Y:S01]  /*12ea0*/  HMMA.16816.F32.BF16 R28, R8.reuse, R46, R128 ;  /* 0x0000002e081c723c */ /* 0x040fe20000041880 */
[----:B------:R-:W-:Y:S01]  /*12eb0*/  MOV R36, R189 ;  /* 0x000000bd00247202 */ /* 0x000fe20000000f00 */
[-C--:B------:R-:W-:Y:S01]  /*12ec0*/  FMUL.FTZ R62, R62, R17.reuse ;  /* 0x000000113e3e7220 */ /* 0x080fe20000410000 */
[----:B---3--:R-:W-:Y:S01]  /*12ed0*/  F2FP.BF16.PACK_AB R3, R23, R132 ;  /* 0x000000841703723e */ /* 0x008fe200000010ff */
[----:B------:R-:W-:Y:S01]  /*12ee0*/  FMUL.FTZ R63, R63, R17 ;  /* 0x000000113f3f7220 */ /* 0x000fe20000410000 */
[----:B------:R-:W-:Y:S01]  /*12ef0*/  MOV R201, R170 ;  /* 0x000000aa00c97202 */ /* 0x000fe20000000f00 */
[----:B------:R-:W-:Y:S01]  /*12f00*/  FMUL.FTZ R156, R156, R18 ;  /* 0x000000129c9c7220 */ /* 0x000fe20000410000 */
[----:B------:R-:W-:Y:S01]  /*12f10*/  MOV R131, R21 ;  /* 0x0000001500837202 */ /* 0x000fe20000000f00 */
[----:B------:R-:W-:Y:S01]  /*12f20*/  HMMA.16816.F32.BF16 R72, R8, R32, R72 ;  /* 0x000000200848723c */ /* 0x000fe20000041848 */
[----:B------:R-:W-:Y:S01]  /*12f30*/  LOP3.LUT R170, R4, R0, RZ, 0xc0, !PT ;  /* 0x0000000004aa7212 */ /* 0x000fe200078ec0ff */
[----:B------:R-:W-:-:S02]  /*12f40*/  FMUL.FTZ R157, R157, R18 ;  /* 0x000000129d9d7220 */ /* 0x000fc40000410000 */
[-C--:B------:R-:W-:Y:S01]  /*12f50*/  FMUL.FTZ R158, R158, R17.reuse ;  /* 0x000000119e9e7220 */ /* 0x080fe20000410000 */
[----:B------:R-:W-:Y:S01]  /*12f60*/  HSET2.LE.AND R0, R6, R131, PT ;  /* 0x0000008306007233 */ /* 0x000fe20003803000 */
[-C--:B------:R-:W-:Y:S02]  /*12f70*/  FMUL.FTZ R159, R159, R17.reuse ;  /* 0x000000119f9f7220 */ /* 0x080fe40000410000 */
[-C--:B------:R-:W-:Y:S01]  /*12f80*/  FMUL.FTZ R104, R104, R18.reuse ;  /* 0x0000001268687220 */ /* 0x080fe20000410000 */
[----:B------:R-:W-:Y:S01]  /*12f90*/  HMMA.16816.F32.BF16 R188, R8, R34, R76 ;  /* 0x0000002208bc723c */ /* 0x000fe2000004184c */
[----:B------:R-:W-:Y:S01]  /*12fa0*/  PRMT R7, R7, 0x5410, R15 ;  /* 0x0000541007077816 */ /* 0x000fe2000000000f */
[----:B------:R-:W-:Y:S02]  /*12fb0*/  FMUL.FTZ R105, R105, R18 ;  /* 0x0000001269697220 */ /* 0x000fe40000410000 */
[-C--:B------:R-:W-:Y:S02]  /*12fc0*/  FMUL.FTZ R106, R106, R17.reuse ;  /* 0x000000116a6a7220 */ /* 0x080fe40000410000 */
[----:B------:R-:W-:-:S02]  /*12fd0*/  FMUL.FTZ R107, R107, R17 ;  /* 0x000000116b6b7220 */ /* 0x000fc40000410000 */
[-C--:B------:R-:W-:Y:S01]  /*12fe0*/  FMUL.FTZ R124, R124, R18.reuse ;  /* 0x000000127c7c7220 */ /* 0x080fe20000410000 */
[C---:B------:R-:W-:Y:S01]  /*12ff0*/  HMMA.16816.F32.BF16 R32, R8.reuse, R42, R116 ;  /* 0x0000002a0820723c */ /* 0x040fe20000041874 */
[----:B------:R-:W-:Y:S01]  /*13000*/  HSET2.LE.AND R4, R7, R131, PT ;  /* 0x0000008307047233 */ /* 0x000fe20003803000 */
[----:B------:R-:W-:Y:S02]  /*13010*/  FMUL.FTZ R125, R125, R18 ;  /* 0x000000127d7d7220 */ /* 0x000fe40000410000 */
[-C--:B------:R-:W-:Y:S02]  /*13020*/  FMUL.FTZ R126, R126, R17.reuse ;  /* 0x000000117e7e7220 */ /* 0x080fe40000410000 */
[----:B------:R-:W-:Y:S01]  /*13030*/  FMUL.FTZ R127, R127, R17 ;  /* 0x000000117f7f7220 */ /* 0x000fe20000410000 */
[----:B------:R-:W-:Y:S01]  /*13040*/  MOV R43, R171 ;  /* 0x000000ab002b7202 */ /* 0x000fe20000000f00 */
[C---:B------:R-:W-:Y:S01]  /*13050*/  HMMA.16816.F32.BF16 R192, R8.reuse, R38, R60 ;  /* 0x0000002608c0723c */ /* 0x040fe2000004183c */
[----:B------:R-:W-:Y:S01]  /*13060*/  LOP3.LUT R171, R5, R3, RZ, 0xc0, !PT ;  /* 0x0000000305ab7212 */ /* 0x000fe200078ec0ff */
[--C-:B------:R-:W-:Y:S01]  /*13070*/  FFMA.FTZ R6, R187, c[0x0][0x23c], -R13.reuse ;  /* 0x00008f00bb067a23 */ /* 0x100fe2000001080d */
[----:B------:R-:W-:Y:S01]  /*13080*/  F2FP.BF16.PACK_AB R3, R176, R137 ;  /* 0x00000089b003723e */ /* 0x000fe200000010ff */
[----:B------:R-:W-:Y:S01]  /*13090*/  FFMA.FTZ R7, R222, c[0x0][0x23c], -R14 ;  /* 0x00008f00de077a23 */ /* 0x000fe2000001080e */
[----:B------:R-:W-:Y:S01]  /*130a0*/  MOV R186, R148 ;  /* 0x0000009400ba7202 */ /* 0x000fe20000000f00 */
[----:B------:R-:W-:Y:S01]  /*130b0*/  LDSM.16.MT88.4 R60, [R210+0xa800] ;  /* 0x00a80000d23c783b */ /* 0x000fe20000004200 */
[----:B------:R-:W-:Y:S01]  /*130c0*/  LOP3.LUT R168, R0, R3, RZ, 0xc0, !PT ;  /* 0x0000000300a87212 */ /* 0x000fe200078ec0ff */
[----:B------:R-:W-:Y:S01]  /*130d0*/  FFMA.FTZ R0, R224, c[0x0][0x23c], -R13 ;  /* 0x00008f00e0007a23 */ /* 0x000fe2000001080d */
[----:B----4-:R-:W-:Y:S01]  /*130e0*/  F2FP.BF16.PACK_AB R5, R22, R133 ;  /* 0x000000851605723e */ /* 0x010fe200000010ff */
[----:B------:R-:W-:Y:S01]  /*130f0*/  HMMA.16816.F32.BF16 R156, R8, R24, R156 ;  /* 0x00000018089c723c */ /* 0x000fe2000004189c */
[----:B------:R-:W-:Y:S01]  /*13100*/  LOP3.LUT R3, R177, UR8, R184, 0x96, !PT ;  /* 0x00000008b1037c12 */ /* 0x000fe2000f8e96b8 */
[----:B------:R1:W-:Y:S01]  /*13110*/  MUFU.EX2 R15, R0 ;  /* 0x00000000000f7308 */ /* 0x0003e20000000800 */
[----:B------:R-:W-:Y:S01]  /*13120*/  LOP3.LUT R169, R4, R5, RZ, 0xc0, !PT ;  /* 0x0000000504a97212 */ /* 0x000fe200078ec0ff */
[----:B------:R-:W-:Y:S02]  /*13130*/  LDSM.16.MT88.4 R76, [R209+0xa800] ;  /* 0x00a80000d14c783b */ /* 0x000fe40000004200 */
[----:B------:R-:W-:-:S02]  /*13140*/  IMAD.WIDE.U32 R4, R3, -0x2daee0ad, RZ ;  /* 0xd2511f5303047825 */ /* 0x000fc400078e00ff */
[C---:B------:R-:W-:Y:S01]  /*13150*/  HMMA.16816.F32.BF16 R172, R8.reuse, R26, R104 ;  /* 0x0000001a08ac723c */ /* 0x040fe20000041868 */
[----:B------:R-:W-:Y:S01]  /*13160*/  MOV R202, R149 ;  /* 0x0000009500ca7202 */ /* 0x000fe20000000f00 */
[----:B------:R-:W-:Y:S01]  /*13170*/  LDSM.16.MT88.4 R92, [R205+0xb800] ;  /* 0x00b80000cd5c783b */ /* 0x000fe20000004200 */
[----:B------:R-:W-:Y:S02]  /*13180*/  MOV R196, R150 ;  /* 0x0000009600c47202 */ /* 0x000fe40000000f00 */
[----:B------:R-:W-:Y:S01]  /*13190*/  MOV R197, R151 ;  /* 0x0000009700c57202 */ /* 0x000fe20000000f00 */
[----:B------:R-:W-:Y:S01]  /*131a0*/  LDSM.16.MT88.4 R116, [R210+0xb800] ;  /* 0x00b80000d274783b */ /* 0x000fe20000004200 */
[----:B-1----:R-:W-:Y:S01]  /*131b0*/  FFMA.FTZ R0, R220, c[0x0][0x23c], -R13 ;  /* 0x00008f00dc007a23 */ /* 0x002fe2000001080d */
[----:B------:R-:W-:Y:S01]  /*131c0*/  HMMA.16816.F32.BF16 R124, R8, R44, R124 ;  /* 0x0000002c087c723c */ /* 0x000fe2000004187c */
[C---:B------:R-:W-:Y:S01]  /*131d0*/  LOP3.LUT R3, R4.reuse, 0xffff, RZ, 0xc0, !PT ;  /* 0x0000ffff04037812 */ /* 0x040fe200078ec0ff */
[----:B------:R-:W-:Y:S01]  /*131e0*/  MUFU.EX2 R12, R7 ;  /* 0x00000007000c7308 */ /* 0x000fe20000000800 */
[----:B------:R-:W1:Y:S04]  /*131f0*/  LDSM.16.MT88.4 R148, [R205+0xa800] ;  /* 0x00a80000cd94783b */ /* 0x000e680000004200 */
[----:B------:R-:W-:Y:S03]  /*13200*/  LDSM.16.MT88.4 R104, [R207+0xb800] ;  /* 0x00b80000cf68783b */ /* 0x000fe60000004200 */
[----:B------:R2:W-:Y:S01]  /*13210*/  MUFU.EX2 R16, R0 ;  /* 0x0000000000107308 */ /* 0x0005e20000000800 */
[----:B------:R-:W-:Y:S01]  /*13220*/  SHF.R.U32.HI R8, RZ, 0x10, R4 ;  /* 0x00000010ff087819 */ /* 0x000fe20000011604 */
[----:B------:R-:W-:Y:S01]  /*13230*/  LDSM.16.MT88.4 R24, [R209+0xb800] ;  /* 0x00b80000d118783b */ /* 0x000fe20000004200 */
[----:B------:R-:W-:Y:S01]  /*13240*/  LOP3.LUT R9, R4, 0xff, RZ, 0xc0, !PT ;  /* 0x000000ff04097812 */ /* 0x000fe200078ec0ff */
[----:B------:R-:W-:-:S02]  /*13250*/  FFMA.FTZ R10, R225, c[0x0][0x23c], -R14 ;  /* 0x00008f00e10a7a23 */ /* 0x000fc4000001080e */
[----:B------:R-:W-:Y:S01]  /*13260*/  FFMA.FTZ R11, R223, c[0x0][0x23c], -R14 ;  /* 0x00008f00df0b7a23 */ /* 0x000fe2000001080e */
[----:B------:R-:W3:Y:S01]  /*13270*/  LDSM.16.MT88.4 R44, [R207+0xa800] ;  /* 0x00a80000cf2c783b */ /* 0x000ee20000004200 */
[----:B--2---:R-:W-:-:S04]  /*13280*/  FFMA.FTZ R0, R203, c[0x0][0x23c], -R13 ;  /* 0x00008f00cb007a23 */ /* 0x004fc8000001080d */
[----:B------:R2:W-:Y:S08]  /*13290*/  MUFU.EX2 R21, R0 ;  /* 0x0000000000157308 */ /* 0x0005f00000000800 */
[----:B------:R4:W5:Y:S01]  /*132a0*/  MUFU.EX2 R13, R6 ;  /* 0x00000006000d7308 */ /* 0x0009620000000800 */
[----:B--2---:R-:W-:Y:S02]  /*132b0*/  LOP3.LUT R0, R5, UR18, R178, 0x96, !PT ;  /* 0x0000001205007c12 */ /* 0x004fe4000f8e96b2 */
[----:B------:R-:W-:-:S02]  /*132c0*/  SHF.R.U32.HI R5, RZ, 0x18, R4 ;  /* 0x00000018ff057819 */ /* 0x000fc40000011604 */
[----:B------:R-:W-:Y:S02]  /*132d0*/  SHF.R.U32.HI R4, RZ, 0x8, R3 ;  /* 0x00000008ff047819 */ /* 0x000fe40000011603 */
[----:B------:R-:W-:Y:S01]  /*132e0*/  LOP3.LUT R3, R8, 0xff, RZ, 0xc0, !PT ;  /* 0x000000ff08037812 */ /* 0x000fe200078ec0ff */
[----:B----4-:R-:W-:-:S03]  /*132f0*/  FFMA.FTZ R6, R221, c[0x0][0x23c], -R14 ;  /* 0x00008f00dd067a23 */ /* 0x010fc6000001080e */
[----:B------:R-:W-:Y:S02]  /*13300*/  PRMT R7, R3, 0x5410, R5 ;  /* 0x0000541003077816 */ /* 0x000fe40000000005 */
[C---:B------:R-:W-:Y:S02]  /*13310*/  LOP3.LUT R3, R0.reuse, 0xffff, RZ, 0xc0, !PT ;  /* 0x0000ffff00037812 */ /* 0x040fe400078ec0ff */
[----:B------:R-:W-:Y:S01]  /*13320*/  PRMT R9, R9, 0x5410, R4 ;  /* 0x0000541009097816 */ /* 0x000fe20000000004 */
[----:B------:R2:W4:Y:S01]  /*13330*/  MUFU.EX2 R8, R6 ;  /* 0x0000000600087308 */ /* 0x0005220000000800 */
[----:B------:R-:W-:Y:S02]  /*13340*/  SHF.R.U32.HI R4, RZ, 0x10, R0 ;  /* 0x00000010ff047819 */ /* 0x000fe40000011600 */
[----:B------:R-:W-:Y:S02]  /*13350*/  LOP3.LUT R5, R0, 0xff, RZ, 0xc0, !PT ;  /* 0x000000ff00057812 */ /* 0x000fe400078ec0ff */
[----:B--2---:R-:W-:-:S02]  /*13360*/  SHF.R.U32.HI R6, RZ, 0x8, R3 ;  /* 0x00000008ff067819 */ /* 0x004fc40000011603 */
[----:B------:R-:W-:Y:S02]  /*13370*/  SHF.R.U32.HI R3, RZ, 0x18, R0 ;  /* 0x00000018ff037819 */ /* 0x000fe40000011600 */
[----:B------:R-:W-:-:S04]  /*13380*/  LOP3.LUT R0, R4, 0xff, RZ, 0xc0, !PT ;  /* 0x000000ff04007812 */ /* 0x000fc800078ec0ff */
[----:B------:R-:W-:Y:S01]  /*13390*/  PRMT R3, R0, 0x5410, R3 ;  /* 0x0000541000037816 */ /* 0x000fe20000000003 */
[--C-:B------:R-:W-:Y:S01]  /*133a0*/  HSET2.LE.AND R4, R7, R131.reuse, PT ;  /* 0x0000008307047233 */ /* 0x100fe20003803000 */
[----:B------:R-:W-:Y:S01]  /*133b0*/  PRMT R5, R5, 0x5410, R6 ;  /* 0x0000541005057816 */ /* 0x000fe20000000006 */
[----:B------:R-:W-:Y:S01]  /*133c0*/  MUFU.EX2 R10, R10 ;  /* 0x0000000a000a7308 */ /* 0x000fe20000000800 */
[--C-:B------:R-:W-:Y:S02]  /*133d0*/  HSET2.LE.AND R0, R9, R131.reuse, PT ;  /* 0x0000008309007233 */ /* 0x100fe40003803000 */
[----:B------:R-:W-:Y:S01]  /*133e0*/  HSET2.LE.AND R6, R3, R131, PT ;  /* 0x0000008303067233 */ /* 0x000fe20003803000 */
[----:B-----5:R-:W-:-:S04]  /*133f0*/  F2FP.BF16.PACK_AB R3, R13, R21 ;  /* 0x000000150d03723e */ /* 0x020fc800000010ff */
[----:B------:R-:W2:Y:S01]  /*13400*/  MUFU.EX2 R7, R11 ;  /* 0x0000000b00077308 */ /* 0x000ea20000000800 */
[----:B------:R-:W-:Y:S02]  /*13410*/  LOP3.LUT R130, R0, R3, RZ, 0xc0, !PT ;  /* 0x0000000300827212 */ /* 0x000fe400078ec0ff */
[----:B----4-:R-:W-:Y:S01]  /*13420*/  F2FP.BF16.PACK_AB R0, R8, R12 ;  /* 0x0000000c0800723e */ /* 0x010fe200000010ff */
[----:B------:R-:W-:-:S03]  /*13430*/  HSET2.LE.AND R5, R5, R131, PT ;  /* 0x0000008305057233 */ /* 0x000fc60003803000 */
[----:B------:R-:W-:Y:S02]  /*13440*/  LOP3.LUT R131, R4, R0, RZ, 0xc0, !PT ;  /* 0x0000000004837212 */ /* 0x000fe400078ec0ff */
[----:B------:R-:W-:Y:S02]  /*13450*/  F2FP.BF16.PACK_AB R0, R16, R15 ;  /* 0x0000000f1000723e */ /* 0x000fe400000010ff */
[----:B------:R-:W-:Y:S02]  /*13460*/  MOV R42, R37 ;  /* 0x00000025002a7202 */ /* 0x000fe40000000f00 */
[----:B------:R-:W-:Y:S02]  /*13470*/  LOP3.LUT R128, R5, R0, RZ, 0xc0, !PT ;  /* 0x0000000005807212 */ /* 0x000fe400078ec0ff */
[----:B------:R-:W-:Y:S02]  /*13480*/  MOV R220, R202 ;  /* 0x000000ca00dc7202 */ /* 0x000fe40000000f00 */
[----:B--2---:R-:W-:-:S02]  /*13490*/  F2FP.BF16.PACK_AB R0, R7, R10 ;  /* 0x0000000a0700723e */ /* 0x004fc400000010ff */
[----:B------:R-:W-:Y:S02]  /*134a0*/  MOV R224, R186 ;  /* 0x000000ba00e07202 */ /* 0x000fe40000000f00 */
[----:B------:R-:W-:Y:S02]  /*134b0*/  MOV R177, R42 ;  /* 0x0000002a00b17202 */ /* 0x000fe40000000f00 */
        /* <DEDUP_REMOVED lines=8> */
[----:B------:R-:W-:-:S02]  /*13540*/  FFMA.FTZ R3, R250, R17, R227 ;  /* 0x00000011fa037223 */ /* 0x000fc400000100e3 */
        /* <DEDUP_REMOVED lines=19> */
[----:B-1----:R-:W-:Y:S01]  /*13680*/  HMMA.16816.F32.BF16 R140, R168, R148, R140 ;  /* 0x00000094a88c723c */ /* 0x002fe2000004188c */
[----:B------:R-:W-:Y:S02]  /*13690*/  FADD.FTZ R5, R7, R5 ;  /* 0x0000000507057221 */ /* 0x000fe40000010000 */
[----:B------:R-:W-:Y:S02]  /*136a0*/  FADD.FTZ R6, R139, R4 ;  /* 0x000000048b067221 */ /* 0x000fe40000010000 */
[----:B------:R-:W-:-:S03]  /*136b0*/  FADD.FTZ R4, R132, R3 ;  /* 0x0000000384047221 */ /* 0x000fc60000010000 */
[----:B------:R-:W-:Y:S01]  /*136c0*/  HMMA.16816.F32.BF16 R152, R168, R150, R152 ;  /* 0x00000096a898723c */ /* 0x000fe20000041898 */
[----:B------:R-:W-:Y:S01]  /*136d0*/  FADD.FTZ R3, R21, R0 ;  /* 0x0000000015037221 */ /* 0x000fe20000010000 */
[----:B------:R-:W-:Y:S01]  /*136e0*/  @UP0 UIADD3 UR27, UR27, -0x6, URZ ;  /* 0xfffffffa1b1b0890 */ /* 0x000fe2000fffe03f */
[----:B------:R-:W-:-:S05]  /*136f0*/  FADD.FTZ R0, R12, R5 ;  /* 0x000000050c007221 */ /* 0x000fca0000010000 */
        /* <DEDUP_REMOVED lines=35> */
.L_x_1009:
[----:B------:R-:W-:-:S12]  /*13930*/  UIADD3 UR27, UR32, -0x1, URZ ;  /* 0xffffffff201b7890 */ /* 0x000fd8000fffe03f */
.L_x_1022:
        /* <DEDUP_REMOVED lines=27> */
.L_x_1026:
        /* <DEDUP_REMOVED lines=46> */
.L_x_1024:
        /* <DEDUP_REMOVED lines=139> */
.L_x_1025:
[----:B------:R-:W2:Y:S01]  /*14680*/  S2R R132, SR_TID.X ;  /* 0x0000000000847919 */ /* 0x000ea20000002100 */
[----:B------:R-:W-:Y:S02]  /*14690*/  MOV R2, UR27 ;  /* 0x0000001b00027c02 */ /* 0x000fe40008000f00 */
[----:B--2---:R-:W-:Y:S04]  /*146a0*/  SHF.L.U32 R132, R132, 0x1, RZ ;  /* 0x0000000184847819 */ /* 0x004fe800000006ff */
[----:B------:R-:W-:Y:S04]  /*146b0*/  LOP3.LUT R132, R132, 0x6, RZ, 0xc0, !PT ;  /* 0x0000000684847812 */ /* 0x000fe800078ec0ff */
[----:B------:R-:W-:Y:S04]  /*146c0*/  LEA R2, R2, R132, 0x5 ;  /* 0x0000008402027211 */ /* 0x000fe800078e28ff */
[----:B------:R-:W2:Y:S01]  /*146d0*/  I2F R132, R2 ;  /* 0x0000000200847306 */ /* 0x000ea20000201400 */
[C---:B-1----:R-:W-:Y:S02]  /*146e0*/  IADD3 R134, R2.reuse, 0x1, RZ ;  /* 0x0000000102867810 */ /* 0x042fe40007ffe0ff */
[C---:B------:R-:W-:Y:S02]  /*146f0*/  IADD3 R139, R2.reuse, 0x8, RZ ;  /* 0x00000008028b7810 */ /* 0x040fe40007ffe0ff */
[C---:B------:R-:W-:Y:S02]  /*14700*/  IADD3 R172, R2.reuse, 0x9, RZ ;  /* 0x0000000902ac7810 */ /* 0x040fe40007ffe0ff */
[C---:B------:R-:W-:Y:S02]  /*14710*/  IADD3 R173, R2.reuse, 0x10, RZ ;  /* 0x0000001002ad7810 */ /* 0x040fe40007ffe0ff */
[C---:B------:R-:W-:Y:S01]  /*14720*/  IADD3 R175, R2.reuse, 0x11, RZ ;  /* 0x0000001102af7810 */ /* 0x040fe20007ffe0ff */
[----:B------:R-:W1:Y:S01]  /*14730*/  I2F R134, R134 ;  /* 0x0000008600867306 */ /* 0x000e620000201400 */
[----:B------:R-:W-:Y:S09]  /*14740*/  IADD3 R174, R2, 0x18, RZ ;  /* 0x0000001802ae7810 */ /* 0x000ff20007ffe0ff */
[----:B------:R-:W3:Y:S01]  /*14750*/  I2F R139, R139 ;  /* 0x0000008b008b7306 */ /* 0x000ee20000201400 */
[----:B--2---:R-:W-:Y:S01]  /*14760*/  FFMA.FTZ R4, R132, UR4, R4 ;  /* 0x0000000484047c23 */ /* 0x004fe20008010004 */
[----:B------:R-:W-:Y:S01]  /*14770*/  IADD3 R2, R2, 0x19, RZ ;  /* 0x0000001902027810 */ /* 0x000fe20007ffe0ff */
[C---:B------:R-:W-:Y:S02]  /*14780*/  FFMA.FTZ R6, R132.reuse, UR4, R6 ;  /* 0x0000000484067c23 */ /* 0x040fe40008010006 */
[----:B------:R-:W-:Y:S01]  /*14790*/  FFMA.FTZ R8, R132, UR4, R8 ;  /* 0x0000000484087c23 */ /* 0x000fe20008010008 */
[----:B------:R-:W-:Y:S01]  /*147a0*/  FMNMX.FTZ R136, R4, R0, !PT ;  /* 0x0000000004887209 */ /* 0x000fe20007810000 */
[----:B------:R-:W-:Y:S03]  /*147b0*/  FFMA.FTZ R10, R132, UR4, R10 ;  /* 0x00000004840a7c23 */ /* 0x000fe6000801000a */
[----:B------:R-:W2:Y:S01]  /*147c0*/  I2F R172, R172 ;  /* 0x000000ac00ac7306 */ /* 0x000ea20000201400 */
[----:B------:R-:W-:Y:S01]  /*147d0*/  FMNMX.FTZ R135, R6, R3, !PT ;  /* 0x0000000306877209 */ /* 0x000fe20007810000 */
[----:B-1----:R-:W-:Y:S01]  /*147e0*/  FFMA.FTZ R5, R134, UR4, R5 ;  /* 0x0000000486057c23 */ /* 0x002fe20008010005 */
[----:B------:R-:W-:Y:S01]  /*147f0*/  FMNMX.FTZ R133, R8, R137, !PT ;  /* 0x0000008908857209 */ /* 0x000fe20007810000 */
[C---:B------:R-:W-:Y:S02]  /*14800*/  FFMA.FTZ R7, R134.reuse, UR4, R7 ;  /* 0x0000000486077c23 */ /* 0x040fe40008010007 */
[C---:B------:R-:W-:Y:S01]  /*14810*/  FFMA.FTZ R9, R134.reuse, UR4, R9 ;  /* 0x0000000486097c23 */ /* 0x040fe20008010009 */
[----:B------:R-:W-:Y:S01]  /*14820*/  FMNMX.FTZ R136, R5, R136, !PT ;  /* 0x0000008805887209 */ /* 0x000fe20007810000 */
[----:B------:R-:W-:Y:S02]  /*14830*/  FFMA.FTZ R11, R134, UR4, R11 ;  /* 0x00000004860b7c23 */ /* 0x000fe4000801000b */
[----:B------:R-:W1:Y:S01]  /*14840*/  I2F R173, R173 ;  /* 0x000000ad00ad7306 */ /* 0x000e620000201400 */
[----:B------:R-:W-:Y:S01]  /*14850*/  FMNMX.FTZ R135, R7, R135, !PT ;  /* 0x0000008707877209 */ /* 0x000fe20007810000 */
[----:B---3--:R-:W-:Y:S01]  /*14860*/  FFMA.FTZ R16, R139, UR4, R16 ;  /* 0x000000048b107c23 */ /* 0x008fe20008010010 */
[----:B------:R-:W-:Y:S01]  /*14870*/  FMNMX.FTZ R133, R9, R133, !PT ;  /* 0x0000008509857209 */ /* 0x000fe20007810000 */
[C---:B------:R-:W-:Y:S02]  /*14880*/  FFMA.FTZ R18, R139.reuse, UR4, R18 ;  /* 0x000000048b127c23 */ /* 0x040fe40008010012 */
[C---:B------:R-:W-:Y:S01]  /*14890*/  FFMA.FTZ R12, R139.reuse, UR4, R12 ;  /* 0x000000048b0c7c23 */ /* 0x040fe2000801000c */
[----:B------:R-:W-:Y:S01]  /*148a0*/  FMNMX.FTZ R136, R16, R136, !PT ;  /* 0x0000008810887209 */ /* 0x000fe20007810000 */
[----:B------:R-:W-:Y:S02]  /*148b0*/  FFMA.FTZ R14, R139, UR4, R14 ;  /* 0x000000048b0e7c23 */ /* 0x000fe4000801000e */
[----:B------:R-:W3:Y:S01]  /*148c0*/  I2F R175, R175 ;  /* 0x000000af00af7306 */ /* 0x000ee20000201400 */
[----:B------:R-:W-:Y:S02]  /*148d0*/  FMNMX.FTZ R135, R18, R135, !PT ;  /* 0x0000008712877209 */ /* 0x000fe40007810000 */
[----:B------:R-:W-:Y:S01]  /*148e0*/  FMNMX.FTZ R133, R12, R133, !PT ;  /* 0x000000850c857209 */ /* 0x000fe20007810000 */
[C---:B--2---:R-:W-:Y:S02]  /*148f0*/  FFMA.FTZ R17, R172.reuse, UR4, R17 ;  /* 0x00000004ac117c23 */ /* 0x044fe40008010011 */
[C---:B------:R-:W-:Y:S02]  /*14900*/  FFMA.FTZ R19, R172.reuse, UR4, R19 ;  /* 0x00000004ac137c23 */ /* 0x040fe40008010013 */
[C---:B------:R-:W-:Y:S01]  /*14910*/  FFMA.FTZ R13, R172.reuse, UR4, R13 ;  /* 0x00000004ac0d7c23 */ /* 0x040fe2000801000d */
[----:B------:R-:W-:Y:S01]  /*14920*/  FMNMX.FTZ R136, R17, R136, !PT ;  /* 0x0000008811887209 */ /* 0x000fe20007810000 */
[----:B------:R-:W-:Y:S01]  /*14930*/  FFMA.FTZ R15, R172, UR4, R15 ;  /* 0x00000004ac0f7c23 */ /* 0x000fe2000801000f */
        /* <DEDUP_REMOVED lines=10> */
[C---:B---3--:R-:W-:Y:S01]  /*149e0*/  FFMA.FTZ R21, R175.reuse, UR4, R21 ;  /* 0x00000004af157c23 */ /* 0x048fe20008010015 */
[----:B------:R-:W-:Y:S01]  /*149f0*/  FMNMX.FTZ R133, R24, R133, !PT ;  /* 0x0000008518857209 */ /* 0x000fe20007810000 */
[C---:B------:R-:W-:Y:S02]  /*14a00*/  FFMA.FTZ R23, R175.reuse, UR4, R23 ;  /* 0x00000004af177c23 */ /* 0x040fe40008010017 */
[----:B------:R-:W-:Y:S01]  /*14a10*/  FFMA.FTZ R25, R175, UR4, R25 ;  /* 0x00000004af197c23 */ /* 0x000fe20008010019 */
[----:B------:R-:W-:Y:S01]  /*14a20*/  FMNMX.FTZ R136, R21, R136, !PT ;  /* 0x0000008815887209 */ /* 0x000fe20007810000 */
[----:B------:R-:W-:Y:S01]  /*14a30*/  FFMA.FTZ R27, R175, UR4, R27 ;  /* 0x00000004af1b7c23 */ /* 0x000fe2000801001b */
[----:B------:R-:W-:Y:S02]  /*14a40*/  FMNMX.FTZ R135, R23, R135, !PT ;  /* 0x0000008717877209 */ /* 0x000fe40007810000 */
[----:B------:R-:W-:Y:S01]  /*14a50*/  FMNMX.FTZ R133, R25, R133, !PT ;  /* 0x0000008519857209 */ /* 0x000fe20007810000 */
[C---:B--2---:R-:W-:Y:S02]  /*14a60*/  FFMA.FTZ R32, R174.reuse, UR4, R32 ;  /* 0x00000004ae207c23 */ /* 0x044fe40008010020 */
[C---:B------:R-:W-:Y:S02]  /*14a70*/  FFMA.FTZ R34, R174.reuse, UR4, R34 ;  /* 0x00000004ae227c23 */ /* 0x040fe40008010022 */
[----:B------:R-:W-:Y:S01]  /*14a80*/  FFMA.FTZ R28, R174, UR4, R28 ;  /* 0x00000004ae1c7c23 */ /* 0x000fe2000801001c */
[----:B------:R-:W-:Y:S01]  /*14a90*/  FMNMX.FTZ R136, R32, R136, !PT ;  /* 0x0000008820887209 */ /* 0x000fe20007810000 */
[----:B------:R-:W-:Y:S01]  /*14aa0*/  FFMA.FTZ R30, R174, UR4, R30 ;  /* 0x00000004ae1e7c23 */ /* 0x000fe2000801001e */
[----:B------:R-:W-:Y:S02]  /*14ab0*/  FMNMX.FTZ R135, R34, R135, !PT ;  /* 0x0000008722877209 */ /* 0x000fe40007810000 */
[----:B------:R-:W-:Y:S01]  /*14ac0*/  FMNMX.FTZ R133, R28, R133, !PT ;  /* 0x000000851c857209 */ /* 0x000fe20007810000 */
[C---:B-1----:R-:W-:Y:S02]  /*14ad0*/  FFMA.FTZ R33, R2.reuse, UR4, R33 ;  /* 0x0000000402217c23 */ /* 0x042fe40008010021 */
[C---:B------:R-:W-:Y:S02]  /*14ae0*/  FFMA.FTZ R35, R2.reuse, UR4, R35 ;  /* 0x0000000402237c23 */ /* 0x040fe40008010023 */
[C---:B------:R-:W-:Y:S01]  /*14af0*/  FFMA.FTZ R29, R2.reuse, UR4, R29 ;  /* 0x00000004021d7c23 */ /* 0x040fe2000801001d */
[----:B------:R-:W-:Y:S01]  /*14b00*/  FMNMX.FTZ R136, R33, R136, !PT ;  /* 0x0000008821887209 */ /* 0x000fe20007810000 */
[----:B------:R-:W-:Y:S01]  /*14b10*/  FFMA.FTZ R31, R2, UR4, R31 ;  /* 0x00000004021f7c23 */ /* 0x000fe2000801001f */
[----:B------:R-:W-:Y:S02]  /*14b20*/  FMNMX.FTZ R135, R35, R135, !PT ;  /* 0x0000008723877209 */ /* 0x000fe40007810000 */
[----:B------:R-:W-:Y:S01]  /*14b30*/  FMNMX.FTZ R133, R29, R133, !PT ;  /* 0x000000851d857209 */ /* 0x000fe20007810000 */
[----:B------:R-:W1:Y:S08]  /*14b40*/  SHFL.BFLY PT, R178, R136, 0x2, 0x1f ;  /* 0x0c401f0088b27f89 */ /* 0x000e7000000e0000 */
[----:B------:R-:W2:Y:S08]  /*14b50*/  SHFL.BFLY PT, R177, R135, 0x2, 0x1f ;  /* 0x0c401f0087b17f89 */ /* 0x000eb000000e0000 */
[----:B------:R-:W3:Y:S01]  /*14b60*/  SHFL.BFLY PT, R176, R133, 0x2, 0x1f ;  /* 0x0c401f0085b07f89 */ /* 0x000ee200000e0000 */
[----:B-1----:R-:W-:Y:S07]  /*14b70*/  FMNMX.FTZ R136, R136, R178, !PT ;  /* 0x000000b288887209 */ /* 0x002fee0007810000 */
[----:B------:R-:W1:Y:S01]  /*14b80*/  SHFL.BFLY PT, R178, R136, 0x1, 0x1f ;  /* 0x0c201f0088b27f89 */ /* 0x000e6200000e0000 */
[----:B--2---:R-:W-:Y:S07]  /*14b90*/  FMNMX.FTZ R135, R135, R177, !PT ;  /* 0x000000b187877209 */ /* 0x004fee0007810000 */
[----:B------:R-:W2:Y:S01]  /*14ba0*/  SHFL.BFLY PT, R177, R135, 0x1, 0x1f ;  /* 0x0c201f0087b17f89 */ /* 0x000ea200000e0000 */
[----:B---3--:R-:W-:Y:S07]  /*14bb0*/  FMNMX.FTZ R176, R133, R176, !PT ;  /* 0x000000b085b07209 */ /* 0x008fee0007810000 */
[----:B------:R-:W3:Y:S01]  /*14bc0*/  SHFL.BFLY PT, R179, R176, 0x1, 0x1f ;  /* 0x0c201f00b0b37f89 */ /* 0x000ee200000e0000 */
[----:B-1----:R-:W-:Y:S04]  /*14bd0*/  FMNMX.FTZ R136, R136, R178, !PT ;  /* 0x000000b288887209 */ /* 0x002fe80007810000 */
[C---:B------:R-:W-:Y:S01]  /*14be0*/  FSETP.NEU.FTZ.AND P0, PT, R136.reuse, -INF , PT ;  /* 0xff8000008800780b */ /* 0x040fe20003f1d000 */
[----:B------:R-:W-:Y:S01]  /*14bf0*/  FADD.FTZ R0, -R136, R0 ;  /* 0x0000000088007221 */ /* 0x000fe20000010100 */
[----:B--2---:R-:W-:Y:S03]  /*14c00*/  FMNMX.FTZ R135, R135, R177, !PT ;  /* 0x000000b187877209 */ /* 0x004fe60007810000 */
[----:B------:R-:W-:Y:S04]  /*14c10*/  FMUL.FTZ R0, R0, c[0x0][0x23c] ;  /* 0x00008f0000007a20 */ /* 0x000fe80000410000 */
[----:B------:R1:W2:Y:S01]  /*14c20*/  MUFU.EX2 R133, R0 ;  /* 0x0000000000857308 */ /* 0x0002a20000000800 */
[C---:B------:R-:W-:Y:S01]  /*14c30*/  FMUL.FTZ R184, R135.reuse, c[0x0][0x23c] ;  /* 0x00008f0087b87a20 */ /* 0x040fe20000410000 */
[----:B---3--:R-:W-:Y:S02]  /*14c40*/  FMNMX.FTZ R134, R176, R179, !PT ;  /* 0x000000b3b0867209 */ /* 0x008fe40007810000 */
[----:B------:R-:W-:Y:S03]  /*14c50*/  LDSM.16.MT88.4 R176, [R205+0xa000] ;  /* 0x00a00000cdb0783b */ /* 0x000fe60000004200 */
[----:B------:R-:W-:Y:S02]  /*14c60*/  FMUL.FTZ R185, R134, c[0x0][0x23c] ;  /* 0x00008f0086b97a20 */ /* 0x000fe40000410000 */
[----:B-1----:R-:W-:Y:S01]  /*14c70*/  FADD.FTZ R0, -R135, R3 ;  /* 0x0000000387007221 */ /* 0x002fe20000010100 */
[----:B------:R-:W-:Y:S01]  /*14c80*/  FMNMX.FTZ R3, R10, R138, !PT ;  /* 0x0000008a0a037209 */ /* 0x000fe20007810000 */
[----:B--2---:R-:W-:Y:S02]  /*14c90*/  FMUL.FTZ R36, R133, R36 ;  /* 0x0000002485247220 */ /* 0x004fe40000410000 */
[----:B------:R-:W-:Y:S01]  /*14ca0*/  FMUL.FTZ R0, R0, c[0x0][0x23c] ;  /* 0x00008f0000007a20 */ /* 0x000fe20000410000 */
[----:B------:R-:W-:Y:S01]  /*14cb0*/  FMNMX.FTZ R139, R11, R3, !PT ;  /* 0x000000030b8b7209 */ /* 0x000fe20007810000 */
[C---:B------:R-:W-:Y:S02]  /*14cc0*/  FMUL.FTZ R37, R133.reuse, R37 ;  /* 0x0000002585257220 */ /* 0x040fe40000410000 */
[----:B------:R1:W2:Y:S01]  /*14cd0*/  MUFU.EX2 R132, R0 ;  /* 0x0000000000847308 */ /* 0x0002a20000000800 */
[----:B------:R-:W-:Y:S01]  /*14ce0*/  FMNMX.FTZ R139, R14, R139, !PT ;  /* 0x0000008b0e8b7209 */ /* 0x000fe20007810000 */
[C---:B------:R-:W-:Y:S02]  /*14cf0*/  FMUL.FTZ R48, R133.reuse, R48 ;  /* 0x0000003085307220 */ /* 0x040fe40000410000 */
[----:B------:R-:W-:Y:S01]  /*14d00*/  FMUL.FTZ R49, R133, R49 ;  /* 0x0000003185317220 */ /* 0x000fe20000410000 */
[----:B------:R-:W-:Y:S01]  /*14d10*/  FMNMX.FTZ R139, R15, R139, !PT ;  /* 0x0000008b0f8b7209 */ /* 0x000fe20007810000 */
        /* <DEDUP_REMOVED lines=23> */
[--C-:B------:R-:W-:Y:S01]  /*14e90*/  FFMA.FTZ R18, R18, c[0x0][0x23c], -R184.reuse ;  /* 0x00008f0012127a23 */ /* 0x100fe200000108b8 */
[----:B------:R-:W-:Y:S01]  /*14ea0*/  FSEL R185, R185, RZ, P0 ;  /* 0x000000ffb9b97208 */ /* 0x000fe20000000000 */
[--C-:B------:R-:W-:Y:S02]  /*14eb0*/  FFMA.FTZ R19, R19, c[0x0][0x23c], -R184.reuse ;  /* 0x00008f0013137a23 */ /* 0x100fe400000108b8 */
[----:B------:R-:W-:Y:S02]  /*14ec0*/  FFMA.FTZ R6, R6, c[0x0][0x23c], -R184 ;  /* 0x00008f0006067a23 */ /* 0x000fe400000108b8 */
[----:B------:R-:W-:Y:S02]  /*14ed0*/  FFMA.FTZ R5, R5, c[0x0][0x23c], -R137 ;  /* 0x00008f0005057a23 */ /* 0x000fe40000010889 */
[--C-:B------:R-:W-:Y:S01]  /*14ee0*/  FFMA.FTZ R8, R8, c[0x0][0x23c], -R185.reuse ;  /* 0x00008f0008087a23 */ /* 0x100fe200000108b9 */
[----:B------:R4:W-:Y:S01]  /*14ef0*/  MUFU.EX2 R233, R17 ;  /* 0x0000001100e97308 */ /* 0x0009e20000000800 */
[--C-:B------:R-:W-:Y:S02]  /*14f00*/  FFMA.FTZ R12, R12, c[0x0][0x23c], -R185.reuse ;  /* 0x00008f000c0c7a23 */ /* 0x100fe400000108b9 */
[--C-:B------:R-:W-:Y:S01]  /*14f10*/  FFMA.FTZ R13, R13, c[0x0][0x23c], -R185.reuse ;  /* 0x00008f000d0d7a23 */ /* 0x100fe200000108b9 */
[----:B-1----:R-:W-:Y:S01]  /*14f20*/  FMNMX.FTZ R0, R26, R139, !PT ;  /* 0x0000008b1a007209 */ /* 0x002fe20007810000 */
[C---:B--2---:R-:W-:Y:S02]  /*14f30*/  FMUL.FTZ R40, R3.reuse, R40 ;  /* 0x0000002803287220 */ /* 0x044fe40000410000 */
[----:B------:R-:W-:Y:S01]  /*14f40*/  FMUL.FTZ R41, R3, R41 ;  /* 0x0000002903297220 */ /* 0x000fe20000410000 */
[----:B------:R-:W-:Y:S01]  /*14f50*/  FMNMX.FTZ R0, R27, R0, !PT ;  /* 0x000000001b007209 */ /* 0x000fe20007810000 */
[C---:B------:R-:W-:Y:S01]  /*14f60*/  FMUL.FTZ R44, R3.reuse, R44 ;  /* 0x0000002c032c7220 */ /* 0x040fe20000410000 */
[----:B------:R1:W-:Y:S01]  /*14f70*/  MUFU.EX2 R231, R18 ;  /* 0x0000001200e77308 */ /* 0x0003e20000000800 */
[----:B------:R-:W-:Y:S01]  /*14f80*/  FMUL.FTZ R45, R3, R45 ;  /* 0x0000002d032d7220 */ /* 0x000fe20000410000 */
[----:B------:R-:W-:Y:S01]  /*14f90*/  FMNMX.FTZ R0, R30, R0, !PT ;  /* 0x000000001e007209 */ /* 0x000fe20007810000 */
[C---:B------:R-:W-:Y:S01]  /*14fa0*/  FMUL.FTZ R50, R132.reuse, R50 ;  /* 0x0000003284327220 */ /* 0x040fe20000410000 */
[----:B---3--:R-:W-:Y:S01]  /*14fb0*/  MOV R16, UR31 ;  /* 0x0000001f00107c02 */ /* 0x008fe20008000f00 */
[C---:B------:R-:W-:Y:S01]  /*14fc0*/  FMUL.FTZ R51, R132.reuse, R51 ;  /* 0x0000003384337220 */ /* 0x040fe20000410000 */
[----:B------:R-:W-:Y:S01]  /*14fd0*/  FMNMX.FTZ R0, R31, R0, !PT ;  /* 0x000000001f007209 */ /* 0x000fe20007810000 */
[C---:B------:R-:W-:Y:S01]  /*14fe0*/  FMUL.FTZ R54, R132.reuse, R54 ;  /* 0x0000003684367220 */ /* 0x040fe20000410000 */
[----:B------:R-:W-:Y:S01]  /*14ff0*/  LOP3.LUT R16, R237, UR27, R16, 0x96, !PT ;  /* 0x0000001bed107c12 */ /* 0x000fe2000f8e9610 */
[----:B------:R-:W-:Y:S01]  /*15000*/  FMUL.FTZ R55, R132, R55 ;  /* 0x0000003784377220 */ /* 0x000fe20000410000 */
[----:B------:R2:W3:Y:S01]  /*15010*/  MUFU.EX2 R232, R19 ;  /* 0x0000001300e87308 */ /* 0x0004e20000000800 */
[----:B------:R-:W5:Y:S01]  /*15020*/  SHFL.BFLY PT, R2, R0, 0x2, 0x1f ;  /* 0x0c401f0000027f89 */ /* 0x000f6200000e0000 */
[----:B------:R-:W-:Y:S01]  /*15030*/  FMUL.FTZ R56, R3, R56 ;  /* 0x0000003803387220 */ /* 0x000fe20000410000 */
[----:B------:R-:W-:Y:S01]  /*15040*/  UIADD3 UR27, UR27, -0x1, URZ ;  /* 0xffffffff1b1b7890 */ /* 0x000fe2000fffe03f */
[----:B------:R-:W-:Y:S01]  /*15050*/  IMAD.WIDE.U32 R174, R16, -0x326172a9, RZ ;  /* 0xcd9e8d5710ae7825 */ /* 0x000fe200078e00ff */
[--C-:B------:R-:W-:Y:S03]  /*15060*/  LOP3.LUT R16, R239, UR15, R236.reuse, 0x96, !PT ;  /* 0x0000000fef107c12 */ /* 0x100fe6000f8e96ec */
[----:B------:R-:W-:Y:S02]  /*15070*/  FMUL.FTZ R57, R3, R57 ;  /* 0x0000003903397220 */ /* 0x000fe40000410000 */
[----:B------:R3:W-:Y:S01]  /*15080*/  MUFU.EX2 R228, R6 ;  /* 0x0000000600e47308 */ /* 0x0007e20000000800 */
[----:B----4-:R-:W-:Y:S01]  /*15090*/  IMAD.WIDE.U32 R16, R16, -0x326172a9, RZ ;  /* 0xcd9e8d5710107825 */ /* 0x010fe200078e00ff */
[----:B-1----:R-:W-:Y:S03]  /*150a0*/  LOP3.LUT R18, R241, UR15, R236, 0x96, !PT ;  /* 0x0000000ff1127c12 */ /* 0x002fe6000f8e96ec */
[C---:B------:R-:W-:Y:S02]  /*150b0*/  FMUL.FTZ R60, R3.reuse, R60 ;  /* 0x0000003c033c7220 */ /* 0x040fe40000410000 */
[----:B------:R-:W-:Y:S02]  /*150c0*/  FMUL.FTZ R61, R3, R61 ;  /* 0x0000003d033d7220 */ /* 0x000fe40000410000 */
[C---:B------:R-:W-:Y:S01]  /*150d0*/  FMUL.FTZ R66, R132.reuse, R66 ;  /* 0x0000004284427220 */ /* 0x040fe20000410000 */
[----:B------:R1:W-:Y:S01]  /*150e0*/  MUFU.EX2 R230, R4 ;  /* 0x0000000400e67308 */ /* 0x0003e20000000800 */
[C---:B------:R-:W-:Y:S02]  /*150f0*/  FMUL.FTZ R67, R132.reuse, R67 ;  /* 0x0000004384437220 */ /* 0x040fe40000410000 */
[----:B------:R-:W-:Y:S01]  /*15100*/  FMUL.FTZ R70, R132, R70 ;  /* 0x0000004684467220 */ /* 0x000fe20000410000 */
[----:B-----5:R-:W-:Y:S01]  /*15110*/  FMNMX.FTZ R0, R0, R2, !PT ;  /* 0x0000000200007209 */ /* 0x020fe20007810000 */
[----:B--2---:R-:W-:Y:S04]  /*15120*/  IMAD.WIDE.U32 R18, R18, -0x326172a9, RZ ;  /* 0xcd9e8d5712127825 */ /* 0x004fe800078e00ff */
[----:B------:R-:W2:Y:S01]  /*15130*/  SHFL.BFLY PT, R2, R0, 0x1, 0x1f ;  /* 0x0c201f0000027f89 */ /* 0x000ea200000e0000 */
[----:B------:R4:W-:Y:S01]  /*15140*/  MUFU.EX2 R229, R5 ;  /* 0x0000000500e57308 */ /* 0x0009e20000000800 */
[--C-:B------:R-:W-:Y:S01]  /*15150*/  LOP3.LUT R172, R19, UR14, R174.reuse, 0x96, !PT ;  /* 0x0000000e13ac7c12 */ /* 0x100fe2000f8e96ae */
[----:B------:R-:W-:Y:S01]  /*15160*/  FMUL.FTZ R71, R132, R71 ;  /* 0x0000004784477220 */ /* 0x000fe20000410000 */
[----:B---3--:R-:W-:Y:S01]  /*15170*/  LOP3.LUT R6, R17, UR14, R174, 0x96, !PT ;  /* 0x0000000e11067c12 */ /* 0x008fe2000f8e96ae */
[----:B------:R-:W-:Y:S01]  /*15180*/  FFMA.FTZ R17, R7, c[0x0][0x23c], -R184 ;  /* 0x00008f0007117a23 */ /* 0x000fe200000108b8 */
[C---:B------:R-:W-:Y:S01]  /*15190*/  LOP3.LUT R19, R175.reuse, UR16, R242, 0x96, !PT ;  /* 0x00000010af137c12 */ /* 0x040fe2000f8e96f2 */
[----:B------:R-:W-:Y:S04]  /*151a0*/  IMAD.WIDE.U32 R172, R172, -0x2daee0ad, RZ ;  /* 0xd2511f53acac7825 */ /* 0x000fe800078e00ff */
[----:B------:R3:W5:Y:S01]  /*151b0*/  MUFU.EX2 R227, R17 ;  /* 0x0000001100e37308 */ /* 0x0007620000000800 */
[----:B------:R-:W-:Y:S01]  /*151c0*/  IMAD.WIDE.U32 R6, R6, -0x2daee0ad, RZ ;  /* 0xd2511f5306067825 */ /* 0x000fe200078e00ff */
[----:B-1----:R-:W-:Y:S03]  /*151d0*/  LOP3.LUT R4, R175, UR16, R244, 0x96, !PT ;  /* 0x00000010af047c12 */ /* 0x002fe6000f8e96f4 */
[----:B------:R-:W-:Y:S04]  /*151e0*/  IMAD.WIDE.U32 R174, R19, -0x2daee0ad, RZ ;  /* 0xd2511f5313ae7825 */ /* 0x000fe800078e00ff */
[----:B------:R-:W-:Y:S01]  /*151f0*/  FMUL.FTZ R72, R3, R72 ;  /* 0x0000004803487220 */ /* 0x000fe20000410000 */
[----:B------:R1:W-:Y:S01]  /*15200*/  MUFU.EX2 R226, R8 ;  /* 0x0000000800e27308 */ /* 0x0003e20000000800 */
[----:B------:R-:W-:Y:S01]  /*15210*/  LOP3.LUT R7, R7, UR11, R174, 0x96, !PT ;  /* 0x0000000b07077c12 */ /* 0x000fe2000f8e96ae */
[----:B------:R-:W-:Y:S01]  /*15220*/  FMUL.FTZ R73, R3, R73 ;  /* 0x0000004903497220 */ /* 0x000fe20000410000 */
[----:B--2---:R-:W-:Y:S01]  /*15230*/  FMNMX.FTZ R2, R0, R2, !PT ;  /* 0x0000000200027209 */ /* 0x004fe20007810000 */
[----:B----4-:R-:W-:Y:S03]  /*15240*/  IMAD.WIDE.U32 R4, R4, -0x2daee0ad, RZ ;  /* 0xd2511f5304047825 */ /* 0x010fe600078e00ff */
[C---:B------:R-:W-:Y:S01]  /*15250*/  FSETP.NEU.FTZ.AND P0, PT, R2.reuse, -INF , PT ;  /* 0xff8000000200780b */ /* 0x040fe20003f1d000 */
[----:B------:R-:W-:Y:S01]  /*15260*/  FMUL.FTZ R186, R2, c[0x0][0x23c] ;  /* 0x00008f0002ba7a20 */ /* 0x000fe20000410000 */
[----:B------:R-:W-:Y:S01]  /*15270*/  LOP3.LUT R5, R5, UR13, R240, 0x96, !PT ;  /* 0x0000000d05057c12 */ /* 0x000fe2000f8e96f0 */
[----:B------:R-:W-:Y:S01]  /*15280*/  IMAD.WIDE.U32 R194, R7, -0x326172a9, RZ ;  /* 0xcd9e8d5707c27825 */ /* 0x000fe200078e00ff */
[----:B------:R-:W-:Y:S01]  /*15290*/  LOP3.LUT R139, R173, UR11, R4, 0x96, !PT ;  /* 0x0000000bad8b7c12 */ /* 0x000fe2000f8e9604 */
[----:B------:R-:W-:Y:S01]  /*152a0*/  MUFU.EX2 R222, R12 ;  /* 0x0000000c00de7308 */ /* 0x000fe20000000800 */
[----:B------:R-:W-:Y:S01]  /*152b0*/  FSEL R186, R186, RZ, P0 ;  /* 0x000000ffbaba7208 */ /* 0x000fe20000000000 */
[----:B------:R-:W-:Y:S01]  /*152c0*/  FFMA.FTZ R7, R9, c[0x0][0x23c], -R185 ;  /* 0x00008f0009077a23 */ /* 0x000fe200000108b9 */
[----:B---3--:R-:W-:Y:S01]  /*152d0*/  LOP3.LUT R17, R175, UR13, R238, 0x96, !PT ;  /* 0x0000000daf117c12 */ /* 0x008fe2000f8e96ee */
[----:B------:R-:W-:Y:S01]  /*152e0*/  IMAD.WIDE.U32 R4, R5, -0x326172a9, RZ ;  /* 0xcd9e8d5705047825 */ /* 0x000fe200078e00ff */
[----:B------:R-:W-:Y:S02]  /*152f0*/  F2FP.BF16.PACK_AB R175, R232, R231 ;  /* 0x000000e7e8af723e */ /* 0x000fe400000010ff */
[----:B-----5:R-:W-:Y:S01]  /*15300*/  F2FP.BF16.PACK_AB R173, R227, R228 ;  /* 0x000000e4e3ad723e */ /* 0x020fe200000010ff */
[----:B------:R-:W-:Y:S01]  /*15310*/  FFMA.FTZ R10, R10, c[0x0][0x23c], -R186 ;  /* 0x00008f000a0a7a23 */ /* 0x000fe200000108ba */
[----:B------:R-:W-:Y:S01]  /*15320*/  LOP3.LUT R5, R5, UR12, R18, 0x96, !PT ;  /* 0x0000000c05057c12 */ /* 0x000fe2000f8e9612 */
[----:B------:R2:W-:Y:S01]  /*15330*/  MUFU.EX2 R225, R7 ;  /* 0x0000000700e17308 */ /* 0x0005e20000000800 */
[----:B------:R-:W-:Y:S04]  /*15340*/  IMAD.WIDE.U32 R18, R17, -0x326172a9, RZ ;  /* 0xcd9e8d5711127825 */ /* 0x000fe800078e00ff */
[----:B------:R-:W-:Y:S01]  /*15350*/  IMAD.WIDE.U32 R190, R139, -0x326172a9, RZ ;  /* 0xcd9e8d578bbe7825 */ /* 0x000fe200078e00ff */
[----:B-1----:R-:W-:Y:S02]  /*15360*/  LOP3.LUT R8, R19, UR12, R16, 0x96, !PT ;  /* 0x0000000c13087c12 */ /* 0x002fe4000f8e9610 */
[----:B------:R-:W-:Y:S01]  /*15370*/  LOP3.LUT R16, R195, UR10, R18, 0x96, !PT ;  /* 0x0000000ac3107c12 */ /* 0x000fe2000f8e9612 */
[----:B------:R-:W-:Y:S01]  /*15380*/  FFMA.FTZ R11, R11, c[0x0][0x23c], -R186 ;  /* 0x00008f000b0b7a23 */ /* 0x000fe200000108ba */
[----:B------:R1:W-:Y:S01]  /*15390*/  MUFU.EX2 R224, R10 ;  /* 0x0000000a00e07308 */ /* 0x0003e20000000800 */
[----:B------:R-:W-:Y:S01]  /*153a0*/  LOP3.LUT R0, R191, UR10, R4, 0x96, !PT ;  /* 0x0000000abf007c12 */ /* 0x000fe2000f8e9604 */
[----:B------:R-:W-:Y:S04]  /*153b0*/  IMAD.WIDE.U32 R4, R5, -0x2daee0ad, RZ ;  /* 0xd2511f5305047825 */ /* 0x000fe800078e00ff */
[----:B------:R-:W-:Y:S01]  /*153c0*/  IMAD.WIDE.U32 R198, R16, -0x2daee0ad, RZ ;  /* 0xd2511f5310c67825 */ /* 0x000fe200078e00ff */
[----:B------:R-:W-:Y:S02]  /*153d0*/  LOP3.LUT R5, R5, UR9, R172, 0x96, !PT ;  /* 0x0000000905057c12 */ /* 0x000fe4000f8e96ac */
[----:B------:R-:W-:Y:S01]  /*153e0*/  F2FP.BF16.PACK_AB R172, R229, R230 ;  /* 0x000000e6e5ac723e */ /* 0x000fe200000010ff */
[----:B------:R-:W-:Y:S01]  /*153f0*/  IMAD.WIDE.U32 R8, R8, -0x2daee0ad, RZ ;  /* 0xd2511f5308087825 */ /* 0x000fe200078e00ff */
[----:B------:R-:W3:Y:S03]  /*15400*/  MUFU.EX2 R223, R11 ;  /* 0x0000000b00df7308 */ /* 0x000ee60000000800 */
[----:B------:R-:W-:Y:S04]  /*15410*/  IMAD.WIDE.U32 R192, R0, -0x2daee0ad, RZ ;  /* 0xd2511f5300c07825 */ /* 0x000fe800078e00ff */
[----:B------:R-:W-:Y:S01]  /*15420*/  IMAD.WIDE.U32 R188, R5, -0x326172a9, RZ ;  /* 0xcd9e8d5705bc7825 */ /* 0x000fe200078e00ff */
[----:B--2---:R-:W-:Y:S02]  /*15430*/  LOP3.LUT R7, R193, UR5, R4, 0x96, !PT ;  /* 0x00000005c1077c12 */ /* 0x004fe4000f8e9604 */
[----:B------:R-:W-:Y:S01]  /*15440*/  LOP3.LUT R4, R199, UR5, R8, 0x96, !PT ;  /* 0x00000005c7047c12 */ /* 0x000fe2000f8e9608 */
[----:B------:R-:W-:Y:S01]  /*15450*/  FFMA.FTZ R14, R14, c[0x0][0x23c], -R186 ;  /* 0x00008f000e0e7a23 */ /* 0x000fe200000108ba */
[----:B------:R-:W-:Y:S01]  /*15460*/  LOP3.LUT R8, R9, UR9, R6, 0x96, !PT ;  /* 0x0000000909087c12 */ /* 0x000fe2000f8e9606 */
[----:B------:R-:W-:Y:S01]  /*15470*/  IMAD.WIDE.U32 R6, R7, -0x326172a9, RZ ;  /* 0xcd9e8d5707067825 */ /* 0x000fe200078e00ff */
[----:B------:R2:W4:Y:S03]  /*15480*/  MUFU.EX2 R221, R13 ;  /* 0x0000000d00dd7308 */ /* 0x0005260000000800 */
[----:B------:R-:W-:Y:S01]  /*15490*/  IMAD.WIDE.U32 R4, R4, -0x326172a9, RZ ;  /* 0xcd9e8d5704047825 */ /* 0x000fe200078e00ff */
[C---:B------:R-:W-:Y:S02]  /*154a0*/  LOP3.LUT R18, R6.reuse, 0xff, RZ, 0xc0, !PT ;  /* 0x000000ff06127812 */ /* 0x040fe400078ec0ff */
[----:B-1----:R-:W-:Y:S01]  /*154b0*/  LOP3.LUT R10, R6, 0xffff, RZ, 0xc0, !PT ;  /* 0x0000ffff060a7812 */ /* 0x002fe200078ec0ff */
[----:B------:R-:W-:Y:S01]  /*154c0*/  IMAD.WIDE.U32 R202, R8, -0x326172a9, RZ ;  /* 0xcd9e8d5708ca7825 */ /* 0x000fe200078e00ff */
[--C-:B------:R-:W-:Y:S02]  /*154d0*/  SHF.R.U32.HI R16, RZ, 0x10, R6.reuse ;  /* 0x00000010ff107819 */ /* 0x100fe40000011606 */
[----:B------:R-:W-:Y:S01]  /*154e0*/  SHF.R.U32.HI R17, RZ, 0x18, R6 ;  /* 0x00000018ff117819 */ /* 0x000fe20000011606 */
[----:B------:R-:W-:Y:S01]  /*154f0*/  FFMA.FTZ R15, R15, c[0x0][0x23c], -R186 ;  /* 0x00008f000f0f7a23 */ /* 0x000fe200000108ba */
[----:B------:R-:W-:Y:S01]  /*15500*/  LOP3.LUT R6, R7, UR17, R188, 0x96, !PT ;  /* 0x0000001107067c12 */ /* 0x000fe2000f8e96bc */
[----:B------:R-:W-:Y:S01]  /*15510*/  MUFU.EX2 R220, R14 ;  /* 0x0000000e00dc7308 */ /* 0x000fe20000000800 */
[----:B------:R-:W-:Y:S01]  /*15520*/  LOP3.LUT R0, R5, UR17, R202, 0x96, !PT ;  /* 0x0000001105007c12 */ /* 0x000fe2000f8e96ca */
[----:B------:R-:W-:Y:S01]  /*15530*/  FMUL.FTZ R19, R132, R155 ;  /* 0x0000009b84137220 */ /* 0x000fe20000410000 */
[----:B------:R-:W-:Y:S01]  /*15540*/  LOP3.LUT R7, R4, 0xffff, RZ, 0xc0, !PT ;  /* 0x0000ffff04077812 */ /* 0x000fe200078ec0ff */
[C---:B------:R-:W-:Y:S01]  /*15550*/  FMUL.FTZ R76, R3.reuse, R76 ;  /* 0x0000004c034c7220 */ /* 0x040fe20000410000 */
[----:B------:R-:W-:Y:S01]  /*15560*/  SHF.R.U32.HI R10, RZ, 0x8, R10 ;  /* 0x00000008ff0a7819 */ /* 0x000fe2000001160a */
[C---:B------:R-:W-:Y:S01]  /*15570*/  FMUL.FTZ R77, R3.reuse, R77 ;  /* 0x0000004d034d7220 */ /* 0x040fe20000410000 */
[--C-:B------:R-:W-:Y:S01]  /*15580*/  SHF.R.U32.HI R12, RZ, 0x18, R4.reuse ;  /* 0x00000018ff0c7819 */ /* 0x100fe20000011604 */
[----:B------:R-:W-:Y:S01]  /*15590*/  FMUL.FTZ R82, R132, R82 ;  /* 0x0000005284527220 */ /* 0x000fe20000410000 */
[----:B------:R-:W-:Y:S01]  /*155a0*/  LOP3.LUT R9, R4, 0xff, RZ, 0xc0, !PT ;  /* 0x000000ff04097812 */ /* 0x000fe200078ec0ff */
[----:B------:R-:W1:Y:S01]  /*155b0*/  MUFU.EX2 R202, R15 ;  /* 0x0000000f00ca7308 */ /* 0x000e620000000800 */
[----:B------:R-:W-:Y:S01]  /*155c0*/  SHF.R.U32.HI R8, RZ, 0x10, R4 ;  /* 0x00000010ff087819 */ /* 0x000fe20000011604 */
[----:B--2---:R-:W-:Y:S01]  /*155d0*/  FMUL.FTZ R13, R3, R149 ;  /* 0x00000095030d7220 */ /* 0x004fe20000410000 */
[----:B------:R-:W-:Y:S01]  /*155e0*/  LOP3.LUT R5, R16, 0xff, RZ, 0xc0, !PT ;  /* 0x000000ff10057812 */ /* 0x000fe200078ec0ff */
[----:B------:R-:W-:Y:S01]  /*155f0*/  FMUL.FTZ R83, R132, R83 ;  /* 0x0000005384537220 */ /* 0x000fe20000410000 */
[----:B------:R-:W-:Y:S01]  /*15600*/  SHF.R.U32.HI R7, RZ, 0x8, R7 ;  /* 0x00000008ff077819 */ /* 0x000fe20000011607 */
[----:B------:R-:W-:Y:S01]  /*15610*/  FMUL.FTZ R85, R133, R85 ;  /* 0x0000005585557220 */ /* 0x000fe20000410000 */
[----:B------:R-:W-:Y:S01]  /*15620*/  LOP3.LUT R4, R0, 0xffff, RZ, 0xc0, !PT ;  /* 0x0000ffff00047812 */ /* 0x000fe200078ec0ff */
[----:B------:R-:W-:Y:S01]  /*15630*/  FMUL.FTZ R86, R132, R86 ;  /* 0x0000005684567220 */ /* 0x000fe20000410000 */
[----:B------:R-:W-:Y:S01]  /*15640*/  PRMT R18, R18, 0x5410, R10 ;  /* 0x0000541012127816 */ /* 0x000fe2000000000a */
[----:B------:R-:W-:Y:S01]  /*15650*/  FMUL.FTZ R87, R132, R87 ;  /* 0x0000005784577220 */ /* 0x000fe20000410000 */
[----:B------:R-:W-:Y:S01]  /*15660*/  PRMT R17, R5, 0x5410, R17 ;  /* 0x0000541005117816 */ /* 0x000fe20000000011 */
[----:B------:R-:W-:Y:S01]  /*15670*/  FMUL.FTZ R88, R3, R88 ;  /* 0x0000005803587220 */ /* 0x000fe20000410000 */
[----:B------:R-:W-:Y:S01]  /*15680*/  PRMT R16, R9, 0x5410, R7 ;  /* 0x0000541009107816 */ /* 0x000fe20000000007 */
[--C-:B------:R-:W-:Y:S01]  /*15690*/  HSET2.LE.AND R174, R18, R235.reuse, PT ;  /* 0x000000eb12ae7233 */ /* 0x100fe20003803000 */
[----:B------:R-:W-:Y:S01]  /*156a0*/  LOP3.LUT R10, R8, 0xff, RZ, 0xc0, !PT ;  /* 0x000000ff080a7812 */ /* 0x000fe200078ec0ff */
[----:B------:R-:W-:Y:S01]  /*156b0*/  FMUL.FTZ R18, R132, R154 ;  /* 0x0000009a84127220 */ /* 0x000fe20000410000 */
[----:B------:R-:W-:Y:S01]  /*156c0*/  LOP3.LUT R5, R6, 0xffff, RZ, 0xc0, !PT ;  /* 0x0000ffff06057812 */ /* 0x000fe200078ec0ff */
[----:B------:R-:W-:Y:S01]  /*156d0*/  FMUL.FTZ R89, R3, R89 ;  /* 0x0000005903597220 */ /* 0x000fe20000410000 */
[----:B------:R-:W-:Y:S01]  /*156e0*/  SHF.R.U32.HI R7, RZ, 0x10, R6 ;  /* 0x00000010ff077819 */ /* 0x000fe20000011606 */
[--C-:B------:R-:W-:Y:S01]  /*156f0*/  FFMA.FTZ R32, R32, c[0x0][0x23c], -R137.reuse ;  /* 0x00008f0020207a23 */ /* 0x100fe20000010889 */
[----:B------:R-:W-:Y:S01]  /*15700*/  LOP3.LUT R8, R0, 0xff, RZ, 0xc0, !PT ;  /* 0x000000ff00087812 */ /* 0x000fe200078ec0ff */
[----:B------:R-:W-:Y:S01]  /*15710*/  FFMA.FTZ R33, R33, c[0x0][0x23c], -R137 ;  /* 0x00008f0021217a23 */ /* 0x000fe20000010889 */
[----:B------:R-:W-:Y:S01]  /*15720*/  SHF.R.U32.HI R4, RZ, 0x8, R4 ;  /* 0x00000008ff047819 */ /* 0x000fe20000011604 */
[--C-:B------:R-:W-:Y:S01]  /*15730*/  FFMA.FTZ R34, R34, c[0x0][0x23c], -R184.reuse ;  /* 0x00008f0022227a23 */ /* 0x100fe200000108b8 */
[----:B------:R-:W-:Y:S01]  /*15740*/  LOP3.LUT R11, R6, 0xff, RZ, 0xc0, !PT ;  /* 0x000000ff060b7812 */ /* 0x000fe200078ec0ff */
[----:B------:R-:W-:Y:S01]  /*15750*/  FFMA.FTZ R35, R35, c[0x0][0x23c], -R184 ;  /* 0x00008f0023237a23 */ /* 0x000fe200000108b8 */
[----:B------:R-:W-:Y:S01]  /*15760*/  PRMT R8, R8, 0x5410, R4 ;  /* 0x0000541008087816 */ /* 0x000fe20000000004 */
[----:B------:R2:W-:Y:S01]  /*15770*/  MUFU.EX2 R201, R32 ;  /* 0x0000002000c97308 */ /* 0x0005e20000000800 */
[----:B------:R-:W-:Y:S01]  /*15780*/  SHF.R.U32.HI R4, RZ, 0x10, R0 ;  /* 0x00000010ff047819 */ /* 0x000fe20000011600 */
[----:B------:R-:W-:Y:S01]  /*15790*/  FMUL.FTZ R92, R3, R92 ;  /* 0x0000005c035c7220 */ /* 0x000fe20000410000 */
[----:B------:R-:W-:Y:S01]  /*157a0*/  SHF.R.U32.HI R9, RZ, 0x18, R6 ;  /* 0x00000018ff097819 */ /* 0x000fe20000011606 */
[--C-:B------:R-:W-:Y:S01]  /*157b0*/  HSET2.LE.AND R180, R8, R235.reuse, PT ;  /* 0x000000eb08b47233 */ /* 0x100fe20003803000 */
[----:B------:R-:W-:Y:S01]  /*157c0*/  SHF.R.U32.HI R6, RZ, 0x8, R5 ;  /* 0x00000008ff067819 */ /* 0x000fe20000011605 */
[--C-:B------:R-:W-:Y:S01]  /*157d0*/  HSET2.LE.AND R8, R16, R235.reuse, PT ;  /* 0x000000eb10087233 */ /* 0x100fe20003803000 */
[----:B------:R-:W-:Y:S01]  /*157e0*/  LOP3.LUT R5, R7, 0xff, RZ, 0xc0, !PT ;  /* 0x000000ff07057812 */ /* 0x000fe200078ec0ff */
[----:B------:R-:W-:Y:S01]  /*157f0*/  FMUL.FTZ R16, R133, R152 ;  /* 0x0000009885107220 */ /* 0x000fe20000410000 */
[----:B------:R-:W-:Y:S01]  /*15800*/  SHF.R.U32.HI R7, RZ, 0x18, R0 ;  /* 0x00000018ff077819 */ /* 0x000fe20000011600 */
[----:B------:R-:W-:Y:S01]  /*15810*/  FADD.FTZ R0, -R2, R138 ;  /* 0x0000008a02007221 */ /* 0x000fe20000010100 */
[----:B------:R-:W-:Y:S01]  /*15820*/  PRMT R11, R11, 0x5410, R6 ;  /* 0x000054100b0b7816 */ /* 0x000fe20000000006 */
[----:B------:R-:W-:Y:S01]  /*15830*/  FMUL.FTZ R93, R3, R93 ;  /* 0x0000005d035d7220 */ /* 0x000fe20000410000 */
[----:B------:R-:W-:Y:S01]  /*15840*/  LOP3.LUT R6, R4, 0xff, RZ, 0xc0, !PT ;  /* 0x000000ff04067812 */ /* 0x000fe200078ec0ff */
[----:B------:R-:W-:Y:S01]  /*15850*/  FMUL.FTZ R0, R0, c[0x0][0x23c] ;  /* 0x00008f0000007a20 */ /* 0x000fe20000410000 */
[----:B------:R-:W-:Y:S01]  /*15860*/  PRMT R9, R5, 0x5410, R9 ;  /* 0x0000541005097816 */ /* 0x000fe20000000009 */
[--C-:B------:R-:W-:Y:S01]  /*15870*/  HSET2.LE.AND R5, R17, R235.reuse, PT ;  /* 0x000000eb11057233 */ /* 0x100fe20003803000 */
[----:B------:R-:W-:Y:S01]  /*15880*/  PRMT R6, R6, 0x5410, R7 ;  /* 0x0000541006067816 */ /* 0x000fe20000000007 */
[----:B------:R-:W-:Y:S01]  /*15890*/  FMUL.FTZ R17, R133, R153 ;  /* 0x0000009985117220 */ /* 0x000fe20000410000 */
[----:B------:R-:W-:Y:S01]  /*158a0*/  F2FP.BF16.PACK_AB R4, R233, R234 ;  /* 0x000000eae904723e */ /* 0x000fe200000010ff */
[----:B------:R-:W5:Y:S01]  /*158b0*/  MUFU.EX2 R0, R0 ;  /* 0x0000000000007308 */ /* 0x000f620000000800 */
[----:B------:R-:W-:Y:S01]  /*158c0*/  LOP3.LUT R175, R5, R175, RZ, 0xc0, !PT ;  /* 0x000000af05af7212 */ /* 0x000fe200078ec0ff */
[--C-:B------:R-:W-:Y:S01]  /*158d0*/  HSET2.LE.AND R5, R9, R235.reuse, PT ;  /* 0x000000eb09057233 */ /* 0x100fe20003803000 */
[----:B------:R-:W-:Y:S01]  /*158e0*/  LOP3.LUT R174, R174, R4, RZ, 0xc0, !PT ;  /* 0x00000004aeae7212 */ /* 0x000fe200078ec0ff */
[--C-:B------:R-:W-:Y:S01]  /*158f0*/  HSET2.LE.AND R4, R11, R235.reuse, PT ;  /* 0x000000eb0b047233 */ /* 0x100fe20003803000 */
[----:B---3--:R-:W-:Y:S01]  /*15900*/  F2FP.BF16.PACK_AB R7, R223, R224 ;  /* 0x000000e0df07723e */ /* 0x008fe200000010ff */
[--C-:B------:R-:W-:Y:S01]  /*15910*/  HSET2.LE.AND R181, R6, R235.reuse, PT ;  /* 0x000000eb06b57233 */ /* 0x100fe20003803000 */
[----:B------:R-:W-:Y:S01]  /*15920*/  F2FP.BF16.PACK_AB R6, R225, R226 ;  /* 0x000000e2e106723e */ /* 0x000fe200000010ff */
[----:B--2---:R-:W-:Y:S01]  /*15930*/  FMUL.FTZ R32, R3, R156 ;  /* 0x0000009c03207220 */ /* 0x004fe20000410000 */
        /* <DEDUP_REMOVED lines=9> */
[----:B------:R-:W2:Y:S01]  /*159d0*/  LDSM.16.MT88.4 R140, [R207+0xa000] ;  /* 0x00a00000cf8c783b */ /* 0x000ea20000004200 */
[----:B----4-:R-:W-:Y:S01]  /*159e0*/  F2FP.BF16.PACK_AB R182, R221, R222 ;  /* 0x000000deddb6723e */ /* 0x010fe200000010ff */
[C---:B------:R-:W-:Y:S01]  /*159f0*/  FMUL.FTZ R12, R3.reuse, R148 ;  /* 0x00000094030c7220 */ /* 0x040fe20000410000 */
[----:B-1----:R-:W-:Y:S01]  /*15a00*/  F2FP.BF16.PACK_AB R183, R202, R220 ;  /* 0x000000dccab7723e */ /* 0x002fe200000010ff */
[--C-:B------:R-:W-:Y:S01]  /*15a10*/  HSET2.LE.AND R9, R10, R235.reuse, PT ;  /* 0x000000eb0a097233 */ /* 0x100fe20003803000 */
[-C--:B------:R-:W-:Y:S01]  /*15a20*/  HMMA.16816.F32.BF16 R4, R172, R176.reuse, R4 ;  /* 0x000000b0ac04723c */ /* 0x080fe20000041804 */
[----:B-----5:R-:W-:Y:S01]  /*15a30*/  FMUL.FTZ R10, R0, R146 ;  /* 0x00000092000a7220 */ /* 0x020fe20000410000 */
[----:B------:R-:W-:Y:S01]  /*15a40*/  LOP3.LUT R182, R8, R182, RZ, 0xc0, !PT ;  /* 0x000000b608b67212 */ /* 0x000fe200078ec0ff */
[----:B------:R-:W-:Y:S01]  /*15a50*/  FMUL.FTZ R8, R3, R144 ;  /* 0x0000009003087220 */ /* 0x000fe20000410000 */
[----:B------:R-:W-:Y:S01]  /*15a60*/  LOP3.LUT R183, R9, R183, RZ, 0xc0, !PT ;  /* 0x000000b709b77212 */ /* 0x000fe200078ec0ff */
[----:B------:R-:W-:Y:S01]  /*15a70*/  FMUL.FTZ R9, R3, R145 ;  /* 0x0000009103097220 */ /* 0x000fe20000410000 */
[----:B------:R1:W-:Y:S01]  /*15a80*/  MUFU.EX2 R200, R33 ;  /* 0x0000002100c87308 */ /* 0x0003e20000000800 */
[C---:B------:R-:W-:Y:S01]  /*15a90*/  FMUL.FTZ R11, R0.reuse, R147 ;  /* 0x00000093000b7220 */ /* 0x040fe20000410000 */
[----:B------:R-:W-:Y:S01]  /*15aa0*/  LOP3.LUT R138, R189, UR8, R190, 0x96, !PT ;  /* 0x00000008bd8a7c12 */ /* 0x000fe2000f8e96be */
[----:B------:R-:W3:Y:S03]  /*15ab0*/  LDSM.16.MT88.4 R144, [R210+0xa000] ;  /* 0x00a00000d290783b */ /* 0x000ee60000004200 */
[C---:B------:R-:W-:Y:S01]  /*15ac0*/  FMUL.FTZ R14, R0.reuse, R150 ;  /* 0x00000096000e7220 */ /* 0x040fe20000410000 */
[----:B------:R-:W-:Y:S01]  /*15ad0*/  LOP3.LUT R148, R203, UR8, R194, 0x96, !PT ;  /* 0x00000008cb947c12 */ /* 0x000fe2000f8e96c2 */
[C---:B------:R-:W-:Y:S01]  /*15ae0*/  HMMA.16816.F32.BF16 R8, R180.reuse, R176, R8 ;  /* 0x000000b0b408723c */ /* 0x040fe20000041808 */
[C---:B------:R-:W-:Y:S01]  /*15af0*/  FMUL.FTZ R15, R0.reuse, R151 ;  /* 0x00000097000f7220 */ /* 0x040fe20000410000 */
[----:B------:R4:W-:Y:S01]  /*15b00*/  MUFU.EX2 R197, R34 ;  /* 0x0000002200c57308 */ /* 0x0009e20000000800 */
[C---:B------:R-:W-:Y:S02]  /*15b10*/  FMUL.FTZ R42, R0.reuse, R42 ;  /* 0x0000002a002a7220 */ /* 0x040fe40000410000 */
[C---:B------:R-:W-:Y:S02]  /*15b20*/  FMUL.FTZ R43, R0.reuse, R43 ;  /* 0x0000002b002b7220 */ /* 0x040fe40000410000 */
[C---:B------:R-:W-:Y:S01]  /*15b30*/  FMUL.FTZ R46, R0.reuse, R46 ;  /* 0x0000002e002e7220 */ /* 0x040fe20000410000 */
[-C--:B------:R-:W-:Y:S01]  /*15b40*/  HMMA.16816.F32.BF16 R12, R180, R178.reuse, R12 ;  /* 0x000000b2b40c723c */ /* 0x080fe2000004180c */
[C---:B------:R-:W-:Y:S03]  /*15b50*/  FMUL.FTZ R47, R0.reuse, R47 ;  /* 0x0000002f002f7220 */ /* 0x040fe60000410000 */
[C---:B------:R-:W-:Y:S01]  /*15b60*/  FMUL.FTZ R58, R0.reuse, R58 ;  /* 0x0000003a003a7220 */ /* 0x040fe20000410000 */
[----:B------:R-:W5:Y:S01]  /*15b70*/  MUFU.EX2 R199, R35 ;  /* 0x0000002300c77308 */ /* 0x000f620000000800 */
[C---:B------:R-:W-:Y:S02]  /*15b80*/  FMUL.FTZ R59, R0.reuse, R59 ;  /* 0x0000003b003b7220 */ /* 0x040fe40000410000 */
[C---:B------:R-:W-:Y:S01]  /*15b90*/  HMMA.16816.F32.BF16 R16, R172.reuse, R178, R16 ;  /* 0x000000b2ac10723c */ /* 0x040fe20000041810 */
[----:B-1----:R-:W-:Y:S03]  /*15ba0*/  FMUL.FTZ R33, R3, R157 ;  /* 0x0000009d03217220 */ /* 0x002fe60000410000 */
[C---:B------:R-:W-:Y:S02]  /*15bb0*/  FMUL.FTZ R62, R0.reuse, R62 ;  /* 0x0000003e003e7220 */ /* 0x040fe40000410000 */
[C---:B------:R-:W-:Y:S02]  /*15bc0*/  FMUL.FTZ R63, R0.reuse, R63 ;  /* 0x0000003f003f7220 */ /* 0x040fe40000410000 */
[-C--:B--2---:R-:W-:Y:S01]  /*15bd0*/  HMMA.16816.F32.BF16 R36, R172, R140.reuse, R36 ;  /* 0x0000008cac24723c */ /* 0x084fe20000041824 */
[C---:B------:R-:W-:Y:S03]  /*15be0*/  FMUL.FTZ R74, R0.reuse, R74 ;  /* 0x0000004a004a7220 */ /* 0x040fe60000410000 */
[C---:B----4-:R-:W-:Y:S02]  /*15bf0*/  FMUL.FTZ R34, R0.reuse, R158 ;  /* 0x0000009e00227220 */ /* 0x050fe40000410000 */
[C---:B------:R-:W-:Y:S02]  /*15c00*/  FMUL.FTZ R75, R0.reuse, R75 ;  /* 0x0000004b004b7220 */ /* 0x040fe40000410000 */
[C---:B------:R-:W-:Y:S01]  /*15c10*/  HMMA.16816.F32.BF16 R40, R180.reuse, R140, R40 ;  /* 0x0000008cb428723c */ /* 0x040fe20000041828 */
[C---:B------:R-:W-:Y:S03]  /*15c20*/  FMUL.FTZ R78, R0.reuse, R78 ;  /* 0x0000004e004e7220 */ /* 0x040fe60000410000 */
[C---:B------:R-:W-:Y:S01]  /*15c30*/  FMUL.FTZ R79, R0.reuse, R79 ;  /* 0x0000004f004f7220 */ /* 0x040fe20000410000 */
[----:B-----5:R-:W-:Y:S01]  /*15c40*/  F2FP.BF16.PACK_AB R179, R199, R197 ;  /* 0x000000c5c7b3723e */ /* 0x020fe200000010ff */
[C---:B------:R-:W-:Y:S02]  /*15c50*/  FMUL.FTZ R35, R0.reuse, R159 ;  /* 0x0000009f00237220 */ /* 0x040fe40000410000 */
[-C--:B------:R-:W-:Y:S01]  /*15c60*/  HMMA.16816.F32.BF16 R44, R180, R142.reuse, R44 ;  /* 0x0000008eb42c723c */ /* 0x080fe2000004182c */
[----:B------:R-:W-:Y:S03]  /*15c70*/  LDSM.16.MT88.4 R156, [R207+0xa800] ;  /* 0x00a80000cf9c783b */ /* 0x000fe60000004200 */
[C---:B------:R-:W-:Y:S02]  /*15c80*/  FMUL.FTZ R90, R0.reuse, R90 ;  /* 0x0000005a005a7220 */ /* 0x040fe40000410000 */
[C---:B------:R-:W-:Y:S02]  /*15c90*/  FMUL.FTZ R91, R0.reuse, R91 ;  /* 0x0000005b005b7220 */ /* 0x040fe40000410000 */
[C---:B------:R-:W-:Y:S01]  /*15ca0*/  HMMA.16816.F32.BF16 R48, R172.reuse, R142, R48 ;  /* 0x0000008eac30723c */ /* 0x040fe20000041830 */
[----:B------:R-:W1:Y:S03]  /*15cb0*/  LDSM.16.MT88.4 R140, [R209+0xa000] ;  /* 0x00a00000d18c783b */ /* 0x000e660000004200 */
[C---:B------:R-:W-:Y:S02]  /*15cc0*/  FMUL.FTZ R94, R0.reuse, R94 ;  /* 0x0000005e005e7220 */ /* 0x040fe40000410000 */
[----:B------:R-:W-:Y:S02]  /*15cd0*/  FMUL.FTZ R95, R0, R95 ;  /* 0x0000005f005f7220 */ /* 0x000fe40000410000 */
[-C--:B---3--:R-:W-:Y:S01]  /*15ce0*/  HMMA.16816.F32.BF16 R52, R172, R144.reuse, R52 ;  /* 0x00000090ac34723c */ /* 0x088fe20000041834 */
        /* <DEDUP_REMOVED lines=8> */
[C---:B------:R-:W-:Y:S03]  /*15d70*/  FMUL.FTZ R102, R132.reuse, R102 ;  /* 0x0000006684667220 */ /* 0x040fe60000410000 */
[----:B------:R-:W-:Y:S02]  /*15d80*/  FMUL.FTZ R103, R132, R103 ;  /* 0x0000006784677220 */ /* 0x000fe40000410000 */
[----:B------:R-:W-:Y:S02]  /*15d90*/  IMAD.WIDE.U32 R138, R138, -0x2daee0ad, RZ ;  /* 0xd2511f538a8a7825 */ /* 0x000fe400078e00ff */
[C---:B------:R-:W-:Y:S01]  /*15da0*/  HMMA.16816.F32.BF16 R64, R172.reuse, R146, R64 ;  /* 0x00000092ac40723c */ /* 0x040fe20000041840 */
[----:B------:R-:W2:Y:S03]  /*15db0*/  LDSM.16.MT88.4 R144, [R205+0xb000] ;  /* 0x00b00000cd90783b */ /* 0x000ea60000004200 */
[----:B------:R-:W-:Y:S01]  /*15dc0*/  LOP3.LUT R153, R138, 0xff, RZ, 0xc0, !PT ;  /* 0x000000ff8a997812 */ /* 0x000fe200078ec0ff */
[C---:B------:R-:W-:Y:S01]  /*15dd0*/  FMUL.FTZ R104, R3.reuse, R104 ;  /* 0x0000006803687220 */ /* 0x040fe20000410000 */
[--C-:B------:R-:W-:Y:S01]  /*15de0*/  SHF.R.U32.HI R152, RZ, 0x18, R138.reuse ;  /* 0x00000018ff987819 */ /* 0x100fe2000001168a */
[----:B------:R-:W-:Y:S01]  /*15df0*/  FMUL.FTZ R105, R3, R105 ;  /* 0x0000006903697220 */ /* 0x000fe20000410000 */
[----:B------:R-:W-:Y:S01]  /*15e00*/  SHF.R.U32.HI R151, RZ, 0x10, R138 ;  /* 0x00000010ff977819 */ /* 0x000fe2000001168a */
[-C--:B-1----:R-:W-:Y:S03]  /*15e10*/  HMMA.16816.F32.BF16 R68, R172, R140.reuse, R68 ;  /* 0x0000008cac44723c */ /* 0x082fe60000041844 */
[C---:B------:R-:W-:Y:S01]  /*15e20*/  FMUL.FTZ R106, R0.reuse, R106 ;  /* 0x0000006a006a7220 */ /* 0x040fe20000410000 */
[----:B------:R-:W-:Y:S01]  /*15e30*/  LOP3.LUT R150, R139, UR18, R192, 0x96, !PT ;  /* 0x000000128b967c12 */ /* 0x000fe2000f8e96c0 */
[----:B------:R-:W-:Y:S01]  /*15e40*/  FMUL.FTZ R107, R0, R107 ;  /* 0x0000006b006b7220 */ /* 0x000fe20000410000 */
[----:B------:R-:W-:Y:S01]  /*15e50*/  LOP3.LUT R139, R138, 0xffff, RZ, 0xc0, !PT ;  /* 0x0000ffff8a8b7812 */ /* 0x000fe200078ec0ff */
[C---:B------:R-:W-:Y:S01]  /*15e60*/  FMUL.FTZ R108, R133.reuse, R108 ;  /* 0x0000006c856c7220 */ /* 0x040fe20000410000 */
[C---:B------:R-:W-:Y:S01]  /*15e70*/  HMMA.16816.F32.BF16 R72, R180.reuse, R140, R72 ;  /* 0x0000008cb448723c */ /* 0x040fe20000041848 */
[----:B------:R-:W-:Y:S03]  /*15e80*/  FMUL.FTZ R109, R133, R109 ;  /* 0x0000006d856d7220 */ /* 0x000fe60000410000 */
[C---:B------:R-:W-:Y:S01]  /*15e90*/  FMUL.FTZ R110, R132.reuse, R110 ;  /* 0x0000006e846e7220 */ /* 0x040fe20000410000 */
[----:B------:R-:W-:Y:S01]  /*15ea0*/  SHF.R.U32.HI R138, RZ, 0x8, R139 ;  /* 0x00000008ff8a7819 */ /* 0x000fe2000001168b */
[----:B------:R-:W-:Y:S01]  /*15eb0*/  FMUL.FTZ R111, R132, R111 ;  /* 0x0000006f846f7220 */ /* 0x000fe20000410000 */
[----:B------:R-:W-:Y:S01]  /*15ec0*/  SHF.R.U32.HI R139, RZ, 0x10, R150 ;  /* 0x00000010ff8b7819 */ /* 0x000fe20000011696 */
[-C--:B------:R-:W-:Y:S01]  /*15ed0*/  HMMA.16816.F32.BF16 R76, R180, R142.reuse, R76 ;  /* 0x0000008eb44c723c */ /* 0x080fe2000004184c */
[----:B------:R-:W-:Y:S03]  /*15ee0*/  PRMT R178, R153, 0x5410, R138 ;  /* 0x0000541099b27816 */ /* 0x000fe6000000008a */
[C---:B------:R-:W-:Y:S01]  /*15ef0*/  FMUL.FTZ R112, R133.reuse, R112 ;  /* 0x0000007085707220 */ /* 0x040fe20000410000 */
[----:B------:R-:W-:Y:S01]  /*15f00*/  LOP3.LUT R138, R150, 0xffff, RZ, 0xc0, !PT ;  /* 0x0000ffff968a7812 */ /* 0x000fe200078ec0ff */
[----:B------:R-:W-:Y:S01]  /*15f10*/  FMUL.FTZ R113, R133, R113 ;  /* 0x0000007185717220 */ /* 0x000fe20000410000 */
[--C-:B------:R-:W-:Y:S01]  /*15f20*/  HSET2.LE.AND R178, R178, R235.reuse, PT ;  /* 0x000000ebb2b27233 */ /* 0x100fe20003803000 */
[C---:B------:R-:W-:Y:S01]  /*15f30*/  HMMA.16816.F32.BF16 R80, R172.reuse, R142, R80 ;  /* 0x0000008eac50723c */ /* 0x040fe20000041850 */
[----:B------:R-:W1:Y:S03]  /*15f40*/  LDSM.16.MT88.4 R140, [R207+0xb000] ;  /* 0x00b00000cf8c783b */ /* 0x000e660000004200 */
[C---:B------:R-:W-:Y:S01]  /*15f50*/  FMUL.FTZ R114, R132.reuse, R114 ;  /* 0x0000007284727220 */ /* 0x040fe20000410000 */
[----:B------:R-:W-:Y:S01]  /*15f60*/  SHF.R.U32.HI R138, RZ, 0x8, R138 ;  /* 0x00000008ff8a7819 */ /* 0x000fe2000001168a */
[----:B------:R-:W-:Y:S02]  /*15f70*/  FMUL.FTZ R115, R132, R115 ;  /* 0x0000007384737220 */ /* 0x000fe40000410000 */
[-C--:B--2---:R-:W-:Y:S01]  /*15f80*/  HMMA.16816.F32.BF16 R84, R172, R144.reuse, R84 ;  /* 0x00000090ac54723c */ /* 0x084fe20000041854 */
[--C-:B------:R-:W-:Y:S03]  /*15f90*/  FFMA.FTZ R25, R25, c[0x0][0x23c], -R185.reuse ;  /* 0x00008f0019197a23 */ /* 0x100fe600000108b9 */
[--C-:B------:R-:W-:Y:S01]  /*15fa0*/  FFMA.FTZ R26, R26, c[0x0][0x23c], -R186.reuse ;  /* 0x00008f001a1a7a23 */ /* 0x100fe200000108ba */
[----:B------:R2:W-:Y:S01]  /*15fb0*/  MUFU.EX2 R191, R25 ;  /* 0x0000001900bf7308 */ /* 0x0005e20000000800 */
[----:B------:R-:W-:Y:S02]  /*15fc0*/  FFMA.FTZ R27, R27, c[0x0][0x23c], -R186 ;  /* 0x00008f001b1b7a23 */ /* 0x000fe400000108ba */
[C---:B------:R-:W-:Y:S01]  /*15fd0*/  HMMA.16816.F32.BF16 R88, R180.reuse, R144, R88 ;  /* 0x00000090b458723c */ /* 0x040fe20000041858 */
[C---:B------:R-:W-:Y:S03]  /*15fe0*/  FMUL.FTZ R120, R133.reuse, R120 ;  /* 0x0000007885787220 */ /* 0x040fe60000410000 */
[----:B------:R-:W-:Y:S02]  /*15ff0*/  FMUL.FTZ R121, R133, R121 ;  /* 0x0000007985797220 */ /* 0x000fe40000410000 */
[C---:B------:R-:W-:Y:S01]  /*16000*/  FMUL.FTZ R122, R132.reuse, R122 ;  /* 0x0000007a847a7220 */ /* 0x040fe20000410000 */
[----:B------:R3:W-:Y:S01]  /*16010*/  MUFU.EX2 R189, R26 ;  /* 0x0000001a00bd7308 */ /* 0x0007e20000000800 */
[-C--:B------:R-:W-:Y:S01]  /*16020*/  HMMA.16816.F32.BF16 R92, R180, R146.reuse, R92 ;  /* 0x00000092b45c723c */ /* 0x080fe2000004185c */
[----:B------:R-:W-:Y:S03]  /*16030*/  FMUL.FTZ R123, R132, R123 ;  /* 0x0000007b847b7220 */ /* 0x000fe60000410000 */
[----:B------:R-:W-:Y:S02]  /*16040*/  FFMA.FTZ R24, R24, c[0x0][0x23c], -R185 ;  /* 0x00008f0018187a23 */ /* 0x000fe400000108b9 */
[C---:B------:R-:W-:Y:S02]  /*16050*/  FMUL.FTZ R116, R3.reuse, R116 ;  /* 0x0000007403747220 */ /* 0x040fe40000410000 */
[C---:B------:R-:W-:Y:S01]  /*16060*/  HMMA.16816.F32.BF16 R96, R172.reuse, R146, R96 ;  /* 0x00000092ac60723c */ /* 0x040fe20000041860 */
[----:B------:R-:W4:Y:S01]  /*16070*/  LDSM.16.MT88.4 R144, [R210+0xb000] ;  /* 0x00b00000d290783b */ /* 0x000f220000004200 */
[----:B------:R5:W-:Y:S02]  /*16080*/  MUFU.EX2 R187, R27 ;  /* 0x0000001b00bb7308 */ /* 0x000be40000000800 */
[----:B------:R-:W-:Y:S02]  /*16090*/  FMUL.FTZ R117, R3, R117 ;  /* 0x0000007503757220 */ /* 0x000fe40000410000 */
[----:B--2---:R-:W-:Y:S02]  /*160a0*/  FMUL.FTZ R25, R133, R165 ;  /* 0x000000a585197220 */ /* 0x004fe40000410000 */
[----:B------:R-:W-:Y:S01]  /*160b0*/  FMUL.FTZ R118, R0, R118 ;  /* 0x0000007600767220 */ /* 0x000fe20000410000 */
[-C--:B-1----:R-:W-:Y:S03]  /*160c0*/  HMMA.16816.F32.BF16 R100, R172, R140.reuse, R100 ;  /* 0x0000008cac64723c */ /* 0x082fe60000041864 */
[--C-:B------:R-:W-:Y:S01]  /*160d0*/  FFMA.FTZ R20, R20, c[0x0][0x23c], -R137.reuse ;  /* 0x00008f0014147a23 */ /* 0x100fe20000010889 */
[----:B------:R1:W-:Y:S01]  /*160e0*/  MUFU.EX2 R190, R24 ;  /* 0x0000001800be7308 */ /* 0x0003e20000000800 */
[----:B------:R-:W-:Y:S02]  /*160f0*/  FFMA.FTZ R22, R22, c[0x0][0x23c], -R184 ;  /* 0x00008f0016167a23 */ /* 0x000fe400000108b8 */
[----:B---3--:R-:W-:Y:S01]  /*16100*/  FMUL.FTZ R26, R132, R166 ;  /* 0x000000a6841a7220 */ /* 0x008fe20000410000 */
[C---:B------:R-:W-:Y:S01]  /*16110*/  HMMA.16816.F32.BF16 R32, R180.reuse, R140, R32 ;  /* 0x0000008cb420723c */ /* 0x040fe20000041820 */
[----:B------:R-:W-:Y:S03]  /*16120*/  FMUL.FTZ R119, R0, R119 ;  /* 0x0000007700777220 */ /* 0x000fe60000410000 */
[--C-:B------:R-:W-:Y:S02]  /*16130*/  FFMA.FTZ R30, R30, c[0x0][0x23c], -R186.reuse ;  /* 0x00008f001e1e7a23 */ /* 0x100fe400000108ba */
[----:B------:R2:W-:Y:S01]  /*16140*/  MUFU.EX2 R196, R20 ;  /* 0x0000001400c47308 */ /* 0x0005e20000000800 */
[----:B------:R-:W-:Y:S01]  /*16150*/  IMAD.WIDE.U32 R148, R148, -0x2daee0ad, RZ ;  /* 0xd2511f5394947825 */ /* 0x000fe200078e00ff */
[-C--:B------:R-:W-:Y:S04]  /*16160*/  HMMA.16816.F32.BF16 R104, R180, R142.reuse, R104 ;  /* 0x0000008eb468723c */ /* 0x080fe80000041868 */
[C---:B-----5:R-:W-:Y:S02]  /*16170*/  FMUL.FTZ R27, R132.reuse, R167 ;  /* 0x000000a7841b7220 */ /* 0x060fe40000410000 */
[----:B------:R-:W-:Y:S02]  /*16180*/  FFMA.FTZ R186, R31, c[0x0][0x23c], -R186 ;  /* 0x00008f001fba7a23 */ /* 0x000fe400000108ba */
[C---:B------:R-:W-:Y:S01]  /*16190*/  HMMA.16816.F32.BF16 R108, R172.reuse, R142, R108 ;  /* 0x0000008eac6c723c */ /* 0x040fe2000004186c */
[----:B------:R3:W-:Y:S01]  /*161a0*/  MUFU.EX2 R192, R22 ;  /* 0x0000001600c07308 */ /* 0x0007e20000000800 */
[----:B------:R-:W5:Y:S02]  /*161b0*/  LDSM.16.MT88.4 R140, [R209+0xb000] ;  /* 0x00b00000d18c783b */ /* 0x000f640000004200 */
[----:B-1----:R-:W-:Y:S01]  /*161c0*/  LOP3.LUT R24, R151, 0xff, RZ, 0xc0, !PT ;  /* 0x000000ff97187812 */ /* 0x002fe200078ec0ff */
[----:B------:R-:W-:Y:S02]  /*161d0*/  FMUL.FTZ R31, R132, R171 ;  /* 0x000000ab841f7220 */ /* 0x000fe40000410000 */
[----:B------:R-:W-:Y:S01]  /*161e0*/  FMUL.FTZ R128, R3, R128 ;  /* 0x0000008003807220 */ /* 0x000fe20000410000 */
[-C--:B----4-:R-:W-:Y:S01]  /*161f0*/  HMMA.16816.F32.BF16 R112, R172, R144.reuse, R112 ;  /* 0x00000090ac70723c */ /* 0x090fe20000041870 */
[----:B------:R-:W-:Y:S02]  /*16200*/  FFMA.FTZ R137, R21, c[0x0][0x23c], -R137 ;  /* 0x00008f0015897a23 */ /* 0x000fe40000010889 */
[----:B------:R-:W-:Y:S01]  /*16210*/  MUFU.EX2 R186, R186 ;  /* 0x000000ba00ba7308 */ /* 0x000fe20000000800 */
[----:B------:R-:W-:Y:S01]  /*16220*/  FFMA.FTZ R184, R23, c[0x0][0x23c], -R184 ;  /* 0x00008f0017b87a23 */ /* 0x000fe200000108b8 */
[----:B------:R-:W-:Y:S01]  /*16230*/  PRMT R151, R24, 0x5410, R152 ;  /* 0x0000541018977816 */ /* 0x000fe20000000098 */
[C---:B--2---:R-:W-:Y:S01]  /*16240*/  FMUL.FTZ R20, R3.reuse, R160 ;  /* 0x000000a003147220 */ /* 0x044fe20000410000 */
[----:B------:R-:W1:Y:S01]  /*16250*/  LDSM.16.MT88.4 R152, [R205+0xa800] ;  /* 0x00a80000cd98783b */ /* 0x000e620000004200 */
[----:B------:R-:W-:Y:S04]  /*16260*/  FMUL.FTZ R21, R3, R161 ;  /* 0x000000a103157220 */ /* 0x000fe80000410000 */
[----:B------:R-:W-:Y:S01]  /*16270*/  FMUL.FTZ R23, R0, R163 ;  /* 0x000000a300177220 */ /* 0x000fe20000410000 */
[----:B------:R2:W4:Y:S01]  /*16280*/  MUFU.EX2 R195, R137 ;  /* 0x0000008900c37308 */ /* 0x0005220000000800 */
[--C-:B------:R-:W-:Y:S02]  /*16290*/  FFMA.FTZ R28, R28, c[0x0][0x23c], -R185.reuse ;  /* 0x00008f001c1c7a23 */ /* 0x100fe400000108b9 */
[----:B------:R-:W-:Y:S02]  /*162a0*/  FMUL.FTZ R24, R133, R164 ;  /* 0x000000a485187220 */ /* 0x000fe40000410000 */
[C---:B---3--:R-:W-:Y:S01]  /*162b0*/  FMUL.FTZ R22, R0.reuse, R162 ;  /* 0x000000a200167220 */ /* 0x048fe20000410000 */
[----:B------:R-:W-:Y:S01]  /*162c0*/  LDSM.16.MT88.4 R164, [R210+0xb800] ;  /* 0x00b80000d2a4783b */ /* 0x000fe20000004200 */
[C---:B------:R-:W-:Y:S02]  /*162d0*/  FMUL.FTZ R129, R3.reuse, R129 ;  /* 0x0000008103817220 */ /* 0x040fe40000410000 */
[C---:B------:R-:W-:Y:S01]  /*162e0*/  FMUL.FTZ R130, R0.reuse, R130 ;  /* 0x0000008200827220 */ /* 0x040fe20000410000 */
[----:B------:R3:W-:Y:S01]  /*162f0*/  MUFU.EX2 R188, R28 ;  /* 0x0000001c00bc7308 */ /* 0x0007e20000000800 */
[C---:B------:R-:W-:Y:S01]  /*16300*/  FMUL.FTZ R131, R0.reuse, R131 ;  /* 0x0000008300837220 */ /* 0x040fe20000410000 */
[C---:B------:R-:W-:Y:S01]  /*16310*/  HMMA.16816.F32.BF16 R20, R180.reuse, R144, R20 ;  /* 0x00000090b414723c */ /* 0x040fe20000041814 */
[C---:B------:R-:W-:Y:S02]  /*16320*/  FMUL.FTZ R124, R3.reuse, R124 ;  /* 0x0000007c037c7220 */ /* 0x040fe40000410000 */
[----:B------:R-:W-:Y:S02]  /*16330*/  FMUL.FTZ R125, R3, R125 ;  /* 0x0000007d037d7220 */ /* 0x000fe40000410000 */
[----:B------:R-:W-:Y:S02]  /*16340*/  FMUL.FTZ R126, R0, R126 ;  /* 0x0000007e007e7220 */ /* 0x000fe40000410000 */
[----:B------:R-:W-:Y:S01]  /*16350*/  LOP3.LUT R144, R148, 0xffff, RZ, 0xc0, !PT ;  /* 0x0000ffff94907812 */ /* 0x000fe200078ec0ff */
[-C--:B------:R-:W-:Y:S01]  /*16360*/  HMMA.16816.F32.BF16 R116, R180, R146.reuse, R116 ;  /* 0x00000092b474723c */ /* 0x080fe20000041874 */
[----:B------:R-:W-:Y:S01]  /*16370*/  SHF.R.U32.HI R145, RZ, 0x10, R148 ;  /* 0x00000010ff917819 */ /* 0x000fe20000011694 */
[----:B------:R-:W1:Y:S02]  /*16380*/  MUFU.EX2 R193, R184 ;  /* 0x000000b800c17308 */ /* 0x000e640000000800 */
[----:B--2---:R-:W-:Y:S01]  /*16390*/  LOP3.LUT R137, R149, UR18, R198, 0x96, !PT ;  /* 0x0000001295897c12 */ /* 0x004fe2000f8e96c6 */
[----:B------:R-:W-:Y:S01]  /*163a0*/  FMUL.FTZ R127, R0, R127 ;  /* 0x0000007f007f7220 */ /* 0x000fe20000410000 */
[----:B------:R-:W-:Y:S01]  /*163b0*/  LOP3.LUT R149, R148, 0xff, RZ, 0xc0, !PT ;  /* 0x000000ff94957812 */ /* 0x000fe200078ec0ff */
[----:B------:R-:W-:Y:S01]  /*163c0*/  FFMA.FTZ R185, R29, c[0x0][0x23c], -R185 ;  /* 0x00008f001db97a23 */ /* 0x000fe200000108b9 */
[C---:B------:R-:W-:Y:S01]  /*163d0*/  HMMA.16816.F32.BF16 R120, R172.reuse, R146, R120 ;  /* 0x00000092ac78723c */ /* 0x040fe20000041878 */
[----:B------:R-:W-:Y:S03]  /*163e0*/  SHF.R.U32.HI R148, RZ, 0x18, R148 ;  /* 0x00000018ff947819 */ /* 0x000fe60000011694 */
[----:B------:R2:W-:Y:S01]  /*163f0*/  MUFU.EX2 R184, R30 ;  /* 0x0000001e00b87308 */ /* 0x0005e20000000800 */
[----:B------:R-:W-:Y:S01]  /*16400*/  LOP3.LUT R145, R145, 0xff, RZ, 0xc0, !PT ;  /* 0x000000ff91917812 */ /* 0x000fe200078ec0ff */
[----:B------:R-:W-:Y:S01]  /*16410*/  FFMA.FTZ R3, R3, R251, R226 ;  /* 0x000000fb03037223 */ /* 0x000fe200000100e2 */
[----:B------:R-:W-:Y:S01]  /*16420*/  SHF.R.U32.HI R146, RZ, 0x8, R144 ;  /* 0x00000008ff927819 */ /* 0x000fe20000011690 */
[-C--:B-----5:R-:W-:Y:S01]  /*16430*/  HMMA.16816.F32.BF16 R24, R172, R140.reuse, R24 ;  /* 0x0000008cac18723c */ /* 0x0a0fe20000041818 */
[----:B------:R-:W-:Y:S03]  /*16440*/  LOP3.LUT R144, R150, 0xff, RZ, 0xc0, !PT ;  /* 0x000000ff96907812 */ /* 0x000fe600078ec0ff */
[----:B------:R-:W-:Y:S01]  /*16450*/  SHF.R.U32.HI R150, RZ, 0x18, R150 ;  /* 0x00000018ff967819 */ /* 0x000fe20000011696 */
[----:B------:R-:W-:Y:S01]  /*16460*/  FFMA.FTZ R0, R0, R250, R224 ;  /* 0x000000fa00007223 */ /* 0x000fe200000100e0 */
[----:B---3--:R-:W-:Y:S01]  /*16470*/  LOP3.LUT R28, R139, 0xff, RZ, 0xc0, !PT ;  /* 0x000000ff8b1c7812 */ /* 0x008fe200078ec0ff */
[----:B------:R-:W3:Y:S01]  /*16480*/  MUFU.EX2 R185, R185 ;  /* 0x000000b900b97308 */ /* 0x000ee20000000800 */
[C---:B------:R-:W-:Y:S01]  /*16490*/  HMMA.16816.F32.BF16 R124, R180.reuse, R140, R124 ;  /* 0x0000008cb47c723c */ /* 0x040fe2000004187c */
[--C-:B------:R-:W-:Y:S03]  /*164a0*/  SHF.R.U32.HI R29, RZ, 0x10, R137.reuse ;  /* 0x00000010ff1d7819 */ /* 0x100fe60000011689 */
[----:B------:R-:W-:Y:S01]  /*164b0*/  PRMT R150, R28, 0x5410, R150 ;  /* 0x000054101c967816 */ /* 0x000fe20000000096 */
[----:B------:R-:W-:Y:S01]  /*164c0*/  FADD.FTZ R0, R223, R0 ;  /* 0x00000000df007221 */ /* 0x000fe20000010000 */
[C---:B------:R-:W-:Y:S02]  /*164d0*/  LOP3.LUT R28, R137.reuse, 0xffff, RZ, 0xc0, !PT ;  /* 0x0000ffff891c7812 */ /* 0x040fe400078ec0ff */
[-C--:B------:R-:W-:Y:S01]  /*164e0*/  HMMA.16816.F32.BF16 R128, R180, R142.reuse, R128 ;  /* 0x0000008eb480723c */ /* 0x080fe20000041880 */
[----:B------:R-:W-:Y:S03]  /*164f0*/  PRMT R144, R144, 0x5410, R138 ;  /* 0x0000541090907816 */ /* 0x000fe6000000008a */
[----:B------:R-:W-:Y:S01]  /*16500*/  LOP3.LUT R139, R137, 0xff, RZ, 0xc0, !PT ;  /* 0x000000ff898b7812 */ /* 0x000fe200078ec0ff */
[C---:B--2---:R-:W-:Y:S01]  /*16510*/  FMUL.FTZ R30, R132.reuse, R170 ;  /* 0x000000aa841e7220 */ /* 0x044fe20000410000 */
[----:B------:R-:W-:Y:S01]  /*16520*/  SHF.R.U32.HI R138, RZ, 0x18, R137 ;  /* 0x00000018ff8a7819 */ /* 0x000fe20000011689 */
[----:B------:R-:W-:Y:S01]  /*16530*/  FFMA.FTZ R132, R132, R249, R228 ;  /* 0x000000f984847223 */ /* 0x000fe200000100e4 */
[----:B------:R-:W-:Y:S01]  /*16540*/  SHF.R.U32.HI R137, RZ, 0x8, R28 ;  /* 0x00000008ff897819 */ /* 0x000fe2000001161c */
[----:B------:R-:W-:Y:S03]  /*16550*/  FADD.FTZ R0, R220, R0 ;  /* 0x00000000dc007221 */ /* 0x000fe60000010000 */
[----:B------:R-:W-:Y:S01]  /*16560*/  LOP3.LUT R29, R29, 0xff, RZ, 0xc0, !PT ;  /* 0x000000ff1d1d7812 */ /* 0x000fe200078ec0ff */
[----:B------:R-:W-:Y:S01]  /*16570*/  FADD.FTZ R132, R227, R132 ;  /* 0x00000084e3847221 */ /* 0x000fe20000010000 */
[----:B------:R-:W-:Y:S01]  /*16580*/  F2FP.BF16.PACK_AB R28, R200, R201 ;  /* 0x000000c9c81c723e */ /* 0x000fe200000010ff */
[----:B------:R-:W-:Y:S01]  /*16590*/  FADD.FTZ R0, R202, R0 ;  /* 0x00000000ca007221 */ /* 0x000fe20000010000 */
[----:B------:R-:W-:Y:S01]  /*165a0*/  PRMT R141, R29, 0x5410, R138 ;  /* 0x000054101d8d7816 */ /* 0x000fe2000000008a */
[C---:B------:R-:W-:Y:S01]  /*165b0*/  FMUL.FTZ R29, R133.reuse, R169 ;  /* 0x000000a9851d7220 */ /* 0x040fe20000410000 */
[----:B------:R-:W-:Y:S01]  /*165c0*/  LOP3.LUT R178, R178, R28, RZ, 0xc0, !PT ;  /* 0x0000001cb2b27212 */ /* 0x000fe200078ec0ff */
[----:B------:R-:W-:Y:S01]  /*165d0*/  FMUL.FTZ R28, R133, R168 ;  /* 0x000000a8851c7220 */ /* 0x000fe20000410000 */
[--C-:B------:R-:W-:Y:S01]  /*165e0*/  HSET2.LE.AND R138, R144, R235.reuse, PT ;  /* 0x000000eb908a7233 */ /* 0x100fe20003803000 */
[----:B------:R-:W-:Y:S01]  /*165f0*/  PRMT R140, R139, 0x5410, R137 ;  /* 0x000054108b8c7816 */ /* 0x000fe20000000089 */
[--C-:B------:R-:W-:Y:S01]  /*16600*/  HSET2.LE.AND R137, R151, R235.reuse, PT ;  /* 0x000000eb97897233 */ /* 0x100fe20003803000 */
[----:B----4-:R-:W-:Y:S01]  /*16610*/  F2FP.BF16.PACK_AB R176, R195, R196 ;  /* 0x000000c4c3b0723e */ /* 0x010fe200000010ff */
[--C-:B------:R-:W-:Y:S01]  /*16620*/  HSET2.LE.AND R139, R150, R235.reuse, PT ;  /* 0x000000eb968b7233 */ /* 0x100fe20003803000 */
[----:B-1----:R-:W-:Y:S01]  /*16630*/  F2FP.BF16.PACK_AB R177, R193, R192 ;  /* 0x000000c0c1b1723e */ /* 0x002fe200000010ff */
[----:B------:R-:W-:Y:S01]  /*16640*/  HMMA.16816.F32.BF16 R28, R172, R142, R28 ;  /* 0x0000008eac1c723c */ /* 0x000fe2000004181c */
[----:B------:R-:W-:Y:S01]  /*16650*/  PRMT R146, R149, 0x5410, R146 ;  /* 0x0000541095927816 */ /* 0x000fe20000000092 */
[--C-:B------:R-:W-:Y:S01]  /*16660*/  HSET2.LE.AND R140, R140, R235.reuse, PT ;  /* 0x000000eb8c8c7233 */ /* 0x100fe20003803000 */
[----:B------:R-:W-:Y:S01]  /*16670*/  PRMT R145, R145, 0x5410, R148 ;  /* 0x0000541091917816 */ /* 0x000fe20000000094 */
[--C-:B------:R-:W-:Y:S01]  /*16680*/  HSET2.LE.AND R169, R141, R235.reuse, PT ;  /* 0x000000eb8da97233 */ /* 0x100fe20003803000 */
[----:B------:R-:W-:Y:S01]  /*16690*/  LOP3.LUT R179, R137, R179, RZ, 0xc0, !PT ;  /* 0x000000b389b37212 */ /* 0x000fe200078ec0ff */
[--C-:B------:R-:W-:Y:S01]  /*166a0*/  HSET2.LE.AND R170, R146, R235.reuse, PT ;  /* 0x000000eb92aa7233 */ /* 0x100fe20003803000 */
[----:B------:R-:W-:Y:S01]  /*166b0*/  LOP3.LUT R176, R138, R176, RZ, 0xc0, !PT ;  /* 0x000000b08ab07212 */ /* 0x000fe200078ec0ff */
[----:B------:R-:W-:Y:S01]  /*166c0*/  HSET2.LE.AND R171, R145, R235, PT ;  /* 0x000000eb91ab7233 */ /* 0x000fe20003803000 */
[----:B------:R-:W-:Y:S01]  /*166d0*/  LOP3.LUT R177, R139, R177, RZ, 0xc0, !PT ;  /* 0x000000b18bb17212 */ /* 0x000fe200078ec0ff */
[----:B------:R-:W-:Y:S02]  /*166e0*/  LDSM.16.MT88.4 R172, [R209+0xb800] ;  /* 0x00b80000d1ac783b */ /* 0x000fe40000004200 */
[----:B------:R-:W-:Y:S01]  /*166f0*/  F2FP.BF16.PACK_AB R168, R191, R190 ;  /* 0x000000bebfa8723e */ /* 0x000fe200000010ff */
[----:B------:R-:W-:Y:S01]  /*16700*/  FFMA.FTZ R133, R133, R248, R230 ;  /* 0x000000f885857223 */ /* 0x000fe200000100e6 */
[----:B------:R-:W-:Y:S02]  /*16710*/  F2FP.BF16.PACK_AB R137, R187, R189 ;  /* 0x000000bdbb89723e */ /* 0x000fe400000010ff */
[----:B---3--:R-:W-:Y:S02]  /*16720*/  F2FP.BF16.PACK_AB R138, R185, R188 ;  /* 0x000000bcb98a723e */ /* 0x008fe400000010ff */
[----:B------:R-:W-:Y:S02]  /*16730*/  F2FP.BF16.PACK_AB R139, R186, R184 ;  /* 0x000000b8ba8b723e */ /* 0x000fe400000010ff */
[----:B------:R-:W-:Y:S02]  /*16740*/  LOP3.LUT R168, R140, R168, RZ, 0xc0, !PT ;  /* 0x000000a88ca87212 */ /* 0x000fe400078ec0ff */
[-C--:B------:R-:W-:Y:S01]  /*16750*/  HMMA.16816.F32.BF16 R140, R176, R152.reuse, R4 ;  /* 0x00000098b08c723c */ /* 0x080fe20000041804 */
[----:B------:R-:W-:Y:S01]  /*16760*/  LOP3.LUT R169, R169, R137, RZ, 0xc0, !PT ;  /* 0x00000089a9a97212 */ /* 0x000fe200078ec0ff */
[----:B------:R-:W1:Y:S01]  /*16770*/  LDSM.16.MT88.4 R4, [R210+0xa800] ;  /* 0x00a80000d204783b */ /* 0x000e620000004200 */
[----:B------:R-:W-:Y:S02]  /*16780*/  LOP3.LUT R170, R170, R138, RZ, 0xc0, !PT ;  /* 0x0000008aaaaa7212 */ /* 0x000fe400078ec0ff */
        /* <DEDUP_REMOVED lines=9> */
[-C--:B------:R-:W-:Y:S08]  /*16820*/  HMMA.16816.F32.BF16 R36, R176, R156.reuse, R36 ;  /* 0x0000009cb024723c */ /* 0x080ff00000041824 */
[C---:B------:R-:W-:Y:S08]  /*16830*/  HMMA.16816.F32.BF16 R40, R168.reuse, R156, R40 ;  /* 0x0000009ca828723c */ /* 0x040ff00000041828 */
[-C--:B------:R-:W-:Y:S08]  /*16840*/  HMMA.16816.F32.BF16 R44, R168, R158.reuse, R44 ;  /* 0x0000009ea82c723c */ /* 0x080ff0000004182c */
[C---:B------:R-:W-:Y:S08]  /*16850*/  HMMA.16816.F32.BF16 R48, R176.reuse, R158, R48 ;  /* 0x0000009eb030723c */ /* 0x040ff00000041830 */
[-C--:B-1----:R-:W-:Y:S08]  /*16860*/  HMMA.16816.F32.BF16 R52, R176, R4.reuse, R52 ;  /* 0x00000004b034723c */ /* 0x082ff00000041834 */
[C---:B------:R-:W-:Y:S07]  /*16870*/  HMMA.16816.F32.BF16 R56, R168.reuse, R4, R56 ;  /* 0x00000004a838723c */ /* 0x040fee0000041838 */
[----:B------:R-:W-:Y:S01]  /*16880*/  FADD.FTZ R4, R229, R133 ;  /* 0x00000085e5047221 */ /* 0x000fe20000010000 */
[-C--:B------:R-:W-:Y:S01]  /*16890*/  HMMA.16816.F32.BF16 R60, R168, R6.reuse, R60 ;  /* 0x00000006a83c723c */ /* 0x080fe2000004183c */
[----:B------:R-:W-:Y:S03]  /*168a0*/  FADD.FTZ R5, R225, R3 ;  /* 0x00000003e1057221 */ /* 0x000fe60000010000 */
[----:B------:R-:W-:Y:S02]  /*168b0*/  FADD.FTZ R4, R234, R4 ;  /* 0x00000004ea047221 */ /* 0x000fe40000010000 */
[----:B------:R-:W-:Y:S02]  /*168c0*/  FADD.FTZ R3, R231, R132 ;  /* 0x00000084e7037221 */ /* 0x000fe40000010000 */
[C---:B------:R-:W-:Y:S01]  /*168d0*/  HMMA.16816.F32.BF16 R64, R176.reuse, R6, R64 ;  /* 0x00000006b040723c */ /* 0x040fe20000041840 */
[----:B------:R-:W-:Y:S03]  /*168e0*/  FADD.FTZ R5, R222, R5 ;  /* 0x00000005de057221 */ /* 0x000fe60000010000 */
[----:B------:R-:W-:Y:S03]  /*168f0*/  FADD.FTZ R4, R233, R4 ;  /* 0x00000004e9047221 */ /* 0x000fe60000010000 */
[----:B------:R-:W-:Y:S01]  /*16900*/  FADD.FTZ R7, R232, R3 ;  /* 0x00000003e8077221 */ /* 0x000fe20000010000 */
[-C--:B--2---:R-:W-:Y:S01]  /*16910*/  HMMA.16816.F32.BF16 R68, R176, R8.reuse, R68 ;  /* 0x00000008b044723c */ /* 0x084fe20000041844 */
        /* <DEDUP_REMOVED lines=17> */
[----:B------:R-:W-:Y:S02]  /*16a30*/  FADD.FTZ R248, R200, R6 ;  /* 0x00000006c8f87221 */ /* 0x000fe40000010000 */
[----:B------:R-:W-:Y:S02]  /*16a40*/  FADD.FTZ R249, R199, R5 ;  /* 0x00000005c7f97221 */ /* 0x000fe40000010000 */
[C---:B------:R-:W-:Y:S01]  /*16a50*/  HMMA.16816.F32.BF16 R88, R168.reuse, R12, R88 ;  /* 0x0000000ca858723c */ /* 0x040fe20000041858 */
[----:B------:R-:W-:Y:S03]  /*16a60*/  FADD.FTZ R251, R185, R3 ;  /* 0x00000003b9fb7221 */ /* 0x000fe60000010000 */
[----:B------:R-:W-:Y:S01]  /*16a70*/  FADD.FTZ R250, R186, R0 ;  /* 0x00000000bafa7221 */ /* 0x000fe20000010000 */
[----:B------:R-:W-:Y:S02]  /*16a80*/  MOV R3, R135 ;  /* 0x0000008700037202 */ /* 0x000fe40000000f00 */
        /* <DEDUP_REMOVED lines=16> */
.L_x_1023:
[----:B------:R-:W1:Y:S01]  /*16b90*/  SHFL.BFLY PT, R3, R248, 0x2, 0x1f ;  /* 0x0c401f00f8037f89 */ /* 0x000e6200000e0000 */
[----:B------:R-:W2:Y:S01]  /*16ba0*/  S2UR UR6, SR_CTAID.Y ;  /* 0x00000000000679c3 */ /* 0x000ea20000002600 */
[----:B------:R-:W-:Y:S01]  /*16bb0*/  UISETP.NE.AND UP0, UPT, UR26, -0x1, UPT ;  /* 0xffffffff1a00788c */ /* 0x000fe2000bf05270 */
[----:B------:R-:W-:Y:S01]  /*16bc0*/  BSSY B0, `(.L_x_1027) ;  /* 0x00001b6000007945 */ /* 0x000fe20003800000 */
[----:B------:R-:W3:Y:S01]  /*16bd0*/  SHFL.BFLY PT, R0, R249, 0x2, 0x1f ;  /* 0x0c401f00f9007f89 */ /* 0x000ee200000e0000 */
[----:B------:R-:W-:-:S02]  /*16be0*/  ULDC.64 UR4, c[0x0][0x1e8] ;  /* 0x00007a0000047ab9 */ /* 0x000fc40000000a00 */
[----:B------:R-:W-:Y:S01]  /*16bf0*/  ULDC.U8 UR9, c[0x0][0x328] ;  /* 0x0000ca0000097ab9 */ /* 0x000fe20000000000 */
[----:B------:R-:W-:Y:S01]  /*16c00*/  SHFL.BFLY PT, R4, R251, 0x2, 0x1f ;  /* 0x0c401f00fb047f89 */ /* 0x000fe200000e0000 */
[----:B------:R-:W-:Y:S01]  /*16c10*/  UISETP.NE.AND UP3, UPT, UR9, URZ, UPT ;  /* 0x0000003f0900728c */ /* 0x000fe2000bf65270 */
[----:B------:R-:W4:Y:S01]  /*16c20*/  S2UR UR10, SR_CTAID.Z ;  /* 0x00000000000a79c3 */ /* 0x000f220000002700 */
[----:B------:R-:W-:Y:S01]  /*16c30*/  ULDC UR8, c[0x0][0x214] ;  /* 0x0000850000087ab9 */ /* 0x000fe20000000800 */
[----:B------:R-:W-:Y:S01]  /*16c40*/  SHFL.BFLY PT, R6, R250, 0x2, 0x1f ;  /* 0x0c401f00fa067f89 */ /* 0x000fe200000e0000 */
[----:B------:R-:W-:-:S03]  /*16c50*/  @UP0 UIMAD.WIDE.U32 UR12, UR26, UR4, URZ ;  /* 0x000000041a0c02a5 */ /* 0x000fc6000f8e003f */
[----:B------:R-:W5:Y:S01]  /*16c60*/  S2R R172, SR_TID.X ;  /* 0x0000000000ac7919 */ /* 0x000f620000002100 */
[----:B------:R-:W-:-:S03]  /*16c70*/  @UP0 UIMAD UR7, UR26, UR5, UR13 ;  /* 0x000000051a0702a4 */ /* 0x000fc6000f8e020d */
[----:B------:R-:W-:Y:S01]  /*16c80*/  ULDC.64 UR4, c[0x0][0x1e0] ;  /* 0x0000780000047ab9 */ /* 0x000fe20000000a00 */
[----:B-1----:R-:W-:Y:S01]  /*16c90*/  FADD.FTZ R3, R3, R248 ;  /* 0x000000f803037221 */ /* 0x002fe20000010000 */
[----:B--2---:R-:W-:Y:S02]  /*16ca0*/  @!UP0 USHF.R.S32.HI UR11, URZ, 0x1f, UR6 ;  /* 0x0000001f3f0b8899 */ /* 0x004fe40008011406 */
[----:B------:R-:W-:Y:S01]  /*16cb0*/  @!UP0 UIMAD.WIDE.U32 UR20, UR6, UR4, URZ ;  /* 0x00000004061482a5 */ /* 0x000fe2000f8e003f */
[----:B---3--:R-:W-:Y:S01]  /*16cc0*/  FADD.FTZ R0, R0, R249 ;  /* 0x000000f900007221 */ /* 0x008fe20000010000 */
[----:B------:R-:W1:Y:S01]  /*16cd0*/  SHFL.BFLY PT, R7, R3, 0x1, 0x1f ;  /* 0x0c201f0003077f89 */ /* 0x000e6200000e0000 */
[----:B------:R-:W-:-:S03]  /*16ce0*/  @!UP0 UIMAD UR11, UR11, UR4, URZ ;  /* 0x000000040b0b82a4 */ /* 0x000fc6000f8e023f */
[----:B------:R-:W2:Y:S01]  /*16cf0*/  SHFL.BFLY PT, R5, R0, 0x1, 0x1f ;  /* 0x0c201f0000057f89 */ /* 0x000ea200000e0000 */
[----:B------:R-:W-:Y:S02]  /*16d00*/  ULDC.U8 UR4, c[0x0][0x329] ;  /* 0x0000ca4000047ab9 */ /* 0x000fe40000000000 */
[----:B------:R-:W-:Y:S02]  /*16d10*/  UISETP.NE.AND UP2, UPT, UR4, URZ, UPT ;  /* 0x0000003f0400728c */ /* 0x000fe4000bf45270 */
[----:B------:R-:W-:Y:S01]  /*16d20*/  UISETP.EQ.AND UP3, UPT, UR4, URZ, UP3 ;  /* 0x0000003f0400728c */ /* 0x000fe20009f62270 */
[----:B-----5:R-:W-:Y:S01]  /*16d30*/  SHF.R.S32.HI R173, RZ, 0x1f, R172 ;  /* 0x0000001fffad7819 */ /* 0x020fe200000114ac */
[----:B------:R-:W-:Y:S02]  /*16d40*/  @!UP0 UIMAD UR11, UR6, UR5, UR11 ;  /* 0x00000005060b82a4 */ /* 0x000fe4000f8e020b */
[----:B------:R-:W-:Y:S01]  /*16d50*/  ULDC UR4, c[0x0][0x1c0] ;  /* 0x0000700000047ab9 */ /* 0x000fe20000000800 */
[----:B------:R-:W-:Y:S01]  /*16d60*/  LEA.HI R139, R173, R172, RZ, 0x2 ;  /* 0x000000acad8b7211 */ /* 0x000fe200078f10ff */
[----:B------:R-:W-:-:S03]  /*16d70*/  ULDC UR5, c[0x0][0x234] ;  /* 0x00008d0000057ab9 */ /* 0x000fc60000000800 */
[----:B------:R-:W-:Y:S01]  /*16d80*/  @!UP2 UISETP.NE.AND UP1, UPT, UR9, URZ, UPT ;  /* 0x0000003f0900a28c */ /* 0x000fe2000bf25270 */
[----:B------:R-:W-:Y:S01]  /*16d90*/  SHF.R.S32.HI R26, RZ, 0x2, R139 ;  /* 0x00000002ff1a7819 */ /* 0x000fe2000001148b */
[----:B------:R-:W3:Y:S01]  /*16da0*/  S2UR UR9, SR_CTAID.X ;  /* 0x00000000000979c3 */ /* 0x000ee20000002500 */
[----:B------:R-:W-:Y:S02]  /*16db0*/  @UP2 ULDC UR14, c[0x0][0x210] ;  /* 0x00008400000e2ab9 */ /* 0x000fe40000000800 */
[----:B------:R-:W-:Y:S01]  /*16dc0*/  @UP2 UIMAD UR14, UR14, UR8, URZ ;  /* 0x000000080e0e22a4 */ /* 0x000fe2000f8e023f */
[----:B-1----:R-:W-:Y:S01]  /*16dd0*/  FADD.FTZ R133, R3, R7 ;  /* 0x0000000703857221 */ /* 0x002fe20000010000 */
[----:B------:R-:W-:Y:S01]  /*16de0*/  @!UP2 USEL UR14, UR8, UR5, !UP1 ;  /* 0x00000005080ea287 */ /* 0x000fe2000c800000 */
[----:B------:R-:W-:Y:S01]  /*16df0*/  FADD.FTZ R3, R4, R251 ;  /* 0x000000fb04037221 */ /* 0x000fe20000010000 */
[----:B------:R-:W-:Y:S01]  /*16e00*/  MOV R4, 0x3f800000 ;  /* 0x3f80000000047802 */ /* 0x000fe20000000f00 */
[----:B--2---:R-:W-:Y:S01]  /*16e10*/  FADD.FTZ R132, R0, R5 ;  /* 0x0000000500847221 */ /* 0x004fe20000010000 */
[----:B------:R-:W-:Y:S01]  /*16e20*/  FSETP.NE.FTZ.AND P6, PT, R133, RZ, PT ;  /* 0x000000ff8500720b */ /* 0x000fe20003fd5000 */
[----:B------:R-:W-:Y:S01]  /*16e30*/  FADD.FTZ R5, R6, R250 ;  /* 0x000000fa06057221 */ /* 0x000fe20000010000 */
[----:B------:R-:W1:Y:S01]  /*16e40*/  SHFL.BFLY PT, R7, R3, 0x1, 0x1f ;  /* 0x0c201f0003077f89 */ /* 0x000e6200000e0000 */
[----:B------:R-:W-:Y:S01]  /*16e50*/  MOV R0, 0x3f800000 ;  /* 0x3f80000000007802 */ /* 0x000fe20000000f00 */
[----:B------:R-:W-:Y:S01]  /*16e60*/  @UP2 UMOV UR13, 0x1 ;  /* 0x00000001000d2882 */ /* 0x000fe20000000000 */
[----:B------:R-:W-:Y:S01]  /*16e70*/  SHF.R.S32.HI R6, RZ, 0x1f, R139 ;  /* 0x0000001fff067819 */ /* 0x000fe2000001148b */
[----:B------:R-:W2:Y:S01]  /*16e80*/  SHFL.BFLY PT, R8, R5, 0x1, 0x1f ;  /* 0x0c201f0005087f89 */ /* 0x000ea200000e0000 */
[----:B------:R-:W-:Y:S01]  /*16e90*/  FSETP.NE.FTZ.AND P5, PT, R132, RZ, PT ;  /* 0x000000ff8400720b */ /* 0x000fe20003fb5000 */
[----:B------:R-:W-:Y:S01]  /*16ea0*/  @!UP2 UIMAD UR13, UR14, UR4, URZ ;  /* 0x000000040e0da2a4 */ /* 0x000fe2000f8e023f */
[----:B------:R-:W-:Y:S01]  /*16eb0*/  LEA.HI R6, R6, R26, RZ, 0x3 ;  /* 0x0000001a06067211 */ /* 0x000fe200078f18ff */
[----:B------:R-:W-:-:S02]  /*16ec0*/  @UP3 UIMAD UR16, UR6, UR8, URZ ;  /* 0x00000008061032a4 */ /* 0x000fc4000f8e023f */
[----:B------:R-:W-:Y:S01]  /*16ed0*/  @UP2 ULDC UR15, c[0x0][0x210] ;  /* 0x00008400000f2ab9 */ /* 0x000fe20000000800 */
[----:B------:R-:W5:Y:S01]  /*16ee0*/  @P6 MUFU.RCP R0, R133 ;  /* 0x0000008500006308 */ /* 0x000f620000001000 */
[----:B------:R-:W-:Y:S01]  /*16ef0*/  LOP3.LUT R6, R6, 0xfffffff8, RZ, 0xc0, !PT ;  /* 0xfffffff806067812 */ /* 0x000fe200078ec0ff */
[----:B------:R-:W-:Y:S02]  /*16f00*/  UIMAD UR4, UR6, UR13, URZ ;  /* 0x0000000d060472a4 */ /* 0x000fe4000f8e023f */
[----:B------:R-:W-:Y:S01]  /*16f10*/  @!UP2 UMOV UR15, 0x1 ;  /* 0x00000001000fa882 */ /* 0x000fe20000000000 */
[----:B------:R-:W-:Y:S01]  /*16f20*/  IADD3 R26, R26, -R6, RZ ;  /* 0x800000061a1a7210 */ /* 0x000fe20007ffe0ff */
[----:B------:R-:W-:Y:S02]  /*16f30*/  @UP3 USEL UR16, UR16, UR26, !UP0 ;  /* 0x0000001a10103287 */ /* 0x000fe4000c000000 */
[----:B------:R-:W-:Y:S01]  /*16f40*/  @P5 MUFU.RCP R4, R132 ;  /* 0x0000008400045308 */ /* 0x000fe20000001000 */
[----:B---3--:R-:W-:-:S02]  /*16f50*/  UIMAD UR9, UR9, UR15, URZ ;  /* 0x0000000f090972a4 */ /* 0x008fc4000f8e023f */
[----:B------:R-:W-:Y:S01]  /*16f60*/  USEL UR4, UR4, URZ, !UP3 ;  /* 0x0000003f04047287 */ /* 0x000fe2000d800000 */
[----:B-1----:R-:W-:Y:S01]  /*16f70*/  FADD.FTZ R138, R3, R7 ;  /* 0x00000007038a7221 */ /* 0x002fe20000010000 */
[----:B------:R-:W-:Y:S01]  /*16f80*/  MOV R3, 0x3f800000 ;  /* 0x3f80000000037802 */ /* 0x000fe20000000f00 */
[----:B------:R-:W-:Y:S01]  /*16f90*/  USHF.L.U32 UR9, UR9, 0x7, URZ ;  /* 0x0000000709097899 */ /* 0x000fe2000800063f */
[----:B-----5:R-:W-:Y:S01]  /*16fa0*/  FMUL.FTZ R0, R0, c[0x0][0x2dc] ;  /* 0x0000b70000007a20 */ /* 0x020fe20000410000 */
[----:B----4-:R-:W-:Y:S01]  /*16fb0*/  UIMAD UR14, UR10, UR14, UR4 ;  /* 0x0000000e0a0e72a4 */ /* 0x010fe2000f8e0204 */
[----:B------:R-:W-:Y:S01]  /*16fc0*/  FSETP.NE.FTZ.AND P4, PT, R138, RZ, PT ;  /* 0x000000ff8a00720b */ /* 0x000fe20003f95000 */
[----:B--2---:R-:W-:Y:S01]  /*16fd0*/  FADD.FTZ R137, R5, R8 ;  /* 0x0000000805897221 */ /* 0x004fe20000010000 */
[----:B------:R-:W-:Y:S01]  /*16fe0*/  @!UP3 UMOV UR22, URZ ;  /* 0x0000003f0016bc82 */ /* 0x000fe20008000000 */
[C---:B------:R-:W-:Y:S01]  /*16ff0*/  FMUL.FTZ R140, R0.reuse, R140 ;  /* 0x0000008c008c7220 */ /* 0x040fe20000410000 */
[----:B------:R-:W-:Y:S01]  /*17000*/  @UP3 UMOV UR22, UR16 ;  /* 0x0000001000163c82 */ /* 0x000fe20008000000 */
[C---:B------:R-:W-:Y:S01]  /*17010*/  FMUL.FTZ R6, R0.reuse, R141 ;  /* 0x0000008d00067220 */ /* 0x040fe20000410000 */
[----:B------:R-:W-:Y:S01]  /*17020*/  FSETP.NE.FTZ.AND P3, PT, R137, RZ, PT ;  /* 0x000000ff8900720b */ /* 0x000fe20003f75000 */
[C---:B------:R-:W-:Y:S01]  /*17030*/  FMUL.FTZ R152, R0.reuse, R152 ;  /* 0x0000009800987220 */ /* 0x040fe20000410000 */
[----:B------:R-:W-:Y:S01]  /*17040*/  @!UP3 UMOV UR23, URZ ;  /* 0x0000003f0017bc82 */ /* 0x000fe20008000000 */
[----:B------:R-:W-:Y:S01]  /*17050*/  FMUL.FTZ R153, R0, R153 ;  /* 0x0000009900997220 */ /* 0x000fe20000410000 */
[----:B------:R-:W-:Y:S01]  /*17060*/  R2P PR, R26, 0x6 ;  /* 0x000000061a007804 */ /* 0x000fe20000000000 */
[----:B------:R-:W-:Y:S01]  /*17070*/  FMUL.FTZ R36, R0, R36 ;  /* 0x0000002400247220 */ /* 0x000fe20000410000 */
[----:B------:R-:W-:Y:S01]  /*17080*/  F2FP.BF16.PACK_AB R6, R6, R140 ;  /* 0x0000008c0606723e */ /* 0x000fe200000010ff */
[C---:B------:R-:W-:Y:S01]  /*17090*/  FMUL.FTZ R11, R0.reuse, R37 ;  /* 0x00000025000b7220 */ /* 0x040fe20000410000 */
[----:B------:R-:W1:Y:S01]  /*170a0*/  @P4 MUFU.RCP R3, R138 ;  /* 0x0000008a00034308 */ /* 0x000e620000001000 */
[C---:B------:R-:W-:Y:S01]  /*170b0*/  FMUL.FTZ R48, R0.reuse, R48 ;  /* 0x0000003000307220 */ /* 0x040fe20000410000 */
[----:B------:R-:W-:Y:S01]  /*170c0*/  USHF.R.S32.HI UR4, URZ, 0x1f, UR9 ;  /* 0x0000001f3f047899 */ /* 0x000fe20008011409 */
[C---:B------:R-:W-:Y:S01]  /*170d0*/  FMUL.FTZ R14, R0.reuse, R49 ;  /* 0x00000031000e7220 */ /* 0x040fe20000410000 */
[----:B------:R-:W-:Y:S01]  /*170e0*/  F2FP.BF16.PACK_AB R11, R11, R36 ;  /* 0x000000240b0b723e */ /* 0x000fe200000010ff */
[C---:B------:R-:W-:Y:S01]  /*170f0*/  FMUL.FTZ R52, R0.reuse, R52 ;  /* 0x0000003400347220 */ /* 0x040fe20000410000 */
[----:B------:R-:W-:Y:S01]  /*17100*/  @UP3 USHF.R.S32.HI UR23, URZ, 0x1f, UR16 ;  /* 0x0000001f3f173899 */ /* 0x000fe20008011410 */
[----:B------:R-:W-:Y:S01]  /*17110*/  FMUL.FTZ R21, R0, R53 ;  /* 0x0000003500157220 */ /* 0x000fe20000410000 */
[----:B------:R-:W-:Y:S01]  /*17120*/  F2FP.BF16.PACK_AB R14, R14, R48 ;  /* 0x000000300e0e723e */ /* 0x000fe200000010ff */
[C---:B------:R-:W-:Y:S01]  /*17130*/  FMUL.FTZ R64, R0.reuse, R64 ;  /* 0x0000004000407220 */ /* 0x040fe20000410000 */
[----:B------:R-:W-:Y:S01]  /*17140*/  USHF.R.S32.HI UR5, URZ, 0x1f, UR14 ;  /* 0x0000001f3f057899 */ /* 0x000fe2000801140e */
[C---:B------:R-:W-:Y:S01]  /*17150*/  FMUL.FTZ R28, R0.reuse, R65 ;  /* 0x00000041001c7220 */ /* 0x040fe20000410000 */
[----:B------:R-:W-:Y:S01]  /*17160*/  F2FP.BF16.PACK_AB R21, R21, R52 ;  /* 0x000000341515723e */ /* 0x000fe200000010ff */
[C---:B------:R-:W-:Y:S01]  /*17170*/  FMUL.FTZ R32, R0.reuse, R68 ;  /* 0x0000004400207220 */ /* 0x040fe20000410000 */
[----:B------:R-:W-:Y:S01]  /*17180*/  UIADD3 UR9, UP2, UP1, UR9, UR22, UR14 ;  /* 0x0000001609097290 */ /* 0x000fe2000f95e00e */
[C---:B------:R-:W-:Y:S01]  /*17190*/  FMUL.FTZ R69, R0.reuse, R69 ;  /* 0x0000004500457220 */ /* 0x040fe20000410000 */
[----:B------:R-:W-:Y:S01]  /*171a0*/  @!UP0 UIADD3 UR7, UR21, UR11, URZ ;  /* 0x0000000b15078290 */ /* 0x000fe2000fffe03f */
[C---:B------:R-:W-:Y:S01]  /*171b0*/  FMUL.FTZ R80, R0.reuse, R80 ;  /* 0x0000005000507220 */ /* 0x040fe20000410000 */
[----:B------:R-:W-:Y:S01]  /*171c0*/  UIADD3.X UR4, UR4, UR23, UR5, UP2, UP1 ;  /* 0x0000001704047290 */ /* 0x000fe200097e2405 */
[C---:B------:R-:W-:Y:S01]  /*171d0*/  FMUL.FTZ R81, R0.reuse, R81 ;  /* 0x0000005100517220 */ /* 0x040fe20000410000 */
[----:B------:R-:W-:Y:S01]  /*171e0*/  @!UP0 UMOV UR12, UR20 ;  /* 0x00000014000c8c82 */ /* 0x000fe20008000000 */
[----:B------:R-:W-:-:S02]  /*171f0*/  FMUL.FTZ R84, R0, R84 ;  /* 0x0000005400547220 */ /* 0x000fc40000410000 */
        /* <DEDUP_REMOVED lines=19> */
[----:B-1----:R-:W-:Y:S02]  /*17330*/  FMUL.FTZ R3, R3, c[0x0][0x2dc] ;  /* 0x0000b70003037a20 */ /* 0x002fe40000410000 */
[----:B------:R-:W-:Y:S02]  /*17340*/  FMUL.FTZ R4, R4, c[0x0][0x2dc] ;  /* 0x0000b70004047a20 */ /* 0x000fe40000410000 */
[C---:B------:R-:W-:Y:S01]  /*17350*/  FMUL.FTZ R56, R3.reuse, R56 ;  /* 0x0000003803387220 */ /* 0x040fe20000410000 */
[----:B------:R-:W1:Y:S01]  /*17360*/  @P3 MUFU.RCP R0, R137 ;  /* 0x0000008900003308 */ /* 0x000e620000001000 */
[----:B------:R-:W-:-:S02]  /*17370*/  FMUL.FTZ R19, R3, R57 ;  /* 0x0000003903137220 */ /* 0x000fc40000410000 */
[C---:B------:R-:W-:Y:S02]  /*17380*/  FMUL.FTZ R13, R4.reuse, R38 ;  /* 0x00000026040d7220 */ /* 0x040fe40000410000 */
[C---:B------:R-:W-:Y:S01]  /*17390*/  FMUL.FTZ R10, R4.reuse, R39 ;  /* 0x00000027040a7220 */ /* 0x040fe20000410000 */
[----:B------:R-:W-:Y:S01]  /*173a0*/  F2FP.BF16.PACK_AB R19, R19, R56 ;  /* 0x000000381313723e */ /* 0x000fe200000010ff */
[C---:B------:R-:W-:Y:S01]  /*173b0*/  FMUL.FTZ R17, R4.reuse, R50 ;  /* 0x0000003204117220 */ /* 0x040fe20000410000 */
[----:B------:R-:W-:Y:S01]  /*173c0*/  F2FP.BF16.PACK_AB R56, R85, R84 ;  /* 0x000000545538723e */ /* 0x000fe200000010ff */
[C---:B------:R-:W-:Y:S01]  /*173d0*/  FMUL.FTZ R51, R4.reuse, R51 ;  /* 0x0000003304337220 */ /* 0x040fe20000410000 */
[----:B------:R-:W-:Y:S01]  /*173e0*/  LEA.HI R84, R173, R172, RZ, 0x5 ;  /* 0x000000acad547211 */ /* 0x000fe200078f28ff */
[----:B------:R-:W-:Y:S01]  /*173f0*/  FMUL.FTZ R27, R4, R66 ;  /* 0x00000042041b7220 */ /* 0x000fe20000410000 */
[----:B------:R-:W-:Y:S01]  /*17400*/  F2FP.BF16.PACK_AB R10, R10, R13 ;  /* 0x0000000d0a0a723e */ /* 0x000fe200000010ff */
[C---:B------:R-:W-:Y:S01]  /*17410*/  FMUL.FTZ R18, R4.reuse, R54 ;  /* 0x0000003604127220 */ /* 0x040fe20000410000 */
[----:B------:R-:W-:Y:S01]  /*17420*/  F2FP.BF16.PACK_AB R13, R51, R17 ;  /* 0x00000011330d723e */ /* 0x000fe200000010ff */
[----:B------:R-:W-:-:S02]  /*17430*/  FMUL.FTZ R24, R4, R67 ;  /* 0x0000004304187220 */ /* 0x000fc40000410000 */
[----:B-1----:R-:W-:Y:S02]  /*17440*/  FMUL.FTZ R0, R0, c[0x0][0x2dc] ;  /* 0x0000b70000007a20 */ /* 0x002fe40000410000 */
[C---:B------:R-:W-:Y:S01]  /*17450*/  FMUL.FTZ R15, R3.reuse, R41 ;  /* 0x00000029030f7220 */ /* 0x040fe20000410000 */
[----:B------:R-:W-:Y:S01]  /*17460*/  F2FP.BF16.PACK_AB R17, R24, R27 ;  /* 0x0000001b1811723e */ /* 0x000fe200000010ff */
[C---:B------:R-:W-:Y:S01]  /*17470*/  FMUL.FTZ R23, R3.reuse, R45 ;  /* 0x0000002d03177220 */ /* 0x040fe20000410000 */
[----:B------:R-:W-:Y:S01]  /*17480*/  SHF.R.S32.HI R24, RZ, 0x5, R84 ;  /* 0x00000005ff187819 */ /* 0x000fe20000011454 */
[C---:B------:R-:W-:Y:S02]  /*17490*/  FMUL.FTZ R66, R3.reuse, R61 ;  /* 0x0000003d03427220 */ /* 0x040fe40000410000 */
[C---:B------:R-:W-:Y:S02]  /*174a0*/  FMUL.FTZ R144, R3.reuse, R144 ;  /* 0x0000009003907220 */ /* 0x040fe40000410000 */
[----:B------:R-:W-:-:S02]  /*174b0*/  FMUL.FTZ R67, R3, R145 ;  /* 0x0000009103437220 */ /* 0x000fc40000410000 */
        /* <DEDUP_REMOVED lines=18> */
[----:B------:R-:W-:-:S02]  /*175e0*/  FMUL.FTZ R54, R3, R89 ;  /* 0x0000005903367220 */ /* 0x000fc40000410000 */
[C---:B------:R-:W-:Y:S02]  /*175f0*/  FMUL.FTZ R92, R3.reuse, R92 ;  /* 0x0000005c035c7220 */ /* 0x040fe40000410000 */
[C---:B------:R-:W-:Y:S01]  /*17600*/  FMUL.FTZ R50, R3.reuse, R93 ;  /* 0x0000005d03327220 */ /* 0x040fe20000410000 */
[----:B------:R-:W-:Y:S01]  /*17610*/  F2FP.BF16.PACK_AB R54, R54, R88 ;  /* 0x000000583636723e */ /* 0x000fe200000010ff */
[C---:B------:R-:W-:Y:S02]  /*17620*/  FMUL.FTZ R156, R3.reuse, R156 ;  /* 0x0000009c039c7220 */ /* 0x040fe40000410000 */
[C---:B------:R-:W-:Y:S01]  /*17630*/  FMUL.FTZ R157, R3.reuse, R157 ;  /* 0x0000009d039d7220 */ /* 0x040fe20000410000 */
[----:B------:R-:W-:Y:S01]  /*17640*/  F2FP.BF16.PACK_AB R50, R50, R92 ;  /* 0x0000005c3232723e */ /* 0x000fe200000010ff */
[C---:B------:R-:W-:Y:S02]  /*17650*/  FMUL.FTZ R104, R3.reuse, R104 ;  /* 0x0000006803687220 */ /* 0x040fe40000410000 */
[----:B------:R-:W-:-:S02]  /*17660*/  FMUL.FTZ R105, R3, R105 ;  /* 0x0000006903697220 */ /* 0x000fc40000410000 */
[C---:B------:R-:W-:Y:S02]  /*17670*/  FMUL.FTZ R160, R3.reuse, R160 ;  /* 0x000000a003a07220 */ /* 0x040fe40000410000 */
[C---:B------:R-:W-:Y:S02]  /*17680*/  FMUL.FTZ R38, R3.reuse, R161 ;  /* 0x000000a103267220 */ /* 0x040fe40000410000 */
        /* <DEDUP_REMOVED lines=8> */
[----:B------:R-:W-:Y:S01]  /*17710*/  SHF.L.U32 R3, R26, 0x6, RZ ;  /* 0x000000061a037819 */ /* 0x000fe200000006ff */
[----:B------:R-:W-:Y:S01]  /*17720*/  FMUL.FTZ R146, R0, R146 ;  /* 0x0000009200927220 */ /* 0x000fe20000410000 */
[----:B------:R-:W-:Y:S01]  /*17730*/  LOP3.LUT R26, R26, 0x1, RZ, 0xc0, !PT ;  /* 0x000000011a1a7812 */ /* 0x000fe200078ec0ff */
[C---:B------:R-:W-:Y:S01]  /*17740*/  FMUL.FTZ R8, R0.reuse, R147 ;  /* 0x0000009300087220 */ /* 0x040fe20000410000 */
[----:B------:R-:W-:Y:S01]  /*17750*/  LOP3.LUT R3, R3, 0x1c0, RZ, 0xc0, !PT ;  /* 0x000001c003037812 */ /* 0x000fe200078ec0ff */
[----:B------:R-:W-:Y:S01]  /*17760*/  FMUL.FTZ R150, R0, R150 ;  /* 0x0000009600967220 */ /* 0x000fe20000410000 */
[----:B------:R-:W-:Y:S01]  /*17770*/  ISETP.NE.U32.AND P0, PT, R26, 0x1, PT ;  /* 0x000000011a00780c */ /* 0x000fe20003f05070 */
        /* <DEDUP_REMOVED lines=50> */
[----:B------:R-:W-:Y:S01]  /*17aa0*/  LOP3.LUT R0, R139, 0x3ffffffc, RZ, 0xc0, !PT ;  /* 0x3ffffffc8b007812 */ /* 0x000fe200078ec0ff */
[C---:B------:R-:W-:Y:S01]  /*17ab0*/  FMUL.FTZ R142, R4.reuse, R142 ;  /* 0x0000008e048e7220 */ /* 0x040fe20000410000 */
[----:B------:R-:W-:Y:S01]  /*17ac0*/  F2FP.BF16.PACK_AB R29, R29, R126 ;  /* 0x0000007e1d1d723e */ /* 0x000fe200000010ff */
[----:B------:R-:W-:Y:S01]  /*17ad0*/  FMUL.FTZ R5, R4, R143 ;  /* 0x0000008f04057220 */ /* 0x000fe20000410000 */
[----:B------:R-:W-:Y:S01]  /*17ae0*/  IADD3 R0, -R0, R172, RZ ;  /* 0x000000ac00007210 */ /* 0x000fe20007ffe1ff */
[----:B------:R-:W-:Y:S01]  /*17af0*/  FMUL.FTZ R20, R4, R55 ;  /* 0x0000003704147220 */ /* 0x000fe20000410000 */
[----:B------:R-:W-:Y:S01]  /*17b00*/  F2FP.BF16.PACK_AB R68, R68, R130 ;  /* 0x000000824444723e */ /* 0x000fe200000010ff */
[----:B------:R-:W-:Y:S01]  /*17b10*/  FMUL.FTZ R154, R4, R154 ;  /* 0x0000009a049a7220 */ /* 0x000fe20000410000 */
[----:B------:R-:W-:Y:S01]  /*17b20*/  LEA R0, R24, R0, 0x9 ;  /* 0x0000000018007211 */ /* 0x000fe200078e48ff */
[C---:B------:R-:W-:Y:S01]  /*17b30*/  FMUL.FTZ R7, R4.reuse, R155 ;  /* 0x0000009b04077220 */ /* 0x040fe20000410000 */
[----:B------:R-:W-:Y:S01]  /*17b40*/  F2FP.BF16.PACK_AB R5, R5, R142 ;  /* 0x0000008e0505723e */ /* 0x000fe200000010ff */
[----:B------:R-:W-:Y:S01]  /*17b50*/  FMUL.FTZ R70, R4, R70 ;  /* 0x0000004604467220 */ /* 0x000fe20000410000 */
[----:B------:R-:W-:Y:S01]  /*17b60*/  LEA R0, R0, R3, 0x1 ;  /* 0x0000000300007211 */ /* 0x000fe200078e08ff */
[----:B------:R-:W-:Y:S01]  /*17b70*/  FMUL.FTZ R71, R4, R71 ;  /* 0x0000004704477220 */ /* 0x000fe20000410000 */
[----:B------:R-:W-:Y:S01]  /*17b80*/  F2FP.BF16.PACK_AB R20, R20, R18 ;  /* 0x000000121414723e */ /* 0x000fe200000010ff */
[----:B------:R-:W-:Y:S01]  /*17b90*/  FMUL.FTZ R82, R4, R82 ;  /* 0x0000005204527220 */ /* 0x000fe20000410000 */
[----:B------:R-:W-:Y:S01]  /*17ba0*/  SHF.L.U32 R0, R0, 0x1, RZ ;  /* 0x0000000100007819 */ /* 0x000fe200000006ff */
[----:B------:R-:W-:Y:S01]  /*17bb0*/  FMUL.FTZ R83, R4, R83 ;  /* 0x0000005304537220 */ /* 0x000fe20000410000 */
[----:B------:R-:W-:Y:S01]  /*17bc0*/  F2FP.BF16.PACK_AB R18, R28, R64 ;  /* 0x000000401c12723e */ /* 0x000fe200000010ff */
[----:B------:R-:W-:Y:S01]  /*17bd0*/  FMUL.FTZ R86, R4, R86 ;  /* 0x0000005604567220 */ /* 0x000fe20000410000 */
[----:B------:R-:W-:Y:S01]  /*17be0*/  IADD3 R3, R0, -0x10, RZ ;  /* 0xfffffff000037810 */ /* 0x000fe20007ffe0ff */
[----:B------:R-:W-:Y:S01]  /*17bf0*/  FMUL.FTZ R55, R4, R87 ;  /* 0x0000005704377220 */ /* 0x000fe20000410000 */
[----:B------:R-:W-:Y:S01]  /*17c00*/  @P0 IADD3 R3, R0, 0x10, RZ ;  /* 0x0000001000030810 */ /* 0x000fe20007ffe0ff */
[C---:B------:R-:W-:Y:S01]  /*17c10*/  FMUL.FTZ R98, R4.reuse, R98 ;  /* 0x0000006204627220 */ /* 0x040fe20000410000 */
[----:B------:R-:W-:Y:S01]  /*17c20*/  F2FP.BF16.PACK_AB R64, R69, R32 ;  /* 0x000000204540723e */ /* 0x000fe200000010ff */
[C---:B------:R-:W-:Y:S01]  /*17c30*/  FMUL.FTZ R99, R4.reuse, R99 ;  /* 0x0000006304637220 */ /* 0x040fe20000410000 */
[----:B------:R-:W-:Y:S01]  /*17c40*/  MOV R69, 0x20 ;  /* 0x0000002000457802 */ /* 0x000fe20000000f00 */
[C---:B------:R-:W-:Y:S01]  /*17c50*/  FMUL.FTZ R102, R4.reuse, R102 ;  /* 0x0000006604667220 */ /* 0x040fe20000410000 */
[----:B------:R1:W-:Y:S01]  /*17c60*/  STS [R0], R6 ;  /* 0x0000000600007388 */ /* 0x0003e20000000800 */
        /* <DEDUP_REMOVED lines=23> */
[----:B-1----:R-:W-:Y:S01]  /*17de0*/  MOV R6, 0x40 ;  /* 0x0000004000067802 */ /* 0x002fe20000000f00 */
[----:B------:R1:W-:Y:S01]  /*17df0*/  STS [R3], R4 ;  /* 0x0000000403007388 */ /* 0x0003e20000000800 */
[----:B------:R-:W-:Y:S02]  /*17e00*/  F2FP.BF16.PACK_AB R32, R165, R164 ;  /* 0x000000a4a520723e */ /* 0x000fe400000010ff */
[----:B------:R-:W-:Y:S01]  /*17e10*/  SEL R6, R6, 0xffffffc0, !P2 ;  /* 0xffffffc006067807 */ /* 0x000fe20005000000 */
[----:B------:R-:W-:Y:S01]  /*17e20*/  STS [R0+0x2000], R67 ;  /* 0x0020004300007388 */ /* 0x000fe20000000800 */
[----:B------:R-:W-:Y:S02]  /*17e30*/  F2FP.BF16.PACK_AB R31, R31, R166 ;  /* 0x000000a61f1f723e */ /* 0x000fe400000010ff */
[----:B------:R-:W-:Y:S01]  /*17e40*/  F2FP.BF16.PACK_AB R28, R169, R168 ;  /* 0x000000a8a91c723e */ /* 0x000fe200000010ff */
[----:B------:R2:W-:Y:S01]  /*17e50*/  STS [R0+0x2400], R8 ;  /* 0x0024000800007388 */ /* 0x0005e20000000800 */
[----:B------:R-:W-:-:S03]  /*17e60*/  F2FP.BF16.PACK_AB R27, R171, R170 ;  /* 0x000000aaab1b723e */ /* 0x000fc600000010ff */
[----:B------:R3:W-:Y:S04]  /*17e70*/  STS [R3+0x2000], R9 ;  /* 0x0020000903007388 */ /* 0x0007e80000000800 */
[----:B------:R4:W-:Y:S01]  /*17e80*/  STS [R3+0x2400], R12 ;  /* 0x0024000c03007388 */ /* 0x0009e20000000800 */
[----:B-1----:R-:W-:-:S04]  /*17e90*/  SEL R4, R69, 0xffffffe0, !P1 ;  /* 0xffffffe045047807 */ /* 0x002fc80004800000 */
[----:B------:R-:W-:Y:S02]  /*17ea0*/  IADD3 R5, R0, R4, RZ ;  /* 0x0000000400057210 */ /* 0x000fe40007ffe0ff */
[-C--:B------:R-:W-:Y:S02]  /*17eb0*/  IADD3 R4, R4, R3.reuse, RZ ;  /* 0x0000000304047210 */ /* 0x080fe40007ffe0ff */
[-C--:B--2---:R-:W-:Y:S01]  /*17ec0*/  IADD3 R8, R0, R6.reuse, RZ ;  /* 0x0000000600087210 */ /* 0x084fe20007ffe0ff */
[----:B------:R-:W-:Y:S01]  /*17ed0*/  STS [R5], R11 ;  /* 0x0000000b05007388 */ /* 0x000fe20000000800 */
[-C--:B------:R-:W-:Y:S02]  /*17ee0*/  IADD3 R7, R5, R6.reuse, RZ ;  /* 0x0000000605077210 */ /* 0x080fe40007ffe0ff */
[----:B---3--:R-:W-:Y:S01]  /*17ef0*/  IADD3 R9, R6, R3, RZ ;  /* 0x0000000306097210 */ /* 0x008fe20007ffe0ff */
[----:B------:R-:W-:Y:S01]  /*17f00*/  STS [R5+0x400], R10 ;  /* 0x0004000a05007388 */ /* 0x000fe20000000800 */
[----:B------:R-:W-:-:S02]  /*17f10*/  IADD3 R6, R4, R6, RZ ;  /* 0x0000000604067210 */ /* 0x000fc40007ffe0ff */
[----:B----4-:R-:W-:Y:S01]  /*17f20*/  MOV R12, 0x7f800000 ;  /* 0x7f800000000c7802 */ /* 0x010fe20000000f00 */
[----:B------:R1:W-:Y:S04]  /*17f30*/  STS [R4], R14 ;  /* 0x0000000e04007388 */ /* 0x0003e80000000800 */
[----:B------:R2:W-:Y:S04]  /*17f40*/  STS [R4+0x400], R13 ;  /* 0x0004000d04007388 */ /* 0x0005e80000000800 */
[----:B------:R-:W-:Y:S04]  /*17f50*/  STS [R5+0x2000], R15 ;  /* 0x0020000f05007388 */ /* 0x000fe80000000800 */
[----:B------:R-:W-:Y:S04]  /*17f60*/  STS [R5+0x2400], R16 ;  /* 0x0024001005007388 */ /* 0x000fe80000000800 */
[----:B------:R-:W-:Y:S04]  /*17f70*/  STS [R4+0x2000], R23 ;  /* 0x0020001704007388 */ /* 0x000fe80000000800 */
[----:B------:R-:W-:Y:S04]  /*17f80*/  STS [R4+0x2400], R22 ;  /* 0x0024001604007388 */ /* 0x000fe80000000800 */
[----:B------:R-:W-:Y:S01]  /*17f90*/  STS [R8], R21 ;  /* 0x0000001508007388 */ /* 0x000fe20000000800 */
[----:B-1----:R-:W-:-:S03]  /*17fa0*/  MOV R14, 0x7f800000 ;  /* 0x7f800000000e7802 */ /* 0x002fc60000000f00 */
        /* <DEDUP_REMOVED lines=119> */
.L_x_1028:
[----:B--234-:R-:W-:Y:S05]  /*18720*/  BSYNC B0 ;  /* 0x0000000000007941 */ /* 0x01cfea0003800000 */
.L_x_1027:
        /* <DEDUP_REMOVED lines=30> */
.L_x_1030:
[----:B-1----:R-:W-:Y:S05]  /*18910*/  BSYNC B0 ;  /* 0x0000000000007941 */ /* 0x002fea0003800000 */
.L_x_1029:
        /* <DEDUP_REMOVED lines=18> */
.L_x_1032:
[----:B------:R-:W-:Y:S05]  /*18a40*/  BSYNC B0 ;  /* 0x0000000000007941 */ /* 0x000fea0003800000 */
.L_x_1031:
        /* <DEDUP_REMOVED lines=18> */
.L_x_1034:
[----:B------:R-:W-:Y:S05]  /*18b70*/  BSYNC B0 ;  /* 0x0000000000007941 */ /* 0x000fea0003800000 */
.L_x_1033:
        /* <DEDUP_REMOVED lines=18> */
.L_x_1036:
[----:B------:R-:W-:Y:S05]  /*18ca0*/  BSYNC B0 ;  /* 0x0000000000007941 */ /* 0x000fea0003800000 */
.L_x_1035:
        /* <DEDUP_REMOVED lines=18> */
.L_x_1038:
[----:B------:R-:W-:Y:S05]  /*18dd0*/  BSYNC B0 ;  /* 0x0000000000007941 */ /* 0x000fea0003800000 */
.L_x_1037:
        /* <DEDUP_REMOVED lines=18> */
.L_x_1040:
[----:B------:R-:W-:Y:S05]  /*18f00*/  BSYNC B0 ;  /* 0x0000000000007941 */ /* 0x000fea0003800000 */
.L_x_1039:
        /* <DEDUP_REMOVED lines=18> */
.L_x_1042:
[----:B------:R-:W-:Y:S05]  /*19030*/  BSYNC B0 ;  /* 0x0000000000007941 */ /* 0x000fea0003800000 */
.L_x_1041:
        /* <DEDUP_REMOVED lines=19> */
.L_x_979:
        /* <DEDUP_REMOVED lines=8> */
[----:B------:R-:W-:Y:S01]  /*191f0*/  ULDC.64 UR6, c[0x0][0x1e8] ;  /* 0x00007a0000067ab9 */ /* 0x000fe20000000a00 */
[----:B------:R-:W-:Y:S01]  /*19200*/  SHF.R.S32.HI R8, RZ, 0x3, R8 ;  /* 0x00000003ff087819 */ /* 0x000fe20000011408 */
[----:B------:R-:W-:Y:S01]  /*19210*/  USHF.R.S32.HI UR15, URZ, 0x1f, UR14 ;  /* 0x0000001f3f0f7899 */ /* 0x000fe2000801140e */
[----:B------:R-:W-:Y:S01]  /*19220*/  IMAD.IADD R15, R22, 0x1, -R0 ;  /* 0x00000001160f7824 */ /* 0x000fe200078e0a00 */
[----:B------:R-:W-:Y:S01]  /*19230*/  @!UP4 USHF.R.S32.HI UR18, URZ, 0x1f, UR13 ;  /* 0x0000001f3f12c899 */ /* 0x000fe2000801140d */
[----:B------:R-:W-:Y:S01]  /*19240*/  SHF.R.S32.HI R9, RZ, 0x1f, R8 ;  /* 0x0000001fff097819 */ /* 0x000fe20000011408 */
[----:B------:R-:W-:Y:S01]  /*19250*/  @UP4 UIMAD.WIDE.U32 UR8, UR26, UR6, URZ ;  /* 0x000000061a0842a5 */ /* 0x000fe2000f8e003f */
[----:B------:R-:W-:Y:S01]  /*19260*/  IMAD.SHL.U32 R14, R15, 0x8, RZ ;  /* 0x000000080f0e7824 */ /* 0x000fe200078e00ff */
[----:B------:R-:W-:Y:S01]  /*19270*/  @!UP4 UIMAD UR18, UR18, UR4, URZ ;  /* 0x000000041212c2a4 */ /* 0x000fe2000f8e023f */
[----:B------:R-:W-:Y:S01]  /*19280*/  BSSY B0, `(.L_x_1043) ;  /* 0x000003a000007945 */ /* 0x000fe20003800000 */
[----:B------:R-:W-:-:S02]  /*19290*/  ULDC.U8 UR17, c[0x0][0x328] ;  /* 0x0000ca0000117ab9 */ /* 0x000fc40000000000 */
[----:B------:R-:W-:Y:S01]  /*192a0*/  @!UP4 UIMAD.WIDE.U32 UR20, UR13, UR4, URZ ;  /* 0x000000040d14c2a5 */ /* 0x000fe2000f8e003f */
[----:B------:R-:W-:Y:S01]  /*192b0*/  IADD3 R23, R14, 0x40, RZ ;  /* 0x000000400e177810 */ /* 0x000fe20007ffe0ff */
[----:B------:R-:W-:Y:S02]  /*192c0*/  @!UP4 UIMAD UR18, UR13, UR5, UR18 ;  /* 0x000000050d12c2a4 */ /* 0x000fe4000f8e0212 */
[----:B------:R-:W-:Y:S02]  /*192d0*/  UISETP.NE.AND UP2, UPT, UR17, URZ, UPT ;  /* 0x0000003f1100728c */ /* 0x000fe4000bf45270 */
[----:B------:R-:W-:Y:S02]  /*192e0*/  ULDC.64 UR4, c[0x0][0x1f0] ;  /* 0x00007c0000047ab9 */ /* 0x000fe40000000a00 */
[----:B------:R-:W-:Y:S02]  /*192f0*/  UIMAD UR4, UR15, UR4, URZ ;  /* 0x000000040f0472a4 */ /* 0x000fe4000f8e023f */
[----:B------:R-:W-:Y:S01]  /*19300*/  @!UP3 UISETP.NE.AND UP1, UPT, UR17, URZ, UPT ;  /* 0x0000003f1100b28c */ /* 0x000fe2000bf25270 */
[----:B--2---:R-:W-:Y:S01]  /*19310*/  IMAD.WIDE R6, R6, 0x80, R8 ;  /* 0x0000008006067825 */ /* 0x004fe200078e0208 */
[----:B------:R-:W-:-:S02]  /*19320*/  @UP4 UMOV UR15, UR8 ;  /* 0x00000008000f4c82 */ /* 0x000fc40008000000 */
[----:B------:R-:W-:Y:S02]  /*19330*/  @UP4 UIMAD UR7, UR26, UR7, UR9 ;  /* 0x000000071a0742a4 */ /* 0x000fe4000f8e0209 */
[----:B------:R-:W-:Y:S02]  /*19340*/  ULDC UR12, c[0x0][0x214] ;  /* 0x00008500000c7ab9 */ /* 0x000fe40000000800 */
[----:B------:R-:W-:Y:S02]  /*19350*/  @UP3 ULDC UR8, c[0x0][0x210] ;  /* 0x0000840000083ab9 */ /* 0x000fe40000000800 */
[----:B------:R-:W-:Y:S02]  /*19360*/  UISETP.EQ.AND UP2, UPT, UR16, URZ, UP2 ;  /* 0x0000003f1000728c */ /* 0x000fe40009742270 */
[----:B------:R-:W-:Y:S02]  /*19370*/  ULDC UR9, c[0x0][0x234] ;  /* 0x00008d0000097ab9 */ /* 0x000fe40000000800 */
[----:B------:R-:W-:-:S02]  /*19380*/  @UP3 UIMAD UR8, UR8, UR12, URZ ;  /* 0x0000000c080832a4 */ /* 0x000fc4000f8e023f */
[----:B------:R-:W-:Y:S02]  /*19390*/  @!UP3 USEL UR8, UR12, UR9, !UP1 ;  /* 0x000000090c08b287 */ /* 0x000fe4000c800000 */
[----:B------:R-:W-:Y:S02]  /*193a0*/  UISETP.NE.OR UP0, UPT, UR26, -0x1, !UP2 ;  /* 0xffffffff1a00788c */ /* 0x000fe4000d705670 */
[----:B------:R-:W-:Y:S02]  /*193b0*/  ULDC UR6, c[0x0][0x1c0] ;  /* 0x0000700000067ab9 */ /* 0x000fe40000000800 */
[----:B------:R-:W-:Y:S02]  /*193c0*/  @UP3 UMOV UR19, 0x1 ;  /* 0x0000000100133882 */ /* 0x000fe40000000000 */
[----:B------:R-:W-:Y:S02]  /*193d0*/  @!UP3 UIMAD UR19, UR8, UR6, URZ ;  /* 0x000000060813b2a4 */ /* 0x000fe4000f8e023f */
[----:B------:R-:W-:-:S02]  /*193e0*/  @!UP4 UMOV UR15, UR20 ;  /* 0x00000014000fcc82 */ /* 0x000fc40008000000 */
[----:B------:R-:W-:Y:S01]  /*193f0*/  @!UP4 UIADD3 UR7, UR21, UR18, URZ ;  /* 0x000000121507c290 */ /* 0x000fe2000fffe03f */
[C---:B------:R-:W-:Y:S01]  /*19400*/  IADD3 R2, P0, R14.reuse, UR15, RZ ;  /* 0x0000000f0e027c10 */ /* 0x040fe2000ff1e0ff */
[----:B------:R-:W-:Y:S02]  /*19410*/  UIADD3 UR11, -UR10, UR11, URZ ;  /* 0x0000000b0a0b7290 */ /* 0x000fe4000fffe13f */
[----:B------:R-:W-:Y:S02]  /*19420*/  UIMAD UR19, UR13, UR19, URZ ;  /* 0x000000130d1372a4 */ /* 0x000fe4000f8e023f */
[----:B------:R-:W-:Y:S01]  /*19430*/  @!UP0 UIMAD UR26, UR13, UR12, URZ ;  /* 0x0000000c0d1a82a4 */ /* 0x000fe2000f8e023f */
[----:B------:R-:W-:Y:S01]  /*19440*/  LEA.HI.X.SX32 R3, R14, UR7, 0x1, P0 ;  /* 0x000000070e037c11 */ /* 0x000fe200080f0eff */
[----:B------:R-:W-:Y:S01]  /*19450*/  USEL UR19, UR19, URZ, !UP2 ;  /* 0x0000003f13137287 */ /* 0x000fe2000d000000 */
[----:B------:R-:W-:Y:S01]  /*19460*/  ISETP.GE.AND P0, PT, R8, UR11, PT ;  /* 0x0000000b08007c0c */ /* 0x000fe2000bf06270 */
[----:B------:R-:W-:-:S02]  /*19470*/  @UP3 ULDC UR22, c[0x0][0x210] ;  /* 0x0000840000163ab9 */ /* 0x000fc40000000800 */
[----:B------:R-:W-:Y:S01]  /*19480*/  @!UP3 UMOV UR22, 0x1 ;  /* 0x000000010016b882 */ /* 0x000fe20000000000 */
[----:B-1----:R-:W-:Y:S01]  /*19490*/  IMAD.WIDE.U32 R12, R12, c[0x0][0x1f0], R2 ;  /* 0x00007c000c0c7a25 */ /* 0x002fe200078e0002 */
[----:B------:R-:W-:Y:S02]  /*194a0*/  UIMAD UR8, UR14, UR8, UR19 ;  /* 0x000000080e0872a4 */ /* 0x000fe4000f8e0213 */
[----:B------:R-:W-:Y:S02]  /*194b0*/  UIMAD UR10, UR10, UR22, URZ ;  /* 0x000000160a0a72a4 */ /* 0x000fe4000f8e023f */
        /* <DEDUP_REMOVED lines=22> */
.L_x_1044:
[----:B------:R-:W-:Y:S05]  /*19620*/  BSYNC B0 ;  /* 0x0000000000007941 */ /* 0x000fea0003800000 */
.L_x_1043:
        /* <DEDUP_REMOVED lines=18> */
.L_x_1046:
[----:B------:R-:W-:Y:S05]  /*19750*/  BSYNC B0 ;  /* 0x0000000000007941 */ /* 0x000fea0003800000 */
.L_x_1045:
        /* <DEDUP_REMOVED lines=18> */
.L_x_1048:
[----:B------:R-:W-:Y:S05]  /*19880*/  BSYNC B0 ;  /* 0x0000000000007941 */ /* 0x000fea0003800000 */
.L_x_1047:
        /* <DEDUP_REMOVED lines=18> */
.L_x_1050:
[----:B------:R-:W-:Y:S05]  /*199b0*/  BSYNC B0 ;  /* 0x0000000000007941 */ /* 0x000fea0003800000 */
.L_x_1049:
        /* <DEDUP_REMOVED lines=18> */
.L_x_1052:
[----:B------:R-:W-:Y:S05]  /*19ae0*/  BSYNC B0 ;  /* 0x0000000000007941 */ /* 0x000fea0003800000 */
.L_x_1051:
        /* <DEDUP_REMOVED lines=18> */
.L_x_1054:
[----:B------:R-:W-:Y:S05]  /*19c10*/  BSYNC B0 ;  /* 0x0000000000007941 */ /* 0x000fea0003800000 */
.L_x_1053:
        /* <DEDUP_REMOVED lines=18> */
.L_x_1056:
[----:B------:R-:W-:Y:S05]  /*19d40*/  BSYNC B0 ;  /* 0x0000000000007941 */ /* 0x000fea0003800000 */
.L_x_1055:
        /* <DEDUP_REMOVED lines=18> */
.L_x_1058:
[----:B------:R-:W-:Y:S05]  /*19e70*/  BSYNC B0 ;  /* 0x0000000000007941 */ /* 0x000fea0003800000 */
.L_x_1057:
        /* <DEDUP_REMOVED lines=67> */
.L_x_1059:
        /* <DEDUP_REMOVED lines=13> */
.L_x_1413:


//--------------------- .text._ZN5flash16flash_fwd_kernelI23Flash_fwd_kernel_traitsILi128ELi128ELi32ELi4ELb0ELb0EN7cutlass10bfloat16_tE19Flash_kernel_traitsILi128ELi128ELi32ELi4ES3_EELb1ELb1ELb0ELb0ELb0ELb0ELb0ELb1EEEvNS_16Flash_fwd_paramsE --------------------------
	.section	.text._ZN5flash16flash_fwd_kernelI23Flash_fwd_kernel_traitsILi128ELi128ELi32ELi4ELb0ELb0EN7cutlass10bfloat16_tE19Flash_kernel_traitsILi128ELi128ELi32ELi4ES3_EELb1ELb1ELb0ELb0ELb0ELb0ELb0ELb1EEEvNS_16Flash_fwd_paramsE,"ax",@progbits
	.sectioninfo	@"SHI_REGISTERS=255"
	.align	128
        .global         _ZN5flash16flash_fwd_kernelI23Flash_fwd_kernel_traitsILi128ELi128ELi32ELi4ELb0ELb0EN7cutlass10bfloat16_tE19Flash_kernel_traitsILi128ELi128ELi32ELi4ES3_EELb1ELb1ELb0ELb0ELb0ELb0ELb0ELb1EEEvNS_16Flash_fwd_paramsE
        .type           _ZN5flash16flash_fwd_kernelI23Flash_fwd_kernel_traitsILi128ELi128ELi32ELi4ELb0ELb0EN7cutlass10bfloat16_tE19Flash_kernel_traitsILi128ELi128ELi32ELi4ES3_EELb1ELb1ELb0ELb0ELb0ELb0ELb0ELb1EEEvNS_16Flash_fwd_paramsE,@function
        .size           _ZN5flash16flash_fwd_kernelI23Flash_fwd_kernel_traitsILi128ELi128ELi32ELi4ELb0ELb0EN7cutlass10bfloat16_tE19Flash_kernel_traitsILi128ELi128ELi32ELi4ES3_EELb1ELb1ELb0ELb0ELb0ELb0ELb0ELb1EEEvNS_16Flash_fwd_paramsE,(.L_x_1414 - _ZN5flash16flash_fwd_kernelI23Flash_fwd_kernel_traitsILi128ELi128ELi32ELi4ELb0ELb0EN7cutlass10bfloat16_tE19Flash_kernel_traitsILi128ELi128ELi32ELi4ES3_EELb1ELb1ELb0ELb0ELb0ELb0ELb0ELb1EEEvNS_16Flash_fwd_paramsE)
        .other          _ZN5flash16flash_fwd_kernelI23Flash_fwd_kernel_traitsILi128ELi128ELi32ELi4ELb0ELb0EN7cutlass10bfloat16_tE19Flash_kernel_traitsILi128ELi128ELi32ELi4ES3_EELb1ELb1ELb0ELb0ELb0ELb0ELb0ELb1EEEvNS_16Flash_fwd_paramsE,@"STO_CUDA_ENTRY STV_DEFAULT"
_ZN5flash16flash_fwd_kernelI23Flash_fwd_kernel_traitsILi128ELi128ELi32ELi4ELb0ELb0EN7cutlass10bfloat16_tE19Flash_kernel_traitsILi128ELi128ELi32ELi4ES3_EELb1ELb1ELb0ELb0ELb0ELb0ELb0ELb1EEEvNS_16Flash_fwd_paramsE:
.text._ZN5flash16flash_fwd_kernelI23Flash_fwd_kernel_traitsILi128ELi128ELi32ELi4ELb0ELb0EN7cutlass10bfloat16_tE19Flash_kernel_traitsILi128ELi128ELi32ELi4ES3_EELb1ELb1ELb0ELb0ELb0ELb0ELb0ELb1EEEvNS_16Flash_fwd_paramsE:
        /* <DEDUP_REMOVED lines=12> */
[----:B------:R-:W-:-:S06]  /*00c0*/  ULDC.64 UR4, c[0x0][0x240] ;  /* 0x0000900000047ab9 */ /* 0x000fcc0000000a00 */
[----:B------:R-:W1:Y:S01]  /*00d0*/  S2UR UR12, SR_CTAID.Y ;  /* 0x00000000000c79c3 */ /* 0x000e620000002600 */
[----:B------:R3:W4:Y:S07]  /*00e0*/  @P2 LDG.E.64 R4, [R2.64] ;  /* 0x0000001c02042981 */ /* 0x00072e000c1e1b00 */
[----:B------:R-:W1:Y:S01]  /*00f0*/  S2UR UR11, SR_CTAID.Z ;  /* 0x00000000000b79c3 */ /* 0x000e620000002700 */
[----:B------:R-:W-:Y:S02]  /*0100*/  UMOV UR7, 0x4 ;  /* 0x0000000400077882 */ /* 0x000fe40000000000 */
[----:B------:R-:W-:-:S02]  /*0110*/  ULDC.64 UR14, c[0x0][0x240] ;  /* 0x00009000000e7ab9 */ /* 0x000fc40000000a00 */
[----:B------:R-:W-:Y:S01]  /*0120*/  ULDC.64 UR8, c[0x0][0x248] ;  /* 0x0000920000087ab9 */ /* 0x000fe20000000a00 */
[----:B---3--:R-:W-:Y:S01]  /*0130*/  @P2 MOV R2, R7 ;  /* 0x0000000700022202 */ /* 0x008fe20000000f00 */
[----:B------:R-:W-:-:S06]  /*0140*/  @P2 IMAD.MOV.U32 R3, RZ, RZ, R8 ;  /* 0x000000ffff032224 */ /* 0x000fcc00078e0008 */
[----:B------:R-:W3:Y:S01]  /*0150*/  @P2 LDG.E.64 R2, [R2.64] ;  /* 0x0000001c02022981 */ /* 0x000ee2000c1e1b00 */
[----:B-1----:R-:W-:Y:S02]  /*0160*/  ULOP3.LUT UR6, UR11, UR25, UR12, 0xfe, !UPT ;  /* 0x000000190b067292 */ /* 0x002fe4000f8efe0c */
[----:B------:R-:W-:Y:S02]  /*0170*/  UISETP.NE.U32.AND UP2, UPT, URZ, UR4, UPT ;  /* 0x000000043f00728c */ /* 0x000fe4000bf45070 */
[----:B------:R-:W-:Y:S02]  /*0180*/  UIMAD.WIDE UR14, UR12, UR7, UR14 ;  /* 0x000000070c0e72a5 */ /* 0x000fe4000f8e020e */
[----:B--2---:R-:W-:Y:S01]  /*0190*/  LOP3.LUT P3, RZ, R22, UR6, RZ, 0xfc, !PT ;  /* 0x0000000616ff7c12 */ /* 0x004fe2000f86fcff */
[----:B------:R-:W-:Y:S02]  /*01a0*/  UISETP.NE.AND.EX UP2, UPT, URZ, UR5, UPT, UP2 ;  /* 0x000000053f00728c */ /* 0x000fe4000bf45320 */
[----:B------:R-:W-:-:S02]  /*01b0*/  ULDC.U8 UR6, c[0x0][0x312] ;  /* 0x0000c48000067ab9 */ /* 0x000fc40000000000 */
[----:B------:R-:W-:Y:S02]  /*01c0*/  ULDC.64 UR4, c[0x0][0x250] ;  /* 0x0000940000047ab9 */ /* 0x000fe40000000a00 */
[----:B------:R-:W-:Y:S01]  /*01d0*/  PLOP3.LUT P0, PT, PT, PT, UP2, 0x80, 0x0 ;  /* 0x000000000000781c */ /* 0x000fe20003f0f028 */
[----:B------:R-:W-:Y:S02]  /*01e0*/  UISETP.NE.U32.AND UP0, UPT, URZ, UR4, UPT ;  /* 0x000000043f00728c */ /* 0x000fe4000bf05070 */
[----:B------:R-:W-:Y:S02]  /*01f0*/  UISETP.NE.AND UP3, UPT, UR6, URZ, UPT ;  /* 0x0000003f0600728c */ /* 0x000fe4000bf65270 */
[----:B------:R-:W-:Y:S01]  /*0200*/  UISETP.EQ.U32.AND UP1, UPT, URZ, UR8, UPT ;  /* 0x000000083f00728c */ /* 0x000fe2000bf22070 */
[----:B------:R-:W-:Y:S01]  /*0210*/  @!P3 IMAD.MOV.U32 R10, RZ, RZ, c[0x0][0x308] ;  /* 0x0000c200ff0ab624 */ /* 0x000fe200078e00ff */
[----:B------:R-:W-:Y:S01]  /*0220*/  UISETP.NE.AND.EX UP0, UPT, URZ, UR5, UPT, UP0 ;  /* 0x000000053f00728c */ /* 0x000fe2000bf05300 */
[----:B------:R-:W-:Y:S01]  /*0230*/  @!P3 IMAD.MOV.U32 R11, RZ, RZ, c[0x0][0x30c] ;  /* 0x0000c300ff0bb624 */ /* 0x000fe200078e00ff */
[----:B------:R-:W-:-:S02]  /*0240*/  UISETP.EQ.OR.EX UP1, UPT, URZ, UR9, !UP3, UP1 ;  /* 0x000000093f00728c */ /* 0x000fc4000df22710 */
[----:B------:R-:W-:Y:S02]  /*0250*/  ULDC.64 UR4, c[0x0][0x250] ;  /* 0x0000940000047ab9 */ /* 0x000fe40000000a00 */
[----:B------:R-:W-:Y:S02]  /*0260*/  ULDC.64 UR8, c[0x0][0x248] ;  /* 0x0000920000087ab9 */ /* 0x000fe40000000a00 */
[----:B------:R-:W-:-:S03]  /*0270*/  UIMAD.WIDE UR8, UR12, UR7, UR8 ;  /* 0x000000070c0872a5 */ /* 0x000fc6000f8e0208 */
[----:B------:R-:W-:Y:S01]  /*0280*/  @UP0 UIMAD.WIDE UR4, UR12, UR7, UR4 ;  /* 0x000000070c0402a5 */ /* 0x000fe2000f8e0204 */
[----:B----4-:R-:W1:Y:S08]  /*0290*/  @P2 R2UR UR30, R4 ;  /* 0x00000000041e23c2 */ /* 0x010e7000000e0000 */
[----:B------:R-:W2:Y:S01]  /*02a0*/  @P2 R2UR UR31, R5 ;  /* 0x00000000051f23c2 */ /* 0x000ea200000e0000 */
[----:B-1----:R-:W-:-:S02]  /*02b0*/  MOV R4, UR30 ;  /* 0x0000001e00047c02 */ /* 0x002fc40008000f00 */
[----:B---3--:R-:W-:Y:S01]  /*02c0*/  @P2 IADD3 R7, P1, R2, c[0x0][0x300], RZ ;  /* 0x0000c00002072a10 */ /* 0x008fe20007f3e0ff */
[----:B--2---:R-:W-:Y:S02]  /*02d0*/  IMAD.U32 R5, RZ, RZ, UR31 ;  /* 0x0000001fff057e24 */ /* 0x004fe4000f8e00ff */
[----:B------:R-:W-:Y:S02]  /*02e0*/  IMAD.U32 R2, RZ, RZ, UR14 ;  /* 0x0000000eff027e24 */ /* 0x000fe4000f8e00ff */
[----:B------:R-:W-:Y:S01]  /*02f0*/  @P2 IMAD.X R8, RZ, RZ, R3, P1 ;  /* 0x000000ffff082224 */ /* 0x000fe200008e0603 */
[----:B------:R1:W-:Y:S01]  /*0300*/  @!P3 STG.E.64 [R10.64], R4 ;  /* 0x000000040a00b986 */ /* 0x0003e2000c101b1c */
[----:B------:R-:W-:Y:S02]  /*0310*/  MOV R3, UR15 ;  /* 0x0000000f00037c02 */ /* 0x000fe40008000f00 */
[----:B------:R-:W-:Y:S02]  /*0320*/  PLOP3.LUT P2, PT, PT, PT, UP1, 0x80, 0x0 ;  /* 0x000000000000781c */ /* 0x000fe40003f4f018 */
[----:B------:R-:W-:Y:S01]  /*0330*/  PLOP3.LUT P1, PT, PT, PT, UP0, 0x80, 0x0 ;  /* 0x000000000000781c */ /* 0x000fe20003f2f008 */
[----:B-1----:R-:W-:-:S02]  /*0340*/  @!P3 IMAD.MOV.U32 R4, RZ, RZ, R7 ;  /* 0x000000ffff04b224 */ /* 0x002fc400078e0007 */
[----:B------:R-:W-:-:S05]  /*0350*/  @!P3 IMAD.MOV.U32 R5, RZ, RZ, R8 ;  /* 0x000000ffff05b224 */ /* 0x000fca00078e0008 */
[----:B------:R1:W-:Y:S04]  /*0360*/  @!P3 STG.E.64 [R10.64+0x8], R4 ;  /* 0x000008040a00b986 */ /* 0x0003e8000c101b1c */
[----:B------:R2:W3:Y:S04]  /*0370*/  @P0 LDG.E R9, [R2.64] ;  /* 0x0000001c02090981 */ /* 0x0004e8000c1e1900 */
[----:B------:R2:W4:Y:S01]  /*0380*/  @P0 LDG.E R6, [R2.64+0x4] ;  /* 0x0000041c02060981 */ /* 0x000522000c1e1900 */
[----:B-1----:R-:W-:Y:S01]  /*0390*/  MOV R4, UR4 ;  /* 0x0000000400047c02 */ /* 0x002fe20008000f00 */
[----:B------:R-:W-:-:S02]  /*03a0*/  IMAD.U32 R5, RZ, RZ, UR5 ;  /* 0x00000005ff057e24 */ /* 0x000fc4000f8e00ff */
[----:B--2---:R-:W-:Y:S01]  /*03b0*/  IMAD.U32 R2, RZ, RZ, UR8 ;  /* 0x00000008ff027e24 */ /* 0x004fe2000f8e00ff */
[----:B------:R-:W-:Y:S02]  /*03c0*/  MOV R3, UR9 ;  /* 0x0000000900037c02 */ /* 0x000fe40008000f00 */
[----:B------:R-:W2:Y:S04]  /*03d0*/  @P1 LDG.E R4, [R4.64] ;  /* 0x0000001c04041981 */ /* 0x000ea8000c1e1900 */
[----:B------:R-:W5:Y:S01]  /*03e0*/  @!P2 LDG.E R0, [R2.64] ;  /* 0x0000001c0200a981 */ /* 0x000f62000c1e1900 */
[----:B------:R-:W-:Y:S01]  /*03f0*/  UMOV UR24, 0xffffffff ;  /* 0xffffffff00187882 */ /* 0x000fe20000000000 */
[----:B------:R-:W1:Y:S01]  /*0400*/  LDC.U8 R165, c[0x0][0x2d8] ;  /* 0x0000b600ffa57b82 */ /* 0x000e620000000000 */
[----:B------:R-:W-:-:S02]  /*0410*/  UMOV UR15, 0xffffffff ;  /* 0xffffffff000f7882 */ /* 0x000fc40000000000 */
[----:B------:R-:W-:-:S05]  /*0420*/  UMOV UR14, URZ ;  /* 0x0000003f000e7c82 */ /* 0x000fca0008000000 */
[----:B---3--:R3:W1:Y:S08]  /*0430*/  @P0 R2UR UR24, R9 ;  /* 0x00000000091803c2 */ /* 0x00867000000e0000 */
[----:B----4-:R-:W1:Y:S01]  /*0440*/  @P0 R2UR UR26, R6 ;  /* 0x00000000061a03c2 */ /* 0x010e6200000e0000 */
[----:B------:R-:W-:-:S04]  /*0450*/  ISETP.NE.U32.AND P0, PT, RZ, c[0x0][0x248], PT ;  /* 0x00009200ff007a0c */ /* 0x000fc80003f05070 */
[----:B------:R-:W-:Y:S02]  /*0460*/  ISETP.NE.AND.EX P0, PT, RZ, c[0x0][0x24c], PT, P0 ;  /* 0x00009300ff007a0c */ /* 0x000fe40003f05300 */
[----:B---3--:R-:W-:-:S04]  /*0470*/  SHF.R.S32.HI R9, RZ, 0x1f, R22 ;  /* 0x0000001fff097819 */ /* 0x008fc80000011416 */
[----:B------:R-:W-:Y:S01]  /*0480*/  LEA.HI R16, R9, R22, RZ, 0x5 ;  /* 0x0000001609107211 */ /* 0x000fe200078f28ff */
[----:B--2---:R2:W3:Y:S01]  /*0490*/  @P1 R2UR UR14, R4 ;  /* 0x00000000040e13c2 */ /* 0x0044e200000e0000 */
[----:B-1----:R-:W-:-:S07]  /*04a0*/  @UP2 UIADD3 UR26, UR26, -UR24, URZ ;  /* 0x800000181a1a2290 */ /* 0x002fce000fffe03f */
[----:B-----5:R1:W4:Y:S01]  /*04b0*/  @!P2 R2UR UR15, R0 ;  /* 0x00000000000fa3c2 */ /* 0x02032200000e0000 */
[----:B------:R-:W-:Y:S01]  /*04c0*/  @!UP2 ULDC UR26, c[0x0][0x214] ;  /* 0x00008500001aaab9 */ /* 0x000fe20000000800 */
[----:B-1----:R-:W-:-:S05]  /*04d0*/  LOP3.LUT R0, R16, 0xffffffe0, RZ, 0xc0, !PT ;  /* 0xffffffe010007812 */ /* 0x002fca00078ec0ff */
[----:B------:R-:W-:Y:S01]  /*04e0*/  IMAD.IADD R91, R22, 0x1, -R0 ;  /* 0x00000001165b7824 */ /* 0x000fe200078e0a00 */
        /* <DEDUP_REMOVED lines=8> */
.L_x_1060:
[----:B------:R-:W-:Y:S02]  /*0570*/  ULDC UR8, c[0x0][0x218] ;  /* 0x0000860000087ab9 */ /* 0x000fe40000000800 */
.L_x_1061:
        /* <DEDUP_REMOVED lines=37> */
[----:B------:R-:W-:Y:S01]  /*07d0*/  SHF.R.S32.HI R0, RZ, 0x1f, R91 ;  /* 0x0000001fff007819 */ /* 0x000fe2000001145b */
[----:B------:R-:W-:Y:S02]  /*07e0*/  UISETP.NE.AND UP0, UPT, UR15, -0x1, UPT ;  /* 0xffffffff0f00788c */ /* 0x000fe4000bf05270 */
[----:B------:R-:W-:Y:S02]  /*07f0*/  ULDC.64 UR4, c[0x0][0x190] ;  /* 0x0000640000047ab9 */ /* 0x000fe40000000a00 */
[----:B------:R-:W-:Y:S02]  /*0800*/  ULDC.64 UR8, c[0x0][0x178] ;  /* 0x00005e0000087ab9 */ /* 0x000fe40000000a00 */
[----:B------:R-:W-:Y:S01]  /*0810*/  PLOP3.LUT P0, PT, PT, PT, UP0, 0x80, 0x0 ;  /* 0x000000000000781c */ /* 0x000fe20003f0f008 */
[----:B------:R-:W-:Y:S02]  /*0820*/  ULDC UR33, c[0x0][0x228] ;  /* 0x00008a0000217ab9 */ /* 0x000fe40000000800 */
[----:B------:R-:W-:-:S02]  /*0830*/  @UP1 UIMAD.WIDE.U32 UR18, UR24, UR4, URZ ;  /* 0x00000004181212a5 */ /* 0x000fc4000f8e003f */
[----:B------:R-:W-:Y:S02]  /*0840*/  @!UP1 USHF.R.S32.HI UR16, URZ, 0x1f, UR12 ;  /* 0x0000001f3f109899 */ /* 0x000fe4000801140c */
[----:B------:R-:W-:Y:S02]  /*0850*/  @UP0 UIADD3 UR17, UR14, UR15, URZ ;  /* 0x0000000f0e110290 */ /* 0x000fe4000fffe03f */
[----:B------:R-:W-:Y:S02]  /*0860*/  @UP1 UIMAD UR13, UR24, UR5, UR19 ;  /* 0x00000005180d12a4 */ /* 0x000fe4000f8e0213 */
[----:B------:R-:W-:Y:S02]  /*0870*/  @!UP1 UIMAD UR16, UR16, UR8, URZ ;  /* 0x00000008101092a4 */ /* 0x000fe4000f8e023f */
[----:B------:R-:W-:Y:S02]  /*0880*/  ULDC.64 UR4, c[0x0][0x198] ;  /* 0x0000660000047ab9 */ /* 0x000fe40000000a00 */
[----:B------:R-:W-:-:S02]  /*0890*/  @UP0 UIMAD.WIDE.U32 UR20, UR17, UR4, URZ ;  /* 0x00000004111402a5 */ /* 0x000fc4000f8e003f */
[----:B------:R-:W-:Y:S02]  /*08a0*/  @!UP1 UIMAD UR16, UR12, UR9, UR16 ;  /* 0x000000090c1092a4 */ /* 0x000fe4000f8e0210 */
[----:B------:R-:W-:Y:S02]  /*08b0*/  @UP0 UIMAD UR9, UR17, UR5, UR21 ;  /* 0x00000005110902a4 */ /* 0x000fe4000f8e0215 */
[----:B------:R-:W-:Y:S02]  /*08c0*/  ULDC UR4, c[0x0][0x224] ;  /* 0x0000890000047ab9 */ /* 0x000fe40000000800 */
[----:B------:R-:W-:Y:S02]  /*08d0*/  ULDC UR5, c[0x0][0x1c0] ;  /* 0x0000700000057ab9 */ /* 0x000fe40000000800 */
[----:B------:R-:W-:Y:S02]  /*08e0*/  UIMAD UR5, UR12, UR5, UR11 ;  /* 0x000000050c0572a4 */ /* 0x000fe4000f8e020b */
[----:B------:R-:W-:-:S02]  /*08f0*/  @!UP1 UIMAD.WIDE.U32 UR22, UR12, UR8, URZ ;  /* 0x000000080c1692a5 */ /* 0x000fc4000f8e003f */
[----:B------:R-:W-:Y:S02]  /*0900*/  UIMAD UR4, UR5, UR4, UR10 ;  /* 0x00000004050472a4 */ /* 0x000fe4000f8e020a */
[----:B------:R-:W-:Y:S02]  /*0910*/  USHF.L.U32 UR5, UR5, 0x5, URZ ;  /* 0x0000000505057899 */ /* 0x000fe4000800063f */
[----:B------:R-:W-:Y:S02]  /*0920*/  UIMAD UR33, UR4, UR33, URZ ;  /* 0x00000021042172a4 */ /* 0x000fe4000f8e023f */
[----:B------:R-:W-:Y:S02]  /*0930*/  USHF.R.S32.HI UR4, URZ, 0x1f, UR5 ;  /* 0x0000001f3f047899 */ /* 0x000fe40008011405 */
[----:B------:R-:W-:Y:S01]  /*0940*/  IADD3 R94, P2, P1, R7, UR5, R91 ;  /* 0x00000005075e7c10 */ /* 0x000fe2000f95e05b */
[----:B------:R-:W-:Y:S02]  /*0950*/  @UP1 UMOV UR8, UR18 ;  /* 0x0000001200081c82 */ /* 0x000fe40008000000 */
[----:B------:R-:W-:Y:S01]  /*0960*/  @!UP1 UIADD3 UR13, UR23, UR16, URZ ;  /* 0x00000010170d9290 */ /* 0x000fe2000fffe03f */
[----:B------:R-:W-:Y:S01]  /*0970*/  IADD3.X R92, R8, UR4, R0, P2, P1 ;  /* 0x00000004085c7c10 */ /* 0x000fe200097e2400 */
[----:B------:R1:W-:Y:S01]  /*0980*/  STL [R1+0xc0], R94 ;  /* 0x0000c05e01007387 */ /* 0x0003e20000100800 */
[----:B------:R-:W-:Y:S01]  /*0990*/  @!UP1 UMOV UR8, UR22 ;  /* 0x0000001600089c82 */ /* 0x000fe20008000000 */
[----:B------:R-:W-:Y:S05]  /*09a0*/  @P0 BRA `(.L_x_1063) ;  /* 0x000000d000000947 */ /* 0x000fea0003800000 */
[----:B------:R-:W-:Y:S02]  /*09b0*/  USHF.R.S32.HI UR16, URZ, 0x1f, UR14 ;  /* 0x0000001f3f107899 */ /* 0x000fe4000801140e */
[----:B------:R-:W-:-:S02]  /*09c0*/  ULDC.64 UR4, c[0x0][0x198] ;  /* 0x0000660000047ab9 */ /* 0x000fc40000000a00 */
[----:B------:R-:W-:Y:S02]  /*09d0*/  UIMAD UR16, UR16, UR4, URZ ;  /* 0x00000004101072a4 */ /* 0x000fe4000f8e023f */
[----:B------:R-:W-:Y:S02]  /*09e0*/  UIMAD.WIDE.U32 UR18, UR14, UR4, URZ ;  /* 0x000000040e1272a5 */ /* 0x000fe4000f8e003f */
[----:B------:R-:W-:Y:S02]  /*09f0*/  UIMAD UR16, UR14, UR5, UR16 ;  /* 0x000000050e1072a4 */ /* 0x000fe4000f8e0210 */
[----:B------:R-:W-:Y:S02]  /*0a00*/  USHF.R.S32.HI UR9, URZ, 0x1f, UR12 ;  /* 0x0000001f3f097899 */ /* 0x000fe4000801140c */
[----:B------:R-:W-:Y:S02]  /*0a10*/  ULDC.64 UR4, c[0x0][0x180] ;  /* 0x0000600000047ab9 */ /* 0x000fe40000000a00 */
[----:B------:R-:W-:-:S02]  /*0a20*/  UIADD3 UR17, UR19, UR16, URZ ;  /* 0x0000001013117290 */ /* 0x000fc4000fffe03f */
[----:B------:R-:W-:Y:S02]  /*0a30*/  UIMAD UR9, UR9, UR4, URZ ;  /* 0x00000004090972a4 */ /* 0x000fe4000f8e023f */
[----:B------:R-:W-:Y:S02]  /*0a40*/  UMOV UR16, UR18 ;  /* 0x0000001200107c82 */ /* 0x000fe40008000000 */
[----:B------:R-:W-:Y:S02]  /*0a50*/  UIMAD UR9, UR12, UR5, UR9 ;  /* 0x000000050c0972a4 */ /* 0x000fe4000f8e0209 */
[----:B------:R-:W-:-:S04]  /*0a60*/  UIMAD.WIDE.U32 UR20, UR12, UR4, UR16 ;  /* 0x000000040c1472a5 */ /* 0x000fc8000f8e0010 */
[----:B------:R-:W-:Y:S02]  /*0a70*/  UIADD3 UR9, UR21, UR9, URZ ;  /* 0x0000000915097290 */ /* 0x000fe4000fffe03f */
.L_x_1063:
[----:B------:R-:W-:Y:S01]  /*0a80*/  IABS R4, c[0x0][0x1c8] ;  /* 0x0000720000047a13 */ /* 0x000fe20000000000 */
[----:B------:R-:W2:Y:S01]  /*0a90*/  S2R R5, SR_CTAID.Z ;  /* 0x0000000000057919 */ /* 0x000ea20000002700 */
[----:B------:R-:W-:Y:S02]  /*0aa0*/  ULDC UR4, c[0x0][0x1c8] ;  /* 0x0000720000047ab9 */ /* 0x000fe40000000800 */
[----:B------:R-:W3:Y:S01]  /*0ab0*/  I2F.RP R2, R4 ;  /* 0x0000000400027306 */ /* 0x000ee20000209400 */
[----:B------:R-:W-:Y:S02]  /*0ac0*/  ULOP3.LUT UR4, UR11, UR4, URZ, 0x3c, !UPT ;  /* 0x000000040b047292 */ /* 0x000fe4000f8e3c3f */
[----:B------:R-:W-:-:S04]  /*0ad0*/  @UP0 UIADD3 UR15, UR14, UR15, URZ ;  /* 0x0000000f0e0f0290 */ /* 0x000fc8000fffe03f */
[----:B------:R-:W-:Y:S01]  /*0ae0*/  ISETP.LE.AND P1, PT, RZ, UR4, PT ;  /* 0x00000004ff007c0c */ /* 0x000fe2000bf23270 */
[----:B------:R-:W-:Y:S02]  /*0af0*/  ULDC.64 UR4, c[0x0][0x1a0] ;  /* 0x0000680000047ab9 */ /* 0x000fe40000000a00 */
[----:B------:R-:W-:-:S04]  /*0b00*/  @UP0 UIMAD.WIDE.U32 UR16, UR15, UR4, URZ ;  /* 0x000000040f1002a5 */ /* 0x000fc8000f8e003f */
[----:B------:R-:W-:Y:S01]  /*0b10*/  @UP0 UIMAD UR5, UR15, UR5, UR17 ;  /* 0x000000050f0502a4 */ /* 0x000fe2000f8e0211 */
[----:B---3--:R-:W3:Y:S01]  /*0b20*/  MUFU.RCP R2, R2 ;  /* 0x0000000200027308 */ /* 0x008ee20000001000 */
[----:B------:R-:W-:Y:S01]  /*0b30*/  USHF.R.S32.HI UR15, URZ, 0x1f, UR11 ;  /* 0x0000001f3f0f7899 */ /* 0x000fe2000801140b */
[----:B--2---:R-:W-:Y:S02]  /*0b40*/  IABS R5, R5 ;  /* 0x0000000500057213 */ /* 0x004fe40000000000 */
[----:B---3--:R-:W-:-:S04]  /*0b50*/  IADD3 R2, R2, 0xffffffe, RZ ;  /* 0x0ffffffe02027810 */ /* 0x008fc80007ffe0ff */
[----:B------:R-:W2:Y:S02]  /*0b60*/  F2I.FTZ.U32.TRUNC.NTZ R3, R2 ;  /* 0x0000000200037305 */ /* 0x000ea4000021f000 */
[----:B--2---:R-:W-:Y:S02]  /*0b70*/  IMAD.MOV R0, RZ, RZ, -R3 ;  /* 0x000000ffff007224 */ /* 0x004fe400078e0a03 */
        /* <DEDUP_REMOVED lines=29> */
.L_x_1064:
[CC--:B------:R-:W-:Y:S01]  /*0d50*/  LEA.HI R3, R9.reuse, R22.reuse, RZ, 0x3 ;  /* 0x0000001609037211 */ /* 0x0c0fe200078f18ff */
[----:B------:R-:W2:Y:S01]  /*0d60*/  S2R R14, SR_CTAID.Z ;  /* 0x00000000000e7919 */ /* 0x000ea20000002700 */
[-C--:B------:R-:W-:Y:S01]  /*0d70*/  LEA.HI R19, R9, R22.reuse, RZ, 0x4 ;  /* 0x0000001609137211 */ /* 0x080fe200078f20ff */
[----:B------:R-:W-:Y:S01]  /*0d80*/  IMAD.U32 R10, RZ, RZ, UR25 ;  /* 0x00000019ff0a7e24 */ /* 0x000fe2000f8e00ff */
[----:B------:R-:W-:Y:S01]  /*0d90*/  SHF.R.S32.HI R2, RZ, 0x3, R3 ;  /* 0x00000003ff027819 */ /* 0x000fe20000011403 */
[----:B------:R-:W-:Y:S01]  /*0da0*/  UIADD3 UR17, -UR10, UR26, URZ ;  /* 0x0000001a0a117290 */ /* 0x000fe2000fffe13f */
[----:B------:R-:W-:Y:S01]  /*0db0*/  LOP3.LUT R3, R3, 0xfffffff8, RZ, 0xc0, !PT ;  /* 0xfffffff803037812 */ /* 0x000fe200078ec0ff */
[----:B------:R-:W-:Y:S01]  /*0dc0*/  BSSY B0, `(.L_x_1065) ;  /* 0x000005c000007945 */ /* 0x000fe20003800000 */
        /* <DEDUP_REMOVED lines=8> */
[----:B------:R-:W-:Y:S01]  /*0e50*/  SHF.R.S32.HI R17, RZ, 0x5, R16 ;  /* 0x00000005ff117819 */ /* 0x000fe20000011410 */
[----:B------:R-:W-:Y:S01]  /*0e60*/  IMAD.SHL.U32 R9, R9, 0x8, RZ ;  /* 0x0000000809097824 */ /* 0x000fe200078e00ff */
[----:B------:R-:W-:Y:S01]  /*0e70*/  SHF.R.S32.HI R7, RZ, 0x1f, R4 ;  /* 0x0000001fff077819 */ /* 0x000fe20000011404 */
[----:B------:R-:W-:Y:S01]  /*0e80*/  IMAD R12, R3, c[0x0][0x1a0], RZ ;  /* 0x00006800030c7a24 */ /* 0x000fe200078e02ff */
[----:B------:R-:W-:Y:S01]  /*0e90*/  LOP3.LUT R6, R5, 0x38, R102, 0xf8, !PT ;  /* 0x0000003805067812 */ /* 0x000fe200078ef866 */
[----:B------:R-:W-:Y:S01]  /*0ea0*/  IMAD R13, R3, c[0x0][0x198], RZ ;  /* 0x00006600030d7a24 */ /* 0x000fe200078e02ff */
[----:B------:R-:W-:Y:S01]  /*0eb0*/  SHF.R.U32.HI R5, RZ, 0x3, R5 ;  /* 0x00000003ff057819 */ /* 0x000fe20000011605 */
[C---:B------:R-:W-:Y:S01]  /*0ec0*/  IMAD R12, R2.reuse, c[0x0][0x1a4], R12 ;  /* 0x00006900020c7a24 */ /* 0x040fe200078e020c */
[----:B------:R-:W-:Y:S01]  /*0ed0*/  LEA.HI R21, R7, R4, RZ, 0x3 ;  /* 0x0000000407157211 */ /* 0x000fe200078f18ff */
[----:B------:R-:W-:Y:S01]  /*0ee0*/  IMAD R13, R2, c[0x0][0x19c], R13 ;  /* 0x00006700020d7a24 */ /* 0x000fe200078e020d */
[----:B------:R-:W-:Y:S01]  /*0ef0*/  LOP3.LUT R8, R6, R5, RZ, 0x3c, !PT ;  /* 0x0000000506087212 */ /* 0x000fe200078e3cff */
[----:B------:R-:W-:Y:S01]  /*0f00*/  IMAD.WIDE R6, R10, 0x80, R2 ;  /* 0x000000800a067825 */ /* 0x000fe200078e0202 */
[----:B------:R-:W-:-:S02]  /*0f10*/  LOP3.LUT R5, R21, 0xfffffff8, RZ, 0xc0, !PT ;  /* 0xfffffff815057812 */ /* 0x000fc400078ec0ff */
[--C-:B------:R-:W-:Y:S02]  /*0f20*/  SHF.R.S32.HI R103, RZ, 0x1f, R102.reuse ;  /* 0x0000001fff677819 */ /* 0x100fe40000011466 */
[----:B------:R-:W-:Y:S01]  /*0f30*/  IADD3 R10, P0, R102, UR8, RZ ;  /* 0x00000008660a7c10 */ /* 0x000fe2000ff1e0ff */
[----:B------:R-:W-:Y:S01]  /*0f40*/  IMAD.IADD R20, R4, 0x1, -R5 ;  /* 0x0000000104147824 */ /* 0x000fe200078e0a05 */
[----:B------:R-:W-:Y:S01]  /*0f50*/  LOP3.LUT R215, R8, 0xfffffe00, R9, 0xf8, !PT ;  /* 0xfffffe0008d77812 */ /* 0x000fe200078ef809 */
[--C-:B------:R-:W-:Y:S01]  /*0f60*/  IMAD.WIDE.U32 R4, R2, c[0x0][0x1a0], R102.reuse ;  /* 0x0000680002047a25 */ /* 0x100fe200078e0066 */
[----:B------:R-:W-:Y:S01]  /*0f70*/  IADD3.X R11, R103, UR13, RZ, P0, !PT ;  /* 0x0000000d670b7c10 */ /* 0x000fe200087fe4ff */
[----:B------:R3:W-:Y:S01]  /*0f80*/  STL.64 [R1+0x88], R102 ;  /* 0x0000886601007387 */ /* 0x0007e20000100a00 */
[----:B------:R-:W-:Y:S01]  /*0f90*/  IADD3 R100, R102, 0x40, RZ ;  /* 0x0000004066647810 */ /* 0x000fe20007ffe0ff */
[----:B------:R-:W-:Y:S01]  /*0fa0*/  IMAD.WIDE.U32 R8, R2, c[0x0][0x198], R102 ;  /* 0x0000660002087a25 */ /* 0x000fe200078e0066 */
[----:B------:R-:W-:-:S03]  /*0fb0*/  IADD3 R4, P0, R4, UR16, RZ ;  /* 0x0000001004047c10 */ /* 0x000fc6000ff1e0ff */
[----:B--2---:R-:W-:Y:S01]  /*0fc0*/  IMAD.WIDE.U32 R14, R14, c[0x0][0x1a8], R10 ;  /* 0x00006a000e0e7a25 */ /* 0x004fe200078e000a */
[----:B------:R-:W-:Y:S02]  /*0fd0*/  SHF.R.S32.HI R10, RZ, 0x1f, R0 ;  /* 0x0000001fff0a7819 */ /* 0x000fe40000011400 */
[----:B------:R-:W-:Y:S01]  /*0fe0*/  IADD3 R8, P1, R8, UR20, RZ ;  /* 0x0000001408087c10 */ /* 0x000fe2000ff3e0ff */
[----:B------:R-:W-:Y:S01]  /*0ff0*/  IMAD.SHL.U32 R215, R215, 0x2, RZ ;  /* 0x00000002d7d77824 */ /* 0x000fe200078e00ff */
[----:B------:R-:W-:Y:S01]  /*1000*/  IADD3.X R5, R5, UR5, R12, P0, !PT ;  /* 0x0000000505057c10 */ /* 0x000fe200087fe40c */
[C---:B------:R-:W-:Y:S01]  /*1010*/  IMAD R12, R10.reuse, c[0x0][0x1b0], RZ ;  /* 0x00006c000a0c7a24 */ /* 0x040fe200078e02ff */
[----:B------:R-:W-:Y:S01]  /*1020*/  IADD3.X R9, R9, UR9, R13, P1, !PT ;  /* 0x0000000909097c10 */ /* 0x000fe20008ffe40d */
[----:B------:R-:W-:Y:S01]  /*1030*/  IMAD R10, R10, c[0x0][0x1b8], RZ ;  /* 0x00006e000a0a7a24 */ /* 0x000fe200078e02ff */
[----:B------:R-:W-:Y:S01]  /*1040*/  SHF.R.S32.HI R11, RZ, 0x1f, R16 ;  /* 0x0000001fff0b7819 */ /* 0x000fe20000011410 */
[----:B------:R-:W-:Y:S01]  /*1050*/  IMAD.WIDE.U32 R24, R0, c[0x0][0x1b8], R4 ;  /* 0x00006e0000187a25 */ /* 0x000fe200078e0004 */
[----:B------:R-:W-:Y:S01]  /*1060*/  R2P PR, R20, 0x6 ;  /* 0x0000000614007804 */ /* 0x000fe20000000000 */
[----:B------:R-:W-:Y:S01]  /*1070*/  ULDC.64 UR4, c[0x0][0x1a8] ;  /* 0x00006a0000047ab9 */ /* 0x000fe20000000a00 */
[----:B------:R-:W-:Y:S01]  /*1080*/  ISETP.GE.AND P0, PT, R2, UR17, PT ;  /* 0x0000001102007c0c */ /* 0x000fe2000bf06270 */
[C---:B------:R-:W-:Y:S01]  /*1090*/  IMAD R10, R0.reuse, c[0x0][0x1bc], R10 ;  /* 0x00006f00000a7a24 */ /* 0x040fe200078e020a */
[----:B------:R-:W-:Y:S01]  /*10a0*/  SHF.R.S32.HI R13, RZ, 0x1f, R91 ;  /* 0x0000001fff0d7819 */ /* 0x000fe2000001145b */
[C---:B------:R-:W-:Y:S01]  /*10b0*/  IMAD R12, R0.reuse, c[0x0][0x1b4], R12 ;  /* 0x00006d00000c7a24 */ /* 0x040fe200078e020c */
[----:B------:R-:W-:Y:S01]  /*10c0*/  UIMAD UR4, UR15, UR4, URZ ;  /* 0x000000040f0472a4 */ /* 0x000fe2000f8e023f */
[----:B------:R-:W-:Y:S01]  /*10d0*/  IMAD.WIDE.U32 R30, R0, c[0x0][0x1b0], R8 ;  /* 0x00006c00001e7a25 */ /* 0x000fe200078e0008 */
[----:B------:R-:W-:-:S02]  /*10e0*/  LEA.HI R11, R11, R17, RZ, 0x2 ;  /* 0x000000110b0b7211 */ /* 0x000fc400078f10ff */
[----:B------:R-:W-:Y:S01]  /*10f0*/  UIMAD UR4, UR11, UR5, UR4 ;  /* 0x000000050b0472a4 */ /* 0x000fe2000f8e0204 */
[----:B------:R-:W-:Y:S01]  /*1100*/  IMAD.IADD R27, R25, 0x1, R10 ;  /* 0x00000001191b7824 */ /* 0x000fe200078e020a */
[----:B------:R3:W-:Y:S01]  /*1110*/  STL.64 [R1+0xa0], R30 ;  /* 0x0000a01e01007387 */ /* 0x0007e20000100a00 */
[----:B------:R-:W-:Y:S01]  /*1120*/  IMAD.IADD R33, R31, 0x1, R12 ;  /* 0x000000011f217824 */ /* 0x000fe200078e020c */
[----:B------:R-:W-:Y:S01]  /*1130*/  LEA.HI R96, R13, R91, RZ, 0x2 ;  /* 0x0000005b0d607211 */ /* 0x000fe200078f10ff */
[----:B------:R-:W-:Y:S01]  /*1140*/  IMAD.MOV.U32 R4, RZ, RZ, 0x10 ;  /* 0x00000010ff047424 */ /* 0x000fe200078e00ff */
[----:B------:R3:W-:Y:S01]  /*1150*/  STL.64 [R1+0xb8], R24 ;  /* 0x0000b81801007387 */ /* 0x0007e20000100a00 */
[----:B------:R-:W-:Y:S01]  /*1160*/  LOP3.LUT R0, R11, 0xffffffc, RZ, 0xc0, !PT ;  /* 0x0ffffffc0b007812 */ /* 0x000fe200078ec0ff */
[----:B------:R-:W-:Y:S01]  /*1170*/  IMAD.MOV.U32 R5, RZ, RZ, 0x20 ;  /* 0x00000020ff057424 */ /* 0x000fe200078e00ff */
[----:B------:R-:W-:Y:S01]  /*1180*/  SHF.R.S32.HI R18, RZ, 0x2, R96 ;  /* 0x00000002ff127819 */ /* 0x000fe20000011460 */
[----:B------:R3:W-:Y:S01]  /*1190*/  STL [R1+0x98], R100 ;  /* 0x0000986401007387 */ /* 0x0007e20000100800 */
[----:B------:R-:W-:Y:S01]  /*11a0*/  IADD3 R9, R15, UR4, RZ ;  /* 0x000000040f097c10 */ /* 0x000fe2000fffe0ff */
[----:B------:R-:W-:Y:S01]  /*11b0*/  IMAD.IADD R0, R17, 0x1, -R0 ;  /* 0x0000000111007824 */ /* 0x000fe200078e0a00 */
[----:B------:R-:W-:Y:S01]  /*11c0*/  SEL R4, R4, 0xfffffff0, !P1 ;  /* 0xfffffff004047807 */ /* 0x000fe20004800000 */
[----:B------:R3:W-:Y:S01]  /*11d0*/  STL [R1+0xb4], R27 ;  /* 0x0000b41b01007387 */ /* 0x0007e20000100800 */
[----:B------:R-:W-:Y:S01]  /*11e0*/  SEL R5, R5, 0xffffffe0, !P2 ;  /* 0xffffffe005057807 */ /* 0x000fe20005000000 */
[----:B------:R-:W-:-:S02]  /*11f0*/  IMAD R97, R0, 0x10, R18 ;  /* 0x0000001000617824 */ /* 0x000fc400078e0212 */
[----:B------:R3:W-:Y:S01]  /*1200*/  STL [R1+0x94], R33 ;  /* 0x0000942101007387 */ /* 0x0007e20000100800 */
        /* <DEDUP_REMOVED lines=23> */
.L_x_1066:
[----:B------:R-:W-:Y:S05]  /*1380*/  BSYNC B0 ;  /* 0x0000000000007941 */ /* 0x000fea0003800000 */
.L_x_1065:
[----:B------:R-:W-:Y:S01]  /*1390*/  IADD3 R16, R2, 0x10, RZ ;  /* 0x0000001002107810 */ /* 0x000fe20007ffe0ff */
[----:B------:R-:W-:Y:S03]  /*13a0*/  BSSY B0, `(.L_x_1067) ;  /* 0x000001c000007945 */ /* 0x000fe60003800000 */
[----:B------:R-:W-:-:S13]  /*13b0*/  ISETP.GE.AND P0, PT, R16, UR17, PT ;  /* 0x0000001110007c0c */ /* 0x000fda000bf06270 */
[----:B------:R-:W-:Y:S05]  /*13c0*/  @P0 BRA `(.L_x_1068) ;  /* 0x0000019000000947 */ /* 0x000fea0003800000 */
[----:B------:R-:W-:Y:S02]  /*13d0*/  IADD3 R0, P0, R6, 0x10, RZ ;  /* 0x0000001006007810 */ /* 0x000fe40007f1e0ff */
[----:B------:R-:W-:Y:S02]  /*13e0*/  ISETP.GE.AND P1, PT, R102, c[0x0][0x220], PT ;  /* 0x0000880066007a0c */ /* 0x000fe40003f26270 */
[----:B--2---:R-:W-:Y:S01]  /*13f0*/  MOV R11, R9 ;  /* 0x00000009000b7202 */ /* 0x004fe20000000f00 */
        /* <DEDUP_REMOVED lines=22> */
.L_x_1068:
[----:B------:R-:W-:Y:S05]  /*1560*/  BSYNC B0 ;  /* 0x0000000000007941 */ /* 0x000fea0003800000 */
.L_x_1067:
        /* <DEDUP_REMOVED lines=29> */
.L_x_1070:
[----:B------:R-:W-:Y:S05]  /*1740*/  BSYNC B0 ;  /* 0x0000000000007941 */ /* 0x000fea0003800000 */
.L_x_1069:
        /* <DEDUP_REMOVED lines=29> */
.L_x_1072:
[----:B------:R-:W-:Y:S05]  /*1920*/  BSYNC B0 ;  /* 0x0000000000007941 */ /* 0x000fea0003800000 */
.L_x_1071:
        /* <DEDUP_REMOVED lines=29> */
.L_x_1074:
[----:B------:R-:W-:Y:S05]  /*1b00*/  BSYNC B0 ;  /* 0x0000000000007941 */ /* 0x000fea0003800000 */
.L_x_1073:
        /* <DEDUP_REMOVED lines=29> */
.L_x_1076:
[----:B------:R-:W-:Y:S05]  /*1ce0*/  BSYNC B0 ;  /* 0x0000000000007941 */ /* 0x000fea0003800000 */
.L_x_1075:
        /* <DEDUP_REMOVED lines=29> */
.L_x_1078:
[----:B------:R-:W-:Y:S05]  /*1ec0*/  BSYNC B0 ;  /* 0x0000000000007941 */ /* 0x000fea0003800000 */
.L_x_1077:
        /* <DEDUP_REMOVED lines=26> */
[----:B----4-:R-:W-:-:S04]  /*2070*/  LEA R6, P0, R8, c[0x0][0x160], 0x1 ;  /* 0x0000580008067a11 */ /* 0x010fc800078008ff */
[----:B------:R-:W-:-:S05]  /*2080*/  LEA.HI.X R7, R8, c[0x0][0x164], R0, 0x1, P0 ;  /* 0x0000590008077a11 */ /* 0x000fca00000f0c00 */
[----:B------:R-:W-:Y:S01]  /*2090*/  @!PT LDS RZ, [RZ] ;  /* 0x00000000fffff984 */ /* 0x000fe20000000800 */
[----:B------:R-:W-:Y:S01]  /*20a0*/  @!PT LDS RZ, [RZ] ;  /* 0x00000000fffff984 */ /* 0x000fe20000000800 */
[----:B------:R-:W-:Y:S01]  /*20b0*/  @!PT LDS RZ, [RZ] ;  /* 0x00000000fffff984 */ /* 0x000fe20000000800 */
[----:B------:R4:W-:Y:S04]  /*20c0*/  LDGSTS.E.BYPASS.LTC128B.128 [R215+0x7800], [R6.64+0x80] ;  /* 0x0780008006d77fae */ /* 0x0009e8000b901d5c */
.L_x_1080:
[----:B------:R-:W-:Y:S05]  /*20d0*/  BSYNC B0 ;  /* 0x0000000000007941 */ /* 0x000fea0003800000 */
.L_x_1079:
[----:B------:R-:W-:Y:S01]  /*20e0*/  IMAD.MOV.U32 R98, RZ, RZ, R32 ;  /* 0x000000ffff627224 */ /* 0x000fe200078e0020 */
[----:B------:R-:W-:Y:S01]  /*20f0*/  UIADD3 UR32, UR27, -0x1, URZ ;  /* 0xffffffff1b207890 */ /* 0x000fe2000fffe03f */
[----:B------:R-:W-:Y:S01]  /*2100*/  IMAD.MOV.U32 R99, RZ, RZ, R33 ;  /* 0x000000ffff637224 */ /* 0x000fe200078e0021 */
[----:B------:R-:W-:Y:S01]  /*2110*/  MOV R98, R30 ;  /* 0x0000001e00627202 */ /* 0x000fe20000000f00 */
[----:B------:R-:W-:Y:S01]  /*2120*/  BSSY B0, `(.L_x_1081) ;  /* 0x000001c000007945 */ /* 0x000fe20003800000 */
[----:B------:R-:W-:Y:S02]  /*2130*/  UIMAD UR8, UR32, -0x20, UR6 ;  /* 0xffffffe0200878a4 */ /* 0x000fe4000f8e0206 */
[----:B------:R-:W-:Y:S01]  /*2140*/  USHF.R.S32.HI UR9, URZ, 0x1f, UR32 ;  /* 0x0000001f3f097899 */ /* 0x000fe20008011420 */
[----:B------:R1:W-:Y:S01]  /*2150*/  STL.64 [R1+0x90], R98 ;  /* 0x0000906201007387 */ /* 0x0003e20000100a00 */
[----:B------:R-:W-:Y:S01]  /*2160*/  UIMAD UR11, UR4, UR32, URZ ;  /* 0x00000020040b72a4 */ /* 0x000fe2000f8e023f */
[----:B--2---:R-:W-:-:S02]  /*2170*/  MOV R11, UR32 ;  /* 0x00000020000b7c02 */ /* 0x004fc40008000f00 */
[----:B------:R-:W-:Y:S01]  /*2180*/  ISETP.GE.AND P0, PT, R2, UR8, PT ;  /* 0x0000000802007c0c */ /* 0x000fe2000bf06270 */
[----:B------:R-:W-:Y:S02]  /*2190*/  UIMAD UR11, UR9, UR5, UR11 ;  /* 0x00000005090b72a4 */ /* 0x000fe4000f8e020b */
[----:B----4-:R-:W-:-:S05]  /*21a0*/  IMAD.WIDE.U32 R6, R11, UR5, R98 ;  /* 0x000000050b067c25 */ /* 0x010fca000f8e0062 */
        /* <DEDUP_REMOVED lines=19> */
.L_x_1082:
[----:B------:R-:W-:Y:S05]  /*22e0*/  BSYNC B0 ;  /* 0x0000000000007941 */ /* 0x000fea0003800000 */
.L_x_1081:
        /* <DEDUP_REMOVED lines=28> */
.L_x_1084:
[----:B------:R-:W-:Y:S05]  /*24b0*/  BSYNC B0 ;  /* 0x0000000000007941 */ /* 0x000fea0003800000 */
.L_x_1083:
[----:B------:R-:W0:Y:S01]  /*24c0*/  LDGDEPBAR ;  /* 0x00000000000079af */ /* 0x000e220000000000 */
[----:B------:R-:W-:Y:S01]  /*24d0*/  ISETP.GE.AND P0, PT, R2, UR8, PT ;  /* 0x0000000802007c0c */ /* 0x000fe2000bf06270 */
[----:B--2---:R-:W-:Y:S01]  /*24e0*/  IMAD.U32 R9, RZ, RZ, UR25 ;  /* 0x00000019ff097e24 */ /* 0x004fe2000f8e00ff */
[----:B------:R-:W-:Y:S01]  /*24f0*/  LEA R8, R17, UR10, 0x4 ;  /* 0x0000000a11087c11 */ /* 0x000fe2000f8e20ff */
[----:B----4-:R-:W-:Y:S01]  /*2500*/  IMAD.MOV.U32 R6, RZ, RZ, R26 ;  /* 0x000000ffff067224 */ /* 0x010fe200078e001a */
[----:B------:R-:W-:Y:S01]  /*2510*/  UIMAD UR10, UR18, UR32, URZ ;  /* 0x00000020120a72a4 */ /* 0x000fe2000f8e023f */
[----:B------:R-:W-:Y:S01]  /*2520*/  IMAD.MOV.U32 R7, RZ, RZ, R27 ;  /* 0x000000ffff077224 */ /* 0x000fe200078e001b */
[----:B------:R-:W-:Y:S01]  /*2530*/  LEA R93, R9, R17, 0x3 ;  /* 0x00000011095d7211 */ /* 0x000fe200078e18ff */
[----:B------:R-:W-:Y:S01]  /*2540*/  IMAD.MOV.U32 R6, RZ, RZ, R24 ;  /* 0x000000ffff067224 */ /* 0x000fe200078e0018 */
[----:B------:R-:W-:Y:S01]  /*2550*/  UIMAD UR9, UR9, UR19, UR10 ;  /* 0x00000013090972a4 */ /* 0x000fe2000f8e020a */
[----:B------:R-:W-:Y:S01]  /*2560*/  IADD3 R8, R8, 0x1, R18 ;  /* 0x0000000108087810 */ /* 0x000fe20007ffe012 */
[----:B------:R-:W-:Y:S01]  /*2570*/  IMAD.SHL.U32 R22, R22, 0x2, RZ ;  /* 0x0000000216167824 */ /* 0x000fe200078e00ff */
[----:B------:R-:W-:Y:S01]  /*2580*/  MOV R0, UR6 ;  /* 0x0000000600007c02 */ /* 0x000fe20008000f00 */
[----:B------:R2:W-:Y:S01]  /*2590*/  STL.64 [R1+0xb0], R6 ;  /* 0x0000b00601007387 */ /* 0x0005e20000100a00 */
[----:B------:R-:W-:Y:S01]  /*25a0*/  UIADD3 UR16, UR31, 0x646e171e, URZ ;  /* 0x646e171e1f107890 */ /* 0x000fe2000fffe03f */
[----:B------:R-:W-:Y:S01]  /*25b0*/  BSSY B0, `(.L_x_1085) ;  /* 0x000001d000007945 */ /* 0x000fe20003800000 */
[----:B------:R-:W-:Y:S01]  /*25c0*/  IADD3 R0, R0, -UR26, R8 ;  /* 0x8000001a00007c10 */ /* 0x000fe2000fffe008 */
[----:B------:R4:W-:Y:S01]  /*25d0*/  STL [R1+0x9c], R93 ;  /* 0x00009c5d01007387 */ /* 0x0009e20000100800 */
[----:B------:R-:W-:-:S02]  /*25e0*/  LOP3.LUT R95, R22, 0x6, RZ, 0xc0, !PT ;  /* 0x00000006165f7812 */ /* 0x000fc400078ec0ff */
[----:B------:R-:W-:Y:S01]  /*25f0*/  IADD3 R88, R0, c[0x0][0x2e8], RZ ;  /* 0x0000ba0000587a10 */ /* 0x000fe20007ffe0ff */
[----:B------:R-:W-:-:S04]  /*2600*/  DEPBAR.LE SB0, 0x0 ;  /* 0x000080000000791a */ /* 0x000fc80000000000 */
[----:B------:R-:W-:Y:S01]  /*2610*/  BAR.SYNC.DEFER_BLOCKING 0x0 ;  /* 0x0000000000007b1d */ /* 0x000fe20000010000 */
[----:B--2---:R-:W-:-:S05]  /*2620*/  IMAD.WIDE.U32 R6, R11, UR19, R6 ;  /* 0x000000130b067c25 */ /* 0x004fca000f8e0006 */
[----:B------:R-:W-:Y:S01]  /*2630*/  IADD3 R10, R7, UR9, RZ ;  /* 0x00000009070a7c10 */ /* 0x000fe2000fffe0ff */
[----:B------:R4:W-:Y:S04]  /*2640*/  @P0 STS.128 [R215+0xa000], RZ ;  /* 0x00a000ffd7000388 */ /* 0x0009e80000000c00 */
        /* <DEDUP_REMOVED lines=19> */
.L_x_1086:
[----:B------:R-:W-:Y:S05]  /*2780*/  BSYNC B0 ;  /* 0x0000000000007941 */ /* 0x000fea0003800000 */
.L_x_1085:
        /* <DEDUP_REMOVED lines=27> */
.L_x_1088:
[----:B------:R-:W-:Y:S05]  /*2940*/  BSYNC B0 ;  /* 0x0000000000007941 */ /* 0x000fea0003800000 */
.L_x_1087:
[----:B-1----:R-:W-:Y:S01]  /*2950*/  SHF.R.S32.HI R7, RZ, 0x4, R19 ;  /* 0x00000004ff077819 */ /* 0x002fe20000011413 */
[----:B------:R-:W-:Y:S01]  /*2960*/  IMAD.SHL.U32 R6, R20, 0x40, RZ ;  /* 0x0000004014067824 */ /* 0x000fe200078e00ff */
[C---:B------:R-:W-:Y:S01]  /*2970*/  R2P PR, R28.reuse, 0x6 ;  /* 0x000000061c007804 */ /* 0x040fe20000000000 */
[----:B--2---:R-:W-:Y:S01]  /*2980*/  IMAD.SHL.U32 R9, R28, 0x40, RZ ;  /* 0x000000401c097824 */ /* 0x004fe200078e00ff */
[----:B------:R-:W-:Y:S01]  /*2990*/  LEA.HI R0, R19, R7, RZ, 0x1 ;  /* 0x0000000713007211 */ /* 0x000fe200078f08ff */
[----:B------:R-:W-:Y:S01]  /*29a0*/  IMAD.SHL.U32 R8, R21, 0x40, RZ ;  /* 0x0000004015087824 */ /* 0x000fe200078e00ff */
[----:B------:R-:W0:Y:S01]  /*29b0*/  LDGDEPBAR ;  /* 0x00000000000079af */ /* 0x000e220000000000 */
[----:B------:R-:W-:Y:S01]  /*29c0*/  IMAD.SHL.U32 R3, R2, 0x8, RZ ;  /* 0x0000000802037824 */ /* 0x000fe200078e00ff */
[----:B------:R-:W-:Y:S01]  /*29d0*/  LOP3.LUT R0, R0, 0xfffffffe, RZ, 0xc0, !PT ;  /* 0xfffffffe00007812 */ /* 0x000fe200078ec0ff */
[----:B------:R-:W-:Y:S01]  /*29e0*/  UISETP.GE.AND UP0, UPT, UR27, 0x2, UPT ;  /* 0x000000021b00788c */ /* 0x000fe2000bf06270 */
[----:B------:R-:W-:-:S02]  /*29f0*/  LOP3.LUT R2, R6, 0x1c0, RZ, 0xc0, !PT ;  /* 0x000001c006027812 */ /* 0x000fc400078ec0ff */
[----:B------:R-:W-:Y:S01]  /*2a00*/  LOP3.LUT R90, R8, 0xfffffe00, RZ, 0xc0, !PT ;  /* 0xfffffe00085a7812 */ /* 0x000fe200078ec0ff */
[----:B------:R-:W-:Y:S01]  /*2a10*/  IMAD.IADD R7, R7, 0x1, -R0 ;  /* 0x0000000107077824 */ /* 0x000fe200078e0a00 */
[----:B------:R-:W-:Y:S02]  /*2a20*/  LOP3.LUT R0, R9, 0x1c0, RZ, 0xc0, !PT ;  /* 0x000001c009007812 */ /* 0x000fe400078ec0ff */
[----:B------:R-:W-:Y:S01]  /*2a30*/  PLOP3.LUT P0, PT, PT, PT, UP0, 0x80, 0x0 ;  /* 0x000000000000781c */ /* 0x000fe20003f0f008 */
[----:B------:R-:W-:Y:S01]  /*2a40*/  IMAD.SHL.U32 R6, R7, 0x8, RZ ;  /* 0x0000000807067824 */ /* 0x000fe200078e00ff */
[----:B------:R-:W-:Y:S02]  /*2a50*/  LOP3.LUT R8, R0, 0x8, R3, 0xf8, !PT ;  /* 0x0000000800087812 */ /* 0x000fe400078ef803 */
[----:B------:R-:W-:Y:S02]  /*2a60*/  SHF.R.U32.HI R0, RZ, 0x3, R0 ;  /* 0x00000003ff007819 */ /* 0x000fe40000011600 */
[----:B------:R-:W-:-:S02]  /*2a70*/  LOP3.LUT R6, R2, 0x8, R6, 0xf8, !PT ;  /* 0x0000000802067812 */ /* 0x000fc400078ef806 */
[----:B------:R-:W-:Y:S01]  /*2a80*/  SHF.R.U32.HI R3, RZ, 0x3, R2 ;  /* 0x00000003ff037819 */ /* 0x000fe20000011602 */
[----:B------:R-:W-:Y:S01]  /*2a90*/  IMAD R2, R17, 0x400, R90 ;  /* 0x0000040011027824 */ /* 0x000fe200078e025a */
[----:B------:R-:W-:Y:S02]  /*2aa0*/  LOP3.LUT R0, R8, R0, RZ, 0x3c, !PT ;  /* 0x0000000008007212 */ /* 0x000fe400078e3cff */
[----:B------:R-:W-:Y:S02]  /*2ab0*/  LOP3.LUT R89, R6, R3, RZ, 0x3c, !PT ;  /* 0x0000000306597212 */ /* 0x000fe400078e3cff */
[C---:B------:R-:W-:Y:S01]  /*2ac0*/  IADD3 R3, R88.reuse, 0x8, RZ ;  /* 0x0000000858037810 */ /* 0x040fe20007ffe0ff */
[----:B------:R-:W-:Y:S01]  /*2ad0*/  IMAD R0, R7, 0x200, R0 ;  /* 0x0000020007007824 */ /* 0x000fe200078e0200 */
[----:B------:R-:W-:Y:S01]  /*2ae0*/  IMNMX R172, R88, UR6, PT ;  /* 0x0000000658ac7c17 */ /* 0x000fe2000b800200 */
[----:B------:R-:W-:Y:S01]  /*2af0*/  IMAD.IADD R2, R89, 0x1, R2 ;  /* 0x0000000159027824 */ /* 0x000fe200078e0202 */
[----:B------:R-:W-:Y:S01]  /*2b00*/  IMNMX R173, R3, UR6, PT ;  /* 0x0000000603ad7c17 */ /* 0x000fe2000b800200 */
[----:B------:R-:W-:-:S02]  /*2b10*/  IMAD.SHL.U32 R200, R0, 0x2, RZ ;  /* 0x0000000200c87824 */ /* 0x000fc400078e00ff */
[----:B------:R-:W-:Y:S01]  /*2b20*/  IMAD.SHL.U32 R202, R2, 0x2, RZ ;  /* 0x0000000202ca7824 */ /* 0x000fe200078e00ff */
[----:B------:R-:W-:Y:S02]  /*2b30*/  IADD3 R2, R88, 0x40, RZ ;  /* 0x0000004058027810 */ /* 0x000fe40007ffe0ff */
[----:B------:R-:W-:Y:S01]  /*2b40*/  LDSM.16.M88.4 R20, [R200+0x8000] ;  /* 0x00800000c814783b */ /* 0x000fe20000000200 */
[----:B------:R-:W-:Y:S01]  /*2b50*/  IADD3 R0, R200, 0x8000, RZ ;  /* 0x00008000c8007810 */ /* 0x000fe20007ffe0ff */
[--C-:B------:R-:W-:Y:S01]  /*2b60*/  IMAD R204, R4, 0x2, R202.reuse ;  /* 0x0000000204cc7824 */ /* 0x100fe200078e02ca */
[----:B------:R-:W-:Y:S01]  /*2b70*/  IADD3 R211, R200, 0x8020, RZ ;  /* 0x00008020c8d37810 */ /* 0x000fe20007ffe0ff */
[----:B------:R-:W1:Y:S01]  /*2b80*/  LDSM.16.M88.4 R12, [R202] ;  /* 0x00000000ca0c783b */ /* 0x000e620000000200 */
[----:B------:R-:W-:Y:S01]  /*2b90*/  @P1 IADD3 R211, R0, -0x20, RZ ;  /* 0xffffffe000d31810 */ /* 0x000fe20007ffe0ff */
[----:B------:R-:W-:Y:S01]  /*2ba0*/  IMAD.MOV.U32 R0, RZ, RZ, 0x40 ;  /* 0x00000040ff007424 */ /* 0x000fe200078e00ff */
[----:B------:R-:W-:Y:S01]  /*2bb0*/  IMNMX R175, R2, UR6, PT ;  /* 0x0000000602af7c17 */ /* 0x000fe2000b800200 */
[----:B------:R-:W2:Y:S01]  /*2bc0*/  LDSM.16.M88.4 R8, [R202+0x2000] ;  /* 0x00200000ca08783b */ /* 0x000ea20000000200 */
[----:B------:R-:W-:Y:S01]  /*2bd0*/  IMAD R210, R5, 0x2, R202 ;  /* 0x0000000205d27824 */ /* 0x000fe200078e02ca */
[----:B------:R-:W-:Y:S01]  /*2be0*/  IADD3 R214, R211, 0x800, RZ ;  /* 0x00000800d3d67810 */ /* 0x000fe20007ffe0ff */
[----:B------:R-:W-:Y:S01]  /*2bf0*/  IMAD R208, R5, 0x2, R204 ;  /* 0x0000000205d07824 */ /* 0x000fe200078e02cc */
[----:B---3--:R-:W3:Y:S01]  /*2c00*/  LDSM.16.M88.4 R24, [R200+0x8800] ;  /* 0x00880000c818783b */ /* 0x008ee20000000200 */
[----:B------:R-:W-:-:S02]  /*2c10*/  SEL R0, R0, 0xffffffc0, !P2 ;  /* 0xffffffc000007807 */ /* 0x000fc40005000000 */
[C---:B------:R-:W-:Y:S01]  /*2c20*/  IADD3 R213, R211.reuse, 0x1000, RZ ;  /* 0x00001000d3d57810 */ /* 0x040fe20007ffe0ff */
[----:B------:R-:W-:Y:S01]  /*2c30*/  LDSM.16.M88.4 R28, [R211] ;  /* 0x00000000d31c783b */ /* 0x000fe20000000200 */
[----:B------:R-:W-:Y:S01]  /*2c40*/  IADD3 R212, R211, 0x1800, RZ ;  /* 0x00001800d3d47810 */ /* 0x000fe20007ffe0ff */
[----:B------:R-:W-:Y:S02]  /*2c50*/  IMAD.IADD R209, R200, 0x1, R0 ;  /* 0x00000001c8d17824 */ /* 0x000fe400078e0200 */
[----:B------:R-:W5:Y:S01]  /*2c60*/  LDSM.16.M88.4 R16, [R204+0x2000] ;  /* 0x00200000cc10783b */ /* 0x000f620000000200 */
[----:B------:R-:W-:Y:S01]  /*2c70*/  IMAD.IADD R207, R0, 0x1, R211 ;  /* 0x0000000100cf7824 */ /* 0x000fe200078e02d3 */
[----:B------:R-:W-:Y:S02]  /*2c80*/  IADD3 R0, R88, 0x48, RZ ;  /* 0x0000004858007810 */ /* 0x000fe40007ffe0ff */
[----:B------:R-:W4:Y:S02]  /*2c90*/  LDSM.16.M88.4 R32, [R211+0x800] ;  /* 0x00080000d320783b */ /* 0x000f240000000200 */
[----:B------:R-:W-:-:S02]  /*2ca0*/  IMNMX R174, R0, UR6, PT ;  /* 0x0000000600ae7c17 */ /* 0x000fc4000b800200 */
[----:B------:R-:W-:Y:S04]  /*2cb0*/  LDSM.16.M88.4 R40, [R209+0x8000] ;  /* 0x00800000d128783b */ /* 0x000fe80000000200 */
[----:B------:R-:W-:Y:S01]  /*2cc0*/  LDSM.16.M88.4 R36, [R209+0x8800] ;  /* 0x00880000d124783b */ /* 0x000fe20000000200 */
[-C--:B-1----:R-:W-:Y:S08]  /*2cd0*/  HMMA.16816.F32.BF16 R64, R12, R20.reuse, RZ ;  /* 0x000000140c40723c */ /* 0x082ff000000418ff */
[C---:B--2---:R-:W-:Y:S08]  /*2ce0*/  HMMA.16816.F32.BF16 R60, R8.reuse, R20, RZ ;  /* 0x00000014083c723c */ /* 0x044ff000000418ff */
[-C--:B------:R-:W-:Y:S08]  /*2cf0*/  HMMA.16816.F32.BF16 R56, R8, R22.reuse, RZ ;  /* 0x000000160838723c */ /* 0x080ff000000418ff */
[----:B------:R-:W-:Y:S01]  /*2d00*/  HMMA.16816.F32.BF16 R68, R12, R22, RZ ;  /* 0x000000160c44723c */ /* 0x000fe200000418ff */
[----:B------:R-:W1:Y:S07]  /*2d10*/  LDSM.16.M88.4 R20, [R204] ;  /* 0x00000000cc14783b */ /* 0x000e6e0000000200 */
[C---:B---3--:R-:W-:Y:S08]  /*2d20*/  HMMA.16816.F32.BF16 R52, R8.reuse, R24, RZ ;  /* 0x000000180834723c */ /* 0x048ff000000418ff */
[----:B------:R-:W-:Y:S01]  /*2d30*/  HMMA.16816.F32.BF16 R48, R8, R26, RZ ;  /* 0x0000001a0830723c */ /* 0x000fe200000418ff */
[----:B------:R-:W2:Y:S07]  /*2d40*/  LDSM.16.M88.4 R8, [R210+0x2000] ;  /* 0x00200000d208783b */ /* 0x000eae0000000200 */
[C---:B------:R-:W-:Y:S08]  /*2d50*/  HMMA.16816.F32.BF16 R44, R12.reuse, R24, RZ ;  /* 0x000000180c2c723c */ /* 0x040ff000000418ff */
[----:B------:R-:W-:Y:S01]  /*2d60*/  HMMA.16816.F32.BF16 R24, R12, R26, RZ ;  /* 0x0000001a0c18723c */ /* 0x000fe200000418ff */
[----:B------:R-:W3:Y:S07]  /*2d70*/  LDSM.16.M88.4 R12, [R210] ;  /* 0x00000000d20c783b */ /* 0x000eee0000000200 */
[C---:B-----5:R-:W-:Y:S08]  /*2d80*/  HMMA.16816.F32.BF16 R80, R16.reuse, R28, R60 ;  /* 0x0000001c1050723c */ /* 0x060ff0000004183c */
[C---:B------:R-:W-:Y:S08]  /*2d90*/  HMMA.16816.F32.BF16 R60, R16.reuse, R30, R56 ;  /* 0x0000001e103c723c */ /* 0x040ff00000041838 */
[C---:B----4-:R-:W-:Y:S08]  /*2da0*/  HMMA.16816.F32.BF16 R72, R16.reuse, R32, R52 ;  /* 0x000000201048723c */ /* 0x050ff00000041834 */
[----:B------:R-:W-:Y:S01]  /*2db0*/  HMMA.16816.F32.BF16 R56, R16, R34, R48 ;  /* 0x000000221038723c */ /* 0x000fe20000041830 */
[----:B------:R-:W-:Y:S07]  /*2dc0*/  LDSM.16.M88.4 R16, [R208+0x2000] ;  /* 0x00200000d010783b */ /* 0x000fee0000000200 */
[C---:B-1----:R-:W-:Y:S08]  /*2dd0*/  HMMA.16816.F32.BF16 R52, R20.reuse, R28, R64 ;  /* 0x0000001c1434723c */ /* 0x042ff00000041840 */
[C---:B------:R-:W-:Y:S08]  /*2de0*/  HMMA.16816.F32.BF16 R48, R20.reuse, R32, R44 ;  /* 0x000000201430723c */ /* 0x040ff0000004182c */
[C---:B------:R-:W-:Y:S01]  /*2df0*/  HMMA.16816.F32.BF16 R44, R20.reuse, R30, R68 ;  /* 0x0000001e142c723c */ /* 0x040fe20000041844 */
[----:B------:R-:W1:Y:S07]  /*2e00*/  LDSM.16.M88.4 R28, [R207] ;  /* 0x00000000cf1c783b */ /* 0x000e6e0000000200 */
[----:B------:R-:W-:Y:S01]  /*2e10*/  HMMA.16816.F32.BF16 R32, R20, R34, R24 ;  /* 0x000000221420723c */ /* 0x000fe20000041818 */
[----:B------:R-:W4:Y:S04]  /*2e20*/  LDSM.16.M88.4 R24, [R207+0x800] ;  /* 0x00080000cf18783b */ /* 0x000f280000000200 */
[----:B------:R-:W5:Y:S03]  /*2e30*/  LDSM.16.M88.4 R20, [R208] ;  /* 0x00000000d014783b */ /* 0x000f660000000200 */
[C---:B--2---:R-:W-:Y:S08]  /*2e40*/  HMMA.16816.F32.BF16 R64, R8.reuse, R42, R60 ;  /* 0x0000002a0840723c */ /* 0x044ff0000004183c */
[C---:B------:R-:W-:Y:S08]  /*2e50*/  HMMA.16816.F32.BF16 R60, R8.reuse, R38, R56 ;  /* 0x00000026083c723c */ /* 0x040ff00000041838 */
[C---:B------:R-:W-:Y:S08]  /*2e60*/  HMMA.16816.F32.BF16 R80, R8.reuse, R40, R80 ;  /* 0x000000280850723c */ /* 0x040ff00000041850 */
[----:B------:R-:W-:Y:S01]  /*2e70*/  HMMA.16816.F32.BF16 R72, R8, R36, R72 ;  /* 0x000000240848723c */ /* 0x000fe20000041848 */
[----:B------:R-:W-:Y:S07]  /*2e80*/  LDSM.16.M88.4 R8, [R202+0x6000] ;  /* 0x00600000ca08783b */ /* 0x000fee0000000200 */
[C---:B---3--:R-:W-:Y:S08]  /*2e90*/  HMMA.16816.F32.BF16 R56, R12.reuse, R40, R52 ;  /* 0x000000280c38723c */ /* 0x048ff00000041834 */
[C---:B------:R-:W-:Y:S01]  /*2ea0*/  HMMA.16816.F32.BF16 R52, R12.reuse, R42, R44 ;  /* 0x0000002a0c34723c */ /* 0x040fe2000004182c */
[----:B------:R-:W2:Y:S04]  /*2eb0*/  LDSM.16.M88.4 R44, [R200+0x9000] ;  /* 0x00900000c82c783b */ /* 0x000ea80000000200 */
[----:B------:R-:W3:Y:S03]  /*2ec0*/  LDSM.16.M88.4 R40, [R200+0x9800] ;  /* 0x00980000c828783b */ /* 0x000ee60000000200 */
[C---:B------:R-:W-:Y:S08]  /*2ed0*/  HMMA.16816.F32.BF16 R48, R12.reuse, R36, R48 ;  /* 0x000000240c30723c */ /* 0x040ff00000041830 */
        /* <DEDUP_REMOVED lines=8> */
[C---:B------:R-:W-:Y:S01]  /*2f60*/  HMMA.16816.F32.BF16 R52, R20.reuse, R30, R52 ;  /* 0x0000001e1434723c */ /* 0x040fe20000041834 */
[----:B------:R-:W-:Y:S07]  /*2f70*/  LDSM.16.M88.4 R28, [R204+0x4000] ;  /* 0x00400000cc1c783b */ /* 0x000fee0000000200 */
[C---:B------:R-:W-:Y:S08]  /*2f80*/  HMMA.16816.F32.BF16 R16, R20.reuse, R24, R48 ;  /* 0x000000181410723c */ /* 0x040ff00000041830 */
[----:B------:R-:W-:Y:S01]  /*2f90*/  HMMA.16816.F32.BF16 R20, R20, R26, R36 ;  /* 0x0000001a1414723c */ /* 0x000fe20000041824 */
[----:B------:R-:W-:Y:S04]  /*2fa0*/  LDSM.16.M88.4 R36, [R211+0x1000] ;  /* 0x00100000d324783b */ /* 0x000fe80000000200 */
[----:B------:R-:W1:Y:S03]  /*2fb0*/  LDSM.16.M88.4 R24, [R204+0x6000] ;  /* 0x00600000cc18783b */ /* 0x000e660000000200 */
[C---:B--2---:R-:W-:Y:S08]  /*2fc0*/  HMMA.16816.F32.BF16 R64, R8.reuse, R46, R64 ;  /* 0x0000002e0840723c */ /* 0x044ff00000041840 */
[C---:B------:R-:W-:Y:S08]  /*2fd0*/  HMMA.16816.F32.BF16 R80, R8.reuse, R44, R80 ;  /* 0x0000002c0850723c */ /* 0x040ff00000041850 */
[C---:B---3--:R-:W-:Y:S08]  /*2fe0*/  HMMA.16816.F32.BF16 R84, R8.reuse, R40, R84 ;  /* 0x000000280854723c */ /* 0x048ff00000041854 */
[----:B------:R-:W-:Y:S08]  /*2ff0*/  HMMA.16816.F32.BF16 R60, R8, R42, R60 ;  /* 0x0000002a083c723c */ /* 0x000ff0000004183c */
[C---:B------:R-:W-:Y:S08]  /*3000*/  HMMA.16816.F32.BF16 R56, R12.reuse, R44, R56 ;  /* 0x0000002c0c38723c */ /* 0x040ff00000041838 */
[C---:B------:R-:W-:Y:S01]  /*3010*/  HMMA.16816.F32.BF16 R48, R12.reuse, R46, R52 ;  /* 0x0000002e0c30723c */ /* 0x040fe20000041834 */
[----:B------:R-:W-:Y:S07]  /*3020*/  LDSM.16.M88.4 R44, [R209+0x9000] ;  /* 0x00900000d12c783b */ /* 0x000fee0000000200 */
[C---:B------:R-:W-:Y:S01]  /*3030*/  HMMA.16816.F32.BF16 R8, R12.reuse, R40, R16 ;  /* 0x000000280c08723c */ /* 0x040fe20000041810 */
[----:B------:R-:W2:Y:S07]  /*3040*/  LDSM.16.M88.4 R16, [R210+0x6000] ;  /* 0x00600000d210783b */ /* 0x000eae0000000200 */
        /* <DEDUP_REMOVED lines=13> */
[----:B------:R-:W1:Y:S04]  /*3120*/  LDSM.16.M88.4 R28, [R207+0x1000] ;  /* 0x00100000cf1c783b */ /* 0x000e680000000200 */
[----:B------:R-:W5:Y:S01]  /*3130*/  LDSM.16.M88.4 R12, [R208+0x4000] ;  /* 0x00400000d00c783b */ /* 0x000f620000000200 */
[----:B------:R-:W-:-:S04]  /*3140*/  DEPBAR.LE SB0, 0x0 ;  /* 0x000080000000791a */ /* 0x000fc80000000000 */
[C---:B--2---:R-:W-:Y:S08]  /*3150*/  HMMA.16816.F32.BF16 R56, R16.reuse, R46, R52 ;  /* 0x0000002e1038723c */ /* 0x044ff00000041834 */
[C---:B------:R-:W-:Y:S08]  /*3160*/  HMMA.16816.F32.BF16 R60, R16.reuse, R44, R80 ;  /* 0x0000002c103c723c */ /* 0x040ff00000041850 */
[C---:B---3--:R-:W-:Y:S08]  /*3170*/  HMMA.16816.F32.BF16 R52, R16.reuse, R40, R84 ;  /* 0x000000281034723c */ /* 0x048ff00000041854 */
[----:B------:R-:W-:Y:S08]  /*3180*/  HMMA.16816.F32.BF16 R36, R16, R42, R76 ;  /* 0x0000002a1024723c */ /* 0x000ff0000004184c */
[C---:B----4-:R-:W-:Y:S08]  /*3190*/  HMMA.16816.F32.BF16 R32, R20.reuse, R44, R72 ;  /* 0x0000002c1420723c */ /* 0x050ff00000041848 */
[C---:B------:R-:W-:Y:S08]  /*31a0*/  HMMA.16816.F32.BF16 R44, R20.reuse, R46, R68 ;  /* 0x0000002e142c723c */ /* 0x040ff00000041844 */
[C---:B------:R-:W-:Y:S08]  /*31b0*/  HMMA.16816.F32.BF16 R16, R20.reuse, R40, R64 ;  /* 0x000000281410723c */ /* 0x040ff00000041840 */
[----:B------:R-:W-:Y:S08]  /*31c0*/  HMMA.16816.F32.BF16 R20, R20, R42, R48 ;  /* 0x0000002a1414723c */ /* 0x000ff00000041830 */
[C---:B-1----:R-:W-:Y:S08]  /*31d0*/  HMMA.16816.F32.BF16 R60, R8.reuse, R28, R60 ;  /* 0x0000001c083c723c */ /* 0x042ff0000004183c */
[----:B------:R-:W-:Y:S08]  /*31e0*/  HMMA.16816.F32.BF16 R56, R8, R30, R56 ;  /* 0x0000001e0838723c */ /* 0x000ff00000041838 */
[C---:B-----5:R-:W-:Y:S08]  /*31f0*/  HMMA.16816.F32.BF16 R32, R12.reuse, R28, R32 ;  /* 0x0000001c0c20723c */ /* 0x060ff00000041820 */
[----:B------:R-:W-:Y:S08]  /*3200*/  HMMA.16816.F32.BF16 R44, R12, R30, R44 ;  /* 0x0000001e0c2c723c */ /* 0x000ff0000004182c */
[C---:B------:R-:W-:Y:S08]  /*3210*/  HMMA.16816.F32.BF16 R52, R8.reuse, R24, R52 ;  /* 0x000000180834723c */ /* 0x040ff00000041834 */
[----:B------:R-:W-:Y:S08]  /*3220*/  HMMA.16816.F32.BF16 R48, R8, R26, R36 ;  /* 0x0000001a0830723c */ /* 0x000ff00000041824 */
[C---:B------:R-:W-:Y:S08]  /*3230*/  HMMA.16816.F32.BF16 R28, R12.reuse, R24, R16 ;  /* 0x000000180c1c723c */ /* 0x040ff00000041810 */
[----:B------:R-:W-:Y:S01]  /*3240*/  HMMA.16816.F32.BF16 R20, R12, R26, R20 ;  /* 0x0000001a0c14723c */ /* 0x000fe20000041814 */
[----:B------:R-:W-:Y:S06]  /*3250*/  BAR.SYNC.DEFER_BLOCKING 0x0 ;  /* 0x0000000000007b1d */ /* 0x000fec0000010000 */
[----:B------:R-:W-:Y:S05]  /*3260*/  @!P0 BRA `(.L_x_1089) ;  /* 0x000002b000008947 */ /* 0x000fea0003800000 */
[----:B------:R-:W-:Y:S01]  /*3270*/  UIADD3 UR8, UR27, -0x2, URZ ;  /* 0xfffffffe1b087890 */ /* 0x000fe2000fffe03f */
[----:B------:R-:W-:Y:S01]  /*3280*/  ISETP.GE.AND P3, PT, R102, c[0x0][0x220], PT ;  /* 0x0000880066007a0c */ /* 0x000fe20003f66270 */
[----:B------:R-:W-:Y:S01]  /*3290*/  BSSY B0, `(.L_x_1090) ;  /* 0x0000027000007945 */ /* 0x000fe20003800000 */
[----:B------:R-:W-:Y:S01]  /*32a0*/  ISETP.GE.AND P2, PT, R100, c[0x0][0x220], PT ;  /* 0x0000880064007a0c */ /* 0x000fe20003f46270 */
[----:B------:R-:W-:-:S02]  /*32b0*/  USHF.R.S32.HI UR7, URZ, 0x1f, UR8 ;  /* 0x0000001f3f077899 */ /* 0x000fc40008011408 */
[----:B------:R-:W-:Y:S01]  /*32c0*/  UIMAD UR6, UR4, UR8, URZ ;  /* 0x00000008040672a4 */ /* 0x000fe2000f8e023f */
[----:B------:R-:W-:-:S03]  /*32d0*/  IMAD.U32 R2, RZ, RZ, UR8 ;  /* 0x00000008ff027e24 */ /* 0x000fc6000f8e00ff */
[----:B------:R-:W-:Y:S01]  /*32e0*/  UIMAD UR6, UR7, UR5, UR6 ;  /* 0x00000005070672a4 */ /* 0x000fe2000f8e0206 */
[----:B------:R-:W-:-:S03]  /*32f0*/  IMAD.WIDE.U32 R2, R2, UR5, R98 ;  /* 0x0000000502027c25 */ /* 0x000fc6000f8e0062 */
[----:B------:R1:W-:Y:S02]  /*3300*/  @P3 STS.128 [R215+0x8000], RZ ;  /* 0x008000ffd7003388 */ /* 0x0003e40000000c00 */
[----:B------:R-:W-:Y:S02]  /*3310*/  IADD3 R3, R3, UR6, RZ ;  /* 0x0000000603037c10 */ /* 0x000fe4000fffe0ff */
[C---:B------:R-:W-:Y:S02]  /*3320*/  IADD3 R0, P4, R2.reuse, UR21, RZ ;  /* 0x0000001502007c10 */ /* 0x040fe4000ff9e0ff */
[C---:B------:R-:W-:Y:S02]  /*3330*/  @!P3 LEA R10, P5, R2.reuse, c[0x0][0x168], 0x1 ;  /* 0x00005a00020aba11 */ /* 0x040fe400078a08ff */
[----:B------:R-:W-:Y:S02]  /*3340*/  @!P2 LEA R6, P1, R2, c[0x0][0x168], 0x1 ;  /* 0x00005a000206aa11 */ /* 0x000fe400078208ff */
[----:B------:R-:W-:-:S02]  /*3350*/  IADD3.X R12, R3, UR20, RZ, P4, !PT ;  /* 0x00000014030c7c10 */ /* 0x000fc4000a7fe4ff */
[----:B------:R-:W-:Y:S02]  /*3360*/  @!P3 LEA R8, P4, R0, c[0x0][0x168], 0x1 ;  /* 0x00005a000008ba11 */ /* 0x000fe400078808ff */
        /* <DEDUP_REMOVED lines=25> */
.L_x_1091:
[----:B------:R-:W-:Y:S05]  /*3500*/  BSYNC B0 ;  /* 0x0000000000007941 */ /* 0x000fea0003800000 */
.L_x_1090:
[----:B------:R-:W0:Y:S02]  /*3510*/  LDGDEPBAR ;  /* 0x00000000000079af */ /* 0x000e240000000000 */
.L_x_1089:
[----:B--2---:R-:W-:Y:S01]  /*3520*/  IMAD.U32 R2, RZ, RZ, UR32 ;  /* 0x00000020ff027e24 */ /* 0x004fe2000f8e00ff */
[----:B------:R-:W-:Y:S01]  /*3530*/  ULOP3.LUT UR6, UR32, UR31, URZ, 0x3c, !UPT ;  /* 0x0000001f20067292 */ /* 0x000fe2000f8e3c3f */
[----:B------:R-:W-:Y:S01]  /*3540*/  IMAD.WIDE.U32 R36, R94, -0x2daee0ad, RZ ;  /* 0xd2511f535e247825 */ /* 0x000fe200078e00ff */
[----:B------:R-:W-:Y:S01]  /*3550*/  UIADD3 UR34, UR31, -0x4498517b, URZ ;  /* 0xbb67ae851f227890 */ /* 0x000fe2000fffe03f */
[----:B------:R-:W-:Y:S01]  /*3560*/  IADD3 R252, R93, 0x4, RZ ;  /* 0x000000045dfc7810 */ /* 0x000fe20007ffe0ff */
[----:B------:R-:W-:Y:S01]  /*3570*/  UIADD3 UR13, UR30, 0x3c6ef372, URZ ;  /* 0x3c6ef3721e0d7890 */ /* 0x000fe2000fffe03f */
[----:B------:R-:W-:Y:S01]  /*3580*/  IMAD R2, R2, 0x20, R95 ;  /* 0x0000002002027824 */ /* 0x000fe200078e025f */
[----:B------:R-:W-:Y:S01]  /*3590*/  UIADD3 UR14, UR30, -0x61c88647, URZ ;  /* 0x9e3779b91e0e7890 */ /* 0x000fe2000fffe03f */
[----:B------:R-:W-:Y:S01]  /*35a0*/  STL.64 [R1+0x20], R36 ;  /* 0x0000202401007387 */ /* 0x000fe20000100a00 */
[----:B-1----:R-:W-:Y:S01]  /*35b0*/  IMAD.WIDE.U32 R10, R252, -0x326172a9, RZ ;  /* 0xcd9e8d57fc0a7825 */ /* 0x002fe200078e00ff */
[----:B------:R-:W-:Y:S01]  /*35c0*/  UIADD3 UR12, UR31, 0x76cf5d0a, URZ ;  /* 0x76cf5d0a1f0c7890 */ /* 0x000fe2000fffe03f */
[C---:B------:R-:W-:Y:S01]  /*35d0*/  IADD3 R3, R2.reuse, 0x1, RZ ;  /* 0x0000000102037810 */ /* 0x040fe20007ffe0ff */
[----:B------:R-:W-:Y:S01]  /*35e0*/  UIADD3 UR10, UR31, 0x32370b8f, URZ ;  /* 0x32370b8f1f0a7890 */ /* 0x000fe2000fffe03f */
[-C--:B------:R-:W-:Y:S01]  /*35f0*/  ISETP.GE.AND P3, PT, R2, R173.reuse, PT ;  /* 0x000000ad0200720c */ /* 0x080fe20003f66270 */
[----:B------:R-:W-:Y:S01]  /*3600*/  IMAD.WIDE.U32 R16, R252, -0x326172a9, RZ ;  /* 0xcd9e8d57fc107825 */ /* 0x000fe200078e00ff */
[C---:B------:R-:W-:Y:S01]  /*3610*/  ISETP.GE.AND P5, PT, R3.reuse, R172, PT ;  /* 0x000000ac0300720c */ /* 0x040fe20003fa6270 */
[----:B------:R-:W-:Y:S01]  /*3620*/  UIADD3 UR11, UR30, -0x255992d5, URZ ;  /* 0xdaa66d2b1e0b7890 */ /* 0x000fe2000fffe03f */
[C---:B------:R-:W-:Y:S01]  /*3630*/  ISETP.GE.AND P1, PT, R3.reuse, R173, PT ;  /* 0x000000ad0300720c */ /* 0x040fe20003f26270 */
[----:B------:R-:W-:Y:S01]  /*3640*/  UIADD3 UR8, UR31, -0x126145ec, URZ ;  /* 0xed9eba141f087890 */ /* 0x000fe2000fffe03f */
[CC--:B------:R-:W-:Y:S01]  /*3650*/  ISETP.GE.AND P4, PT, R3.reuse, R175.reuse, PT ;  /* 0x000000af0300720c */ /* 0x0c0fe20003f86270 */
[----:B------:R-:W-:Y:S01]  /*3660*/  UIADD3 UR9, UR30, 0x78dde6e4, URZ ;  /* 0x78dde6e41e097890 */ /* 0x000fe2000fffe03f */
[----:B------:R-:W-:Y:S01]  /*3670*/  ISETP.GE.AND P2, PT, R3, R174, PT ;  /* 0x000000ae0300720c */ /* 0x000fe20003f46270 */
[----:B------:R-:W-:Y:S01]  /*3680*/  UIADD3 UR7, UR30, 0x1715609d, URZ ;  /* 0x1715609d1e077890 */ /* 0x000fe2000fffe03f */
[----:B------:R-:W-:Y:S01]  /*3690*/  IADD3 R3, R2, 0x8, RZ ;  /* 0x0000000802037810 */ /* 0x000fe20007ffe0ff */
[----:B------:R-:W-:Y:S01]  /*36a0*/  UIADD3 UR15, UR30, -0x4ab325aa, URZ ;  /* 0xb54cda561e0f7890 */ /* 0x000fe2000fffe03f */
[----:B------:R-:W-:Y:S01]  /*36b0*/  FSEL R34, R34, -INF , !P3 ;  /* 0xff80000022227808 */ /* 0x000fe20005800000 */
[----:B------:R-:W-:Y:S01]  /*36c0*/  IMAD.IADD R0, R90, 0x1, R89 ;  /* 0x000000015a007824 */ /* 0x000fe200078e0259 */
[----:B------:R-:W-:Y:S01]  /*36d0*/  FSEL R19, R33, -INF , !P5 ;  /* 0xff80000021137808 */ /* 0x000fe20006800000 */
[----:B------:R-:W-:Y:S01]  /*36e0*/  ULEA UR33, UR27, UR33, 0x5 ;  /* 0x000000211b217291 */ /* 0x000fe2000f8e283f */
[----:B------:R-:W-:Y:S01]  /*36f0*/  FSEL R35, R35, -INF , !P1 ;  /* 0xff80000023237808 */ /* 0x000fe20004800000 */
[----:B------:R-:W-:Y:S01]  /*3700*/  IMAD.SHL.U32 R201, R0, 0x2, RZ ;  /* 0x0000000200c97824 */ /* 0x000fe200078e00ff */
[C---:B------:R-:W-:Y:S01]  /*3710*/  ISETP.GE.AND P6, PT, R2.reuse, R172, PT ;  /* 0x000000ac0200720c */ /* 0x040fe20003fc6270 */
[----:B------:R-:W-:Y:S01]  /*3720*/  UIADD3 UR33, UR33, -0x20, URZ ;  /* 0xffffffe021217890 */ /* 0x000fe2000fffe03f */
[----:B------:R-:W-:Y:S01]  /*3730*/  ISETP.GE.AND P3, PT, R2, R175, PT ;  /* 0x000000af0200720c */ /* 0x000fe20003f66270 */
[--C-:B------:R-:W-:Y:S01]  /*3740*/  IMAD R203, R4, 0x2, R201.reuse ;  /* 0x0000000204cb7824 */ /* 0x100fe200078e02c9 */
[C---:B------:R-:W-:Y:S01]  /*3750*/  ISETP.GE.AND P1, PT, R2.reuse, R174, PT ;  /* 0x000000ae0200720c */ /* 0x040fe20003f26270 */
[----:B------:R-:W-:Y:S01]  /*3760*/  IMAD R206, R5, 0x2, R201 ;  /* 0x0000000205ce7824 */ /* 0x000fe200078e02c9 */
[----:B------:R-:W-:Y:S01]  /*3770*/  ISETP.GE.AND P5, PT, R3, R172, PT ;  /* 0x000000ac0300720c */ /* 0x000fe20003fa6270 */
[----:B------:R-:W-:Y:S01]  /*3780*/  IMAD R205, R5, 0x2, R203 ;  /* 0x0000000205cd7824 */ /* 0x000fe200078e02cb */
[----:B------:R-:W-:Y:S01]  /*3790*/  IADD3 R6, R2, 0x9, RZ ;  /* 0x0000000902067810 */ /* 0x000fe20007ffe0ff */
[----:B------:R-:W-:Y:S01]  /*37a0*/  LDSM.16.MT88.4 R148, [R201+0xa000] ;  /* 0x00a00000c994783b */ /* 0x000fe20000004200 */
[----:B------:R-:W-:-:S02]  /*37b0*/  FSEL R18, R32, -INF , !P6 ;  /* 0xff80000020127808 */ /* 0x000fc40007000000 */
[----:B------:R-:W-:Y:S01]  /*37c0*/  FSEL R38, R60, -INF , !P3 ;  /* 0xff8000003c267808 */ /* 0x000fe20005800000 */
[----:B------:R-:W-:Y:S01]  /*37d0*/  LDSM.16.MT88.4 R192, [R203+0xa000] ;  /* 0x00a00000cbc0783b */ /* 0x000fe20000004200 */
[----:B------:R-:W-:Y:S02]  /*37e0*/  FSEL R62, R62, -INF , !P1 ;  /* 0xff8000003e3e7808 */ /* 0x000fe40004800000 */
[----:B------:R-:W-:Y:S01]  /*37f0*/  FSEL R63, R63, -INF , !P2 ;  /* 0xff8000003f3f7808 */ /* 0x000fe20005000000 */
[----:B------:R-:W-:Y:S01]  /*3800*/  LDSM.16.MT88.4 R184, [R206+0xa000] ;  /* 0x00a00000ceb8783b */ /* 0x000fe20000004200 */
[----:B------:R-:W-:Y:S02]  /*3810*/  FSEL R24, R44, -INF , !P5 ;  /* 0xff8000002c187808 */ /* 0x000fe40006800000 */
[C---:B------:R-:W-:Y:S01]  /*3820*/  ISETP.GE.AND P6, PT, R3.reuse, R173, PT ;  /* 0x000000ad0300720c */ /* 0x040fe20003fc6270 */
[----:B------:R-:W-:Y:S01]  /*3830*/  LDSM.16.MT88.4 R176, [R205+0xa000] ;  /* 0x00a00000cdb0783b */ /* 0x000fe20000004200 */
[----:B------:R-:W-:-:S02]  /*3840*/  ISETP.GE.AND P3, PT, R3, R175, PT ;  /* 0x000000af0300720c */ /* 0x000fc40003f66270 */
[----:B------:R-:W-:Y:S01]  /*3850*/  ISETP.GE.AND P1, PT, R3, R174, PT ;  /* 0x000000ae0300720c */ /* 0x000fe20003f26270 */
[----:B------:R-:W-:Y:S01]  /*3860*/  LDSM.16.MT88.4 R136, [R201+0xb000] ;  /* 0x00b00000c988783b */ /* 0x000fe20000004200 */
[C---:B------:R-:W-:Y:S02]  /*3870*/  ISETP.GE.AND P2, PT, R6.reuse, R172, PT ;  /* 0x000000ac0600720c */ /* 0x040fe40003f46270 */
[----:B------:R-:W-:Y:S01]  /*3880*/  ISETP.GE.AND P5, PT, R6, R173, PT ;  /* 0x000000ad0600720c */ /* 0x000fe20003fa6270 */
[----:B------:R-:W-:Y:S01]  /*3890*/  LDSM.16.MT88.4 R188, [R201+0xa800] ;  /* 0x00a80000c9bc783b */ /* 0x000fe20000004200 */
[----:B------:R-:W-:Y:S02]  /*38a0*/  IADD3 R3, R2, 0x10, RZ ;  /* 0x0000001002037810 */ /* 0x000fe40007ffe0ff */
[----:B------:R-:W-:Y:S01]  /*38b0*/  FSEL R43, R61, -INF , !P4 ;  /* 0xff8000003d2b7808 */ /* 0x000fe20006000000 */
        /* <DEDUP_REMOVED lines=8> */
[C---:B------:R-:W-:Y:S02]  /*3940*/  ISETP.GE.AND P4, PT, R6.reuse, R175, PT ;  /* 0x000000af0600720c */ /* 0x040fe40003f86270 */
[----:B------:R-:W-:-:S02]  /*3950*/  ISETP.GE.AND P2, PT, R6, R174, PT ;  /* 0x000000ae0600720c */ /* 0x000fc40003f46270 */
[C---:B------:R-:W-:Y:S02]  /*3960*/  ISETP.GE.AND P6, PT, R3.reuse, R172, PT ;  /* 0x000000ac0300720c */ /* 0x040fe40003fc6270 */
[C---:B------:R-:W-:Y:S02]  /*3970*/  ISETP.GE.AND P5, PT, R3.reuse, R173, PT ;  /* 0x000000ad0300720c */ /* 0x040fe40003fa6270 */
[C---:B------:R-:W-:Y:S02]  /*3980*/  ISETP.GE.AND P3, PT, R3.reuse, R175, PT ;  /* 0x000000af0300720c */ /* 0x040fe40003f66270 */
[----:B------:R-:W-:Y:S02]  /*3990*/  ISETP.GE.AND P1, PT, R3, R174, PT ;  /* 0x000000ae0300720c */ /* 0x000fe40003f26270 */
[C---:B------:R-:W-:Y:S02]  /*39a0*/  IADD3 R3, R2.reuse, 0x11, RZ ;  /* 0x0000001102037810 */ /* 0x040fe40007ffe0ff */
[----:B------:R-:W-:-:S02]  /*39b0*/  IADD3 R6, R2, 0x18, RZ ;  /* 0x0000001802067810 */ /* 0x000fc40007ffe0ff */
[----:B------:R-:W-:Y:S02]  /*39c0*/  IADD3 R7, R2, 0x19, RZ ;  /* 0x0000001902077810 */ /* 0x000fe40007ffe0ff */
[----:B------:R-:W-:Y:S02]  /*39d0*/  FMNMX.FTZ R2, R18, R19, !PT ;  /* 0x0000001312027209 */ /* 0x000fe40007810000 */
[----:B------:R-:W-:Y:S02]  /*39e0*/  FSEL R60, R59, -INF , !P2 ;  /* 0xff8000003b3c7808 */ /* 0x000fe40005000000 */
[----:B------:R-:W-:Y:S02]  /*39f0*/  FMNMX.FTZ R2, R24, R2, !PT ;  /* 0x0000000218027209 */ /* 0x000fe40007810000 */
[----:B------:R-:W-:Y:S02]  /*3a00*/  ISETP.GE.AND P2, PT, R3, R172, PT ;  /* 0x000000ac0300720c */ /* 0x000fe40003f46270 */
[----:B------:R-:W-:-:S02]  /*3a10*/  FSEL R26, R28, -INF , !P6 ;  /* 0xff8000001c1a7808 */ /* 0x000fc40007000000 */
[----:B------:R-:W-:Y:S02]  /*3a20*/  FMNMX.FTZ R2, R25, R2, !PT ;  /* 0x0000000219027209 */ /* 0x000fe40007810000 */
[----:B------:R-:W-:Y:S02]  /*3a30*/  FSEL R45, R57, -INF , !P4 ;  /* 0xff800000392d7808 */ /* 0x000fe40006000000 */
[----:B------:R-:W-:Y:S02]  /*3a40*/  ISETP.GE.AND P4, PT, R6, R172, PT ;  /* 0x000000ac0600720c */ /* 0x000fe40003f86270 */
[----:B------:R-:W-:Y:S02]  /*3a50*/  FSEL R27, R29, -INF , !P2 ;  /* 0xff8000001d1b7808 */ /* 0x000fe40005000000 */
[----:B------:R-:W-:Y:S02]  /*3a60*/  FMNMX.FTZ R2, R26, R2, !PT ;  /* 0x000000021a027209 */ /* 0x000fe40007810000 */
[----:B------:R-:W-:-:S02]  /*3a70*/  ISETP.GE.AND P2, PT, R7, R172, PT ;  /* 0x000000ac0700720c */ /* 0x000fc40003f46270 */
[----:B------:R-:W-:Y:S02]  /*3a80*/  FSEL R59, R20, -INF , !P4 ;  /* 0xff800000143b7808 */ /* 0x000fe40006000000 */
[----:B------:R-:W-:Y:S02]  /*3a90*/  FMNMX.FTZ R2, R27, R2, !PT ;  /* 0x000000021b027209 */ /* 0x000fe40007810000 */
[----:B------:R-:W-:Y:S01]  /*3aa0*/  FSEL R57, R21, -INF , !P2 ;  /* 0xff80000015397808 */ /* 0x000fe20005000000 */
[----:B------:R-:W-:Y:S01]  /*3ab0*/  IMAD.WIDE.U32 R20, R93, -0x326172a9, RZ ;  /* 0xcd9e8d575d147825 */ /* 0x000fe200078e00ff */
[----:B------:R-:W-:Y:S02]  /*3ac0*/  FMNMX.FTZ R2, R59, R2, !PT ;  /* 0x000000023b027209 */ /* 0x000fe40007810000 */
[----:B------:R-:W-:Y:S02]  /*3ad0*/  ISETP.GE.AND P6, PT, R3, R173, PT ;  /* 0x000000ad0300720c */ /* 0x000fe40003fc6270 */
[----:B------:R-:W-:-:S02]  /*3ae0*/  FMNMX.FTZ R2, R57, R2, !PT ;  /* 0x0000000239027209 */ /* 0x000fc40007810000 */
[C---:B------:R-:W-:Y:S02]  /*3af0*/  ISETP.GE.AND P4, PT, R3.reuse, R175, PT ;  /* 0x000000af0300720c */ /* 0x040fe40003f86270 */
[----:B------:R-:W-:Y:S02]  /*3b00*/  ISETP.GE.AND P2, PT, R3, R174, PT ;  /* 0x000000ae0300720c */ /* 0x000fe40003f46270 */
[----:B------:R-:W-:Y:S02]  /*3b10*/  FSEL R56, R30, -INF , !P5 ;  /* 0xff8000001e387808 */ /* 0x000fe40006800000 */
[----:B------:R-:W-:Y:S02]  /*3b20*/  FSEL R40, R52, -INF , !P3 ;  /* 0xff80000034287808 */ /* 0x000fe40005800000 */
[----:B------:R-:W-:Y:S02]  /*3b30*/  FSEL R54, R54, -INF , !P1 ;  /* 0xff80000036367808 */ /* 0x000fe40004800000 */
[----:B------:R-:W-:-:S02]  /*3b40*/  ISETP.GE.AND P5, PT, R6, R173, PT ;  /* 0x000000ad0600720c */ /* 0x000fc40003fa6270 */
[C---:B------:R-:W-:Y:S02]  /*3b50*/  ISETP.GE.AND P3, PT, R6.reuse, R175, PT ;  /* 0x000000af0600720c */ /* 0x040fe40003f66270 */
[----:B------:R-:W-:Y:S02]  /*3b60*/  ISETP.GE.AND P1, PT, R6, R174, PT ;  /* 0x000000ae0600720c */ /* 0x000fe40003f26270 */
[----:B------:R-:W-:Y:S01]  /*3b70*/  LOP3.LUT R3, R37, UR6, RZ, 0x3c, !PT ;  /* 0x0000000625037c12 */ /* 0x000fe2000f8e3cff */
[----:B------:R-:W1:Y:S01]  /*3b80*/  SHFL.BFLY PT, R6, R2, 0x2, 0x1f ;  /* 0x0c401f0002067f89 */ /* 0x000e6200000e0000 */
[----:B------:R-:W-:Y:S01]  /*3b90*/  FSEL R52, R31, -INF , !P6 ;  /* 0xff8000001f347808 */ /* 0x000fe20007000000 */
[----:B------:R-:W-:Y:S01]  /*3ba0*/  UIADD3 UR6, UR31, -0x56f99767, URZ ;  /* 0xa90668991f067890 */ /* 0x000fe2000fffe03f */
[----:B------:R-:W-:Y:S01]  /*3bb0*/  LOP3.LUT R28, R92, UR30, RZ, 0x3c, !PT ;  /* 0x0000001e5c1c7c12 */ /* 0x000fe2000f8e3cff */
[----:B------:R-:W-:Y:S01]  /*3bc0*/  IMAD.WIDE.U32 R14, R3, -0x326172a9, RZ ;  /* 0xcd9e8d57030e7825 */ /* 0x000fe200078e00ff */
[----:B------:R-:W-:-:S02]  /*3bd0*/  FMNMX.FTZ R3, R34, R35, !PT ;  /* 0x0000002322037209 */ /* 0x000fc40007810000 */
[----:B------:R-:W-:Y:S01]  /*3be0*/  ISETP.GE.AND P6, PT, R7, R173, PT ;  /* 0x000000ad0700720c */ /* 0x000fe20003fc6270 */
[----:B------:R-:W-:Y:S01]  /*3bf0*/  STL [R1+0xa8], R28 ;  /* 0x0000a81c01007387 */ /* 0x000fe20000100800 */
[----:B------:R-:W-:Y:S02]  /*3c00*/  FMNMX.FTZ R3, R32, R3, !PT ;  /* 0x0000000320037209 */ /* 0x000fe40007810000 */
[----:B------:R-:W-:Y:S01]  /*3c10*/  FSEL R47, R22, -INF , !P5 ;  /* 0xff800000162f7808 */ /* 0x000fe20006800000 */
[----:B------:R2:W-:Y:S01]  /*3c20*/  STL.64 [R1+0xc8], R20 ;  /* 0x0000c81401007387 */ /* 0x0005e20000100a00 */
[----:B------:R-:W-:Y:S02]  /*3c30*/  FMNMX.FTZ R3, R33, R3, !PT ;  /* 0x0000000321037209 */ /* 0x000fe40007810000 */
[----:B------:R-:W-:Y:S02]  /*3c40*/  FSEL R42, R53, -INF , !P4 ;  /* 0xff800000352a7808 */ /* 0x000fe40006000000 */
[----:B------:R-:W-:-:S02]  /*3c50*/  FMNMX.FTZ R3, R56, R3, !PT ;  /* 0x0000000338037209 */ /* 0x000fc40007810000 */
[----:B------:R-:W-:Y:S02]  /*3c60*/  FSEL R55, R55, -INF , !P2 ;  /* 0xff80000037377808 */ /* 0x000fe40005000000 */
[----:B------:R-:W-:Y:S02]  /*3c70*/  FMNMX.FTZ R3, R52, R3, !PT ;  /* 0x0000000334037209 */ /* 0x000fe40007810000 */
[C---:B------:R-:W-:Y:S02]  /*3c80*/  ISETP.GE.AND P4, PT, R7.reuse, R175, PT ;  /* 0x000000af0700720c */ /* 0x040fe40003f86270 */
[----:B------:R-:W-:Y:S02]  /*3c90*/  ISETP.GE.AND P2, PT, R7, R174, PT ;  /* 0x000000ae0700720c */ /* 0x000fe40003f46270 */
[----:B-1----:R-:W-:Y:S02]  /*3ca0*/  FMNMX.FTZ R133, R2, R6, !PT ;  /* 0x0000000602857209 */ /* 0x002fe40007810000 */
[----:B------:R-:W-:-:S02]  /*3cb0*/  FSEL R46, R23, -INF , !P6 ;  /* 0xff800000172e7808 */ /* 0x000fc40007000000 */
[-C--:B------:R-:W-:Y:S02]  /*3cc0*/  LOP3.LUT R7, R21, R28.reuse, RZ, 0x3c, !PT ;  /* 0x0000001c15077212 */ /* 0x080fe400078e3cff */
[----:B------:R-:W-:Y:S02]  /*3cd0*/  FMNMX.FTZ R6, R47, R3, !PT ;  /* 0x000000032f067209 */ /* 0x000fe40007810000 */
[----:B------:R-:W-:Y:S01]  /*3ce0*/  LOP3.LUT R8, R11, R28, RZ, 0x3c, !PT ;  /* 0x0000001c0b087212 */ /* 0x000fe200078e3cff */
        /* <DEDUP_REMOVED lines=8> */
[----:B------:R-:W-:Y:S01]  /*3d70*/  LOP3.LUT R3, R3, UR34, R36, 0x96, !PT ;  /* 0x0000002203037c12 */ /* 0x000fe2000f8e9624 */
[----:B------:R-:W3:Y:S01]  /*3d80*/  SHFL.BFLY PT, R10, R133, 0x1, 0x1f ;  /* 0x0c201f00850a7f89 */ /* 0x000ee200000e0000 */
[----:B------:R-:W-:Y:S01]  /*3d90*/  FSEL R39, R48, -INF , !P3 ;  /* 0xff80000030277808 */ /* 0x000fe20005800000 */
[----:B------:R-:W-:Y:S01]  /*3da0*/  IMAD.WIDE.U32 R246, R7, -0x326172a9, RZ ;  /* 0xcd9e8d5707f67825 */ /* 0x000fe200078e00ff */
[----:B------:R-:W-:Y:S01]  /*3db0*/  LOP3.LUT R9, R13, UR12, R2, 0x96, !PT ;  /* 0x0000000c0d097c12 */ /* 0x000fe2000f8e9602 */
[----:B------:R4:W-:Y:S01]  /*3dc0*/  STL.64 [R1+0x28], R22 ;  /* 0x0000281601007387 */ /* 0x0009e20000100a00 */
[----:B------:R-:W-:Y:S01]  /*3dd0*/  LOP3.LUT R11, R15, UR14, R16, 0x96, !PT ;  /* 0x0000000e0f0b7c12 */ /* 0x000fe2000f8e9610 */
[----:B------:R-:W-:Y:S01]  /*3de0*/  IMAD.WIDE.U32 R2, R3, -0x326172a9, RZ ;  /* 0xcd9e8d5703027825 */ /* 0x000fe200078e00ff */
[----:B------:R-:W-:-:S02]  /*3df0*/  LOP3.LUT R7, R247, UR13, R14, 0x96, !PT ;  /* 0x0000000df7077c12 */ /* 0x000fc4000f8e960e */
[----:B------:R-:W-:Y:S01]  /*3e00*/  FSEL R41, R49, -INF , !P4 ;  /* 0xff80000031297808 */ /* 0x000fe20006000000 */
[----:B------:R-:W-:Y:S01]  /*3e10*/  IMAD.WIDE.U32 R74, R9, -0x326172a9, RZ ;  /* 0xcd9e8d57094a7825 */ /* 0x000fe200078e00ff */
[----:B------:R-:W-:Y:S02]  /*3e20*/  LOP3.LUT R3, R3, UR13, R14, 0x96, !PT ;  /* 0x0000000d03037c12 */ /* 0x000fe4000f8e960e */
[----:B------:R-:W-:Y:S01]  /*3e30*/  FSEL R50, R50, -INF , !P1 ;  /* 0xff80000032327808 */ /* 0x000fe20004800000 */
[----:B--2---:R-:W-:Y:S01]  /*3e40*/  IMAD.WIDE.U32 R20, R7, -0x2daee0ad, RZ ;  /* 0xd2511f5307147825 */ /* 0x004fe200078e00ff */
[----:B------:R-:W-:Y:S02]  /*3e50*/  FMNMX.FTZ R7, R38, R43, !PT ;  /* 0x0000002b26077209 */ /* 0x000fe40007810000 */
[----:B------:R-:W-:Y:S01]  /*3e60*/  LOP3.LUT R13, R75, UR11, R2, 0x96, !PT ;  /* 0x0000000b4b0d7c12 */ /* 0x000fe2000f8e9602 */
[----:B------:R-:W-:Y:S01]  /*3e70*/  IMAD.WIDE.U32 R8, R8, -0x2daee0ad, RZ ;  /* 0xd2511f5308087825 */ /* 0x000fe200078e00ff */
[----:B------:R-:W-:-:S02]  /*3e80*/  FMNMX.FTZ R7, R44, R7, !PT ;  /* 0x000000072c077209 */ /* 0x000fc40007810000 */
[----:B-1----:R-:W-:Y:S01]  /*3e90*/  FMNMX.FTZ R132, R132, R6, !PT ;  /* 0x0000000684847209 */ /* 0x002fe20007810000 */
[----:B------:R-:W-:Y:S01]  /*3ea0*/  IMAD.WIDE.U32 R2, R3, -0x2daee0ad, RZ ;  /* 0xd2511f5303027825 */ /* 0x000fe200078e00ff */
[----:B------:R-:W-:Y:S02]  /*3eb0*/  FMNMX.FTZ R6, R45, R7, !PT ;  /* 0x000000072d067209 */ /* 0x000fe40007810000 */
[----:B------:R-:W-:Y:S01]  /*3ec0*/  LOP3.LUT R9, R9, UR12, R22, 0x96, !PT ;  /* 0x0000000c09097c12 */ /* 0x000fe2000f8e9616 */
[----:B------:R-:W1:Y:S01]  /*3ed0*/  SHFL.BFLY PT, R14, R132, 0x1, 0x1f ;  /* 0x0c201f00840e7f89 */ /* 0x000e6200000e0000 */
[----:B------:R-:W-:Y:S01]  /*3ee0*/  FMNMX.FTZ R6, R40, R6, !PT ;  /* 0x0000000628067209 */ /* 0x000fe20007810000 */
[----:B------:R-:W-:Y:S01]  /*3ef0*/  IMAD.WIDE.U32 R70, R13, -0x2daee0ad, RZ ;  /* 0xd2511f530d467825 */ /* 0x000fe200078e00ff */
[----:B------:R-:W-:Y:S02]  /*3f00*/  LOP3.LUT R15, R21, UR10, R8, 0x96, !PT ;  /* 0x0000000a150f7c12 */ /* 0x000fe4000f8e9608 */
[----:B------:R-:W-:Y:S01]  /*3f10*/  FMNMX.FTZ R6, R42, R6, !PT ;  /* 0x000000062a067209 */ /* 0x000fe20007810000 */
[----:B------:R-:W-:Y:S01]  /*3f20*/  IMAD.WIDE.U32 R66, R9, -0x326172a9, RZ ;  /* 0xcd9e8d5709427825 */ /* 0x000fe200078e00ff */
[----:B------:R-:W-:-:S02]  /*3f30*/  LOP3.LUT R8, R17, R28, RZ, 0x3c, !PT ;  /* 0x0000001c11087212 */ /* 0x000fc400078e3cff */
[----:B------:R-:W-:Y:S01]  /*3f40*/  FMNMX.FTZ R6, R39, R6, !PT ;  /* 0x0000000627067209 */ /* 0x000fe20007810000 */
[----:B------:R-:W-:Y:S01]  /*3f50*/  IMAD.WIDE.U32 R16, R11, -0x2daee0ad, RZ ;  /* 0xd2511f530b107825 */ /* 0x000fe200078e00ff */
[----:B---3--:R-:W-:Y:S02]  /*3f60*/  FMNMX.FTZ R133, R133, R10, !PT ;  /* 0x0000000a85857209 */ /* 0x008fe40007810000 */
[----:B------:R-:W-:Y:S01]  /*3f70*/  FMNMX.FTZ R6, R41, R6, !PT ;  /* 0x0000000629067209 */ /* 0x000fe20007810000 */
[----:B----4-:R-:W-:Y:S01]  /*3f80*/  IMAD.WIDE.U32 R22, R8, -0x2daee0ad, RZ ;  /* 0xd2511f5308167825 */ /* 0x010fe200078e00ff */
[----:B------:R-:W-:Y:S02]  /*3f90*/  LOP3.LUT R9, R67, UR11, R246, 0x96, !PT ;  /* 0x0000000b43097c12 */ /* 0x000fe4000f8e96f6 */
[C---:B------:R-:W-:Y:S01]  /*3fa0*/  FSETP.NEU.FTZ.AND P1, PT, R133.reuse, -INF , PT ;  /* 0xff8000008500780b */ /* 0x040fe20003f3d000 */
[----:B------:R-:W-:Y:S01]  /*3fb0*/  FMUL.FTZ R7, R133, c[0x0][0x23c] ;  /* 0x00008f0085077a20 */ /* 0x000fe20000410000 */
[----:B------:R-:W-:Y:S01]  /*3fc0*/  LOP3.LUT R11, R23, UR34, R36, 0x96, !PT ;  /* 0x00000022170b7c12 */ /* 0x000fe2000f8e9624 */
[----:B------:R-:W2:Y:S01]  /*3fd0*/  SHFL.BFLY PT, R134, R6, 0x2, 0x1f ;  /* 0x0c401f0006867f89 */ /* 0x000ea200000e0000 */
[----:B------:R-:W-:Y:S01]  /*3fe0*/  LOP3.LUT R8, R17, UR12, R22, 0x96, !PT ;  /* 0x0000000c11087c12 */ /* 0x000fe2000f8e9616 */
[----:B------:R-:W-:Y:S01]  /*3ff0*/  IMAD.WIDE.U32 R64, R9, -0x2daee0ad, RZ ;  /* 0xd2511f5309407825 */ /* 0x000fe200078e00ff */
[----:B------:R-:W-:Y:S01]  /*4000*/  LOP3.LUT R72, R3, UR10, R12, 0x96, !PT ;  /* 0x0000000a03487c12 */ /* 0x000fe2000f8e960c */
[----:B------:R3:W-:Y:S01]  /*4010*/  STL.64 [R1+0x8], R22 ;  /* 0x0000081601007387 */ /* 0x0007e20000100a00 */
[----:B------:R-:W-:Y:S01]  /*4020*/  FSEL R7, R7, RZ, P1 ;  /* 0x000000ff07077208 */ /* 0x000fe20000800000 */
[----:B------:R-:W-:Y:S01]  /*4030*/  IMAD.WIDE.U32 R8, R8, -0x326172a9, RZ ;  /* 0xcd9e8d5708087825 */ /* 0x000fe200078e00ff */
[----:B------:R-:W-:-:S02]  /*4040*/  FMNMX.FTZ R12, R62, R63, !PT ;  /* 0x0000003f3e0c7209 */ /* 0x000fc40007810000 */
[----:B------:R-:W-:Y:S01]  /*4050*/  LOP3.LUT R53, R71, UR8, R2, 0x96, !PT ;  /* 0x0000000847357c12 */ /* 0x000fe2000f8e9602 */
[----:B------:R-:W-:Y:S01]  /*4060*/  FFMA.FTZ R10, R18, c[0x0][0x23c], -R7 ;  /* 0x00008f00120a7a23 */ /* 0x000fe20000010807 */
[----:B------:R-:W-:Y:S01]  /*4070*/  FSEL R51, R51, -INF , !P2 ;  /* 0xff80000033337808 */ /* 0x000fe20005000000 */
[----:B------:R-:W-:Y:S01]  /*4080*/  IMAD.WIDE.U32 R68, R15, -0x326172a9, RZ ;  /* 0xcd9e8d570f447825 */ /* 0x000fe200078e00ff */
[----:B-1----:R-:W-:Y:S01]  /*4090*/  FMNMX.FTZ R132, R132, R14, !PT ;  /* 0x0000000e84847209 */ /* 0x002fe20007810000 */
[----:B------:R1:W-:Y:S01]  /*40a0*/  MUFU.EX2 R116, R10 ;  /* 0x0000000a00747308 */ /* 0x0003e20000000800 */
[----:B------:R-:W-:Y:S02]  /*40b0*/  LOP3.LUT R20, R65, UR8, R20, 0x96, !PT ;  /* 0x0000000841147c12 */ /* 0x000fe4000f8e9614 */
[----:B------:R-:W-:Y:S02]  /*40c0*/  FSETP.NEU.FTZ.AND P1, PT, R132, -INF , PT ;  /* 0xff8000008400780b */ /* 0x000fe40003f3d000 */
[----:B------:R-:W-:Y:S01]  /*40d0*/  LOP3.LUT R14, R69, UR9, R66, 0x96, !PT ;  /* 0x00000009450e7c12 */ /* 0x000fe2000f8e9642 */
[----:B------:R-:W-:Y:S01]  /*40e0*/  IMAD.WIDE.U32 R36, R20, -0x326172a9, RZ ;  /* 0xcd9e8d5714247825 */ /* 0x000fe200078e00ff */
[----:B--2---:R-:W-:-:S03]  /*40f0*/  FMNMX.FTZ R134, R134, R6, !PT ;  /* 0x0000000686867209 */ /* 0x004fc60007810000 */
[----:B------:R-:W-:Y:S02]  /*4100*/  FMUL.FTZ R6, R132, c[0x0][0x23c] ;  /* 0x00008f0084067a20 */ /* 0x000fe40000410000 */
[----:B------:R-:W-:-:S03]  /*4110*/  IMAD.WIDE.U32 R14, R14, -0x2daee0ad, RZ ;  /* 0xd2511f530e0e7825 */ /* 0x000fc600078e00ff */
[----:B------:R-:W-:Y:S01]  /*4120*/  FSEL R6, R6, RZ, P1 ;  /* 0x000000ff06067208 */ /* 0x000fe20000800000 */
[----:B---3--:R-:W-:Y:S01]  /*4130*/  IMAD.WIDE.U32 R22, R11, -0x326172a9, RZ ;  /* 0xcd9e8d570b167825 */ /* 0x008fe200078e00ff */
[----:B------:R-:W-:Y:S02]  /*4140*/  LOP3.LUT R11, R3, UR10, R16, 0x96, !PT ;  /* 0x0000000a030b7c12 */ /* 0x000fe4000f8e9610 */
[----:B------:R-:W-:Y:S01]  /*4150*/  FMNMX.FTZ R3, R58, R12, !PT ;  /* 0x0000000c3a037209 */ /* 0x000fe20007810000 */
[--C-:B-1----:R-:W-:Y:S01]  /*4160*/  FFMA.FTZ R10, R19, c[0x0][0x23c], -R7.reuse ;  /* 0x00008f00130a7a23 */ /* 0x102fe20000010807 */
[----:B------:R-:W-:Y:S01]  /*4170*/  LOP3.LUT R12, R9, UR11, R22, 0x96, !PT ;  /* 0x0000000b090c7c12 */ /* 0x000fe2000f8e9616 */
[----:B------:R-:W-:Y:S01]  /*4180*/  FFMA.FTZ R9, R25, c[0x0][0x23c], -R7 ;  /* 0x00008f0019097a23 */ /* 0x000fe20000010807 */
[----:B------:R-:W-:Y:S01]  /*4190*/  FMNMX.FTZ R3, R60, R3, !PT ;  /* 0x000000033c037209 */ /* 0x000fe20007810000 */
[----:B------:R1:W2:Y:S01]  /*41a0*/  MUFU.EX2 R109, R10 ;  /* 0x0000000a006d7308 */ /* 0x0002a20000000800 */
[----:B------:R3:W-:Y:S01]  /*41b0*/  STL.64 [R1], R22 ;  /* 0x0000001601007387 */ /* 0x0007e20000100a00 */
[----:B------:R-:W-:Y:S01]  /*41c0*/  IMAD.WIDE.U32 R12, R12, -0x2daee0ad, RZ ;  /* 0xd2511f530c0c7825 */ /* 0x000fe200078e00ff */
[----:B------:R-:W-:-:S04]  /*41d0*/  FMNMX.FTZ R3, R54, R3, !PT ;  /* 0x0000000336037209 */ /* 0x000fc80007810000 */
[----:B------:R-:W-:Y:S01]  /*41e0*/  LOP3.LUT R18, R13, UR8, R2, 0x96, !PT ;  /* 0x000000080d127c12 */ /* 0x000fe2000f8e9602 */
[----:B------:R-:W-:Y:S01]  /*41f0*/  MUFU.EX2 R111, R9 ;  /* 0x00000009006f7308 */ /* 0x000fe20000000800 */
[----:B------:R-:W-:Y:S01]  /*4200*/  FMNMX.FTZ R2, R55, R3, !PT ;  /* 0x0000000337027209 */ /* 0x000fe20007810000 */
[----:B------:R-:W-:Y:S02]  /*4210*/  FFMA.FTZ R3, R26, c[0x0][0x23c], -R7 ;  /* 0x00008f001a037a23 */ /* 0x000fe40000010807 */
[----:B------:R-:W-:Y:S01]  /*4220*/  IMAD.WIDE.U32 R18, R18, -0x326172a9, RZ ;  /* 0xcd9e8d5712127825 */ /* 0x000fe200078e00ff */
[----:B------:R-:W-:-:S03]  /*4230*/  FMNMX.FTZ R2, R50, R2, !PT ;  /* 0x0000000232027209 */ /* 0x000fc60007810000 */
[----:B-1----:R-:W-:Y:S01]  /*4240*/  FFMA.FTZ R10, R24, c[0x0][0x23c], -R7 ;  /* 0x00008f00180a7a23 */ /* 0x002fe20000010807 */
[----:B------:R-:W-:Y:S01]  /*4250*/  FMNMX.FTZ R2, R51, R2, !PT ;  /* 0x0000000233027209 */ /* 0x000fe20007810000 */
[----:B------:R1:W-:Y:S01]  /*4260*/  MUFU.EX2 R110, R3 ;  /* 0x00000003006e7308 */ /* 0x0003e20000000800 */
[----:B--2---:R-:W-:-:S03]  /*4270*/  F2FP.BF16.PACK_AB R0, R109, R116 ;  /* 0x000000746d00723e */ /* 0x004fc600000010ff */
[----:B------:R-:W-:Y:S04]  /*4280*/  SHFL.BFLY PT, R13, R2, 0x2, 0x1f ;  /* 0x0c401f00020d7f89 */ /* 0x000fe800000e0000 */
[----:B------:R2:W4:Y:S01]  /*4290*/  MUFU.EX2 R108, R10 ;  /* 0x0000000a006c7308 */ /* 0x0005220000000800 */
[----:B-1----:R-:W-:-:S07]  /*42a0*/  FFMA.FTZ R3, R27, c[0x0][0x23c], -R7 ;  /* 0x00008f001b037a23 */ /* 0x002fce0000010807 */
[----:B------:R1:W-:Y:S01]  /*42b0*/  MUFU.EX2 R251, R3 ;  /* 0x0000000300fb7308 */ /* 0x0003e20000000800 */
[----:B--2---:R-:W-:-:S05]  /*42c0*/  IMAD.WIDE.U32 R10, R11, -0x326172a9, RZ ;  /* 0xcd9e8d570b0a7825 */ /* 0x004fca00078e00ff */
[----:B------:R-:W-:Y:S01]  /*42d0*/  LOP3.LUT R16, R11, UR9, R8, 0x96, !PT ;  /* 0x000000090b107c12 */ /* 0x000fe2000f8e9608 */
[----:B------:R-:W-:Y:S01]  /*42e0*/  FFMA.FTZ R8, R34, c[0x0][0x23c], -R6 ;  /* 0x00008f0022087a23 */ /* 0x000fe20000010806 */
[----:B------:R-:W2:Y:S01]  /*42f0*/  SHFL.BFLY PT, R11, R134, 0x1, 0x1f ;  /* 0x0c201f00860b7f89 */ /* 0x000ea200000e0000 */
[----:B------:R-:W-:Y:S01]  /*4300*/  LOP3.LUT R19, R19, UR7, R10, 0x96, !PT ;  /* 0x0000000713137c12 */ /* 0x000fe2000f8e960a */
[----:B------:R-:W-:Y:S01]  /*4310*/  FFMA.FTZ R10, R32, c[0x0][0x23c], -R6 ;  /* 0x00008f00200a7a23 */ /* 0x000fe20000010806 */
[----:B------:R5:W-:Y:S01]  /*4320*/  MUFU.EX2 R94, R8 ;  /* 0x00000008005e7308 */ /* 0x000be20000000800 */
[----:B------:R-:W-:Y:S01]  /*4330*/  IMAD.WIDE.U32 R16, R16, -0x2daee0ad, RZ ;  /* 0xd2511f5310107825 */ /* 0x000fe200078e00ff */
[----:B-1----:R-:W-:-:S04]  /*4340*/  LOP3.LUT R3, R67, UR11, R246, 0x96, !PT ;  /* 0x0000000b43037c12 */ /* 0x002fc8000f8e96f6 */
[----:B---3--:R-:W-:Y:S01]  /*4350*/  LOP3.LUT R23, R17, UR6, R12, 0x96, !PT ;  /* 0x0000000611177c12 */ /* 0x008fe2000f8e960c */
[----:B------:R-:W-:Y:S01]  /*4360*/  IMAD R9, R3, -0x2daee0ad, RZ ;  /* 0xd2511f5303097824 */ /* 0x000fe200078e02ff */
[----:B------:R1:W-:Y:S01]  /*4370*/  MUFU.EX2 R92, R10 ;  /* 0x0000000a005c7308 */ /* 0x0003e20000000800 */
[----:B------:R-:W-:Y:S01]  /*4380*/  FFMA.FTZ R3, R35, c[0x0][0x23c], -R6 ;  /* 0x00008f0023037a23 */ /* 0x000fe20000010806 */
[----:B------:R-:W-:-:S06]  /*4390*/  LOP3.LUT R12, R37, UR7, R68, 0x96, !PT ;  /* 0x00000007250c7c12 */ /* 0x000fcc000f8e9644 */
[----:B------:R3:W-:Y:S01]  /*43a0*/  MUFU.EX2 R93, R3 ;  /* 0x00000003005d7308 */ /* 0x0007e20000000800 */
[----:B-----5:R-:W-:Y:S02]  /*43b0*/  LOP3.LUT R8, R15, UR6, R9, 0x96, !PT ;  /* 0x000000060f087c12 */ /* 0x020fe4000f8e9609 */
[----:B--2---:R-:W-:-:S03]  /*43c0*/  FMNMX.FTZ R134, R134, R11, !PT ;  /* 0x0000000b86867209 */ /* 0x004fc60007810000 */
[----:B------:R-:W-:Y:S01]  /*43d0*/  IMAD.WIDE.U32 R8, R8, -0x326172a9, RZ ;  /* 0xcd9e8d5708087825 */ /* 0x000fe200078e00ff */
[----:B------:R-:W-:-:S03]  /*43e0*/  FSETP.NEU.FTZ.AND P1, PT, R134, -INF , PT ;  /* 0xff8000008600780b */ /* 0x000fc60003f3d000 */
[----:B-1----:R-:W-:Y:S01]  /*43f0*/  FFMA.FTZ R10, R33, c[0x0][0x23c], -R6 ;  /* 0x00008f00210a7a23 */ /* 0x002fe20000010806 */
[C---:B------:R-:W-:Y:S02]  /*4400*/  LOP3.LUT R27, R8.reuse, 0xffff, RZ, 0xc0, !PT ;  /* 0x0000ffff081b7812 */ /* 0x040fe400078ec0ff */
[----:B------:R-:W-:Y:S01]  /*4410*/  LOP3.LUT R30, R8, 0xff, RZ, 0xc0, !PT ;  /* 0x000000ff081e7812 */ /* 0x000fe200078ec0ff */
[----:B------:R1:W-:Y:S01]  /*4420*/  MUFU.EX2 R95, R10 ;  /* 0x0000000a005f7308 */ /* 0x0003e20000000800 */
[--C-:B------:R-:W-:Y:S02]  /*4430*/  SHF.R.U32.HI R26, RZ, 0x10, R8.reuse ;  /* 0x00000010ff1a7819 */ /* 0x100fe40000011608 */
[----:B---3--:R-:W-:Y:S01]  /*4440*/  FMNMX.FTZ R3, R13, R2, !PT ;  /* 0x000000020d037209 */ /* 0x008fe20007810000 */
[----:B------:R-:W-:Y:S01]  /*4450*/  FMUL.FTZ R2, R134, c[0x0][0x23c] ;  /* 0x00008f0086027a20 */ /* 0x000fe20000410000 */
[----:B------:R-:W-:Y:S01]  /*4460*/  SHF.R.U32.HI R29, RZ, 0x18, R8 ;  /* 0x00000018ff1d7819 */ /* 0x000fe20000011608 */
[----:B------:R-:W-:Y:S01]  /*4470*/  IMAD.WIDE.U32 R12, R12, -0x2daee0ad, RZ ;  /* 0xd2511f530c0c7825 */ /* 0x000fe200078e00ff */
[----:B------:R-:W-:Y:S01]  /*4480*/  LOP3.LUT R15, R9, UR15, R36, 0x96, !PT ;  /* 0x0000000f090f7c12 */ /* 0x000fe2000f8e9624 */
[----:B------:R-:W2:Y:S01]  /*4490*/  SHFL.BFLY PT, R17, R3, 0x1, 0x1f ;  /* 0x0c201f0003117f89 */ /* 0x000ea200000e0000 */
[----:B------:R-:W-:-:S02]  /*44a0*/  FSEL R2, R2, RZ, P1 ;  /* 0x000000ff02027208 */ /* 0x000fc40000800000 */
[----:B------:R-:W-:Y:S02]  /*44b0*/  LOP3.LUT R14, R13, UR16, R14, 0x96, !PT ;  /* 0x000000100d0e7c12 */ /* 0x000fe4000f8e960e */
[----:B------:R-:W-:Y:S01]  /*44c0*/  LOP3.LUT R22, R12, 0xff, RZ, 0xc0, !PT ;  /* 0x000000ff0c167812 */ /* 0x000fe200078ec0ff */
[----:B------:R-:W-:Y:S01]  /*44d0*/  FFMA.FTZ R8, R38, c[0x0][0x23c], -R2 ;  /* 0x00008f0026087a23 */ /* 0x000fe20000010802 */
[--C-:B------:R-:W-:Y:S01]  /*44e0*/  SHF.R.U32.HI R21, RZ, 0x10, R12.reuse ;  /* 0x00000010ff157819 */ /* 0x100fe2000001160c */
[----:B-1----:R-:W-:Y:S01]  /*44f0*/  IMAD.WIDE.U32 R10, R19, -0x2daee0ad, RZ ;  /* 0xd2511f53130a7825 */ /* 0x002fe200078e00ff */
[----:B------:R-:W-:Y:S01]  /*4500*/  LOP3.LUT R19, R12, 0xffff, RZ, 0xc0, !PT ;  /* 0x0000ffff0c137812 */ /* 0x000fe200078ec0ff */
[----:B------:R1:W-:Y:S01]  /*4510*/  MUFU.EX2 R78, R8 ;  /* 0x00000008004e7308 */ /* 0x0003e20000000800 */
[----:B------:R-:W-:Y:S01]  /*4520*/  SHF.R.U32.HI R20, RZ, 0x18, R12 ;  /* 0x00000018ff147819 */ /* 0x000fe2000001160c */
[----:B------:R-:W-:Y:S01]  /*4530*/  FFMA.FTZ R13, R43, c[0x0][0x23c], -R2 ;  /* 0x00008f002b0d7a23 */ /* 0x000fe20000010802 */
[----:B------:R-:W-:-:S02]  /*4540*/  LOP3.LUT R28, R10, 0xff, RZ, 0xc0, !PT ;  /* 0x000000ff0a1c7812 */ /* 0x000fc400078ec0ff */
[--C-:B------:R-:W-:Y:S02]  /*4550*/  SHF.R.U32.HI R24, RZ, 0x10, R10.reuse ;  /* 0x00000010ff187819 */ /* 0x100fe4000001160a */
[----:B------:R-:W-:Y:S01]  /*4560*/  SHF.R.U32.HI R25, RZ, 0x18, R10 ;  /* 0x00000018ff197819 */ /* 0x000fe2000001160a */
[----:B------:R3:W5:Y:S01]  /*4570*/  MUFU.EX2 R76, R13 ;  /* 0x0000000d004c7308 */ /* 0x0007620000000800 */
[----:B------:R-:W-:Y:S02]  /*4580*/  LOP3.LUT R12, R11, UR16, R16, 0x96, !PT ;  /* 0x000000100b0c7c12 */ /* 0x000fe4000f8e9610 */
[----:B------:R-:W-:Y:S02]  /*4590*/  LOP3.LUT R16, R15, 0xffff, RZ, 0xc0, !PT ;  /* 0x0000ffff0f107812 */ /* 0x000fe400078ec0ff */
[----:B--2---:R-:W-:Y:S01]  /*45a0*/  FMNMX.FTZ R3, R3, R17, !PT ;  /* 0x0000001103037209 */ /* 0x004fe20007810000 */
[----:B-1----:R-:W-:Y:S01]  /*45b0*/  IMAD.WIDE.U32 R8, R23, -0x326172a9, RZ ;  /* 0xcd9e8d5717087825 */ /* 0x002fe200078e00ff */
[----:B------:R-:W-:-:S02]  /*45c0*/  LOP3.LUT R23, R10, 0xffff, RZ, 0xc0, !PT ;  /* 0x0000ffff0a177812 */ /* 0x000fc400078ec0ff */
[----:B------:R-:W-:Y:S01]  /*45d0*/  LOP3.LUT R17, R15, 0xff, RZ, 0xc0, !PT ;  /* 0x000000ff0f117812 */ /* 0x000fe200078ec0ff */
[----:B------:R-:W-:Y:S01]  /*45e0*/  FFMA.FTZ R11, R44, c[0x0][0x23c], -R2 ;  /* 0x00008f002c0b7a23 */ /* 0x000fe20000010802 */
[----:B------:R-:W-:Y:S02]  /*45f0*/  LOP3.LUT R10, R9, UR15, R18, 0x96, !PT ;  /* 0x0000000f090a7c12 */ /* 0x000fe4000f8e9612 */
[C---:B------:R-:W-:Y:S01]  /*4600*/  LOP3.LUT R18, R8.reuse, 0xffff, RZ, 0xc0, !PT ;  /* 0x0000ffff08127812 */ /* 0x040fe200078ec0ff */
[----:B------:R1:W-:Y:S01]  /*4610*/  MUFU.EX2 R79, R11 ;  /* 0x0000000b004f7308 */ /* 0x0003e20000000800 */
[----:B------:R-:W-:Y:S02]  /*4620*/  LOP3.LUT R33, R8, 0xff, RZ, 0xc0, !PT ;  /* 0x000000ff08217812 */ /* 0x000fe400078ec0ff */
[--C-:B------:R-:W-:Y:S02]  /*4630*/  SHF.R.U32.HI R31, RZ, 0x10, R8.reuse ;  /* 0x00000010ff1f7819 */ /* 0x100fe40000011608 */
[----:B------:R-:W-:Y:S01]  /*4640*/  SHF.R.U32.HI R32, RZ, 0x18, R8 ;  /* 0x00000018ff207819 */ /* 0x000fe20000011608 */
[----:B------:R-:W-:Y:S01]  /*4650*/  FFMA.FTZ R8, R45, c[0x0][0x23c], -R2 ;  /* 0x00008f002d087a23 */ /* 0x000fe20000010802 */
[----:B------:R-:W-:-:S02]  /*4660*/  LOP3.LUT R9, R26, 0xff, RZ, 0xc0, !PT ;  /* 0x000000ff1a097812 */ /* 0x000fc400078ec0ff */
[----:B---3--:R-:W-:Y:S01]  /*4670*/  SHF.R.U32.HI R13, RZ, 0x8, R19 ;  /* 0x00000008ff0d7819 */ /* 0x008fe20000011613 */
[----:B------:R2:W3:Y:S01]  /*4680*/  MUFU.EX2 R77, R8 ;  /* 0x00000008004d7308 */ /* 0x0004e20000000800 */
[----:B------:R-:W-:Y:S01]  /*4690*/  PRMT R19, R9, 0x5410, R29 ;  /* 0x0000541009137816 */ /* 0x000fe2000000001d */
[--C-:B------:R-:W-:Y:S01]  /*46a0*/  FFMA.FTZ R9, R40, c[0x0][0x23c], -R2.reuse ;  /* 0x00008f0028097a23 */ /* 0x100fe20000010802 */
[----:B------:R-:W-:Y:S02]  /*46b0*/  PRMT R26, R22, 0x5410, R13 ;  /* 0x00005410161a7816 */ /* 0x000fe4000000000d */
[----:B------:R-:W-:Y:S02]  /*46c0*/  SHF.R.U32.HI R13, RZ, 0x10, R15 ;  /* 0x00000010ff0d7819 */ /* 0x000fe4000001160f */
[----:B-1----:R-:W-:Y:S01]  /*46d0*/  SHF.R.U32.HI R11, RZ, 0x8, R27 ;  /* 0x00000008ff0b7819 */ /* 0x002fe2000001161b */
[----:B------:R1:W-:Y:S01]  /*46e0*/  MUFU.EX2 R250, R9 ;  /* 0x0000000900fa7308 */ /* 0x0003e20000000800 */
[----:B------:R-:W-:Y:S01]  /*46f0*/  SHF.R.U32.HI R15, RZ, 0x18, R15 ;  /* 0x00000018ff0f7819 */ /* 0x000fe2000001160f */
[----:B------:R-:W-:Y:S01]  /*4700*/  FFMA.FTZ R27, R57, c[0x0][0x23c], -R7 ;  /* 0x00008f00391b7a23 */ /* 0x000fe20000010807 */
[----:B------:R-:W-:Y:S01]  /*4710*/  PRMT R38, R30, 0x5410, R11 ;  /* 0x000054101e267816 */ /* 0x000fe2000000000b */
[----:B------:R-:W-:Y:S01]  /*4720*/  FFMA.FTZ R11, R42, c[0x0][0x23c], -R2 ;  /* 0x00008f002a0b7a23 */ /* 0x000fe20000010802 */
[----:B------:R-:W-:Y:S01]  /*4730*/  SHF.R.U32.HI R16, RZ, 0x8, R16 ;  /* 0x00000008ff107819 */ /* 0x000fe20000011610 */
[----:B------:R-:W-:Y:S01]  /*4740*/  FFMA.FTZ R30, R47, c[0x0][0x23c], -R6 ;  /* 0x00008f002f1e7a23 */ /* 0x000fe20000010806 */
[----:B------:R-:W-:Y:S01]  /*4750*/  FSETP.NEU.FTZ.AND P1, PT, R3, -INF , PT ;  /* 0xff8000000300780b */ /* 0x000fe20003f3d000 */
[----:B------:R3:W3:Y:S01]  /*4760*/  MUFU.EX2 R249, R11 ;  /* 0x0000000b00f97308 */ /* 0x0006e20000000800 */
[----:B--2---:R-:W-:-:S02]  /*4770*/  LOP3.LUT R8, R21, 0xff, RZ, 0xc0, !PT ;  /* 0x000000ff15087812 */ /* 0x004fc400078ec0ff */
[----:B------:R-:W-:Y:S02]  /*4780*/  PRMT R44, R0, 0x7610, R44 ;  /* 0x00007610002c7816 */ /* 0x000fe4000000002c */
[----:B------:R-:W-:Y:S02]  /*4790*/  PRMT R35, R8, 0x5410, R20 ;  /* 0x0000541008237816 */ /* 0x000fe40000000014 */
[----:B------:R-:W-:Y:S01]  /*47a0*/  LOP3.LUT R8, R24, 0xff, RZ, 0xc0, !PT ;  /* 0x000000ff18087812 */ /* 0x000fe200078ec0ff */
[----:B------:R-:W-:Y:S01]  /*47b0*/  MUFU.EX2 R236, R30 ;  /* 0x0000001e00ec7308 */ /* 0x000fe20000000800 */
[----:B-1----:R-:W-:Y:S01]  /*47c0*/  SHF.R.U32.HI R9, RZ, 0x8, R23 ;  /* 0x00000008ff097819 */ /* 0x002fe20000011617 */
[----:B------:R-:W-:Y:S01]  /*47d0*/  FFMA.FTZ R23, R59, c[0x0][0x23c], -R7 ;  /* 0x00008f003b177a23 */ /* 0x000fe20000010807 */
[----:B------:R-:W-:Y:S01]  /*47e0*/  PRMT R34, R8, 0x5410, R25 ;  /* 0x0000541008227816 */ /* 0x000fe20000000019 */
[--C-:B------:R-:W-:Y:S01]  /*47f0*/  FFMA.FTZ R8, R39, c[0x0][0x23c], -R2.reuse ;  /* 0x00008f0027087a23 */ /* 0x100fe20000010802 */
[----:B------:R-:W-:Y:S01]  /*4800*/  PRMT R29, R28, 0x5410, R9 ;  /* 0x000054101c1d7816 */ /* 0x000fe20000000009 */
[----:B------:R-:W-:Y:S01]  /*4810*/  FFMA.FTZ R9, R41, c[0x0][0x23c], -R2 ;  /* 0x00008f0029097a23 */ /* 0x000fe20000010802 */
[----:B------:R-:W-:Y:S01]  /*4820*/  PRMT R25, R17, 0x5410, R16 ;  /* 0x0000541011197816 */ /* 0x000fe20000000010 */
[----:B------:R1:W-:Y:S01]  /*4830*/  MUFU.EX2 R245, R8 ;  /* 0x0000000800f57308 */ /* 0x0003e20000000800 */
[----:B---3--:R-:W-:Y:S01]  /*4840*/  LOP3.LUT R11, R13, 0xff, RZ, 0xc0, !PT ;  /* 0x000000ff0d0b7812 */ /* 0x008fe200078ec0ff */
[----:B------:R-:W-:Y:S01]  /*4850*/  FMUL.FTZ R2, R3, c[0x0][0x23c] ;  /* 0x00008f0003027a20 */ /* 0x000fe20000410000 */
[----:B------:R-:W-:-:S02]  /*4860*/  LOP3.LUT R16, R14, 0xff, RZ, 0xc0, !PT ;  /* 0x000000ff0e107812 */ /* 0x000fc400078ec0ff */
[----:B------:R-:W-:Y:S02]  /*4870*/  PRMT R24, R11, 0x5410, R15 ;  /* 0x000054100b187816 */ /* 0x000fe4000000000f */
[--C-:B------:R-:W-:Y:S01]  /*4880*/  SHF.R.U32.HI R11, RZ, 0x10, R14.reuse ;  /* 0x00000010ff0b7819 */ /* 0x100fe2000001160e */
[----:B------:R2:W3:Y:S01]  /*4890*/  MUFU.EX2 R248, R9 ;  /* 0x0000000900f87308 */ /* 0x0004e20000000800 */
[----:B------:R-:W-:Y:S02]  /*48a0*/  SHF.R.U32.HI R15, RZ, 0x18, R14 ;  /* 0x00000018ff0f7819 */ /* 0x000fe4000001160e */
[----:B------:R-:W-:Y:S02]  /*48b0*/  FSEL R2, R2, RZ, P1 ;  /* 0x000000ff02027208 */ /* 0x000fe40000800000 */
[----:B------:R-:W-:Y:S02]  /*48c0*/  LOP3.LUT R11, R11, 0xff, RZ, 0xc0, !PT ;  /* 0x000000ff0b0b7812 */ /* 0x000fe400078ec0ff */
[----:B------:R-:W-:Y:S01]  /*48d0*/  LOP3.LUT R17, R10, 0xff, RZ, 0xc0, !PT ;  /* 0x000000ff0a117812 */ /* 0x000fe200078ec0ff */
[--C-:B------:R-:W-:Y:S01]  /*48e0*/  FFMA.FTZ R13, R62, c[0x0][0x23c], -R2.reuse ;  /* 0x00008f003e0d7a23 */ /* 0x100fe20000010802 */
[----:B-1----:R-:W-:Y:S01]  /*48f0*/  LOP3.LUT R8, R14, 0xffff, RZ, 0xc0, !PT ;  /* 0x0000ffff0e087812 */ /* 0x002fe200078ec0ff */
[----:B------:R-:W-:Y:S01]  /*4900*/  FFMA.FTZ R7, R54, c[0x0][0x23c], -R2 ;  /* 0x00008f0036077a23 */ /* 0x000fe20000010802 */
[----:B------:R-:W-:Y:S01]  /*4910*/  PRMT R45, R0, 0x7632, R45 ;  /* 0x00007632002d7816 */ /* 0x000fe2000000002d */
[----:B------:R1:W-:Y:S01]  /*4920*/  MUFU.EX2 R62, R13 ;  /* 0x0000000d003e7308 */ /* 0x0003e20000000800 */
[----:B------:R-:W-:-:S02]  /*4930*/  SHF.R.U32.HI R14, RZ, 0x8, R8 ;  /* 0x00000008ff0e7819 */ /* 0x000fc40000011608 */
[----:B------:R-:W-:Y:S02]  /*4940*/  LOP3.LUT R8, R31, 0xff, RZ, 0xc0, !PT ;  /* 0x000000ff1f087812 */ /* 0x000fe400078ec0ff */
[----:B--2---:R-:W-:Y:S02]  /*4950*/  SHF.R.U32.HI R9, RZ, 0x8, R18 ;  /* 0x00000008ff097819 */ /* 0x004fe40000011612 */
[----:B------:R-:W-:Y:S01]  /*4960*/  PRMT R21, R8, 0x5410, R32 ;  /* 0x0000541008157816 */ /* 0x000fe20000000020 */
[----:B------:R-:W-:Y:S01]  /*4970*/  FFMA.FTZ R8, R63, c[0x0][0x23c], -R2 ;  /* 0x00008f003f087a23 */ /* 0x000fe20000010802 */
[----:B------:R-:W-:Y:S01]  /*4980*/  PRMT R18, R11, 0x5410, R15 ;  /* 0x000054100b127816 */ /* 0x000fe2000000000f */
[----:B------:R2:W-:Y:S01]  /*4990*/  MUFU.EX2 R244, R7 ;  /* 0x0000000700f47308 */ /* 0x0005e20000000800 */
[----:B------:R-:W-:Y:S01]  /*49a0*/  LOP3.LUT R11, R12, 0xffff, RZ, 0xc0, !PT ;  /* 0x0000ffff0c0b7812 */ /* 0x000fe200078ec0ff */
[----:B------:R-:W-:Y:S01]  /*49b0*/  FFMA.FTZ R32, R46, c[0x0][0x23c], -R6 ;  /* 0x00008f002e207a23 */ /* 0x000fe20000010806 */
[----:B------:R-:W-:-:S02]  /*49c0*/  PRMT R22, R16, 0x5410, R14 ;  /* 0x0000541010167816 */ /* 0x000fc4000000000e */
[----:B------:R-:W-:Y:S01]  /*49d0*/  PRMT R20, R33, 0x5410, R9 ;  /* 0x0000541021147816 */ /* 0x000fe20000000009 */
[----:B------:R-:W-:Y:S01]  /*49e0*/  FFMA.FTZ R9, R58, c[0x0][0x23c], -R2 ;  /* 0x00008f003a097a23 */ /* 0x000fe20000010802 */
[----:B------:R-:W-:Y:S01]  /*49f0*/  LOP3.LUT R14, R12, 0xff, RZ, 0xc0, !PT ;  /* 0x000000ff0c0e7812 */ /* 0x000fe200078ec0ff */
[----:B------:R3:W-:Y:S01]  /*4a00*/  MUFU.EX2 R61, R8 ;  /* 0x00000008003d7308 */ /* 0x0007e20000000800 */
[--C-:B-1----:R-:W-:Y:S02]  /*4a10*/  SHF.R.U32.HI R13, RZ, 0x10, R12.reuse ;  /* 0x00000010ff0d7819 */ /* 0x102fe4000001160c */
[----:B------:R-:W-:Y:S02]  /*4a20*/  SHF.R.U32.HI R15, RZ, 0x18, R12 ;  /* 0x00000018ff0f7819 */ /* 0x000fe4000001160c */
[--C-:B------:R-:W-:Y:S02]  /*4a30*/  SHF.R.U32.HI R12, RZ, 0x10, R10.reuse ;  /* 0x00000010ff0c7819 */ /* 0x100fe4000001160a */
[----:B------:R-:W-:Y:S01]  /*4a40*/  SHF.R.U32.HI R16, RZ, 0x18, R10 ;  /* 0x00000018ff107819 */ /* 0x000fe2000001160a */
[----:B------:R1:W-:Y:S01]  /*4a50*/  MUFU.EX2 R63, R9 ;  /* 0x00000009003f7308 */ /* 0x0003e20000000800 */
[----:B--2---:R-:W-:Y:S01]  /*4a60*/  FFMA.FTZ R7, R55, c[0x0][0x23c], -R2 ;  /* 0x00008f0037077a23 */ /* 0x004fe20000010802 */
[----:B----4-:R-:W-:-:S04]  /*4a70*/  F2FP.BF16.PACK_AB R0, R111, R108 ;  /* 0x0000006c6f00723e */ /* 0x010fc800000010ff */
[----:B------:R-:W-:Y:S02]  /*4a80*/  PRMT R222, R0, 0x7610, R222 ;  /* 0x0000761000de7816 */ /* 0x000fe400000000de */
[----:B---3--:R-:W-:Y:S01]  /*4a90*/  LOP3.LUT R8, R10, 0xffff, RZ, 0xc0, !PT ;  /* 0x0000ffff0a087812 */ /* 0x008fe200078ec0ff */
[----:B------:R2:W-:Y:S01]  /*4aa0*/  MUFU.EX2 R243, R7 ;  /* 0x0000000700f37308 */ /* 0x0005e20000000800 */
[----:B------:R-:W-:Y:S02]  /*4ab0*/  SHF.R.U32.HI R10, RZ, 0x8, R11 ;  /* 0x00000008ff0a7819 */ /* 0x000fe4000001160b */
[----:B------:R-:W-:Y:S02]  /*4ac0*/  LOP3.LUT R11, R13, 0xff, RZ, 0xc0, !PT ;  /* 0x000000ff0d0b7812 */ /* 0x000fe400078ec0ff */
[----:B------:R-:W-:Y:S01]  /*4ad0*/  PRMT R13, R14, 0x5410, R10 ;  /* 0x000054100e0d7816 */ /* 0x000fe2000000000a */
[----:B------:R-:W-:Y:S01]  /*4ae0*/  FFMA.FTZ R10, R60, c[0x0][0x23c], -R2 ;  /* 0x00008f003c0a7a23 */ /* 0x000fe20000010802 */
[----:B-1----:R-:W-:Y:S01]  /*4af0*/  SHF.R.U32.HI R9, RZ, 0x8, R8 ;  /* 0x00000008ff097819 */ /* 0x002fe20000011608 */
[--C-:B------:R-:W-:Y:S01]  /*4b00*/  FFMA.FTZ R14, R56, c[0x0][0x23c], -R6.reuse ;  /* 0x00008f00380e7a23 */ /* 0x100fe20000010806 */
[----:B------:R-:W-:Y:S01]  /*4b10*/  LOP3.LUT R8, R12, 0xff, RZ, 0xc0, !PT ;  /* 0x000000ff0c087812 */ /* 0x000fe200078ec0ff */
[----:B------:R1:W-:Y:S01]  /*4b20*/  MUFU.EX2 R60, R10 ;  /* 0x0000000a003c7308 */ /* 0x0003e20000000800 */
[----:B------:R-:W-:Y:S01]  /*4b30*/  PRMT R9, R17, 0x5410, R9 ;  /* 0x0000541011097816 */ /* 0x000fe20000000009 */
[----:B------:R-:W-:Y:S01]  /*4b40*/  FFMA.FTZ R17, R52, c[0x0][0x23c], -R6 ;  /* 0x00008f0034117a23 */ /* 0x000fe20000010806 */
[----:B------:R-:W-:Y:S01]  /*4b50*/  PRMT R12, R8, 0x5410, R16 ;  /* 0x00005410080c7816 */ /* 0x000fe20000000010 */
[--C-:B------:R-:W-:Y:S01]  /*4b60*/  FFMA.FTZ R6, R50, c[0x0][0x23c], -R2.reuse ;  /* 0x00008f0032067a23 */ /* 0x100fe20000010802 */
[----:B------:R-:W-:Y:S01]  /*4b70*/  PRMT R221, R0, 0x7632, R221 ;  /* 0x0000763200dd7816 */ /* 0x000fe200000000dd */
[----:B------:R-:W-:Y:S01]  /*4b80*/  FFMA.FTZ R8, R51, c[0x0][0x23c], -R2 ;  /* 0x00008f0033087a23 */ /* 0x000fe20000010802 */
[----:B-----5:R-:W-:Y:S01]  /*4b90*/  F2FP.BF16.PACK_AB R2, R76, R78 ;  /* 0x0000004e4c02723e */ /* 0x020fe200000010ff */
[----:B------:R-:W-:Y:S01]  /*4ba0*/  MUFU.EX2 R239, R14 ;  /* 0x0000000e00ef7308 */ /* 0x000fe20000000800 */
[----:B------:R-:W-:Y:S01]  /*4bb0*/  IMAD R16, R165, 0x10000, R165 ;  /* 0x00010000a5107824 */ /* 0x000fe200078e02a5 */
[----:B------:R-:W-:-:S02]  /*4bc0*/  PRMT R11, R11, 0x5410, R15 ;  /* 0x000054100b0b7816 */ /* 0x000fc4000000000f */
[C---:B------:R-:W-:Y:S02]  /*4bd0*/  PRMT R49, R2.reuse, 0x7610, R49 ;  /* 0x0000761002317816 */ /* 0x040fe40000000031 */
[----:B------:R-:W-:Y:S01]  /*4be0*/  PRMT R48, R2, 0x7632, R48 ;  /* 0x0000763202307816 */ /* 0x000fe20000000030 */
[--C-:B--2---:R-:W-:Y:S01]  /*4bf0*/  HSET2.LE.AND R7, R25, R16.reuse, PT ;  /* 0x0000001019077233 */ /* 0x104fe20003803000 */
[----:B------:R-:W2:Y:S01]  /*4c00*/  MUFU.EX2 R238, R17 ;  /* 0x0000001100ee7308 */ /* 0x000ea20000000800 */
[----:B------:R-:W-:Y:S01]  /*4c10*/  F2FP.BF16.PACK_AB R2, R77, R79 ;  /* 0x0000004f4d02723e */ /* 0x000fe200000010ff */
[--C-:B-1----:R-:W-:Y:S02]  /*4c20*/  HSET2.LE.AND R10, R24, R16.reuse, PT ;  /* 0x00000010180a7233 */ /* 0x102fe40003803000 */
[--C-:B------:R-:W-:Y:S01]  /*4c30*/  HSET2.LE.AND R15, R38, R16.reuse, PT ;  /* 0x00000010260f7233 */ /* 0x100fe20003803000 */
[C---:B------:R-:W-:Y:S01]  /*4c40*/  PRMT R234, R2.reuse, 0x7610, R234 ;  /* 0x0000761002ea7816 */ /* 0x040fe200000000ea */
[--C-:B------:R-:W-:Y:S01]  /*4c50*/  HSET2.LE.AND R19, R19, R16.reuse, PT ;  /* 0x0000001013137233 */ /* 0x100fe20003803000 */
[----:B------:R-:W-:Y:S01]  /*4c60*/  PRMT R233, R2, 0x7632, R233 ;  /* 0x0000763202e97816 */ /* 0x000fe200000000e9 */
[----:B------:R1:W-:Y:S01]  /*4c70*/  MUFU.EX2 R241, R6 ;  /* 0x0000000600f17308 */ /* 0x0003e20000000800 */
[----:B------:R-:W-:Y:S01]  /*4c80*/  F2FP.BF16.PACK_AB R2, R249, R250 ;  /* 0x000000faf902723e */ /* 0x000fe200000010ff */
[----:B------:R-:W-:-:S02]  /*4c90*/  HSET2.LE.AND R26, R26, R16, PT ;  /* 0x000000101a1a7233 */ /* 0x000fc40003803000 */
[--C-:B------:R-:W-:Y:S01]  /*4ca0*/  HSET2.LE.AND R28, R35, R16.reuse, PT ;  /* 0x00000010231c7233 */ /* 0x100fe20003803000 */
[C---:B------:R-:W-:Y:S01]  /*4cb0*/  PRMT R230, R2.reuse, 0x7610, R230 ;  /* 0x0000761002e67816 */ /* 0x040fe200000000e6 */
[--C-:B------:R-:W-:Y:S01]  /*4cc0*/  HSET2.LE.AND R29, R29, R16.reuse, PT ;  /* 0x000000101d1d7233 */ /* 0x100fe20003803000 */
[----:B------:R-:W-:Y:S01]  /*4cd0*/  PRMT R229, R2, 0x7632, R229 ;  /* 0x0000763202e57816 */ /* 0x000fe200000000e5 */
[----:B------:R-:W3:Y:S01]  /*4ce0*/  MUFU.EX2 R240, R8 ;  /* 0x0000000800f07308 */ /* 0x000ee20000000800 */
[----:B------:R-:W-:Y:S01]  /*4cf0*/  F2FP.BF16.PACK_AB R2, R248, R245 ;  /* 0x000000f5f802723e */ /* 0x000fe200000010ff */
[--C-:B------:R-:W-:Y:S01]  /*4d00*/  HSET2.LE.AND R31, R34, R16.reuse, PT ;  /* 0x00000010221f7233 */ /* 0x100fe20003803000 */
[----:B--2---:R-:W-:Y:S01]  /*4d10*/  F2FP.BF16.PACK_AB R0, R238, R239 ;  /* 0x000000efee00723e */ /* 0x004fe200000010ff */
[--C-:B------:R-:W-:Y:S01]  /*4d20*/  HSET2.LE.AND R22, R22, R16.reuse, PT ;  /* 0x0000001016167233 */ /* 0x100fe20003803000 */
[C---:B------:R-:W-:Y:S01]  /*4d30*/  PRMT R226, R2.reuse, 0x7610, R226 ;  /* 0x0000761002e27816 */ /* 0x040fe200000000e2 */
[--C-:B------:R-:W-:Y:S01]  /*4d40*/  HSET2.LE.AND R24, R18, R16.reuse, PT ;  /* 0x0000001012187233 */ /* 0x100fe20003803000 */
[----:B------:R-:W-:Y:S01]  /*4d50*/  PRMT R225, R2, 0x7632, R225 ;  /* 0x0000763202e17816 */ /* 0x000fe200000000e1 */
[--C-:B------:R-:W-:Y:S01]  /*4d60*/  HSET2.LE.AND R20, R20, R16.reuse, PT ;  /* 0x0000001014147233 */ /* 0x100fe20003803000 */
[----:B-1----:R-:W-:Y:S01]  /*4d70*/  F2FP.BF16.PACK_AB R6, R61, R62 ;  /* 0x0000003e3d06723e */ /* 0x002fe200000010ff */
[--C-:B------:R-:W-:Y:S01]  /*4d80*/  HSET2.LE.AND R21, R21, R16.reuse, PT ;  /* 0x0000001015157233 */ /* 0x100fe20003803000 */
[----:B------:R-:W-:Y:S01]  /*4d90*/  F2FP.BF16.PACK_AB R2, R93, R94 ;  /* 0x0000005e5d02723e */ /* 0x000fe200000010ff */
[--C-:B------:R-:W-:Y:S01]  /*4da0*/  HSET2.LE.AND R13, R13, R16.reuse, PT ;  /* 0x000000100d0d7233 */ /* 0x100fe20003803000 */
[C---:B------:R-:W-:Y:S01]  /*4db0*/  PRMT R51, R6.reuse, 0x7632, R51 ;  /* 0x0000763206337816 */ /* 0x040fe20000000033 */
[--C-:B------:R-:W-:Y:S01]  /*4dc0*/  HSET2.LE.AND R25, R11, R16.reuse, PT ;  /* 0x000000100b197233 */ /* 0x100fe20003803000 */
[----:B------:R-:W-:Y:S01]  /*4dd0*/  PRMT R50, R6, 0x7610, R50 ;  /* 0x0000761006327816 */ /* 0x000fe20000000032 */
[--C-:B------:R-:W-:Y:S01]  /*4de0*/  HSET2.LE.AND R9, R9, R16.reuse, PT ;  /* 0x0000001009097233 */ /* 0x100fe20003803000 */
[----:B------:R-:W-:Y:S01]  /*4df0*/  F2FP.BF16.PACK_AB R6, R60, R63 ;  /* 0x0000003f3c06723e */ /* 0x000fe200000010ff */
[----:B------:R-:W-:Y:S01]  /*4e00*/  HSET2.LE.AND R12, R12, R16, PT ;  /* 0x000000100c0c7233 */ /* 0x000fe20003803000 */
[----:B------:R-:W-:Y:S01]  /*4e10*/  PRMT R216, R0, 0x7610, R216 ;  /* 0x0000761000d87816 */ /* 0x000fe200000000d8 */
[----:B------:R1:W-:Y:S01]  /*4e20*/  MUFU.EX2 R235, R32 ;  /* 0x0000002000eb7308 */ /* 0x0003e20000000800 */
[----:B------:R-:W-:-:S02]  /*4e30*/  PRMT R232, R6, 0x7632, R232 ;  /* 0x0000763206e87816 */ /* 0x000fc400000000e8 */
[----:B------:R-:W-:Y:S02]  /*4e40*/  PRMT R231, R6, 0x7610, R231 ;  /* 0x0000761006e77816 */ /* 0x000fe400000000e7 */
[----:B------:R-:W-:Y:S02]  /*4e50*/  F2FP.BF16.PACK_AB R6, R243, R244 ;  /* 0x000000f4f306723e */ /* 0x000fe400000010ff */
[----:B------:R-:W-:Y:S01]  /*4e60*/  PRMT R199, R0, 0x7632, R199 ;  /* 0x0000763200c77816 */ /* 0x000fe200000000c7 */
[----:B------:R-:W-:Y:S01]  /*4e70*/  MUFU.EX2 R237, R23 ;  /* 0x0000001700ed7308 */ /* 0x000fe20000000800 */
[----:B------:R-:W-:Y:S02]  /*4e80*/  PRMT R0, R44, 0x5410, R45 ;  /* 0x000054102c007816 */ /* 0x000fe4000000002d */
[C---:B------:R-:W-:Y:S02]  /*4e90*/  PRMT R228, R6.reuse, 0x7610, R228 ;  /* 0x0000761006e47816 */ /* 0x040fe400000000e4 */
[----:B------:R-:W-:-:S02]  /*4ea0*/  PRMT R227, R6, 0x7632, R227 ;  /* 0x0000763206e37816 */ /* 0x000fc400000000e3 */
[C---:B------:R-:W-:Y:S01]  /*4eb0*/  PRMT R47, R2.reuse, 0x7610, R47 ;  /* 0x00007610022f7816 */ /* 0x040fe2000000002f */
[----:B------:R-:W2:Y:S01]  /*4ec0*/  MUFU.EX2 R242, R27 ;  /* 0x0000001b00f27308 */ /* 0x000ea20000000800 */
[----:B------:R-:W-:Y:S01]  /*4ed0*/  PRMT R46, R2, 0x7632, R46 ;  /* 0x00007632022e7816 */ /* 0x000fe2000000002e */
[----:B-1----:R-:W-:Y:S01]  /*4ee0*/  LDSM.16.MT88.4 R32, [R203+0xb000] ;  /* 0x00b00000cb20783b */ /* 0x002fe20000004200 */
[----:B---3--:R-:W-:Y:S02]  /*4ef0*/  F2FP.BF16.PACK_AB R6, R240, R241 ;  /* 0x000000f1f006723e */ /* 0x008fe400000010ff */
[----:B------:R-:W-:Y:S02]  /*4f00*/  LOP3.LUT R16, R7, R0, RZ, 0xc0, !PT ;  /* 0x0000000007107212 */ /* 0x000fe400078ec0ff */
[----:B------:R-:W-:Y:S02]  /*4f10*/  PRMT R0, R47, 0x5410, R46 ;  /* 0x000054102f007816 */ /* 0x000fe4000000002e */
[----:B------:R-:W-:-:S02]  /*4f20*/  PRMT R224, R6, 0x7610, R224 ;  /* 0x0000761006e07816 */ /* 0x000fc400000000e0 */
[----:B------:R-:W-:Y:S02]  /*4f30*/  PRMT R223, R6, 0x7632, R223 ;  /* 0x0000763206df7816 */ /* 0x000fe400000000df */
[----:B------:R-:W-:Y:S02]  /*4f40*/  F2FP.BF16.PACK_AB R6, R95, R92 ;  /* 0x0000005c5f06723e */ /* 0x000fe400000010ff */
[----:B------:R-:W-:Y:S02]  /*4f50*/  LOP3.LUT R17, R10, R0, RZ, 0xc0, !PT ;  /* 0x000000000a117212 */ /* 0x000fe400078ec0ff */
[----:B------:R-:W-:Y:S02]  /*4f60*/  PRMT R0, R222, 0x5410, R221 ;  /* 0x00005410de007816 */ /* 0x000fe400000000dd */
[C---:B------:R-:W-:Y:S02]  /*4f70*/  PRMT R220, R6.reuse, 0x7610, R220 ;  /* 0x0000761006dc7816 */ /* 0x040fe400000000dc */
[----:B------:R-:W-:Y:S01]  /*4f80*/  PRMT R219, R6, 0x7632, R219 ;  /* 0x0000763206db7816 */ /* 0x000fe200000000db */
[----:B------:R-:W-:Y:S01]  /*4f90*/  IMAD.WIDE.U32 R6, R72, -0x326172a9, RZ ;  /* 0xcd9e8d5748067825 */ /* 0x000fe200078e00ff */
[----:B------:R-:W-:-:S02]  /*4fa0*/  LOP3.LUT R18, R15, R0, RZ, 0xc0, !PT ;  /* 0x000000000f127212 */ /* 0x000fc400078ec0ff */
[----:B------:R-:W-:Y:S02]  /*4fb0*/  PRMT R0, R220, 0x5410, R219 ;  /* 0x00005410dc007816 */ /* 0x000fe400000000db */
[----:B------:R-:W-:Y:S02]  /*4fc0*/  F2FP.BF16.PACK_AB R2, R251, R110 ;  /* 0x0000006efb02723e */ /* 0x000fe400000010ff */
[----:B------:R-:W-:Y:S02]  /*4fd0*/  LOP3.LUT R19, R19, R0, RZ, 0xc0, !PT ;  /* 0x0000000013137212 */ /* 0x000fe400078ec0ff */
[----:B------:R-:W-:Y:S02]  /*4fe0*/  PRMT R0, R234, 0x5410, R233 ;  /* 0x00005410ea007816 */ /* 0x000fe400000000e9 */
[----:B------:R-:W-:Y:S02]  /*4ff0*/  PRMT R218, R2, 0x7610, R218 ;  /* 0x0000761002da7816 */ /* 0x000fe400000000da */
[----:B------:R-:W-:Y:S01]  /*5000*/  LOP3.LUT R10, R20, R0, RZ, 0xc0, !PT ;  /* 0x00000000140a7212 */ /* 0x000fe200078ec0ff */
[----:B------:R-:W-:Y:S01]  /*5010*/  HMMA.16816.F32.BF16 R144, R16, R192, RZ ;  /* 0x000000c01090723c */ /* 0x000fe200000418ff */
[----:B------:R-:W-:-:S02]  /*5020*/  PRMT R0, R231, 0x5410, R232 ;  /* 0x00005410e7007816 */ /* 0x000fc400000000e8 */
[----:B------:R-:W-:Y:S02]  /*5030*/  PRMT R217, R2, 0x7632, R217 ;  /* 0x0000763202d97816 */ /* 0x000fe400000000d9 */
[----:B------:R-:W-:Y:S01]  /*5040*/  LOP3.LUT R11, R21, R0, RZ, 0xc0, !PT ;  /* 0x00000000150b7212 */ /* 0x000fe200078ec0ff */
[----:B------:R-:W-:Y:S01]  /*5050*/  IMAD.WIDE.U32 R20, R53, -0x326172a9, RZ ;  /* 0xcd9e8d5735147825 */ /* 0x000fe200078e00ff */
[----:B------:R-:W-:Y:S01]  /*5060*/  PRMT R0, R49, 0x5410, R48 ;  /* 0x0000541031007816 */ /* 0x000fe20000000030 */
[----:B------:R-:W-:Y:S01]  /*5070*/  HMMA.16816.F32.BF16 R152, R16, R148, RZ ;  /* 0x000000941098723c */ /* 0x000fe200000418ff */
[----:B--2---:R-:W-:Y:S02]  /*5080*/  F2FP.BF16.PACK_AB R2, R242, R237 ;  /* 0x000000edf202723e */ /* 0x004fe400000010ff */
[----:B------:R-:W-:Y:S02]  /*5090*/  LOP3.LUT R8, R9, R0, RZ, 0xc0, !PT ;  /* 0x0000000009087212 */ /* 0x000fe400078ec0ff */
[----:B------:R-:W-:-:S02]  /*50a0*/  PRMT R0, R50, 0x5410, R51 ;  /* 0x0000541032007816 */ /* 0x000fc40000000033 */
[----:B------:R-:W-:Y:S01]  /*50b0*/  PRMT R198, R2, 0x7610, R198 ;  /* 0x0000761002c67816 */ /* 0x000fe200000000c6 */
[----:B------:R-:W-:Y:S01]  /*50c0*/  HMMA.16816.F32.BF16 R52, R16, R176, RZ ;  /* 0x000000b01034723c */ /* 0x000fe200000418ff */
[----:B------:R-:W-:Y:S02]  /*50d0*/  LOP3.LUT R9, R12, R0, RZ, 0xc0, !PT ;  /* 0x000000000c097212 */ /* 0x000fe400078ec0ff */
[----:B------:R-:W-:Y:S02]  /*50e0*/  F2FP.BF16.PACK_AB R0, R235, R236 ;  /* 0x000000eceb00723e */ /* 0x000fe400000010ff */
[----:B------:R-:W-:Y:S02]  /*50f0*/  PRMT R197, R2, 0x7632, R197 ;  /* 0x0000763202c57816 */ /* 0x000fe400000000c5 */
[C---:B------:R-:W-:Y:S01]  /*5100*/  PRMT R196, R0.reuse, 0x7610, R196 ;  /* 0x0000761000c47816 */ /* 0x040fe200000000c4 */
[----:B------:R-:W-:Y:S01]  /*5110*/  HMMA.16816.F32.BF16 R168, R8, R148, RZ ;  /* 0x0000009408a8723c */ /* 0x000fe200000418ff */
[----:B------:R-:W-:-:S02]  /*5120*/  PRMT R135, R0, 0x7632, R135 ;  /* 0x0000763200877816 */ /* 0x000fc40000000087 */
[----:B------:R-:W-:Y:S02]  /*5130*/  PRMT R0, R218, 0x5410, R217 ;  /* 0x00005410da007816 */ /* 0x000fe400000000d9 */
[----:B------:R-:W-:Y:S02]  /*5140*/  LOP3.LUT R12, R69, UR9, R66, 0x96, !PT ;  /* 0x00000009450c7c12 */ /* 0x000fe4000f8e9642 */
[----:B------:R-:W-:Y:S01]  /*5150*/  LOP3.LUT R128, R22, R0, RZ, 0xc0, !PT ;  /* 0x0000000016807212 */ /* 0x000fe200078ec0ff */
[----:B------:R-:W-:Y:S01]  /*5160*/  HMMA.16816.F32.BF16 R160, R8, R192, RZ ;  /* 0x000000c008a0723c */ /* 0x000fe200000418ff */
[----:B------:R-:W-:Y:S01]  /*5170*/  PRMT R0, R216, 0x5410, R199 ;  /* 0x00005410d8007816 */ /* 0x000fe200000000c7 */
[----:B------:R-:W-:Y:S01]  /*5180*/  IMAD.WIDE.U32 R22, R12, -0x2daee0ad, RZ ;  /* 0xd2511f530c167825 */ /* 0x000fe200078e00ff */
[----:B------:R-:W-:Y:S02]  /*5190*/  LOP3.LUT R2, R96, 0x7ffffffc, RZ, 0xc0, !PT ;  /* 0x7ffffffc60027812 */ /* 0x000fe400078ec0ff */
[----:B------:R-:W-:-:S02]  /*51a0*/  LOP3.LUT R129, R24, R0, RZ, 0xc0, !PT ;  /* 0x0000000018817212 */ /* 0x000fc400078ec0ff */
[----:B------:R-:W-:Y:S01]  /*51b0*/  PRMT R0, R198, 0x5410, R197 ;  /* 0x00005410c6007816 */ /* 0x000fe200000000c5 */
[----:B------:R-:W-:Y:S01]  /*51c0*/  IMAD.IADD R2, R91, 0x1, -R2 ;  /* 0x000000015b027824 */ /* 0x000fe200078e0a02 */
[----:B------:R-:W-:Y:S01]  /*51d0*/  LOP3.LUT R4, R7, UR9, R74, 0x96, !PT ;  /* 0x0000000907047c12 */ /* 0x000fe2000f8e964a */
[----:B------:R-:W-:Y:S01]  /*51e0*/  HMMA.16816.F32.BF16 R40, R8, R184, RZ ;  /* 0x000000b80828723c */ /* 0x000fe200000418ff */
[----:B------:R-:W-:Y:S01]  /*51f0*/  LOP3.LUT R130, R26, R0, RZ, 0xc0, !PT ;  /* 0x000000001a827212 */ /* 0x000fe200078ec0ff */
[----:B------:R-:W-:Y:S01]  /*5200*/  IMAD.SHL.U32 R2, R2, 0x2, RZ ;  /* 0x0000000202027824 */ /* 0x000fe200078e00ff */
[----:B------:R-:W-:-:S04]  /*5210*/  PRMT R0, R196, 0x5410, R135 ;  /* 0x00005410c4007816 */ /* 0x000fc80000000087 */
[----:B------:R-:W-:Y:S01]  /*5220*/  LOP3.LUT R131, R28, R0, RZ, 0xc0, !PT ;  /* 0x000000001c837212 */ /* 0x000fe200078ec0ff */
[----:B------:R-:W-:Y:S01]  /*5230*/  IMAD R28, R97, c[0x0][0x228], R2 ;  /* 0x00008a00611c7a24 */ /* 0x000fe200078e0202 */
[----:B------:R-:W-:Y:S01]  /*5240*/  PRMT R0, R230, 0x5410, R229 ;  /* 0x00005410e6007816 */ /* 0x000fe200000000e5 */
[----:B------:R-:W-:Y:S01]  /*5250*/  LDSM.16.MT88.4 R96, [R203+0xb800] ;  /* 0x00b80000cb60783b */ /* 0x000fe20000004200 */
[----:B------:R-:W-:Y:S02]  /*5260*/  HMMA.16816.F32.BF16 R56, R8, R176, RZ ;  /* 0x000000b00838723c */ /* 0x000fe400000418ff */
[----:B------:R-:W-:Y:S01]  /*5270*/  LOP3.LUT R124, R13, R0, RZ, 0xc0, !PT ;  /* 0x000000000d7c7212 */ /* 0x000fe200078ec0ff */
[----:B------:R-:W-:Y:S01]  /*5280*/  IMAD.WIDE.U32 R12, R4, -0x2daee0ad, RZ ;  /* 0xd2511f53040c7825 */ /* 0x000fe200078e00ff */
[----:B------:R-:W-:-:S04]  /*5290*/  PRMT R0, R228, 0x5410, R227 ;  /* 0x00005410e4007816 */ /* 0x000fc800000000e3 */
[----:B------:R-:W-:Y:S01]  /*52a0*/  LOP3.LUT R125, R25, R0, RZ, 0xc0, !PT ;  /* 0x00000000197d7212 */ /* 0x000fe200078ec0ff */
[C---:B------:R-:W-:Y:S01]  /*52b0*/  HMMA.16816.F32.BF16 R144, R128.reuse, R140, R144 ;  /* 0x0000008c8090723c */ /* 0x040fe20000041890 */
[----:B------:R-:W-:Y:S02]  /*52c0*/  PRMT R0, R226, 0x5410, R225 ;  /* 0x00005410e2007816 */ /* 0x000fe400000000e1 */
[----:B------:R-:W-:Y:S02]  /*52d0*/  LOP3.LUT R4, R13, UR6, R70, 0x96, !PT ;  /* 0x000000060d047c12 */ /* 0x000fe4000f8e9646 */
[----:B------:R-:W-:Y:S02]  /*52e0*/  LOP3.LUT R126, R29, R0, RZ, 0xc0, !PT ;  /* 0x000000001d7e7212 */ /* 0x000fe400078ec0ff */
[----:B------:R-:W-:Y:S01]  /*52f0*/  PRMT R0, R224, 0x5410, R223 ;  /* 0x00005410e0007816 */ /* 0x000fe200000000df */
[----:B------:R-:W-:Y:S03]  /*5300*/  HMMA.16816.F32.BF16 R152, R128, R188, R152 ;  /* 0x000000bc8098723c */ /* 0x000fe60000041898 */
[----:B------:R-:W-:-:S02]  /*5310*/  LOP3.LUT R127, R31, R0, RZ, 0xc0, !PT ;  /* 0x000000001f7f7212 */ /* 0x000fc400078ec0ff */
[----:B------:R-:W-:Y:S02]  /*5320*/  LOP3.LUT R0, R21, UR7, R6, 0x96, !PT ;  /* 0x0000000715007c12 */ /* 0x000fe4000f8e9606 */
[----:B------:R-:W-:Y:S02]  /*5330*/  LOP3.LUT R21, R37, UR7, R68, 0x96, !PT ;  /* 0x0000000725157c12 */ /* 0x000fe4000f8e9644 */
[----:B------:R-:W-:Y:S01]  /*5340*/  HMMA.16816.F32.BF16 R68, R16, R136, RZ ;  /* 0x000000881044723c */ /* 0x000fe200000418ff */
[----:B------:R-:W-:Y:S01]  /*5350*/  IMAD.WIDE.U32 R6, R0, -0x2daee0ad, RZ ;  /* 0xd2511f5300067825 */ /* 0x000fe200078e00ff */
[----:B------:R-:W-:Y:S02]  /*5360*/  LOP3.LUT R0, R23, UR6, R64, 0x96, !PT ;  /* 0x0000000617007c12 */ /* 0x000fe4000f8e9640 */
[----:B------:R-:W1:Y:S02]  /*5370*/  LDSM.16.MT88.4 R64, [R205+0xa800] ;  /* 0x00a80000cd40783b */ /* 0x000e640000004200 */
[----:B------:R-:W-:Y:S01]  /*5380*/  LOP3.LUT R2, R7, UR16, R12, 0x96, !PT ;  /* 0x0000001007027c12 */ /* 0x000fe2000f8e960c */
[----:B------:R-:W-:Y:S01]  /*5390*/  IMAD.WIDE.U32 R12, R4, -0x326172a9, RZ ;  /* 0xcd9e8d57040c7825 */ /* 0x000fe200078e00ff */
[C---:B------:R-:W-:Y:S01]  /*53a0*/  LOP3.LUT R23, R6.reuse, 0xff, RZ, 0xc0, !PT ;  /* 0x000000ff06177812 */ /* 0x040fe200078ec0ff */
[----:B------:R-:W-:Y:S01]  /*53b0*/  HMMA.16816.F32.BF16 R168, R124, R188, R168 ;  /* 0x000000bc7ca8723c */ /* 0x000fe200000418a8 */
[----:B------:R-:W-:Y:S01]  /*53c0*/  LOP3.LUT R24, R6, 0xffff, RZ, 0xc0, !PT ;  /* 0x0000ffff06187812 */ /* 0x000fe200078ec0ff */
[----:B------:R-:W-:Y:S01]  /*53d0*/  IMAD.WIDE.U32 R14, R0, -0x326172a9, RZ ;  /* 0xcd9e8d57000e7825 */ /* 0x000fe200078e00ff */
[----:B------:R-:W-:-:S02]  /*53e0*/  LOP3.LUT R0, R13, UR15, R20, 0x96, !PT ;  /* 0x0000000f0d007c12 */ /* 0x000fc4000f8e9614 */
[----:B------:R-:W-:Y:S02]  /*53f0*/  SHF.R.U32.HI R26, RZ, 0x10, R6 ;  /* 0x00000010ff1a7819 */ /* 0x000fe40000011606 */
[C---:B------:R-:W-:Y:S01]  /*5400*/  LOP3.LUT R27, R14.reuse, 0xff, RZ, 0xc0, !PT ;  /* 0x000000ff0e1b7812 */ /* 0x040fe200078ec0ff */
[C---:B------:R-:W-:Y:S01]  /*5410*/  HMMA.16816.F32.BF16 R160, R124.reuse, R140, R160 ;  /* 0x0000008c7ca0723c */ /* 0x040fe200000418a0 */
[----:B------:R-:W-:Y:S02]  /*5420*/  LOP3.LUT R29, R14, 0xffff, RZ, 0xc0, !PT ;  /* 0x0000ffff0e1d7812 */ /* 0x000fe400078ec0ff */
[--C-:B------:R-:W-:Y:S02]  /*5430*/  SHF.R.U32.HI R31, RZ, 0x10, R14.reuse ;  /* 0x00000010ff1f7819 */ /* 0x100fe4000001160e */
[----:B------:R-:W-:Y:S02]  /*5440*/  SHF.R.U32.HI R30, RZ, 0x18, R14 ;  /* 0x00000018ff1e7819 */ /* 0x000fe4000001160e */
[----:B------:R-:W-:Y:S01]  /*5450*/  SHF.R.U32.HI R25, RZ, 0x18, R6 ;  /* 0x00000018ff197819 */ /* 0x000fe20000011606 */
[----:B------:R-:W-:Y:S01]  /*5460*/  IMAD.WIDE.U32 R6, R21, -0x2daee0ad, RZ ;  /* 0xd2511f5315067825 */ /* 0x000fe200078e00ff */
[----:B------:R-:W-:Y:S01]  /*5470*/  LOP3.LUT R14, R0, 0xffff, RZ, 0xc0, !PT ;  /* 0x0000ffff000e7812 */ /* 0x000fe200078ec0ff */
[----:B------:R-:W-:Y:S01]  /*5480*/  HMMA.16816.F32.BF16 R40, R124, R180, R40 ;  /* 0x000000b47c28723c */ /* 0x000fe20000041828 */
[----:B------:R-:W-:-:S02]  /*5490*/  LOP3.LUT R4, R15, UR15, R36, 0x96, !PT ;  /* 0x0000000f0f047c12 */ /* 0x000fc4000f8e9624 */
[----:B------:R-:W-:Y:S02]  /*54a0*/  LOP3.LUT R15, R0, 0xff, RZ, 0xc0, !PT ;  /* 0x000000ff000f7812 */ /* 0x000fe400078ec0ff */
[----:B------:R-:W-:Y:S02]  /*54b0*/  SHF.R.U32.HI R14, RZ, 0x8, R14 ;  /* 0x00000008ff0e7819 */ /* 0x000fe4000001160e */
[----:B------:R-:W-:Y:S01]  /*54c0*/  LOP3.LUT R5, R7, UR16, R22, 0x96, !PT ;  /* 0x0000001007057c12 */ /* 0x000fe2000f8e9616 */
[----:B------:R-:W-:Y:S01]  /*54d0*/  HMMA.16816.F32.BF16 R36, R16, R184, RZ ;  /* 0x000000b81024723c */ /* 0x000fe200000418ff */
[----:B------:R-:W-:Y:S02]  /*54e0*/  LOP3.LUT R22, R6, 0xffff, RZ, 0xc0, !PT ;  /* 0x0000ffff06167812 */ /* 0x000fe400078ec0ff */
[----:B------:R-:W-:Y:S02]  /*54f0*/  ISETP.GE.U32.AND P2, PT, R165, R15, PT ;  /* 0x0000000fa500720c */ /* 0x000fe40003f46070 */
[----:B------:R-:W-:-:S02]  /*5500*/  LOP3.LUT R7, R14, 0xffff, RZ, 0xc0, !PT ;  /* 0x0000ffff0e077812 */ /* 0x000fc400078ec0ff */
[--C-:B------:R-:W-:Y:S02]  /*5510*/  SHF.R.U32.HI R14, RZ, 0x18, R0.reuse ;  /* 0x00000018ff0e7819 */ /* 0x100fe40000011600 */
[----:B------:R-:W-:Y:S01]  /*5520*/  SHF.R.U32.HI R0, RZ, 0x10, R0 ;  /* 0x00000010ff007819 */ /* 0x000fe20000011600 */
[-C--:B-1----:R-:W-:Y:S01]  /*5530*/  HMMA.16816.F32.BF16 R56, R124, R64.reuse, R56 ;  /* 0x000000407c38723c */ /* 0x082fe20000041838 */
[----:B------:R-:W-:Y:S02]  /*5540*/  LOP3.LUT R20, R6, 0xff, RZ, 0xc0, !PT ;  /* 0x000000ff06147812 */ /* 0x000fe400078ec0ff */
[--C-:B------:R-:W-:Y:S02]  /*5550*/  SHF.R.U32.HI R21, RZ, 0x10, R6.reuse ;  /* 0x00000010ff157819 */ /* 0x100fe40000011606 */
[----:B------:R-:W-:Y:S01]  /*5560*/  SHF.R.U32.HI R15, RZ, 0x18, R6 ;  /* 0x00000018ff0f7819 */ /* 0x000fe20000011606 */
[----:B------:R-:W-:Y:S01]  /*5570*/  @!P2 HFMA2.BF16_V2 R80, -RZ.H0_H0, RZ.H0_H0, -R49.H0_H0 ;  /* 0x200000ffff50a231 */ /* 0x000fe20000340931 */
[----:B------:R-:W-:Y:S01]  /*5580*/  ISETP.GE.U32.AND P5, PT, R165, R14, PT ;  /* 0x0000000ea500720c */ /* 0x000fe20003fa6070 */
[----:B------:R-:W-:Y:S01]  /*5590*/  HMMA.16816.F32.BF16 R52, R128, R64, R52 ;  /* 0x000000408034723c */ /* 0x000fe20000041834 */
[----:B------:R-:W-:-:S02]  /*55a0*/  LOP3.LUT R6, R0, 0xff, RZ, 0xc0, !PT ;  /* 0x000000ff00067812 */ /* 0x000fc400078ec0ff */
[C---:B------:R-:W-:Y:S02]  /*55b0*/  LOP3.LUT R0, R12.reuse, 0xffff, RZ, 0xc0, !PT ;  /* 0x0000ffff0c007812 */ /* 0x040fe400078ec0ff */
[C---:B------:R-:W-:Y:S02]  /*55c0*/  ISETP.GE.U32.AND P4, PT, R165.reuse, R7, PT ;  /* 0x00000007a500720c */ /* 0x040fe40003f86070 */
[----:B------:R-:W-:Y:S01]  /*55d0*/  SHF.R.U32.HI R0, RZ, 0x8, R0 ;  /* 0x00000008ff007819 */ /* 0x000fe20000011600 */
[----:B------:R-:W-:Y:S01]  /*55e0*/  HMMA.16816.F32.BF16 R36, R128, R180, R36 ;  /* 0x000000b48024723c */ /* 0x000fe20000041824 */
[----:B------:R-:W-:Y:S02]  /*55f0*/  LOP3.LUT R7, R12, 0xff, RZ, 0xc0, !PT ;  /* 0x000000ff0c077812 */ /* 0x000fe400078ec0ff */
[----:B------:R-:W-:Y:S01]  /*5600*/  ISETP.GE.U32.AND P3, PT, R165, R6, PT ;  /* 0x00000006a500720c */ /* 0x000fe20003f66070 */
[----:B------:R-:W-:Y:S01]  /*5610*/  @!P5 HFMA2.BF16_V2 R81, -RZ.H0_H0, RZ.H0_H0, -R51.H0_H0 ;  /* 0x200000ffff51d231 */ /* 0x000fe20000340933 */
[----:B------:R-:W-:-:S02]  /*5620*/  LOP3.LUT R0, R0, 0xffff, RZ, 0xc0, !PT ;  /* 0x0000ffff00007812 */ /* 0x000fc400078ec0ff */
[C---:B------:R-:W-:Y:S02]  /*5630*/  ISETP.GE.U32.AND P1, PT, R165.reuse, R7, PT ;  /* 0x00000007a500720c */ /* 0x040fe40003f26070 */
[----:B------:R-:W-:Y:S01]  /*5640*/  @!P2 PRMT R49, R80, 0x5410, RZ ;  /* 0x000054105031a816 */ /* 0x000fe200000000ff */
[----:B------:R-:W-:Y:S01]  /*5650*/  @!P4 HFMA2.BF16_V2 R73, -RZ.H0_H0, RZ.H0_H0, -R48.H0_H0 ;  /* 0x200000ffff49c231 */ /* 0x000fe20000340930 */
[----:B------:R-:W-:Y:S02]  /*5660*/  ISETP.GE.U32.AND P2, PT, R165, R0, PT ;  /* 0x00000000a500720c */ /* 0x000fe40003f46070 */
[----:B------:R-:W-:Y:S02]  /*5670*/  LOP3.LUT R0, R2, 0xff, RZ, 0xc0, !PT ;  /* 0x000000ff02007812 */ /* 0x000fe400078ec0ff */
[----:B------:R-:W-:Y:S01]  /*5680*/  @!P5 PRMT R51, R81, 0x5410, RZ ;  /* 0x000054105133d816 */ /* 0x000fe200000000ff */
[----:B------:R-:W-:Y:S01]  /*5690*/  @!P3 HFMA2.BF16_V2 R82, -RZ.H0_H0, RZ.H0_H0, -R50.H0_H0 ;  /* 0x200000ffff52b231 */ /* 0x000fe20000340932 */
[----:B------:R-:W-:-:S02]  /*56a0*/  ISETP.GE.U32.AND P5, PT, R165, R0, PT ;  /* 0x00000000a500720c */ /* 0x000fc40003fa6070 */
[----:B------:R-:W-:Y:S01]  /*56b0*/  SHF.R.U32.HI R13, RZ, 0x10, R12 ;  /* 0x00000010ff0d7819 */ /* 0x000fe2000001160c */
[----:B------:R-:W-:Y:S01]  /*56c0*/  @!P1 HFMA2.BF16_V2 R85, -RZ.H0_H0, RZ.H0_H0, -R234.H0_H0 ;  /* 0x200000ffff559231 */ /* 0x000fe200003409ea */
[----:B------:R-:W-:Y:S02]  /*56d0*/  LOP3.LUT R0, R2, 0xffff, RZ, 0xc0, !PT ;  /* 0x0000ffff02007812 */ /* 0x000fe400078ec0ff */
[----:B------:R-:W-:Y:S01]  /*56e0*/  LOP3.LUT R6, R13, 0xff, RZ, 0xc0, !PT ;  /* 0x000000ff0d067812 */ /* 0x000fe200078ec0ff */
[----:B------:R-:W-:Y:S01]  /*56f0*/  @!P2 HFMA2.BF16_V2 R84, -RZ.H0_H0, RZ.H0_H0, -R233.H0_H0 ;  /* 0x200000ffff54a231 */ /* 0x000fe200003409e9 */
[----:B------:R-:W-:Y:S02]  /*5700*/  SHF.R.U32.HI R0, RZ, 0x8, R0 ;  /* 0x00000008ff007819 */ /* 0x000fe40000011600 */
[----:B------:R-:W-:Y:S02]  /*5710*/  @!P3 PRMT R50, R82, 0x5410, RZ ;  /* 0x000054105232b816 */ /* 0x000fe400000000ff */
[----:B------:R-:W-:Y:S01]  /*5720*/  ISETP.GE.U32.AND P3, PT, R165, R6, PT ;  /* 0x00000006a500720c */ /* 0x000fe20003f66070 */
[----:B------:R-:W-:Y:S01]  /*5730*/  @!P5 HFMA2.BF16_V2 R87, -RZ.H0_H0, RZ.H0_H0, -R230.H0_H0 ;  /* 0x200000ffff57d231 */ /* 0x000fe200003409e6 */
[----:B------:R-:W-:Y:S01]  /*5740*/  LOP3.LUT R0, R0, 0xffff, RZ, 0xc0, !PT ;  /* 0x0000ffff00007812 */ /* 0x000fe200078ec0ff */
[----:B------:R-:W1:Y:S01]  /*5750*/  LDSM.16.MT88.4 R80, [R201+0xb800] ;  /* 0x00b80000c950783b */ /* 0x000e620000004200 */
[----:B------:R-:W-:-:S02]  /*5760*/  SHF.R.U32.HI R6, RZ, 0x10, R2 ;  /* 0x00000010ff067819 */ /* 0x000fc40000011602 */
[----:B------:R-:W-:Y:S02]  /*5770*/  @!P1 PRMT R234, R85, 0x5410, RZ ;  /* 0x0000541055ea9816 */ /* 0x000fe400000000ff */
[----:B------:R-:W-:Y:S02]  /*5780*/  SHF.R.U32.HI R12, RZ, 0x18, R12 ;  /* 0x00000018ff0c7819 */ /* 0x000fe4000001160c */
[----:B------:R-:W-:Y:S02]  /*5790*/  ISETP.GE.U32.AND P1, PT, R165, R0, PT ;  /* 0x00000000a500720c */ /* 0x000fe40003f26070 */
[----:B------:R-:W-:Y:S01]  /*57a0*/  LOP3.LUT R0, R6, 0xff, RZ, 0xc0, !PT ;  /* 0x000000ff06007812 */ /* 0x000fe200078ec0ff */
[----:B------:R-:W-:Y:S01]  /*57b0*/  @!P3 HFMA2.BF16_V2 R88, -RZ.H0_H0, RZ.H0_H0, -R231.H0_H0 ;  /* 0x200000ffff58b231 */ /* 0x000fe200003409e7 */
[----:B------:R-:W-:Y:S02]  /*57c0*/  @!P4 PRMT R48, R73, 0x5410, RZ ;  /* 0x000054104930c816 */ /* 0x000fe400000000ff */
[----:B------:R-:W-:Y:S01]  /*57d0*/  ISETP.GE.U32.AND P4, PT, R165, R12, PT ;  /* 0x0000000ca500720c */ /* 0x000fe20003f86070 */
[----:B------:R-:W-:Y:S01]  /*57e0*/  HMMA.16816.F32.BF16 R72, R8, R136, RZ ;  /* 0x000000880848723c */ /* 0x000fe200000418ff */
[----:B------:R-:W-:-:S02]  /*57f0*/  @!P2 PRMT R233, R84, 0x5410, RZ ;  /* 0x0000541054e9a816 */ /* 0x000fc400000000ff */
[----:B------:R-:W-:Y:S02]  /*5800*/  ISETP.GE.U32.AND P2, PT, R165, R0, PT ;  /* 0x00000000a500720c */ /* 0x000fe40003f46070 */
[----:B------:R-:W-:Y:S01]  /*5810*/  SHF.R.U32.HI R0, RZ, 0x8, R24 ;  /* 0x00000008ff007819 */ /* 0x000fe20000011618 */
[----:B------:R-:W-:Y:S01]  /*5820*/  @!P1 HFMA2.BF16_V2 R90, -RZ.H0_H0, RZ.H0_H0, -R229.H0_H0 ;  /* 0x200000ffff5a9231 */ /* 0x000fe200003409e5 */
[----:B------:R-:W-:Y:S02]  /*5830*/  @!P5 PRMT R230, R87, 0x5410, RZ ;  /* 0x0000541057e6d816 */ /* 0x000fe400000000ff */
[----:B------:R-:W-:Y:S02]  /*5840*/  LOP3.LUT R0, R0, 0xffff, RZ, 0xc0, !PT ;  /* 0x0000ffff00007812 */ /* 0x000fe400078ec0ff */
[----:B------:R-:W-:Y:S01]  /*5850*/  SHF.R.U32.HI R2, RZ, 0x18, R2 ;  /* 0x00000018ff027819 */ /* 0x000fe20000011602 */
[----:B------:R-:W-:Y:S01]  /*5860*/  @!P4 HFMA2.BF16_V2 R86, -RZ.H0_H0, RZ.H0_H0, -R232.H0_H0 ;  /* 0x200000ffff56c231 */ /* 0x000fe200003409e8 */
[----:B------:R-:W-:-:S02]  /*5870*/  ISETP.GE.U32.AND P5, PT, R165, R0, PT ;  /* 0x00000000a500720c */ /* 0x000fc40003fa6070 */
[----:B------:R-:W-:Y:S01]  /*5880*/  LOP3.LUT R0, R26, 0xff, RZ, 0xc0, !PT ;  /* 0x000000ff1a007812 */ /* 0x000fe200078ec0ff */
[----:B------:R-:W-:Y:S01]  /*5890*/  @!P2 HFMA2.BF16_V2 R89, -RZ.H0_H0, RZ.H0_H0, -R228.H0_H0 ;  /* 0x200000ffff59a231 */ /* 0x000fe200003409e4 */
[----:B------:R-:W-:Y:S02]  /*58a0*/  @!P4 PRMT R232, R86, 0x5410, RZ ;  /* 0x0000541056e8c816 */ /* 0x000fe400000000ff */
[----:B------:R-:W-:Y:S01]  /*58b0*/  ISETP.GE.U32.AND P4, PT, R165, R2, PT ;  /* 0x00000002a500720c */ /* 0x000fe20003f86070 */
[----:B------:R-:W-:Y:S01]  /*58c0*/  HMMA.16816.F32.BF16 R84, R16, R32, RZ ;  /* 0x000000201054723c */ /* 0x000fe200000418ff */
[----:B------:R-:W-:Y:S02]  /*58d0*/  @!P2 PRMT R228, R89, 0x5410, RZ ;  /* 0x0000541059e4a816 */ /* 0x000fe400000000ff */
[C---:B------:R-:W-:Y:S02]  /*58e0*/  ISETP.GE.U32.AND P2, PT, R165.reuse, R0, PT ;  /* 0x00000000a500720c */ /* 0x040fe40003f46070 */
[----:B------:R-:W-:Y:S01]  /*58f0*/  SHF.R.U32.HI R0, RZ, 0x10, R4 ;  /* 0x00000010ff007819 */ /* 0x000fe20000011604 */
[----:B------:R-:W-:Y:S01]  /*5900*/  @!P5 HFMA2.BF16_V2 R101, -RZ.H0_H0, RZ.H0_H0, -R225.H0_H0 ;  /* 0x200000ffff65d231 */ /* 0x000fe200003409e1 */
[----:B------:R-:W-:Y:S01]  /*5910*/  LOP3.LUT R2, R4, 0xffff, RZ, 0xc0, !PT ;  /* 0x0000ffff04027812 */ /* 0x000fe200078ec0ff */
[----:B-1----:R-:W-:Y:S01]  /*5920*/  HMMA.16816.F32.BF16 R72, R124, R80, R72 ;  /* 0x000000507c48723c */ /* 0x002fe20000041848 */
[----:B------:R-:W-:Y:S01]  /*5930*/  ISETP.GE.U32.AND P6, PT, R165, R23, PT ;  /* 0x00000017a500720c */ /* 0x000fe20003fc6070 */
[----:B------:R-:W-:Y:S01]  /*5940*/  FADD.FTZ R23, R62, R61 ;  /* 0x0000003d3e177221 */ /* 0x000fe20000010000 */
[----:B------:R-:W-:Y:S01]  /*5950*/  LOP3.LUT R6, R0, 0xff, RZ, 0xc0, !PT ;  /* 0x000000ff00067812 */ /* 0x000fe200078ec0ff */
[----:B------:R-:W-:Y:S01]  /*5960*/  @!P4 HFMA2.BF16_V2 R91, -RZ.H0_H0, RZ.H0_H0, -R227.H0_H0 ;  /* 0x200000ffff5bc231 */ /* 0x000fe200003409e3 */
[----:B------:R-:W-:-:S02]  /*5970*/  SHF.R.U32.HI R0, RZ, 0x8, R2 ;  /* 0x00000008ff007819 */ /* 0x000fc40000011602 */
[----:B------:R-:W-:Y:S01]  /*5980*/  @!P5 PRMT R225, R101, 0x5410, RZ ;  /* 0x0000541065e1d816 */ /* 0x000fe200000000ff */
[----:B------:R-:W-:Y:S01]  /*5990*/  @!P2 HFMA2.BF16_V2 R102, -RZ.H0_H0, RZ.H0_H0, -R224.H0_H0 ;  /* 0x200000ffff66a231 */ /* 0x000fe200003409e0 */
[----:B------:R-:W-:Y:S01]  /*59a0*/  LOP3.LUT R0, R0, 0xffff, RZ, 0xc0, !PT ;  /* 0x0000ffff00007812 */ /* 0x000fe200078ec0ff */
[C---:B------:R-:W-:Y:S01]  /*59b0*/  HMMA.16816.F32.BF16 R68, R128.reuse, R80, R68 ;  /* 0x000000508044723c */ /* 0x040fe20000041844 */
[----:B------:R-:W-:Y:S02]  /*59c0*/  LOP3.LUT R7, R4, 0xff, RZ, 0xc0, !PT ;  /* 0x000000ff04077812 */ /* 0x000fe400078ec0ff */
[----:B------:R-:W-:Y:S01]  /*59d0*/  ISETP.GE.U32.AND P5, PT, R165, R0, PT ;  /* 0x00000000a500720c */ /* 0x000fe20003fa6070 */
[----:B------:R-:W-:Y:S01]  /*59e0*/  @!P6 HFMA2.BF16_V2 R100, -RZ.H0_H0, RZ.H0_H0, -R226.H0_H0 ;  /* 0x200000ffff64e231 */ /* 0x000fe200003409e2 */
[----:B------:R-:W-:Y:S02]  /*59f0*/  SHF.R.U32.HI R0, RZ, 0x18, R4 ;  /* 0x00000018ff007819 */ /* 0x000fe40000011604 */
[----:B------:R-:W-:Y:S01]  /*5a00*/  @!P4 PRMT R227, R91, 0x5410, RZ ;  /* 0x000054105be3c816 */ /* 0x000fe200000000ff */
[----:B------:R-:W-:Y:S01]  /*5a10*/  HMMA.16816.F32.BF16 R84, R128, R96, R84 ;  /* 0x000000608054723c */ /* 0x000fe20000041854 */
[----:B------:R-:W-:-:S02]  /*5a20*/  ISETP.GE.U32.AND P4, PT, R165, R7, PT ;  /* 0x00000007a500720c */ /* 0x000fc40003f86070 */
[----:B------:R-:W-:Y:S02]  /*5a30*/  @!P2 PRMT R224, R102, 0x5410, RZ ;  /* 0x0000541066e0a816 */ /* 0x000fe400000000ff */
[C---:B------:R-:W-:Y:S02]  /*5a40*/  ISETP.GE.U32.AND P2, PT, R165.reuse, R0, PT ;  /* 0x00000000a500720c */ /* 0x040fe40003f46070 */
[----:B------:R-:W-:Y:S01]  /*5a50*/  @!P1 PRMT R229, R90, 0x5410, RZ ;  /* 0x000054105ae59816 */ /* 0x000fe200000000ff */
[----:B------:R-:W-:Y:S01]  /*5a60*/  @!P5 HFMA2.BF16_V2 R106, -RZ.H0_H0, RZ.H0_H0, -R45.H0_H0 ;  /* 0x200000ffff6ad231 */ /* 0x000fe2000034092d */
[C---:B------:R-:W-:Y:S02]  /*5a70*/  ISETP.GE.U32.AND P1, PT, R165.reuse, R27, PT ;  /* 0x0000001ba500720c */ /* 0x040fe40003f26070 */
[----:B------:R-:W-:Y:S02]  /*5a80*/  @!P6 PRMT R226, R100, 0x5410, RZ ;  /* 0x0000541064e2e816 */ /* 0x000fe400000000ff */
[----:B------:R-:W-:Y:S01]  /*5a90*/  ISETP.GE.U32.AND P6, PT, R165, R6, PT ;  /* 0x00000006a500720c */ /* 0x000fe20003fc6070 */
[----:B------:R-:W-:Y:S01]  /*5aa0*/  @!P4 HFMA2.BF16_V2 R104, -RZ.H0_H0, RZ.H0_H0, -R44.H0_H0 ;  /* 0x200000ffff68c231 */ /* 0x000fe2000034092c */
[----:B------:R-:W-:-:S02]  /*5ab0*/  @!P3 PRMT R231, R88, 0x5410, RZ ;  /* 0x0000541058e7b816 */ /* 0x000fc400000000ff */
[----:B------:R-:W-:Y:S01]  /*5ac0*/  ISETP.GE.U32.AND P3, PT, R165, R25, PT ;  /* 0x00000019a500720c */ /* 0x000fe20003f66070 */
[----:B------:R-:W-:Y:S01]  /*5ad0*/  @!P2 HFMA2.BF16_V2 R107, -RZ.H0_H0, RZ.H0_H0, -R46.H0_H0 ;  /* 0x200000ffff6ba231 */ /* 0x000fe2000034092e */
[----:B------:R-:W-:Y:S01]  /*5ae0*/  SHF.R.U32.HI R0, RZ, 0x8, R29 ;  /* 0x00000008ff007819 */ /* 0x000fe2000001161d */
[----:B------:R-:W1:Y:S01]  /*5af0*/  LDSM.16.MT88.4 R24, [R206+0xb000] ;  /* 0x00b00000ce18783b */ /* 0x000e620000004200 */
[----:B------:R-:W-:Y:S01]  /*5b00*/  @!P4 PRMT R44, R104, 0x5410, RZ ;  /* 0x00005410682cc816 */ /* 0x000fe200000000ff */
[----:B------:R-:W-:Y:S01]  /*5b10*/  @!P1 HFMA2.BF16_V2 R118, -RZ.H0_H0, RZ.H0_H0, -R222.H0_H0 ;  /* 0x200000ffff769231 */ /* 0x000fe200003409de */
[----:B------:R-:W-:Y:S01]  /*5b20*/  LOP3.LUT R0, R0, 0xffff, RZ, 0xc0, !PT ;  /* 0x0000ffff00007812 */ /* 0x000fe200078ec0ff */
[----:B------:R-:W-:Y:S01]  /*5b30*/  HMMA.16816.F32.BF16 R88, R8, R32, RZ ;  /* 0x000000200858723c */ /* 0x000fe200000418ff */
[----:B------:R-:W-:Y:S01]  /*5b40*/  @!P2 PRMT R46, R107, 0x5410, RZ ;  /* 0x000054106b2ea816 */ /* 0x000fe200000000ff */
[----:B------:R-:W-:Y:S01]  /*5b50*/  @!P6 HFMA2.BF16_V2 R105, -RZ.H0_H0, RZ.H0_H0, -R47.H0_H0 ;  /* 0x200000ffff69e231 */ /* 0x000fe2000034092f */
[----:B------:R-:W-:-:S02]  /*5b60*/  ISETP.GE.U32.AND P4, PT, R165, R0, PT ;  /* 0x00000000a500720c */ /* 0x000fc40003f86070 */
[----:B------:R-:W-:Y:S01]  /*5b70*/  LOP3.LUT R2, R5, 0xff, RZ, 0xc0, !PT ;  /* 0x000000ff05027812 */ /* 0x000fe200078ec0ff */
[----:B------:R-:W-:Y:S01]  /*5b80*/  @!P3 HFMA2.BF16_V2 R103, -RZ.H0_H0, RZ.H0_H0, -R223.H0_H0 ;  /* 0x200000ffff67b231 */ /* 0x000fe200003409df */
[----:B------:R-:W-:Y:S02]  /*5b90*/  LOP3.LUT R0, R31, 0xff, RZ, 0xc0, !PT ;  /* 0x000000ff1f007812 */ /* 0x000fe400078ec0ff */
[----:B------:R-:W-:Y:S02]  /*5ba0*/  ISETP.GE.U32.AND P2, PT, R165, R15, PT ;  /* 0x0000000fa500720c */ /* 0x000fe40003f46070 */
[----:B------:R-:W2:Y:S01]  /*5bb0*/  LDSM.16.MT88.4 R12, [R205+0xb000] ;  /* 0x00b00000cd0c783b */ /* 0x000ea20000004200 */
[----:B------:R-:W-:Y:S02]  /*5bc0*/  @!P1 PRMT R222, R118, 0x5410, RZ ;  /* 0x0000541076de9816 */ /* 0x000fe400000000ff */
[----:B------:R-:W-:Y:S02]  /*5bd0*/  @!P6 PRMT R47, R105, 0x5410, RZ ;  /* 0x00005410692fe816 */ /* 0x000fe400000000ff */
[C---:B------:R-:W-:Y:S01]  /*5be0*/  ISETP.GE.U32.AND P1, PT, R165.reuse, R2, PT ;  /* 0x00000002a500720c */ /* 0x040fe20003f26070 */
[----:B------:R-:W-:Y:S01]  /*5bf0*/  @!P4 HFMA2.BF16_V2 R117, -RZ.H0_H0, RZ.H0_H0, -R221.H0_H0 ;  /* 0x200000ffff75c231 */ /* 0x000fe200003409dd */
[----:B------:R-:W-:-:S02]  /*5c00*/  ISETP.GE.U32.AND P6, PT, R165, R0, PT ;  /* 0x00000000a500720c */ /* 0x000fc40003fc6070 */
[----:B------:R-:W-:Y:S02]  /*5c10*/  LOP3.LUT R0, R5, 0xffff, RZ, 0xc0, !PT ;  /* 0x0000ffff05007812 */ /* 0x000fe400078ec0ff */
[----:B------:R-:W-:Y:S01]  /*5c20*/  @!P3 PRMT R223, R103, 0x5410, RZ ;  /* 0x0000541067dfb816 */ /* 0x000fe200000000ff */
[----:B------:R-:W-:Y:S01]  /*5c30*/  @!P2 HFMA2.BF16_V2 R159, -RZ.H0_H0, RZ.H0_H0, -R135.H0_H0 ;  /* 0x200000ffff9fa231 */ /* 0x000fe20000340987 */
[----:B------:R-:W-:Y:S01]  /*5c40*/  ISETP.GE.U32.AND P3, PT, R165, R30, PT ;  /* 0x0000001ea500720c */ /* 0x000fe20003f66070 */
[----:B------:R-:W-:Y:S01]  /*5c50*/  HMMA.16816.F32.BF16 R88, R124, R96, R88 ;  /* 0x000000607c58723c */ /* 0x000fe20000041858 */
[----:B------:R-:W-:Y:S02]  /*5c60*/  SHF.R.U32.HI R0, RZ, 0x8, R0 ;  /* 0x00000008ff007819 */ /* 0x000fe40000011600 */
[----:B------:R-:W-:Y:S01]  /*5c70*/  SHF.R.U32.HI R2, RZ, 0x10, R5 ;  /* 0x00000010ff027819 */ /* 0x000fe20000011605 */
[----:B------:R-:W-:Y:S01]  /*5c80*/  @!P1 HFMA2.BF16_V2 R121, -RZ.H0_H0, RZ.H0_H0, -R218.H0_H0 ;  /* 0x200000ffff799231 */ /* 0x000fe200003409da */
[----:B------:R-:W-:Y:S01]  /*5c90*/  LOP3.LUT R0, R0, 0xffff, RZ, 0xc0, !PT ;  /* 0x0000ffff00007812 */ /* 0x000fe200078ec0ff */
[----:B------:R-:W-:Y:S01]  /*5ca0*/  @!P6 HFMA2.BF16_V2 R120, -RZ.H0_H0, RZ.H0_H0, -R220.H0_H0 ;  /* 0x200000ffff78e231 */ /* 0x000fe200003409dc */
[----:B------:R-:W-:-:S02]  /*5cb0*/  @!P4 PRMT R221, R117, 0x5410, RZ ;  /* 0x0000541075ddc816 */ /* 0x000fc400000000ff */
[----:B------:R-:W-:Y:S02]  /*5cc0*/  ISETP.GE.U32.AND P4, PT, R165, R0, PT ;  /* 0x00000000a500720c */ /* 0x000fe40003f86070 */
[----:B------:R-:W-:Y:S01]  /*5cd0*/  LOP3.LUT R2, R2, 0xff, RZ, 0xc0, !PT ;  /* 0x000000ff02027812 */ /* 0x000fe200078ec0ff */
[----:B------:R-:W-:Y:S01]  /*5ce0*/  @!P3 HFMA2.BF16_V2 R119, -RZ.H0_H0, RZ.H0_H0, -R219.H0_H0 ;  /* 0x200000ffff77b231 */ /* 0x000fe200003409db */
[----:B------:R-:W-:Y:S01]  /*5cf0*/  SHF.R.U32.HI R0, RZ, 0x18, R5 ;  /* 0x00000018ff007819 */ /* 0x000fe20000011605 */
[----:B-1----:R-:W-:Y:S01]  /*5d00*/  HMMA.16816.F32.BF16 R100, R16, R24, RZ ;  /* 0x000000181064723c */ /* 0x002fe200000418ff */
[----:B------:R-:W-:Y:S01]  /*5d10*/  @!P1 PRMT R218, R121, 0x5410, RZ ;  /* 0x0000541079da9816 */ /* 0x000fe200000000ff */
[----:B------:R-:W1:Y:S01]  /*5d20*/  LDSM.16.MT88.4 R4, [R205+0xb800] ;  /* 0x00b80000cd04783b */ /* 0x000e620000004200 */
[----:B------:R-:W-:Y:S02]  /*5d30*/  @!P6 PRMT R220, R120, 0x5410, RZ ;  /* 0x0000541078dce816 */ /* 0x000fe400000000ff */
[C---:B------:R-:W-:Y:S01]  /*5d40*/  ISETP.GE.U32.AND P1, PT, R165.reuse, R2, PT ;  /* 0x00000002a500720c */ /* 0x040fe20003f26070 */
[----:B------:R-:W-:Y:S01]  /*5d50*/  FADD.FTZ R2, R116, R109 ;  /* 0x0000006d74027221 */ /* 0x000fe20000010000 */
[----:B------:R-:W-:Y:S01]  /*5d60*/  ISETP.GE.U32.AND P6, PT, R165, R0, PT ;  /* 0x00000000a500720c */ /* 0x000fe20003fc6070 */
[----:B------:R-:W-:Y:S01]  /*5d70*/  @!P4 HFMA2.BF16_V2 R122, -RZ.H0_H0, RZ.H0_H0, -R217.H0_H0 ;  /* 0x200000ffff7ac231 */ /* 0x000fe200003409d9 */
[----:B------:R-:W-:-:S02]  /*5d80*/  LOP3.LUT R0, R21, 0xff, RZ, 0xc0, !PT ;  /* 0x000000ff15007812 */ /* 0x000fc400078ec0ff */
[----:B------:R-:W-:Y:S02]  /*5d90*/  @!P3 PRMT R219, R119, 0x5410, RZ ;  /* 0x0000541077dbb816 */ /* 0x000fe400000000ff */
[----:B------:R-:W-:Y:S01]  /*5da0*/  ISETP.GE.U32.AND P3, PT, R165, R0, PT ;  /* 0x00000000a500720c */ /* 0x000fe20003f66070 */
[----:B--2---:R-:W-:Y:S01]  /*5db0*/  HMMA.16816.F32.BF16 R116, R16, R12, RZ ;  /* 0x0000000c1074723c */ /* 0x004fe200000418ff */
[----:B------:R-:W-:Y:S01]  /*5dc0*/  SHF.R.U32.HI R0, RZ, 0x8, R22 ;  /* 0x00000008ff007819 */ /* 0x000fe20000011616 */
[----:B------:R-:W-:Y:S01]  /*5dd0*/  FADD.FTZ R22, R78, R76 ;  /* 0x0000004c4e167221 */ /* 0x000fe20000010000 */
[----:B------:R-:W-:Y:S01]  /*5de0*/  @!P4 PRMT R217, R122, 0x5410, RZ ;  /* 0x000054107ad9c816 */ /* 0x000fe200000000ff */
[----:B------:R-:W-:Y:S01]  /*5df0*/  @!P1 HFMA2.BF16_V2 R123, -RZ.H0_H0, RZ.H0_H0, -R216.H0_H0 ;  /* 0x200000ffff7b9231 */ /* 0x000fe200003409d8 */
[----:B------:R-:W-:Y:S01]  /*5e00*/  LOP3.LUT R0, R0, 0xffff, RZ, 0xc0, !PT ;  /* 0x0000ffff00007812 */ /* 0x000fe200078ec0ff */
[----:B------:R-:W-:Y:S01]  /*5e10*/  @!P6 HFMA2.BF16_V2 R164, -RZ.H0_H0, RZ.H0_H0, -R199.H0_H0 ;  /* 0x200000ffffa4e231 */ /* 0x000fe200003409c7 */
[----:B------:R-:W-:-:S02]  /*5e20*/  @!P5 PRMT R45, R106, 0x5410, RZ ;  /* 0x000054106a2dd816 */ /* 0x000fc400000000ff */
[----:B------:R-:W-:Y:S01]  /*5e30*/  ISETP.GE.U32.AND P4, PT, R165, R0, PT ;  /* 0x00000000a500720c */ /* 0x000fe20003f86070 */
[----:B------:R-:W-:Y:S01]  /*5e40*/  FADD.FTZ R0, R94, R93 ;  /* 0x0000005d5e007221 */ /* 0x000fe20000010000 */
[----:B------:R-:W-:Y:S01]  /*5e50*/  @!P1 PRMT R216, R123, 0x5410, RZ ;  /* 0x000054107bd89816 */ /* 0x000fe200000000ff */
[C---:B------:R-:W-:Y:S01]  /*5e60*/  HMMA.16816.F32.BF16 R104, R8.reuse, R24, RZ ;  /* 0x000000180868723c */ /* 0x040fe200000418ff */
[----:B------:R-:W-:Y:S01]  /*5e70*/  ISETP.GE.U32.AND P5, PT, R165, R20, PT ;  /* 0x00000014a500720c */ /* 0x000fe20003fa6070 */
[----:B------:R-:W-:Y:S01]  /*5e80*/  @!P3 HFMA2.BF16_V2 R156, -RZ.H0_H0, RZ.H0_H0, -R196.H0_H0 ;  /* 0x200000ffff9cb231 */ /* 0x000fe200003409c4 */
[----:B------:R-:W-:Y:S02]  /*5e90*/  @!P6 PRMT R199, R164, 0x5410, RZ ;  /* 0x00005410a4c7e816 */ /* 0x000fe400000000ff */
[----:B------:R-:W-:Y:S02]  /*5ea0*/  @!P2 PRMT R135, R159, 0x5410, RZ ;  /* 0x000054109f87a816 */ /* 0x000fe400000000ff */
[----:B------:R-:W-:Y:S01]  /*5eb0*/  FADD.FTZ R24, R108, R2 ;  /* 0x000000026c187221 */ /* 0x000fe20000010000 */
[----:B------:R-:W-:Y:S01]  /*5ec0*/  HMMA.16816.F32.BF16 R120, R8, R12, RZ ;  /* 0x0000000c0878723c */ /* 0x000fe200000418ff */
[----:B------:R-:W-:Y:S01]  /*5ed0*/  FADD.FTZ R25, R92, R0 ;  /* 0x000000005c197221 */ /* 0x000fe20000010000 */
[----:B------:R-:W-:Y:S01]  /*5ee0*/  SHF.R.S32.HI R2, RZ, 0x1f, R28 ;  /* 0x0000001fff027819 */ /* 0x000fe2000001141c */
[----:B------:R-:W-:Y:S01]  /*5ef0*/  @!P4 HFMA2.BF16_V2 R157, -RZ.H0_H0, RZ.H0_H0, -R197.H0_H0 ;  /* 0x200000ffff9dc231 */ /* 0x000fe200003409c5 */
[----:B------:R-:W-:-:S02]  /*5f00*/  IADD3 R0, P1, R28, UR33, RZ ;  /* 0x000000211c007c10 */ /* 0x000fc4000ff3e0ff */
[----:B------:R-:W-:Y:S01]  /*5f10*/  @!P5 HFMA2.BF16_V2 R158, -RZ.H0_H0, RZ.H0_H0, -R198.H0_H0 ;  /* 0x200000ffff9ed231 */ /* 0x000fe200003409c6 */
[----:B------:R-:W-:Y:S01]  /*5f20*/  IMAD.U32 R12, RZ, RZ, UR33 ;  /* 0x00000021ff0c7e24 */ /* 0x000fe2000f8e00ff */
[----:B------:R-:W-:Y:S01]  /*5f30*/  @!P4 PRMT R197, R157, 0x5410, RZ ;  /* 0x000054109dc5c816 */ /* 0x000fe200000000ff */
[C---:B------:R-:W-:Y:S01]  /*5f40*/  HMMA.16816.F32.BF16 R164, R8.reuse, R150, RZ ;  /* 0x0000009608a4723c */ /* 0x040fe200000418ff */
[----:B------:R-:W-:Y:S02]  /*5f50*/  @!P3 PRMT R196, R156, 0x5410, RZ ;  /* 0x000054109cc4b816 */ /* 0x000fe400000000ff */
[----:B------:R-:W-:Y:S01]  /*5f60*/  LEA.HI.X.SX32 R2, R12, R2, 0x1, P1 ;  /* 0x000000020c027211 */ /* 0x000fe200008f0eff */
[----:B------:R-:W-:Y:S01]  /*5f70*/  FADD.FTZ R12, R111, R24 ;  /* 0x000000186f0c7221 */ /* 0x000fe20000010000 */
[----:B------:R-:W-:Y:S02]  /*5f80*/  LEA R20, P1, R0, c[0x0][0x1f8], 0x1 ;  /* 0x00007e0000147a11 */ /* 0x000fe400078208ff */
[----:B------:R-:W-:Y:S01]  /*5f90*/  @!P5 PRMT R198, R158, 0x5410, RZ ;  /* 0x000054109ec6d816 */ /* 0x000fe200000000ff */
[----:B------:R-:W-:Y:S01]  /*5fa0*/  FADD.FTZ R12, R110, R12 ;  /* 0x0000000c6e0c7221 */ /* 0x000fe20000010000 */
[----:B------:R-:W-:Y:S01]  /*5fb0*/  LEA.HI.X R21, R0, c[0x0][0x1fc], R2, 0x1, P1 ;  /* 0x00007f0000157a11 */ /* 0x000fe200008f0c02 */
[----:B------:R-:W-:Y:S01]  /*5fc0*/  FADD.FTZ R0, R63, R23 ;  /* 0x000000173f007221 */ /* 0x000fe20000010000 */
[----:B------:R-:W-:Y:S01]  /*5fd0*/  HMMA.16816.F32.BF16 R156, R8, R194, RZ ;  /* 0x000000c2089c723c */ /* 0x000fe200000418ff */
[----:B------:R-:W-:-:S02]  /*5fe0*/  FADD.FTZ R2, R79, R22 ;  /* 0x000000164f027221 */ /* 0x000fc40000010000 */
[----:B------:R-:W-:Y:S01]  /*5ff0*/  FADD.FTZ R13, R60, R0 ;  /* 0x000000003c0d7221 */ /* 0x000fe20000010000 */
[----:B------:R-:W-:Y:S01]  /*6000*/  STG.E.U16 [R20.64], R44 ;  /* 0x0000002c14007986 */ /* 0x000fe2000c10151c */
[----:B------:R-:W-:Y:S02]  /*6010*/  IMAD.MOV.U32 R0, RZ, RZ, c[0x0][0x228] ;  /* 0x00008a00ff007624 */ /* 0x000fe400078e00ff */
[----:B------:R-:W-:Y:S01]  /*6020*/  FADD.FTZ R23, R95, R25 ;  /* 0x000000195f177221 */ /* 0x000fe20000010000 */
[----:B------:R-:W-:Y:S01]  /*6030*/  STG.E.U16 [R20.64+0x2], R45 ;  /* 0x0000022d14007986 */ /* 0x000fe2000c10151c */
[----:B------:R-:W-:Y:S01]  /*6040*/  IMAD.SHL.U32 R32, R0, 0x8, RZ ;  /* 0x0000000800207824 */ /* 0x000fe200078e00ff */
[----:B------:R-:W-:Y:S01]  /*6050*/  HMMA.16816.F32.BF16 R60, R8, R178, RZ ;  /* 0x000000b2083c723c */ /* 0x000fe200000418ff */
[----:B------:R-:W-:Y:S02]  /*6060*/  FADD.FTZ R22, R77, R2 ;  /* 0x000000024d167221 */ /* 0x000fe40000010000 */
[----:B------:R-:W-:-:S04]  /*6070*/  IMAD.WIDE R32, R32, 0x2, R20 ;  /* 0x0000000220207825 */ /* 0x000fc800078e0214 */
[C---:B------:R-:W-:Y:S01]  /*6080*/  IMAD.SHL.U32 R30, R0.reuse, 0x40, RZ ;  /* 0x00000040001e7824 */ /* 0x040fe200078e00ff */
[----:B------:R-:W-:Y:S01]  /*6090*/  STG.E.U16 [R32.64], R47 ;  /* 0x0000002f20007986 */ /* 0x000fe2000c10151c */
[----:B------:R-:W-:Y:S01]  /*60a0*/  HMMA.16816.F32.BF16 R76, R8, R138, RZ ;  /* 0x0000008a084c723c */ /* 0x000fe200000418ff */
[----:B------:R-:W-:Y:S02]  /*60b0*/  IMAD R28, R0, 0x48, RZ ;  /* 0x00000048001c7824 */ /* 0x000fe400078e02ff */
[----:B------:R2:W-:Y:S01]  /*60c0*/  STG.E.U16 [R32.64+0x2], R46 ;  /* 0x0000022e20007986 */ /* 0x0005e2000c10151c */
[----:B------:R-:W-:-:S04]  /*60d0*/  IMAD.WIDE R30, R30, 0x2, R20 ;  /* 0x000000021e1e7825 */ /* 0x000fc800078e0214 */
[C---:B------:R-:W-:Y:S01]  /*60e0*/  HMMA.16816.F32.BF16 R92, R8.reuse, R34, RZ ;  /* 0x00000022085c723c */ /* 0x040fe200000418ff */
[----:B------:R-:W-:Y:S01]  /*60f0*/  IMAD.WIDE R28, R28, 0x2, R20 ;  /* 0x000000021c1c7825 */ /* 0x000fe200078e0214 */
[----:B------:R-:W-:Y:S03]  /*6100*/  STG.E.U16 [R30.64], R49 ;  /* 0x000000311e007986 */ /* 0x000fe6000c10151c */
[----:B------:R-:W-:Y:S01]  /*6110*/  FADD.FTZ R2, R239, R23 ;  /* 0x00000017ef027221 */ /* 0x000fe20000010000 */
[----:B------:R-:W-:Y:S01]  /*6120*/  STG.E.U16 [R30.64+0x2], R48 ;  /* 0x000002301e007986 */ /* 0x000fe2000c10151c */
[----:B------:R-:W-:Y:S01]  /*6130*/  FADD.FTZ R0, R250, R22 ;  /* 0x00000016fa007221 */ /* 0x000fe20000010000 */
[----:B------:R-:W-:Y:S02]  /*6140*/  HMMA.16816.F32.BF16 R108, R8, R26, RZ ;  /* 0x0000001a086c723c */ /* 0x000fe400000418ff */
[----:B------:R-:W-:Y:S01]  /*6150*/  STG.E.U16 [R28.64], R50 ;  /* 0x000000321c007986 */ /* 0x000fe2000c10151c */
[----:B------:R-:W-:-:S03]  /*6160*/  FADD.FTZ R0, R249, R0 ;  /* 0x00000000f9007221 */ /* 0x000fc60000010000 */
[----:B------:R-:W-:Y:S01]  /*6170*/  STG.E.U16 [R28.64+0x2], R51 ;  /* 0x000002331c007986 */ /* 0x000fe2000c10151c */
[----:B------:R-:W-:Y:S01]  /*6180*/  FADD.FTZ R0, R245, R0 ;  /* 0x00000000f5007221 */ /* 0x000fe20000010000 */
[----:B------:R-:W-:Y:S02]  /*6190*/  HMMA.16816.F32.BF16 R104, R124, R112, R104 ;  /* 0x000000707c68723c */ /* 0x000fe40000041868 */
[----:B------:R-:W-:Y:S04]  /*61a0*/  STG.E.U16 [R20.64+0x10], R222 ;  /* 0x000010de14007986 */ /* 0x000fe8000c10151c */
[----:B------:R-:W-:Y:S02]  /*61b0*/  STG.E.U16 [R20.64+0x12], R221 ;  /* 0x000012dd14007986 */ /* 0x000fe4000c10151c */
[C---:B--2---:R-:W-:Y:S02]  /*61c0*/  HMMA.16816.F32.BF16 R44, R8.reuse, R186, RZ ;  /* 0x000000ba082c723c */ /* 0x044fe400000418ff */
[----:B------:R-:W-:Y:S04]  /*61d0*/  STG.E.U16 [R32.64+0x10], R220 ;  /* 0x000010dc20007986 */ /* 0x000fe8000c10151c */
[----:B------:R-:W-:Y:S02]  /*61e0*/  STG.E.U16 [R32.64+0x12], R219 ;  /* 0x000012db20007986 */ /* 0x000fe4000c10151c */
[----:B------:R-:W-:Y:S02]  /*61f0*/  HMMA.16816.F32.BF16 R8, R8, R14, RZ ;  /* 0x0000000e0808723c */ /* 0x000fe400000418ff */
[----:B------:R-:W-:Y:S04]  /*6200*/  STG.E.U16 [R30.64+0x10], R234 ;  /* 0x000010ea1e007986 */ /* 0x000fe8000c10151c */
[----:B------:R-:W-:Y:S02]  /*6210*/  STG.E.U16 [R30.64+0x12], R233 ;  /* 0x000012e91e007986 */ /* 0x000fe4000c10151c */
[C---:B-1----:R-:W-:Y:S02]  /*6220*/  HMMA.16816.F32.BF16 R120, R124.reuse, R4, R120 ;  /* 0x000000047c78723c */ /* 0x042fe40000041878 */
[----:B------:R-:W-:Y:S04]  /*6230*/  STG.E.U16 [R28.64+0x10], R231 ;  /* 0x000010e71c007986 */ /* 0x000fe8000c10151c */
[----:B------:R-:W-:Y:S02]  /*6240*/  STG.E.U16 [R28.64+0x12], R232 ;  /* 0x000012e81c007986 */ /* 0x000fe4000c10151c */
[C---:B------:R-:W-:Y:S02]  /*6250*/  HMMA.16816.F32.BF16 R164, R124.reuse, R190, R164 ;  /* 0x000000be7ca4723c */ /* 0x040fe400000418a4 */
[----:B------:R-:W-:Y:S04]  /*6260*/  STG.E.U16 [R20.64+0x20], R218 ;  /* 0x000020da14007986 */ /* 0x000fe8000c10151c */
[----:B------:R-:W-:Y:S02]  /*6270*/  STG.E.U16 [R20.64+0x22], R217 ;  /* 0x000022d914007986 */ /* 0x000fe4000c10151c */
[C---:B------:R-:W-:Y:S02]  /*6280*/  HMMA.16816.F32.BF16 R156, R124.reuse, R142, R156 ;  /* 0x0000008e7c9c723c */ /* 0x040fe4000004189c */
[----:B------:R-:W-:Y:S04]  /*6290*/  STG.E.U16 [R32.64+0x20], R216 ;  /* 0x000020d820007986 */ /* 0x000fe8000c10151c */
[----:B------:R-:W-:Y:S02]  /*62a0*/  STG.E.U16 [R32.64+0x22], R199 ;  /* 0x000022c720007986 */ /* 0x000fe4000c10151c */
[C---:B------:R-:W-:Y:S02]  /*62b0*/  HMMA.16816.F32.BF16 R44, R124.reuse, R182, R44 ;  /* 0x000000b67c2c723c */ /* 0x040fe4000004182c */
[----:B------:R1:W-:Y:S04]  /*62c0*/  STG.E.U16 [R30.64+0x20], R230 ;  /* 0x000020e61e007986 */ /* 0x0003e8000c10151c */
[----:B------:R2:W-:Y:S02]  /*62d0*/  STG.E.U16 [R30.64+0x22], R229 ;  /* 0x000022e51e007986 */ /* 0x0005e4000c10151c */
[C---:B------:R-:W-:Y:S02]  /*62e0*/  HMMA.16816.F32.BF16 R60, R124.reuse, R66, R60 ;  /* 0x000000427c3c723c */ /* 0x040fe4000004183c */
[----:B------:R2:W-:Y:S04]  /*62f0*/  STG.E.U16 [R28.64+0x20], R228 ;  /* 0x000020e41c007986 */ /* 0x0005e8000c10151c */
[----:B------:R2:W-:Y:S02]  /*6300*/  STG.E.U16 [R28.64+0x22], R227 ;  /* 0x000022e31c007986 */ /* 0x0005e4000c10151c */
[C---:B------:R-:W-:Y:S02]  /*6310*/  HMMA.16816.F32.BF16 R76, R124.reuse, R82, R76 ;  /* 0x000000527c4c723c */ /* 0x040fe4000004184c */
[----:B------:R2:W-:Y:S04]  /*6320*/  STG.E.U16 [R20.64+0x30], R198 ;  /* 0x000030c614007986 */ /* 0x0005e8000c10151c */
[----:B------:R2:W-:Y:S02]  /*6330*/  STG.E.U16 [R20.64+0x32], R197 ;  /* 0x000032c514007986 */ /* 0x0005e4000c10151c */
[----:B------:R-:W-:Y:S02]  /*6340*/  HMMA.16816.F32.BF16 R92, R124, R98, R92 ;  /* 0x000000627c5c723c */ /* 0x000fe4000004185c */
[----:B------:R2:W-:Y:S01]  /*6350*/  STG.E.U16 [R32.64+0x30], R196 ;  /* 0x000030c420007986 */ /* 0x0005e2000c10151c */
[----:B-1----:R-:W-:-:S03]  /*6360*/  FADD.FTZ R230, R248, R0 ;  /* 0x00000000f8e67221 */ /* 0x002fc60000010000 */
[----:B------:R2:W-:Y:S02]  /*6370*/  STG.E.U16 [R32.64+0x32], R135 ;  /* 0x0000328720007986 */ /* 0x0005e4000c10151c */
[C---:B------:R-:W-:Y:S02]  /*6380*/  HMMA.16816.F32.BF16 R108, R124.reuse, R114, R108 ;  /* 0x000000727c6c723c */ /* 0x040fe4000004186c */
[----:B------:R2:W-:Y:S04]  /*6390*/  STG.E.U16 [R30.64+0x30], R226 ;  /* 0x000030e21e007986 */ /* 0x0005e8000c10151c */
[----:B------:R2:W-:Y:S02]  /*63a0*/  STG.E.U16 [R30.64+0x32], R225 ;  /* 0x000032e11e007986 */ /* 0x0005e4000c10151c */
[----:B------:R-:W-:Y:S02]  /*63b0*/  HMMA.16816.F32.BF16 R124, R124, R6, R8 ;  /* 0x000000067c7c723c */ /* 0x000fe40000041808 */
[----:B------:R2:W-:Y:S04]  /*63c0*/  STG.E.U16 [R28.64+0x30], R224 ;  /* 0x000030e01c007986 */ /* 0x0005e8000c10151c */
[----:B------:R2:W-:Y:S02]  /*63d0*/  STG.E.U16 [R28.64+0x32], R223 ;  /* 0x000032df1c007986 */ /* 0x0005e4000c10151c */
[C---:B------:R-:W-:Y:S08]  /*63e0*/  HMMA.16816.F32.BF16 R8, R16.reuse, R194, RZ ;  /* 0x000000c21008723c */ /* 0x040ff000000418ff */
[C---:B------:R-:W-:Y:S08]  /*63f0*/  HMMA.16816.F32.BF16 R148, R16.reuse, R150, RZ ;  /* 0x000000961094723c */ /* 0x040ff000000418ff */
[----:B------:R-:W-:Y:S08]  /*6400*/  HMMA.16816.F32.BF16 R48, R16, R186, RZ ;  /* 0x000000ba1030723c */ /* 0x000ff000000418ff */
[----:B------:R-:W-:Y:S08]  /*6410*/  HMMA.16816.F32.BF16 R140, R128, R142, R8 ;  /* 0x0000008e808c723c */ /* 0x000ff00000041808 */
[C---:B------:R-:W-:Y:S08]  /*6420*/  HMMA.16816.F32.BF16 R176, R16.reuse, R178, RZ ;  /* 0x000000b210b0723c */ /* 0x040ff000000418ff */
[C---:B------:R-:W-:Y:S08]  /*6430*/  HMMA.16816.F32.BF16 R136, R16.reuse, R138, RZ ;  /* 0x0000008a1088723c */ /* 0x040ff000000418ff */
[C---:B------:R-:W-:Y:S08]  /*6440*/  HMMA.16816.F32.BF16 R8, R16.reuse, R34, RZ ;  /* 0x000000221008723c */ /* 0x040ff000000418ff */
[C---:B------:R-:W-:Y:S08]  /*6450*/  HMMA.16816.F32.BF16 R24, R16.reuse, R26, RZ ;  /* 0x0000001a1018723c */ /* 0x040ff000000418ff */
[----:B------:R-:W-:Y:S08]  /*6460*/  HMMA.16816.F32.BF16 R16, R16, R14, RZ ;  /* 0x0000000e1010723c */ /* 0x000ff000000418ff */
[C---:B------:R-:W-:Y:S07]  /*6470*/  HMMA.16816.F32.BF16 R116, R128.reuse, R4, R116 ;  /* 0x000000048074723c */ /* 0x040fee0000041874 */
[----:B------:R-:W-:Y:S01]  /*6480*/  FADD.FTZ R4, R244, R13 ;  /* 0x0000000df4047221 */ /* 0x000fe20000010000 */
[----:B------:R-:W-:Y:S01]  /*6490*/  HMMA.16816.F32.BF16 R100, R128, R112, R100 ;  /* 0x000000708064723c */ /* 0x000fe20000041864 */
[----:B------:R-:W-:Y:S01]  /*64a0*/  FADD.FTZ R5, R238, R2 ;  /* 0x00000002ee057221 */ /* 0x000fe20000010000 */
[----:B------:R-:W-:Y:S01]  /*64b0*/  IADD3 R244, P1, R20, -0x40, RZ ;  /* 0xffffffc014f47810 */ /* 0x000fe20007f3e0ff */
[----:B------:R-:W-:-:S02]  /*64c0*/  FADD.FTZ R2, R243, R4 ;  /* 0x00000004f3027221 */ /* 0x000fc40000010000 */
[----:B------:R-:W-:Y:S01]  /*64d0*/  FADD.FTZ R5, R236, R5 ;  /* 0x00000005ec057221 */ /* 0x000fe20000010000 */
[----:B------:R-:W-:Y:S01]  /*64e0*/  IADD3.X R243, R21, -0x1, RZ, P1, !PT ;  /* 0xffffffff15f37810 */ /* 0x000fe20000ffe4ff */
        /* <DEDUP_REMOVED lines=9> */
[----:B------:R-:W-:Y:S07]  /*6580*/  HMMA.16816.F32.BF16 R128, R128, R6, R16 ;  /* 0x000000068080723c */ /* 0x000fee0000041810 */
[----:B------:R-:W-:-:S04]  /*6590*/  FADD.FTZ R6, R251, R12 ;  /* 0x0000000cfb067221 */ /* 0x000fc80000010000 */
[----:B------:R-:W-:-:S04]  /*65a0*/  FADD.FTZ R6, R237, R6 ;  /* 0x00000006ed067221 */ /* 0x000fc80000010000 */
[----:B------:R-:W-:Y:S01]  /*65b0*/  FADD.FTZ R242, R242, R6 ;  /* 0x00000006f2f27221 */ /* 0x000fe20000010000 */
[----:B------:R-:W-:Y:S05]  /*65c0*/  @!P0 BRA `(.L_x_1092) ;  /* 0x0001470000008947 */ /* 0x000fea0003800000 */
[----:B--2---:R-:W2:Y:S01]  /*65d0*/  LDL.64 R184, [R1+0x88] ;  /* 0x0000880001b87983 */ /* 0x004ea20000100a00 */
[----:B------:R-:W-:-:S04]  /*65e0*/  DEPBAR.LE SB0, 0x0 ;  /* 0x000080000000791a */ /* 0x000fc80000000000 */
[----:B------:R-:W3:Y:S04]  /*65f0*/  LDL R193, [R1+0x98] ;  /* 0x0000980001c17983 */ /* 0x000ee80000100800 */
[----:B------:R-:W4:Y:S01]  /*6600*/  LDL.64 R188, [R1+0xb0] ;  /* 0x0000b00001bc7983 */ /* 0x000f220000100a00 */
[----:B------:R-:W-:Y:S02]  /*6610*/  UIADD3 UR32, UR27, -0x2, URZ ;  /* 0xfffffffe1b207890 */ /* 0x000fe4000fffe03f */
[----:B------:R-:W-:Y:S02]  /*6620*/  UISETP.GE.AND UP0, UPT, UR27, 0x3, UPT ;  /* 0x000000031b00788c */ /* 0x000fe4000bf06270 */
[----:B------:R-:W-:Y:S02]  /*6630*/  USHF.R.S32.HI UR33, URZ, 0x1f, UR32 ;  /* 0x0000001f3f217899 */ /* 0x000fe40008011420 */
[----:B------:R-:W-:Y:S01]  /*6640*/  UIMAD UR35, UR18, UR32, URZ ;  /* 0x00000020122372a4 */ /* 0x000fe2000f8e023f */
[----:B------:R-:W-:-:S03]  /*6650*/  IMAD.U32 R4, RZ, RZ, UR32 ;  /* 0x00000020ff047e24 */ /* 0x000fc6000f8e00ff */
[----:B------:R-:W-:Y:S01]  /*6660*/  UIMAD UR33, UR33, UR19, UR35 ;  /* 0x00000013212172a4 */ /* 0x000fe2000f8e0223 */
[----:B------:R-:W-:Y:S01]  /*6670*/  BAR.SYNC.DEFER_BLOCKING 0x0 ;  /* 0x0000000000007b1d */ /* 0x000fe20000010000 */
[----:B--2---:R-:W-:Y:S02]  /*6680*/  ISETP.GE.AND P3, PT, R184, c[0x0][0x220], PT ;  /* 0x00008800b8007a0c */ /* 0x004fe40003f66270 */
[----:B---3--:R-:W-:Y:S01]  /*6690*/  ISETP.GE.AND P2, PT, R193, c[0x0][0x220], PT ;  /* 0x00008800c1007a0c */ /* 0x008fe20003f46270 */
[----:B----4-:R-:W-:-:S10]  /*66a0*/  IMAD.WIDE.U32 R4, R4, UR19, R188 ;  /* 0x0000001304047c25 */ /* 0x010fd4000f8e00bc */
[----:B------:R-:W-:Y:S01]  /*66b0*/  @P3 STS.128 [R215+0xa000], RZ ;  /* 0x00a000ffd7003388 */ /* 0x000fe20000000c00 */
[----:B------:R-:W-:Y:S02]  /*66c0*/  IADD3 R2, R5, UR33, RZ ;  /* 0x0000002105027c10 */ /* 0x000fe4000fffe0ff */
[C---:B------:R-:W-:Y:S02]  /*66d0*/  IADD3 R0, P0, R4.reuse, UR23, RZ ;  /* 0x0000001704007c10 */ /* 0x040fe4000ff1e0ff */
[C---:B------:R-:W-:Y:S02]  /*66e0*/  @!P3 LEA R12, P5, R4.reuse, c[0x0][0x170], 0x1 ;  /* 0x00005c00040cba11 */ /* 0x040fe400078a08ff */
[----:B------:R-:W-:Y:S02]  /*66f0*/  @!P2 LEA R8, P1, R4, c[0x0][0x170], 0x1 ;  /* 0x00005c000408aa11 */ /* 0x000fe400078208ff */
[----:B------:R-:W-:Y:S02]  /*6700*/  IADD3.X R5, R2, UR22, RZ, P0, !PT ;  /* 0x0000001602057c10 */ /* 0x000fe400087fe4ff */
[----:B------:R-:W-:-:S02]  /*6710*/  @!P3 LEA R10, P4, R0, c[0x0][0x170], 0x1 ;  /* 0x00005c00000aba11 */ /* 0x000fc400078808ff */
        /* <DEDUP_REMOVED lines=27> */
[----:B-1----:R-:W1:Y:S04]  /*68d0*/  LDSM.16.M88.4 R12, [R202] ;  /* 0x00000000ca0c783b */ /* 0x002e680000000200 */
[----:B------:R-:W-:Y:S04]  /*68e0*/  LDSM.16.M88.4 R16, [R214] ;  /* 0x00000000d610783b */ /* 0x000fe80000000200 */
[----:B--2---:R-:W-:Y:S04]  /*68f0*/  LDSM.16.M88.4 R8, [R204+0x2000] ;  /* 0x00200000cc08783b */ /* 0x004fe80000000200 */
[----:B------:R-:W-:Y:S04]  /*6900*/  LDSM.16.M88.4 R24, [R211] ;  /* 0x00000000d318783b */ /* 0x000fe80000000200 */
[----:B---3--:R-:W2:Y:S04]  /*6910*/  LDSM.16.M88.4 R4, [R202+0x2000] ;  /* 0x00200000ca04783b */ /* 0x008ea80000000200 */
[----:B------:R-:W0:Y:S01]  /*6920*/  LDGDEPBAR ;  /* 0x00000000000079af */ /* 0x000e220000000000 */
[C---:B-1----:R-:W-:Y:S08]  /*6930*/  HMMA.16816.F32.BF16 R180, R12.reuse, R176, RZ ;  /* 0x000000b00cb4723c */ /* 0x042ff000000418ff */
[----:B------:R-:W-:Y:S08]  /*6940*/  HMMA.16816.F32.BF16 R220, R12, R178, RZ ;  /* 0x000000b20cdc723c */ /* 0x000ff000000418ff */
[C---:B--2---:R-:W-:Y:S08]  /*6950*/  HMMA.16816.F32.BF16 R196, R4.reuse, R176, RZ ;  /* 0x000000b004c4723c */ /* 0x044ff000000418ff */
[C---:B------:R-:W-:Y:S08]  /*6960*/  HMMA.16816.F32.BF16 R188, R4.reuse, R136, RZ ;  /* 0x0000008804bc723c */ /* 0x040ff000000418ff */
[C---:B------:R-:W-:Y:S08]  /*6970*/  HMMA.16816.F32.BF16 R192, R4.reuse, R178, RZ ;  /* 0x000000b204c0723c */ /* 0x040ff000000418ff */
[----:B------:R-:W-:Y:S01]  /*6980*/  HMMA.16816.F32.BF16 R184, R4, R138, RZ ;  /* 0x0000008a04b8723c */ /* 0x000fe200000418ff */
[----:B------:R-:W1:Y:S07]  /*6990*/  LDSM.16.M88.4 R4, [R204] ;  /* 0x00000000cc04783b */ /* 0x000e6e0000000200 */
[C---:B------:R-:W-:Y:S08]  /*69a0*/  HMMA.16816.F32.BF16 R176, R12.reuse, R136, RZ ;  /* 0x000000880cb0723c */ /* 0x040ff000000418ff */
[----:B------:R-:W-:Y:S08]  /*69b0*/  HMMA.16816.F32.BF16 R12, R12, R138, RZ ;  /* 0x0000008a0c0c723c */ /* 0x000ff000000418ff */
[C---:B------:R-:W-:Y:S08]  /*69c0*/  HMMA.16816.F32.BF16 R224, R8.reuse, R16, R188 ;  /* 0x0000001008e0723c */ /* 0x040ff000000418bc */
[C---:B------:R-:W-:Y:S08]  /*69d0*/  HMMA.16816.F32.BF16 R188, R8.reuse, R18, R184 ;  /* 0x0000001208bc723c */ /* 0x040ff000000418b8 */
[C---:B------:R-:W-:Y:S08]  /*69e0*/  HMMA.16816.F32.BF16 R196, R8.reuse, R24, R196 ;  /* 0x0000001808c4723c */ /* 0x040ff000000418c4 */
[----:B------:R-:W-:Y:S01]  /*69f0*/  HMMA.16816.F32.BF16 R192, R8, R26, R192 ;  /* 0x0000001a08c0723c */ /* 0x000fe200000418c0 */
[----:B------:R-:W-:Y:S07]  /*6a00*/  LDSM.16.M88.4 R8, [R210] ;  /* 0x00000000d208783b */ /* 0x000fee0000000200 */
[C---:B-1----:R-:W-:Y:S08]  /*6a10*/  HMMA.16816.F32.BF16 R184, R4.reuse, R24, R180 ;  /* 0x0000001804b8723c */ /* 0x042ff000000418b4 */
[C---:B------:R-:W-:Y:S08]  /*6a20*/  HMMA.16816.F32.BF16 R136, R4.reuse, R26, R220 ;  /* 0x0000001a0488723c */ /* 0x040ff000000418dc */
[C---:B------:R-:W-:Y:S08]  /*6a30*/  HMMA.16816.F32.BF16 R180, R4.reuse, R16, R176 ;  /* 0x0000001004b4723c */ /* 0x040ff000000418b0 */
[----:B------:R-:W-:Y:S01]  /*6a40*/  HMMA.16816.F32.BF16 R24, R4, R18, R12 ;  /* 0x000000120418723c */ /* 0x000fe2000004180c */
[----:B------:R-:W1:Y:S04]  /*6a50*/  LDSM.16.M88.4 R16, [R209+0x8000] ;  /* 0x00800000d110783b */ /* 0x000e680000000200 */
[----:B------:R-:W2:Y:S04]  /*6a60*/  LDSM.16.M88.4 R4, [R210+0x2000] ;  /* 0x00200000d204783b */ /* 0x000ea80000000200 */
[----:B------:R-:W3:Y:S01]  /*6a70*/  LDSM.16.M88.4 R12, [R209+0x8800] ;  /* 0x00880000d10c783b */ /* 0x000ee20000000200 */
[----:B-1----:R-:W-:Y:S08]  /*6a80*/  HMMA.16816.F32.BF16 R176, R8, R18, R136 ;  /* 0x0000001208b0723c */ /* 0x002ff00000041888 */
[C---:B--2---:R-:W-:Y:S08]  /*6a90*/  HMMA.16816.F32.BF16 R196, R4.reuse, R16, R196 ;  /* 0x0000001004c4723c */ /* 0x044ff000000418c4 */
[C---:B---3--:R-:W-:Y:S08]  /*6aa0*/  HMMA.16816.F32.BF16 R220, R4.reuse, R12, R224 ;  /* 0x0000000c04dc723c */ /* 0x048ff000000418e0 */
[C---:B------:R-:W-:Y:S08]  /*6ab0*/  HMMA.16816.F32.BF16 R192, R4.reuse, R18, R192 ;  /* 0x0000001204c0723c */ /* 0x040ff000000418c0 */
[----:B------:R-:W-:Y:S01]  /*6ac0*/  HMMA.16816.F32.BF16 R188, R4, R14, R188 ;  /* 0x0000000e04bc723c */ /* 0x000fe200000418bc */
[----:B------:R-:W-:Y:S07]  /*6ad0*/  LDSM.16.M88.4 R4, [R208+0x2000] ;  /* 0x00200000d004783b */ /* 0x000fee0000000200 */
[C---:B------:R-:W-:Y:S01]  /*6ae0*/  HMMA.16816.F32.BF16 R184, R8.reuse, R16, R184 ;  /* 0x0000001008b8723c */ /* 0x040fe200000418b8 */
[----:B------:R-:W1:Y:S07]  /*6af0*/  LDSM.16.M88.4 R16, [R207] ;  /* 0x00000000cf10783b */ /* 0x000e6e0000000200 */
[C---:B------:R-:W-:Y:S08]  /*6b00*/  HMMA.16816.F32.BF16 R136, R8.reuse, R12, R180 ;  /* 0x0000000c0888723c */ /* 0x040ff000000418b4 */
[----:B------:R-:W-:Y:S01]  /*6b10*/  HMMA.16816.F32.BF16 R24, R8, R14, R24 ;  /* 0x0000000e0818723c */ /* 0x000fe20000041818 */
[----:B------:R-:W2:Y:S04]  /*6b20*/  LDSM.16.M88.4 R12, [R207+0x800] ;  /* 0x00080000cf0c783b */ /* 0x000ea80000000200 */
[----:B------:R-:W3:Y:S03]  /*6b30*/  LDSM.16.M88.4 R8, [R208] ;  /* 0x00000000d008783b */ /* 0x000ee60000000200 */
[C---:B-1----:R-:W-:Y:S08]  /*6b40*/  HMMA.16816.F32.BF16 R196, R4.reuse, R16, R196 ;  /* 0x0000001004c4723c */ /* 0x042ff000000418c4 */
[C---:B------:R-:W-:Y:S08]  /*6b50*/  HMMA.16816.F32.BF16 R192, R4.reuse, R18, R192 ;  /* 0x0000001204c0723c */ /* 0x040ff000000418c0 */
[C---:B--2---:R-:W-:Y:S08]  /*6b60*/  HMMA.16816.F32.BF16 R220, R4.reuse, R12, R220 ;  /* 0x0000000c04dc723c */ /* 0x044ff000000418dc */
[----:B------:R-:W-:Y:S01]  /*6b70*/  HMMA.16816.F32.BF16 R188, R4, R14, R188 ;  /* 0x0000000e04bc723c */ /* 0x000fe200000418bc */
[----:B------:R-:W-:Y:S07]  /*6b80*/  LDSM.16.M88.4 R4, [R202+0x6000] ;  /* 0x00600000ca04783b */ /* 0x000fee0000000200 */
[C---:B---3--:R-:W-:Y:S08]  /*6b90*/  HMMA.16816.F32.BF16 R180, R8.reuse, R16, R184 ;  /* 0x0000001008b4723c */ /* 0x048ff000000418b8 */
[C---:B------:R-:W-:Y:S01]  /*6ba0*/  HMMA.16816.F32.BF16 R176, R8.reuse, R18, R176 ;  /* 0x0000001208b0723c */ /* 0x040fe200000418b0 */
[----:B------:R-:W1:Y:S07]  /*6bb0*/  LDSM.16.M88.4 R16, [R200+0x9000] ;  /* 0x00900000c810783b */ /* 0x000e6e0000000200 */
[C---:B------:R-:W-:Y:S08]  /*6bc0*/  HMMA.16816.F32.BF16 R136, R8.reuse, R12, R136 ;  /* 0x0000000c0888723c */ /* 0x040ff00000041888 */
[----:B------:R-:W-:Y:S01]  /*6bd0*/  HMMA.16816.F32.BF16 R24, R8, R14, R24 ;  /* 0x0000000e0818723c */ /* 0x000fe20000041818 */
[----:B------:R-:W2:Y:S04]  /*6be0*/  LDSM.16.M88.4 R12, [R200+0x9800] ;  /* 0x00980000c80c783b */ /* 0x000ea80000000200 */
[----:B------:R-:W3:Y:S03]  /*6bf0*/  LDSM.16.M88.4 R8, [R202+0x4000] ;  /* 0x00400000ca08783b */ /* 0x000ee60000000200 */
[C---:B-1----:R-:W-:Y:S08]  /*6c00*/  HMMA.16816.F32.BF16 R196, R4.reuse, R16, R196 ;  /* 0x0000001004c4723c */ /* 0x042ff000000418c4 */
[C---:B------:R-:W-:Y:S08]  /*6c10*/  HMMA.16816.F32.BF16 R192, R4.reuse, R18, R192 ;  /* 0x0000001204c0723c */ /* 0x040ff000000418c0 */
[C---:B--2---:R-:W-:Y:S08]  /*6c20*/  HMMA.16816.F32.BF16 R220, R4.reuse, R12, R220 ;  /* 0x0000000c04dc723c */ /* 0x044ff000000418dc */
[----:B------:R-:W-:Y:S01]  /*6c30*/  HMMA.16816.F32.BF16 R184, R4, R14, R188 ;  /* 0x0000000e04b8723c */ /* 0x000fe200000418bc */
[----:B------:R-:W-:Y:S07]  /*6c40*/  LDSM.16.M88.4 R4, [R204+0x6000] ;  /* 0x00600000cc04783b */ /* 0x000fee0000000200 */
[C---:B---3--:R-:W-:Y:S08]  /*6c50*/  HMMA.16816.F32.BF16 R180, R8.reuse, R16, R180 ;  /* 0x0000001008b4723c */ /* 0x048ff000000418b4 */
[C---:B------:R-:W-:Y:S01]  /*6c60*/  HMMA.16816.F32.BF16 R176, R8.reuse, R18, R176 ;  /* 0x0000001208b0723c */ /* 0x040fe200000418b0 */
[----:B------:R-:W1:Y:S07]  /*6c70*/  LDSM.16.M88.4 R16, [R213] ;  /* 0x00000000d510783b */ /* 0x000e6e0000000200 */
[C---:B------:R-:W-:Y:S08]  /*6c80*/  HMMA.16816.F32.BF16 R136, R8.reuse, R12, R136 ;  /* 0x0000000c0888723c */ /* 0x040ff00000041888 */
[----:B------:R-:W-:Y:S01]  /*6c90*/  HMMA.16816.F32.BF16 R24, R8, R14, R24 ;  /* 0x0000000e0818723c */ /* 0x000fe20000041818 */
[----:B------:R-:W2:Y:S04]  /*6ca0*/  LDSM.16.M88.4 R12, [R212] ;  /* 0x00000000d40c783b */ /* 0x000ea80000000200 */
        /* <DEDUP_REMOVED lines=24> */
[----:B------:R-:W3:Y:S01]  /*6e30*/  LDSM.16.M88.4 R8, [R208+0x4000] ;  /* 0x00400000d008783b */ /* 0x000ee20000000200 */
[----:B------:R-:W-:-:S04]  /*6e40*/  DEPBAR.LE SB0, 0x0 ;  /* 0x000080000000791a */ /* 0x000fc80000000000 */
[C---:B-1----:R-:W-:Y:S08]  /*6e50*/  HMMA.16816.F32.BF16 R196, R4.reuse, R16, R196 ;  /* 0x0000001004c4723c */ /* 0x042ff000000418c4 */
[C---:B------:R-:W-:Y:S08]  /*6e60*/  HMMA.16816.F32.BF16 R192, R4.reuse, R18, R192 ;  /* 0x0000001204c0723c */ /* 0x040ff000000418c0 */
[C---:B--2---:R-:W-:Y:S08]  /*6e70*/  HMMA.16816.F32.BF16 R188, R4.reuse, R12, R188 ;  /* 0x0000000c04bc723c */ /* 0x044ff000000418bc */
[----:B------:R-:W-:Y:S08]  /*6e80*/  HMMA.16816.F32.BF16 R184, R4, R14, R184 ;  /* 0x0000000e04b8723c */ /* 0x000ff000000418b8 */
[C---:B---3--:R-:W-:Y:S08]  /*6e90*/  HMMA.16816.F32.BF16 R180, R8.reuse, R16, R180 ;  /* 0x0000001008b4723c */ /* 0x048ff000000418b4 */
[C---:B------:R-:W-:Y:S08]  /*6ea0*/  HMMA.16816.F32.BF16 R176, R8.reuse, R18, R176 ;  /* 0x0000001208b0723c */ /* 0x040ff000000418b0 */
[C---:B------:R-:W-:Y:S08]  /*6eb0*/  HMMA.16816.F32.BF16 R136, R8.reuse, R12, R136 ;  /* 0x0000000c0888723c */ /* 0x040ff00000041888 */
[----:B------:R-:W-:Y:S01]  /*6ec0*/  HMMA.16816.F32.BF16 R24, R8, R14, R24 ;  /* 0x0000000e0818723c */ /* 0x000fe20000041818 */
[----:B------:R-:W-:Y:S06]  /*6ed0*/  BAR.SYNC.DEFER_BLOCKING 0x0 ;  /* 0x0000000000007b1d */ /* 0x000fec0000010000 */
[----:B------:R-:W-:Y:S05]  /*6ee0*/  @!P0 BRA `(.L_x_1093) ;  /* 0x000002a000008947 */ /* 0x000fea0003800000 */
[----:B------:R-:W2:Y:S01]  /*6ef0*/  LDL.64 R34, [R1+0x90] ;  /* 0x0000900001227983 */ /* 0x000ea20000100a00 */
[----:B------:R-:W-:Y:S01]  /*6f00*/  UIADD3 UR35, UR27, -0x3, URZ ;  /* 0xfffffffd1b237890 */ /* 0x000fe2000fffe03f */
[----:B------:R-:W-:Y:S02]  /*6f10*/  BSSY B0, `(.L_x_1094) ;  /* 0x0000026000007945 */ /* 0x000fe40003800000 */
[----:B------:R1:W-:Y:S01]  /*6f20*/  @P3 STS.128 [R215+0x8000], RZ ;  /* 0x008000ffd7003388 */ /* 0x0003e20000000c00 */
[----:B------:R-:W-:-:S02]  /*6f30*/  USHF.R.S32.HI UR33, URZ, 0x1f, UR35 ;  /* 0x0000001f3f217899 */ /* 0x000fc40008011423 */
[----:B------:R-:W-:Y:S01]  /*6f40*/  UIMAD UR4, UR4, UR35, URZ ;  /* 0x00000023040472a4 */ /* 0x000fe2000f8e023f */
[----:B------:R-:W-:-:S03]  /*6f50*/  IMAD.U32 R0, RZ, RZ, UR35 ;  /* 0x00000023ff007e24 */ /* 0x000fc6000f8e00ff */
[----:B------:R-:W-:Y:S01]  /*6f60*/  UIMAD UR4, UR33, UR5, UR4 ;  /* 0x00000005210472a4 */ /* 0x000fe2000f8e0204 */
[----:B--2---:R-:W-:-:S05]  /*6f70*/  IMAD.WIDE.U32 R4, R0, UR5, R34 ;  /* 0x0000000500047c25 */ /* 0x004fca000f8e0022 */
[----:B------:R-:W-:Y:S02]  /*6f80*/  IADD3 R2, R5, UR4, RZ ;  /* 0x0000000405027c10 */ /* 0x000fe4000fffe0ff */
[C---:B------:R-:W-:Y:S02]  /*6f90*/  @!P3 LEA R8, P5, R4.reuse, c[0x0][0x168], 0x1 ;  /* 0x00005a000408ba11 */ /* 0x040fe400078a08ff */
        /* <DEDUP_REMOVED lines=9> */
[----:B------:R-:W-:-:S03]  /*7030*/  @!P3 LEA R4, P1, R0, c[0x0][0x168], 0x1 ;  /* 0x00005a000004ba11 */ /* 0x000fc600078208ff */
[----:B------:R1:W-:Y:S01]  /*7040*/  @P2 STS.128 [R215+0x9000], RZ ;  /* 0x009000ffd7002388 */ /* 0x0003e20000000c00 */
[----:B------:R-:W-:-:S03]  /*7050*/  @!P3 LEA.HI.X R5, R0, c[0x0][0x16c], R2, 0x1, P1 ;  /* 0x00005b000005ba11 */ /* 0x000fc600008f0c02 */
        /* <DEDUP_REMOVED lines=17> */
.L_x_1095:
[----:B------:R-:W-:Y:S05]  /*7170*/  BSYNC B0 ;  /* 0x0000000000007941 */ /* 0x000fea0003800000 */
.L_x_1094:
[----:B------:R-:W0:Y:S02]  /*7180*/  LDGDEPBAR ;  /* 0x00000000000079af */ /* 0x000e240000000000 */
.L_x_1093:
[----:B-1----:R-:W2:Y:S04]  /*7190*/  LDL.64 R4, [R1+0x28] ;  /* 0x0000280001047983 */ /* 0x002ea80000100a00 */
[----:B------:R-:W3:Y:S04]  /*71a0*/  LDL R2, [R1+0xa8] ;  /* 0x0000a80001027983 */ /* 0x000ee80000100800 */
[----:B------:R-:W4:Y:S04]  /*71b0*/  LDL.64 R8, [R1+0xc8] ;  /* 0x0000c80001087983 */ /* 0x000f280000100a00 */
[----:B------:R-:W4:Y:S04]  /*71c0*/  LDL.64 R6, [R1+0x20] ;  /* 0x0000200001067983 */ /* 0x000f280000100a00 */
[----:B------:R-:W1:Y:S01]  /*71d0*/  S2R R10, SR_TID.X ;  /* 0x00000000000a7919 */ /* 0x000e620000002100 */
[----:B------:R-:W-:-:S02]  /*71e0*/  IMAD.U32 R0, RZ, RZ, UR32 ;  /* 0x00000020ff007e24 */ /* 0x000fc4000f8e00ff */
[----:B-1----:R-:W-:-:S05]  /*71f0*/  IMAD.SHL.U32 R10, R10, 0x2, RZ ;  /* 0x000000020a0a7824 */ /* 0x002fca00078e00ff */
[----:B------:R-:W-:-:S05]  /*7200*/  LOP3.LUT R10, R10, 0x6, RZ, 0xc0, !PT ;  /* 0x000000060a0a7812 */ /* 0x000fca00078ec0ff */
[----:B------:R-:W-:-:S05]  /*7210*/  IMAD R0, R0, 0x20, R10 ;  /* 0x0000002000007824 */ /* 0x000fca00078e020a */
[CC--:B------:R-:W-:Y:S02]  /*7220*/  ISETP.GE.AND P1, PT, R0.reuse, R172.reuse, PT ;  /* 0x000000ac0000720c */ /* 0x0c0fe40003f26270 */
[----:B------:R-:W-:Y:S02]  /*7230*/  IADD3 R11, R0, 0x8, RZ ;  /* 0x00000008000b7810 */ /* 0x000fe40007ffe0ff */
[----:B------:R-:W-:Y:S02]  /*7240*/  FSEL R12, R180, -INF , !P1 ;  /* 0xff800000b40c7808 */ /* 0x000fe40004800000 */
[----:B------:R-:W-:Y:S02]  /*7250*/  IADD3 R10, R0, 0x9, RZ ;  /* 0x00000009000a7810 */ /* 0x000fe40007ffe0ff */
[-C--:B------:R-:W-:Y:S02]  /*7260*/  ISETP.GE.AND P5, PT, R11, R172.reuse, PT ;  /* 0x000000ac0b00720c */ /* 0x080fe40003fa6270 */
[----:B------:R-:W-:-:S02]  /*7270*/  ISETP.GE.AND P4, PT, R10, R172, PT ;  /* 0x000000ac0a00720c */ /* 0x000fc40003f86270 */
[----:B------:R-:W-:Y:S02]  /*7280*/  FSEL R18, R176, -INF , !P5 ;  /* 0xff800000b0127808 */ /* 0x000fe40006800000 */
[----:B------:R-:W-:Y:S01]  /*7290*/  FSEL R17, R177, -INF , !P4 ;  /* 0xff800000b1117808 */ /* 0x000fe20006000000 */
        /* <DEDUP_REMOVED lines=16> */
[----:B--2---:R-:W-:Y:S01]  /*73a0*/  IMAD.MOV.U32 R219, RZ, RZ, R5 ;  /* 0x000000ffffdb7224 */ /* 0x004fe200078e0005 */
[----:B------:R-:W-:-:S04]  /*73b0*/  IADD3 R5, R0, 0x1, RZ ;  /* 0x0000000100057810 */ /* 0x000fc80007ffe0ff */
[----:B------:R-:W-:Y:S01]  /*73c0*/  ISETP.GE.AND P6, PT, R5, R172, PT ;  /* 0x000000ac0500720c */ /* 0x000fe20003fc6270 */
[----:B---3--:R-:W-:Y:S01]  /*73d0*/  IMAD.MOV.U32 R221, RZ, RZ, R2 ;  /* 0x000000ffffdd7224 */ /* 0x008fe200078e0002 */
[----:B------:R-:W-:Y:S02]  /*73e0*/  FMNMX.FTZ R2, R133, R12, !PT ;  /* 0x0000000c85027209 */ /* 0x000fe40007810000 */
[----:B------:R-:W-:Y:S01]  /*73f0*/  FSEL R19, R181, -INF , !P6 ;  /* 0xff800000b5137808 */ /* 0x000fe20007000000 */
[----:B----4-:R-:W-:Y:S01]  /*7400*/  IMAD.MOV.U32 R223, RZ, RZ, R9 ;  /* 0x000000ffffdf7224 */ /* 0x010fe200078e0009 */
[----:B------:R-:W-:Y:S02]  /*7410*/  IADD3 R9, R0, 0x10, RZ ;  /* 0x0000001000097810 */ /* 0x000fe40007ffe0ff */
[----:B------:R-:W-:Y:S01]  /*7420*/  FMNMX.FTZ R2, R19, R2, !PT ;  /* 0x0000000213027209 */ /* 0x000fe20007810000 */
[----:B------:R-:W-:Y:S01]  /*7430*/  IMAD.MOV.U32 R222, RZ, RZ, R8 ;  /* 0x000000ffffde7224 */ /* 0x000fe200078e0008 */
[----:B------:R-:W-:-:S02]  /*7440*/  ISETP.GE.AND P1, PT, R9, R172, PT ;  /* 0x000000ac0900720c */ /* 0x000fc40003f26270 */
[----:B------:R-:W-:Y:S02]  /*7450*/  IADD3 R8, R0, 0x11, RZ ;  /* 0x0000001100087810 */ /* 0x000fe40007ffe0ff */
[----:B------:R-:W-:Y:S01]  /*7460*/  FMNMX.FTZ R2, R18, R2, !PT ;  /* 0x0000000212027209 */ /* 0x000fe20007810000 */
[----:B------:R-:W-:Y:S01]  /*7470*/  IMAD.MOV.U32 R235, RZ, RZ, R7 ;  /* 0x000000ffffeb7224 */ /* 0x000fe200078e0007 */
[----:B------:R-:W-:Y:S02]  /*7480*/  IADD3 R7, R0, 0x18, RZ ;  /* 0x0000001800077810 */ /* 0x000fe40007ffe0ff */
[----:B------:R-:W-:Y:S02]  /*7490*/  ISETP.GE.AND P5, PT, R8, R172, PT ;  /* 0x000000ac0800720c */ /* 0x000fe40003fa6270 */
[----:B------:R-:W-:Y:S02]  /*74a0*/  FSEL R16, R136, -INF , !P1 ;  /* 0xff80000088107808 */ /* 0x000fe40004800000 */
[----:B------:R-:W-:Y:S01]  /*74b0*/  FMNMX.FTZ R2, R17, R2, !PT ;  /* 0x0000000211027209 */ /* 0x000fe20007810000 */
[----:B------:R-:W-:Y:S01]  /*74c0*/  IMAD.MOV.U32 R234, RZ, RZ, R6 ;  /* 0x000000ffffea7224 */ /* 0x000fe200078e0006 */
[----:B------:R-:W-:-:S02]  /*74d0*/  ISETP.GE.AND P4, PT, R7, R172, PT ;  /* 0x000000ac0700720c */ /* 0x000fc40003f86270 */
[----:B------:R-:W-:Y:S02]  /*74e0*/  FSEL R15, R137, -INF , !P5 ;  /* 0xff800000890f7808 */ /* 0x000fe40006800000 */
[----:B------:R-:W-:Y:S02]  /*74f0*/  IADD3 R6, R0, 0x19, RZ ;  /* 0x0000001900067810 */ /* 0x000fe40007ffe0ff */
[----:B------:R-:W-:Y:S02]  /*7500*/  FMNMX.FTZ R2, R16, R2, !PT ;  /* 0x0000000210027209 */ /* 0x000fe40007810000 */
[----:B------:R-:W-:Y:S02]  /*7510*/  ISETP.GE.AND P1, PT, R6, R172, PT ;  /* 0x000000ac0600720c */ /* 0x000fe40003f26270 */
[----:B------:R-:W-:Y:S02]  /*7520*/  FSEL R14, R24, -INF , !P4 ;  /* 0xff800000180e7808 */ /* 0x000fe40006000000 */
[----:B------:R-:W-:-:S02]  /*7530*/  FMNMX.FTZ R2, R15, R2, !PT ;  /* 0x000000020f027209 */ /* 0x000fc40007810000 */
[----:B------:R-:W-:Y:S02]  /*7540*/  FSEL R13, R25, -INF , !P1 ;  /* 0xff800000190d7808 */ /* 0x000fe40004800000 */
[----:B------:R-:W-:-:S04]  /*7550*/  FMNMX.FTZ R2, R14, R2, !PT ;  /* 0x000000020e027209 */ /* 0x000fc80007810000 */
[----:B------:R-:W-:Y:S01]  /*7560*/  FMNMX.FTZ R2, R13, R2, !PT ;  /* 0x000000020d027209 */ /* 0x000fe20007810000 */
[----:B------:R-:W-:-:S04]  /*7570*/  IMAD.MOV.U32 R218, RZ, RZ, R4 ;  /* 0x000000ffffda7224 */ /* 0x000fc800078e0004 */
[----:B------:R-:W1:Y:S02]  /*7580*/  SHFL.BFLY PT, R4, R2, 0x2, 0x1f ;  /* 0x0c401f0002047f89 */ /* 0x000e6400000e0000 */
[----:B-1----:R-:W-:-:S05]  /*7590*/  FMNMX.FTZ R2, R2, R4, !PT ;  /* 0x0000000402027209 */ /* 0x002fca0007810000 */
[----:B------:R-:W1:Y:S02]  /*75a0*/  SHFL.BFLY PT, R4, R2, 0x1, 0x1f ;  /* 0x0c201f0002047f89 */ /* 0x000e6400000e0000 */
[----:B-1----:R-:W-:-:S04]  /*75b0*/  FMNMX.FTZ R229, R2, R4, !PT ;  /* 0x0000000402e57209 */ /* 0x002fc80007810000 */
[----:B------:R-:W-:-:S04]  /*75c0*/  FSETP.NEU.FTZ.AND P1, PT, R229, -INF , PT ;  /* 0xff800000e500780b */ /* 0x000fc80003f3d000 */
[----:B------:R-:W-:-:S05]  /*75d0*/  FSEL R2, R229, RZ, P1 ;  /* 0x000000ffe5027208 */ /* 0x000fca0000800000 */
[----:B------:R-:W-:-:S04]  /*75e0*/  FADD.FTZ R2, R133, -R2 ;  /* 0x8000000285027221 */ /* 0x000fc80000010000 */
[----:B------:R-:W-:Y:S02]  /*75f0*/  FMUL.FTZ R4, R2, c[0x0][0x23c] ;  /* 0x00008f0002047a20 */ /* 0x000fe40000410000 */
[----:B------:R-:W-:-:S05]  /*7600*/  FMUL.FTZ R2, R229, c[0x0][0x23c] ;  /* 0x00008f00e5027a20 */ /* 0x000fca0000410000 */
[----:B------:R-:W-:Y:S01]  /*7610*/  FSEL R2, R2, RZ, P1 ;  /* 0x000000ff02027208 */ /* 0x000fe20000800000 */
[----:B------:R-:W1:Y:S04]  /*7620*/  MUFU.EX2 R4, R4 ;  /* 0x0000000400047308 */ /* 0x000e680000000800 */
[--C-:B------:R-:W-:Y:S02]  /*7630*/  FFMA.FTZ R12, R12, c[0x0][0x23c], -R2.reuse ;  /* 0x00008f000c0c7a23 */ /* 0x100fe40000010802 */
[--C-:B------:R-:W-:Y:S02]  /*7640*/  FFMA.FTZ R19, R19, c[0x0][0x23c], -R2.reuse ;  /* 0x00008f0013137a23 */ /* 0x100fe40000010802 */
[--C-:B------:R-:W-:Y:S02]  /*7650*/  FFMA.FTZ R133, R18, c[0x0][0x23c], -R2.reuse ;  /* 0x00008f0012857a23 */ /* 0x100fe40000010802 */
[--C-:B------:R-:W-:Y:S01]  /*7660*/  FFMA.FTZ R135, R17, c[0x0][0x23c], -R2.reuse ;  /* 0x00008f0011877a23 */ /* 0x100fe20000010802 */
[----:B------:R-:W-:Y:S01]  /*7670*/  MUFU.EX2 R12, R12 ;  /* 0x0000000c000c7308 */ /* 0x000fe20000000800 */
[----:B------:R-:W-:-:S02]  /*7680*/  FFMA.FTZ R136, R16, c[0x0][0x23c], -R2 ;  /* 0x00008f0010887a23 */ /* 0x000fc40000010802 */
[--C-:B------:R-:W-:Y:S02]  /*7690*/  FFMA.FTZ R137, R15, c[0x0][0x23c], -R2.reuse ;  /* 0x00008f000f897a23 */ /* 0x100fe40000010802 */
[--C-:B------:R-:W-:Y:S02]  /*76a0*/  FFMA.FTZ R176, R14, c[0x0][0x23c], -R2.reuse ;  /* 0x00008f000eb07a23 */ /* 0x100fe40000010802 */
[----:B------:R-:W-:Y:S02]  /*76b0*/  FFMA.FTZ R177, R13, c[0x0][0x23c], -R2 ;  /* 0x00008f000db17a23 */ /* 0x000fe40000010802 */
[----:B------:R-:W2:Y:S01]  /*76c0*/  MUFU.EX2 R2, R19 ;  /* 0x0000001300027308 */ /* 0x000ea20000000800 */
[-C--:B-1----:R-:W-:Y:S01]  /*76d0*/  FMUL.FTZ R248, R148, R4.reuse ;  /* 0x0000000494f87220 */ /* 0x082fe20000410000 */
[----:B------:R-:W-:Y:S01]  /*76e0*/  STL [R1+0x110], R229 ;  /* 0x000110e501007387 */ /* 0x000fe20000100800 */
[----:B------:R-:W-:Y:S01]  /*76f0*/  ISETP.GE.AND P4, PT, R0, R173, PT ;  /* 0x000000ad0000720c */ /* 0x000fe20003f86270 */
[----:B------:R-:W-:-:S02]  /*7700*/  FMUL.FTZ R152, R152, R4 ;  /* 0x0000000498987220 */ /* 0x000fc40000410000 */
[----:B------:R1:W-:Y:S01]  /*7710*/  STL [R1+0x114], R248 ;  /* 0x000114f801007387 */ /* 0x0003e20000100800 */
        /* <DEDUP_REMOVED lines=13> */
[----:B--2---:R-:W-:Y:S01]  /*77f0*/  F2FP.BF16.PACK_AB R64, R2, R12 ;  /* 0x0000000c0240723e */ /* 0x004fe200000010ff */
        /* <DEDUP_REMOVED lines=11> */
[-C--:B-1----:R-:W-:Y:S02]  /*78b0*/  FMUL.FTZ R248, R112, R4.reuse ;  /* 0x0000000470f87220 */ /* 0x082fe40000410000 */
[-C--:B------:R-:W-:Y:S02]  /*78c0*/  FMUL.FTZ R229, R113, R4.reuse ;  /* 0x0000000471e57220 */ /* 0x080fe40000410000 */
[-C--:B------:R-:W-:Y:S02]  /*78d0*/  FMUL.FTZ R227, R116, R4.reuse ;  /* 0x0000000474e37220 */ /* 0x080fe40000410000 */
[-C--:B------:R-:W-:Y:S02]  /*78e0*/  FMUL.FTZ R226, R117, R4.reuse ;  /* 0x0000000475e27220 */ /* 0x080fe40000410000 */
[-C--:B------:R-:W-:Y:S02]  /*78f0*/  FMUL.FTZ R238, R128, R4.reuse ;  /* 0x0000000480ee7220 */ /* 0x080fe40000410000 */
[-C--:B------:R-:W-:Y:S01]  /*7900*/  FMUL.FTZ R243, R129, R4.reuse ;  /* 0x0000000481f37220 */ /* 0x080fe20000410000 */
[----:B------:R-:W-:Y:S01]  /*7910*/  ISETP.GE.AND P1, PT, R5, R173, PT ;  /* 0x000000ad0500720c */ /* 0x000fe20003f26270 */
[----:B------:R-:W-:Y:S01]  /*7920*/  FFMA.FTZ R4, R242, R4, R12 ;  /* 0x00000004f2047223 */ /* 0x000fe2000001000c */
[----:B------:R-:W-:-:S02]  /*7930*/  FSEL R12, R182, -INF , !P4 ;  /* 0xff800000b60c7808 */ /* 0x000fc40006000000 */
[----:B------:R-:W-:Y:S01]  /*7940*/  FSEL R19, R183, -INF , !P1 ;  /* 0xff800000b7137808 */ /* 0x000fe20004800000 */
[----:B------:R-:W-:Y:S01]  /*7950*/  FADD.FTZ R52, R2, R4 ;  /* 0x0000000402347221 */ /* 0x000fe20000010000 */
[-C--:B------:R-:W-:Y:S02]  /*7960*/  ISETP.GE.AND P4, PT, R11, R173.reuse, PT ;  /* 0x000000ad0b00720c */ /* 0x080fe40003f86270 */
[----:B------:R-:W-:Y:S02]  /*7970*/  FMNMX.FTZ R2, R132, R12, !PT ;  /* 0x0000000c84027209 */ /* 0x000fe40007810000 */
[----:B------:R-:W-:Y:S02]  /*7980*/  ISETP.GE.AND P1, PT, R10, R173, PT ;  /* 0x000000ad0a00720c */ /* 0x000fe40003f26270 */
[----:B------:R-:W-:Y:S02]  /*7990*/  FSEL R18, R178, -INF , !P4 ;  /* 0xff800000b2127808 */ /* 0x000fe40006000000 */
[----:B------:R-:W-:-:S02]  /*79a0*/  FMNMX.FTZ R2, R19, R2, !PT ;  /* 0x0000000213027209 */ /* 0x000fc40007810000 */
[----:B------:R-:W-:Y:S02]  /*79b0*/  FSEL R17, R179, -INF , !P1 ;  /* 0xff800000b3117808 */ /* 0x000fe40004800000 */
        /* <DEDUP_REMOVED lines=12> */
[----:B------:R-:W-:-:S04]  /*7a80*/  FMNMX.FTZ R2, R14, R2, !PT ;  /* 0x000000020e027209 */ /* 0x000fc80007810000 */
[----:B------:R-:W-:-:S05]  /*7a90*/  FMNMX.FTZ R2, R13, R2, !PT ;  /* 0x000000020d027209 */ /* 0x000fca0007810000 */
        /* <DEDUP_REMOVED lines=11> */
[----:B------:R-:W-:-:S04]  /*7b50*/  FFMA.FTZ R12, R12, c[0x0][0x23c], -R2 ;  /* 0x00008f000c0c7a23 */ /* 0x000fc80000010802 */
[----:B------:R2:W3:Y:S01]  /*7b60*/  MUFU.EX2 R24, R12 ;  /* 0x0000000c00187308 */ /* 0x0004e20000000800 */
[----:B------:R-:W-:Y:S01]  /*7b70*/  ISETP.GE.AND P1, PT, R0, R174, PT ;  /* 0x000000ae0000720c */ /* 0x000fe20003f26270 */
[--C-:B------:R-:W-:Y:S01]  /*7b80*/  FFMA.FTZ R25, R19, c[0x0][0x23c], -R2.reuse ;  /* 0x00008f0013197a23 */ /* 0x100fe20000010802 */
[----:B------:R4:W-:Y:S01]  /*7b90*/  STL [R1+0x118], R249 ;  /* 0x000118f901007387 */ /* 0x0009e20000100800 */
[--C-:B------:R-:W-:Y:S02]  /*7ba0*/  FFMA.FTZ R65, R18, c[0x0][0x23c], -R2.reuse ;  /* 0x00008f0012417a23 */ /* 0x100fe40000010802 */
[--C-:B------:R-:W-:Y:S02]  /*7bb0*/  FFMA.FTZ R80, R17, c[0x0][0x23c], -R2.reuse ;  /* 0x00008f0011507a23 */ /* 0x100fe40000010802 */
[--C-:B------:R-:W-:Y:S02]  /*7bc0*/  FFMA.FTZ R84, R16, c[0x0][0x23c], -R2.reuse ;  /* 0x00008f0010547a23 */ /* 0x100fe40000010802 */
[----:B------:R-:W-:-:S02]  /*7bd0*/  FFMA.FTZ R85, R15, c[0x0][0x23c], -R2 ;  /* 0x00008f000f557a23 */ /* 0x000fc40000010802 */
[--C-:B------:R-:W-:Y:S02]  /*7be0*/  FFMA.FTZ R101, R14, c[0x0][0x23c], -R2.reuse ;  /* 0x00008f000e657a23 */ /* 0x100fe40000010802 */
[----:B------:R-:W-:Y:S02]  /*7bf0*/  FFMA.FTZ R112, R13, c[0x0][0x23c], -R2 ;  /* 0x00008f000d707a23 */ /* 0x000fe40000010802 */
[-C--:B-1----:R-:W-:Y:S02]  /*7c00*/  FMUL.FTZ R250, R150, R4.reuse ;  /* 0x0000000496fa7220 */ /* 0x082fe40000410000 */
[----:B------:R-:W-:Y:S02]  /*7c10*/  FMUL.FTZ R251, R151, R4 ;  /* 0x0000000497fb7220 */ /* 0x000fe40000410000 */
[----:B------:R-:W-:Y:S02]  /*7c20*/  IMAD.MOV.U32 R150, RZ, RZ, R202 ;  /* 0x000000ffff967224 */ /* 0x000fe400078e00ca */
[----:B------:R-:W-:-:S02]  /*7c30*/  IMAD.MOV.U32 R151, RZ, RZ, R200 ;  /* 0x000000ffff977224 */ /* 0x000fc400078e00c8 */
[----:B------:R-:W-:Y:S02]  /*7c40*/  IMAD.MOV.U32 R224, RZ, RZ, R218 ;  /* 0x000000ffffe07224 */ /* 0x000fe400078e00da */
[----:B------:R-:W-:Y:S02]  /*7c50*/  IMAD.MOV.U32 R225, RZ, RZ, R219 ;  /* 0x000000ffffe17224 */ /* 0x000fe400078e00db */
[-C--:B------:R-:W-:Y:S02]  /*7c60*/  FMUL.FTZ R26, R142, R4.reuse ;  /* 0x000000048e1a7220 */ /* 0x080fe40000410000 */
[-C--:B------:R-:W-:Y:S01]  /*7c70*/  FMUL.FTZ R2, R143, R4.reuse ;  /* 0x000000048f027220 */ /* 0x080fe20000410000 */
[----:B------:R-:W-:Y:S01]  /*7c80*/  ISETP.GE.AND P5, PT, R0, R175, PT ;  /* 0x000000af0000720c */ /* 0x000fe20003fa6270 */
[----:B------:R-:W-:Y:S01]  /*7c90*/  FMUL.FTZ R154, R154, R4 ;  /* 0x000000049a9a7220 */ /* 0x000fe20000410000 */
[----:B------:R-:W-:Y:S01]  /*7ca0*/  ISETP.GE.AND P4, PT, R5, R174, PT ;  /* 0x000000ae0500720c */ /* 0x000fe20003f86270 */
[----:B------:R-:W-:-:S02]  /*7cb0*/  FMUL.FTZ R155, R155, R4 ;  /* 0x000000049b9b7220 */ /* 0x000fc40000410000 */
[-C--:B------:R-:W-:Y:S02]  /*7cc0*/  FMUL.FTZ R146, R146, R4.reuse ;  /* 0x0000000492927220 */ /* 0x080fe40000410000 */
[-C--:B------:R-:W-:Y:S02]  /*7cd0*/  FMUL.FTZ R147, R147, R4.reuse ;  /* 0x0000000493937220 */ /* 0x080fe40000410000 */
[-C--:B------:R-:W-:Y:S02]  /*7ce0*/  FMUL.FTZ R129, R38, R4.reuse ;  /* 0x0000000426817220 */ /* 0x080fe40000410000 */
[-C--:B----4-:R-:W-:Y:S02]  /*7cf0*/  FMUL.FTZ R249, R39, R4.reuse ;  /* 0x0000000427f97220 */ /* 0x090fe40000410000 */
[-C--:B------:R-:W-:Y:S02]  /*7d00*/  FMUL.FTZ R27, R50, R4.reuse ;  /* 0x00000004321b7220 */ /* 0x080fe40000410000 */
[----:B--2---:R-:W-:-:S02]  /*7d10*/  FMUL.FTZ R12, R51, R4 ;  /* 0x00000004330c7220 */ /* 0x004fc40000410000 */
        /* <DEDUP_REMOVED lines=20> */
[----:B---3--:R-:W-:Y:S01]  /*7e60*/  FFMA.FTZ R97, R217, R4, R24 ;  /* 0x00000004d9617223 */ /* 0x008fe20000010018 */
[----:B------:R-:W-:Y:S02]  /*7e70*/  FSEL R4, R198, -INF , !P1 ;  /* 0xff800000c6047808 */ /* 0x000fe40004800000 */
[----:B------:R-:W-:Y:S02]  /*7e80*/  FSEL R14, R196, -INF , !P5 ;  /* 0xff800000c40e7808 */ /* 0x000fe40006800000 */
[----:B------:R-:W-:Y:S02]  /*7e90*/  ISETP.GE.AND P1, PT, R11, R174, PT ;  /* 0x000000ae0b00720c */ /* 0x000fe40003f26270 */
[----:B------:R-:W-:-:S02]  /*7ea0*/  FSEL R18, R199, -INF , !P4 ;  /* 0xff800000c7127808 */ /* 0x000fc40006000000 */
[----:B------:R-:W-:Y:S02]  /*7eb0*/  FMNMX.FTZ R0, R3, R4, !PT ;  /* 0x0000000403007209 */ /* 0x000fe40007810000 */
[-C--:B------:R-:W-:Y:S02]  /*7ec0*/  ISETP.GE.AND P5, PT, R11, R175.reuse, PT ;  /* 0x000000af0b00720c */ /* 0x080fe40003fa6270 */
[----:B------:R-:W-:Y:S02]  /*7ed0*/  ISETP.GE.AND P4, PT, R10, R174, PT ;  /* 0x000000ae0a00720c */ /* 0x000fe40003f86270 */
[----:B------:R-:W-:Y:S02]  /*7ee0*/  FSEL R17, R194, -INF , !P1 ;  /* 0xff800000c2117808 */ /* 0x000fe40004800000 */
[----:B------:R-:W-:Y:S02]  /*7ef0*/  FMNMX.FTZ R0, R18, R0, !PT ;  /* 0x0000000012007209 */ /* 0x000fe40007810000 */
[----:B------:R-:W-:Y:S01]  /*7f00*/  FSEL R19, R192, -INF , !P5 ;  /* 0xff800000c0137808 */ /* 0x000fe20006800000 */
[----:B------:R-:W-:Y:S01]  /*7f10*/  IMAD.MOV.U32 R198, RZ, RZ, R15 ;  /* 0x000000ffffc67224 */ /* 0x000fe200078e000f */
[-C--:B------:R-:W-:Y:S01]  /*7f20*/  ISETP.GE.AND P5, PT, R9, R175.reuse, PT ;  /* 0x000000af0900720c */ /* 0x080fe20003fa6270 */
[----:B------:R-:W-:Y:S01]  /*7f30*/  IMAD.MOV.U32 R199, RZ, RZ, R13 ;  /* 0x000000ffffc77224 */ /* 0x000fe200078e000d */
[----:B------:R-:W-:-:S02]  /*7f40*/  ISETP.GE.AND P6, PT, R5, R175, PT ;  /* 0x000000af0500720c */ /* 0x000fc40003fc6270 */
[----:B------:R-:W-:Y:S02]  /*7f50*/  ISETP.GE.AND P1, PT, R9, R174, PT ;  /* 0x000000ae0900720c */ /* 0x000fe40003f26270 */
[----:B------:R-:W-:Y:S02]  /*7f60*/  FSEL R15, R195, -INF , !P4 ;  /* 0xff800000c30f7808 */ /* 0x000fe40006000000 */
[----:B------:R-:W-:Y:S01]  /*7f70*/  FMNMX.FTZ R0, R17, R0, !PT ;  /* 0x0000000011007209 */ /* 0x000fe20007810000 */
[----:B------:R-:W-:Y:S01]  /*7f80*/  IMAD.MOV.U32 R119, RZ, RZ, R22 ;  /* 0x000000ffff777224 */ /* 0x000fe200078e0016 */
[----:B------:R-:W-:Y:S01]  /*7f90*/  FSEL R13, R188, -INF , !P5 ;  /* 0xff800000bc0d7808 */ /* 0x000fe20006800000 */
[----:B------:R-:W-:Y:S01]  /*7fa0*/  IMAD.MOV.U32 R188, RZ, RZ, R12 ;  /* 0x000000ffffbc7224 */ /* 0x000fe200078e000c */
[----:B------:R-:W-:Y:S01]  /*7fb0*/  FSEL R22, R197, -INF , !P6 ;  /* 0xff800000c5167808 */ /* 0x000fe20007000000 */
[----:B------:R-:W-:Y:S01]  /*7fc0*/  IMAD.MOV.U32 R130, RZ, RZ, R2 ;  /* 0x000000ffff827224 */ /* 0x000fe200078e0002 */
[----:B------:R-:W-:-:S02]  /*7fd0*/  ISETP.GE.AND P4, PT, R8, R174, PT ;  /* 0x000000ae0800720c */ /* 0x000fc40003f86270 */
[----:B------:R-:W-:Y:S02]  /*7fe0*/  FSEL R12, R190, -INF , !P1 ;  /* 0xff800000be0c7808 */ /* 0x000fe40004800000 */
[----:B------:R-:W-:Y:S02]  /*7ff0*/  FMNMX.FTZ R0, R15, R0, !PT ;  /* 0x000000000f007209 */ /* 0x000fe40007810000 */
[----:B------:R-:W-:Y:S02]  /*8000*/  ISETP.GE.AND P6, PT, R10, R175, PT ;  /* 0x000000af0a00720c */ /* 0x000fe40003fc6270 */
[----:B------:R-:W-:Y:S02]  /*8010*/  FMNMX.FTZ R2, R134, R14, !PT ;  /* 0x0000000e86027209 */ /* 0x000fe40007810000 */
[----:B------:R-:W-:Y:S02]  /*8020*/  ISETP.GE.AND P1, PT, R7, R174, PT ;  /* 0x000000ae0700720c */ /* 0x000fe40003f26270 */
[----:B------:R-:W-:-:S02]  /*8030*/  FSEL R10, R191, -INF , !P4 ;  /* 0xff800000bf0a7808 */ /* 0x000fc40006000000 */
[----:B------:R-:W-:Y:S02]  /*8040*/  FMNMX.FTZ R0, R12, R0, !PT ;  /* 0x000000000c007209 */ /* 0x000fe40007810000 */
[----:B------:R-:W-:Y:S02]  /*8050*/  FSEL R16, R193, -INF , !P6 ;  /* 0xff800000c1107808 */ /* 0x000fe40007000000 */
[----:B------:R-:W-:Y:S02]  /*8060*/  FMNMX.FTZ R2, R22, R2, !PT ;  /* 0x0000000216027209 */ /* 0x000fe40007810000 */
[-C--:B------:R-:W-:Y:S02]  /*8070*/  ISETP.GE.AND P6, PT, R8, R175.reuse, PT ;  /* 0x000000af0800720c */ /* 0x080fe40003fc6270 */
[----:B------:R-:W-:Y:S02]  /*8080*/  ISETP.GE.AND P5, PT, R7, R175, PT ;  /* 0x000000af0700720c */ /* 0x000fe40003fa6270 */
[----:B------:R-:W-:-:S02]  /*8090*/  ISETP.GE.AND P4, PT, R6, R174, PT ;  /* 0x000000ae0600720c */ /* 0x000fc40003f86270 */
[----:B------:R-:W-:Y:S02]  /*80a0*/  FSEL R7, R186, -INF , !P1 ;  /* 0xff800000ba077808 */ /* 0x000fe40004800000 */
[----:B------:R-:W-:Y:S02]  /*80b0*/  FMNMX.FTZ R0, R10, R0, !PT ;  /* 0x000000000a007209 */ /* 0x000fe40007810000 */
[----:B------:R-:W-:Y:S02]  /*80c0*/  FMNMX.FTZ R2, R19, R2, !PT ;  /* 0x0000000213027209 */ /* 0x000fe40007810000 */
[----:B------:R-:W-:Y:S02]  /*80d0*/  FSEL R11, R189, -INF , !P6 ;  /* 0xff800000bd0b7808 */ /* 0x000fe40007000000 */
[----:B------:R-:W-:Y:S02]  /*80e0*/  ISETP.GE.AND P6, PT, R6, R175, PT ;  /* 0x000000af0600720c */ /* 0x000fe40003fc6270 */
[----:B------:R-:W-:-:S02]  /*80f0*/  FSEL R6, R187, -INF , !P4 ;  /* 0xff800000bb067808 */ /* 0x000fc40006000000 */
[----:B------:R-:W-:Y:S02]  /*8100*/  FMNMX.FTZ R0, R7, R0, !PT ;  /* 0x0000000007007209 */ /* 0x000fe40007810000 */
[----:B------:R-:W-:Y:S02]  /*8110*/  FMNMX.FTZ R2, R16, R2, !PT ;  /* 0x0000000210027209 */ /* 0x000fe40007810000 */
[----:B------:R-:W-:Y:S02]  /*8120*/  FMNMX.FTZ R0, R6, R0, !PT ;  /* 0x0000000006007209 */ /* 0x000fe40007810000 */
[----:B------:R-:W-:Y:S02]  /*8130*/  FMNMX.FTZ R2, R13, R2, !PT ;  /* 0x000000020d027209 */ /* 0x000fe40007810000 */
[----:B------:R-:W-:Y:S01]  /*8140*/  FSEL R9, R184, -INF , !P5 ;  /* 0xff800000b8097808 */ /* 0x000fe20006800000 */
[----:B------:R-:W1:Y:S01]  /*8150*/  SHFL.BFLY PT, R5, R0, 0x2, 0x1f ;  /* 0x0c401f0000057f89 */ /* 0x000e6200000e0000 */
[----:B------:R-:W-:-:S02]  /*8160*/  FMNMX.FTZ R2, R11, R2, !PT ;  /* 0x000000020b027209 */ /* 0x000fc40007810000 */
[----:B------:R-:W-:Y:S02]  /*8170*/  FSEL R8, R185, -INF , !P6 ;  /* 0xff800000b9087808 */ /* 0x000fe40007000000 */
[----:B------:R-:W-:-:S04]  /*8180*/  FMNMX.FTZ R2, R9, R2, !PT ;  /* 0x0000000209027209 */ /* 0x000fc80007810000 */
[----:B------:R-:W-:Y:S01]  /*8190*/  FMNMX.FTZ R2, R8, R2, !PT ;  /* 0x0000000208027209 */ /* 0x000fe20007810000 */
[----:B------:R-:W-:-:S04]  /*81a0*/  IMAD.MOV.U32 R217, RZ, RZ, R23 ;  /* 0x000000ffffd97224 */ /* 0x000fc800078e0017 */
[----:B------:R-:W2:Y:S01]  /*81b0*/  SHFL.BFLY PT, R23, R2, 0x2, 0x1f ;  /* 0x0c401f0002177f89 */ /* 0x000ea200000e0000 */
[----:B-1----:R-:W-:-:S05]  /*81c0*/  FMNMX.FTZ R0, R0, R5, !PT ;  /* 0x0000000500007209 */ /* 0x002fca0007810000 */
[----:B------:R-:W1:Y:S01]  /*81d0*/  SHFL.BFLY PT, R5, R0, 0x1, 0x1f ;  /* 0x0c201f0000057f89 */ /* 0x000e6200000e0000 */
[----:B--2---:R-:W-:-:S05]  /*81e0*/  FMNMX.FTZ R2, R2, R23, !PT ;  /* 0x0000001702027209 */ /* 0x004fca0007810000 */
[----:B------:R-:W2:Y:S01]  /*81f0*/  SHFL.BFLY PT, R23, R2, 0x1, 0x1f ;  /* 0x0c201f0002177f89 */ /* 0x000ea200000e0000 */
[----:B------:R-:W-:Y:S01]  /*8200*/  IMAD.MOV.U32 R189, RZ, RZ, R232 ;  /* 0x000000ffffbd7224 */ /* 0x000fe200078e00e8 */
[----:B-1----:R-:W-:-:S04]  /*8210*/  FMNMX.FTZ R232, R0, R5, !PT ;  /* 0x0000000500e87209 */ /* 0x002fc80007810000 */
[C---:B------:R-:W-:Y:S01]  /*8220*/  FSETP.NEU.FTZ.AND P1, PT, R232.reuse, -INF , PT ;  /* 0xff800000e800780b */ /* 0x040fe20003f3d000 */
[----:B------:R-:W-:-:S03]  /*8230*/  FMUL.FTZ R0, R232, c[0x0][0x23c] ;  /* 0x00008f00e8007a20 */ /* 0x000fc60000410000 */
[----:B------:R-:W-:Y:S01]  /*8240*/  FSEL R5, R232, RZ, P1 ;  /* 0x000000ffe8057208 */ /* 0x000fe20000800000 */
[----:B------:R-:W-:-:S04]  /*8250*/  IMAD.MOV.U32 R195, RZ, RZ, R233 ;  /* 0x000000ffffc37224 */ /* 0x000fc800078e00e9 */
[----:B------:R-:W-:Y:S01]  /*8260*/  FADD.FTZ R3, R3, -R5 ;  /* 0x8000000503037221 */ /* 0x000fe20000010000 */
[----:B--2---:R-:W-:Y:S02]  /*8270*/  FMNMX.FTZ R233, R2, R23, !PT ;  /* 0x0000001702e97209 */ /* 0x004fe40007810000 */
[----:B------:R-:W-:Y:S01]  /*8280*/  FSEL R2, R0, RZ, P1 ;  /* 0x000000ff00027208 */ /* 0x000fe20000800000 */
[----:B------:R-:W-:-:S04]  /*8290*/  FMUL.FTZ R3, R3, c[0x0][0x23c] ;  /* 0x00008f0003037a20 */ /* 0x000fc80000410000 */
[--C-:B------:R-:W-:Y:S02]  /*82a0*/  FFMA.FTZ R0, R4, c[0x0][0x23c], -R2.reuse ;  /* 0x00008f0004007a23 */ /* 0x100fe40000010802 */
[----:B------:R-:W-:Y:S01]  /*82b0*/  FFMA.FTZ R4, R18, c[0x0][0x23c], -R2 ;  /* 0x00008f0012047a23 */ /* 0x000fe20000010802 */
[----:B------:R-:W-:Y:S01]  /*82c0*/  MUFU.EX2 R3, R3 ;  /* 0x0000000300037308 */ /* 0x000fe20000000800 */
[----:B------:R-:W-:-:S07]  /*82d0*/  FSETP.NEU.FTZ.AND P6, PT, R233, -INF , PT ;  /* 0xff800000e900780b */ /* 0x000fce0003fdd000 */
[----:B------:R1:W2:Y:S08]  /*82e0*/  MUFU.EX2 R5, R0 ;  /* 0x0000000000057308 */ /* 0x0002b00000000800 */
[----:B------:R-:W3:Y:S01]  /*82f0*/  MUFU.EX2 R4, R4 ;  /* 0x0000000400047308 */ /* 0x000ee20000000800 */
[----:B-1----:R-:W-:-:S05]  /*8300*/  FMUL.FTZ R0, R233, c[0x0][0x23c] ;  /* 0x00008f00e9007a20 */ /* 0x002fca0000410000 */
[----:B------:R-:W-:Y:S01]  /*8310*/  FSEL R0, R0, RZ, P6 ;  /* 0x000000ff00007208 */ /* 0x000fe20003000000 */
[----:B------:R-:W-:Y:S01]  /*8320*/  IMAD.MOV.U32 R194, RZ, RZ, R69 ;  /* 0x000000ffffc27224 */ /* 0x000fe200078e0045 */
[----:B------:R-:W-:-:S03]  /*8330*/  ULOP3.LUT UR4, UR32, UR31, URZ, 0x3c, !UPT ;  /* 0x0000001f20047292 */ /* 0x000fc6000f8e3c3f */
[--C-:B------:R-:W-:Y:S02]  /*8340*/  FFMA.FTZ R23, R14, c[0x0][0x23c], -R0.reuse ;  /* 0x00008f000e177a23 */ /* 0x100fe40000010800 */
[--C-:B------:R-:W-:Y:S02]  /*8350*/  FFMA.FTZ R55, R22, c[0x0][0x23c], -R0.reuse ;  /* 0x00008f0016377a23 */ /* 0x100fe40000010800 */
[--C-:B------:R-:W-:Y:S02]  /*8360*/  FFMA.FTZ R67, R19, c[0x0][0x23c], -R0.reuse ;  /* 0x00008f0013437a23 */ /* 0x100fe40000010800 */
[--C-:B------:R-:W-:Y:S02]  /*8370*/  FFMA.FTZ R69, R16, c[0x0][0x23c], -R0.reuse ;  /* 0x00008f0010457a23 */ /* 0x100fe40000010800 */
[--C-:B------:R-:W-:Y:S02]  /*8380*/  FFMA.FTZ R81, R13, c[0x0][0x23c], -R0.reuse ;  /* 0x00008f000d517a23 */ /* 0x100fe40000010800 */
[----:B------:R-:W-:-:S02]  /*8390*/  FFMA.FTZ R82, R11, c[0x0][0x23c], -R0 ;  /* 0x00008f000b527a23 */ /* 0x000fc40000010800 */
[--C-:B------:R-:W-:Y:S02]  /*83a0*/  FFMA.FTZ R86, R9, c[0x0][0x23c], -R0.reuse ;  /* 0x00008f0009567a23 */ /* 0x100fe40000010800 */
[----:B------:R-:W-:Y:S02]  /*83b0*/  FFMA.FTZ R83, R8, c[0x0][0x23c], -R0 ;  /* 0x00008f0008537a23 */ /* 0x000fe40000010800 */
[----:B--2---:R-:W-:-:S04]  /*83c0*/  FFMA.FTZ R0, R231, R3, R5 ;  /* 0x00000003e7007223 */ /* 0x004fc80000010005 */
[----:B---3--:R-:W-:Y:S01]  /*83d0*/  FADD.FTZ R11, R4, R0 ;  /* 0x00000000040b7221 */ /* 0x008fe20000010000 */
[----:B------:R-:W-:-:S05]  /*83e0*/  LOP3.LUT R0, R235, UR4, RZ, 0x3c, !PT ;  /* 0x00000004eb007c12 */ /* 0x000fca000f8e3cff */
[----:B------:R-:W-:Y:S01]  /*83f0*/  IMAD.WIDE.U32 R114, R0, -0x326172a9, RZ ;  /* 0xcd9e8d5700727825 */ /* 0x000fe200078e00ff */
[----:B------:R-:W-:-:S04]  /*8400*/  F2FP.BF16.PACK_AB R100, R4, R5 ;  /* 0x000000050464723e */ /* 0x000fc800000010ff */
[----:B------:R-:W-:-:S05]  /*8410*/  LOP3.LUT R0, R115, UR14, R222, 0x96, !PT ;  /* 0x0000000e73007c12 */ /* 0x000fca000f8e96de */
[----:B------:R-:W-:-:S05]  /*8420*/  IMAD.WIDE.U32 R4, R0, -0x2daee0ad, RZ ;  /* 0xd2511f5300047825 */ /* 0x000fca00078e00ff */
[----:B------:R-:W-:Y:S01]  /*8430*/  LOP3.LUT R0, R5, UR12, R224, 0x96, !PT ;  /* 0x0000000c05007c12 */ /* 0x000fe2000f8e96e0 */
[--C-:B------:R-:W-:Y:S02]  /*8440*/  FFMA.FTZ R87, R7, c[0x0][0x23c], -R2.reuse ;  /* 0x00008f0007577a23 */ /* 0x100fe40000010802 */
[----:B------:R-:W-:Y:S02]  /*8450*/  FFMA.FTZ R96, R6, c[0x0][0x23c], -R2 ;  /* 0x00008f0006607a23 */ /* 0x000fe40000010802 */
[----:B------:R-:W-:Y:S01]  /*8460*/  IMAD.WIDE.U32 R6, R0, -0x326172a9, RZ ;  /* 0xcd9e8d5700067825 */ /* 0x000fe200078e00ff */
[----:B------:R-:W-:-:S03]  /*8470*/  LOP3.LUT R0, R247, UR13, R114, 0x96, !PT ;  /* 0x0000000df7007c12 */ /* 0x000fc6000f8e9672 */
[--C-:B------:R-:W-:Y:S02]  /*8480*/  FFMA.FTZ R98, R12, c[0x0][0x23c], -R2.reuse ;  /* 0x00008f000c627a23 */ /* 0x100fe40000010802 */
[--C-:B------:R-:W-:Y:S02]  /*8490*/  FFMA.FTZ R9, R17, c[0x0][0x23c], -R2.reuse ;  /* 0x00008f0011097a23 */ /* 0x100fe40000010802 */
[--C-:B------:R-:W-:Y:S02]  /*84a0*/  FFMA.FTZ R15, R15, c[0x0][0x23c], -R2.reuse ;  /* 0x00008f000f0f7a23 */ /* 0x100fe40000010802 */
[----:B------:R-:W-:Y:S01]  /*84b0*/  FFMA.FTZ R99, R10, c[0x0][0x23c], -R2 ;  /* 0x00008f000a637a23 */ /* 0x000fe20000010802 */
[----:B------:R-:W-:Y:S01]  /*84c0*/  LOP3.LUT R2, R7, UR11, R246, 0x96, !PT ;  /* 0x0000000b07027c12 */ /* 0x000fe2000f8e96f6 */
[----:B------:R-:W-:-:S05]  /*84d0*/  IMAD.WIDE.U32 R12, R0, -0x2daee0ad, RZ ;  /* 0xd2511f53000c7825 */ /* 0x000fca00078e00ff */
[----:B------:R-:W-:Y:S01]  /*84e0*/  LOP3.LUT R0, R13, UR10, R4, 0x96, !PT ;  /* 0x0000000a0d007c12 */ /* 0x000fe2000f8e9604 */
[----:B------:R-:W-:-:S05]  /*84f0*/  IMAD.WIDE.U32 R4, R2, -0x2daee0ad, RZ ;  /* 0xd2511f5302047825 */ /* 0x000fca00078e00ff */
[----:B------:R-:W-:Y:S01]  /*8500*/  LOP3.LUT R2, R5, UR8, R12, 0x96, !PT ;  /* 0x0000000805027c12 */ /* 0x000fe2000f8e960c */
[----:B------:R-:W-:-:S05]  /*8510*/  IMAD.WIDE.U32 R12, R0, -0x326172a9, RZ ;  /* 0xcd9e8d57000c7825 */ /* 0x000fca00078e00ff */
[----:B------:R-:W-:Y:S01]  /*8520*/  LOP3.LUT R0, R13, UR9, R6, 0x96, !PT ;  /* 0x000000090d007c12 */ /* 0x000fe2000f8e9606 */
[----:B------:R-:W-:Y:S01]  /*8530*/  IMAD.MOV.U32 R190, RZ, RZ, R27 ;  /* 0x000000ffffbe7224 */ /* 0x000fe200078e001b */
[----:B------:R-:W1:Y:S01]  /*8540*/  LDC.U8 R113, c[0x0][0x2d8] ;  /* 0x0000b600ff717b82 */ /* 0x000e620000000000 */
[----:B------:R-:W-:Y:S02]  /*8550*/  IMAD.MOV.U32 R186, RZ, RZ, R26 ;  /* 0x000000ffffba7224 */ /* 0x000fe400078e001a */
[----:B------:R-:W-:-:S05]  /*8560*/  IMAD.WIDE.U32 R26, R0, -0x2daee0ad, RZ ;  /* 0xd2511f53001a7825 */ /* 0x000fca00078e00ff */
[----:B------:R-:W-:Y:S01]  /*8570*/  LOP3.LUT R0, R27, UR6, R4, 0x96, !PT ;  /* 0x000000061b007c12 */ /* 0x000fe2000f8e9604 */
[----:B------:R-:W-:-:S04]  /*8580*/  IMAD.WIDE.U32 R6, R2, -0x326172a9, RZ ;  /* 0xcd9e8d5702067825 */ /* 0x000fc800078e00ff */
[----:B------:R-:W-:-:S05]  /*8590*/  IMAD.WIDE.U32 R4, R0, -0x326172a9, RZ ;  /* 0xcd9e8d5700047825 */ /* 0x000fca00078e00ff */
[----:B------:R-:W-:Y:S02]  /*85a0*/  LOP3.LUT R0, R5, UR15, R6, 0x96, !PT ;  /* 0x0000000f05007c12 */ /* 0x000fe4000f8e9606 */
[----:B------:R2:W3:Y:S02]  /*85b0*/  MUFU.EX2 R6, R9 ;  /* 0x0000000900067308 */ /* 0x0004e40000000800 */
[----:B------:R-:W-:-:S04]  /*85c0*/  LOP3.LUT R2, R0, 0xff, RZ, 0xc0, !PT ;  /* 0x000000ff00027812 */ /* 0x000fc800078ec0ff */
[----:B-1----:R-:W-:Y:S02]  /*85d0*/  ISETP.GE.U32.AND P5, PT, R113, R2, PT ;  /* 0x000000027100720c */ /* 0x002fe40003fa6070 */
[----:B------:R-:W1:Y:S01]  /*85e0*/  MUFU.EX2 R8, R133 ;  /* 0x0000008500087308 */ /* 0x000e620000000800 */
[----:B--2---:R-:W-:-:S07]  /*85f0*/  LOP3.LUT R9, R0, 0xffff, RZ, 0xc0, !PT ;  /* 0x0000ffff00097812 */ /* 0x004fce00078ec0ff */
[----:B------:R-:W2:Y:S01]  /*8600*/  MUFU.EX2 R2, R15 ;  /* 0x0000000f00027308 */ /* 0x000ea20000000800 */
[----:B------:R-:W-:-:S04]  /*8610*/  SHF.R.U32.HI R9, RZ, 0x8, R9 ;  /* 0x00000008ff097819 */ /* 0x000fc80000011609 */
[----:B------:R-:W-:-:S04]  /*8620*/  LOP3.LUT R9, R9, 0xffff, RZ, 0xc0, !PT ;  /* 0x0000ffff09097812 */ /* 0x000fc800078ec0ff */
[----:B------:R-:W-:Y:S01]  /*8630*/  ISETP.GE.U32.AND P4, PT, R113, R9, PT ;  /* 0x000000097100720c */ /* 0x000fe20003f86070 */
[----:B---3--:R-:W-:Y:S02]  /*8640*/  FADD.FTZ R9, R6, R11 ;  /* 0x0000000b06097221 */ /* 0x008fe40000010000 */
[----:B------:R-:W3:Y:S01]  /*8650*/  MUFU.EX2 R11, R25 ;  /* 0x00000019000b7308 */ /* 0x000ee20000000800 */
[----:B-1----:R-:W-:Y:S01]  /*8660*/  FADD.FTZ R10, R8, R52 ;  /* 0x00000034080a7221 */ /* 0x002fe20000010000 */
[----:B------:R-:W-:Y:S01]  /*8670*/  PRMT R17, R64, 0x7610, R17 ;  /* 0x0000761040117816 */ /* 0x000fe20000000011 */
[C---:B--2---:R-:W-:Y:S01]  /*8680*/  FADD.FTZ R52, R2.reuse, R9 ;  /* 0x0000000902347221 */ /* 0x044fe20000010000 */
[----:B------:R-:W-:Y:S02]  /*8690*/  F2FP.BF16.PACK_AB R27, R2, R6 ;  /* 0x00000006021b723e */ /* 0x000fe400000010ff */
[--C-:B------:R-:W-:Y:S02]  /*86a0*/  SHF.R.U32.HI R2, RZ, 0x18, R0.reuse ;  /* 0x00000018ff027819 */ /* 0x100fe40000011600 */
[----:B------:R-:W-:Y:S01]  /*86b0*/  SHF.R.U32.HI R0, RZ, 0x10, R0 ;  /* 0x00000010ff007819 */ /* 0x000fe20000011600 */
[----:B------:R-:W-:Y:S01]  /*86c0*/  @!P5 HFMA2.BF16_V2 R48, -RZ.H0_H0, RZ.H0_H0, -R17.H0_H0 ;  /* 0x200000ffff30d231 */ /* 0x000fe20000340911 */
[----:B------:R-:W-:-:S02]  /*86d0*/  PRMT R14, R64, 0x7632, R14 ;  /* 0x00007632400e7816 */ /* 0x000fc4000000000e */
[----:B------:R-:W-:Y:S02]  /*86e0*/  LOP3.LUT R0, R0, 0xff, RZ, 0xc0, !PT ;  /* 0x000000ff00007812 */ /* 0x000fe400078ec0ff */
[----:B------:R-:W-:Y:S02]  /*86f0*/  ISETP.GE.U32.AND P1, PT, R113, R2, PT ;  /* 0x000000027100720c */ /* 0x000fe40003f26070 */
[----:B------:R-:W-:Y:S02]  /*8700*/  PRMT R103, R17, 0x5410, R14 ;  /* 0x0000541011677816 */ /* 0x000fe4000000000e */
[----:B------:R-:W-:Y:S02]  /*8710*/  @!P5 PRMT R17, R48, 0x5410, RZ ;  /* 0x000054103011d816 */ /* 0x000fe400000000ff */
[----:B------:R-:W-:Y:S02]  /*8720*/  ISETP.GE.U32.AND P5, PT, R113, R0, PT ;  /* 0x000000007100720c */ /* 0x000fe40003fa6070 */
[----:B---3--:R-:W-:-:S02]  /*8730*/  F2FP.BF16.PACK_AB R0, R11, R24 ;  /* 0x000000180b00723e */ /* 0x008fc400000010ff */
[----:B------:R-:W-:Y:S02]  /*8740*/  LOP3.LUT R2, R4, 0xffff, RZ, 0xc0, !PT ;  /* 0x0000ffff04027812 */ /* 0x000fe400078ec0ff */
[C---:B------:R-:W-:Y:S02]  /*8750*/  PRMT R15, R0.reuse, 0x7632, R15 ;  /* 0x00007632000f7816 */ /* 0x040fe4000000000f */
[----:B------:R-:W-:Y:S02]  /*8760*/  SHF.R.U32.HI R5, RZ, 0x8, R2 ;  /* 0x00000008ff057819 */ /* 0x000fe40000011602 */
[----:B------:R-:W-:Y:S01]  /*8770*/  LOP3.LUT R12, R7, UR7, R12, 0x96, !PT ;  /* 0x00000007070c7c12 */ /* 0x000fe2000f8e960c */
[----:B------:R-:W-:Y:S01]  /*8780*/  @!P1 HFMA2.BF16_V2 R50, -RZ.H0_H0, RZ.H0_H0, -R15.H0_H0 ;  /* 0x200000ffff329231 */ /* 0x000fe2000034090f */
[----:B------:R-:W1:Y:S01]  /*8790*/  MUFU.EX2 R7, R135 ;  /* 0x0000008700077308 */ /* 0x000e620000000800 */
[----:B------:R-:W-:Y:S02]  /*87a0*/  PRMT R16, R0, 0x7610, R16 ;  /* 0x0000761000107816 */ /* 0x000fe40000000010 */
[----:B------:R-:W-:-:S02]  /*87b0*/  LOP3.LUT R0, R5, 0xffff, RZ, 0xc0, !PT ;  /* 0x0000ffff05007812 */ /* 0x000fc400078ec0ff */
[----:B------:R-:W-:-:S03]  /*87c0*/  PRMT R102, R16, 0x5410, R15 ;  /* 0x0000541010667816 */ /* 0x000fc6000000000f */
[----:B------:R-:W2:Y:S01]  /*87d0*/  MUFU.EX2 R2, R136 ;  /* 0x0000008800027308 */ /* 0x000ea20000000800 */
[----:B------:R-:W-:Y:S02]  /*87e0*/  @!P1 PRMT R15, R50, 0x5410, RZ ;  /* 0x00005410320f9816 */ /* 0x000fe400000000ff */
[----:B------:R-:W-:Y:S01]  /*87f0*/  ISETP.GE.U32.AND P1, PT, R113, R0, PT ;  /* 0x000000007100720c */ /* 0x000fe20003f26070 */
[----:B------:R-:W-:-:S04]  /*8800*/  @!P4 HFMA2.BF16_V2 R49, -RZ.H0_H0, RZ.H0_H0, -R14.H0_H0 ;  /* 0x200000ffff31c231 */ /* 0x000fc8000034090e */
[----:B------:R-:W3:Y:S01]  /*8810*/  MUFU.EX2 R0, R137 ;  /* 0x0000008900007308 */ /* 0x000ee20000000800 */
[----:B------:R-:W-:Y:S01]  /*8820*/  LOP3.LUT R6, R4, 0xff, RZ, 0xc0, !PT ;  /* 0x000000ff04067812 */ /* 0x000fe200078ec0ff */
[----:B-1----:R-:W-:Y:S01]  /*8830*/  FADD.FTZ R10, R7, R10 ;  /* 0x0000000a070a7221 */ /* 0x002fe20000010000 */
[----:B------:R-:W-:Y:S02]  /*8840*/  @!P4 PRMT R14, R49, 0x5410, RZ ;  /* 0x00005410310ec816 */ /* 0x000fe400000000ff */
[----:B------:R-:W-:Y:S02]  /*8850*/  ISETP.GE.U32.AND P4, PT, R113, R6, PT ;  /* 0x000000067100720c */ /* 0x000fe40003f86070 */
[----:B------:R-:W-:Y:S02]  /*8860*/  F2FP.BF16.PACK_AB R7, R7, R8 ;  /* 0x000000080707723e */ /* 0x000fe400000010ff */
[--C-:B------:R-:W-:Y:S02]  /*8870*/  SHF.R.U32.HI R5, RZ, 0x18, R4.reuse ;  /* 0x00000018ff057819 */ /* 0x100fe40000011604 */
[----:B------:R-:W-:Y:S01]  /*8880*/  SHF.R.U32.HI R9, RZ, 0x10, R4 ;  /* 0x00000010ff097819 */ /* 0x000fe20000011604 */
[----:B--2---:R-:W-:Y:S01]  /*8890*/  FADD.FTZ R4, R2, R10 ;  /* 0x0000000a02047221 */ /* 0x004fe20000010000 */
[----:B------:R-:W1:Y:S01]  /*88a0*/  MUFU.EX2 R6, R176 ;  /* 0x000000b000067308 */ /* 0x000e620000000800 */
[----:B------:R-:W-:-:S02]  /*88b0*/  PRMT R19, R7, 0x7610, R19 ;  /* 0x0000761007137816 */ /* 0x000fc40000000013 */
[----:B------:R-:W-:Y:S01]  /*88c0*/  PRMT R18, R7, 0x7632, R18 ;  /* 0x0000763207127816 */ /* 0x000fe20000000012 */
[C---:B---3--:R-:W-:Y:S01]  /*88d0*/  FADD.FTZ R7, R0.reuse, R4 ;  /* 0x0000000400077221 */ /* 0x048fe20000010000 */
[----:B------:R-:W-:Y:S01]  /*88e0*/  F2FP.BF16.PACK_AB R8, R0, R2 ;  /* 0x000000020008723e */ /* 0x000fe200000010ff */
[----:B------:R-:W-:Y:S02]  /*88f0*/  @!P5 HFMA2.BF16_V2 R51, -RZ.H0_H0, RZ.H0_H0, -R16.H0_H0 ;  /* 0x200000ffff33d231 */ /* 0x000fe40000340910 */
[----:B------:R-:W2:Y:S01]  /*8900*/  MUFU.EX2 R0, R177 ;  /* 0x000000b100007308 */ /* 0x000ea20000000800 */
[----:B------:R-:W-:Y:S02]  /*8910*/  @!P4 HFMA2.BF16_V2 R54, -RZ.H0_H0, RZ.H0_H0, -R19.H0_H0 ;  /* 0x200000ffff36c231 */ /* 0x000fe40000340913 */
[----:B------:R-:W-:Y:S02]  /*8920*/  @!P5 PRMT R16, R51, 0x5410, RZ ;  /* 0x000054103310d816 */ /* 0x000fe400000000ff */
[----:B------:R-:W-:Y:S01]  /*8930*/  ISETP.GE.U32.AND P5, PT, R113, R5, PT ;  /* 0x000000057100720c */ /* 0x000fe20003fa6070 */
[----:B------:R-:W-:Y:S01]  /*8940*/  IMAD.WIDE.U32 R4, R12, -0x2daee0ad, RZ ;  /* 0xd2511f530c047825 */ /* 0x000fe200078e00ff */
[----:B------:R-:W-:Y:S01]  /*8950*/  LOP3.LUT R2, R9, 0xff, RZ, 0xc0, !PT ;  /* 0x000000ff09027812 */ /* 0x000fe200078ec0ff */
[----:B------:R-:W-:Y:S01]  /*8960*/  MUFU.EX2 R22, R65 ;  /* 0x0000004100167308 */ /* 0x000fe20000000800 */
[----:B------:R-:W-:Y:S01]  /*8970*/  PRMT R64, R19, 0x5410, R18 ;  /* 0x0000541013407816 */ /* 0x000fe20000000012 */
[----:B-1----:R-:W-:Y:S01]  /*8980*/  FADD.FTZ R7, R6, R7 ;  /* 0x0000000706077221 */ /* 0x002fe20000010000 */
[----:B------:R-:W-:-:S02]  /*8990*/  @!P4 PRMT R19, R54, 0x5410, RZ ;  /* 0x000054103613c816 */ /* 0x000fc400000000ff */
[----:B------:R-:W-:-:S03]  /*89a0*/  ISETP.GE.U32.AND P4, PT, R113, R2, PT ;  /* 0x000000027100720c */ /* 0x000fc60003f86070 */
[----:B------:R-:W1:Y:S01]  /*89b0*/  MUFU.EX2 R24, R80 ;  /* 0x0000005000187308 */ /* 0x000e620000000800 */
[----:B------:R-:W-:Y:S01]  /*89c0*/  LOP3.LUT R2, R5, UR16, R26, 0x96, !PT ;  /* 0x0000001005027c12 */ /* 0x000fe2000f8e961a */
[C---:B--2---:R-:W-:Y:S01]  /*89d0*/  FADD.FTZ R242, R0.reuse, R7 ;  /* 0x0000000700f27221 */ /* 0x044fe20000010000 */
[----:B------:R-:W-:Y:S02]  /*89e0*/  F2FP.BF16.PACK_AB R12, R0, R6 ;  /* 0x00000006000c723e */ /* 0x000fe400000010ff */
[----:B------:R-:W-:Y:S01]  /*89f0*/  LOP3.LUT R0, R2, 0xff, RZ, 0xc0, !PT ;  /* 0x000000ff02007812 */ /* 0x000fe200078ec0ff */
[----:B------:R-:W-:Y:S01]  /*8a00*/  @!P1 HFMA2.BF16_V2 R53, -RZ.H0_H0, RZ.H0_H0, -R18.H0_H0 ;  /* 0x200000ffff359231 */ /* 0x000fe20000340912 */
[----:B------:R-:W-:Y:S02]  /*8a10*/  FSEL R6, R233, RZ, P6 ;  /* 0x000000ffe9067208 */ /* 0x000fe40003000000 */
[----:B------:R-:W-:Y:S02]  /*8a20*/  ISETP.GE.U32.AND P6, PT, R113, R0, PT ;  /* 0x000000007100720c */ /* 0x000fe40003fc6070 */
[----:B------:R-:W-:-:S02]  /*8a30*/  SHF.R.U32.HI R0, RZ, 0x18, R2 ;  /* 0x00000018ff007819 */ /* 0x000fc40000011602 */
[----:B------:R-:W-:Y:S02]  /*8a40*/  @!P1 PRMT R18, R53, 0x5410, RZ ;  /* 0x0000541035129816 */ /* 0x000fe400000000ff */
[----:B------:R-:W-:Y:S01]  /*8a50*/  ISETP.GE.U32.AND P1, PT, R113, R0, PT ;  /* 0x000000007100720c */ /* 0x000fe20003f26070 */
[----:B------:R-:W-:Y:S01]  /*8a60*/  FADD.FTZ R6, R134, -R6 ;  /* 0x8000000686067221 */ /* 0x000fe20000010000 */
[----:B-1----:R-:W-:-:S04]  /*8a70*/  F2FP.BF16.PACK_AB R0, R24, R22 ;  /* 0x000000161800723e */ /* 0x002fc800000010ff */
[C---:B------:R-:W-:Y:S02]  /*8a80*/  PRMT R183, R0.reuse, 0x7610, R183 ;  /* 0x0000761000b77816 */ /* 0x040fe400000000b7 */
[----:B------:R-:W-:Y:S01]  /*8a90*/  PRMT R182, R0, 0x7632, R182 ;  /* 0x0000763200b67816 */ /* 0x000fe200000000b6 */
[----:B------:R-:W-:-:S06]  /*8aa0*/  FMUL.FTZ R0, R6, c[0x0][0x23c] ;  /* 0x00008f0006007a20 */ /* 0x000fcc0000410000 */
[----:B------:R-:W1:Y:S01]  /*8ab0*/  MUFU.EX2 R0, R0 ;  /* 0x0000000000007308 */ /* 0x000e620000000800 */
[----:B------:R-:W-:Y:S02]  /*8ac0*/  IMAD.MOV.U32 R246, RZ, RZ, R224 ;  /* 0x000000fffff67224 */ /* 0x000fe400078e00e0 */
[----:B------:R-:W-:Y:S02]  /*8ad0*/  IMAD.MOV.U32 R247, RZ, RZ, R225 ;  /* 0x000000fffff77224 */ /* 0x000fe400078e00e1 */
[-C--:B-1----:R-:W-:Y:S02]  /*8ae0*/  FMUL.FTZ R224, R92, R0.reuse ;  /* 0x000000005ce07220 */ /* 0x082fe40000410000 */
[-C--:B------:R-:W-:Y:S02]  /*8af0*/  FMUL.FTZ R225, R93, R0.reuse ;  /* 0x000000005de17220 */ /* 0x080fe40000410000 */
[-C--:B------:R-:W-:Y:S01]  /*8b00*/  FMUL.FTZ R192, R72, R0.reuse ;  /* 0x0000000048c07220 */ /* 0x080fe20000410000 */
[----:B------:R-:W2:Y:S01]  /*8b10*/  LDL.LU.64 R92, [R1+0x8] ;  /* 0x00000800015c7983 */ /* 0x000ea20000300a00 */
[----:B------:R-:W-:-:S03]  /*8b20*/  FMUL.FTZ R193, R73, R0 ;  /* 0x0000000049c17220 */ /* 0x000fc60000410000 */
[----:B------:R-:W3:Y:S01]  /*8b30*/  LDL.LU.64 R72, [R1] ;  /* 0x0000000001487983 */ /* 0x000ee20000300a00 */
[----:B------:R-:W1:Y:S08]  /*8b40*/  MUFU.EX2 R10, R23 ;  /* 0x00000017000a7308 */ /* 0x000e700000000800 */
[----:B------:R-:W-:Y:S08]  /*8b50*/  MUFU.EX2 R23, R84 ;  /* 0x0000005400177308 */ /* 0x000ff00000000800 */
[----:B------:R-:W4:Y:S01]  /*8b60*/  MUFU.EX2 R241, R85 ;  /* 0x0000005500f17308 */ /* 0x000f220000000800 */
[----:B------:R-:W-:Y:S01]  /*8b70*/  IMAD.MOV.U32 R191, RZ, RZ, R140 ;  /* 0x000000ffffbf7224 */ /* 0x000fe200078e008c */
[----:B------:R-:W-:Y:S01]  /*8b80*/  SHF.R.U32.HI R6, RZ, 0x10, R2 ;  /* 0x00000010ff067819 */ /* 0x000fe20000011602 */
[-C--:B-1----:R-:W-:Y:S01]  /*8b90*/  FFMA.FTZ R25, R230, R0.reuse, R10 ;  /* 0x00000000e6197223 */ /* 0x082fe2000001000a */
[----:B------:R-:W-:Y:S01]  /*8ba0*/  @!P4 HFMA2.BF16_V2 R66, -RZ.H0_H0, RZ.H0_H0, -R183.H0_H0 ;  /* 0x200000ffff42c231 */ /* 0x000fe200003409b7 */
[-C--:B------:R-:W-:Y:S01]  /*8bb0*/  FMUL.FTZ R168, R168, R0.reuse ;  /* 0x00000000a8a87220 */ /* 0x080fe20000410000 */
[----:B------:R-:W-:Y:S01]  /*8bc0*/  LOP3.LUT R2, R2, 0xffff, RZ, 0xc0, !PT ;  /* 0x0000ffff02027812 */ /* 0x000fe200078ec0ff */
        /* <DEDUP_REMOVED lines=27> */
[----:B----4-:R-:W-:Y:S02]  /*8d80*/  F2FP.BF16.PACK_AB R0, R241, R23 ;  /* 0x00000017f100723e */ /* 0x010fe400000010ff */
[----:B------:R-:W-:Y:S02]  /*8d90*/  LOP3.LUT R6, R6, 0xff, RZ, 0xc0, !PT ;  /* 0x000000ff06067812 */ /* 0x000fe400078ec0ff */
[----:B------:R-:W-:Y:S02]  /*8da0*/  PRMT R50, R183, 0x5410, R182 ;  /* 0x00005410b7327816 */ /* 0x000fe400000000b6 */
[----:B------:R-:W-:Y:S02]  /*8db0*/  SHF.R.U32.HI R2, RZ, 0x8, R2 ;  /* 0x00000008ff027819 */ /* 0x000fe40000011602 */
[----:B------:R-:W-:Y:S01]  /*8dc0*/  PRMT R178, R0, 0x7632, R178 ;  /* 0x0000763200b27816 */ /* 0x000fe200000000b2 */
[----:B------:R-:W-:Y:S01]  /*8dd0*/  @!P5 HFMA2.BF16_V2 R68, -RZ.H0_H0, RZ.H0_H0, -R182.H0_H0 ;  /* 0x200000ffff44d231 */ /* 0x000fe200003409b6 */
[----:B------:R-:W-:Y:S01]  /*8de0*/  @!P4 PRMT R183, R66, 0x5410, RZ ;  /* 0x0000541042b7c816 */ /* 0x000fe200000000ff */
[----:B------:R-:W-:Y:S01]  /*8df0*/  IMAD.WIDE.U32 R48, R252, -0x326172a9, RZ ;  /* 0xcd9e8d57fc307825 */ /* 0x000fe200078e00ff */
[----:B------:R-:W-:Y:S01]  /*8e00*/  ISETP.GE.U32.AND P4, PT, R113, R6, PT ;  /* 0x000000067100720c */ /* 0x000fe20003f86070 */
[----:B------:R-:W-:Y:S01]  /*8e10*/  @!P1 HFMA2.BF16_V2 R44, -RZ.H0_H0, RZ.H0_H0, -R178.H0_H0 ;  /* 0x200000ffff2c9231 */ /* 0x000fe200003409b2 */
[----:B------:R-:W-:-:S02]  /*8e20*/  LOP3.LUT R2, R2, 0xffff, RZ, 0xc0, !PT ;  /* 0x0000ffff02027812 */ /* 0x000fc400078ec0ff */
[----:B------:R-:W-:Y:S02]  /*8e30*/  PRMT R179, R0, 0x7610, R179 ;  /* 0x0000761000b37816 */ /* 0x000fe400000000b3 */
[----:B------:R-:W-:Y:S02]  /*8e40*/  @!P5 PRMT R182, R68, 0x5410, RZ ;  /* 0x0000541044b6d816 */ /* 0x000fe400000000ff */
[----:B------:R-:W-:Y:S02]  /*8e50*/  LOP3.LUT R0, R4, 0xff, RZ, 0xc0, !PT ;  /* 0x000000ff04007812 */ /* 0x000fe400078ec0ff */
[----:B------:R-:W-:Y:S02]  /*8e60*/  ISETP.GE.U32.AND P5, PT, R113, R2, PT ;  /* 0x000000027100720c */ /* 0x000fe40003fa6070 */
[----:B------:R-:W-:Y:S02]  /*8e70*/  LOP3.LUT R7, R115, UR14, R48, 0x96, !PT ;  /* 0x0000000e73077c12 */ /* 0x000fe4000f8e9630 */
[----:B------:R-:W-:-:S02]  /*8e80*/  PRMT R48, R179, 0x5410, R178 ;  /* 0x00005410b3307816 */ /* 0x000fc400000000b2 */
[----:B------:R-:W-:Y:S02]  /*8e90*/  LOP3.LUT R2, R4, 0xffff, RZ, 0xc0, !PT ;  /* 0x0000ffff04027812 */ /* 0x000fe400078ec0ff */
[----:B------:R-:W-:Y:S02]  /*8ea0*/  @!P1 PRMT R178, R44, 0x5410, RZ ;  /* 0x000054102cb29816 */ /* 0x000fe400000000ff */
[----:B------:R-:W-:Y:S02]  /*8eb0*/  PRMT R181, R8, 0x7610, R181 ;  /* 0x0000761008b57816 */ /* 0x000fe400000000b5 */
[----:B------:R-:W-:Y:S02]  /*8ec0*/  ISETP.GE.U32.AND P1, PT, R113, R0, PT ;  /* 0x000000007100720c */ /* 0x000fe40003f26070 */
[--C-:B------:R-:W-:Y:S02]  /*8ed0*/  SHF.R.U32.HI R6, RZ, 0x18, R4.reuse ;  /* 0x00000018ff067819 */ /* 0x100fe40000011604 */
[----:B------:R-:W-:-:S02]  /*8ee0*/  SHF.R.U32.HI R0, RZ, 0x10, R4 ;  /* 0x00000010ff007819 */ /* 0x000fc40000011604 */
[----:B------:R-:W-:Y:S01]  /*8ef0*/  SHF.R.U32.HI R4, RZ, 0x8, R2 ;  /* 0x00000008ff047819 */ /* 0x000fe20000011602 */
[----:B------:R-:W-:Y:S01]  /*8f00*/  @!P4 HFMA2.BF16_V2 R45, -RZ.H0_H0, RZ.H0_H0, -R179.H0_H0 ;  /* 0x200000ffff2dc231 */ /* 0x000fe200003409b3 */
[----:B------:R-:W-:Y:S01]  /*8f10*/  PRMT R180, R8, 0x7632, R180 ;  /* 0x0000763208b47816 */ /* 0x000fe200000000b4 */
[----:B------:R-:W-:Y:S01]  /*8f20*/  @!P6 HFMA2.BF16_V2 R37, -RZ.H0_H0, RZ.H0_H0, -R181.H0_H0 ;  /* 0x200000ffff25e231 */ /* 0x000fe200003409b5 */
[----:B------:R-:W-:Y:S02]  /*8f30*/  LOP3.LUT R2, R0, 0xff, RZ, 0xc0, !PT ;  /* 0x000000ff00027812 */ /* 0x000fe400078ec0ff */
[----:B------:R-:W-:Y:S01]  /*8f40*/  LOP3.LUT R0, R4, 0xffff, RZ, 0xc0, !PT ;  /* 0x0000ffff04007812 */ /* 0x000fe200078ec0ff */
[----:B------:R-:W-:Y:S01]  /*8f50*/  IMAD.MOV.U32 R76, RZ, RZ, R246 ;  /* 0x000000ffff4c7224 */ /* 0x000fe200078e00f6 */
[----:B------:R-:W-:Y:S01]  /*8f60*/  PRMT R49, R181, 0x5410, R180 ;  /* 0x00005410b5317816 */ /* 0x000fe200000000b4 */
[----:B------:R-:W-:Y:S01]  /*8f70*/  IMAD.MOV.U32 R77, RZ, RZ, R247 ;  /* 0x000000ffff4d7224 */ /* 0x000fe200078e00f7 */
[----:B------:R-:W-:Y:S01]  /*8f80*/  @!P4 PRMT R179, R45, 0x5410, RZ ;  /* 0x000054102db3c816 */ /* 0x000fe200000000ff */
[----:B------:R-:W-:Y:S01]  /*8f90*/  IMAD.MOV.U32 R9, RZ, RZ, R191 ;  /* 0x000000ffff097224 */ /* 0x000fe200078e00bf */
[----:B------:R-:W-:Y:S01]  /*8fa0*/  @!P6 PRMT R181, R37, 0x5410, RZ ;  /* 0x0000541025b5e816 */ /* 0x000fe200000000ff */
[----:B------:R-:W-:Y:S01]  /*8fb0*/  IMAD.MOV.U32 R66, RZ, RZ, R189 ;  /* 0x000000ffff427224 */ /* 0x000fe200078e00bd */
[----:B------:R-:W-:Y:S01]  /*8fc0*/  ISETP.GE.U32.AND P4, PT, R113, R0, PT ;  /* 0x000000007100720c */ /* 0x000fe20003f86070 */
[----:B------:R-:W-:-:S02]  /*8fd0*/  IMAD.MOV.U32 R80, RZ, RZ, R190 ;  /* 0x000000ffff507224 */ /* 0x000fc400078e00be */
[----:B------:R-:W-:Y:S01]  /*8fe0*/  IMAD.MOV.U32 R68, RZ, RZ, R188 ;  /* 0x000000ffff447224 */ /* 0x000fe200078e00bc */
[----:B------:R-:W-:Y:S01]  /*8ff0*/  ISETP.GE.U32.AND P6, PT, R113, R2, PT ;  /* 0x000000027100720c */ /* 0x000fe20003fc6070 */
        /* <DEDUP_REMOVED lines=45> */
[----:B------:R-:W-:Y:S01]  /*92d0*/  IMAD.WIDE.U32 R2, R7, -0x2daee0ad, RZ ;  /* 0xd2511f5307027825 */ /* 0x000fe200078e00ff */
[----:B------:R-:W-:-:S05]  /*92e0*/  @!P5 HFMA2.BF16_V2 R38, -RZ.H0_H0, RZ.H0_H0, -R180.H0_H0 ;  /* 0x200000ffff26d231 */ /* 0x000fca00003409b4 */
[----:B------:R-:W-:Y:S02]  /*92f0*/  @!P5 PRMT R180, R38, 0x5410, RZ ;  /* 0x0000541026b4d816 */ /* 0x000fe400000000ff */
[----:B------:R-:W-:Y:S01]  /*9300*/  ISETP.GE.U32.AND P5, PT, R113, R6, PT ;  /* 0x000000067100720c */ /* 0x000fe20003fa6070 */
[----:B------:R-:W-:Y:S02]  /*9310*/  IMAD.MOV.U32 R85, RZ, RZ, R68 ;  /* 0x000000ffff557224 */ /* 0x000fe400078e0044 */
[----:B------:R-:W-:Y:S02]  /*9320*/  IMAD.MOV.U32 R68, RZ, RZ, R9 ;  /* 0x000000ffff447224 */ /* 0x000fe400078e0009 */
[----:B------:R-:W-:Y:S01]  /*9330*/  IMAD.MOV.U32 R230, RZ, RZ, R13 ;  /* 0x000000ffffe67224 */ /* 0x000fe200078e000d */
[C---:B------:R-:W-:Y:S02]  /*9340*/  PRMT R177, R12.reuse, 0x7610, R177 ;  /* 0x000076100cb17816 */ /* 0x040fe400000000b1 */
[----:B------:R-:W-:-:S03]  /*9350*/  PRMT R176, R12, 0x7632, R176 ;  /* 0x000076320cb07816 */ /* 0x000fc600000000b0 */
[----:B------:R-:W-:Y:S01]  /*9360*/  @!P1 HFMA2.BF16_V2 R34, -RZ.H0_H0, RZ.H0_H0, -R177.H0_H0 ;  /* 0x200000ffff229231 */ /* 0x000fe200003409b1 */
[----:B---3--:R-:W-:Y:S02]  /*9370*/  LOP3.LUT R0, R73, UR13, R114, 0x96, !PT ;  /* 0x0000000d49007c12 */ /* 0x008fe4000f8e9672 */
[----:B--2---:R-:W-:-:S03]  /*9380*/  LOP3.LUT R3, R3, UR12, R92, 0x96, !PT ;  /* 0x0000000c03037c12 */ /* 0x004fc6000f8e965c */
[----:B------:R-:W-:-:S04]  /*9390*/  IMAD.WIDE.U32 R4, R0, -0x2daee0ad, RZ ;  /* 0xd2511f5300047825 */ /* 0x000fc800078e00ff */
[----:B------:R-:W-:Y:S01]  /*93a0*/  IMAD.WIDE.U32 R6, R3, -0x326172a9, RZ ;  /* 0xcd9e8d5703067825 */ /* 0x000fe200078e00ff */
[----:B------:R-:W-:-:S04]  /*93b0*/  LOP3.LUT R2, R5, UR10, R2, 0x96, !PT ;  /* 0x0000000a05027c12 */ /* 0x000fc8000f8e9602 */
[----:B------:R-:W-:Y:S01]  /*93c0*/  LOP3.LUT R0, R7, UR11, R72, 0x96, !PT ;  /* 0x0000000b07007c12 */ /* 0x000fe2000f8e9648 */
[----:B------:R-:W-:-:S05]  /*93d0*/  IMAD.WIDE.U32 R2, R2, -0x326172a9, RZ ;  /* 0xcd9e8d5702027825 */ /* 0x000fca00078e00ff */
[----:B------:R-:W-:Y:S01]  /*93e0*/  LOP3.LUT R3, R3, UR9, R6, 0x96, !PT ;  /* 0x0000000903037c12 */ /* 0x000fe2000f8e9606 */
[----:B------:R-:W-:-:S04]  /*93f0*/  IMAD.WIDE.U32 R6, R0, -0x2daee0ad, RZ ;  /* 0xd2511f5300067825 */ /* 0x000fc800078e00ff */
[----:B------:R-:W-:Y:S01]  /*9400*/  IMAD.WIDE.U32 R8, R3, -0x2daee0ad, RZ ;  /* 0xd2511f5303087825 */ /* 0x000fe200078e00ff */
[----:B------:R-:W-:-:S04]  /*9410*/  LOP3.LUT R0, R7, UR8, R4, 0x96, !PT ;  /* 0x0000000807007c12 */ /* 0x000fc8000f8e9604 */
[----:B------:R-:W-:Y:S01]  /*9420*/  LOP3.LUT R3, R9, UR6, R6, 0x96, !PT ;  /* 0x0000000609037c12 */ /* 0x000fe2000f8e9606 */
[----:B------:R-:W-:-:S05]  /*9430*/  IMAD.WIDE.U32 R4, R0, -0x326172a9, RZ ;  /* 0xcd9e8d5700047825 */ /* 0x000fca00078e00ff */
[----:B------:R-:W-:Y:S01]  /*9440*/  LOP3.LUT R13, R5, UR7, R2, 0x96, !PT ;  /* 0x00000007050d7c12 */ /* 0x000fe2000f8e9602 */
[----:B------:R-:W-:-:S05]  /*9450*/  IMAD.WIDE.U32 R2, R3, -0x326172a9, RZ ;  /* 0xcd9e8d5703027825 */ /* 0x000fca00078e00ff */
[----:B------:R-:W-:-:S04]  /*9460*/  LOP3.LUT R4, R3, UR15, R4, 0x96, !PT ;  /* 0x0000000f03047c12 */ /* 0x000fc8000f8e9604 */
[----:B------:R-:W-:-:S04]  /*9470*/  LOP3.LUT R0, R4, 0xffff, RZ, 0xc0, !PT ;  /* 0x0000ffff04007812 */ /* 0x000fc800078ec0ff */
[----:B------:R-:W-:Y:S01]  /*9480*/  SHF.R.U32.HI R0, RZ, 0x8, R0 ;  /* 0x00000008ff007819 */ /* 0x000fe20000011600 */
[----:B------:R-:W-:-:S03]  /*9490*/  IMAD.MOV.U32 R72, RZ, RZ, R130 ;  /* 0x000000ffff487224 */ /* 0x000fc600078e0082 */
[----:B------:R-:W-:Y:S01]  /*94a0*/  LOP3.LUT R0, R0, 0xffff, RZ, 0xc0, !PT ;  /* 0x0000ffff00007812 */ /* 0x000fe200078ec0ff */
[----:B------:R-:W-:Y:S01]  /*94b0*/  IMAD.MOV.U32 R130, RZ, RZ, R129 ;  /* 0x000000ffff827224 */ /* 0x000fe200078e0081 */
[----:B------:R-:W-:Y:S01]  /*94c0*/  PRMT R37, R177, 0x5410, R176 ;  /* 0x00005410b1257816 */ /* 0x000fe200000000b0 */
[----:B------:R-:W-:Y:S01]  /*94d0*/  IMAD.MOV.U32 R129, RZ, RZ, R240 ;  /* 0x000000ffff817224 */ /* 0x000fe200078e00f0 */
[----:B------:R-:W-:Y:S01]  /*94e0*/  @!P1 PRMT R177, R34, 0x5410, RZ ;  /* 0x0000541022b19816 */ /* 0x000fe200000000ff */
[----:B------:R-:W-:Y:S01]  /*94f0*/  IMAD.MOV.U32 R93, RZ, RZ, R235 ;  /* 0x000000ffff5d7224 */ /* 0x000fe200078e00eb */
[----:B------:R-:W-:Y:S01]  /*9500*/  MUFU.EX2 R240, R112 ;  /* 0x0000007000f07308 */ /* 0x000fe20000000800 */
[----:B------:R-:W-:-:S07]  /*9510*/  ISETP.GE.U32.AND P1, PT, R113, R0, PT ;  /* 0x000000007100720c */ /* 0x000fce0003f26070 */
[----:B------:R-:W1:Y:S01]  /*9520*/  MUFU.EX2 R235, R101 ;  /* 0x0000006500eb7308 */ /* 0x000e620000000800 */
[----:B------:R-:W-:-:S07]  /*9530*/  @!P4 HFMA2.BF16_V2 R35, -RZ.H0_H0, RZ.H0_H0, -R176.H0_H0 ;  /* 0x200000ffff23c231 */ /* 0x000fce00003409b0 */
[----:B------:R-:W2:Y:S01]  /*9540*/  MUFU.EX2 R0, R55 ;  /* 0x0000003700007308 */ /* 0x000ea20000000800 */
[----:B------:R-:W-:Y:S02]  /*9550*/  LOP3.LUT R5, R4, 0xff, RZ, 0xc0, !PT ;  /* 0x000000ff04057812 */ /* 0x000fe400078ec0ff */
[----:B------:R-:W-:Y:S02]  /*9560*/  @!P4 PRMT R176, R35, 0x5410, RZ ;  /* 0x0000541023b0c816 */ /* 0x000fe400000000ff */
[----:B------:R-:W-:Y:S02]  /*9570*/  ISETP.GE.U32.AND P4, PT, R113, R5, PT ;  /* 0x000000057100720c */ /* 0x000fe40003f86070 */
[----:B-1----:R-:W-:-:S04]  /*9580*/  F2FP.BF16.PACK_AB R5, R240, R235 ;  /* 0x000000ebf005723e */ /* 0x002fc800000010ff */
[C---:B------:R-:W-:Y:S02]  /*9590*/  PRMT R139, R5.reuse, 0x7610, R139 ;  /* 0x00007610058b7816 */ /* 0x040fe4000000008b */
[----:B--2---:R-:W-:Y:S02]  /*95a0*/  F2FP.BF16.PACK_AB R6, R0, R10 ;  /* 0x0000000a0006723e */ /* 0x004fe400000010ff */
[----:B------:R-:W-:Y:S02]  /*95b0*/  PRMT R138, R5, 0x7632, R138 ;  /* 0x00007632058a7816 */ /* 0x000fe4000000008a */
[C---:B------:R-:W-:Y:S01]  /*95c0*/  PRMT R12, R6.reuse, 0x7632, R12 ;  /* 0x00007632060c7816 */ /* 0x040fe2000000000c */
[----:B------:R-:W-:Y:S01]  /*95d0*/  @!P6 HFMA2.BF16_V2 R41, -RZ.H0_H0, RZ.H0_H0, -R139.H0_H0 ;  /* 0x200000ffff29e231 */ /* 0x000fe2000034098b */
[----:B------:R-:W-:Y:S01]  /*95e0*/  PRMT R5, R6, 0x7610, R5 ;  /* 0x0000761006057816 */ /* 0x000fe20000000005 */
[----:B------:R-:W-:Y:S01]  /*95f0*/  @!P5 HFMA2.BF16_V2 R40, -RZ.H0_H0, RZ.H0_H0, -R138.H0_H0 ;  /* 0x200000ffff28d231 */ /* 0x000fe2000034098a */
[----:B------:R-:W-:Y:S01]  /*9600*/  LOP3.LUT R6, R2, 0xff, RZ, 0xc0, !PT ;  /* 0x000000ff02067812 */ /* 0x000fe200078ec0ff */
[----:B------:R-:W-:Y:S01]  /*9610*/  @!P1 HFMA2.BF16_V2 R36, -RZ.H0_H0, RZ.H0_H0, -R12.H0_H0 ;  /* 0x200000ffff249231 */ /* 0x000fe2000034090c */
[----:B------:R-:W-:-:S02]  /*9620*/  PRMT R38, R139, 0x5410, R138 ;  /* 0x000054108b267816 */ /* 0x000fc4000000008a */
[----:B------:R-:W-:Y:S02]  /*9630*/  @!P6 PRMT R139, R41, 0x5410, RZ ;  /* 0x00005410298be816 */ /* 0x000fe400000000ff */
[----:B------:R-:W-:Y:S02]  /*9640*/  SHF.R.U32.HI R7, RZ, 0x18, R2 ;  /* 0x00000018ff077819 */ /* 0x000fe40000011602 */
[----:B------:R-:W-:Y:S02]  /*9650*/  PRMT R41, R5, 0x5410, R12 ;  /* 0x0000541005297816 */ /* 0x000fe4000000000c */
[----:B------:R-:W-:Y:S02]  /*9660*/  LOP3.LUT R3, R2, 0xffff, RZ, 0xc0, !PT ;  /* 0x0000ffff02037812 */ /* 0x000fe400078ec0ff */
[----:B------:R-:W-:Y:S01]  /*9670*/  @!P1 PRMT R12, R36, 0x5410, RZ ;  /* 0x00005410240c9816 */ /* 0x000fe200000000ff */
[----:B------:R-:W-:Y:S01]  /*9680*/  MUFU.EX2 R10, R69 ;  /* 0x00000045000a7308 */ /* 0x000fe20000000800 */
[----:B------:R-:W-:-:S02]  /*9690*/  @!P5 PRMT R138, R40, 0x5410, RZ ;  /* 0x00005410288ad816 */ /* 0x000fc400000000ff */
[C---:B------:R-:W-:Y:S02]  /*96a0*/  ISETP.GE.U32.AND P1, PT, R113.reuse, R6, PT ;  /* 0x000000067100720c */ /* 0x040fe40003f26070 */
[----:B------:R-:W-:Y:S02]  /*96b0*/  SHF.R.U32.HI R2, RZ, 0x10, R2 ;  /* 0x00000010ff027819 */ /* 0x000fe40000011602 */
[----:B------:R-:W-:Y:S01]  /*96c0*/  ISETP.GE.U32.AND P5, PT, R113, R7, PT ;  /* 0x000000077100720c */ /* 0x000fe20003fa6070 */
[----:B------:R-:W1:Y:S01]  /*96d0*/  MUFU.EX2 R6, R67 ;  /* 0x0000004300067308 */ /* 0x000e620000000800 */
[----:B------:R-:W-:Y:S01]  /*96e0*/  SHF.R.U32.HI R7, RZ, 0x8, R3 ;  /* 0x00000008ff077819 */ /* 0x000fe20000011603 */
[----:B------:R-:W-:Y:S01]  /*96f0*/  @!P4 HFMA2.BF16_V2 R39, -RZ.H0_H0, RZ.H0_H0, -R5.H0_H0 ;  /* 0x200000ffff27c231 */ /* 0x000fe20000340905 */
[----:B------:R-:W-:Y:S02]  /*9700*/  LOP3.LUT R3, R2, 0xff, RZ, 0xc0, !PT ;  /* 0x000000ff02037812 */ /* 0x000fe400078ec0ff */
[----:B------:R-:W-:-:S02]  /*9710*/  LOP3.LUT R2, R7, 0xffff, RZ, 0xc0, !PT ;  /* 0x0000ffff07027812 */ /* 0x000fc400078ec0ff */
[----:B------:R-:W-:Y:S02]  /*9720*/  @!P4 PRMT R5, R39, 0x5410, RZ ;  /* 0x000054102705c816 */ /* 0x000fe400000000ff */
[C---:B------:R-:W-:Y:S02]  /*9730*/  ISETP.GE.U32.AND P6, PT, R113.reuse, R3, PT ;  /* 0x000000037100720c */ /* 0x040fe40003fc6070 */
[----:B------:R-:W-:Y:S01]  /*9740*/  ISETP.GE.U32.AND P4, PT, R113, R2, PT ;  /* 0x000000027100720c */ /* 0x000fe20003f86070 */
[----:B------:R-:W-:-:S04]  /*9750*/  IMAD.WIDE.U32 R2, R13, -0x2daee0ad, RZ ;  /* 0xd2511f530d027825 */ /* 0x000fc800078e00ff */
[----:B------:R-:W-:Y:S01]  /*9760*/  FADD.FTZ R9, R0, R25 ;  /* 0x0000001900097221 */ /* 0x000fe20000010000 */
[----:B------:R-:W-:Y:S02]  /*9770*/  LOP3.LUT R0, R3, UR16, R8, 0x96, !PT ;  /* 0x0000001003007c12 */ /* 0x000fe4000f8e9608 */
[----:B-1----:R-:W-:Y:S02]  /*9780*/  F2FP.BF16.PACK_AB R8, R10, R6 ;  /* 0x000000060a08723e */ /* 0x002fe400000010ff */
[----:B------:R-:W-:Y:S01]  /*9790*/  LOP3.LUT R7, R0, 0xffff, RZ, 0xc0, !PT ;  /* 0x0000ffff00077812 */ /* 0x000fe200078ec0ff */
[----:B------:R-:W-:Y:S01]  /*97a0*/  IMAD.MOV.U32 R92, RZ, RZ, R234 ;  /* 0x000000ffff5c7224 */ /* 0x000fe200078e00ea */
[C---:B------:R-:W-:Y:S01]  /*97b0*/  PRMT R137, R8.reuse, 0x7610, R137 ;  /* 0x0000761008897816 */ /* 0x040fe20000000089 */
[----:B------:R-:W-:Y:S01]  /*97c0*/  MUFU.EX2 R234, R82 ;  /* 0x0000005200ea7308 */ /* 0x000fe20000000800 */
[----:B------:R-:W-:Y:S02]  /*97d0*/  PRMT R136, R8, 0x7632, R136 ;  /* 0x0000763208887816 */ /* 0x000fe40000000088 */
[----:B------:R-:W-:Y:S01]  /*97e0*/  SHF.R.U32.HI R7, RZ, 0x8, R7 ;  /* 0x00000008ff077819 */ /* 0x000fe20000011607 */
[----:B------:R-:W-:-:S04]  /*97f0*/  @!P1 HFMA2.BF16_V2 R42, -RZ.H0_H0, RZ.H0_H0, -R137.H0_H0 ;  /* 0x200000ffff2a9231 */ /* 0x000fc80000340989 */
[----:B------:R-:W1:Y:S01]  /*9800*/  MUFU.EX2 R8, R81 ;  /* 0x0000005100087308 */ /* 0x000e620000000800 */
[----:B------:R-:W-:Y:S02]  /*9810*/  LOP3.LUT R7, R7, 0xffff, RZ, 0xc0, !PT ;  /* 0x0000ffff07077812 */ /* 0x000fe400078ec0ff */
[----:B------:R-:W-:Y:S01]  /*9820*/  PRMT R40, R137, 0x5410, R136 ;  /* 0x0000541089287816 */ /* 0x000fe20000000088 */
[----:B------:R-:W-:Y:S01]  /*9830*/  @!P4 HFMA2.BF16_V2 R43, -RZ.H0_H0, RZ.H0_H0, -R136.H0_H0 ;  /* 0x200000ffff2bc231 */ /* 0x000fe20000340988 */
[----:B------:R-:W-:Y:S02]  /*9840*/  @!P1 PRMT R137, R42, 0x5410, RZ ;  /* 0x000054102a899816 */ /* 0x000fe400000000ff */
[----:B------:R-:W-:Y:S01]  /*9850*/  ISETP.GE.U32.AND P1, PT, R113, R7, PT ;  /* 0x000000077100720c */ /* 0x000fe20003f26070 */
[----:B------:R-:W-:Y:S01]  /*9860*/  FADD.FTZ R7, R6, R9 ;  /* 0x0000000906077221 */ /* 0x000fe20000010000 */
[----:B------:R-:W-:Y:S02]  /*9870*/  LOP3.LUT R6, R0, 0xff, RZ, 0xc0, !PT ;  /* 0x000000ff00067812 */ /* 0x000fe400078ec0ff */
[----:B------:R-:W-:-:S02]  /*9880*/  @!P4 PRMT R136, R43, 0x5410, RZ ;  /* 0x000054102b88c816 */ /* 0x000fc400000000ff */
[----:B------:R-:W-:Y:S02]  /*9890*/  ISETP.GE.U32.AND P4, PT, R113, R6, PT ;  /* 0x000000067100720c */ /* 0x000fe40003f86070 */
[C---:B------:R-:W-:Y:S02]  /*98a0*/  PRMT R135, R27.reuse, 0x7610, R135 ;  /* 0x000076101b877816 */ /* 0x040fe40000000087 */
[----:B-1----:R-:W-:Y:S02]  /*98b0*/  F2FP.BF16.PACK_AB R6, R234, R8 ;  /* 0x00000008ea06723e */ /* 0x002fe400000010ff */
[----:B------:R-:W-:Y:S01]  /*98c0*/  PRMT R134, R27, 0x7632, R134 ;  /* 0x000076321b867816 */ /* 0x000fe20000000086 */
[----:B------:R-:W-:Y:S01]  /*98d0*/  @!P6 HFMA2.BF16_V2 R46, -RZ.H0_H0, RZ.H0_H0, -R135.H0_H0 ;  /* 0x200000ffff2ee231 */ /* 0x000fe20000340987 */
[C---:B------:R-:W-:Y:S02]  /*98e0*/  PRMT R132, R6.reuse, 0x7632, R132 ;  /* 0x0000763206847816 */ /* 0x040fe40000000084 */
[----:B------:R-:W-:Y:S01]  /*98f0*/  PRMT R133, R6, 0x7610, R133 ;  /* 0x0000761006857816 */ /* 0x000fe20000000085 */
[----:B------:R-:W-:Y:S01]  /*9900*/  IMAD.MOV.U32 R94, RZ, RZ, R76 ;  /* 0x000000ffff5e7224 */ /* 0x000fe200078e004c */
[----:B------:R-:W-:Y:S01]  /*9910*/  LOP3.LUT R6, R2, 0xff, RZ, 0xc0, !PT ;  /* 0x000000ff02067812 */ /* 0x000fe200078ec0ff */
[----:B------:R-:W-:Y:S01]  /*9920*/  IMAD.MOV.U32 R76, RZ, RZ, R230 ;  /* 0x000000ffff4c7224 */ /* 0x000fe200078e00e6 */
[----:B------:R-:W-:Y:S01]  /*9930*/  PRMT R39, R135, 0x5410, R134 ;  /* 0x0000541087277816 */ /* 0x000fe20000000086 */
[----:B------:R-:W-:Y:S01]  /*9940*/  IMAD.MOV.U32 R44, RZ, RZ, R231 ;  /* 0x000000ffff2c7224 */ /* 0x000fe200078e00e7 */
[----:B------:R-:W-:Y:S01]  /*9950*/  @!P1 HFMA2.BF16_V2 R47, -RZ.H0_H0, RZ.H0_H0, -R132.H0_H0 ;  /* 0x200000ffff2f9231 */ /* 0x000fe20000340984 */
[----:B------:R-:W-:Y:S01]  /*9960*/  @!P6 PRMT R135, R46, 0x5410, RZ ;  /* 0x000054102e87e816 */ /* 0x000fe200000000ff */
[----:B------:R-:W-:Y:S01]  /*9970*/  MUFU.EX2 R230, R86 ;  /* 0x0000005600e67308 */ /* 0x000fe20000000800 */
[----:B------:R-:W-:-:S02]  /*9980*/  ISETP.GE.U32.AND P6, PT, R113, R6, PT ;  /* 0x000000067100720c */ /* 0x000fc40003fc6070 */
[----:B------:R-:W-:Y:S02]  /*9990*/  SHF.R.U32.HI R6, RZ, 0x18, R2 ;  /* 0x00000018ff067819 */ /* 0x000fe40000011602 */
[----:B------:R-:W-:-:S03]  /*99a0*/  LOP3.LUT R3, R2, 0xffff, RZ, 0xc0, !PT ;  /* 0x0000ffff02037812 */ /* 0x000fc600078ec0ff */
[----:B------:R-:W1:Y:S01]  /*99b0*/  MUFU.EX2 R231, R83 ;  /* 0x0000005300e77308 */ /* 0x000e620000000800 */
[----:B------:R-:W-:Y:S02]  /*99c0*/  PRMT R67, R133, 0x5410, R132 ;  /* 0x0000541085437816 */ /* 0x000fe40000000084 */
[----:B------:R-:W-:Y:S02]  /*99d0*/  @!P1 PRMT R132, R47, 0x5410, RZ ;  /* 0x000054102f849816 */ /* 0x000fe400000000ff */
[----:B------:R-:W-:Y:S02]  /*99e0*/  SHF.R.U32.HI R2, RZ, 0x10, R2 ;  /* 0x00000010ff027819 */ /* 0x000fe40000011602 */
[----:B------:R-:W-:Y:S02]  /*99f0*/  ISETP.GE.U32.AND P1, PT, R113, R6, PT ;  /* 0x000000067100720c */ /* 0x000fe40003f26070 */
[----:B------:R-:W-:Y:S01]  /*9a00*/  SHF.R.U32.HI R6, RZ, 0x8, R3 ;  /* 0x00000008ff067819 */ /* 0x000fe20000011603 */
[----:B------:R-:W-:Y:S01]  /*9a10*/  @!P5 HFMA2.BF16_V2 R57, -RZ.H0_H0, RZ.H0_H0, -R134.H0_H0 ;  /* 0x200000ffff39d231 */ /* 0x000fe20000340986 */
[----:B------:R-:W-:-:S02]  /*9a20*/  LOP3.LUT R3, R2, 0xff, RZ, 0xc0, !PT ;  /* 0x000000ff02037812 */ /* 0x000fc400078ec0ff */
[----:B------:R-:W-:Y:S02]  /*9a30*/  LOP3.LUT R2, R6, 0xffff, RZ, 0xc0, !PT ;  /* 0x0000ffff06027812 */ /* 0x000fe400078ec0ff */
[----:B------:R-:W-:Y:S02]  /*9a40*/  @!P5 PRMT R134, R57, 0x5410, RZ ;  /* 0x000054103986d816 */ /* 0x000fe400000000ff */
[----:B------:R-:W-:Y:S02]  /*9a50*/  ISETP.GE.U32.AND P5, PT, R113, R2, PT ;  /* 0x000000027100720c */ /* 0x000fe40003fa6070 */
[----:B-1----:R-:W-:Y:S01]  /*9a60*/  F2FP.BF16.PACK_AB R2, R231, R230 ;  /* 0x000000e6e702723e */ /* 0x002fe200000010ff */
[----:B------:R-:W-:Y:S02]  /*9a70*/  IMAD.MOV.U32 R78, RZ, RZ, R222 ;  /* 0x000000ffff4e7224 */ /* 0x000fe400078e00de */
[----:B------:R-:W-:Y:S01]  /*9a80*/  IMAD.MOV.U32 R79, RZ, RZ, R223 ;  /* 0x000000ffff4f7224 */ /* 0x000fe200078e00df */
[C---:B------:R-:W-:Y:S01]  /*9a90*/  PRMT R35, R2.reuse, 0x7610, R35 ;  /* 0x0000761002237816 */ /* 0x040fe20000000023 */
[----:B------:R-:W-:Y:S01]  /*9aa0*/  MUFU.EX2 R223, R87 ;  /* 0x0000005700df7308 */ /* 0x000fe20000000800 */
[----:B------:R-:W-:Y:S01]  /*9ab0*/  FADD.FTZ R11, R11, R97 ;  /* 0x000000610b0b7221 */ /* 0x000fe20000010000 */
[----:B------:R-:W-:Y:S01]  /*9ac0*/  PRMT R34, R2, 0x7632, R34 ;  /* 0x0000763202227816 */ /* 0x000fe20000000022 */
[----:B------:R-:W-:-:S02]  /*9ad0*/  @!P4 HFMA2.BF16_V2 R56, -RZ.H0_H0, RZ.H0_H0, -R133.H0_H0 ;  /* 0x200000ffff38c231 */ /* 0x000fc40000340985 */
[----:B------:R-:W-:-:S03]  /*9ae0*/  @!P6 HFMA2.BF16_V2 R58, -RZ.H0_H0, RZ.H0_H0, -R35.H0_H0 ;  /* 0x200000ffff3ae231 */ /* 0x000fc60000340923 */
[----:B------:R-:W1:Y:S01]  /*9af0*/  MUFU.EX2 R222, R96 ;  /* 0x0000006000de7308 */ /* 0x000e620000000800 */
[----:B------:R-:W-:Y:S01]  /*9b00*/  IMAD.MOV.U32 R95, RZ, RZ, R77 ;  /* 0x000000ffff5f7224 */ /* 0x000fe200078e004d */
[----:B------:R-:W-:Y:S01]  /*9b10*/  SHF.R.U32.HI R2, RZ, 0x18, R4 ;  /* 0x00000018ff027819 */ /* 0x000fe20000011604 */
[----:B------:R-:W-:Y:S01]  /*9b20*/  IMAD.MOV.U32 R77, RZ, RZ, R66 ;  /* 0x000000ffff4d7224 */ /* 0x000fe200078e0042 */
[----:B------:R-:W-:Y:S01]  /*9b30*/  PRMT R66, R35, 0x5410, R34 ;  /* 0x0000541023427816 */ /* 0x000fe20000000022 */
[----:B------:R-:W-:Y:S01]  /*9b40*/  FADD.FTZ R11, R22, R11 ;  /* 0x0000000b160b7221 */ /* 0x000fe20000010000 */
[----:B------:R-:W-:Y:S02]  /*9b50*/  @!P6 PRMT R35, R58, 0x5410, RZ ;  /* 0x000054103a23e816 */ /* 0x000fe400000000ff */
[----:B------:R-:W-:Y:S02]  /*9b60*/  @!P4 PRMT R133, R56, 0x5410, RZ ;  /* 0x000054103885c816 */ /* 0x000fe400000000ff */
[C---:B------:R-:W-:Y:S01]  /*9b70*/  ISETP.GE.U32.AND P6, PT, R113.reuse, R2, PT ;  /* 0x000000027100720c */ /* 0x040fe20003fc6070 */
[----:B------:R-:W-:Y:S01]  /*9b80*/  IMAD.MOV.U32 R42, RZ, RZ, R92 ;  /* 0x000000ffff2a7224 */ /* 0x000fe200078e005c */
[----:B------:R-:W-:Y:S01]  /*9b90*/  ISETP.GE.U32.AND P4, PT, R113, R3, PT ;  /* 0x000000037100720c */ /* 0x000fe20003f86070 */
[----:B------:R-:W-:Y:S01]  /*9ba0*/  FADD.FTZ R3, R24, R11 ;  /* 0x0000000b18037221 */ /* 0x000fe20000010000 */
[----:B------:R-:W-:Y:S01]  /*9bb0*/  SHF.R.U32.HI R2, RZ, 0x10, R4 ;  /* 0x00000010ff027819 */ /* 0x000fe20000011604 */
[----:B------:R-:W-:Y:S01]  /*9bc0*/  IMAD.MOV.U32 R92, RZ, RZ, R84 ;  /* 0x000000ffff5c7224 */ /* 0x000fe200078e0054 */
[----:B------:R-:W-:Y:S01]  /*9bd0*/  @!P5 HFMA2.BF16_V2 R59, -RZ.H0_H0, RZ.H0_H0, -R34.H0_H0 ;  /* 0x200000ffff3bd231 */ /* 0x000fe20000340922 */
[----:B------:R-:W-:Y:S01]  /*9be0*/  IMAD.MOV.U32 R84, RZ, RZ, R54 ;  /* 0x000000ffff547224 */ /* 0x000fe200078e0036 */
[----:B------:R-:W-:Y:S01]  /*9bf0*/  LOP3.LUT R2, R2, 0xff, RZ, 0xc0, !PT ;  /* 0x000000ff02027812 */ /* 0x000fe200078ec0ff */
[----:B------:R-:W-:-:S02]  /*9c00*/  IMAD.MOV.U32 R54, RZ, RZ, R245 ;  /* 0x000000ffff367224 */ /* 0x000fc400078e00f5 */
[----:B------:R-:W-:Y:S01]  /*9c10*/  FADD.FTZ R245, R23, R3 ;  /* 0x0000000317f57221 */ /* 0x000fe20000010000 */
[----:B-1----:R-:W-:Y:S01]  /*9c20*/  F2FP.BF16.PACK_AB R3, R222, R223 ;  /* 0x000000dfde03723e */ /* 0x002fe200000010ff */
[----:B------:R-:W-:Y:S01]  /*9c30*/  IMAD.MOV.U32 R75, RZ, RZ, R128 ;  /* 0x000000ffff4b7224 */ /* 0x000fe200078e0080 */
[----:B------:R-:W-:Y:S01]  /*9c40*/  @!P5 PRMT R34, R59, 0x5410, RZ ;  /* 0x000054103b22d816 */ /* 0x000fe200000000ff */
[----:B------:R-:W-:Y:S01]  /*9c50*/  IMAD.MOV.U32 R128, RZ, RZ, R221 ;  /* 0x000000ffff807224 */ /* 0x000fe200078e00dd */
[----:B------:R-:W-:Y:S01]  /*9c60*/  ISETP.GE.U32.AND P5, PT, R113, R2, PT ;  /* 0x000000027100720c */ /* 0x000fe20003fa6070 */
[----:B------:R-:W-:Y:S01]  /*9c70*/  MUFU.EX2 R221, R99 ;  /* 0x0000006300dd7308 */ /* 0x000fe20000000800 */
[C---:B------:R-:W-:Y:S02]  /*9c80*/  PRMT R27, R3.reuse, 0x7610, R27 ;  /* 0x00007610031b7816 */ /* 0x040fe4000000001b */
[----:B------:R-:W-:Y:S02]  /*9c90*/  PRMT R26, R3, 0x7632, R26 ;  /* 0x00007632031a7816 */ /* 0x000fe4000000001a */
[----:B------:R-:W-:-:S03]  /*9ca0*/  SHF.R.U32.HI R3, RZ, 0x10, R0 ;  /* 0x00000010ff037819 */ /* 0x000fc60000011600 */
[----:B------:R-:W1:Y:S01]  /*9cb0*/  MUFU.EX2 R2, R98 ;  /* 0x0000006200027308 */ /* 0x000e620000000800 */
[----:B------:R-:W-:Y:S01]  /*9cc0*/  @!P4 HFMA2.BF16_V2 R60, -RZ.H0_H0, RZ.H0_H0, -R27.H0_H0 ;  /* 0x200000ffff3cc231 */ /* 0x000fe2000034091b */
[----:B------:R-:W-:Y:S01]  /*9cd0*/  IMAD.MOV.U32 R73, RZ, RZ, R72 ;  /* 0x000000ffff497224 */ /* 0x000fe200078e0048 */
[----:B------:R-:W-:Y:S01]  /*9ce0*/  LOP3.LUT R3, R3, 0xff, RZ, 0xc0, !PT ;  /* 0x000000ff03037812 */ /* 0x000fe200078ec0ff */
[----:B------:R-:W-:Y:S01]  /*9cf0*/  IMAD.MOV.U32 R72, RZ, RZ, R65 ;  /* 0x000000ffff487224 */ /* 0x000fe200078e0041 */
[----:B------:R-:W-:Y:S01]  /*9d00*/  PRMT R65, R27, 0x5410, R26 ;  /* 0x000054101b417816 */ /* 0x000fe2000000001a */
[----:B------:R-:W-:Y:S01]  /*9d10*/  @!P1 HFMA2.BF16_V2 R61, -RZ.H0_H0, RZ.H0_H0, -R26.H0_H0 ;  /* 0x200000ffff3d9231 */ /* 0x000fe2000034091a */
[----:B------:R-:W-:Y:S02]  /*9d20*/  @!P4 PRMT R27, R60, 0x5410, RZ ;  /* 0x000054103c1bc816 */ /* 0x000fe400000000ff */
[----:B------:R-:W-:Y:S02]  /*9d30*/  ISETP.GE.U32.AND P4, PT, R113, R3, PT ;  /* 0x000000037100720c */ /* 0x000fe40003f86070 */
[----:B------:R-:W-:-:S02]  /*9d40*/  SHF.R.U32.HI R0, RZ, 0x18, R0 ;  /* 0x00000018ff007819 */ /* 0x000fc40000011600 */
[----:B------:R-:W-:Y:S01]  /*9d50*/  @!P1 PRMT R26, R61, 0x5410, RZ ;  /* 0x000054103d1a9816 */ /* 0x000fe200000000ff */
[----:B------:R-:W-:Y:S01]  /*9d60*/  IMAD.MOV.U32 R43, RZ, RZ, R93 ;  /* 0x000000ffff2b7224 */ /* 0x000fe200078e005d */
[----:B------:R-:W-:Y:S01]  /*9d70*/  ISETP.GE.U32.AND P1, PT, R113, R0, PT ;  /* 0x000000007100720c */ /* 0x000fe20003f26070 */
[----:B------:R-:W-:Y:S01]  /*9d80*/  IMAD.MOV.U32 R93, RZ, RZ, R85 ;  /* 0x000000ffff5d7224 */ /* 0x000fe200078e0055 */
[----:B-1----:R-:W-:Y:S01]  /*9d90*/  F2FP.BF16.PACK_AB R0, R221, R2 ;  /* 0x00000002dd00723e */ /* 0x002fe200000010ff */
[----:B------:R-:W-:Y:S02]  /*9da0*/  IMAD.MOV.U32 R85, RZ, RZ, R53 ;  /* 0x000000ffff557224 */ /* 0x000fe400078e0035 */
[----:B------:R-:W-:Y:S01]  /*9db0*/  IMAD.MOV.U32 R74, RZ, RZ, R246 ;  /* 0x000000ffff4a7224 */ /* 0x000fe200078e00f6 */
[----:B------:R-:W-:Y:S01]  /*9dc0*/  PRMT R23, R0, 0x7632, R23 ;  /* 0x0000763200177816 */ /* 0x000fe20000000017 */
[----:B------:R-:W-:Y:S02]  /*9dd0*/  IMAD.MOV.U32 R53, RZ, RZ, R247 ;  /* 0x000000ffff357224 */ /* 0x000fe400078e00f7 */
[----:B------:R-:W-:-:S02]  /*9de0*/  IMAD.MOV.U32 R45, RZ, RZ, R80 ;  /* 0x000000ffff2d7224 */ /* 0x000fc400078e0050 */
[----:B------:R-:W-:Y:S02]  /*9df0*/  IMAD.MOV.U32 R247, RZ, RZ, R243 ;  /* 0x000000fffff77224 */ /* 0x000fe400078e00f3 */
[----:B------:R-:W-:Y:S01]  /*9e00*/  FADD.FTZ R243, R2, R52 ;  /* 0x0000003402f37221 */ /* 0x000fe20000010000 */
[----:B------:R-:W-:Y:S01]  /*9e10*/  LOP3.LUT R2, R115, UR14, R78, 0x96, !PT ;  /* 0x0000000e73027c12 */ /* 0x000fe2000f8e964e */
[----:B------:R-:W-:Y:S01]  /*9e20*/  IMAD.MOV.U32 R79, RZ, RZ, R75 ;  /* 0x000000ffff4f7224 */ /* 0x000fe200078e004b */
[----:B------:R-:W-:Y:S01]  /*9e30*/  @!P4 HFMA2.BF16_V2 R62, -RZ.H0_H0, RZ.H0_H0, -R0.H0_H0 ;  /* 0x200000ffff3ec231 */ /* 0x000fe20000340900 */
[----:B------:R-:W-:Y:S01]  /*9e40*/  IMAD.MOV.U32 R80, RZ, RZ, R51 ;  /* 0x000000ffff507224 */ /* 0x000fe200078e0033 */
[C---:B------:R-:W-:Y:S01]  /*9e50*/  @P4 PRMT R220, R0.reuse, 0x7610, R220 ;  /* 0x0000761000dc4816 */ /* 0x040fe200000000dc */
[----:B------:R-:W-:Y:S01]  /*9e60*/  IMAD.MOV.U32 R78, RZ, RZ, R74 ;  /* 0x000000ffff4e7224 */ /* 0x000fe200078e004a */
[----:B------:R-:W-:Y:S01]  /*9e70*/  PRMT R51, R0, 0x5410, R23 ;  /* 0x0000541000337816 */ /* 0x000fe20000000017 */
[----:B------:R-:W-:Y:S01]  /*9e80*/  IMAD.MOV.U32 R75, RZ, RZ, R44 ;  /* 0x000000ffff4b7224 */ /* 0x000fe200078e002c */
[----:B------:R-:W-:Y:S01]  /*9e90*/  LOP3.LUT R0, R95, UR34, R42, 0x96, !PT ;  /* 0x000000225f007c12 */ /* 0x000fe2000f8e962a */
        /* <DEDUP_REMOVED lines=12> */
[----:B------:R-:W-:-:S04]  /*9f60*/  IMAD.WIDE.U32 R2, R2, -0x2daee0ad, RZ ;  /* 0xd2511f5302027825 */ /* 0x000fc800078e00ff */
[----:B------:R-:W-:Y:S01]  /*9f70*/  IMAD.WIDE.U32 R236, R0, -0x326172a9, RZ ;  /* 0xcd9e8d5700ec7825 */ /* 0x000fe200078e00ff */
[----:B------:R-:W-:Y:S01]  /*9f80*/  LOP3.LUT R0, R3, UR12, R94, 0x96, !PT ;  /* 0x0000000c03007c12 */ /* 0x000fe2000f8e965e */
[----:B------:R-:W-:Y:S03]  /*9f90*/  STG.E.U16 [R20.64+-0x40], R17 ;  /* 0xffffc01114007986 */ /* 0x000fe6000c10151c */
[----:B------:R-:W-:Y:S01]  /*9fa0*/  LOP3.LUT R3, R237, UR13, R114, 0x96, !PT ;  /* 0x0000000ded037c12 */ /* 0x000fe2000f8e9672 */
[----:B------:R-:W-:Y:S01]  /*9fb0*/  STG.E.U16 [R20.64+-0x3e], R14 ;  /* 0xffffc20e14007986 */ /* 0x000fe2000c10151c */
[----:B------:R-:W-:-:S03]  /*9fc0*/  FADD.FTZ R6, R10, R7 ;  /* 0x000000070a067221 */ /* 0x000fc60000010000 */
[----:B------:R-:W-:Y:S04]  /*9fd0*/  STG.E.U16 [R32.64+-0x40], R16 ;  /* 0xffffc01020007986 */ /* 0x000fe8000c10151c */
[----:B------:R-:W-:Y:S01]  /*9fe0*/  STG.E.U16 [R32.64+-0x3e], R15 ;  /* 0xffffc20f20007986 */ /* 0x000fe2000c10151c */
[----:B------:R-:W-:-:S03]  /*9ff0*/  IMAD.MOV.U32 R246, RZ, RZ, R244 ;  /* 0x000000fffff67224 */ /* 0x000fc600078e00f4 */
[----:B------:R1:W-:Y:S01]  /*a000*/  STG.E.U16 [R30.64+-0x40], R5 ;  /* 0xffffc0051e007986 */ /* 0x0003e2000c10151c */
[----:B------:R-:W-:Y:S02]  /*a010*/  FADD.FTZ R244, R8, R6 ;  /* 0x0000000608f47221 */ /* 0x000fe40000010000 */
[----:B------:R-:W-:-:S04]  /*a020*/  IMAD.WIDE.U32 R8, R0, -0x326172a9, RZ ;  /* 0xcd9e8d5700087825 */ /* 0x000fc800078e00ff */
[----:B-1----:R-:W-:-:S05]  /*a030*/  IMAD.WIDE.U32 R4, R3, -0x2daee0ad, RZ ;  /* 0xd2511f5303047825 */ /* 0x002fca00078e00ff */
[----:B------:R-:W-:-:S05]  /*a040*/  LOP3.LUT R0, R5, UR10, R2, 0x96, !PT ;  /* 0x0000000a05007c12 */ /* 0x000fca000f8e9602 */
[----:B------:R-:W-:Y:S01]  /*a050*/  IMAD.WIDE.U32 R6, R0, -0x326172a9, RZ ;  /* 0xcd9e8d5700067825 */ /* 0x000fe200078e00ff */
[----:B------:R-:W-:-:S04]  /*a060*/  LOP3.LUT R3, R9, UR11, R236, 0x96, !PT ;  /* 0x0000000b09037c12 */ /* 0x000fc8000f8e96ec */
[----:B------:R-:W-:Y:S01]  /*a070*/  LOP3.LUT R0, R7, UR9, R8, 0x96, !PT ;  /* 0x0000000907007c12 */ /* 0x000fe2000f8e9608 */
[----:B------:R-:W-:-:S04]  /*a080*/  IMAD.WIDE.U32 R2, R3, -0x2daee0ad, RZ ;  /* 0xd2511f5303027825 */ /* 0x000fc800078e00ff */
[----:B------:R-:W-:Y:S01]  /*a090*/  IMAD.WIDE.U32 R8, R0, -0x2daee0ad, RZ ;  /* 0xd2511f5300087825 */ /* 0x000fe200078e00ff */
[----:B------:R-:W-:-:S04]  /*a0a0*/  LOP3.LUT R3, R3, UR8, R4, 0x96, !PT ;  /* 0x0000000803037c12 */ /* 0x000fc8000f8e9604 */
[----:B------:R-:W-:Y:S01]  /*a0b0*/  LOP3.LUT R2, R9, UR6, R2, 0x96, !PT ;  /* 0x0000000609027c12 */ /* 0x000fe2000f8e9602 */
[----:B------:R-:W-:-:S04]  /*a0c0*/  IMAD.WIDE.U32 R4, R3, -0x326172a9, RZ ;  /* 0xcd9e8d5703047825 */ /* 0x000fc800078e00ff */
[----:B------:R-:W-:Y:S01]  /*a0d0*/  IMAD.WIDE.U32 R2, R2, -0x326172a9, RZ ;  /* 0xcd9e8d5702027825 */ /* 0x000fe200078e00ff */
[----:B------:R-:W-:-:S04]  /*a0e0*/  LOP3.LUT R7, R5, UR7, R6, 0x96, !PT ;  /* 0x0000000705077c12 */ /* 0x000fc8000f8e9606 */
[----:B------:R-:W-:Y:S02]  /*a0f0*/  SHF.R.U32.HI R5, RZ, 0x10, R2 ;  /* 0x00000010ff057819 */ /* 0x000fe40000011602 */
[----:B------:R-:W-:Y:S02]  /*a100*/  LOP3.LUT R0, R3, UR15, R4, 0x96, !PT ;  /* 0x0000000f03007c12 */ /* 0x000fe4000f8e9604 */
[C---:B------:R-:W-:Y:S02]  /*a110*/  LOP3.LUT R3, R2.reuse, 0xffff, RZ, 0xc0, !PT ;  /* 0x0000ffff02037812 */ /* 0x040fe400078ec0ff */
[----:B------:R-:W-:Y:S02]  /*a120*/  LOP3.LUT R6, R2, 0xff, RZ, 0xc0, !PT ;  /* 0x000000ff02067812 */ /* 0x000fe400078ec0ff */
[----:B------:R-:W-:Y:S02]  /*a130*/  SHF.R.U32.HI R4, RZ, 0x18, R2 ;  /* 0x00000018ff047819 */ /* 0x000fe40000011602 */
[----:B------:R-:W-:Y:S01]  /*a140*/  LOP3.LUT R2, R5, 0xff, RZ, 0xc0, !PT ;  /* 0x000000ff05027812 */ /* 0x000fe200078ec0ff */
[----:B------:R1:W-:Y:S01]  /*a150*/  STG.E.U16 [R30.64+-0x3e], R12 ;  /* 0xffffc20c1e007986 */ /* 0x0003e2000c10151c */
[----:B------:R-:W-:-:S04]  /*a160*/  SHF.R.U32.HI R3, RZ, 0x8, R3 ;  /* 0x00000008ff037819 */ /* 0x000fc80000011603 */
[----:B------:R-:W-:Y:S02]  /*a170*/  PRMT R13, R6, 0x5410, R3 ;  /* 0x00005410060d7816 */ /* 0x000fe40000000003 */
[----:B------:R-:W-:Y:S02]  /*a180*/  SHF.R.U32.HI R5, RZ, 0x18, R0 ;  /* 0x00000018ff057819 */ /* 0x000fe40000011600 */
[----:B-1----:R-:W-:Y:S02]  /*a190*/  PRMT R12, R2, 0x5410, R4 ;  /* 0x00005410020c7816 */ /* 0x002fe40000000004 */
[----:B------:R-:W-:-:S04]  /*a1a0*/  LOP3.LUT R2, R0, 0xffff, RZ, 0xc0, !PT ;  /* 0x0000ffff00027812 */ /* 0x000fc800078ec0ff */
[----:B------:R-:W-:Y:S02]  /*a1b0*/  SHF.R.U32.HI R3, RZ, 0x8, R2 ;  /* 0x00000008ff037819 */ /* 0x000fe40000011602 */
[----:B------:R-:W-:Y:S02]  /*a1c0*/  LOP3.LUT R2, R0, 0xff, RZ, 0xc0, !PT ;  /* 0x000000ff00027812 */ /* 0x000fe400078ec0ff */
[----:B------:R-:W-:Y:S02]  /*a1d0*/  SHF.R.U32.HI R4, RZ, 0x10, R0 ;  /* 0x00000010ff047819 */ /* 0x000fe40000011600 */
[----:B------:R-:W-:Y:S01]  /*a1e0*/  PRMT R9, R2, 0x5410, R3 ;  /* 0x0000541002097816 */ /* 0x000fe20000000003 */
[----:B------:R-:W-:Y:S01]  /*a1f0*/  IMAD.WIDE.U32 R2, R7, -0x2daee0ad, RZ ;  /* 0xd2511f5307027825 */ /* 0x000fe200078e00ff */
[----:B------:R-:W-:-:S04]  /*a200*/  LOP3.LUT R4, R4, 0xff, RZ, 0xc0, !PT ;  /* 0x000000ff04047812 */ /* 0x000fc800078ec0ff */
[----:B------:R-:W-:Y:S02]  /*a210*/  LOP3.LUT R0, R3, UR16, R8, 0x96, !PT ;  /* 0x0000001003007c12 */ /* 0x000fe4000f8e9608 */
[----:B------:R-:W-:Y:S02]  /*a220*/  PRMT R6, R4, 0x5410, R5 ;  /* 0x0000541004067816 */ /* 0x000fe40000000005 */
[----:B------:R-:W-:-:S04]  /*a230*/  LOP3.LUT R4, R0, 0xffff, RZ, 0xc0, !PT ;  /* 0x0000ffff00047812 */ /* 0x000fc800078ec0ff */
[----:B------:R-:W-:Y:S02]  /*a240*/  SHF.R.U32.HI R5, RZ, 0x8, R4 ;  /* 0x00000008ff057819 */ /* 0x000fe40000011604 */
[----:B------:R-:W-:-:S04]  /*a250*/  LOP3.LUT R4, R0, 0xff, RZ, 0xc0, !PT ;  /* 0x000000ff00047812 */ /* 0x000fc800078ec0ff */
[----:B------:R-:W-:Y:S02]  /*a260*/  PRMT R7, R4, 0x5410, R5 ;  /* 0x0000541004077816 */ /* 0x000fe40000000005 */
[--C-:B------:R-:W-:Y:S02]  /*a270*/  SHF.R.U32.HI R5, RZ, 0x10, R0.reuse ;  /* 0x00000010ff057819 */ /* 0x100fe40000011600 */
[----:B------:R-:W-:Y:S02]  /*a280*/  SHF.R.U32.HI R4, RZ, 0x18, R0 ;  /* 0x00000018ff047819 */ /* 0x000fe40000011600 */
[----:B------:R-:W-:-:S04]  /*a290*/  LOP3.LUT R0, R5, 0xff, RZ, 0xc0, !PT ;  /* 0x000000ff05007812 */ /* 0x000fc800078ec0ff */
[----:B------:R-:W-:Y:S02]  /*a2a0*/  PRMT R5, R0, 0x5410, R4 ;  /* 0x0000541000057816 */ /* 0x000fe40000000004 */
[----:B------:R-:W-:-:S04]  /*a2b0*/  LOP3.LUT R0, R2, 0xffff, RZ, 0xc0, !PT ;  /* 0x0000ffff02007812 */ /* 0x000fc800078ec0ff */
[----:B------:R-:W-:Y:S02]  /*a2c0*/  SHF.R.U32.HI R3, RZ, 0x8, R0 ;  /* 0x00000008ff037819 */ /* 0x000fe40000011600 */
[----:B------:R-:W-:Y:S02]  /*a2d0*/  LOP3.LUT R0, R2, 0xff, RZ, 0xc0, !PT ;  /* 0x000000ff02007812 */ /* 0x000fe400078ec0ff */
[----:B------:R-:W-:Y:S02]  /*a2e0*/  PRMT R10, R100, 0x7632, R10 ;  /* 0x00007632640a7816 */ /* 0x000fe4000000000a */
[----:B------:R-:W-:Y:S02]  /*a2f0*/  PRMT R4, R0, 0x5410, R3 ;  /* 0x0000541000047816 */ /* 0x000fe40000000003 */
[----:B------:R-:W-:Y:S01]  /*a300*/  SHF.R.U32.HI R0, RZ, 0x10, R2 ;  /* 0x00000010ff007819 */ /* 0x000fe20000011602 */
[----:B------:R-:W-:Y:S01]  /*a310*/  @!P6 HFMA2.BF16_V2 R71, -RZ.H0_H0, RZ.H0_H0, -R10.H0_H0 ;  /* 0x200000ffff47e231 */ /* 0x000fe2000034090a */
[----:B------:R-:W-:-:S02]  /*a320*/  PRMT R11, R100, 0x7610, R11 ;  /* 0x00007610640b7816 */ /* 0x000fc4000000000b */
[----:B------:R-:W-:Y:S02]  /*a330*/  SHF.R.U32.HI R2, RZ, 0x18, R2 ;  /* 0x00000018ff027819 */ /* 0x000fe40000011602 */
[----:B------:R-:W-:Y:S02]  /*a340*/  LOP3.LUT R0, R0, 0xff, RZ, 0xc0, !PT ;  /* 0x000000ff00007812 */ /* 0x000fe400078ec0ff */
[----:B------:R-:W-:Y:S02]  /*a350*/  PRMT R17, R113, 0x7054, R113 ;  /* 0x0000705471117816 */ /* 0x000fe40000000071 */
[----:B------:R-:W-:Y:S01]  /*a360*/  PRMT R36, R11, 0x5410, R10 ;  /* 0x000054100b247816 */ /* 0x000fe2000000000a */
[----:B------:R-:W-:Y:S01]  /*a370*/  @!P5 HFMA2.BF16_V2 R63, -RZ.H0_H0, RZ.H0_H0, -R11.H0_H0 ;  /* 0x200000ffff3fd231 */ /* 0x000fe2000034090b */
[----:B------:R-:W-:Y:S02]  /*a380*/  @!P6 PRMT R10, R71, 0x5410, RZ ;  /* 0x00005410470ae816 */ /* 0x000fe400000000ff */
[----:B------:R-:W-:Y:S01]  /*a390*/  PRMT R14, R0, 0x5410, R2 ;  /* 0x00005410000e7816 */ /* 0x000fe20000000002 */
[----:B------:R-:W-:Y:S01]  /*a3a0*/  HSET2.LE.AND R0, R13, R17, PT ;  /* 0x000000110d007233 */ /* 0x000fe20003803000 */
[----:B------:R-:W-:Y:S01]  /*a3b0*/  @!P5 PRMT R11, R63, 0x5410, RZ ;  /* 0x000054103f0bd816 */ /* 0x000fe200000000ff */
[----:B------:R1:W-:Y:S01]  /*a3c0*/  STG.E.U16 [R28.64+-0x3e], R10 ;  /* 0xffffc20a1c007986 */ /* 0x0003e2000c10151c */
[----:B------:R-:W-:-:S03]  /*a3d0*/  IMAD.MOV.U32 R101, RZ, RZ, R128 ;  /* 0x000000ffff657224 */ /* 0x000fc600078e0080 */
[----:B------:R2:W-:Y:S01]  /*a3e0*/  STG.E.U16 [R28.64+-0x40], R11 ;  /* 0xffffc00b1c007986 */ /* 0x0005e2000c10151c */
[----:B------:R-:W-:-:S04]  /*a3f0*/  IMAD.WIDE.U32 R24, R252, -0x326172a9, RZ ;  /* 0xcd9e8d57fc187825 */ /* 0x000fc800078e00ff */
[----:B------:R-:W-:Y:S02]  /*a400*/  IMAD.MOV.U32 R112, RZ, RZ, R247 ;  /* 0x000000ffff707224 */ /* 0x000fe400078e00f7 */
[----:B------:R-:W-:Y:S02]  /*a410*/  IMAD.MOV.U32 R95, RZ, RZ, R75 ;  /* 0x000000ffff5f7224 */ /* 0x000fe400078e004b */
[----:B------:R-:W-:Y:S02]  /*a420*/  IMAD.MOV.U32 R252, RZ, RZ, R101 ;  /* 0x000000fffffc7224 */ /* 0x000fe400078e0065 */
[----:B------:R-:W-:Y:S02]  /*a430*/  IMAD.MOV.U32 R75, RZ, RZ, R93 ;  /* 0x000000ffff4b7224 */ /* 0x000fe400078e005d */
[----:B------:R-:W-:Y:S01]  /*a440*/  IMAD.MOV.U32 R93, RZ, RZ, R73 ;  /* 0x000000ffff5d7224 */ /* 0x000fe200078e0049 */
[----:B-1----:R-:W-:Y:S01]  /*a450*/  LOP3.LUT R10, R0, R64, RZ, 0xc0, !PT ;  /* 0x00000040000a7212 */ /* 0x002fe200078ec0ff */
[----:B------:R-:W-:-:S05]  /*a460*/  HSET2.LE.AND R0, R12, R17, PT ;  /* 0x000000110c007233 */ /* 0x000fca0003803000 */
[----:B--2---:R-:W-:Y:S01]  /*a470*/  LOP3.LUT R11, R0, R50, RZ, 0xc0, !PT ;  /* 0x00000032000b7212 */ /* 0x004fe200078ec0ff */
[----:B------:R-:W-:Y:S01]  /*a480*/  HSET2.LE.AND R0, R4, R17, PT ;  /* 0x0000001104007233 */ /* 0x000fe20003803000 */
[----:B------:R-:W-:Y:S02]  /*a490*/  IMAD.MOV.U32 R73, RZ, RZ, R130 ;  /* 0x000000ffff497224 */ /* 0x000fe400078e0082 */
[----:B------:R-:W-:Y:S02]  /*a4a0*/  IMAD.MOV.U32 R97, RZ, RZ, R112 ;  /* 0x000000ffff617224 */ /* 0x000fe400078e0070 */
[----:B------:R-:W-:Y:S01]  /*a4b0*/  LOP3.LUT R130, R0, R37, RZ, 0xc0, !PT ;  /* 0x0000002500827212 */ /* 0x000fe200078ec0ff */
[----:B------:R-:W-:Y:S01]  /*a4c0*/  IMAD.MOV.U32 R112, RZ, RZ, R131 ;  /* 0x000000ffff707224 */ /* 0x000fe200078e0083 */
[----:B------:R-:W-:Y:S01]  /*a4d0*/  LOP3.LUT R0, R25, R252, RZ, 0x3c, !PT ;  /* 0x000000fc19007212 */ /* 0x000fe200078e3cff */
[----:B------:R-:W-:Y:S02]  /*a4e0*/  IMAD.MOV.U32 R131, RZ, RZ, R238 ;  /* 0x000000ffff837224 */ /* 0x000fe400078e00ee */
[----:B------:R-:W-:-:S02]  /*a4f0*/  IMAD.MOV.U32 R101, RZ, RZ, R53 ;  /* 0x000000ffff657224 */ /* 0x000fc400078e0035 */
[----:B------:R-:W-:Y:S02]  /*a500*/  IMAD.MOV.U32 R94, RZ, RZ, R79 ;  /* 0x000000ffff5e7224 */ /* 0x000fe400078e004f */
[----:B------:R-:W-:Y:S02]  /*a510*/  IMAD.MOV.U32 R53, RZ, RZ, R246 ;  /* 0x000000ffff357224 */ /* 0x000fe400078e00f6 */
[----:B------:R-:W-:Y:S02]  /*a520*/  IMAD.MOV.U32 R69, RZ, RZ, R131 ;  /* 0x000000ffff457224 */ /* 0x000fe400078e0083 */
[----:B------:R-:W-:Y:S02]  /*a530*/  IMAD.MOV.U32 R79, RZ, RZ, R78 ;  /* 0x000000ffff4f7224 */ /* 0x000fe400078e004e */
[----:B------:R-:W-:-:S04]  /*a540*/  IMAD.WIDE.U32 R246, R0, -0x2daee0ad, RZ ;  /* 0xd2511f5300f67825 */ /* 0x000fc800078e00ff */
[----:B------:R-:W-:Y:S02]  /*a550*/  IMAD.MOV.U32 R55, RZ, RZ, R239 ;  /* 0x000000ffff377224 */ /* 0x000fe400078e00ef */
[----:B------:R-:W-:Y:S02]  /*a560*/  IMAD.MOV.U32 R78, RZ, RZ, R45 ;  /* 0x000000ffff4e7224 */ /* 0x000fe400078e002d */
[----:B------:R-:W-:Y:S02]  /*a570*/  IMAD.MOV.U32 R45, RZ, RZ, R76 ;  /* 0x000000ffff2d7224 */ /* 0x000fe400078e004c */
[----:B------:R-:W-:Y:S02]  /*a580*/  IMAD.MOV.U32 R76, RZ, RZ, R217 ;  /* 0x000000ffff4c7224 */ /* 0x000fe400078e00d9 */
[----:B------:R-:W-:Y:S02]  /*a590*/  IMAD.MOV.U32 R96, RZ, RZ, R69 ;  /* 0x000000ffff607224 */ /* 0x000fe400078e0045 */
[----:B------:R-:W-:Y:S01]  /*a5a0*/  IMAD.MOV.U32 R81, RZ, RZ, R101 ;  /* 0x000000ffff517224 */ /* 0x000fe200078e0065 */
[----:B------:R-:W-:Y:S01]  /*a5b0*/  LOP3.LUT R0, R247, UR34, R42, 0x96, !PT ;  /* 0x00000022f7007c12 */ /* 0x000fe2000f8e962a */
[----:B------:R-:W-:-:S02]  /*a5c0*/  IMAD.MOV.U32 R98, RZ, RZ, R55 ;  /* 0x000000ffff627224 */ /* 0x000fc400078e0037 */
[----:B------:R-:W-:Y:S02]  /*a5d0*/  IMAD.MOV.U32 R69, RZ, RZ, R95 ;  /* 0x000000ffff457224 */ /* 0x000fe400078e005f */
[----:B------:R-:W-:Y:S01]  /*a5e0*/  IMAD.MOV.U32 R101, RZ, RZ, R75 ;  /* 0x000000ffff657224 */ /* 0x000fe200078e004b */
[----:B------:R1:W-:Y:S01]  /*a5f0*/  STL.64 [R1+0x70], R24 ;  /* 0x0000701801007387 */ /* 0x0003e20000100a00 */
        /* <DEDUP_REMOVED lines=9> */
[----:B------:R-:W2:Y:S01]  /*a690*/  LDL.LU R249, [R1+0x118] ;  /* 0x0001180001f97983 */ /* 0x000ea20000300800 */
[----:B------:R-:W-:-:S02]  /*a6a0*/  IMAD.MOV.U32 R79, RZ, RZ, R45 ;  /* 0x000000ffff4f7224 */ /* 0x000fc400078e002d */
[----:B------:R-:W-:Y:S02]  /*a6b0*/  IMAD.MOV.U32 R44, RZ, RZ, R76 ;  /* 0x000000ffff2c7224 */ /* 0x000fe400078e004c */
[----:B------:R-:W-:Y:S02]  /*a6c0*/  IMAD.MOV.U32 R77, RZ, RZ, R248 ;  /* 0x000000ffff4d7224 */ /* 0x000fe400078e00f8 */
[----:B------:R-:W-:Y:S01]  /*a6d0*/  IMAD.MOV.U32 R78, RZ, RZ, R93 ;  /* 0x000000ffff4e7224 */ /* 0x000fe200078e005d */
[----:B------:R-:W2:Y:S01]  /*a6e0*/  LDL.LU R248, [R1+0x114] ;  /* 0x0001140001f87983 */ /* 0x000ea20000300800 */
[----:B------:R-:W-:Y:S02]  /*a6f0*/  IMAD.MOV.U32 R45, RZ, RZ, R73 ;  /* 0x000000ffff2d7224 */ /* 0x000fe400078e0049 */
[----:B------:R-:W-:Y:S02]  /*a700*/  IMAD.MOV.U32 R76, RZ, RZ, R229 ;  /* 0x000000ffff4c7224 */ /* 0x000fe400078e00e5 */
[----:B------:R-:W-:Y:S01]  /*a710*/  IMAD.MOV.U32 R93, RZ, RZ, R68 ;  /* 0x000000ffff5d7224 */ /* 0x000fe200078e0044 */
[----:B------:R-:W3:Y:S01]  /*a720*/  LDL.LU R229, [R1+0x110] ;  /* 0x0001100001e57983 */ /* 0x000ee20000300800 */
[----:B------:R-:W-:-:S02]  /*a730*/  IMAD.MOV.U32 R73, RZ, RZ, R172 ;  /* 0x000000ffff497224 */ /* 0x000fc400078e00ac */
[----:B------:R-:W-:Y:S01]  /*a740*/  IMAD.MOV.U32 R68, RZ, RZ, R203 ;  /* 0x000000ffff447224 */ /* 0x000fe200078e00cb */
[----:B------:R4:W5:Y:S04]  /*a750*/  LDL.LU R172, [R1+0x10c] ;  /* 0x00010c0001ac7983 */ /* 0x0009680000300800 */
[----:B------:R-:W3:Y:S01]  /*a760*/  LDL.LU R203, [R1+0x108] ;  /* 0x0001080001cb7983 */ /* 0x000ee20000300800 */
[----:B------:R-:W-:Y:S02]  /*a770*/  IMAD.MOV.U32 R59, RZ, RZ, R74 ;  /* 0x000000ffff3b7224 */ /* 0x000fe400078e004a */
[----:B------:R-:W-:Y:S02]  /*a780*/  IMAD.MOV.U32 R74, RZ, RZ, R84 ;  /* 0x000000ffff4a7224 */ /* 0x000fe400078e0054 */
[----:B------:R-:W-:-:S02]  /*a790*/  IMAD.MOV.U32 R84, RZ, RZ, R206 ;  /* 0x000000ffff547224 */ /* 0x000fc400078e00ce */
[----:B------:R-:W4:Y:S01]  /*a7a0*/  LDL.LU R206, [R1+0x104] ;  /* 0x0001040001ce7983 */ /* 0x000f220000300800 */
[----:B------:R-:W-:Y:S02]  /*a7b0*/  IMAD.MOV.U32 R58, RZ, RZ, R75 ;  /* 0x000000ffff3a7224 */ /* 0x000fe400078e004b */
[----:B------:R-:W-:Y:S02]  /*a7c0*/  IMAD.MOV.U32 R75, RZ, RZ, R80 ;  /* 0x000000ffff4b7224 */ /* 0x000fe400078e0050 */
[----:B------:R-:W-:Y:S02]  /*a7d0*/  IMAD.MOV.U32 R80, RZ, RZ, R205 ;  /* 0x000000ffff507224 */ /* 0x000fe400078e00cd */
[----:B------:R-:W4:Y:S01]  /*a7e0*/  LDL.LU R205, [R1+0x100] ;  /* 0x0001000001cd7983 */ /* 0x000f220000300800 */
[----:B------:R-:W-:Y:S01]  /*a7f0*/  HSET2.LE.AND R2, R9, R17, PT ;  /* 0x0000001109027233 */ /* 0x000fe20003803000 */
[----:B------:R-:W-:-:S04]  /*a800*/  IMAD.WIDE.U32 R238, R0, -0x326172a9, RZ ;  /* 0xcd9e8d5700ee7825 */ /* 0x000fc800078e00ff */
[----:B------:R-:W-:Y:S01]  /*a810*/  LOP3.LUT R8, R2, R103, RZ, 0xc0, !PT ;  /* 0x0000006702087212 */ /* 0x000fe200078ec0ff */
[----:B------:R-:W-:Y:S01]  /*a820*/  HSET2.LE.AND R2, R5, R17, PT ;  /* 0x0000001105027233 */ /* 0x000fe20003803000 */
[----:B------:R-:W-:Y:S01]  /*a830*/  IMAD.MOV.U32 R217, RZ, RZ, R129 ;  /* 0x000000ffffd97224 */ /* 0x000fe200078e0081 */
[----:B------:R-:W-:-:S03]  /*a840*/  LOP3.LUT R0, R239, UR13, R114, 0x96, !PT ;  /* 0x0000000def007c12 */ /* 0x000fc6000f8e9672 */
[----:B------:R-:W-:Y:S02]  /*a850*/  LOP3.LUT R129, R2, R48, RZ, 0xc0, !PT ;  /* 0x0000003002817212 */ /* 0x000fe400078ec0ff */
[----:B------:R-:W-:Y:S01]  /*a860*/  LOP3.LUT R2, R115, UR14, R24, 0x96, !PT ;  /* 0x0000000e73027c12 */ /* 0x000fe2000f8e9618 */
[----:B------:R-:W-:Y:S01]  /*a870*/  HSET2.LE.AND R3, R6, R17, PT ;  /* 0x0000001106037233 */ /* 0x000fe20003803000 */
[----:B------:R-:W-:-:S04]  /*a880*/  IMAD.WIDE.U32 R12, R0, -0x2daee0ad, RZ ;  /* 0xd2511f53000c7825 */ /* 0x000fc800078e00ff */
[----:B------:R-:W-:Y:S01]  /*a890*/  IMAD.WIDE.U32 R4, R2, -0x2daee0ad, RZ ;  /* 0xd2511f5302047825 */ /* 0x000fe200078e00ff */
[----:B------:R-:W-:Y:S01]  /*a8a0*/  LOP3.LUT R9, R3, R102, RZ, 0xc0, !PT ;  /* 0x0000006603097212 */ /* 0x000fe200078ec0ff */
[----:B------:R-:W-:-:S03]  /*a8b0*/  HSET2.LE.AND R3, R7, R17, PT ;  /* 0x0000001107037233 */ /* 0x000fc60003803000 */
[----:B------:R-:W-:Y:S02]  /*a8c0*/  LOP3.LUT R2, R5, UR12, R246, 0x96, !PT ;  /* 0x0000000c05027c12 */ /* 0x000fe4000f8e96f6 */
[----:B------:R-:W-:Y:S02]  /*a8d0*/  LOP3.LUT R0, R13, UR10, R4, 0x96, !PT ;  /* 0x0000000a0d007c12 */ /* 0x000fe4000f8e9604 */
[----:B------:R-:W-:Y:S01]  /*a8e0*/  LOP3.LUT R128, R3, R49, RZ, 0xc0, !PT ;  /* 0x0000003103807212 */ /* 0x000fe200078ec0ff */
[----:B------:R-:W-:-:S04]  /*a8f0*/  IMAD.WIDE.U32 R2, R2, -0x326172a9, RZ ;  /* 0xcd9e8d5702027825 */ /* 0x000fc800078e00ff */
[----:B------:R-:W-:Y:S01]  /*a900*/  IMAD.WIDE.U32 R6, R0, -0x326172a9, RZ ;  /* 0xcd9e8d5700067825 */ /* 0x000fe200078e00ff */
[----:B------:R-:W-:-:S04]  /*a910*/  LOP3.LUT R0, R3, UR11, R238, 0x96, !PT ;  /* 0x0000000b03007c12 */ /* 0x000fc8000f8e96ee */
[----:B------:R-:W-:Y:S01]  /*a920*/  LOP3.LUT R4, R7, UR9, R2, 0x96, !PT ;  /* 0x0000000907047c12 */ /* 0x000fe2000f8e9602 */
[----:B------:R-:W-:-:S04]  /*a930*/  IMAD.WIDE.U32 R2, R0, -0x2daee0ad, RZ ;  /* 0xd2511f5300027825 */ /* 0x000fc800078e00ff */
[----:B-1----:R-:W-:Y:S01]  /*a940*/  IMAD.WIDE.U32 R24, R4, -0x2daee0ad, RZ ;  /* 0xd2511f5304187825 */ /* 0x002fe200078e00ff */
[----:B------:R-:W-:-:S04]  /*a950*/  LOP3.LUT R3, R3, UR8, R12, 0x96, !PT ;  /* 0x0000000803037c12 */ /* 0x000fc8000f8e960c */
[----:B------:R-:W-:Y:S01]  /*a960*/  LOP3.LUT R2, R25, UR6, R2, 0x96, !PT ;  /* 0x0000000619027c12 */ /* 0x000fe2000f8e9602 */
[----:B------:R-:W-:Y:S01]  /*a970*/  HSET2.LE.AND R0, R14, R17, PT ;  /* 0x000000110e007233 */ /* 0x000fe20003803000 */
[----:B------:R-:W-:Y:S01]  /*a980*/  IMAD.WIDE.U32 R4, R3, -0x326172a9, RZ ;  /* 0xcd9e8d5703047825 */ /* 0x000fe200078e00ff */
[----:B------:R-:W1:Y:S03]  /*a990*/  LDSM.16.MT88.4 R12, [R201+0xa000] ;  /* 0x00a00000c90c783b */ /* 0x000e660000004200 */
[----:B------:R-:W-:Y:S01]  /*a9a0*/  IMAD.WIDE.U32 R2, R2, -0x326172a9, RZ ;  /* 0xcd9e8d5702027825 */ /* 0x000fe200078e00ff */
[----:B------:R-:W-:-:S04]  /*a9b0*/  LOP3.LUT R131, R0, R38, RZ, 0xc0, !PT ;  /* 0x0000002600837212 */ /* 0x000fc800078ec0ff */
[----:B------:R-:W-:Y:S02]  /*a9c0*/  LOP3.LUT R0, R3, UR15, R4, 0x96, !PT ;  /* 0x0000000f03007c12 */ /* 0x000fe4000f8e9604 */
[----:B------:R-:W-:Y:S02]  /*a9d0*/  SHF.R.U32.HI R4, RZ, 0x10, R2 ;  /* 0x00000010ff047819 */ /* 0x000fe40000011602 */
[----:B------:R-:W-:Y:S02]  /*a9e0*/  LOP3.LUT R22, R5, UR7, R6, 0x96, !PT ;  /* 0x0000000705167c12 */ /* 0x000fe4000f8e9606 */
[C---:B------:R-:W-:Y:S02]  /*a9f0*/  LOP3.LUT R3, R2.reuse, 0xffff, RZ, 0xc0, !PT ;  /* 0x0000ffff02037812 */ /* 0x040fe400078ec0ff */
[----:B------:R-:W-:Y:S02]  /*aa00*/  LOP3.LUT R6, R2, 0xff, RZ, 0xc0, !PT ;  /* 0x000000ff02067812 */ /* 0x000fe400078ec0ff */
[----:B------:R-:W-:-:S02]  /*aa10*/  SHF.R.U32.HI R5, RZ, 0x18, R2 ;  /* 0x00000018ff057819 */ /* 0x000fc40000011602 */
[----:B------:R-:W-:Y:S02]  /*aa20*/  LOP3.LUT R2, R4, 0xff, RZ, 0xc0, !PT ;  /* 0x000000ff04027812 */ /* 0x000fe400078ec0ff */
[----:B------:R-:W-:Y:S02]  /*aa30*/  SHF.R.U32.HI R3, RZ, 0x8, R3 ;  /* 0x00000008ff037819 */ /* 0x000fe40000011603 */
[----:B------:R-:W-:Y:S02]  /*aa40*/  PRMT R5, R2, 0x5410, R5 ;  /* 0x0000541002057816 */ /* 0x000fe40000000005 */
[----:B------:R-:W-:Y:S02]  /*aa50*/  LOP3.LUT R2, R0, 0xffff, RZ, 0xc0, !PT ;  /* 0x0000ffff00027812 */ /* 0x000fe400078ec0ff */
[----:B------:R-:W-:Y:S02]  /*aa60*/  PRMT R6, R6, 0x5410, R3 ;  /* 0x0000541006067816 */ /* 0x000fe40000000003 */
[----:B------:R-:W-:-:S02]  /*aa70*/  SHF.R.U32.HI R3, RZ, 0x8, R2 ;  /* 0x00000008ff037819 */ /* 0x000fc40000011602 */
[----:B------:R-:W-:-:S04]  /*aa80*/  LOP3.LUT R2, R0, 0xff, RZ, 0xc0, !PT ;  /* 0x000000ff00027812 */ /* 0x000fc800078ec0ff */
[----:B------:R-:W-:Y:S02]  /*aa90*/  PRMT R4, R2, 0x5410, R3 ;  /* 0x0000541002047816 */ /* 0x000fe40000000003 */
[--C-:B------:R-:W-:Y:S02]  /*aaa0*/  SHF.R.U32.HI R3, RZ, 0x10, R0.reuse ;  /* 0x00000010ff037819 */ /* 0x100fe40000011600 */
[----:B------:R-:W-:Y:S02]  /*aab0*/  SHF.R.U32.HI R2, RZ, 0x18, R0 ;  /* 0x00000018ff027819 */ /* 0x000fe40000011600 */
[----:B------:R-:W-:-:S04]  /*aac0*/  LOP3.LUT R0, R3, 0xff, RZ, 0xc0, !PT ;  /* 0x000000ff03007812 */ /* 0x000fc800078ec0ff */
[----:B------:R-:W-:Y:S01]  /*aad0*/  PRMT R16, R0, 0x5410, R2 ;  /* 0x0000541000107816 */ /* 0x000fe20000000002 */
[--C-:B------:R-:W-:Y:S02]  /*aae0*/  HSET2.LE.AND R0, R6, R17.reuse, PT ;  /* 0x0000001106007233 */ /* 0x100fe40003803000 */
[--C-:B------:R-:W-:Y:S02]  /*aaf0*/  HSET2.LE.AND R2, R5, R17.reuse, PT ;  /* 0x0000001105027233 */ /* 0x100fe40003803000 */
[--C-:B------:R-:W-:Y:S01]  /*ab00*/  HSET2.LE.AND R3, R4, R17.reuse, PT ;  /* 0x0000001104037233 */ /* 0x100fe20003803000 */
[----:B------:R-:W-:Y:S01]  /*ab10*/  LOP3.LUT R6, R0, R40, RZ, 0xc0, !PT ;  /* 0x0000002800067212 */ /* 0x000fe200078ec0ff */
[----:B------:R-:W-:Y:S01]  /*ab20*/  HSET2.LE.AND R0, R16, R17, PT ;  /* 0x0000001110007233 */ /* 0x000fe20003803000 */
[----:B------:R-:W-:Y:S02]  /*ab30*/  LOP3.LUT R7, R2, R39, RZ, 0xc0, !PT ;  /* 0x0000002702077212 */ /* 0x000fe400078ec0ff */
[----:B------:R-:W-:-:S02]  /*ab40*/  LOP3.LUT R4, R3, R41, RZ, 0xc0, !PT ;  /* 0x0000002903047212 */ /* 0x000fc400078ec0ff */
[----:B------:R-:W-:Y:S01]  /*ab50*/  LOP3.LUT R5, R0, R36, RZ, 0xc0, !PT ;  /* 0x0000002400057212 */ /* 0x000fe200078ec0ff */
[-C--:B-1----:R-:W-:Y:S08]  /*ab60*/  HMMA.16816.F32.BF16 R152, R8, R12.reuse, R152 ;  /* 0x0000000c0898723c */ /* 0x082ff00000041898 */
[C---:B------:R-:W-:Y:S08]  /*ab70*/  HMMA.16816.F32.BF16 R168, R4.reuse, R12, R168 ;  /* 0x0000000c04a8723c */ /* 0x040ff000000418a8 */
[----:B------:R-:W-:Y:S01]  /*ab80*/  HMMA.16816.F32.BF16 R164, R4, R14, R164 ;  /* 0x0000000e04a4723c */ /* 0x000fe200000418a4 */
[----:B------:R-:W-:-:S02]  /*ab90*/  IMAD.MOV.U32 R56, RZ, RZ, R79 ;  /* 0x000000ffff387224 */ /* 0x000fc400078e004f */
[----:B------:R-:W-:Y:S02]  /*aba0*/  IMAD.MOV.U32 R57, RZ, RZ, R78 ;  /* 0x000000ffff397224 */ /* 0x000fe400078e004e */
[----:B------:R-:W-:Y:S01]  /*abb0*/  IMAD.MOV.U32 R47, RZ, RZ, R92 ;  /* 0x000000ffff2f7224 */ /* 0x000fe200078e005c */
[----:B------:R-:W-:Y:S01]  /*abc0*/  @!P4 PRMT R220, R62, 0x5410, RZ ;  /* 0x000054103edcc816 */ /* 0x000fe200000000ff */
[----:B------:R-:W-:Y:S02]  /*abd0*/  IMAD.MOV.U32 R46, RZ, RZ, R93 ;  /* 0x000000ffff2e7224 */ /* 0x000fe400078e005d */
[----:B------:R-:W-:Y:S02]  /*abe0*/  IMAD.MOV.U32 R92, RZ, RZ, R215 ;  /* 0x000000ffff5c7224 */ /* 0x000fe400078e00d7 */
[----:B------:R-:W-:Y:S01]  /*abf0*/  IMAD.MOV.U32 R63, RZ, RZ, R94 ;  /* 0x000000ffff3f7224 */ /* 0x000fe200078e005e */
[----:B------:R1:W5:Y:S01]  /*ac00*/  LDL.LU R215, [R1+0xfc] ;  /* 0x0000fc0001d77983 */ /* 0x0003620000300800 */
[----:B------:R-:W-:-:S02]  /*ac10*/  IMAD.MOV.U32 R93, RZ, RZ, R214 ;  /* 0x000000ffff5d7224 */ /* 0x000fc400078e00d6 */
[----:B------:R-:W-:Y:S01]  /*ac20*/  IMAD.MOV.U32 R62, RZ, RZ, R95 ;  /* 0x000000ffff3e7224 */ /* 0x000fe200078e005f */
[----:B------:R1:W5:Y:S01]  /*ac30*/  LDL.LU R214, [R1+0xf8] ;  /* 0x0000f80001d67983 */ /* 0x0003620000300800 */
[----:B------:R-:W-:Y:S02]  /*ac40*/  IMAD.MOV.U32 R94, RZ, RZ, R213 ;  /* 0x000000ffff5e7224 */ /* 0x000fe400078e00d5 */
[----:B------:R-:W-:Y:S01]  /*ac50*/  IMAD.MOV.U32 R95, RZ, RZ, R212 ;  /* 0x000000ffff5f7224 */ /* 0x000fe200078e00d4 */
[----:B------:R1:W5:Y:S01]  /*ac60*/  LDL.LU R213, [R1+0xf4] ;  /* 0x0000f40001d57983 */ /* 0x0003620000300800 */
[----:B------:R-:W-:Y:S02]  /*ac70*/  IMAD.MOV.U32 R61, RZ, RZ, R101 ;  /* 0x000000ffff3d7224 */ /* 0x000fe400078e0065 */
[----:B------:R-:W-:Y:S01]  /*ac80*/  IMAD.MOV.U32 R100, RZ, RZ, R211 ;  /* 0x000000ffff647224 */ /* 0x000fe200078e00d3 */
[----:B------:R1:W5:Y:S01]  /*ac90*/  LDL.LU R212, [R1+0xf0] ;  /* 0x0000f00001d47983 */ /* 0x0003620000300800 */
[----:B------:R-:W-:-:S02]  /*aca0*/  IMAD.MOV.U32 R101, RZ, RZ, R210 ;  /* 0x000000ffff657224 */ /* 0x000fc400078e00d2 */
[----:B------:R-:W-:Y:S01]  /*acb0*/  IMAD.MOV.U32 R102, RZ, RZ, R209 ;  /* 0x000000ffff667224 */ /* 0x000fe200078e00d1 */
[----:B------:R1:W5:Y:S01]  /*acc0*/  LDL.LU R211, [R1+0xec] ;  /* 0x0000ec0001d37983 */ /* 0x0003620000300800 */
[----:B------:R-:W-:-:S03]  /*acd0*/  IMAD.MOV.U32 R103, RZ, RZ, R208 ;  /* 0x000000ffff677224 */ /* 0x000fc600078e00d0 */
[----:B------:R1:W5:Y:S01]  /*ace0*/  LDL.LU R210, [R1+0xe8] ;  /* 0x0000e80001d27983 */ /* 0x0003620000300800 */
[----:B------:R-:W-:-:S03]  /*acf0*/  IMAD.MOV.U32 R16, RZ, RZ, R207 ;  /* 0x000000ffff107224 */ /* 0x000fc600078e00cf */
[----:B------:R1:W5:Y:S01]  /*ad00*/  LDL.LU R209, [R1+0xe4] ;  /* 0x0000e40001d17983 */ /* 0x0003620000300800 */
[----:B------:R-:W-:-:S03]  /*ad10*/  IMAD.MOV.U32 R17, RZ, RZ, R204 ;  /* 0x000000ffff117224 */ /* 0x000fc600078e00cc */
[----:B------:R1:W5:Y:S01]  /*ad20*/  LDL.LU R208, [R1+0xe0] ;  /* 0x0000e00001d07983 */ /* 0x0003620000300800 */
[----:B------:R-:W-:-:S03]  /*ad30*/  IMAD.MOV.U32 R60, RZ, RZ, R112 ;  /* 0x000000ffff3c7224 */ /* 0x000fc600078e0070 */
[----:B------:R1:W-:Y:S04]  /*ad40*/  STG.E.U16 [R20.64+-0x2e], R18 ;  /* 0xffffd21214007986 */ /* 0x0003e8000c10151c */
[----:B------:R1:W5:Y:S04]  /*ad50*/  LDL.LU R207, [R1+0xdc] ;  /* 0x0000dc0001cf7983 */ /* 0x0003680000300800 */
[----:B------:R2:W-:Y:S04]  /*ad60*/  STG.E.U16 [R20.64+-0x30], R19 ;  /* 0xffffd01314007986 */ /* 0x0005e8000c10151c */
[----:B------:R2:W5:Y:S01]  /*ad70*/  LDL.LU R204, [R1+0xd8] ;  /* 0x0000d80001cc7983 */ /* 0x0005620000300800 */
[----:B------:R-:W-:-:S02]  /*ad80*/  IMAD.MOV.U32 R79, RZ, RZ, R77 ;  /* 0x000000ffff4f7224 */ /* 0x000fc400078e004d */
[----:B------:R-:W-:Y:S02]  /*ad90*/  IMAD.MOV.U32 R77, RZ, RZ, R73 ;  /* 0x000000ffff4d7224 */ /* 0x000fe400078e0049 */
[----:B------:R-:W-:Y:S02]  /*ada0*/  IMAD.MOV.U32 R78, RZ, RZ, R76 ;  /* 0x000000ffff4e7224 */ /* 0x000fe400078e004c */
[----:B------:R-:W-:Y:S02]  /*adb0*/  IMAD.MOV.U32 R73, RZ, RZ, R85 ;  /* 0x000000ffff497224 */ /* 0x000fe400078e0055 */
[----:B-1----:R-:W-:Y:S02]  /*adc0*/  IMAD.MOV.U32 R18, RZ, RZ, R202 ;  /* 0x000000ffff127224 */ /* 0x002fe400078e00ca */
[----:B------:R1:W5:Y:S01]  /*add0*/  LDL.LU R202, [R1+0xd4] ;  /* 0x0000d40001ca7983 */ /* 0x0003620000300800 */
[----:B--2---:R-:W-:Y:S03]  /*ade0*/  HMMA.16816.F32.BF16 R36, R8, R14, R248 ;  /* 0x0000000e0824723c */ /* 0x004fe600000418f8 */
[----:B---3--:R-:W2:Y:S04]  /*adf0*/  LDSM.16.MT88.4 R12, [R203+0xa000] ;  /* 0x00a00000cb0c783b */ /* 0x008ea80000004200 */
[----:B------:R-:W-:-:S02]  /*ae00*/  IMAD.MOV.U32 R248, RZ, RZ, R42 ;  /* 0x000000fffff87224 */ /* 0x000fc400078e002a */
[----:B------:R-:W-:Y:S02]  /*ae10*/  IMAD.MOV.U32 R19, RZ, RZ, R200 ;  /* 0x000000ffff137224 */ /* 0x000fe400078e00c8 */
[----:B------:R1:W5:Y:S01]  /*ae20*/  LDL.LU R200, [R1+0xd0] ;  /* 0x0000d00001c87983 */ /* 0x0003620000300800 */
[-C--:B--2---:R-:W-:Y:S08]  /*ae30*/  HMMA.16816.F32.BF16 R144, R8, R12.reuse, R144 ;  /* 0x0000000c0890723c */ /* 0x084ff00000041890 */
[C---:B------:R-:W-:Y:S08]  /*ae40*/  HMMA.16816.F32.BF16 R160, R4.reuse, R12, R160 ;  /* 0x0000000c04a0723c */ /* 0x040ff000000418a0 */
[-C--:B------:R-:W-:Y:S08]  /*ae50*/  HMMA.16816.F32.BF16 R156, R4, R14.reuse, R156 ;  /* 0x0000000e049c723c */ /* 0x080ff0000004189c */
[----:B------:R-:W-:Y:S01]  /*ae60*/  HMMA.16816.F32.BF16 R40, R8, R14, R56 ;  /* 0x0000000e0828723c */ /* 0x000fe20000041838 */
[----:B----4-:R-:W2:Y:S01]  /*ae70*/  LDSM.16.MT88.4 R12, [R206+0xa000] ;  /* 0x00a00000ce0c783b */ /* 0x010ea20000004200 */
[----:B------:R-:W-:-:S02]  /*ae80*/  IMAD.MOV.U32 R251, RZ, RZ, R55 ;  /* 0x000000fffffb7224 */ /* 0x000fc400078e0037 */
[----:B------:R-:W-:Y:S02]  /*ae90*/  IMAD.MOV.U32 R76, RZ, RZ, R53 ;  /* 0x000000ffff4c7224 */ /* 0x000fe400078e0035 */
[----:B------:R-:W-:Y:S02]  /*aea0*/  IMAD.MOV.U32 R85, RZ, RZ, R54 ;  /* 0x000000ffff557224 */ /* 0x000fe400078e0036 */
[-C--:B--2---:R-:W-:Y:S08]  /*aeb0*/  HMMA.16816.F32.BF16 R44, R8, R12.reuse, R44 ;  /* 0x0000000c082c723c */ /* 0x084ff0000004182c */
[C---:B------:R-:W-:Y:S08]  /*aec0*/  HMMA.16816.F32.BF16 R52, R4.reuse, R12, R116 ;  /* 0x0000000c0434723c */ /* 0x040ff00000041874 */
[-C--:B------:R-:W-:Y:S08]  /*aed0*/  HMMA.16816.F32.BF16 R56, R4, R14.reuse, R140 ;  /* 0x0000000e0438723c */ /* 0x080ff0000004188c */
[----:B------:R-:W-:Y:S01]  /*aee0*/  HMMA.16816.F32.BF16 R60, R8, R14, R60 ;  /* 0x0000000e083c723c */ /* 0x000fe2000004183c */
[----:B------:R-:W2:Y:S01]  /*aef0*/  LDSM.16.MT88.4 R12, [R205+0xa000] ;  /* 0x00a00000cd0c783b */ /* 0x000ea20000004200 */
[----:B------:R-:W-:Y:S01]  /*af00*/  @!P1 HFMA2.BF16_V2 R70, -RZ.H0_H0, RZ.H0_H0, -R23.H0_H0 ;  /* 0x200000ffff469231 */ /* 0x000fe20000340917 */
[----:B------:R-:W-:-:S02]  /*af10*/  IMAD.MOV.U32 R250, RZ, RZ, R69 ;  /* 0x000000fffffa7224 */ /* 0x000fc400078e0045 */
[----:B------:R-:W-:Y:S02]  /*af20*/  IMAD.MOV.U32 R143, RZ, RZ, R68 ;  /* 0x000000ffff8f7224 */ /* 0x000fe400078e0044 */
[----:B------:R-:W-:Y:S01]  /*af30*/  @!P1 PRMT R23, R70, 0x5410, RZ ;  /* 0x0000541046179816 */ /* 0x000fe200000000ff */
[----:B------:R-:W-:Y:S02]  /*af40*/  IMAD.MOV.U32 R249, RZ, RZ, R81 ;  /* 0x000000fffff97224 */ /* 0x000fe400078e0051 */
[----:B------:R-:W-:Y:S02]  /*af50*/  IMAD.MOV.U32 R140, RZ, RZ, R79 ;  /* 0x000000ffff8c7224 */ /* 0x000fe400078e004f */
[----:B------:R-:W-:Y:S02]  /*af60*/  IMAD.MOV.U32 R141, RZ, RZ, R78 ;  /* 0x000000ffff8d7224 */ /* 0x000fe400078e004e */
[----:B------:R-:W-:Y:S01]  /*af70*/  IMAD.MOV.U32 R142, RZ, RZ, R77 ;  /* 0x000000ffff8e7224 */ /* 0x000fe200078e004d */
[-C--:B--2---:R-:W-:Y:S08]  /*af80*/  HMMA.16816.F32.BF16 R68, R8, R12.reuse, R72 ;  /* 0x0000000c0844723c */ /* 0x084ff00000041848 */
[----:B------:R-:W-:Y:S07]  /*af90*/  HMMA.16816.F32.BF16 R72, R4, R12, R148 ;  /* 0x0000000c0448723c */ /* 0x000fee0000041894 */
[----:B------:R-:W-:-:S02]  /*afa0*/  IMAD.MOV.U32 R148, RZ, RZ, R76 ;  /* 0x000000ffff947224 */ /* 0x000fc400078e004c */
[----:B------:R-:W-:Y:S01]  /*afb0*/  IMAD.MOV.U32 R151, RZ, RZ, R80 ;  /* 0x000000ffff977224 */ /* 0x000fe200078e0050 */
[-C--:B------:R-:W-:Y:S08]  /*afc0*/  HMMA.16816.F32.BF16 R76, R4, R14.reuse, R184 ;  /* 0x0000000e044c723c */ /* 0x080ff000000418b8 */
[----:B------:R-:W-:Y:S01]  /*afd0*/  HMMA.16816.F32.BF16 R80, R8, R14, R92 ;  /* 0x0000000e0850723c */ /* 0x000fe2000004185c */
[----:B------:R-:W2:Y:S01]  /*afe0*/  LDSM.16.MT88.4 R12, [R201+0xb000] ;  /* 0x00b00000c90c783b */ /* 0x000ea20000004200 */
[----:B------:R-:W-:-:S02]  /*aff0*/  IMAD.MOV.U32 R149, RZ, RZ, R85 ;  /* 0x000000ffff957224 */ /* 0x000fc400078e0055 */
[----:B------:R-:W-:-:S04]  /*b000*/  IMAD.MOV.U32 R150, RZ, RZ, R84 ;  /* 0x000000ffff967224 */ /* 0x000fc800078e0054 */
[-C--:B--2---:R-:W-:Y:S08]  /*b010*/  HMMA.16816.F32.BF16 R188, R8, R12.reuse, R188 ;  /* 0x0000000c08bc723c */ /* 0x084ff000000418bc */
[C---:B------:R-:W-:Y:S08]  /*b020*/  HMMA.16816.F32.BF16 R84, R4.reuse, R12, R192 ;  /* 0x0000000c0454723c */ /* 0x040ff000000418c0 */
[-C--:B------:R-:W-:Y:S08]  /*b030*/  HMMA.16816.F32.BF16 R92, R4, R14.reuse, R196 ;  /* 0x0000000e045c723c */ /* 0x080ff000000418c4 */
[----:B------:R-:W-:Y:S01]  /*b040*/  HMMA.16816.F32.BF16 R184, R8, R14, R100 ;  /* 0x0000000e08b8723c */ /* 0x000fe20000041864 */
[----:B------:R-:W2:Y:S01]  /*b050*/  LDSM.16.MT88.4 R12, [R203+0xb000] ;  /* 0x00b00000cb0c783b */ /* 0x000ea20000004200 */
[----:B------:R-:W-:-:S06]  /*b060*/  IMAD.WIDE.U32 R2, R22, -0x2daee0ad, RZ ;  /* 0xd2511f5316027825 */ /* 0x000fcc00078e00ff */
[-C--:B--2---:R-:W-:Y:S08]  /*b070*/  HMMA.16816.F32.BF16 R216, R8, R12.reuse, R216 ;  /* 0x0000000c08d8723c */ /* 0x084ff000000418d8 */
[C---:B------:R-:W-:Y:S08]  /*b080*/  HMMA.16816.F32.BF16 R88, R4.reuse, R12, R88 ;  /* 0x0000000c0458723c */ /* 0x040ff00000041858 */
[-C--:B------:R-:W-:Y:S08]  /*b090*/  HMMA.16816.F32.BF16 R100, R4, R14.reuse, R224 ;  /* 0x0000000e0464723c */ /* 0x080ff000000418e0 */
[----:B------:R-:W-:Y:S01]  /*b0a0*/  HMMA.16816.F32.BF16 R196, R8, R14, R16 ;  /* 0x0000000e08c4723c */ /* 0x000fe20000041810 */
[----:B------:R-:W2:Y:S04]  /*b0b0*/  LDSM.16.MT88.4 R16, [R206+0xb000] ;  /* 0x00b00000ce10783b */ /* 0x000ea80000004200 */
[----:B------:R-:W3:Y:S01]  /*b0c0*/  LDSM.16.MT88.4 R12, [R205+0xb000] ;  /* 0x00b00000cd0c783b */ /* 0x000ee20000004200 */
[----:B------:R-:W-:-:S02]  /*b0d0*/  LOP3.LUT R0, R3, UR16, R24, 0x96, !PT ;  /* 0x0000001003007c12 */ /* 0x000fc4000f8e9618 */
[----:B------:R-:W-:-:S04]  /*b0e0*/  LOP3.LUT R3, R2, 0xffff, RZ, 0xc0, !PT ;  /* 0x0000ffff02037812 */ /* 0x000fc800078ec0ff */
[----:B------:R-:W-:Y:S01]  /*b0f0*/  SHF.R.U32.HI R3, RZ, 0x8, R3 ;  /* 0x00000008ff037819 */ /* 0x000fe20000011603 */
[C---:B--2---:R-:W-:Y:S08]  /*b100*/  HMMA.16816.F32.BF16 R104, R4.reuse, R16, R104 ;  /* 0x000000100468723c */ /* 0x044ff00000041868 */
[C---:B------:R-:W-:Y:S08]  /*b110*/  HMMA.16816.F32.BF16 R108, R4.reuse, R18, R108 ;  /* 0x00000012046c723c */ /* 0x040ff0000004186c */
[C---:B---3--:R-:W-:Y:S08]  /*b120*/  HMMA.16816.F32.BF16 R120, R4.reuse, R12, R120 ;  /* 0x0000000c0478723c */ /* 0x048ff00000041878 */
[----:B------:R-:W-:Y:S07]  /*b130*/  HMMA.16816.F32.BF16 R116, R4, R14, R124 ;  /* 0x0000000e0474723c */ /* 0x000fee000004187c */
[----:B------:R-:W-:-:S02]  /*b140*/  SHF.R.U32.HI R5, RZ, 0x10, R2 ;  /* 0x00000010ff057819 */ /* 0x000fc40000011602 */
[----:B------:R-:W-:Y:S02]  /*b150*/  LOP3.LUT R7, R2, 0xff, RZ, 0xc0, !PT ;  /* 0x000000ff02077812 */ /* 0x000fe400078ec0ff */
[----:B------:R-:W-:Y:S02]  /*b160*/  SHF.R.U32.HI R4, RZ, 0x18, R2 ;  /* 0x00000018ff047819 */ /* 0x000fe40000011602 */
[----:B------:R-:W-:Y:S01]  /*b170*/  LOP3.LUT R2, R5, 0xff, RZ, 0xc0, !PT ;  /* 0x000000ff05027812 */ /* 0x000fe200078ec0ff */
[----:B------:R-:W-:Y:S01]  /*b180*/  HMMA.16816.F32.BF16 R192, R8, R16, R148 ;  /* 0x0000001008c0723c */ /* 0x000fe20000041894 */
[----:B------:R-:W-:Y:S01]  /*b190*/  PRMT R7, R7, 0x5410, R3 ;  /* 0x0000541007077816 */ /* 0x000fe20000000003 */
[----:B------:R-:W2:Y:S01]  /*b1a0*/  LDSM.16.MT88.4 R148, [R201+0xa800] ;  /* 0x00a80000c994783b */ /* 0x000ea20000004200 */
[----:B------:R-:W-:-:S05]  /*b1b0*/  SHF.R.U32.HI R3, RZ, 0x10, R0 ;  /* 0x00000010ff037819 */ /* 0x000fca0000011600 */
[----:B------:R-:W-:Y:S01]  /*b1c0*/  HMMA.16816.F32.BF16 R224, R8, R12, R248 ;  /* 0x0000000c08e0723c */ /* 0x000fe200000418f8 */
[----:B------:R-:W-:-:S07]  /*b1d0*/  SHF.R.U32.HI R5, RZ, 0x18, R0 ;  /* 0x00000018ff057819 */ /* 0x000fce0000011600 */
[C---:B------:R-:W-:Y:S08]  /*b1e0*/  HMMA.16816.F32.BF16 R16, R8.reuse, R18, R140 ;  /* 0x000000120810723c */ /* 0x040ff0000004188c */
[----:B------:R-:W-:Y:S01]  /*b1f0*/  HMMA.16816.F32.BF16 R12, R8, R14, R96 ;  /* 0x0000000e080c723c */ /* 0x000fe20000041860 */
[----:B------:R-:W-:Y:S01]  /*b200*/  PRMT R251, R113, 0x7054, R113 ;  /* 0x0000705471fb7816 */ /* 0x000fe20000000071 */
[----:B------:R-:W3:Y:S01]  /*b210*/  LDSM.16.MT88.4 R140, [R203+0xa800] ;  /* 0x00a80000cb8c783b */ /* 0x000ee20000004200 */
[----:B------:R-:W-:-:S03]  /*b220*/  LOP3.LUT R6, R0, 0xff, RZ, 0xc0, !PT ;  /* 0x000000ff00067812 */ /* 0x000fc600078ec0ff */
[----:B------:R-:W-:Y:S01]  /*b230*/  LDSM.16.MT88.4 R96, [R203+0xb800] ;  /* 0x00b80000cb60783b */ /* 0x000fe20000004200 */
[----:B------:R-:W-:Y:S02]  /*b240*/  PRMT R8, R2, 0x5410, R4 ;  /* 0x0000541002087816 */ /* 0x000fe40000000004 */
[----:B------:R-:W-:Y:S01]  /*b250*/  LOP3.LUT R2, R0, 0xffff, RZ, 0xc0, !PT ;  /* 0x0000ffff00027812 */ /* 0x000fe200078ec0ff */
[----:B------:R-:W-:Y:S03]  /*b260*/  LDSM.16.MT88.4 R112, [R206+0xb800] ;  /* 0x00b80000ce70783b */ /* 0x000fe60000004200 */
[----:B------:R-:W-:Y:S02]  /*b270*/  SHF.R.U32.HI R4, RZ, 0x8, R2 ;  /* 0x00000008ff047819 */ /* 0x000fe40000011602 */
[----:B------:R-:W-:Y:S01]  /*b280*/  LOP3.LUT R2, R3, 0xff, RZ, 0xc0, !PT ;  /* 0x000000ff03027812 */ /* 0x000fe200078ec0ff */
[----:B------:R-:W-:-:S03]  /*b290*/  HSET2.LE.AND R0, R7, R251, PT ;  /* 0x000000fb07007233 */ /* 0x000fc60003803000 */
[----:B------:R-:W-:Y:S02]  /*b2a0*/  PRMT R3, R2, 0x5410, R5 ;  /* 0x0000541002037816 */ /* 0x000fe40000000005 */
[----:B------:R-:W-:-:S03]  /*b2b0*/  PRMT R4, R6, 0x5410, R4 ;  /* 0x0000541006047816 */ /* 0x000fc60000000004 */
[--C-:B------:R-:W-:Y:S01]  /*b2c0*/  HSET2.LE.AND R3, R3, R251.reuse, PT ;  /* 0x000000fb03037233 */ /* 0x100fe20003803000 */
[----:B------:R-:W-:Y:S01]  /*b2d0*/  LOP3.LUT R126, R0, R66, RZ, 0xc0, !PT ;  /* 0x00000042007e7212 */ /* 0x000fe200078ec0ff */
[--C-:B------:R-:W-:Y:S02]  /*b2e0*/  HSET2.LE.AND R0, R8, R251.reuse, PT ;  /* 0x000000fb08007233 */ /* 0x100fe40003803000 */
[----:B------:R-:W-:Y:S01]  /*b2f0*/  HSET2.LE.AND R2, R4, R251, PT ;  /* 0x000000fb04027233 */ /* 0x000fe20003803000 */
[----:B------:R-:W-:Y:S01]  /*b300*/  LOP3.LUT R125, R3, R51, RZ, 0xc0, !PT ;  /* 0x00000033037d7212 */ /* 0x000fe200078ec0ff */
[-C--:B--2---:R-:W-:Y:S01]  /*b310*/  HMMA.16816.F32.BF16 R152, R128, R148.reuse, R152 ;  /* 0x000000948098723c */ /* 0x084fe20000041898 */
[----:B------:R-:W2:Y:S01]  /*b320*/  LDSM.16.MT88.4 R48, [R206+0xa800] ;  /* 0x00a80000ce30783b */ /* 0x000ea20000004200 */
[----:B------:R-:W-:Y:S02]  /*b330*/  LOP3.LUT R127, R0, R65, RZ, 0xc0, !PT ;  /* 0x00000041007f7212 */ /* 0x000fe400078ec0ff */
[----:B------:R-:W-:Y:S01]  /*b340*/  LOP3.LUT R124, R2, R67, RZ, 0xc0, !PT ;  /* 0x00000043027c7212 */ /* 0x000fe200078ec0ff */
[----:B------:R-:W-:Y:S04]  /*b350*/  LDSM.16.MT88.4 R4, [R205+0xb800] ;  /* 0x00b80000cd04783b */ /* 0x000fe80000004200 */
[----:B------:R-:W4:Y:S02]  /*b360*/  LDSM.16.MT88.4 R64, [R205+0xa800] ;  /* 0x00a80000cd40783b */ /* 0x000f240000004200 */
[C---:B------:R-:W-:Y:S08]  /*b370*/  HMMA.16816.F32.BF16 R168, R124.reuse, R148, R168 ;  /* 0x000000947ca8723c */ /* 0x040ff000000418a8 */
[-C--:B------:R-:W-:Y:S08]  /*b380*/  HMMA.16816.F32.BF16 R164, R124, R150.reuse, R164 ;  /* 0x000000967ca4723c */ /* 0x080ff000000418a4 */
[C---:B------:R-:W-:Y:S08]  /*b390*/  HMMA.16816.F32.BF16 R148, R128.reuse, R150, R36 ;  /* 0x000000968094723c */ /* 0x040ff00000041824 */
[-C--:B---3--:R-:W-:Y:S08]  /*b3a0*/  HMMA.16816.F32.BF16 R144, R128, R140.reuse, R144 ;  /* 0x0000008c8090723c */ /* 0x088ff00000041890 */
[C---:B------:R-:W-:Y:S08]  /*b3b0*/  HMMA.16816.F32.BF16 R160, R124.reuse, R140, R160 ;  /* 0x0000008c7ca0723c */ /* 0x040ff000000418a0 */
[-C--:B------:R-:W-:Y:S08]  /*b3c0*/  HMMA.16816.F32.BF16 R156, R124, R142.reuse, R156 ;  /* 0x0000008e7c9c723c */ /* 0x080ff0000004189c */
[C---:B------:R-:W-:Y:S08]  /*b3d0*/  HMMA.16816.F32.BF16 R140, R128.reuse, R142, R40 ;  /* 0x0000008e808c723c */ /* 0x040ff00000041828 */
[-C--:B--2---:R-:W-:Y:S08]  /*b3e0*/  HMMA.16816.F32.BF16 R36, R128, R48.reuse, R44 ;  /* 0x000000308024723c */ /* 0x084ff0000004182c */
[C---:B------:R-:W-:Y:S08]  /*b3f0*/  HMMA.16816.F32.BF16 R40, R124.reuse, R48, R52 ;  /* 0x000000307c28723c */ /* 0x040ff00000041834 */
[-C--:B------:R-:W-:Y:S08]  /*b400*/  HMMA.16816.F32.BF16 R44, R124, R50.reuse, R56 ;  /* 0x000000327c2c723c */ /* 0x080ff00000041838 */
[C---:B------:R-:W-:Y:S08]  /*b410*/  HMMA.16816.F32.BF16 R48, R128.reuse, R50, R60 ;  /* 0x000000328030723c */ /* 0x040ff0000004183c */
[-C--:B----4-:R-:W-:Y:S08]  /*b420*/  HMMA.16816.F32.BF16 R52, R128, R64.reuse, R68 ;  /* 0x000000408034723c */ /* 0x090ff00000041844 */
[C---:B------:R-:W-:Y:S08]  /*b430*/  HMMA.16816.F32.BF16 R56, R124.reuse, R64, R72 ;  /* 0x000000407c38723c */ /* 0x040ff00000041848 */
[-C--:B------:R-:W-:Y:S08]  /*b440*/  HMMA.16816.F32.BF16 R60, R124, R66.reuse, R76 ;  /* 0x000000427c3c723c */ /* 0x080ff0000004184c */
[----:B------:R-:W-:Y:S01]  /*b450*/  HMMA.16816.F32.BF16 R64, R128, R66, R80 ;  /* 0x000000428040723c */ /* 0x000fe20000041850 */
[----:B------:R-:W2:Y:S04]  /*b460*/  LDSM.16.MT88.4 R80, [R201+0xb800] ;  /* 0x00b80000c950783b */ /* 0x000ea80000004200 */
[----:B------:R-:W-:Y:S04]  /*b470*/  STG.E.U16 [R32.64+-0x30], R183 ;  /* 0xffffd0b720007986 */ /* 0x000fe8000c10151c */
        /* <DEDUP_REMOVED lines=10> */
[----:B------:R3:W-:Y:S04]  /*b520*/  STG.E.U16 [R30.64+-0x1e], R132 ;  /* 0xffffe2841e007986 */ /* 0x0007e8000c10151c */
        /* <DEDUP_REMOVED lines=9> */
[----:B------:R1:W-:Y:S01]  /*b5c0*/  STG.E.U16 [R28.64+-0xe], R26 ;  /* 0xfffff21a1c007986 */ /* 0x0003e2000c10151c */
[----:B------:R-:W-:-:S02]  /*b5d0*/  FADD.FTZ R3, R241, R245 ;  /* 0x000000f5f1037221 */ /* 0x000fc40000010000 */
[----:B------:R-:W-:Y:S01]  /*b5e0*/  FADD.FTZ R2, R234, R244 ;  /* 0x000000f4ea027221 */ /* 0x000fe20000010000 */
[----:B--2---:R-:W-:Y:S01]  /*b5f0*/  HMMA.16816.F32.BF16 R76, R124, R82, R92 ;  /* 0x000000527c4c723c */ /* 0x004fe2000004185c */
[----:B------:R-:W-:Y:S01]  /*b600*/  FADD.FTZ R0, R221, R243 ;  /* 0x000000f3dd007221 */ /* 0x000fe20000010000 */
[----:B------:R-:W-:Y:S01]  /*b610*/  IADD3 R244, P1, R20, -0x80, RZ ;  /* 0xffffff8014f47810 */ /* 0x000fe20007f3e0ff */
[----:B------:R-:W-:Y:S02]  /*b620*/  FADD.FTZ R3, R235, R3 ;  /* 0x00000003eb037221 */ /* 0x000fe40000010000 */
[----:B------:R-:W-:-:S03]  /*b630*/  FADD.FTZ R2, R230, R2 ;  /* 0x00000002e6027221 */ /* 0x000fc60000010000 */
[----:B------:R-:W-:Y:S01]  /*b640*/  HMMA.16816.F32.BF16 R72, R124, R80, R84 ;  /* 0x000000507c48723c */ /* 0x000fe20000041854 */
[----:B------:R-:W-:Y:S01]  /*b650*/  FADD.FTZ R0, R223, R0 ;  /* 0x00000000df007221 */ /* 0x000fe20000010000 */
[----:B------:R-:W-:Y:S01]  /*b660*/  IADD3.X R243, R21, -0x1, RZ, P1, !PT ;  /* 0xffffffff15f37810 */ /* 0x000fe20000ffe4ff */
[----:B------:R-:W-:-:S05]  /*b670*/  FADD.FTZ R230, R231, R2 ;  /* 0x00000002e7e67221 */ /* 0x000fca0000010000 */
[----:B------:R-:W-:Y:S01]  /*b680*/  HMMA.16816.F32.BF16 R88, R124, R96, R88 ;  /* 0x000000607c58723c */ /* 0x000fe20000041858 */
[----:B------:R-:W-:-:S07]  /*b690*/  FADD.FTZ R231, R222, R0 ;  /* 0x00000000dee77221 */ /* 0x000fce0000010000 */
[----:B------:R-:W-:Y:S01]  /*b6a0*/  HMMA.16816.F32.BF16 R92, R124, R98, R100 ;  /* 0x000000627c5c723c */ /* 0x000fe20000041864 */
[----:B---3--:R-:W-:-:S07]  /*b6b0*/  IMAD.MOV.U32 R132, RZ, RZ, R228 ;  /* 0x000000ffff847224 */ /* 0x008fce00078e00e4 */
[----:B------:R-:W-:Y:S01]  /*b6c0*/  HMMA.16816.F32.BF16 R104, R124, R112, R104 ;  /* 0x000000707c68723c */ /* 0x000fe20000041868 */
[----:B------:R-:W-:-:S07]  /*b6d0*/  IMAD.MOV.U32 R133, RZ, RZ, R229 ;  /* 0x000000ffff857224 */ /* 0x000fce00078e00e5 */
[----:B------:R-:W-:Y:S01]  /*b6e0*/  HMMA.16816.F32.BF16 R108, R124, R114, R108 ;  /* 0x000000727c6c723c */ /* 0x000fe2000004186c */
[----:B------:R-:W-:-:S07]  /*b6f0*/  IMAD.MOV.U32 R134, RZ, RZ, R233 ;  /* 0x000000ffff867224 */ /* 0x000fce00078e00e9 */
[C---:B------:R-:W-:Y:S08]  /*b700*/  HMMA.16816.F32.BF16 R120, R124.reuse, R4, R120 ;  /* 0x000000047c78723c */ /* 0x040ff00000041878 */
[----:B------:R-:W-:Y:S08]  /*b710*/  HMMA.16816.F32.BF16 R124, R124, R6, R116 ;  /* 0x000000067c7c723c */ /* 0x000ff00000041874 */
[C---:B------:R-:W-:Y:S08]  /*b720*/  HMMA.16816.F32.BF16 R68, R128.reuse, R80, R188 ;  /* 0x000000508044723c */ /* 0x040ff000000418bc */
[C---:B------:R-:W-:Y:S08]  /*b730*/  HMMA.16816.F32.BF16 R84, R128.reuse, R96, R216 ;  /* 0x000000608054723c */ /* 0x040ff000000418d8 */
[----:B------:R-:W-:Y:S01]  /*b740*/  HMMA.16816.F32.BF16 R100, R128, R112, R192 ;  /* 0x000000708064723c */ /* 0x000fe200000418c0 */
[----:B------:R-:W-:-:S02]  /*b750*/  FADD.FTZ R217, R240, R3 ;  /* 0x00000003f0d97221 */ /* 0x000fc40000010000 */
[----:B------:R-:W-:-:S05]  /*b760*/  IMAD.MOV.U32 R3, RZ, RZ, R232 ;  /* 0x000000ffff037224 */ /* 0x000fca00078e00e8 */
[C---:B------:R-:W-:Y:S08]  /*b770*/  HMMA.16816.F32.BF16 R80, R128.reuse, R82, R184 ;  /* 0x000000528050723c */ /* 0x040ff000000418b8 */
[C---:B------:R-:W-:Y:S08]  /*b780*/  HMMA.16816.F32.BF16 R96, R128.reuse, R98, R196 ;  /* 0x000000628060723c */ /* 0x040ff000000418c4 */
[C---:B------:R-:W-:Y:S08]  /*b790*/  HMMA.16816.F32.BF16 R112, R128.reuse, R114, R16 ;  /* 0x000000728070723c */ /* 0x040ff00000041810 */
[C---:B------:R-:W-:Y:S08]  /*b7a0*/  HMMA.16816.F32.BF16 R116, R128.reuse, R4, R224 ;  /* 0x000000048074723c */ /* 0x040ff000000418e0 */
[----:B------:R-:W-:Y:S01]  /*b7b0*/  HMMA.16816.F32.BF16 R128, R128, R6, R12 ;  /* 0x000000068080723c */ /* 0x000fe2000004180c */
[----:B------:R-:W-:Y:S11]  /*b7c0*/  @!P0 BRA `(.L_x_1092) ;  /* 0x0000f50000008947 */ /* 0x000ff60003800000 */
[----:B-1----:R-:W2:Y:S04]  /*b7d0*/  LDL.64 R10, [R1+0xb8] ;  /* 0x0000b800010a7983 */ /* 0x002ea80000100a00 */
        /* <DEDUP_REMOVED lines=14> */
[----:B-----5:R-:W-:Y:S01]  /*b8c0*/  @P3 STS.128 [R215+0xa000], RZ ;  /* 0x00a000ffd7003388 */ /* 0x020fe20000000c00 */
        /* <DEDUP_REMOVED lines=34> */
[----:B------:R-:W3:Y:S04]  /*baf0*/  LDSM.16.M88.4 R12, [R202] ;  /* 0x00000000ca0c783b */ /* 0x000ee80000000200 */
[----:B------:R-:W-:Y:S04]  /*bb00*/  LDSM.16.M88.4 R16, [R214] ;  /* 0x00000000d610783b */ /* 0x000fe80000000200 */
[----:B-1----:R-:W-:Y:S04]  /*bb10*/  LDSM.16.M88.4 R8, [R204+0x2000] ;  /* 0x00200000cc08783b */ /* 0x002fe80000000200 */
[----:B------:R-:W-:Y:S04]  /*bb20*/  LDSM.16.M88.4 R24, [R211] ;  /* 0x00000000d318783b */ /* 0x000fe80000000200 */
[----:B--2---:R-:W1:Y:S04]  /*bb30*/  LDSM.16.M88.4 R4, [R202+0x2000] ;  /* 0x00200000ca04783b */ /* 0x004e680000000200 */
[----:B------:R-:W0:Y:S01]  /*bb40*/  LDGDEPBAR ;  /* 0x00000000000079af */ /* 0x000e220000000000 */
[C---:B---3--:R-:W-:Y:S08]  /*bb50*/  HMMA.16816.F32.BF16 R176, R12.reuse, R136, RZ ;  /* 0x000000880cb0723c */ /* 0x048ff000000418ff */
[----:B------:R-:W-:Y:S08]  /*bb60*/  HMMA.16816.F32.BF16 R196, R12, R138, RZ ;  /* 0x0000008a0cc4723c */ /* 0x000ff000000418ff */
[C---:B-1----:R-:W-:Y:S08]  /*bb70*/  HMMA.16816.F32.BF16 R192, R4.reuse, R136, RZ ;  /* 0x0000008804c0723c */ /* 0x042ff000000418ff */
        /* <DEDUP_REMOVED lines=135> */
.L_x_1098:
[----:B------:R-:W-:Y:S05]  /*c3f0*/  BSYNC B0 ;  /* 0x0000000000007941 */ /* 0x000fea0003800000 */
.L_x_1097:
[----:B------:R-:W0:Y:S02]  /*c400*/  LDGDEPBAR ;  /* 0x00000000000079af */ /* 0x000e240000000000 */
.L_x_1096:
[----:B------:R-:W-:Y:S01]  /*c410*/  IMAD.MOV.U32 R22, RZ, RZ, R252 ;  /* 0x000000ffff167224 */ /* 0x000fe200078e00fc */
[----:B------:R-:W2:Y:S04]  /*c420*/  LDL.64 R244, [R1+0x28] ;  /* 0x0000280001f47983 */ /* 0x000ea80000100a00 */
[----:B------:R-:W3:Y:S01]  /*c430*/  S2R R252, SR_TID.X ;  /* 0x0000000000fc7919 */ /* 0x000ee20000002100 */
[----:B------:R-:W-:-:S03]  /*c440*/  IMAD.U32 R0, RZ, RZ, UR32 ;  /* 0x00000020ff007e24 */ /* 0x000fc6000f8e00ff */
[----:B------:R-:W4:Y:S04]  /*c450*/  LDL R19, [R1+0x9c] ;  /* 0x00009c0001137983 */ /* 0x000f280000100800 */
[----:B------:R-:W2:Y:S01]  /*c460*/  LDL.64 R198, [R1+0x20] ;  /* 0x0000200001c67983 */ /* 0x000ea20000100a00 */
[----:B---3--:R-:W-:-:S05]  /*c470*/  IMAD.SHL.U32 R252, R252, 0x2, RZ ;  /* 0x00000002fcfc7824 */ /* 0x008fca00078e00ff */
[----:B------:R-:W-:-:S05]  /*c480*/  LOP3.LUT R252, R252, 0x6, RZ, 0xc0, !PT ;  /* 0x00000006fcfc7812 */ /* 0x000fca00078ec0ff */
[----:B------:R-:W-:-:S05]  /*c490*/  IMAD R0, R0, 0x20, R252 ;  /* 0x0000002000007824 */ /* 0x000fca00078e02fc */
[CC--:B------:R-:W-:Y:S02]  /*c4a0*/  ISETP.GE.AND P1, PT, R0.reuse, R172.reuse, PT ;  /* 0x000000ac0000720c */ /* 0x0c0fe40003f26270 */
[----:B-1----:R-:W-:Y:S02]  /*c4b0*/  IADD3 R4, R0, 0x1, RZ ;  /* 0x0000000100047810 */ /* 0x002fe40007ffe0ff */
[----:B------:R-:W-:Y:S02]  /*c4c0*/  FSEL R11, R176, -INF , !P1 ;  /* 0xff800000b00b7808 */ /* 0x000fe40004800000 */
[----:B------:R-:W-:Y:S02]  /*c4d0*/  ISETP.GE.AND P6, PT, R4, R172, PT ;  /* 0x000000ac0400720c */ /* 0x000fe40003fc6270 */
[C---:B------:R-:W-:Y:S02]  /*c4e0*/  IADD3 R10, R0.reuse, 0x8, RZ ;  /* 0x00000008000a7810 */ /* 0x040fe40007ffe0ff */
[----:B------:R-:W-:-:S02]  /*c4f0*/  IADD3 R9, R0, 0x9, RZ ;  /* 0x0000000900097810 */ /* 0x000fc40007ffe0ff */
[-C--:B------:R-:W-:Y:S02]  /*c500*/  ISETP.GE.AND P5, PT, R10, R172.reuse, PT ;  /* 0x000000ac0a00720c */ /* 0x080fe40003fa6270 */
[----:B------:R-:W-:Y:S02]  /*c510*/  FSEL R18, R177, -INF , !P6 ;  /* 0xff800000b1127808 */ /* 0x000fe40007000000 */
[----:B------:R-:W-:Y:S02]  /*c520*/  FMNMX.FTZ R2, R229, R11, !PT ;  /* 0x0000000be5027209 */ /* 0x000fe40007810000 */
[----:B------:R-:W-:Y:S02]  /*c530*/  IADD3 R8, R0, 0x10, RZ ;  /* 0x0000001000087810 */ /* 0x000fe40007ffe0ff */
[----:B------:R-:W-:Y:S02]  /*c540*/  ISETP.GE.AND P4, PT, R9, R172, PT ;  /* 0x000000ac0900720c */ /* 0x000fe40003f86270 */
[----:B------:R-:W-:-:S02]  /*c550*/  FSEL R17, R136, -INF , !P5 ;  /* 0xff80000088117808 */ /* 0x000fc40006800000 */
[----:B------:R-:W-:Y:S02]  /*c560*/  FMNMX.FTZ R2, R18, R2, !PT ;  /* 0x0000000212027209 */ /* 0x000fe40007810000 */
[----:B------:R-:W-:Y:S02]  /*c570*/  ISETP.GE.AND P1, PT, R8, R172, PT ;  /* 0x000000ac0800720c */ /* 0x000fe40003f26270 */
[----:B------:R-:W-:Y:S02]  /*c580*/  FSEL R16, R137, -INF , !P4 ;  /* 0xff80000089107808 */ /* 0x000fe40006000000 */
[C---:B------:R-:W-:Y:S02]  /*c590*/  IADD3 R7, R0.reuse, 0x11, RZ ;  /* 0x0000001100077810 */ /* 0x040fe40007ffe0ff */
[----:B------:R-:W-:Y:S02]  /*c5a0*/  FMNMX.FTZ R2, R17, R2, !PT ;  /* 0x0000000211027209 */ /* 0x000fe40007810000 */
[----:B------:R-:W-:-:S02]  /*c5b0*/  IADD3 R6, R0, 0x18, RZ ;  /* 0x0000001800067810 */ /* 0x000fc40007ffe0ff */
[----:B------:R-:W-:Y:S02]  /*c5c0*/  ISETP.GE.AND P5, PT, R7, R172, PT ;  /* 0x000000ac0700720c */ /* 0x000fe40003fa6270 */
[----:B------:R-:W-:Y:S02]  /*c5d0*/  FSEL R15, R132, -INF , !P1 ;  /* 0xff800000840f7808 */ /* 0x000fe40004800000 */
[----:B------:R-:W-:Y:S02]  /*c5e0*/  FMNMX.FTZ R2, R16, R2, !PT ;  /* 0x0000000210027209 */ /* 0x000fe40007810000 */
[----:B------:R-:W-:Y:S02]  /*c5f0*/  ISETP.GE.AND P4, PT, R6, R172, PT ;  /* 0x000000ac0600720c */ /* 0x000fe40003f86270 */
[----:B------:R-:W-:Y:S02]  /*c600*/  FSEL R14, R133, -INF , !P5 ;  /* 0xff800000850e7808 */ /* 0x000fe40006800000 */
[----:B------:R-:W-:-:S02]  /*c610*/  IADD3 R5, R0, 0x19, RZ ;  /* 0x0000001900057810 */ /* 0x000fc40007ffe0ff */
[----:B------:R-:W-:Y:S02]  /*c620*/  FMNMX.FTZ R2, R15, R2, !PT ;  /* 0x000000020f027209 */ /* 0x000fe40007810000 */
[----:B------:R-:W-:Y:S02]  /*c630*/  ISETP.GE.AND P1, PT, R5, R172, PT ;  /* 0x000000ac0500720c */ /* 0x000fe40003f26270 */
[----:B------:R-:W-:Y:S02]  /*c640*/  FSEL R13, R24, -INF , !P4 ;  /* 0xff800000180d7808 */ /* 0x000fe40006000000 */
[----:B------:R-:W-:Y:S02]  /*c650*/  FMNMX.FTZ R2, R14, R2, !PT ;  /* 0x000000020e027209 */ /* 0x000fe40007810000 */
        /* <DEDUP_REMOVED lines=13> */
[----:B------:R-:W-:Y:S04]  /*c730*/  STL [R1+0x10c], R201 ;  /* 0x00010cc901007387 */ /* 0x000fe80000100800 */
[--C-:B------:R-:W-:Y:S02]  /*c740*/  FFMA.FTZ R11, R11, c[0x0][0x23c], -R2.reuse ;  /* 0x00008f000b0b7a23 */ /* 0x100fe40000010802 */
[--C-:B------:R-:W-:Y:S01]  /*c750*/  FFMA.FTZ R18, R18, c[0x0][0x23c], -R2.reuse ;  /* 0x00008f0012127a23 */ /* 0x100fe20000010802 */
[----:B------:R-:W-:Y:S01]  /*c760*/  STL [R1+0x108], R203 ;  /* 0x000108cb01007387 */ /* 0x000fe20000100800 */
[----:B------:R-:W1:Y:S01]  /*c770*/  MUFU.EX2 R3, R3 ;  /* 0x0000000300037308 */ /* 0x000e620000000800 */
[----:B------:R-:W-:-:S02]  /*c780*/  FFMA.FTZ R136, R17, c[0x0][0x23c], -R2 ;  /* 0x00008f0011887a23 */ /* 0x000fc40000010802 */
[----:B------:R-:W-:Y:S01]  /*c790*/  STL [R1+0x104], R206 ;  /* 0x000104ce01007387 */ /* 0x000fe20000100800 */
[--C-:B------:R-:W-:Y:S02]  /*c7a0*/  FFMA.FTZ R137, R16, c[0x0][0x23c], -R2.reuse ;  /* 0x00008f0010897a23 */ /* 0x100fe40000010802 */
[--C-:B------:R-:W-:Y:S01]  /*c7b0*/  FFMA.FTZ R176, R15, c[0x0][0x23c], -R2.reuse ;  /* 0x00008f000fb07a23 */ /* 0x100fe20000010802 */
[----:B------:R-:W-:Y:S01]  /*c7c0*/  STL [R1+0x100], R205 ;  /* 0x000100cd01007387 */ /* 0x000fe20000100800 */
[--C-:B------:R-:W-:Y:S01]  /*c7d0*/  FFMA.FTZ R177, R14, c[0x0][0x23c], -R2.reuse ;  /* 0x00008f000eb17a23 */ /* 0x100fe20000010802 */
[----:B------:R-:W-:Y:S01]  /*c7e0*/  MUFU.EX2 R11, R11 ;  /* 0x0000000b000b7308 */ /* 0x000fe20000000800 */
[--C-:B------:R-:W-:Y:S02]  /*c7f0*/  FFMA.FTZ R197, R13, c[0x0][0x23c], -R2.reuse ;  /* 0x00008f000dc57a23 */ /* 0x100fe40000010802 */
[----:B------:R-:W-:Y:S01]  /*c800*/  FFMA.FTZ R196, R12, c[0x0][0x23c], -R2 ;  /* 0x00008f000cc47a23 */ /* 0x000fe20000010802 */
[----:B------:R-:W-:Y:S04]  /*c810*/  STL [R1+0xfc], R215 ;  /* 0x0000fcd701007387 */ /* 0x000fe80000100800 */
[----:B------:R-:W3:Y:S01]  /*c820*/  MUFU.EX2 R2, R18 ;  /* 0x0000001200027308 */ /* 0x000ee20000000800 */
[----:B------:R-:W-:Y:S04]  /*c830*/  STL [R1+0xf8], R214 ;  /* 0x0000f8d601007387 */ /* 0x000fe80000100800 */
[----:B------:R-:W-:Y:S04]  /*c840*/  STL [R1+0xf4], R213 ;  /* 0x0000f4d501007387 */ /* 0x000fe80000100800 */
[----:B------:R-:W-:Y:S04]  /*c850*/  STL [R1+0xf0], R212 ;  /* 0x0000f0d401007387 */ /* 0x000fe80000100800 */
[----:B------:R-:W-:Y:S04]  /*c860*/  STL [R1+0xec], R211 ;  /* 0x0000ecd301007387 */ /* 0x000fe80000100800 */
[----:B------:R-:W-:Y:S04]  /*c870*/  STL [R1+0xe8], R210 ;  /* 0x0000e8d201007387 */ /* 0x000fe80000100800 */
[----:B------:R-:W-:Y:S04]  /*c880*/  STL [R1+0xe4], R209 ;  /* 0x0000e4d101007387 */ /* 0x000fe80000100800 */
[----:B------:R-:W-:Y:S04]  /*c890*/  STL [R1+0xe0], R208 ;  /* 0x0000e0d001007387 */ /* 0x000fe80000100800 */
[----:B------:R3:W-:Y:S01]  /*c8a0*/  STL [R1+0xdc], R207 ;  /* 0x0000dccf01007387 */ /* 0x0007e20000100800 */
[----:B------:R-:W-:-:S03]  /*c8b0*/  ISETP.GE.AND P4, PT, R0, R173, PT ;  /* 0x000000ad0000720c */ /* 0x000fc60003f86270 */
[----:B------:R3:W-:Y:S01]  /*c8c0*/  STL [R1+0xd8], R204 ;  /* 0x0000d8cc01007387 */ /* 0x0007e20000100800 */
[----:B-1----:R-:W-:-:S03]  /*c8d0*/  FMUL.FTZ R225, R149, R3 ;  /* 0x0000000395e17220 */ /* 0x002fc60000410000 */
[----:B------:R-:W-:Y:S01]  /*c8e0*/  STL [R1+0xd4], R202 ;  /* 0x0000d4ca01007387 */ /* 0x000fe20000100800 */
[----:B------:R-:W-:-:S03]  /*c8f0*/  FMUL.FTZ R243, R140, R3 ;  /* 0x000000038cf37220 */ /* 0x000fc60000410000 */
[----:B------:R-:W-:Y:S01]  /*c900*/  STL [R1+0xd0], R200 ;  /* 0x0000d0c801007387 */ /* 0x000fe20000100800 */
[----:B------:R-:W-:-:S03]  /*c910*/  FMUL.FTZ R152, R152, R3 ;  /* 0x0000000398987220 */ /* 0x000fc60000410000 */
[----:B------:R1:W-:Y:S01]  /*c920*/  STL [R1+0x110], R252 ;  /* 0x000110fc01007387 */ /* 0x0003e20000100800 */
[-C--:B------:R-:W-:Y:S02]  /*c930*/  FMUL.FTZ R153, R153, R3.reuse ;  /* 0x0000000399997220 */ /* 0x080fe40000410000 */
[-C--:B------:R-:W-:Y:S01]  /*c940*/  FMUL.FTZ R224, R148, R3.reuse ;  /* 0x0000000394e07220 */ /* 0x080fe20000410000 */
[----:B------:R1:W-:Y:S01]  /*c950*/  STL [R1+0x114], R172 ;  /* 0x000114ac01007387 */ /* 0x0003e20000100800 */
        /* <DEDUP_REMOVED lines=9> */
[----:B---3--:R-:W-:-:S02]  /*c9f0*/  FMUL.FTZ R207, R64, R3 ;  /* 0x0000000340cf7220 */ /* 0x008fc40000410000 */
[-C--:B------:R-:W-:Y:S02]  /*ca00*/  FMUL.FTZ R204, R65, R3.reuse ;  /* 0x0000000341cc7220 */ /* 0x080fe40000410000 */
[-C--:B-1----:R-:W-:Y:S02]  /*ca10*/  FMUL.FTZ R252, R68, R3.reuse ;  /* 0x0000000344fc7220 */ /* 0x082fe40000410000 */
[-C--:B------:R-:W-:Y:S02]  /*ca20*/  FMUL.FTZ R172, R69, R3.reuse ;  /* 0x0000000345ac7220 */ /* 0x080fe40000410000 */
[-C--:B------:R-:W-:Y:S02]  /*ca30*/  FMUL.FTZ R216, R80, R3.reuse ;  /* 0x0000000350d87220 */ /* 0x080fe40000410000 */
[----:B------:R-:W-:Y:S01]  /*ca40*/  FMUL.FTZ R221, R81, R3 ;  /* 0x0000000351dd7220 */ /* 0x000fe20000410000 */
[----:B------:R-:W-:Y:S01]  /*ca50*/  F2FP.BF16.PACK_AB R81, R2, R11 ;  /* 0x0000000b0251723e */ /* 0x000fe200000010ff */
        /* <DEDUP_REMOVED lines=12> */
[----:B------:R-:W-:Y:S01]  /*cb20*/  ISETP.GE.AND P1, PT, R4, R173, PT ;  /* 0x000000ad0400720c */ /* 0x000fe20003f26270 */
[----:B------:R-:W-:Y:S01]  /*cb30*/  FFMA.FTZ R3, R242, R3, R11 ;  /* 0x00000003f2037223 */ /* 0x000fe2000001000b */
[----:B------:R-:W-:-:S02]  /*cb40*/  FSEL R11, R178, -INF , !P4 ;  /* 0xff800000b20b7808 */ /* 0x000fc40006000000 */
[----:B------:R-:W-:Y:S01]  /*cb50*/  FSEL R18, R179, -INF , !P1 ;  /* 0xff800000b3127808 */ /* 0x000fe20004800000 */
[----:B------:R-:W-:Y:S01]  /*cb60*/  FADD.FTZ R34, R2, R3 ;  /* 0x0000000302227221 */ /* 0x000fe20000010000 */
[----:B------:R-:W-:Y:S02]  /*cb70*/  ISETP.GE.AND P4, PT, R10, R173, PT ;  /* 0x000000ad0a00720c */ /* 0x000fe40003f86270 */
        /* <DEDUP_REMOVED lines=27> */
[----:B------:R-:W-:Y:S01]  /*cd30*/  FMUL.FTZ R2, R132, c[0x0][0x23c] ;  /* 0x00008f0084027a20 */ /* 0x000fe20000410000 */
[-C--:B------:R-:W-:Y:S02]  /*cd40*/  ISETP.GE.AND P6, PT, R0, R175.reuse, PT ;  /* 0x000000af0000720c */ /* 0x080fe40003fc6270 */
[----:B------:R-:W-:Y:S02]  /*cd50*/  ISETP.GE.AND P5, PT, R4, R175, PT ;  /* 0x000000af0400720c */ /* 0x000fe40003fa6270 */
[----:B------:R-:W-:Y:S02]  /*cd60*/  FSEL R2, R2, RZ, P1 ;  /* 0x000000ff02027208 */ /* 0x000fe40000800000 */
[----:B------:R-:W-:-:S03]  /*cd70*/  FSEL R26, R193, -INF , !P5 ;  /* 0xff800000c11a7808 */ /* 0x000fc60006800000 */
[--C-:B------:R-:W-:Y:S01]  /*cd80*/  FFMA.FTZ R80, R17, c[0x0][0x23c], -R2.reuse ;  /* 0x00008f0011507a23 */ /* 0x100fe20000010802 */
[----:B------:R-:W-:Y:S02]  /*cd90*/  FSEL R17, R192, -INF , !P6 ;  /* 0xff800000c0117808 */ /* 0x000fe40007000000 */
[----:B------:R-:W3:Y:S01]  /*cda0*/  LDL.64 R192, [R1+0xc8] ;  /* 0x0000c80001c07983 */ /* 0x000ee20000100a00 */
[----:B------:R-:W1:Y:S01]  /*cdb0*/  MUFU.EX2 R3, R3 ;  /* 0x0000000300037308 */ /* 0x000e620000000800 */
[-C--:B------:R-:W-:Y:S02]  /*cdc0*/  ISETP.GE.AND P1, PT, R0, R174.reuse, PT ;  /* 0x000000ae0000720c */ /* 0x080fe40003f26270 */
[-C--:B------:R-:W-:Y:S02]  /*cdd0*/  ISETP.GE.AND P4, PT, R4, R174.reuse, PT ;  /* 0x000000ae0400720c */ /* 0x080fe40003f86270 */
[----:B------:R-:W-:Y:S01]  /*cde0*/  FSEL R4, R194, -INF , !P1 ;  /* 0xff800000c2047808 */ /* 0x000fe20004800000 */
[----:B------:R-:W-:Y:S01]  /*cdf0*/  FFMA.FTZ R85, R14, c[0x0][0x23c], -R2 ;  /* 0x00008f000e557a23 */ /* 0x000fe20000010802 */
[----:B------:R-:W-:-:S02]  /*ce00*/  ISETP.GE.AND P1, PT, R10, R174, PT ;  /* 0x000000ae0a00720c */ /* 0x000fc40003f26270 */
[----:B------:R-:W-:Y:S02]  /*ce10*/  FSEL R14, R195, -INF , !P4 ;  /* 0xff800000c30e7808 */ /* 0x000fe40006000000 */
[----:B------:R-:W-:Y:S01]  /*ce20*/  FMNMX.FTZ R0, R232, R4, !PT ;  /* 0x00000004e8007209 */ /* 0x000fe20007810000 */
[-C--:B-1----:R-:W-:Y:S02]  /*ce30*/  FMUL.FTZ R227, R151, R3.reuse ;  /* 0x0000000397e37220 */ /* 0x082fe40000410000 */
[----:B--2---:R-:W-:Y:S02]  /*ce40*/  IMAD.MOV.U32 R151, RZ, RZ, R245 ;  /* 0x000000ffff977224 */ /* 0x004fe400078e00f5 */
[----:B------:R-:W-:Y:S01]  /*ce50*/  FMUL.FTZ R245, R118, R3 ;  /* 0x0000000376f57220 */ /* 0x000fe20000410000 */
[----:B------:R-:W-:Y:S01]  /*ce60*/  ISETP.GE.AND P4, PT, R9, R174, PT ;  /* 0x000000ae0900720c */ /* 0x000fe20003f86270 */
[----:B------:R-:W-:Y:S01]  /*ce70*/  IMAD.MOV.U32 R118, RZ, RZ, R23 ;  /* 0x000000ffff767224 */ /* 0x000fe200078e0017 */
[----:B------:R-:W-:-:S02]  /*ce80*/  FSEL R23, R190, -INF , !P1 ;  /* 0xff800000be177808 */ /* 0x000fc40004800000 */
[----:B------:R-:W-:Y:S01]  /*ce90*/  FMNMX.FTZ R0, R14, R0, !PT ;  /* 0x000000000e007209 */ /* 0x000fe20007810000 */
[----:B------:R-:W-:Y:S01]  /*cea0*/  IMAD.MOV.U32 R218, RZ, RZ, R22 ;  /* 0x000000ffffda7224 */ /* 0x000fe200078e0016 */
[----:B------:R-:W-:Y:S02]  /*ceb0*/  ISETP.GE.AND P1, PT, R8, R174, PT ;  /* 0x000000ae0800720c */ /* 0x000fe40003f26270 */
[----:B------:R-:W-:Y:S02]  /*cec0*/  FSEL R22, R191, -INF , !P4 ;  /* 0xff800000bf167808 */ /* 0x000fe40006000000 */
[----:B------:R-:W-:Y:S01]  /*ced0*/  FMNMX.FTZ R0, R23, R0, !PT ;  /* 0x0000000017007209 */ /* 0x000fe20007810000 */
[----:B----4-:R-:W-:Y:S01]  /*cee0*/  IMAD.MOV.U32 R234, RZ, RZ, R19 ;  /* 0x000000ffffea7224 */ /* 0x010fe200078e0013 */
[----:B------:R-:W-:Y:S01]  /*cef0*/  ISETP.GE.AND P4, PT, R7, R174, PT ;  /* 0x000000ae0700720c */ /* 0x000fe20003f86270 */
[----:B------:R-:W-:Y:S01]  /*cf00*/  FFMA.FTZ R11, R11, c[0x0][0x23c], -R2 ;  /* 0x00008f000b0b7a23 */ /* 0x000fe20000010802 */
[----:B------:R-:W-:-:S02]  /*cf10*/  FSEL R19, R186, -INF , !P1 ;  /* 0xff800000ba137808 */ /* 0x000fc40004800000 */
[----:B------:R-:W-:Y:S01]  /*cf20*/  FMNMX.FTZ R0, R22, R0, !PT ;  /* 0x0000000016007209 */ /* 0x000fe20007810000 */
[--C-:B------:R-:W-:Y:S01]  /*cf30*/  FFMA.FTZ R35, R18, c[0x0][0x23c], -R2.reuse ;  /* 0x00008f0012237a23 */ /* 0x100fe20000010802 */
[----:B------:R-:W-:Y:S01]  /*cf40*/  ISETP.GE.AND P1, PT, R6, R174, PT ;  /* 0x000000ae0600720c */ /* 0x000fe20003f26270 */
[----:B------:R-:W1:Y:S01]  /*cf50*/  MUFU.EX2 R27, R11 ;  /* 0x0000000b001b7308 */ /* 0x000e620000000800 */
[----:B------:R-:W-:Y:S02]  /*cf60*/  FSEL R18, R187, -INF , !P4 ;  /* 0xff800000bb127808 */ /* 0x000fe40006000000 */
[----:B------:R-:W-:Y:S01]  /*cf70*/  FMNMX.FTZ R0, R19, R0, !PT ;  /* 0x0000000013007209 */ /* 0x000fe20007810000 */
[--C-:B------:R-:W-:Y:S01]  /*cf80*/  FFMA.FTZ R69, R16, c[0x0][0x23c], -R2.reuse ;  /* 0x00008f0010457a23 */ /* 0x100fe20000010802 */
[----:B------:R-:W-:Y:S01]  /*cf90*/  FSEL R16, R182, -INF , !P1 ;  /* 0xff800000b6107808 */ /* 0x000fe20004800000 */
[----:B------:R-:W-:Y:S01]  /*cfa0*/  FMUL.FTZ R226, R150, R3 ;  /* 0x0000000396e27220 */ /* 0x000fe20000410000 */
[----:B------:R-:W-:Y:S01]  /*cfb0*/  ISETP.GE.AND P1, PT, R5, R174, PT ;  /* 0x000000ae0500720c */ /* 0x000fe20003f26270 */
[--C-:B------:R-:W-:Y:S01]  /*cfc0*/  FFMA.FTZ R84, R15, c[0x0][0x23c], -R2.reuse ;  /* 0x00008f000f547a23 */ /* 0x100fe20000010802 */
[----:B------:R-:W-:Y:S01]  /*cfd0*/  FMNMX.FTZ R0, R18, R0, !PT ;  /* 0x0000000012007209 */ /* 0x000fe20007810000 */
[--C-:B------:R-:W-:Y:S01]  /*cfe0*/  FFMA.FTZ R112, R13, c[0x0][0x23c], -R2.reuse ;  /* 0x00008f000d707a23 */ /* 0x100fe20000010802 */
[----:B------:R-:W-:Y:S01]  /*cff0*/  ISETP.GE.AND P6, PT, R10, R175, PT ;  /* 0x000000af0a00720c */ /* 0x000fe20003fc6270 */
[----:B------:R-:W-:Y:S01]  /*d000*/  FFMA.FTZ R113, R12, c[0x0][0x23c], -R2 ;  /* 0x00008f000c717a23 */ /* 0x000fe20000010802 */
[----:B------:R-:W-:Y:S01]  /*d010*/  FMNMX.FTZ R2, R233, R17, !PT ;  /* 0x00000011e9027209 */ /* 0x000fe20007810000 */
[----:B------:R-:W-:-:S02]  /*d020*/  IMAD.MOV.U32 R150, RZ, RZ, R244 ;  /* 0x000000ffff967224 */ /* 0x000fc400078e00f4 */
[----:B------:R-:W-:Y:S02]  /*d030*/  IMAD.MOV.U32 R25, RZ, RZ, R199 ;  /* 0x000000ffff197224 */ /* 0x000fe400078e00c7 */
[-C--:B------:R-:W-:Y:S01]  /*d040*/  FMUL.FTZ R244, R142, R3.reuse ;  /* 0x000000038ef47220 */ /* 0x080fe20000410000 */
[----:B------:R-:W-:Y:S01]  /*d050*/  FSEL R15, R183, -INF , !P1 ;  /* 0xff800000b70f7808 */ /* 0x000fe20004800000 */
[-C--:B------:R-:W-:Y:S01]  /*d060*/  FMUL.FTZ R142, R115, R3.reuse ;  /* 0x00000003738e7220 */ /* 0x080fe20000410000 */
[----:B------:R-:W-:Y:S01]  /*d070*/  FMNMX.FTZ R0, R16, R0, !PT ;  /* 0x0000000010007209 */ /* 0x000fe20007810000 */
[----:B------:R-:W-:Y:S01]  /*d080*/  FMUL.FTZ R115, R131, R3 ;  /* 0x0000000383737220 */ /* 0x000fe20000410000 */
[----:B------:R-:W-:Y:S01]  /*d090*/  ISETP.GE.AND P5, PT, R9, R175, PT ;  /* 0x000000af0900720c */ /* 0x000fe20003fa6270 */
[----:B------:R-:W-:Y:S01]  /*d0a0*/  IMAD.MOV.U32 R24, RZ, RZ, R198 ;  /* 0x000000ffff187224 */ /* 0x000fe200078e00c6 */
[----:B------:R-:W-:Y:S01]  /*d0b0*/  FMNMX.FTZ R2, R26, R2, !PT ;  /* 0x000000021a027209 */ /* 0x000fe20007810000 */
[----:B------:R-:W-:Y:S01]  /*d0c0*/  IMAD.MOV.U32 R131, RZ, RZ, R25 ;  /* 0x000000ffff837224 */ /* 0x000fe200078e0019 */
[----:B------:R-:W-:Y:S01]  /*d0d0*/  FSEL R25, R188, -INF , !P6 ;  /* 0xff800000bc197808 */ /* 0x000fe20007000000 */
[-C--:B------:R-:W-:Y:S01]  /*d0e0*/  FMUL.FTZ R242, R114, R3.reuse ;  /* 0x0000000372f27220 */ /* 0x080fe20000410000 */
[----:B------:R-:W-:Y:S01]  /*d0f0*/  FMNMX.FTZ R0, R15, R0, !PT ;  /* 0x000000000f007209 */ /* 0x000fe20007810000 */
[----:B------:R-:W-:Y:S01]  /*d100*/  FMUL.FTZ R114, R130, R3 ;  /* 0x0000000382727220 */ /* 0x000fe20000410000 */
[----:B------:R-:W-:Y:S01]  /*d110*/  ISETP.GE.AND P6, PT, R8, R175, PT ;  /* 0x000000af0800720c */ /* 0x000fe20003fc6270 */
[----:B------:R-:W-:Y:S01]  /*d120*/  IMAD.MOV.U32 R130, RZ, RZ, R24 ;  /* 0x000000ffff827224 */ /* 0x000fe200078e0018 */
[----:B------:R-:W-:Y:S01]  /*d130*/  FSEL R24, R189, -INF , !P5 ;  /* 0xff800000bd187808 */ /* 0x000fe20006800000 */
[-C--:B------:R-:W-:Y:S01]  /*d140*/  FMUL.FTZ R117, R143, R3.reuse ;  /* 0x000000038f757220 */ /* 0x080fe20000410000 */
[----:B------:R-:W-:Y:S01]  /*d150*/  FMNMX.FTZ R2, R25, R2, !PT ;  /* 0x0000000219027209 */ /* 0x000fe20007810000 */
        /* <DEDUP_REMOVED lines=23> */
[----:B-1----:R-:W-:Y:S01]  /*d2d0*/  FFMA.FTZ R55, R217, R3, R27 ;  /* 0x00000003d9377223 */ /* 0x002fe2000001001b */
[----:B------:R-:W-:Y:S01]  /*d2e0*/  ISETP.GE.AND P5, PT, R7, R175, PT ;  /* 0x000000af0700720c */ /* 0x000fe20003fa6270 */
[----:B------:R-:W1:Y:S01]  /*d2f0*/  SHFL.BFLY PT, R3, R0, 0x2, 0x1f ;  /* 0x0c401f0000037f89 */ /* 0x000e6200000e0000 */
[----:B------:R-:W-:-:S02]  /*d300*/  FSEL R13, R184, -INF , !P6 ;  /* 0xff800000b80d7808 */ /* 0x000fc40007000000 */
[----:B------:R-:W-:Y:S02]  /*d310*/  FMNMX.FTZ R2, R24, R2, !PT ;  /* 0x0000000218027209 */ /* 0x000fe40007810000 */
[-C--:B------:R-:W-:Y:S02]  /*d320*/  ISETP.GE.AND P4, PT, R6, R175.reuse, PT ;  /* 0x000000af0600720c */ /* 0x080fe40003f86270 */
[----:B------:R-:W-:Y:S02]  /*d330*/  FSEL R12, R185, -INF , !P5 ;  /* 0xff800000b90c7808 */ /* 0x000fe40006800000 */
[----:B------:R-:W-:Y:S02]  /*d340*/  FMNMX.FTZ R2, R13, R2, !PT ;  /* 0x000000020d027209 */ /* 0x000fe40007810000 */
[----:B------:R-:W-:Y:S02]  /*d350*/  ISETP.GE.AND P1, PT, R5, R175, PT ;  /* 0x000000af0500720c */ /* 0x000fe40003f26270 */
[----:B------:R-:W-:-:S02]  /*d360*/  FSEL R11, R180, -INF , !P4 ;  /* 0xff800000b40b7808 */ /* 0x000fc40006000000 */
[----:B------:R-:W-:Y:S02]  /*d370*/  FMNMX.FTZ R2, R12, R2, !PT ;  /* 0x000000020c027209 */ /* 0x000fe40007810000 */
[----:B------:R-:W-:Y:S02]  /*d380*/  FSEL R10, R181, -INF , !P1 ;  /* 0xff800000b50a7808 */ /* 0x000fe40004800000 */
[----:B------:R-:W-:-:S04]  /*d390*/  FMNMX.FTZ R2, R11, R2, !PT ;  /* 0x000000020b027209 */ /* 0x000fc80007810000 */
[----:B------:R-:W-:Y:S02]  /*d3a0*/  FMNMX.FTZ R2, R10, R2, !PT ;  /* 0x000000020a027209 */ /* 0x000fe40007810000 */
[----:B-1----:R-:W-:-:S03]  /*d3b0*/  FMNMX.FTZ R0, R3, R0, !PT ;  /* 0x0000000003007209 */ /* 0x002fc60007810000 */
[----:B------:R-:W1:Y:S04]  /*d3c0*/  SHFL.BFLY PT, R5, R2, 0x2, 0x1f ;  /* 0x0c401f0002057f89 */ /* 0x000e6800000e0000 */
[----:B------:R-:W2:Y:S01]  /*d3d0*/  SHFL.BFLY PT, R3, R0, 0x1, 0x1f ;  /* 0x0c201f0000037f89 */ /* 0x000ea200000e0000 */
[----:B-1----:R-:W-:-:S05]  /*d3e0*/  FMNMX.FTZ R2, R5, R2, !PT ;  /* 0x0000000205027209 */ /* 0x002fca0007810000 */
[----:B------:R-:W1:Y:S01]  /*d3f0*/  SHFL.BFLY PT, R5, R2, 0x1, 0x1f ;  /* 0x0c201f0002057f89 */ /* 0x000e6200000e0000 */
[----:B--2---:R-:W-:-:S04]  /*d400*/  FMNMX.FTZ R3, R0, R3, !PT ;  /* 0x0000000300037209 */ /* 0x004fc80007810000 */
[C---:B------:R-:W-:Y:S01]  /*d410*/  FSETP.NEU.FTZ.AND P1, PT, R3.reuse, -INF , PT ;  /* 0xff8000000300780b */ /* 0x040fe20003f3d000 */
[----:B------:R-:W-:-:S05]  /*d420*/  FMUL.FTZ R0, R3, c[0x0][0x23c] ;  /* 0x00008f0003007a20 */ /* 0x000fca0000410000 */
[----:B------:R-:W-:-:S05]  /*d430*/  FSEL R0, R0, RZ, P1 ;  /* 0x000000ff00007208 */ /* 0x000fca0000800000 */
[----:B------:R-:W-:Y:S01]  /*d440*/  FFMA.FTZ R7, R4, c[0x0][0x23c], -R0 ;  /* 0x00008f0004077a23 */ /* 0x000fe20000010800 */
[----:B------:R-:W-:-:S05]  /*d450*/  FSEL R4, R3, RZ, P1 ;  /* 0x000000ff03047208 */ /* 0x000fca0000800000 */
[----:B------:R-:W-:Y:S01]  /*d460*/  FADD.FTZ R4, R232, -R4 ;  /* 0x80000004e8047221 */ /* 0x000fe20000010000 */
[----:B-1----:R-:W-:Y:S01]  /*d470*/  FMNMX.FTZ R134, R2, R5, !PT ;  /* 0x0000000502867209 */ /* 0x002fe20007810000 */
[--C-:B------:R-:W-:Y:S02]  /*d480*/  FFMA.FTZ R2, R14, c[0x0][0x23c], -R0.reuse ;  /* 0x00008f000e027a23 */ /* 0x100fe40000010800 */
[----:B------:R-:W-:Y:S02]  /*d490*/  FMUL.FTZ R4, R4, c[0x0][0x23c] ;  /* 0x00008f0004047a20 */ /* 0x000fe40000410000 */
[----:B------:R1:W-:Y:S01]  /*d4a0*/  MUFU.EX2 R6, R2 ;  /* 0x0000000200067308 */ /* 0x0003e20000000800 */
[----:B------:R-:W-:Y:S01]  /*d4b0*/  FSETP.NEU.FTZ.AND P4, PT, R134, -INF , PT ;  /* 0xff8000008600780b */ /* 0x000fe20003f9d000 */
[----:B------:R-:W-:-:S06]  /*d4c0*/  FFMA.FTZ R5, R23, c[0x0][0x23c], -R0 ;  /* 0x00008f0017057a23 */ /* 0x000fcc0000010800 */
[----:B------:R-:W-:Y:S01]  /*d4d0*/  MUFU.EX2 R7, R7 ;  /* 0x0000000700077308 */ /* 0x000fe20000000800 */
[----:B-1----:R-:W-:-:S07]  /*d4e0*/  FMUL.FTZ R2, R134, c[0x0][0x23c] ;  /* 0x00008f0086027a20 */ /* 0x002fce0000410000 */
[----:B------:R-:W1:Y:S01]  /*d4f0*/  MUFU.EX2 R4, R4 ;  /* 0x0000000400047308 */ /* 0x000e620000000800 */
[----:B------:R-:W-:-:S07]  /*d500*/  FSEL R2, R2, RZ, P4 ;  /* 0x000000ff02027208 */ /* 0x000fce0002000000 */
[----:B------:R-:W2:Y:S01]  /*d510*/  MUFU.EX2 R5, R5 ;  /* 0x0000000500057308 */ /* 0x000ea20000000800 */
[----:B------:R-:W-:Y:S02]  /*d520*/  FFMA.FTZ R82, R13, c[0x0][0x23c], -R2 ;  /* 0x00008f000d527a23 */ /* 0x000fe40000010802 */
[----:B------:R-:W-:Y:S02]  /*d530*/  FFMA.FTZ R13, R22, c[0x0][0x23c], -R0 ;  /* 0x00008f00160d7a23 */ /* 0x000fe40000010800 */
[--C-:B------:R-:W-:Y:S02]  /*d540*/  FFMA.FTZ R17, R17, c[0x0][0x23c], -R2.reuse ;  /* 0x00008f0011117a23 */ /* 0x100fe40000010802 */
[--C-:B------:R-:W-:Y:S02]  /*d550*/  FFMA.FTZ R48, R26, c[0x0][0x23c], -R2.reuse ;  /* 0x00008f001a307a23 */ /* 0x100fe40000010802 */
[--C-:B------:R-:W-:Y:S02]  /*d560*/  FFMA.FTZ R66, R25, c[0x0][0x23c], -R2.reuse ;  /* 0x00008f0019427a23 */ /* 0x100fe40000010802 */
[----:B------:R-:W-:-:S02]  /*d570*/  FFMA.FTZ R68, R24, c[0x0][0x23c], -R2 ;  /* 0x00008f0018447a23 */ /* 0x000fc40000010802 */
[--C-:B------:R-:W-:Y:S02]  /*d580*/  FFMA.FTZ R83, R12, c[0x0][0x23c], -R2.reuse ;  /* 0x00008f000c537a23 */ /* 0x100fe40000010802 */
[--C-:B------:R-:W-:Y:S02]  /*d590*/  FFMA.FTZ R87, R11, c[0x0][0x23c], -R2.reuse ;  /* 0x00008f000b577a23 */ /* 0x100fe40000010802 */
[----:B------:R-:W-:Y:S02]  /*d5a0*/  FFMA.FTZ R86, R10, c[0x0][0x23c], -R2 ;  /* 0x00008f000a567a23 */ /* 0x000fe40000010802 */
[----:B------:R-:W4:Y:S01]  /*d5b0*/  MUFU.EX2 R2, R13 ;  /* 0x0000000d00027308 */ /* 0x000f220000000800 */
[----:B-1----:R-:W-:Y:S02]  /*d5c0*/  FFMA.FTZ R10, R231, R4, R7 ;  /* 0x00000004e70a7223 */ /* 0x002fe40000010007 */
[--C-:B------:R-:W-:Y:S02]  /*d5d0*/  FFMA.FTZ R99, R19, c[0x0][0x23c], -R0.reuse ;  /* 0x00008f0013637a23 */ /* 0x100fe40000010800 */
[----:B------:R-:W-:-:S02]  /*d5e0*/  FFMA.FTZ R100, R18, c[0x0][0x23c], -R0 ;  /* 0x00008f0012647a23 */ /* 0x000fc40000010800 */
[--C-:B------:R-:W-:Y:S02]  /*d5f0*/  FFMA.FTZ R96, R16, c[0x0][0x23c], -R0.reuse ;  /* 0x00008f0010607a23 */ /* 0x100fe40000010800 */
[----:B------:R-:W-:Y:S02]  /*d600*/  FFMA.FTZ R97, R15, c[0x0][0x23c], -R0 ;  /* 0x00008f000f617a23 */ /* 0x000fe40000010800 */
[----:B------:R-:W-:Y:S01]  /*d610*/  FADD.FTZ R0, R6, R10 ;  /* 0x0000000a06007221 */ /* 0x000fe20000010000 */
[----:B------:R-:W-:-:S03]  /*d620*/  ULOP3.LUT UR4, UR32, UR31, URZ, 0x3c, !UPT ;  /* 0x0000001f20047292 */ /* 0x000fc6000f8e3c3f */
[----:B--2---:R-:W-:Y:S01]  /*d630*/  FADD.FTZ R0, R5, R0 ;  /* 0x0000000005007221 */ /* 0x004fe20000010000 */
[----:B------:R-:W1:Y:S03]  /*d640*/  MUFU.EX2 R9, R136 ;  /* 0x0000008800097308 */ /* 0x000e660000000800 */
[----:B----4-:R-:W-:Y:S01]  /*d650*/  FADD.FTZ R98, R2, R0 ;  /* 0x0000000002627221 */ /* 0x010fe20000010000 */
[----:B------:R-:W-:-:S04]  /*d660*/  LOP3.LUT R0, R131, UR4, RZ, 0x3c, !PT ;  /* 0x0000000483007c12 */ /* 0x000fc8000f8e3cff */
[----:B------:R-:W2:Y:S01]  /*d670*/  MUFU.EX2 R8, R137 ;  /* 0x0000008900087308 */ /* 0x000ea20000000800 */
[----:B------:R-:W-:Y:S01]  /*d680*/  IMAD.WIDE.U32 R102, R0, -0x326172a9, RZ ;  /* 0xcd9e8d5700667825 */ /* 0x000fe200078e00ff */
[----:B------:R-:W-:-:S03]  /*d690*/  F2FP.BF16.PACK_AB R101, R6, R7 ;  /* 0x000000070665723e */ /* 0x000fc600000010ff */
[----:B-1----:R-:W-:Y:S01]  /*d6a0*/  FADD.FTZ R6, R9, R34 ;  /* 0x0000002209067221 */ /* 0x002fe20000010000 */
[----:B---3--:R-:W-:-:S05]  /*d6b0*/  LOP3.LUT R0, R103, UR14, R192, 0x96, !PT ;  /* 0x0000000e67007c12 */ /* 0x008fca000f8e96c0 */
[----:B------:R-:W-:Y:S01]  /*d6c0*/  IMAD.WIDE.U32 R22, R0, -0x2daee0ad, RZ ;  /* 0xd2511f5300167825 */ /* 0x000fe200078e00ff */
[----:B------:R-:W-:Y:S02]  /*d6d0*/  LOP3.LUT R0, R237, UR13, R102, 0x96, !PT ;  /* 0x0000000ded007c12 */ /* 0x000fe4000f8e9666 */
[C---:B--2---:R-:W-:Y:S01]  /*d6e0*/  F2FP.BF16.PACK_AB R18, R8.reuse, R9 ;  /* 0x000000090812723e */ /* 0x044fe200000010ff */
[----:B------:R-:W-:Y:S02]  /*d6f0*/  FADD.FTZ R14, R8, R6 ;  /* 0x00000006080e7221 */ /* 0x000fe40000010000 */
[----:B------:R-:W-:Y:S01]  /*d700*/  IMAD.WIDE.U32 R8, R0, -0x2daee0ad, RZ ;  /* 0xd2511f5300087825 */ /* 0x000fe200078e00ff */
[----:B------:R-:W-:Y:S02]  /*d710*/  F2FP.BF16.PACK_AB R67, R2, R5 ;  /* 0x000000050243723e */ /* 0x000fe400000010ff */
[----:B------:R-:W-:Y:S02]  /*d720*/  LOP3.LUT R2, R23, UR12, R150, 0x96, !PT ;  /* 0x0000000c17027c12 */ /* 0x000fe4000f8e9696 */
[----:B------:R-:W-:-:S03]  /*d730*/  LOP3.LUT R0, R9, UR10, R22, 0x96, !PT ;  /* 0x0000000a09007c12 */ /* 0x000fc6000f8e9616 */
[----:B------:R-:W-:-:S04]  /*d740*/  IMAD.WIDE.U32 R6, R2, -0x326172a9, RZ ;  /* 0xcd9e8d5702067825 */ /* 0x000fc800078e00ff */
[----:B------:R-:W-:Y:S01]  /*d750*/  IMAD.WIDE.U32 R10, R0, -0x326172a9, RZ ;  /* 0xcd9e8d57000a7825 */ /* 0x000fe200078e00ff */
[----:B------:R-:W-:-:S04]  /*d760*/  LOP3.LUT R2, R7, UR11, R236, 0x96, !PT ;  /* 0x0000000b07027c12 */ /* 0x000fc8000f8e96ec */
[----:B------:R-:W-:Y:S01]  /*d770*/  LOP3.LUT R0, R11, UR9, R6, 0x96, !PT ;  /* 0x000000090b007c12 */ /* 0x000fe2000f8e9606 */
[----:B------:R-:W-:Y:S02]  /*d780*/  IMAD.MOV.U32 R217, RZ, RZ, R118 ;  /* 0x000000ffffd97224 */ /* 0x000fe400078e0076 */
[----:B------:R-:W-:Y:S02]  /*d790*/  IMAD.MOV.U32 R118, RZ, RZ, R229 ;  /* 0x000000ffff767224 */ /* 0x000fe400078e00e5 */
[----:B------:R-:W1:Y:S01]  /*d7a0*/  LDC.U8 R229, c[0x0][0x2d8] ;  /* 0x0000b600ffe57b82 */ /* 0x000e620000000000 */
[----:B------:R-:W-:-:S04]  /*d7b0*/  IMAD.WIDE.U32 R6, R2, -0x2daee0ad, RZ ;  /* 0xd2511f5302067825 */ /* 0x000fc800078e00ff */
[----:B------:R-:W-:Y:S01]  /*d7c0*/  IMAD.WIDE.U32 R12, R0, -0x2daee0ad, RZ ;  /* 0xd2511f53000c7825 */ /* 0x000fe200078e00ff */
[----:B------:R-:W-:-:S04]  /*d7d0*/  LOP3.LUT R2, R7, UR8, R8, 0x96, !PT ;  /* 0x0000000807027c12 */ /* 0x000fc8000f8e9608 */
[----:B------:R-:W-:Y:S01]  /*d7e0*/  LOP3.LUT R0, R13, UR6, R6, 0x96, !PT ;  /* 0x000000060d007c12 */ /* 0x000fe2000f8e9606 */
[----:B------:R-:W-:-:S04]  /*d7f0*/  IMAD.WIDE.U32 R8, R2, -0x326172a9, RZ ;  /* 0xcd9e8d5702087825 */ /* 0x000fc800078e00ff */
[----:B------:R-:W-:Y:S01]  /*d800*/  IMAD.WIDE.U32 R6, R0, -0x326172a9, RZ ;  /* 0xcd9e8d5700067825 */ /* 0x000fe200078e00ff */
[----:B------:R-:W-:-:S04]  /*d810*/  LOP3.LUT R16, R9, UR7, R10, 0x96, !PT ;  /* 0x0000000709107c12 */ /* 0x000fc8000f8e960a */
[----:B------:R-:W-:Y:S01]  /*d820*/  LOP3.LUT R0, R7, UR15, R8, 0x96, !PT ;  /* 0x0000000f07007c12 */ /* 0x000fe2000f8e9608 */
[----:B------:R-:W2:Y:S03]  /*d830*/  MUFU.EX2 R9, R176 ;  /* 0x000000b000097308 */ /* 0x000ea60000000800 */
[----:B------:R-:W-:Y:S02]  /*d840*/  LOP3.LUT R2, R0, 0xff, RZ, 0xc0, !PT ;  /* 0x000000ff00027812 */ /* 0x000fe400078ec0ff */
[----:B------:R-:W-:-:S03]  /*d850*/  SHF.R.U32.HI R10, RZ, 0x18, R0 ;  /* 0x00000018ff0a7819 */ /* 0x000fc60000011600 */
[----:B------:R-:W3:Y:S01]  /*d860*/  MUFU.EX2 R8, R177 ;  /* 0x000000b100087308 */ /* 0x000ee20000000800 */
[C---:B-1----:R-:W-:Y:S02]  /*d870*/  ISETP.GE.U32.AND P6, PT, R229.reuse, R2, PT ;  /* 0x00000002e500720c */ /* 0x042fe40003fc6070 */
[----:B------:R-:W-:Y:S02]  /*d880*/  LOP3.LUT R2, R0, 0xffff, RZ, 0xc0, !PT ;  /* 0x0000ffff00027812 */ /* 0x000fe400078ec0ff */
[----:B------:R-:W-:-:S03]  /*d890*/  ISETP.GE.U32.AND P1, PT, R229, R10, PT ;  /* 0x0000000ae500720c */ /* 0x000fc60003f26070 */
[----:B------:R-:W1:Y:S01]  /*d8a0*/  MUFU.EX2 R10, R35 ;  /* 0x00000023000a7308 */ /* 0x000e620000000800 */
[----:B------:R-:W-:Y:S02]  /*d8b0*/  SHF.R.U32.HI R2, RZ, 0x8, R2 ;  /* 0x00000008ff027819 */ /* 0x000fe40000011602 */
[----:B------:R-:W-:Y:S02]  /*d8c0*/  SHF.R.U32.HI R0, RZ, 0x10, R0 ;  /* 0x00000010ff007819 */ /* 0x000fe40000011600 */
[----:B------:R-:W-:Y:S02]  /*d8d0*/  LOP3.LUT R2, R2, 0xffff, RZ, 0xc0, !PT ;  /* 0x0000ffff02027812 */ /* 0x000fe400078ec0ff */
[----:B------:R-:W-:Y:S01]  /*d8e0*/  LOP3.LUT R0, R0, 0xff, RZ, 0xc0, !PT ;  /* 0x000000ff00007812 */ /* 0x000fe200078ec0ff */
[----:B--2---:R-:W-:Y:S01]  /*d8f0*/  FADD.FTZ R11, R9, R14 ;  /* 0x0000000e090b7221 */ /* 0x004fe20000010000 */
[----:B------:R-:W-:Y:S02]  /*d900*/  ISETP.GE.U32.AND P5, PT, R229, R2, PT ;  /* 0x00000002e500720c */ /* 0x000fe40003fa6070 */
[----:B---3--:R-:W-:-:S02]  /*d910*/  F2FP.BF16.PACK_AB R34, R8, R9 ;  /* 0x000000090822723e */ /* 0x008fc400000010ff */
[----:B------:R-:W-:Y:S02]  /*d920*/  FSEL R9, R134, RZ, P4 ;  /* 0x000000ff86097208 */ /* 0x000fe40002000000 */
[----:B------:R-:W-:Y:S01]  /*d930*/  ISETP.GE.U32.AND P4, PT, R229, R0, PT ;  /* 0x00000000e500720c */ /* 0x000fe20003f86070 */
[----:B------:R-:W2:Y:S01]  /*d940*/  MUFU.EX2 R5, R197 ;  /* 0x000000c500057308 */ /* 0x000ea20000000800 */
[----:B-1----:R-:W-:Y:S02]  /*d950*/  F2FP.BF16.PACK_AB R0, R10, R27 ;  /* 0x0000001b0a00723e */ /* 0x002fe400000010ff */
[----:B------:R-:W-:Y:S02]  /*d960*/  PRMT R19, R81, 0x7632, R19 ;  /* 0x0000763251137816 */ /* 0x000fe40000000013 */
[----:B------:R-:W-:-:S03]  /*d970*/  PRMT R26, R0, 0x7610, R26 ;  /* 0x00007610001a7816 */ /* 0x000fc6000000001a */
[----:B------:R-:W1:Y:S01]  /*d980*/  MUFU.EX2 R2, R196 ;  /* 0x000000c400027308 */ /* 0x000e620000000800 */
[----:B------:R-:W-:Y:S01]  /*d990*/  PRMT R24, R81, 0x7610, R24 ;  /* 0x0000761051187816 */ /* 0x000fe20000000018 */
[----:B------:R-:W-:Y:S01]  /*d9a0*/  @!P5 HFMA2.BF16_V2 R65, -RZ.H0_H0, RZ.H0_H0, -R19.H0_H0 ;  /* 0x200000ffff41d231 */ /* 0x000fe20000340913 */
[----:B------:R-:W-:Y:S01]  /*d9b0*/  PRMT R25, R0, 0x7632, R25 ;  /* 0x0000763200197816 */ /* 0x000fe20000000019 */
[----:B------:R-:W-:Y:S01]  /*d9c0*/  @!P4 HFMA2.BF16_V2 R64, -RZ.H0_H0, RZ.H0_H0, -R26.H0_H0 ;  /* 0x200000ffff40c231 */ /* 0x000fe2000034091a */
[----:B------:R-:W-:Y:S01]  /*d9d0*/  PRMT R81, R24, 0x5410, R19 ;  /* 0x0000541018517816 */ /* 0x000fe20000000013 */
[----:B------:R-:W-:Y:S01]  /*d9e0*/  FADD.FTZ R11, R8, R11 ;  /* 0x0000000b080b7221 */ /* 0x000fe20000010000 */
[----:B------:R-:W-:Y:S01]  /*d9f0*/  @!P5 PRMT R19, R65, 0x5410, RZ ;  /* 0x000054104113d816 */ /* 0x000fe200000000ff */
[----:B------:R-:W-:Y:S01]  /*da00*/  FADD.FTZ R0, R233, -R9 ;  /* 0x80000009e9007221 */ /* 0x000fe20000010000 */
[----:B------:R-:W-:Y:S01]  /*da10*/  PRMT R65, R26, 0x5410, R25 ;  /* 0x000054101a417816 */ /* 0x000fe20000000019 */
[----:B------:R-:W-:Y:S01]  /*da20*/  IMAD.MOV.U32 R9, RZ, RZ, R118 ;  /* 0x000000ffff097224 */ /* 0x000fe200078e0076 */
[----:B------:R-:W-:Y:S01]  /*da30*/  @!P4 PRMT R26, R64, 0x5410, RZ ;  /* 0x00005410401ac816 */ /* 0x000fe200000000ff */
[----:B------:R-:W-:-:S02]  /*da40*/  IMAD.MOV.U32 R64, RZ, RZ, R142 ;  /* 0x000000ffff407224 */ /* 0x000fc400078e008e */
[----:B--2---:R-:W-:Y:S02]  /*da50*/  FADD.FTZ R8, R5, R11 ;  /* 0x0000000b05087221 */ /* 0x004fe40000010000 */
[----:B------:R-:W-:Y:S02]  /*da60*/  IMAD.MOV.U32 R118, RZ, RZ, R117 ;  /* 0x000000ffff767224 */ /* 0x000fe400078e0075 */
[----:B------:R-:W-:Y:S01]  /*da70*/  IMAD.MOV.U32 R142, RZ, RZ, R220 ;  /* 0x000000ffff8e7224 */ /* 0x000fe200078e00dc */
[C---:B-1----:R-:W-:Y:S01]  /*da80*/  F2FP.BF16.PACK_AB R36, R2.reuse, R5 ;  /* 0x000000050224723e */ /* 0x042fe200000010ff */
[----:B------:R-:W-:Y:S01]  /*da90*/  IMAD.MOV.U32 R14, RZ, RZ, R242 ;  /* 0x000000ffff0e7224 */ /* 0x000fe200078e00f2 */
[----:B------:R-:W-:Y:S01]  /*daa0*/  @!P6 HFMA2.BF16_V2 R49, -RZ.H0_H0, RZ.H0_H0, -R24.H0_H0 ;  /* 0x200000ffff31e231 */ /* 0x000fe20000340918 */
[----:B------:R-:W-:Y:S02]  /*dab0*/  FADD.FTZ R242, R2, R8 ;  /* 0x0000000802f27221 */ /* 0x000fe40000010000 */
[----:B------:R-:W-:-:S02]  /*dac0*/  IMAD.MOV.U32 R197, RZ, RZ, R118 ;  /* 0x000000ffffc57224 */ /* 0x000fc400078e0076 */
[----:B------:R-:W-:Y:S02]  /*dad0*/  IMAD.MOV.U32 R13, RZ, RZ, R142 ;  /* 0x000000ffff0d7224 */ /* 0x000fe400078e008e */
[----:B------:R-:W-:Y:S02]  /*dae0*/  IMAD.MOV.U32 R232, RZ, RZ, R222 ;  /* 0x000000ffffe87224 */ /* 0x000fe400078e00de */
[----:B------:R-:W-:Y:S01]  /*daf0*/  FMUL.FTZ R2, R0, c[0x0][0x23c] ;  /* 0x00008f0000027a20 */ /* 0x000fe20000410000 */
[----:B------:R-:W-:Y:S01]  /*db00*/  LOP3.LUT R0, R6, 0xff, RZ, 0xc0, !PT ;  /* 0x000000ff06007812 */ /* 0x000fe200078ec0ff */
[-C--:B------:R-:W-:Y:S02]  /*db10*/  FMUL.FTZ R222, R78, R4.reuse ;  /* 0x000000044ede7220 */ /* 0x080fe40000410000 */
[----:B------:R-:W-:Y:S02]  /*db20*/  IMAD.MOV.U32 R78, RZ, RZ, R223 ;  /* 0x000000ffff4e7224 */ /* 0x000fe400078e00df */
[----:B------:R-:W-:-:S02]  /*db30*/  FMUL.FTZ R223, R79, R4 ;  /* 0x000000044fdf7220 */ /* 0x000fc40000410000 */
[----:B------:R-:W-:Y:S01]  /*db40*/  IMAD.MOV.U32 R79, RZ, RZ, R197 ;  /* 0x000000ffff4f7224 */ /* 0x000fe200078e00c5 */
[----:B------:R-:W-:Y:S01]  /*db50*/  @!P6 PRMT R24, R49, 0x5410, RZ ;  /* 0x000054103118e816 */ /* 0x000fe200000000ff */
[----:B------:R-:W-:Y:S01]  /*db60*/  IMAD.MOV.U32 R197, RZ, RZ, R13 ;  /* 0x000000ffffc57224 */ /* 0x000fe200078e000d */
[----:B------:R-:W-:Y:S01]  /*db70*/  LOP3.LUT R5, R6, 0xffff, RZ, 0xc0, !PT ;  /* 0x0000ffff06057812 */ /* 0x000fe200078ec0ff */
[----:B------:R-:W-:Y:S01]  /*db80*/  MUFU.EX2 R15, R80 ;  /* 0x00000050000f7308 */ /* 0x000fe20000000800 */
[----:B------:R-:W-:Y:S02]  /*db90*/  ISETP.GE.U32.AND P6, PT, R229, R0, PT ;  /* 0x00000000e500720c */ /* 0x000fe40003fc6070 */
[----:B------:R-:W-:-:S05]  /*dba0*/  SHF.R.U32.HI R8, RZ, 0x18, R6 ;  /* 0x00000018ff087819 */ /* 0x000fca0000011606 */
[----:B------:R-:W1:Y:S01]  /*dbb0*/  MUFU.EX2 R13, R69 ;  /* 0x00000045000d7308 */ /* 0x000e620000000800 */
[----:B------:R-:W-:-:S07]  /*dbc0*/  @!P1 HFMA2.BF16_V2 R54, -RZ.H0_H0, RZ.H0_H0, -R25.H0_H0 ;  /* 0x200000ffff369231 */ /* 0x000fce0000340919 */
[----:B------:R2:W3:Y:S01]  /*dbd0*/  MUFU.EX2 R0, R2 ;  /* 0x0000000200007308 */ /* 0x0004e20000000800 */
[----:B------:R-:W-:Y:S02]  /*dbe0*/  @!P1 PRMT R25, R54, 0x5410, RZ ;  /* 0x0000541036199816 */ /* 0x000fe400000000ff */
[----:B------:R-:W-:Y:S02]  /*dbf0*/  ISETP.GE.U32.AND P4, PT, R229, R8, PT ;  /* 0x00000008e500720c */ /* 0x000fe40003f86070 */
[----:B--2---:R-:W-:Y:S02]  /*dc00*/  SHF.R.U32.HI R2, RZ, 0x10, R6 ;  /* 0x00000010ff027819 */ /* 0x004fe40000011606 */
[----:B------:R-:W-:Y:S02]  /*dc10*/  SHF.R.U32.HI R6, RZ, 0x8, R5 ;  /* 0x00000008ff067819 */ /* 0x000fe40000011605 */
[----:B------:R-:W-:Y:S02]  /*dc20*/  LOP3.LUT R5, R2, 0xff, RZ, 0xc0, !PT ;  /* 0x000000ff02057812 */ /* 0x000fe400078ec0ff */
[----:B------:R-:W-:-:S04]  /*dc30*/  LOP3.LUT R2, R6, 0xffff, RZ, 0xc0, !PT ;  /* 0x0000ffff06027812 */ /* 0x000fc800078ec0ff */
[----:B------:R-:W-:Y:S02]  /*dc40*/  ISETP.GE.U32.AND P1, PT, R229, R2, PT ;  /* 0x00000002e500720c */ /* 0x000fe40003f26070 */
[----:B-1----:R-:W-:Y:S02]  /*dc50*/  F2FP.BF16.PACK_AB R6, R13, R15 ;  /* 0x0000000f0d06723e */ /* 0x002fe400000010ff */
[----:B------:R-:W-:Y:S02]  /*dc60*/  PRMT R190, R18, 0x7632, R190 ;  /* 0x0000763212be7816 */ /* 0x000fe400000000be */
[C---:B------:R-:W-:Y:S02]  /*dc70*/  PRMT R189, R6.reuse, 0x7632, R189 ;  /* 0x0000763206bd7816 */ /* 0x040fe400000000bd */
[----:B------:R-:W-:-:S03]  /*dc80*/  PRMT R188, R6, 0x7610, R188 ;  /* 0x0000761006bc7816 */ /* 0x000fc600000000bc */
[----:B------:R-:W-:Y:S02]  /*dc90*/  @!P4 HFMA2.BF16_V2 R39, -RZ.H0_H0, RZ.H0_H0, -R189.H0_H0 ;  /* 0x200000ffff27c231 */ /* 0x000fe400003409bd */
[----:B------:R-:W-:Y:S01]  /*dca0*/  @!P1 HFMA2.BF16_V2 R38, -RZ.H0_H0, RZ.H0_H0, -R190.H0_H0 ;  /* 0x200000ffff269231 */ /* 0x000fe200003409be */
[----:B------:R-:W-:Y:S02]  /*dcb0*/  PRMT R54, R18, 0x5410, R190 ;  /* 0x0000541012367816 */ /* 0x000fe400000000be */
[----:B------:R-:W-:Y:S02]  /*dcc0*/  PRMT R49, R188, 0x5410, R189 ;  /* 0x00005410bc317816 */ /* 0x000fe400000000bd */
[----:B------:R-:W-:Y:S02]  /*dcd0*/  @!P1 PRMT R190, R38, 0x5410, RZ ;  /* 0x0000541026be9816 */ /* 0x000fe400000000ff */
[----:B------:R-:W-:Y:S02]  /*dce0*/  @!P4 PRMT R189, R39, 0x5410, RZ ;  /* 0x0000541027bdc816 */ /* 0x000fe400000000ff */
[----:B------:R-:W2:Y:S01]  /*dcf0*/  LDL.LU.64 R38, [R1+0x70] ;  /* 0x0000700001267983 */ /* 0x000ea20000300a00 */
[----:B------:R-:W1:Y:S01]  /*dd00*/  MUFU.EX2 R27, R17 ;  /* 0x00000011001b7308 */ /* 0x000e620000000800 */
[----:B---3--:R-:W-:-:S02]  /*dd10*/  FMUL.FTZ R220, R76, R0 ;  /* 0x000000004cdc7220 */ /* 0x008fc40000410000 */
[----:B------:R-:W-:Y:S02]  /*dd20*/  IMAD.MOV.U32 R194, RZ, RZ, R116 ;  /* 0x000000ffffc27224 */ /* 0x000fe400078e0074 */
[----:B------:R-:W-:Y:S02]  /*dd30*/  IMAD.MOV.U32 R76, RZ, RZ, R221 ;  /* 0x000000ffff4c7224 */ /* 0x000fe400078e00dd */
[----:B------:R-:W-:Y:S02]  /*dd40*/  IMAD.MOV.U32 R231, RZ, RZ, R235 ;  /* 0x000000ffffe77224 */ /* 0x000fe400078e00eb */
[----:B-1----:R-:W-:Y:S02]  /*dd50*/  FFMA.FTZ R35, R230, R0, R27 ;  /* 0x00000000e6237223 */ /* 0x002fe4000001001b */
[----:B------:R-:W-:Y:S02]  /*dd60*/  FMUL.FTZ R230, R94, R4 ;  /* 0x000000045ee67220 */ /* 0x000fe40000410000 */
[----:B------:R-:W1:Y:S01]  /*dd70*/  LDC.U8 R94, c[0x0][0x2d8] ;  /* 0x0000b600ff5e7b82 */ /* 0x000e620000000000 */
[----:B------:R-:W-:Y:S01]  /*dd80*/  FMUL.FTZ R221, R77, R0 ;  /* 0x000000004ddd7220 */ /* 0x000fe20000410000 */
[----:B------:R-:W-:Y:S01]  /*dd90*/  ISETP.GE.U32.AND P5, PT, R229, R5, PT ;  /* 0x00000005e500720c */ /* 0x000fe20003fa6070 */
[----:B------:R-:W-:-:S02]  /*dda0*/  IMAD.MOV.U32 R77, RZ, RZ, R228 ;  /* 0x000000ffff4d7224 */ /* 0x000fc400078e00e4 */
[-C--:B------:R-:W-:Y:S02]  /*ddb0*/  FMUL.FTZ R228, R92, R0.reuse ;  /* 0x000000005ce47220 */ /* 0x080fe40000410000 */
[----:B------:R-:W-:Y:S02]  /*ddc0*/  FMUL.FTZ R229, R93, R0 ;  /* 0x000000005de57220 */ /* 0x000fe40000410000 */
        /* <DEDUP_REMOVED lines=39> */
[----:B------:R-:W-:-:S04]  /*e040*/  IMAD.WIDE.U32 R4, R16, -0x2daee0ad, RZ ;  /* 0xd2511f5310047825 */ /* 0x000fc800078e00ff */
[----:B------:R-:W-:Y:S02]  /*e050*/  IMAD.MOV.U32 R17, RZ, RZ, R141 ;  /* 0x000000ffff117224 */ /* 0x000fe400078e008d */
[----:B------:R-:W-:Y:S02]  /*e060*/  FMUL.FTZ R141, R45, R0 ;  /* 0x000000002d8d7220 */ /* 0x000fe40000410000 */
[----:B------:R-:W-:Y:S02]  /*e070*/  IMAD.MOV.U32 R233, RZ, RZ, R217 ;  /* 0x000000ffffe97224 */ /* 0x000fe400078e00d9 */
[----:B------:R-:W-:Y:S02]  /*e080*/  IMAD.MOV.U32 R7, RZ, RZ, R140 ;  /* 0x000000ffff077224 */ /* 0x000fe400078e008c */
[----:B------:R-:W-:Y:S02]  /*e090*/  IMAD.MOV.U32 R8, RZ, RZ, R149 ;  /* 0x000000ffff087224 */ /* 0x000fe400078e0095 */
[----:B------:R-:W-:-:S02]  /*e0a0*/  IMAD.MOV.U32 R45, RZ, RZ, R148 ;  /* 0x000000ffff2d7224 */ /* 0x000fc400078e0094 */
[----:B------:R-:W-:Y:S02]  /*e0b0*/  IMAD.MOV.U32 R196, RZ, RZ, R216 ;  /* 0x000000ffffc47224 */ /* 0x000fe400078e00d8 */
        /* <DEDUP_REMOVED lines=26> */
[----:B------:R-:W-:Y:S01]  /*e260*/  FMUL.FTZ R125, R125, R0 ;  /* 0x000000007d7d7220 */ /* 0x000fe20000410000 */
[----:B------:R-:W-:Y:S01]  /*e270*/  LOP3.LUT R0, R5, UR16, R12, 0x96, !PT ;  /* 0x0000001005007c12 */ /* 0x000fe2000f8e960c */
[----:B------:R-:W-:-:S03]  /*e280*/  @!P6 HFMA2.BF16_V2 R37, -RZ.H0_H0, RZ.H0_H0, -R18.H0_H0 ;  /* 0x200000ffff25e231 */ /* 0x000fc60000340912 */
[----:B------:R-:W-:Y:S02]  /*e290*/  LOP3.LUT R2, R0, 0xff, RZ, 0xc0, !PT ;  /* 0x000000ff00027812 */ /* 0x000fe400078ec0ff */
[----:B------:R-:W-:Y:S02]  /*e2a0*/  @!P6 PRMT R18, R37, 0x5410, RZ ;  /* 0x000054102512e816 */ /* 0x000fe400000000ff */
[----:B-1----:R-:W-:Y:S02]  /*e2b0*/  ISETP.GE.U32.AND P6, PT, R94, R2, PT ;  /* 0x000000025e00720c */ /* 0x002fe40003fc6070 */
[----:B------:R-:W-:-:S04]  /*e2c0*/  SHF.R.U32.HI R2, RZ, 0x18, R0 ;  /* 0x00000018ff027819 */ /* 0x000fc80000011600 */
[----:B------:R-:W-:Y:S02]  /*e2d0*/  ISETP.GE.U32.AND P1, PT, R94, R2, PT ;  /* 0x000000025e00720c */ /* 0x000fe40003f26070 */
[----:B------:R-:W-:-:S04]  /*e2e0*/  SHF.R.U32.HI R2, RZ, 0x10, R0 ;  /* 0x00000010ff027819 */ /* 0x000fc80000011600 */
[----:B------:R-:W-:-:S04]  /*e2f0*/  LOP3.LUT R2, R2, 0xff, RZ, 0xc0, !PT ;  /* 0x000000ff02027812 */ /* 0x000fc800078ec0ff */
[----:B------:R-:W-:Y:S01]  /*e300*/  ISETP.GE.U32.AND P4, PT, R94, R2, PT ;  /* 0x000000025e00720c */ /* 0x000fe20003f86070 */
[----:B------:R-:W-:Y:S02]  /*e310*/  IMAD.MOV.U32 R94, RZ, RZ, R78 ;  /* 0x000000ffff5e7224 */ /* 0x000fe400078e004e */
[----:B------:R-:W-:Y:S02]  /*e320*/  IMAD.MOV.U32 R78, RZ, RZ, R77 ;  /* 0x000000ffff4e7224 */ /* 0x000fe400078e004d */
[----:B------:R-:W-:Y:S02]  /*e330*/  IMAD.MOV.U32 R77, RZ, RZ, R17 ;  /* 0x000000ffff4d7224 */ /* 0x000fe400078e0011 */
[----:B------:R1:W-:Y:S01]  /*e340*/  MUFU.EX2 R17, R85 ;  /* 0x0000005500117308 */ /* 0x0003e20000000800 */
[----:B------:R-:W-:Y:S01]  /*e350*/  LOP3.LUT R0, R0, 0xffff, RZ, 0xc0, !PT ;  /* 0x0000ffff00007812 */ /* 0x000fe200078ec0ff */
[----:B-1----:R-:W1:Y:S06]  /*e360*/  LDC.U8 R85, c[0x0][0x2d8] ;  /* 0x0000b600ff557b82 */ /* 0x002e6c0000000000 */
[----:B------:R-:W3:Y:S01]  /*e370*/  MUFU.EX2 R16, R84 ;  /* 0x0000005400107308 */ /* 0x000ee20000000800 */
[----:B------:R-:W-:Y:S01]  /*e380*/  SHF.R.U32.HI R0, RZ, 0x8, R0 ;  /* 0x00000008ff007819 */ /* 0x000fe20000011600 */
[----:B------:R-:W-:-:S03]  /*e390*/  @!P5 HFMA2.BF16_V2 R40, -RZ.H0_H0, RZ.H0_H0, -R188.H0_H0 ;  /* 0x200000ffff28d231 */ /* 0x000fc600003409bc */
[----:B------:R-:W-:Y:S02]  /*e3a0*/  LOP3.LUT R0, R0, 0xffff, RZ, 0xc0, !PT ;  /* 0x0000ffff00007812 */ /* 0x000fe400078ec0ff */
[----:B------:R-:W-:Y:S01]  /*e3b0*/  @!P5 PRMT R188, R40, 0x5410, RZ ;  /* 0x0000541028bcd816 */ /* 0x000fe200000000ff */
[----:B------:R-:W-:Y:S02]  /*e3c0*/  IMAD.MOV.U32 R95, RZ, RZ, R79 ;  /* 0x000000ffff5f7224 */ /* 0x000fe400078e004f */
[----:B------:R-:W-:Y:S02]  /*e3d0*/  IMAD.MOV.U32 R79, RZ, RZ, R80 ;  /* 0x000000ffff4f7224 */ /* 0x000fe400078e0050 */
[----:B------:R-:W-:Y:S02]  /*e3e0*/  IMAD.MOV.U32 R80, RZ, RZ, R76 ;  /* 0x000000ffff507224 */ /* 0x000fe400078e004c */
[----:B------:R-:W-:Y:S02]  /*e3f0*/  IMAD.MOV.U32 R76, RZ, RZ, R45 ;  /* 0x000000ffff4c7224 */ /* 0x000fe400078e002d */
[----:B------:R-:W-:Y:S01]  /*e400*/  IMAD.MOV.U32 R45, RZ, RZ, R8 ;  /* 0x000000ffff2d7224 */ /* 0x000fe200078e0008 */
[----:B-1----:R-:W-:-:S02]  /*e410*/  ISETP.GE.U32.AND P5, PT, R85, R0, PT ;  /* 0x000000005500720c */ /* 0x002fc40003fa6070 */
[----:B---3--:R-:W-:Y:S01]  /*e420*/  F2FP.BF16.PACK_AB R0, R17, R16 ;  /* 0x000000101100723e */ /* 0x008fe200000010ff */
[----:B------:R-:W-:-:S03]  /*e430*/  IMAD.MOV.U32 R8, RZ, RZ, R7 ;  /* 0x000000ffff087224 */ /* 0x000fc600078e0007 */
[C---:B------:R-:W-:Y:S02]  /*e440*/  PRMT R185, R0.reuse, 0x7610, R185 ;  /* 0x0000761000b97816 */ /* 0x040fe400000000b9 */
[----:B------:R-:W-:Y:S01]  /*e450*/  PRMT R184, R0, 0x7632, R184 ;  /* 0x0000763200b87816 */ /* 0x000fe200000000b8 */
[----:B------:R-:W-:Y:S02]  /*e460*/  IMAD.MOV.U32 R69, RZ, RZ, R78 ;  /* 0x000000ffff457224 */ /* 0x000fe400078e004e */
[----:B------:R-:W-:Y:S02]  /*e470*/  IMAD.MOV.U32 R78, RZ, RZ, R8 ;  /* 0x000000ffff4e7224 */ /* 0x000fe400078e0008 */
[----:B------:R-:W-:Y:S02]  /*e480*/  IMAD.MOV.U32 R84, RZ, RZ, R94 ;  /* 0x000000ffff547224 */ /* 0x000fe400078e005e */
[----:B------:R-:W-:Y:S01]  /*e490*/  IMAD.MOV.U32 R94, RZ, RZ, R92 ;  /* 0x000000ffff5e7224 */ /* 0x000fe200078e005c */
[----:B------:R-:W-:Y:S01]  /*e4a0*/  @!P1 HFMA2.BF16_V2 R42, -RZ.H0_H0, RZ.H0_H0, -R184.H0_H0 ;  /* 0x200000ffff2a9231 */ /* 0x000fe200003409b8 */
[----:B------:R-:W-:-:S02]  /*e4b0*/  IMAD.MOV.U32 R7, RZ, RZ, R14 ;  /* 0x000000ffff077224 */ /* 0x000fc400078e000e */
[----:B------:R-:W-:Y:S01]  /*e4c0*/  IMAD.MOV.U32 R92, RZ, RZ, R233 ;  /* 0x000000ffff5c7224 */ /* 0x000fe200078e00e9 */
[----:B------:R-:W-:Y:S01]  /*e4d0*/  LOP3.LUT R2, R4, 0xff, RZ, 0xc0, !PT ;  /* 0x000000ff04027812 */ /* 0x000fe200078ec0ff */
[----:B------:R-:W-:Y:S01]  /*e4e0*/  FADD.FTZ R14, R10, R55 ;  /* 0x000000370a0e7221 */ /* 0x000fe20000010000 */
[----:B------:R-:W-:Y:S01]  /*e4f0*/  LOP3.LUT R12, R4, 0xffff, RZ, 0xc0, !PT ;  /* 0x0000ffff040c7812 */ /* 0x000fe200078ec0ff */
[----:B------:R-:W-:Y:S01]  /*e500*/  IMAD.MOV.U32 R233, RZ, RZ, R11 ;  /* 0x000000ffffe97224 */ /* 0x000fe200078e000b */
[--C-:B------:R-:W-:Y:S02]  /*e510*/  SHF.R.U32.HI R11, RZ, 0x10, R4.reuse ;  /* 0x00000010ff0b7819 */ /* 0x100fe40000011604 */
[----:B------:R-:W-:Y:S02]  /*e520*/  SHF.R.U32.HI R10, RZ, 0x18, R4 ;  /* 0x00000018ff0a7819 */ /* 0x000fe40000011604 */
[----:B------:R-:W-:Y:S02]  /*e530*/  PRMT R40, R185, 0x5410, R184 ;  /* 0x00005410b9287816 */ /* 0x000fe400000000b8 */
[----:B------:R-:W-:-:S02]  /*e540*/  @!P1 PRMT R184, R42, 0x5410, RZ ;  /* 0x000054102ab89816 */ /* 0x000fc400000000ff */
[----:B------:R-:W-:Y:S01]  /*e550*/  ISETP.GE.U32.AND P1, PT, R85, R2, PT ;  /* 0x000000025500720c */ /* 0x000fe20003f26070 */
[----:B------:R-:W-:Y:S01]  /*e560*/  IMAD.MOV.U32 R37, RZ, RZ, R95 ;  /* 0x000000ffff257224 */ /* 0x000fe200078e005f */
[----:B--2---:R-:W-:Y:S01]  /*e570*/  LOP3.LUT R0, R103, UR14, R38, 0x96, !PT ;  /* 0x0000000e67007c12 */ /* 0x004fe2000f8e9626 */
[----:B------:R-:W-:Y:S02]  /*e580*/  IMAD.MOV.U32 R39, RZ, RZ, R80 ;  /* 0x000000ffff277224 */ /* 0x000fe400078e0050 */
[----:B------:R-:W-:Y:S02]  /*e590*/  IMAD.MOV.U32 R80, RZ, RZ, R77 ;  /* 0x000000ffff507224 */ /* 0x000fe400078e004d */
[----:B------:R-:W-:Y:S02]  /*e5a0*/  IMAD.MOV.U32 R77, RZ, RZ, R9 ;  /* 0x000000ffff4d7224 */ /* 0x000fe400078e0009 */
[----:B------:R-:W-:Y:S01]  /*e5b0*/  IMAD.WIDE.U32 R8, R0, -0x2daee0ad, RZ ;  /* 0xd2511f5300087825 */ /* 0x000fe200078e00ff */
[----:B------:R-:W-:-:S05]  /*e5c0*/  LOP3.LUT R0, R239, UR13, R102, 0x96, !PT ;  /* 0x0000000def007c12 */ /* 0x000fca000f8e9666 */
[----:B------:R-:W-:Y:S01]  /*e5d0*/  IMAD.WIDE.U32 R4, R0, -0x2daee0ad, RZ ;  /* 0xd2511f5300047825 */ /* 0x000fe200078e00ff */
[----:B------:R-:W-:-:S04]  /*e5e0*/  LOP3.LUT R6, R9, UR12, R246, 0x96, !PT ;  /* 0x0000000c09067c12 */ /* 0x000fc8000f8e96f6 */
[----:B------:R-:W-:Y:S01]  /*e5f0*/  LOP3.LUT R2, R5, UR10, R8, 0x96, !PT ;  /* 0x0000000a05027c12 */ /* 0x000fe2000f8e9608 */
[----:B------:R-:W-:Y:S01]  /*e600*/  IMAD.MOV.U32 R95, RZ, RZ, R93 ;  /* 0x000000ffff5f7224 */ /* 0x000fe200078e005d */
[C---:B------:R-:W-:Y:S01]  /*e610*/  PRMT R187, R34.reuse, 0x7610, R187 ;  /* 0x0000761022bb7816 */ /* 0x040fe200000000bb */
[----:B------:R-:W-:Y:S01]  /*e620*/  IMAD.MOV.U32 R93, RZ, RZ, R76 ;  /* 0x000000ffff5d7224 */ /* 0x000fe200078e004c */
[----:B------:R-:W-:Y:S01]  /*e630*/  PRMT R186, R34, 0x7632, R186 ;  /* 0x0000763222ba7816 */ /* 0x000fe200000000ba */
[----:B------:R-:W-:Y:S02]  /*e640*/  IMAD.MOV.U32 R76, RZ, RZ, R7 ;  /* 0x000000ffff4c7224 */ /* 0x000fe400078e0007 */
[----:B------:R-:W-:Y:S01]  /*e650*/  IMAD.WIDE.U32 R8, R6, -0x326172a9, RZ ;  /* 0xcd9e8d5706087825 */ /* 0x000fe200078e00ff */
[----:B------:R-:W-:-:S03]  /*e660*/  @!P6 HFMA2.BF16_V2 R44, -RZ.H0_H0, RZ.H0_H0, -R187.H0_H0 ;  /* 0x200000ffff2ce231 */ /* 0x000fc600003409bb */
[----:B------:R-:W-:Y:S01]  /*e670*/  IMAD.WIDE.U32 R6, R2, -0x326172a9, RZ ;  /* 0xcd9e8d5702067825 */ /* 0x000fe200078e00ff */
[----:B------:R-:W-:Y:S01]  /*e680*/  @!P5 HFMA2.BF16_V2 R41, -RZ.H0_H0, RZ.H0_H0, -R186.H0_H0 ;  /* 0x200000ffff29d231 */ /* 0x000fe200003409ba */
[----:B------:R-:W-:Y:S02]  /*e690*/  LOP3.LUT R9, R9, UR11, R238, 0x96, !PT ;  /* 0x0000000b09097c12 */ /* 0x000fe4000f8e96ee */
[----:B------:R-:W-:Y:S01]  /*e6a0*/  IMAD.MOV.U32 R38, RZ, RZ, R79 ;  /* 0x000000ffff267224 */ /* 0x000fe200078e004f */
[----:B------:R-:W-:Y:S01]  /*e6b0*/  LOP3.LUT R2, R11, 0xff, RZ, 0xc0, !PT ;  /* 0x000000ff0b027812 */ /* 0x000fe200078ec0ff */
[----:B------:R-:W-:Y:S01]  /*e6c0*/  IMAD.MOV.U32 R79, RZ, RZ, R45 ;  /* 0x000000ffff4f7224 */ /* 0x000fe200078e002d */
[----:B------:R-:W-:Y:S02]  /*e6d0*/  LOP3.LUT R5, R7, UR9, R8, 0x96, !PT ;  /* 0x0000000907057c12 */ /* 0x000fe4000f8e9608 */
[----:B------:R-:W-:Y:S02]  /*e6e0*/  PRMT R183, R36, 0x7610, R183 ;  /* 0x0000761024b77816 */ /* 0x000fe400000000b7 */
[----:B------:R-:W-:Y:S01]  /*e6f0*/  PRMT R45, R187, 0x5410, R186 ;  /* 0x00005410bb2d7816 */ /* 0x000fe200000000ba */
[----:B------:R-:W-:Y:S01]  /*e700*/  IMAD.WIDE.U32 R8, R9, -0x2daee0ad, RZ ;  /* 0xd2511f5309087825 */ /* 0x000fe200078e00ff */
[----:B------:R-:W-:-:S02]  /*e710*/  @!P6 PRMT R187, R44, 0x5410, RZ ;  /* 0x000054102cbbe816 */ /* 0x000fc400000000ff */
[----:B------:R-:W-:Y:S02]  /*e720*/  @!P5 PRMT R186, R41, 0x5410, RZ ;  /* 0x0000541029bad816 */ /* 0x000fe400000000ff */
[----:B------:R-:W-:Y:S01]  /*e730*/  ISETP.GE.U32.AND P5, PT, R85, R10, PT ;  /* 0x0000000a5500720c */ /* 0x000fe20003fa6070 */
[----:B------:R-:W-:Y:S01]  /*e740*/  IMAD.WIDE.U32 R10, R5, -0x2daee0ad, RZ ;  /* 0xd2511f53050a7825 */ /* 0x000fe200078e00ff */
[----:B------:R-:W-:Y:S01]  /*e750*/  ISETP.GE.U32.AND P6, PT, R85, R2, PT ;  /* 0x000000025500720c */ /* 0x000fe20003fc6070 */
[----:B------:R-:W-:Y:S01]  /*e760*/  @!P1 HFMA2.BF16_V2 R47, -RZ.H0_H0, RZ.H0_H0, -R183.H0_H0 ;  /* 0x200000ffff2f9231 */ /* 0x000fe200003409b7 */
[----:B------:R-:W-:Y:S01]  /*e770*/  SHF.R.U32.HI R2, RZ, 0x8, R12 ;  /* 0x00000008ff027819 */ /* 0x000fe2000001160c */
[----:B------:R-:W1:Y:S01]  /*e780*/  MUFU.EX2 R0, R48 ;  /* 0x0000003000007308 */ /* 0x000e620000000800 */
[----:B------:R-:W-:Y:S01]  /*e790*/  PRMT R182, R36, 0x7632, R182 ;  /* 0x0000763224b67816 */ /* 0x000fe200000000b6 */
[----:B------:R-:W-:Y:S01]  /*e7a0*/  @!P4 HFMA2.BF16_V2 R43, -RZ.H0_H0, RZ.H0_H0, -R185.H0_H0 ;  /* 0x200000ffff2bc231 */ /* 0x000fe200003409b9 */
[----:B------:R-:W-:-:S02]  /*e7b0*/  LOP3.LUT R5, R2, 0xffff, RZ, 0xc0, !PT ;  /* 0x0000ffff02057812 */ /* 0x000fc400078ec0ff */
[----:B------:R-:W-:Y:S02]  /*e7c0*/  LOP3.LUT R4, R9, UR8, R4, 0x96, !PT ;  /* 0x0000000809047c12 */ /* 0x000fe4000f8e9604 */
[----:B------:R-:W-:Y:S02]  /*e7d0*/  LOP3.LUT R2, R11, UR6, R8, 0x96, !PT ;  /* 0x000000060b027c12 */ /* 0x000fe4000f8e9608 */
[----:B------:R-:W-:Y:S02]  /*e7e0*/  PRMT R36, R183, 0x5410, R182 ;  /* 0x00005410b7247816 */ /* 0x000fe400000000b6 */
[----:B------:R-:W-:Y:S02]  /*e7f0*/  @!P1 PRMT R183, R47, 0x5410, RZ ;  /* 0x000054102fb79816 */ /* 0x000fe400000000ff */
[----:B------:R-:W2:Y:S01]  /*e800*/  LDC.U8 R47, c[0x0][0x2d8] ;  /* 0x0000b600ff2f7b82 */ /* 0x000ea20000000000 */
[----:B------:R-:W-:Y:S01]  /*e810*/  @!P4 PRMT R185, R43, 0x5410, RZ ;  /* 0x000054102bb9c816 */ /* 0x000fe200000000ff */
[----:B------:R-:W-:Y:S01]  /*e820*/  IMAD.WIDE.U32 R8, R4, -0x326172a9, RZ ;  /* 0xcd9e8d5704087825 */ /* 0x000fe200078e00ff */
[----:B------:R-:W-:-:S03]  /*e830*/  ISETP.GE.U32.AND P4, PT, R85, R5, PT ;  /* 0x000000055500720c */ /* 0x000fc60003f86070 */
[----:B------:R-:W-:Y:S01]  /*e840*/  IMAD.WIDE.U32 R4, R2, -0x326172a9, RZ ;  /* 0xcd9e8d5702047825 */ /* 0x000fe200078e00ff */
[----:B-1----:R-:W-:-:S04]  /*e850*/  F2FP.BF16.PACK_AB R7, R0, R27 ;  /* 0x0000001b0007723e */ /* 0x002fc800000010ff */
[----:B------:R-:W-:Y:S01]  /*e860*/  LOP3.LUT R2, R5, UR15, R8, 0x96, !PT ;  /* 0x0000000f05027c12 */ /* 0x000fe2000f8e9608 */
[----:B------:R-:W-:-:S03]  /*e870*/  FADD.FTZ R12, R0, R35 ;  /* 0x00000023000c7221 */ /* 0x000fc60000010000 */
[----:B------:R-:W-:Y:S01]  /*e880*/  LOP3.LUT R0, R2, 0xffff, RZ, 0xc0, !PT ;  /* 0x0000ffff02007812 */ /* 0x000fe200078ec0ff */
[----:B------:R-:W-:Y:S02]  /*e890*/  IMAD.MOV.U32 R44, RZ, RZ, R243 ;  /* 0x000000ffff2c7224 */ /* 0x000fe400078e00f3 */
[----:B------:R-:W-:Y:S01]  /*e8a0*/  IMAD.MOV.U32 R43, RZ, RZ, R237 ;  /* 0x000000ffff2b7224 */ /* 0x000fe200078e00ed */
[----:B------:R-:W-:Y:S01]  /*e8b0*/  SHF.R.U32.HI R0, RZ, 0x8, R0 ;  /* 0x00000008ff007819 */ /* 0x000fe20000011600 */
[----:B------:R-:W-:Y:S03]  /*e8c0*/  MUFU.EX2 R243, R112 ;  /* 0x0000007000f37308 */ /* 0x000fe60000000800 */
[----:B------:R-:W-:-:S05]  /*e8d0*/  LOP3.LUT R0, R0, 0xffff, RZ, 0xc0, !PT ;  /* 0x0000ffff00007812 */ /* 0x000fca00078ec0ff */
[----:B------:R-:W1:Y:S01]  /*e8e0*/  MUFU.EX2 R237, R113 ;  /* 0x0000007100ed7308 */ /* 0x000e620000000800 */
[----:B--2---:R-:W-:Y:S01]  /*e8f0*/  ISETP.GE.U32.AND P1, PT, R47, R0, PT ;  /* 0x000000002f00720c */ /* 0x004fe20003f26070 */
[----:B------:R-:W-:Y:S01]  /*e900*/  @!P4 HFMA2.BF16_V2 R46, -RZ.H0_H0, RZ.H0_H0, -R182.H0_H0 ;  /* 0x200000ffff2ec231 */ /* 0x000fe200003409b6 */
[----:B------:R-:W-:Y:S01]  /*e910*/  LOP3.LUT R0, R2, 0xff, RZ, 0xc0, !PT ;  /* 0x000000ff02007812 */ /* 0x000fe200078ec0ff */
[--C-:B------:R-:W-:Y:S01]  /*e920*/  FADD.FTZ R11, R15, R14.reuse ;  /* 0x0000000e0f0b7221 */ /* 0x100fe20000010000 */
[----:B------:R-:W-:Y:S02]  /*e930*/  PRMT R15, R7, 0x7632, R15 ;  /* 0x00007632070f7816 */ /* 0x000fe4000000000f */
[----:B------:R-:W-:Y:S02]  /*e940*/  @!P4 PRMT R182, R46, 0x5410, RZ ;  /* 0x000054102eb6c816 */ /* 0x000fe400000000ff */
[----:B------:R-:W-:Y:S02]  /*e950*/  ISETP.GE.U32.AND P4, PT, R47, R0, PT ;  /* 0x000000002f00720c */ /* 0x000fe40003f86070 */
[----:B------:R-:W-:-:S02]  /*e960*/  PRMT R14, R7, 0x7610, R14 ;  /* 0x00007610070e7816 */ /* 0x000fc4000000000e */
[----:B-1----:R-:W-:Y:S01]  /*e970*/  F2FP.BF16.PACK_AB R0, R237, R243 ;  /* 0x000000f3ed00723e */ /* 0x002fe200000010ff */
[----:B------:R-:W-:Y:S01]  /*e980*/  @!P1 HFMA2.BF16_V2 R52, -RZ.H0_H0, RZ.H0_H0, -R15.H0_H0 ;  /* 0x200000ffff349231 */ /* 0x000fe2000034090f */
[----:B------:R-:W-:Y:S02]  /*e990*/  LOP3.LUT R9, R9, UR7, R6, 0x96, !PT ;  /* 0x0000000709097c12 */ /* 0x000fe4000f8e9606 */
[----:B------:R-:W-:Y:S02]  /*e9a0*/  PRMT R180, R0, 0x7632, R180 ;  /* 0x0000763200b47816 */ /* 0x000fe400000000b4 */
[----:B------:R-:W-:Y:S02]  /*e9b0*/  LOP3.LUT R6, R4, 0xff, RZ, 0xc0, !PT ;  /* 0x000000ff04067812 */ /* 0x000fe400078ec0ff */
[----:B------:R-:W-:Y:S01]  /*e9c0*/  PRMT R41, R14, 0x5410, R15 ;  /* 0x000054100e297816 */ /* 0x000fe2000000000f */
[----:B------:R-:W-:Y:S01]  /*e9d0*/  @!P5 HFMA2.BF16_V2 R50, -RZ.H0_H0, RZ.H0_H0, -R180.H0_H0 ;  /* 0x200000ffff32d231 */ /* 0x000fe200003409b4 */
[----:B------:R-:W-:-:S02]  /*e9e0*/  @!P1 PRMT R15, R52, 0x5410, RZ ;  /* 0x00005410340f9816 */ /* 0x000fc400000000ff */
[----:B------:R-:W-:Y:S02]  /*e9f0*/  PRMT R181, R0, 0x7610, R181 ;  /* 0x0000761000b57816 */ /* 0x000fe400000000b5 */
[----:B------:R-:W-:Y:S01]  /*ea00*/  ISETP.GE.U32.AND P1, PT, R47, R6, PT ;  /* 0x000000062f00720c */ /* 0x000fe20003f26070 */
[----:B------:R-:W-:Y:S01]  /*ea10*/  IMAD.MOV.U32 R85, RZ, RZ, R84 ;  /* 0x000000ffff557224 */ /* 0x000fe200078e0054 */
[----:B------:R-:W-:Y:S02]  /*ea20*/  LOP3.LUT R5, R4, 0xffff, RZ, 0xc0, !PT ;  /* 0x0000ffff04057812 */ /* 0x000fe400078ec0ff */
[--C-:B------:R-:W-:Y:S01]  /*ea30*/  SHF.R.U32.HI R6, RZ, 0x10, R4.reuse ;  /* 0x00000010ff067819 */ /* 0x100fe20000011604 */
[----:B------:R-:W-:Y:S01]  /*ea40*/  IMAD.MOV.U32 R84, RZ, RZ, R37 ;  /* 0x000000ffff547224 */ /* 0x000fe200078e0025 */
[----:B------:R-:W-:Y:S01]  /*ea50*/  SHF.R.U32.HI R4, RZ, 0x18, R4 ;  /* 0x00000018ff047819 */ /* 0x000fe20000011604 */
[----:B------:R-:W-:Y:S01]  /*ea60*/  MUFU.EX2 R0, R66 ;  /* 0x0000004200007308 */ /* 0x000fe20000000800 */
[----:B------:R-:W-:-:S02]  /*ea70*/  PRMT R37, R181, 0x5410, R180 ;  /* 0x00005410b5257816 */ /* 0x000fc400000000b4 */
[----:B------:R-:W-:Y:S02]  /*ea80*/  @!P5 PRMT R180, R50, 0x5410, RZ ;  /* 0x0000541032b4d816 */ /* 0x000fe400000000ff */
[----:B------:R-:W-:-:S03]  /*ea90*/  ISETP.GE.U32.AND P5, PT, R47, R4, PT ;  /* 0x000000042f00720c */ /* 0x000fc60003fa6070 */
[----:B------:R-:W1:Y:S01]  /*eaa0*/  MUFU.EX2 R7, R68 ;  /* 0x0000004400077308 */ /* 0x000e620000000800 */
[----:B------:R-:W-:Y:S01]  /*eab0*/  SHF.R.U32.HI R4, RZ, 0x8, R5 ;  /* 0x00000008ff047819 */ /* 0x000fe20000011605 */
[----:B------:R-:W-:Y:S02]  /*eac0*/  @!P6 HFMA2.BF16_V2 R51, -RZ.H0_H0, RZ.H0_H0, -R181.H0_H0 ;  /* 0x200000ffff33e231 */ /* 0x000fe400003409b5 */
[----:B------:R-:W-:Y:S01]  /*ead0*/  @!P4 HFMA2.BF16_V2 R53, -RZ.H0_H0, RZ.H0_H0, -R14.H0_H0 ;  /* 0x200000ffff35c231 */ /* 0x000fe2000034090e */
[----:B------:R-:W-:Y:S02]  /*eae0*/  LOP3.LUT R5, R6, 0xff, RZ, 0xc0, !PT ;  /* 0x000000ff06057812 */ /* 0x000fe400078ec0ff */
[----:B------:R-:W-:Y:S02]  /*eaf0*/  LOP3.LUT R4, R4, 0xffff, RZ, 0xc0, !PT ;  /* 0x0000ffff04047812 */ /* 0x000fe400078ec0ff */
[----:B------:R-:W-:Y:S02]  /*eb00*/  @!P6 PRMT R181, R51, 0x5410, RZ ;  /* 0x0000541033b5e816 */ /* 0x000fe400000000ff */
[----:B------:R-:W-:-:S02]  /*eb10*/  @!P4 PRMT R14, R53, 0x5410, RZ ;  /* 0x00005410350ec816 */ /* 0x000fc400000000ff */
[C---:B------:R-:W-:Y:S02]  /*eb20*/  ISETP.GE.U32.AND P6, PT, R47.reuse, R5, PT ;  /* 0x000000052f00720c */ /* 0x040fe40003fc6070 */
[----:B------:R-:W-:Y:S01]  /*eb30*/  ISETP.GE.U32.AND P4, PT, R47, R4, PT ;  /* 0x000000042f00720c */ /* 0x000fe20003f86070 */
[----:B------:R-:W-:Y:S01]  /*eb40*/  IMAD.WIDE.U32 R4, R9, -0x2daee0ad, RZ ;  /* 0xd2511f5309047825 */ /* 0x000fe200078e00ff */
[----:B-1----:R-:W-:-:S03]  /*eb50*/  F2FP.BF16.PACK_AB R8, R7, R0 ;  /* 0x000000000708723e */ /* 0x002fc600000010ff */
[----:B------:R-:W-:Y:S01]  /*eb60*/  FADD.FTZ R9, R0, R12 ;  /* 0x0000000c00097221 */ /* 0x000fe20000010000 */
[----:B------:R-:W-:-:S04]  /*eb70*/  LOP3.LUT R0, R5, UR16, R10, 0x96, !PT ;  /* 0x0000001005007c12 */ /* 0x000fc8000f8e960a */
[----:B------:R-:W-:-:S04]  /*eb80*/  LOP3.LUT R6, R0, 0xffff, RZ, 0xc0, !PT ;  /* 0x0000ffff00067812 */ /* 0x000fc800078ec0ff */
[----:B------:R-:W-:Y:S01]  /*eb90*/  SHF.R.U32.HI R6, RZ, 0x8, R6 ;  /* 0x00000008ff067819 */ /* 0x000fe20000011606 */
[----:B------:R-:W-:Y:S01]  /*eba0*/  IMAD.MOV.U32 R42, RZ, RZ, R236 ;  /* 0x000000ffff2a7224 */ /* 0x000fe200078e00ec */
[C---:B------:R-:W-:Y:S02]  /*ebb0*/  PRMT R179, R8.reuse, 0x7610, R179 ;  /* 0x0000761008b37816 */ /* 0x040fe400000000b3 */
[----:B------:R-:W-:Y:S01]  /*ebc0*/  PRMT R178, R8, 0x7632, R178 ;  /* 0x0000763208b27816 */ /* 0x000fe200000000b2 */
[----:B------:R-:W-:Y:S01]  /*ebd0*/  MUFU.EX2 R236, R83 ;  /* 0x0000005300ec7308 */ /* 0x000fe20000000800 */
[----:B------:R-:W-:-:S07]  /*ebe0*/  LOP3.LUT R8, R6, 0xffff, RZ, 0xc0, !PT ;  /* 0x0000ffff06087812 */ /* 0x000fce00078ec0ff */
[----:B------:R-:W1:Y:S01]  /*ebf0*/  MUFU.EX2 R6, R82 ;  /* 0x0000005200067308 */ /* 0x000e620000000800 */
[----:B------:R-:W-:Y:S01]  /*ec00*/  @!P4 HFMA2.BF16_V2 R57, -RZ.H0_H0, RZ.H0_H0, -R178.H0_H0 ;  /* 0x200000ffff39c231 */ /* 0x000fe200003409b2 */
[----:B------:R-:W-:Y:S01]  /*ec10*/  FADD.FTZ R9, R7, R9 ;  /* 0x0000000907097221 */ /* 0x000fe20000010000 */
[----:B------:R-:W-:Y:S01]  /*ec20*/  LOP3.LUT R7, R0, 0xff, RZ, 0xc0, !PT ;  /* 0x000000ff00077812 */ /* 0x000fe200078ec0ff */
[----:B------:R-:W-:Y:S01]  /*ec30*/  IMAD.MOV.U32 R55, RZ, RZ, R39 ;  /* 0x000000ffff377224 */ /* 0x000fe200078e0027 */
[----:B------:R-:W-:Y:S01]  /*ec40*/  PRMT R39, R179, 0x5410, R178 ;  /* 0x00005410b3277816 */ /* 0x000fe200000000b2 */
[----:B------:R-:W-:Y:S01]  /*ec50*/  @!P1 HFMA2.BF16_V2 R56, -RZ.H0_H0, RZ.H0_H0, -R179.H0_H0 ;  /* 0x200000ffff389231 */ /* 0x000fe200003409b3 */
[----:B------:R-:W-:Y:S02]  /*ec60*/  @!P4 PRMT R178, R57, 0x5410, RZ ;  /* 0x0000541039b2c816 */ /* 0x000fe400000000ff */
[----:B------:R-:W-:Y:S02]  /*ec70*/  PRMT R177, R67, 0x7610, R177 ;  /* 0x0000761043b17816 */ /* 0x000fe400000000b1 */
[----:B------:R-:W-:-:S02]  /*ec80*/  ISETP.GE.U32.AND P4, PT, R47, R7, PT ;  /* 0x000000072f00720c */ /* 0x000fc40003f86070 */
[----:B------:R-:W-:Y:S02]  /*ec90*/  @!P1 PRMT R179, R56, 0x5410, RZ ;  /* 0x0000541038b39816 */ /* 0x000fe400000000ff */
[----:B-1----:R-:W-:Y:S01]  /*eca0*/  F2FP.BF16.PACK_AB R7, R236, R6 ;  /* 0x00000006ec07723e */ /* 0x002fe200000010ff */
[----:B------:R-:W-:Y:S01]  /*ecb0*/  @!P6 HFMA2.BF16_V2 R58, -RZ.H0_H0, RZ.H0_H0, -R177.H0_H0 ;  /* 0x200000ffff3ae231 */ /* 0x000fe200003409b1 */
[----:B------:R-:W-:Y:S01]  /*ecc0*/  PRMT R176, R67, 0x7632, R176 ;  /* 0x0000763243b07816 */ /* 0x000fe200000000b0 */
[----:B------:R-:W-:Y:S01]  /*ecd0*/  IMAD.MOV.U32 R56, RZ, RZ, R42 ;  /* 0x000000ffff387224 */ /* 0x000fe200078e002a */
[C---:B------:R-:W-:Y:S01]  /*ece0*/  PRMT R139, R7.reuse, 0x7610, R139 ;  /* 0x00007610078b7816 */ /* 0x040fe2000000008b */
[----:B------:R-:W-:Y:S01]  /*ecf0*/  IMAD.MOV.U32 R42, RZ, RZ, R44 ;  /* 0x000000ffff2a7224 */ /* 0x000fe200078e002c */
[----:B------:R-:W-:Y:S01]  /*ed00*/  PRMT R138, R7, 0x7632, R138 ;  /* 0x00007632078a7816 */ /* 0x000fe2000000008a */
[----:B------:R-:W-:Y:S01]  /*ed10*/  IMAD.MOV.U32 R44, RZ, RZ, R38 ;  /* 0x000000ffff2c7224 */ /* 0x000fe200078e0026 */
[----:B------:R-:W-:Y:S01]  /*ed20*/  LOP3.LUT R7, R4, 0xff, RZ, 0xc0, !PT ;  /* 0x000000ff04077812 */ /* 0x000fe200078ec0ff */
[----:B------:R-:W-:Y:S01]  /*ed30*/  IMAD.MOV.U32 R246, RZ, RZ, R130 ;  /* 0x000000fffff67224 */ /* 0x000fe200078e0082 */
[----:B------:R-:W-:Y:S01]  /*ed40*/  PRMT R38, R177, 0x5410, R176 ;  /* 0x00005410b1267816 */ /* 0x000fe200000000b0 */
[----:B------:R-:W-:Y:S01]  /*ed50*/  IMAD.MOV.U32 R130, RZ, RZ, R128 ;  /* 0x000000ffff827224 */ /* 0x000fe200078e0080 */
[----:B------:R-:W-:Y:S01]  /*ed60*/  @!P6 PRMT R177, R58, 0x5410, RZ ;  /* 0x000054103ab1e816 */ /* 0x000fe200000000ff */
[----:B------:R-:W-:Y:S01]  /*ed70*/  IMAD.MOV.U32 R247, RZ, RZ, R235 ;  /* 0x000000fffff77224 */ /* 0x000fe200078e00eb */
[----:B------:R-:W-:Y:S01]  /*ed80*/  ISETP.GE.U32.AND P6, PT, R47, R7, PT ;  /* 0x000000072f00720c */ /* 0x000fe20003fc6070 */
[----:B------:R-:W-:Y:S01]  /*ed90*/  IMAD.MOV.U32 R128, RZ, RZ, R234 ;  /* 0x000000ffff807224 */ /* 0x000fe200078e00ea */
[----:B------:R-:W-:Y:S01]  /*eda0*/  MUFU.EX2 R235, R86 ;  /* 0x0000005600eb7308 */ /* 0x000fe20000000800 */
[----:B------:R-:W-:-:S02]  /*edb0*/  LOP3.LUT R7, R4, 0xffff, RZ, 0xc0, !PT ;  /* 0x0000ffff04077812 */ /* 0x000fc400078ec0ff */
[----:B------:R-:W-:Y:S02]  /*edc0*/  ISETP.GE.U32.AND P1, PT, R47, R8, PT ;  /* 0x000000082f00720c */ /* 0x000fe40003f26070 */
[----:B------:R-:W-:-:S03]  /*edd0*/  SHF.R.U32.HI R8, RZ, 0x18, R4 ;  /* 0x00000018ff087819 */ /* 0x000fc60000011604 */
[----:B------:R-:W1:Y:S01]  /*ede0*/  MUFU.EX2 R234, R87 ;  /* 0x0000005700ea7308 */ /* 0x000e620000000800 */
[----:B------:R-:W-:Y:S02]  /*edf0*/  SHF.R.U32.HI R4, RZ, 0x10, R4 ;  /* 0x00000010ff047819 */ /* 0x000fe40000011604 */
[----:B------:R-:W-:Y:S01]  /*ee00*/  SHF.R.U32.HI R7, RZ, 0x8, R7 ;  /* 0x00000008ff077819 */ /* 0x000fe20000011607 */
[----:B------:R-:W-:Y:S01]  /*ee10*/  @!P5 HFMA2.BF16_V2 R61, -RZ.H0_H0, RZ.H0_H0, -R176.H0_H0 ;  /* 0x200000ffff3dd231 */ /* 0x000fe200003409b0 */
[----:B------:R-:W-:Y:S01]  /*ee20*/  LOP3.LUT R5, R4, 0xff, RZ, 0xc0, !PT ;  /* 0x000000ff04057812 */ /* 0x000fe200078ec0ff */
[----:B------:R-:W-:Y:S01]  /*ee30*/  IMAD.MOV.U32 R57, RZ, RZ, R43 ;  /* 0x000000ffff397224 */ /* 0x000fe200078e002b */
[----:B------:R-:W-:Y:S01]  /*ee40*/  LOP3.LUT R4, R7, 0xffff, RZ, 0xc0, !PT ;  /* 0x0000ffff07047812 */ /* 0x000fe200078ec0ff */
[----:B------:R-:W-:Y:S01]  /*ee50*/  IMAD.MOV.U32 R43, RZ, RZ, R55 ;  /* 0x000000ffff2b7224 */ /* 0x000fe200078e0037 */
[----:B------:R-:W-:Y:S01]  /*ee60*/  @!P5 PRMT R176, R61, 0x5410, RZ ;  /* 0x000054103db0d816 */ /* 0x000fe200000000ff */
[----:B------:R-:W-:Y:S01]  /*ee70*/  IMAD.MOV.U32 R55, RZ, RZ, R69 ;  /* 0x000000ffff377224 */ /* 0x000fe200078e0045 */
[----:B------:R-:W-:Y:S01]  /*ee80*/  ISETP.GE.U32.AND P5, PT, R47, R4, PT ;  /* 0x000000042f00720c */ /* 0x000fe20003fa6070 */
[----:B------:R-:W-:-:S02]  /*ee90*/  IMAD.MOV.U32 R238, RZ, RZ, R94 ;  /* 0x000000ffffee7224 */ /* 0x000fc400078e005e */
[----:B------:R-:W-:Y:S02]  /*eea0*/  IMAD.MOV.U32 R69, RZ, RZ, R79 ;  /* 0x000000ffff457224 */ /* 0x000fe400078e004f */
[----:B------:R-:W-:Y:S02]  /*eeb0*/  IMAD.MOV.U32 R94, RZ, RZ, R80 ;  /* 0x000000ffff5e7224 */ /* 0x000fe400078e0050 */
[----:B------:R-:W-:Y:S02]  /*eec0*/  IMAD.MOV.U32 R79, RZ, RZ, R93 ;  /* 0x000000ffff4f7224 */ /* 0x000fe400078e005d */
[----:B------:R-:W-:Y:S02]  /*eed0*/  IMAD.MOV.U32 R80, RZ, RZ, R77 ;  /* 0x000000ffff507224 */ /* 0x000fe400078e004d */
[----:B------:R-:W-:Y:S01]  /*eee0*/  IMAD.MOV.U32 R93, RZ, RZ, R76 ;  /* 0x000000ffff5d7224 */ /* 0x000fe200078e004c */
[----:B-1----:R-:W-:Y:S01]  /*eef0*/  F2FP.BF16.PACK_AB R4, R235, R234 ;  /* 0x000000eaeb04723e */ /* 0x002fe200000010ff */
[----:B------:R-:W-:-:S02]  /*ef00*/  IMAD.MOV.U32 R76, RZ, RZ, R233 ;  /* 0x000000ffff4c7224 */ /* 0x000fc400078e00e9 */
[----:B------:R-:W-:Y:S01]  /*ef10*/  IMAD.MOV.U32 R77, RZ, RZ, R232 ;  /* 0x000000ffff4d7224 */ /* 0x000fe200078e00e8 */
[----:B------:R-:W-:Y:S01]  /*ef20*/  MUFU.EX2 R233, R96 ;  /* 0x0000006000e97308 */ /* 0x000fe20000000800 */
[C---:B------:R-:W-:Y:S02]  /*ef30*/  PRMT R137, R4.reuse, 0x7610, R137 ;  /* 0x0000761004897816 */ /* 0x040fe40000000089 */
[----:B------:R-:W-:-:S05]  /*ef40*/  PRMT R136, R4, 0x7632, R136 ;  /* 0x0000763204887816 */ /* 0x000fca0000000088 */
[----:B------:R-:W1:Y:S01]  /*ef50*/  MUFU.EX2 R232, R97 ;  /* 0x0000006100e87308 */ /* 0x000e620000000800 */
[--C-:B------:R-:W-:Y:S01]  /*ef60*/  SHF.R.U32.HI R4, RZ, 0x18, R2.reuse ;  /* 0x00000018ff047819 */ /* 0x100fe20000011602 */
[----:B------:R-:W-:Y:S01]  /*ef70*/  IMAD.MOV.U32 R239, RZ, RZ, R95 ;  /* 0x000000ffffef7224 */ /* 0x000fe200078e005f */
[----:B------:R-:W-:Y:S01]  /*ef80*/  @!P1 HFMA2.BF16_V2 R59, -RZ.H0_H0, RZ.H0_H0, -R138.H0_H0 ;  /* 0x200000ffff3b9231 */ /* 0x000fe2000034098a */
[----:B------:R-:W-:Y:S01]  /*ef90*/  SHF.R.U32.HI R2, RZ, 0x10, R2 ;  /* 0x00000010ff027819 */ /* 0x000fe20000011602 */
[----:B------:R-:W-:Y:S01]  /*efa0*/  IMAD.MOV.U32 R95, RZ, RZ, R78 ;  /* 0x000000ffff5f7224 */ /* 0x000fe200078e004e */
[----:B------:R-:W-:Y:S01]  /*efb0*/  @!P6 HFMA2.BF16_V2 R62, -RZ.H0_H0, RZ.H0_H0, -R137.H0_H0 ;  /* 0x200000ffff3ee231 */ /* 0x000fe20000340989 */
[----:B------:R-:W-:Y:S01]  /*efc0*/  IMAD.MOV.U32 R78, RZ, RZ, R92 ;  /* 0x000000ffff4e7224 */ /* 0x000fe200078e005c */
[----:B------:R-:W-:Y:S01]  /*efd0*/  @!P5 HFMA2.BF16_V2 R63, -RZ.H0_H0, RZ.H0_H0, -R136.H0_H0 ;  /* 0x200000ffff3fd231 */ /* 0x000fe20000340988 */
[----:B------:R-:W-:Y:S01]  /*efe0*/  IMAD.MOV.U32 R92, RZ, RZ, R64 ;  /* 0x000000ffff5c7224 */ /* 0x000fe200078e0040 */
[----:B------:R-:W-:-:S02]  /*eff0*/  PRMT R64, R139, 0x5410, R138 ;  /* 0x000054108b407816 */ /* 0x000fc4000000008a */
[----:B------:R-:W-:Y:S02]  /*f000*/  LOP3.LUT R2, R2, 0xff, RZ, 0xc0, !PT ;  /* 0x000000ff02027812 */ /* 0x000fe400078ec0ff */
[----:B------:R-:W-:Y:S02]  /*f010*/  @!P1 PRMT R138, R59, 0x5410, RZ ;  /* 0x000054103b8a9816 */ /* 0x000fe400000000ff */
[----:B------:R-:W-:Y:S02]  /*f020*/  ISETP.GE.U32.AND P1, PT, R47, R8, PT ;  /* 0x000000082f00720c */ /* 0x000fe40003f26070 */
[----:B------:R-:W-:Y:S01]  /*f030*/  PRMT R51, R137, 0x5410, R136 ;  /* 0x0000541089337816 */ /* 0x000fe20000000088 */
[----:B------:R-:W-:Y:S01]  /*f040*/  IMAD.MOV.U32 R112, RZ, RZ, R191 ;  /* 0x000000ffff707224 */ /* 0x000fe200078e00bf */
[----:B------:R-:W-:Y:S02]  /*f050*/  @!P6 PRMT R137, R62, 0x5410, RZ ;  /* 0x000054103e89e816 */ /* 0x000fe400000000ff */
[----:B------:R-:W-:Y:S01]  /*f060*/  @!P5 PRMT R136, R63, 0x5410, RZ ;  /* 0x000054103f88d816 */ /* 0x000fe200000000ff */
[----:B------:R-:W-:Y:S01]  /*f070*/  MUFU.EX2 R191, R100 ;  /* 0x0000006400bf7308 */ /* 0x000fe20000000800 */
[----:B------:R-:W-:-:S02]  /*f080*/  ISETP.GE.U32.AND P6, PT, R47, R4, PT ;  /* 0x000000042f00720c */ /* 0x000fc40003fc6070 */
[----:B------:R-:W-:Y:S02]  /*f090*/  ISETP.GE.U32.AND P5, PT, R47, R2, PT ;  /* 0x000000022f00720c */ /* 0x000fe40003fa6070 */
[----:B-1----:R-:W-:-:S03]  /*f0a0*/  F2FP.BF16.PACK_AB R4, R232, R233 ;  /* 0x000000e9e804723e */ /* 0x002fc600000010ff */
[----:B------:R-:W1:Y:S01]  /*f0b0*/  MUFU.EX2 R2, R99 ;  /* 0x0000006300027308 */ /* 0x000e620000000800 */
[C---:B------:R-:W-:Y:S02]  /*f0c0*/  PRMT R35, R4.reuse, 0x7632, R35 ;  /* 0x0000763204237816 */ /* 0x040fe40000000023 */
[----:B------:R-:W-:Y:S01]  /*f0d0*/  PRMT R135, R4, 0x7610, R135 ;  /* 0x0000761004877816 */ /* 0x000fe20000000087 */
[----:B------:R-:W-:Y:S01]  /*f0e0*/  @!P4 HFMA2.BF16_V2 R60, -RZ.H0_H0, RZ.H0_H0, -R139.H0_H0 ;  /* 0x200000ffff3cc231 */ /* 0x000fe2000034098b */
[--C-:B------:R-:W-:Y:S02]  /*f0f0*/  SHF.R.U32.HI R4, RZ, 0x18, R0.reuse ;  /* 0x00000018ff047819 */ /* 0x100fe40000011600 */
[----:B------:R-:W-:Y:S01]  /*f100*/  SHF.R.U32.HI R0, RZ, 0x10, R0 ;  /* 0x00000010ff007819 */ /* 0x000fe20000011600 */
[----:B------:R-:W-:Y:S01]  /*f110*/  @!P1 HFMA2.BF16_V2 R71, -RZ.H0_H0, RZ.H0_H0, -R35.H0_H0 ;  /* 0x200000ffff479231 */ /* 0x000fe20000340923 */
[----:B------:R-:W-:Y:S02]  /*f120*/  @!P4 PRMT R139, R60, 0x5410, RZ ;  /* 0x000054103c8bc816 */ /* 0x000fe400000000ff */
[----:B------:R-:W-:-:S02]  /*f130*/  LOP3.LUT R0, R0, 0xff, RZ, 0xc0, !PT ;  /* 0x000000ff00007812 */ /* 0x000fc400078ec0ff */
[----:B------:R-:W-:Y:S02]  /*f140*/  ISETP.GE.U32.AND P4, PT, R47, R5, PT ;  /* 0x000000052f00720c */ /* 0x000fe40003f86070 */
[----:B------:R-:W-:Y:S01]  /*f150*/  PRMT R50, R135, 0x5410, R35 ;  /* 0x0000541087327816 */ /* 0x000fe20000000023 */
[----:B------:R-:W-:Y:S01]  /*f160*/  UIADD3 UR4, UR31, -0x4498517b, URZ ;  /* 0xbb67ae851f047890 */ /* 0x000fe2000fffe03f */
[----:B------:R-:W-:Y:S01]  /*f170*/  @!P1 PRMT R35, R71, 0x5410, RZ ;  /* 0x0000541047239816 */ /* 0x000fe200000000ff */
[----:B------:R-:W-:Y:S01]  /*f180*/  IMAD.MOV.U32 R53, RZ, RZ, R239 ;  /* 0x000000ffff357224 */ /* 0x000fe200078e00ef */
[----:B------:R-:W-:Y:S02]  /*f190*/  ISETP.GE.U32.AND P1, PT, R47, R0, PT ;  /* 0x000000002f00720c */ /* 0x000fe40003f26070 */
[----:B-1----:R-:W-:Y:S01]  /*f1a0*/  F2FP.BF16.PACK_AB R0, R191, R2 ;  /* 0x00000002bf00723e */ /* 0x002fe200000010ff */
[----:B------:R-:W-:-:S03]  /*f1b0*/  IMAD.MOV.U32 R52, RZ, RZ, R238 ;  /* 0x000000ffff347224 */ /* 0x000fc600078e00ee */
[C---:B------:R-:W-:Y:S02]  /*f1c0*/  PRMT R34, R0.reuse, 0x7610, R34 ;  /* 0x0000761000227816 */ /* 0x040fe40000000022 */
[----:B------:R-:W-:Y:S02]  /*f1d0*/  PRMT R27, R0, 0x7632, R27 ;  /* 0x00007632001b7816 */ /* 0x000fe4000000001b */
[----:B------:R-:W-:Y:S01]  /*f1e0*/  LOP3.LUT R0, R53, UR4, R56, 0x96, !PT ;  /* 0x0000000435007c12 */ /* 0x000fe2000f8e9638 */
[----:B------:R-:W-:-:S04]  /*f1f0*/  @!P4 HFMA2.BF16_V2 R70, -RZ.H0_H0, RZ.H0_H0, -R135.H0_H0 ;  /* 0x200000ffff46c231 */ /* 0x000fc80000340987 */
[----:B------:R-:W-:Y:S01]  /*f200*/  IMAD.WIDE.U32 R238, R0, -0x326172a9, RZ ;  /* 0xcd9e8d5700ee7825 */ /* 0x000fe200078e00ff */
[----:B------:R-:W-:Y:S02]  /*f210*/  LOP3.LUT R0, R23, UR12, R52, 0x96, !PT ;  /* 0x0000000c17007c12 */ /* 0x000fe4000f8e9634 */
[----:B------:R-:W-:Y:S01]  /*f220*/  @!P4 PRMT R135, R70, 0x5410, RZ ;  /* 0x000054104687c816 */ /* 0x000fe200000000ff */
[----:B------:R-:W-:Y:S01]  /*f230*/  IMAD.MOV.U32 R48, RZ, RZ, R250 ;  /* 0x000000ffff307224 */ /* 0x000fe200078e00fa */
[----:B------:R-:W-:Y:S01]  /*f240*/  ISETP.GE.U32.AND P4, PT, R47, R4, PT ;  /* 0x000000042f00720c */ /* 0x000fe20003f86070 */
[----:B------:R-:W-:Y:S01]  /*f250*/  FADD.FTZ R250, R6, R9 ;  /* 0x0000000906fa7221 */ /* 0x000fe20000010000 */
[----:B------:R-:W-:Y:S01]  /*f260*/  LOP3.LUT R4, R239, UR13, R102, 0x96, !PT ;  /* 0x0000000def047c12 */ /* 0x000fe2000f8e9666 */
[----:B------:R-:W-:-:S04]  /*f270*/  IMAD.WIDE.U32 R8, R0, -0x326172a9, RZ ;  /* 0xcd9e8d5700087825 */ /* 0x000fc800078e00ff */
[----:B------:R-:W-:Y:S01]  /*f280*/  FADD.FTZ R10, R13, R11 ;  /* 0x0000000b0d0a7221 */ /* 0x000fe20000010000 */
[----:B------:R-:W-:-:S03]  /*f290*/  LOP3.LUT R0, R9, UR11, R238, 0x96, !PT ;  /* 0x0000000b09007c12 */ /* 0x000fc6000f8e96ee */
[----:B------:R-:W-:Y:S02]  /*f2a0*/  FADD.FTZ R5, R16, R10 ;  /* 0x0000000a10057221 */ /* 0x000fe40000010000 */
[----:B------:R-:W-:-:S04]  /*f2b0*/  IMAD.WIDE.U32 R10, R4, -0x2daee0ad, RZ ;  /* 0xd2511f53040a7825 */ /* 0x000fc800078e00ff */
[----:B------:R-:W-:Y:S02]  /*f2c0*/  IMAD.MOV.U32 R113, RZ, RZ, R245 ;  /* 0x000000ffff717224 */ /* 0x000fe400078e00f5 */
[----:B------:R-:W-:Y:S01]  /*f2d0*/  FADD.FTZ R245, R17, R5 ;  /* 0x0000000511f57221 */ /* 0x000fe20000010000 */
[----:B------:R-:W-:Y:S01]  /*f2e0*/  LOP3.LUT R7, R11, UR10, R22, 0x96, !PT ;  /* 0x0000000a0b077c12 */ /* 0x000fe2000f8e9616 */
[----:B------:R-:W-:-:S05]  /*f2f0*/  IMAD.WIDE.U32 R4, R0, -0x2daee0ad, RZ ;  /* 0xd2511f5300047825 */ /* 0x000fca00078e00ff */
[----:B------:R-:W-:Y:S01]  /*f300*/  LOP3.LUT R5, R5, UR8, R10, 0x96, !PT ;  /* 0x0000000805057c12 */ /* 0x000fe2000f8e960a */
[----:B------:R-:W-:-:S05]  /*f310*/  IMAD.WIDE.U32 R10, R7, -0x326172a9, RZ ;  /* 0xcd9e8d57070a7825 */ /* 0x000fca00078e00ff */
[----:B------:R-:W-:-:S05]  /*f320*/  LOP3.LUT R0, R11, UR9, R8, 0x96, !PT ;  /* 0x000000090b007c12 */ /* 0x000fca000f8e9608 */
[----:B------:R-:W-:-:S05]  /*f330*/  IMAD.WIDE.U32 R12, R0, -0x2daee0ad, RZ ;  /* 0xd2511f53000c7825 */ /* 0x000fca00078e00ff */
[----:B------:R-:W-:Y:S01]  /*f340*/  LOP3.LUT R0, R13, UR6, R4, 0x96, !PT ;  /* 0x000000060d007c12 */ /* 0x000fe2000f8e9604 */
[----:B------:R-:W-:-:S04]  /*f350*/  IMAD.WIDE.U32 R8, R5, -0x326172a9, RZ ;  /* 0xcd9e8d5705087825 */ /* 0x000fc800078e00ff */
[----:B------:R-:W-:Y:S01]  /*f360*/  IMAD.WIDE.U32 R4, R0, -0x326172a9, RZ ;  /* 0xcd9e8d5700047825 */ /* 0x000fe200078e00ff */
[----:B------:R-:W-:-:S04]  /*f370*/  LOP3.LUT R10, R9, UR7, R10, 0x96, !PT ;  /* 0x00000007090a7c12 */ /* 0x000fc8000f8e960a */
[----:B------:R-:W-:Y:S02]  /*f380*/  LOP3.LUT R0, R5, UR15, R8, 0x96, !PT ;  /* 0x0000000f05007c12 */ /* 0x000fe4000f8e9608 */
[--C-:B------:R-:W-:Y:S02]  /*f390*/  SHF.R.U32.HI R8, RZ, 0x10, R4.reuse ;  /* 0x00000010ff087819 */ /* 0x100fe40000011604 */
[C---:B------:R-:W-:Y:S02]  /*f3a0*/  LOP3.LUT R5, R4.reuse, 0xffff, RZ, 0xc0, !PT ;  /* 0x0000ffff04057812 */ /* 0x040fe400078ec0ff */
[----:B------:R-:W-:Y:S02]  /*f3b0*/  LOP3.LUT R9, R4, 0xff, RZ, 0xc0, !PT ;  /* 0x000000ff04097812 */ /* 0x000fe400078ec0ff */
[----:B------:R-:W-:Y:S02]  /*f3c0*/  SHF.R.U32.HI R7, RZ, 0x18, R4 ;  /* 0x00000018ff077819 */ /* 0x000fe40000011604 */
[----:B------:R-:W-:Y:S01]  /*f3d0*/  LOP3.LUT R4, R8, 0xff, RZ, 0xc0, !PT ;  /* 0x000000ff08047812 */ /* 0x000fe200078ec0ff */
[----:B------:R-:W-:Y:S01]  /*f3e0*/  STG.E.U16 [R20.64+-0x80], R24 ;  /* 0xffff801814007986 */ /* 0x000fe2000c10151c */
[----:B------:R-:W-:-:S02]  /*f3f0*/  SHF.R.U32.HI R5, RZ, 0x8, R5 ;  /* 0x00000008ff057819 */ /* 0x000fc40000011605 */
[----:B------:R-:W-:Y:S01]  /*f400*/  PRMT R13, R4, 0x5410, R7 ;  /* 0x00005410040d7816 */ /* 0x000fe20000000007 */
[----:B------:R-:W-:Y:S01]  /*f410*/  STG.E.U16 [R20.64+-0x7e], R19 ;  /* 0xffff821314007986 */ /* 0x000fe2000c10151c */
[----:B------:R-:W-:-:S03]  /*f420*/  LOP3.LUT R4, R0, 0xffff, RZ, 0xc0, !PT ;  /* 0x0000ffff00047812 */ /* 0x000fc600078ec0ff */
[----:B------:R-:W-:Y:S04]  /*f430*/  STG.E.U16 [R32.64+-0x80], R26 ;  /* 0xffff801a20007986 */ /* 0x000fe8000c10151c */
[----:B------:R-:W-:Y:S04]  /*f440*/  STG.E.U16 [R32.64+-0x7e], R25 ;  /* 0xffff821920007986 */ /* 0x000fe8000c10151c */
[----:B------:R1:W-:Y:S01]  /*f450*/  STG.E.U16 [R30.64+-0x80], R14 ;  /* 0xffff800e1e007986 */ /* 0x0003e2000c10151c */
[--C-:B------:R-:W-:Y:S02]  /*f460*/  SHF.R.U32.HI R7, RZ, 0x10, R0.reuse ;  /* 0x00000010ff077819 */ /* 0x100fe40000011600 */
[----:B------:R-:W-:-:S02]  /*f470*/  SHF.R.U32.HI R8, RZ, 0x18, R0 ;  /* 0x00000018ff087819 */ /* 0x000fc40000011600 */
[----:B------:R-:W-:Y:S02]  /*f480*/  LOP3.LUT R7, R7, 0xff, RZ, 0xc0, !PT ;  /* 0x000000ff07077812 */ /* 0x000fe400078ec0ff */
[----:B-1----:R-:W-:Y:S02]  /*f490*/  PRMT R14, R9, 0x5410, R5 ;  /* 0x00005410090e7816 */ /* 0x002fe40000000005 */
[----:B------:R-:W-:Y:S02]  /*f4a0*/  SHF.R.U32.HI R5, RZ, 0x8, R4 ;  /* 0x00000008ff057819 */ /* 0x000fe40000011604 */
[----:B------:R-:W-:-:S04]  /*f4b0*/  LOP3.LUT R4, R0, 0xff, RZ, 0xc0, !PT ;  /* 0x000000ff00047812 */ /* 0x000fc800078ec0ff */
[----:B------:R-:W-:Y:S01]  /*f4c0*/  PRMT R11, R4, 0x5410, R5 ;  /* 0x00005410040b7816 */ /* 0x000fe20000000005 */
[----:B------:R-:W-:Y:S01]  /*f4d0*/  IMAD.WIDE.U32 R4, R10, -0x2daee0ad, RZ ;  /* 0xd2511f530a047825 */ /* 0x000fe200078e00ff */
[----:B------:R-:W-:-:S04]  /*f4e0*/  PRMT R9, R7, 0x5410, R8 ;  /* 0x0000541007097816 */ /* 0x000fc80000000008 */
[----:B------:R-:W-:-:S04]  /*f4f0*/  LOP3.LUT R0, R5, UR16, R12, 0x96, !PT ;  /* 0x0000001005007c12 */ /* 0x000fc8000f8e960c */
        /* <DEDUP_REMOVED lines=10> */
[----:B------:R-:W-:Y:S01]  /*f5a0*/  LOP3.LUT R0, R4, 0xff, RZ, 0xc0, !PT ;  /* 0x000000ff04007812 */ /* 0x000fe200078ec0ff */
[----:B------:R-:W-:-:S03]  /*f5b0*/  IMAD.MOV.U32 R47, RZ, RZ, R85 ;  /* 0x000000ffff2f7224 */ /* 0x000fc600078e0055 */
[----:B------:R-:W-:Y:S01]  /*f5c0*/  PRMT R5, R0, 0x5410, R5 ;  /* 0x0000541000057816 */ /* 0x000fe20000000005 */
[----:B------:R-:W-:Y:S01]  /*f5d0*/  IMAD.MOV.U32 R85, RZ, RZ, R244 ;  /* 0x000000ffff557224 */ /* 0x000fe200078e00f4 */
[----:B------:R-:W-:Y:S01]  /*f5e0*/  SHF.R.U32.HI R0, RZ, 0x10, R4 ;  /* 0x00000010ff007819 */ /* 0x000fe20000011604 */
[----:B------:R-:W-:Y:S01]  /*f5f0*/  FADD.FTZ R244, R2, R98 ;  /* 0x0000006202f47221 */ /* 0x000fe20000010000 */
[C---:B------:R-:W-:Y:S02]  /*f600*/  PRMT R2, R101.reuse, 0x7632, R2 ;  /* 0x0000763265027816 */ /* 0x040fe40000000002 */
[----:B------:R-:W-:Y:S02]  /*f610*/  SHF.R.U32.HI R4, RZ, 0x18, R4 ;  /* 0x00000018ff047819 */ /* 0x000fe40000011604 */
[----:B------:R-:W-:Y:S01]  /*f620*/  LOP3.LUT R0, R0, 0xff, RZ, 0xc0, !PT ;  /* 0x000000ff00007812 */ /* 0x000fe200078ec0ff */
[----:B------:R-:W-:Y:S01]  /*f630*/  @!P6 HFMA2.BF16_V2 R75, -RZ.H0_H0, RZ.H0_H0, -R2.H0_H0 ;  /* 0x200000ffff4be231 */ /* 0x000fe20000340902 */
[----:B------:R-:W-:-:S02]  /*f640*/  PRMT R6, R101, 0x7610, R6 ;  /* 0x0000761065067816 */ /* 0x000fc40000000006 */
[----:B------:R-:W-:Y:S01]  /*f650*/  PRMT R16, R0, 0x5410, R4 ;  /* 0x0000541000107816 */ /* 0x000fe20000000004 */
[--C-:B------:R-:W-:Y:S01]  /*f660*/  HSET2.LE.AND R0, R14, R251.reuse, PT ;  /* 0x000000fb0e007233 */ /* 0x100fe20003803000 */
[----:B------:R-:W-:Y:S02]  /*f670*/  PRMT R17, R6, 0x5410, R2 ;  /* 0x0000541006117816 */ /* 0x000fe40000000002 */
[----:B------:R-:W-:Y:S02]  /*f680*/  @!P6 PRMT R2, R75, 0x5410, RZ ;  /* 0x000054104b02e816 */ /* 0x000fe400000000ff */
[----:B------:R-:W-:Y:S01]  /*f690*/  LOP3.LUT R10, R0, R54, RZ, 0xc0, !PT ;  /* 0x00000036000a7212 */ /* 0x000fe200078ec0ff */
[----:B------:R-:W-:Y:S01]  /*f6a0*/  HSET2.LE.AND R0, R13, R251, PT ;  /* 0x000000fb0d007233 */ /* 0x000fe20003803000 */
[----:B------:R-:W-:Y:S01]  /*f6b0*/  IMAD.MOV.U32 R46, RZ, RZ, R48 ;  /* 0x000000ffff2e7224 */ /* 0x000fe200078e0030 */
[----:B------:R-:W-:Y:S04]  /*f6c0*/  STG.E.U16 [R30.64+-0x7e], R15 ;  /* 0xffff820f1e007986 */ /* 0x000fe8000c10151c */
[----:B------:R1:W-:Y:S01]  /*f6d0*/  STG.E.U16 [R28.64+-0x7e], R2 ;  /* 0xffff82021c007986 */ /* 0x0003e2000c10151c */
        /* <DEDUP_REMOVED lines=8> */
[--C-:B-1----:R-:W-:Y:S01]  /*f760*/  HSET2.LE.AND R2, R11, R251.reuse, PT ;  /* 0x000000fb0b027233 */ /* 0x102fe20003803000 */
[----:B------:R-:W-:Y:S01]  /*f770*/  LOP3.LUT R11, R0, R49, RZ, 0xc0, !PT ;  /* 0x00000031000b7212 */ /* 0x000fe200078ec0ff */
[----:B------:R-:W-:-:S05]  /*f780*/  HSET2.LE.AND R0, R5, R251, PT ;  /* 0x000000fb05007233 */ /* 0x000fca0003803000 */
[----:B------:R-:W-:Y:S02]  /*f790*/  LOP3.LUT R130, R0, R36, RZ, 0xc0, !PT ;  /* 0x0000002400827212 */ /* 0x000fe400078ec0ff */
[----:B------:R-:W-:Y:S01]  /*f7a0*/  IADD3 R0, R112, 0x4, RZ ;  /* 0x0000000470007810 */ /* 0x000fe20007ffe0ff */
[----:B------:R-:W-:Y:S02]  /*f7b0*/  IMAD.MOV.U32 R113, RZ, RZ, R246 ;  /* 0x000000ffff717224 */ /* 0x000fe400078e00f6 */
[----:B------:R-:W-:Y:S02]  /*f7c0*/  IMAD.MOV.U32 R112, RZ, RZ, R247 ;  /* 0x000000ffff707224 */ /* 0x000fe400078e00f7 */
[----:B------:R-:W-:-:S04]  /*f7d0*/  IMAD.WIDE.U32 R246, R0, -0x326172a9, RZ ;  /* 0xcd9e8d5700f67825 */ /* 0x000fc800078e00ff */
[----:B------:R-:W-:Y:S01]  /*f7e0*/  IMAD.MOV.U32 R82, RZ, RZ, R66 ;  /* 0x000000ffff527224 */ /* 0x000fe200078e0042 */
[----:B------:R-:W-:Y:S01]  /*f7f0*/  LOP3.LUT R0, R247, R68, RZ, 0x3c, !PT ;  /* 0x00000044f7007212 */ /* 0x000fe200078e3cff */
        /* <DEDUP_REMOVED lines=14> */
[----:B------:R1:W5:Y:S01]  /*f8e0*/  LDL.LU R172, [R1+0x114] ;  /* 0x0001140001ac7983 */ /* 0x0003620000300800 */
[----:B------:R-:W-:Y:S02]  /*f8f0*/  IMAD.MOV.U32 R196, RZ, RZ, R252 ;  /* 0x000000ffffc47224 */ /* 0x000fe400078e00fc */
[----:B------:R-:W-:Y:S01]  /*f900*/  IMAD.MOV.U32 R83, RZ, RZ, R201 ;  /* 0x000000ffff537224 */ /* 0x000fe200078e00c9 */
[----:B------:R1:W5:Y:S04]  /*f910*/  LDL.LU R252, [R1+0x110] ;  /* 0x0001100001fc7983 */ /* 0x0003680000300800 */
[----:B------:R-:W2:Y:S01]  /*f920*/  LDL.LU R201, [R1+0x10c] ;  /* 0x00010c0001c97983 */ /* 0x000ea20000300800 */
[----:B------:R-:W-:-:S02]  /*f930*/  IMAD.MOV.U32 R131, RZ, RZ, R248 ;  /* 0x000000ffff837224 */ /* 0x000fc400078e00f8 */
[----:B------:R-:W-:-:S05]  /*f940*/  IMAD.WIDE.U32 R248, R0, -0x2daee0ad, RZ ;  /* 0xd2511f5300f87825 */ /* 0x000fca00078e00ff */
[----:B------:R-:W-:Y:S01]  /*f950*/  LOP3.LUT R0, R249, UR4, R56, 0x96, !PT ;  /* 0x00000004f9007c12 */ /* 0x000fe2000f8e9638 */
[----:B------:R-:W-:Y:S02]  /*f960*/  IMAD.MOV.U32 R56, RZ, RZ, R203 ;  /* 0x000000ffff387224 */ /* 0x000fe400078e00cb */
[----:B------:R-:W3:Y:S01]  /*f970*/  LDL.LU R203, [R1+0x108] ;  /* 0x0001080001cb7983 */ /* 0x000ee20000300800 */
[----:B------:R-:W-:Y:S02]  /*f980*/  IMAD.MOV.U32 R96, RZ, RZ, R82 ;  /* 0x000000ffff607224 */ /* 0x000fe400078e0052 */
[----:B------:R-:W-:Y:S02]  /*f990*/  IMAD.MOV.U32 R82, RZ, RZ, R206 ;  /* 0x000000ffff527224 */ /* 0x000fe400078e00ce */
[----:B------:R-:W4:Y:S01]  /*f9a0*/  LDL.LU R206, [R1+0x104] ;  /* 0x0001040001ce7983 */ /* 0x000f220000300800 */
[----:B------:R-:W-:-:S03]  /*f9b0*/  IMAD.MOV.U32 R57, RZ, RZ, R205 ;  /* 0x000000ffff397224 */ /* 0x000fc600078e00cd */
[----:B------:R-:W3:Y:S01]  /*f9c0*/  LDL.LU R205, [R1+0x100] ;  /* 0x0001000001cd7983 */ /* 0x000ee20000300800 */
[--C-:B------:R-:W-:Y:S01]  /*f9d0*/  HSET2.LE.AND R4, R9, R251.reuse, PT ;  /* 0x000000fb09047233 */ /* 0x100fe20003803000 */
[----:B------:R-:W-:Y:S01]  /*f9e0*/  LOP3.LUT R8, R2, R81, RZ, 0xc0, !PT ;  /* 0x0000005102087212 */ /* 0x000fe200078ec0ff */
[----:B------:R-:W-:Y:S01]  /*f9f0*/  @!P5 HFMA2.BF16_V2 R72, -RZ.H0_H0, RZ.H0_H0, -R6.H0_H0 ;  /* 0x200000ffff48d231 */ /* 0x000fe20000340906 */
[----:B------:R-:W-:Y:S01]  /*fa00*/  IMAD.MOV.U32 R67, RZ, RZ, R241 ;  /* 0x000000ffff437224 */ /* 0x000fe200078e00f1 */
[--C-:B------:R-:W-:Y:S01]  /*fa10*/  HSET2.LE.AND R2, R7, R251.reuse, PT ;  /* 0x000000fb07027233 */ /* 0x100fe20003803000 */
[----:B------:R-:W-:Y:S02]  /*fa20*/  IMAD.MOV.U32 R60, RZ, RZ, R240 ;  /* 0x000000ffff3c7224 */ /* 0x000fe400078e00f0 */
[----:B------:R-:W-:Y:S01]  /*fa30*/  IMAD.WIDE.U32 R240, R0, -0x326172a9, RZ ;  /* 0xcd9e8d5700f07825 */ /* 0x000fe200078e00ff */
[----:B------:R-:W-:Y:S01]  /*fa40*/  LOP3.LUT R9, R4, R65, RZ, 0xc0, !PT ;  /* 0x0000004104097212 */ /* 0x000fe200078ec0ff */
[----:B------:R-:W-:Y:S01]  /*fa50*/  HSET2.LE.AND R4, R12, R251, PT ;  /* 0x000000fb0c047233 */ /* 0x000fe20003803000 */
[----:B------:R-:W-:-:S02]  /*fa60*/  @!P5 PRMT R6, R72, 0x5410, RZ ;  /* 0x000054104806d816 */ /* 0x000fc400000000ff */
[----:B------:R-:W-:Y:S02]  /*fa70*/  LOP3.LUT R129, R2, R40, RZ, 0xc0, !PT ;  /* 0x0000002802817212 */ /* 0x000fe400078ec0ff */
[----:B------:R-:W-:Y:S02]  /*fa80*/  LOP3.LUT R2, R103, UR14, R246, 0x96, !PT ;  /* 0x0000000e67027c12 */ /* 0x000fe4000f8e96f6 */
[----:B------:R-:W-:Y:S01]  /*fa90*/  LOP3.LUT R0, R241, UR13, R102, 0x96, !PT ;  /* 0x0000000df1007c12 */ /* 0x000fe2000f8e9666 */
[----:B------:R1:W-:Y:S01]  /*faa0*/  STG.E.U16 [R28.64+-0x80], R6 ;  /* 0xffff80061c007986 */ /* 0x0003e2000c10151c */
[----:B------:R-:W-:Y:S01]  /*fab0*/  LOP3.LUT R128, R4, R45, RZ, 0xc0, !PT ;  /* 0x0000002d04807212 */ /* 0x000fe200078ec0ff */
[----:B------:R-:W-:-:S05]  /*fac0*/  IMAD.WIDE.U32 R4, R2, -0x2daee0ad, RZ ;  /* 0xd2511f5302047825 */ /* 0x000fca00078e00ff */
[----:B------:R-:W-:Y:S01]  /*fad0*/  LOP3.LUT R2, R5, UR12, R248, 0x96, !PT ;  /* 0x0000000c05027c12 */ /* 0x000fe2000f8e96f8 */
[----:B-1----:R-:W-:-:S05]  /*fae0*/  IMAD.WIDE.U32 R6, R0, -0x2daee0ad, RZ ;  /* 0xd2511f5300067825 */ /* 0x002fca00078e00ff */
        /* <DEDUP_REMOVED lines=9> */
[----:B------:R-:W-:Y:S01]  /*fb80*/  HSET2.LE.AND R0, R16, R251, PT ;  /* 0x000000fb10007233 */ /* 0x000fe20003803000 */
[----:B------:R-:W-:-:S04]  /*fb90*/  IMAD.WIDE.U32 R6, R6, -0x326172a9, RZ ;  /* 0xcd9e8d5706067825 */ /* 0x000fc800078e00ff */
[----:B------:R-:W-:-:S04]  /*fba0*/  IMAD.WIDE.U32 R4, R2, -0x326172a9, RZ ;  /* 0xcd9e8d5702047825 */ /* 0x000fc800078e00ff */
[----:B------:R-:W-:Y:S02]  /*fbb0*/  IMAD.MOV.U32 R97, RZ, RZ, R68 ;  /* 0x000000ffff617224 */ /* 0x000fe400078e0044 */
[----:B------:R-:W-:Y:S01]  /*fbc0*/  IMAD.MOV.U32 R68, RZ, RZ, R131 ;  /* 0x000000ffff447224 */ /* 0x000fe200078e0083 */
[----:B------:R-:W-:Y:S02]  /*fbd0*/  LOP3.LUT R131, R0, R37, RZ, 0xc0, !PT ;  /* 0x0000002500837212 */ /* 0x000fe400078ec0ff */
[----:B------:R-:W-:Y:S02]  /*fbe0*/  LOP3.LUT R0, R5, UR15, R6, 0x96, !PT ;  /* 0x0000000f05007c12 */ /* 0x000fe4000f8e9606 */
[----:B------:R-:W-:Y:S02]  /*fbf0*/  LOP3.LUT R2, R4, 0xffff, RZ, 0xc0, !PT ;  /* 0x0000ffff04027812 */ /* 0x000fe400078ec0ff */
[----:B------:R-:W-:Y:S02]  /*fc00*/  SHF.R.U32.HI R5, RZ, 0x10, R4 ;  /* 0x00000010ff057819 */ /* 0x000fe40000011604 */
[----:B------:R-:W-:-:S02]  /*fc10*/  LOP3.LUT R22, R7, UR7, R12, 0x96, !PT ;  /* 0x0000000707167c12 */ /* 0x000fc4000f8e960c */
[----:B------:R-:W-:Y:S02]  /*fc20*/  LOP3.LUT R7, R4, 0xff, RZ, 0xc0, !PT ;  /* 0x000000ff04077812 */ /* 0x000fe400078ec0ff */
[----:B------:R-:W-:Y:S02]  /*fc30*/  SHF.R.U32.HI R6, RZ, 0x18, R4 ;  /* 0x00000018ff067819 */ /* 0x000fe40000011604 */
[----:B------:R-:W-:Y:S02]  /*fc40*/  SHF.R.U32.HI R4, RZ, 0x8, R2 ;  /* 0x00000008ff047819 */ /* 0x000fe40000011602 */
[----:B------:R-:W-:-:S04]  /*fc50*/  LOP3.LUT R2, R5, 0xff, RZ, 0xc0, !PT ;  /* 0x000000ff05027812 */ /* 0x000fc800078ec0ff */
[----:B------:R-:W-:Y:S02]  /*fc60*/  PRMT R6, R2, 0x5410, R6 ;  /* 0x0000541002067816 */ /* 0x000fe40000000006 */
[C---:B------:R-:W-:Y:S02]  /*fc70*/  LOP3.LUT R2, R0.reuse, 0xffff, RZ, 0xc0, !PT ;  /* 0x0000ffff00027812 */ /* 0x040fe400078ec0ff */
[----:B------:R-:W-:Y:S02]  /*fc80*/  PRMT R7, R7, 0x5410, R4 ;  /* 0x0000541007077816 */ /* 0x000fe40000000004 */
[----:B------:R-:W-:Y:S02]  /*fc90*/  SHF.R.U32.HI R4, RZ, 0x8, R2 ;  /* 0x00000008ff047819 */ /* 0x000fe40000011602 */
        /* <DEDUP_REMOVED lines=14> */
[----:B------:R-:W-:Y:S02]  /*fd80*/  @!P1 HFMA2.BF16_V2 R74, -RZ.H0_H0, RZ.H0_H0, -R34.H0_H0 ;  /* 0x200000ffff4a9231 */ /* 0x000fe40000340922 */
[----:B------:R-:W-:Y:S01]  /*fd90*/  @!P4 HFMA2.BF16_V2 R73, -RZ.H0_H0, RZ.H0_H0, -R27.H0_H0 ;  /* 0x200000ffff49c231 */ /* 0x000fe2000034091b */
[----:B------:R-:W-:Y:S01]  /*fda0*/  PRMT R48, R34, 0x5410, R27 ;  /* 0x0000541022307816 */ /* 0x000fe2000000001b */
[----:B------:R-:W-:Y:S01]  /*fdb0*/  IMAD.MOV.U32 R72, RZ, RZ, R46 ;  /* 0x000000ffff487224 */ /* 0x000fe200078e002e */
[----:B------:R-:W-:Y:S01]  /*fdc0*/  @!P1 PRMT R34, R74, 0x5410, RZ ;  /* 0x000054104a229816 */ /* 0x000fe200000000ff */
[----:B------:R-:W-:Y:S01]  /*fdd0*/  IMAD.MOV.U32 R74, RZ, RZ, R85 ;  /* 0x000000ffff4a7224 */ /* 0x000fe200078e0055 */
[----:B------:R-:W-:Y:S01]  /*fde0*/  @!P4 PRMT R27, R73, 0x5410, RZ ;  /* 0x00005410491bc816 */ /* 0x000fe200000000ff */
[----:B------:R-:W-:Y:S02]  /*fdf0*/  IMAD.MOV.U32 R73, RZ, RZ, R47 ;  /* 0x000000ffff497224 */ /* 0x000fe400078e002f */
[----:B------:R-:W-:-:S02]  /*fe00*/  IMAD.MOV.U32 R75, RZ, RZ, R84 ;  /* 0x000000ffff4b7224 */ /* 0x000fc400078e0054 */
[----:B------:R-:W-:Y:S02]  /*fe10*/  IMAD.MOV.U32 R61, RZ, RZ, R215 ;  /* 0x000000ffff3d7224 */ /* 0x000fe400078e00d7 */
[----:B------:R-:W-:Y:S01]  /*fe20*/  IMAD.MOV.U32 R58, RZ, RZ, R214 ;  /* 0x000000ffff3a7224 */ /* 0x000fe200078e00d6 */
[----:B------:R1:W5:Y:S01]  /*fe30*/  LDL.LU R215, [R1+0xfc] ;  /* 0x0000fc0001d77983 */ /* 0x0003620000300800 */
[----:B------:R-:W-:Y:S02]  /*fe40*/  IMAD.MOV.U32 R16, RZ, RZ, R60 ;  /* 0x000000ffff107224 */ /* 0x000fe400078e003c */
[----:B------:R-:W-:Y:S01]  /*fe50*/  IMAD.MOV.U32 R17, RZ, RZ, R61 ;  /* 0x000000ffff117224 */ /* 0x000fe200078e003d */
[----:B------:R1:W5:Y:S01]  /*fe60*/  LDL.LU R214, [R1+0xf8] ;  /* 0x0000f80001d67983 */ /* 0x0003620000300800 */
[----:B------:R-:W-:Y:S02]  /*fe70*/  IMAD.MOV.U32 R60, RZ, RZ, R68 ;  /* 0x000000ffff3c7224 */ /* 0x000fe400078e0044 */
[----:B------:R-:W-:Y:S01]  /*fe80*/  IMAD.MOV.U32 R86, RZ, RZ, R213 ;  /* 0x000000ffff567224 */ /* 0x000fe200078e00d5 */
[----:B------:R1:W-:Y:S01]  /*fe90*/  STG.E.U16 [R20.64+-0x70], R18 ;  /* 0xffff901214007986 */ /* 0x0003e2000c10151c */
[----:B------:R-:W-:-:S02]  /*fea0*/  IMAD.MOV.U32 R61, RZ, RZ, R66 ;  /* 0x000000ffff3d7224 */ /* 0x000fc400078e0042 */
[----:B------:R-:W-:Y:S01]  /*feb0*/  IMAD.MOV.U32 R68, RZ, RZ, R78 ;  /* 0x000000ffff447224 */ /* 0x000fe200078e004e */
[----:B------:R1:W5:Y:S01]  /*fec0*/  LDL.LU R213, [R1+0xf4] ;  /* 0x0000f40001d57983 */ /* 0x0003620000300800 */
[----:B------:R-:W-:-:S03]  /*fed0*/  IMAD.MOV.U32 R87, RZ, RZ, R212 ;  /* 0x000000ffff577224 */ /* 0x000fc600078e00d4 */
[----:B--2---:R-:W2:Y:S01]  /*fee0*/  LDSM.16.MT88.4 R12, [R201+0xa000] ;  /* 0x00a00000c90c783b */ /* 0x004ea20000004200 */
[----:B-1----:R-:W-:Y:S02]  /*fef0*/  IMAD.MOV.U32 R18, RZ, RZ, R58 ;  /* 0x000000ffff127224 */ /* 0x002fe400078e003a */
[----:B------:R-:W-:Y:S01]  /*ff00*/  IMAD.MOV.U32 R100, RZ, RZ, R57 ;  /* 0x000000ffff647224 */ /* 0x000fe200078e0039 */
[----:B------:R1:W5:Y:S01]  /*ff10*/  LDL.LU R212, [R1+0xf0] ;  /* 0x0000f00001d47983 */ /* 0x0003620000300800 */
[-C--:B--2---:R-:W-:Y:S08]  /*ff20*/  HMMA.16816.F32.BF16 R152, R8, R12.reuse, R152 ;  /* 0x0000000c0898723c */ /* 0x084ff00000041898 */
[C---:B------:R-:W-:Y:S08]  /*ff30*/  HMMA.16816.F32.BF16 R168, R4.reuse, R12, R168 ;  /* 0x0000000c04a8723c */ /* 0x040ff000000418a8 */
[-C--:B------:R-:W-:Y:S08]  /*ff40*/  HMMA.16816.F32.BF16 R164, R4, R14.reuse, R164 ;  /* 0x0000000e04a4723c */ /* 0x080ff000000418a4 */
[----:B------:R-:W-:Y:S01]  /*ff50*/  HMMA.16816.F32.BF16 R36, R8, R14, R224 ;  /* 0x0000000e0824723c */ /* 0x000fe200000418e0 */
[----:B---3--:R-:W2:Y:S06]  /*ff60*/  LDSM.16.MT88.4 R12, [R203+0xa000] ;  /* 0x00a00000cb0c783b */ /* 0x008eac0000004200 */
[----:B------:R-:W-:-:S02]  /*ff70*/  IMAD.MOV.U32 R224, RZ, RZ, R42 ;  /* 0x000000ffffe07224 */ /* 0x000fc400078e002a */
[----:B------:R-:W-:Y:S01]  /*ff80*/  IMAD.MOV.U32 R225, RZ, RZ, R43 ;  /* 0x000000ffffe17224 */ /* 0x000fe200078e002b */
        /* <DEDUP_REMOVED lines=8> */
[----:B------:R-:W-:Y:S01]  /*10010*/  IMAD.MOV.U32 R56, RZ, RZ, R69 ;  /* 0x000000ffff387224 */ /* 0x000fe200078e0045 */
[----:B------:R1:W5:Y:S01]  /*10020*/  LDL.LU R211, [R1+0xec] ;  /* 0x0000ec0001d37983 */ /* 0x0003620000300800 */
[----:B------:R-:W-:Y:S02]  /*10030*/  IMAD.MOV.U32 R57, RZ, RZ, R95 ;  /* 0x000000ffff397224 */ /* 0x000fe400078e005f */
[----:B------:R-:W-:Y:S02]  /*10040*/  IMAD.MOV.U32 R58, RZ, RZ, R94 ;  /* 0x000000ffff3a7224 */ /* 0x000fe400078e005e */
        /* <DEDUP_REMOVED lines=19> */
[----:B------:R-:W-:Y:S01]  /*10180*/  IMAD.MOV.U32 R226, RZ, RZ, R44 ;  /* 0x000000ffffe27224 */ /* 0x000fe200078e002c */
[C---:B--2---:R-:W-:Y:S01]  /*10190*/  HMMA.16816.F32.BF16 R60, R8.reuse, R14, R60 ;  /* 0x0000000e083c723c */ /* 0x044fe2000004183c */
[----:B------:R-:W-:Y:S01]  /*101a0*/  IMAD.MOV.U32 R227, RZ, RZ, R55 ;  /* 0x000000ffffe37224 */ /* 0x000fe200078e0037 */
[----:B------:R1:W5:Y:S04]  /*101b0*/  LDL.LU R202, [R1+0xd4] ;  /* 0x0000d40001ca7983 */ /* 0x0003680000300800 */
[----:B------:R1:W5:Y:S02]  /*101c0*/  LDL.LU R200, [R1+0xd0] ;  /* 0x0000d00001c87983 */ /* 0x0003640000300800 */
[-C--:B------:R-:W-:Y:S08]  /*101d0*/  HMMA.16816.F32.BF16 R44, R8, R12.reuse, R56 ;  /* 0x0000000c082c723c */ /* 0x080ff00000041838 */
[C---:B------:R-:W-:Y:S08]  /*101e0*/  HMMA.16816.F32.BF16 R52, R4.reuse, R12, R116 ;  /* 0x0000000c0434723c */ /* 0x040ff00000041874 */
[----:B------:R-:W-:Y:S01]  /*101f0*/  HMMA.16816.F32.BF16 R56, R4, R14, R140 ;  /* 0x0000000e0438723c */ /* 0x000fe2000004188c */
[----:B------:R-:W2:Y:S01]  /*10200*/  LDSM.16.MT88.4 R12, [R205+0xa000] ;  /* 0x00a00000cd0c783b */ /* 0x000ea20000004200 */
[----:B------:R-:W-:-:S02]  /*10210*/  IMAD.MOV.U32 R101, RZ, RZ, R83 ;  /* 0x000000ffff657224 */ /* 0x000fc400078e0053 */
[----:B------:R-:W-:-:S03]  /*10220*/  IMAD.MOV.U32 R103, RZ, RZ, R82 ;  /* 0x000000ffff677224 */ /* 0x000fc600078e0052 */
[----:B------:R-:W-:Y:S02]  /*10230*/  IMAD.MOV.U32 R140, RZ, RZ, R68 ;  /* 0x000000ffff8c7224 */ /* 0x000fe400078e0044 */
[----:B------:R-:W-:Y:S02]  /*10240*/  IMAD.MOV.U32 R142, RZ, RZ, R69 ;  /* 0x000000ffff8e7224 */ /* 0x000fe400078e0045 */
[----:B------:R-:W-:Y:S01]  /*10250*/  IMAD.MOV.U32 R143, RZ, RZ, R79 ;  /* 0x000000ffff8f7224 */ /* 0x000fe200078e004f */
[-C--:B--2---:R-:W-:Y:S07]  /*10260*/  HMMA.16816.F32.BF16 R72, R4, R12.reuse, R148 ;  /* 0x0000000c0448723c */ /* 0x084fee0000041894 */
[----:B------:R-:W-:Y:S01]  /*10270*/  IMAD.MOV.U32 R148, RZ, RZ, R78 ;  /* 0x000000ffff947224 */ /* 0x000fe200078e004e */
[----:B------:R-:W-:Y:S01]  /*10280*/  HMMA.16816.F32.BF16 R68, R8, R12, R84 ;  /* 0x0000000c0844723c */ /* 0x000fe20000041854 */
[----:B------:R-:W-:-:S02]  /*10290*/  IMAD.MOV.U32 R149, RZ, RZ, R80 ;  /* 0x000000ffff957224 */ /* 0x000fc400078e0050 */
[----:B------:R-:W-:Y:S02]  /*102a0*/  IMAD.MOV.U32 R150, RZ, RZ, R77 ;  /* 0x000000ffff967224 */ /* 0x000fe400078e004d */
[----:B------:R-:W-:-:S03]  /*102b0*/  IMAD.MOV.U32 R151, RZ, RZ, R76 ;  /* 0x000000ffff977224 */ /* 0x000fc600078e004c */
[-C--:B------:R-:W-:Y:S08]  /*102c0*/  HMMA.16816.F32.BF16 R76, R4, R14.reuse, R192 ;  /* 0x0000000e044c723c */ /* 0x080ff000000418c0 */
[----:B------:R-:W-:Y:S01]  /*102d0*/  HMMA.16816.F32.BF16 R80, R8, R14, R92 ;  /* 0x0000000e0850723c */ /* 0x000fe2000004185c */
[----:B------:R-:W2:Y:S01]  /*102e0*/  LDSM.16.MT88.4 R12, [R201+0xb000] ;  /* 0x00b00000c90c783b */ /* 0x000ea20000004200 */
[----:B------:R-:W-:-:S06]  /*102f0*/  IMAD.MOV.U32 R19, RZ, RZ, R67 ;  /* 0x000000ffff137224 */ /* 0x000fcc00078e0043 */
        /* <DEDUP_REMOVED lines=9> */
[----:B------:R-:W2:Y:S04]  /*10390*/  LDSM.16.MT88.4 R16, [R206+0xb000] ;  /* 0x00b00000ce10783b */ /* 0x000ea80000004200 */
[----:B------:R-:W3:Y:S01]  /*103a0*/  LDSM.16.MT88.4 R12, [R205+0xb000] ;  /* 0x00b00000cd0c783b */ /* 0x000ee20000004200 */
[----:B------:R-:W-:-:S02]  /*103b0*/  IMAD.MOV.U32 R141, RZ, RZ, R66 ;  /* 0x000000ffff8d7224 */ /* 0x000fc400078e0042 */
[C---:B--2---:R-:W-:Y:S08]  /*103c0*/  HMMA.16816.F32.BF16 R104, R4.reuse, R16, R104 ;  /* 0x000000100468723c */ /* 0x044ff00000041868 */
[C---:B------:R-:W-:Y:S08]  /*103d0*/  HMMA.16816.F32.BF16 R108, R4.reuse, R18, R108 ;  /* 0x00000012046c723c */ /* 0x040ff0000004186c */
[C---:B---3--:R-:W-:Y:S08]  /*103e0*/  HMMA.16816.F32.BF16 R120, R4.reuse, R12, R120 ;  /* 0x0000000c0478723c */ /* 0x048ff00000041878 */
[----:B------:R-:W-:Y:S07]  /*103f0*/  HMMA.16816.F32.BF16 R116, R4, R14, R124 ;  /* 0x0000000e0474723c */ /* 0x000fee000004187c */
[----:B------:R-:W-:-:S05]  /*10400*/  IMAD.WIDE.U32 R4, R22, -0x2daee0ad, RZ ;  /* 0xd2511f5316047825 */ /* 0x000fca00078e00ff */
[C---:B------:R-:W-:Y:S02]  /*10410*/  LOP3.LUT R2, R4.reuse, 0xffff, RZ, 0xc0, !PT ;  /* 0x0000ffff04027812 */ /* 0x040fe400078ec0ff */
[----:B------:R-:W-:Y:S02]  /*10420*/  SHF.R.U32.HI R6, RZ, 0x10, R4 ;  /* 0x00000010ff067819 */ /* 0x000fe40000011604 */
[----:B------:R-:W-:Y:S02]  /*10430*/  LOP3.LUT R0, R5, UR16, R24, 0x96, !PT ;  /* 0x0000001005007c12 */ /* 0x000fe4000f8e9618 */
[----:B------:R-:W-:Y:S02]  /*10440*/  LOP3.LUT R7, R4, 0xff, RZ, 0xc0, !PT ;  /* 0x000000ff04077812 */ /* 0x000fe400078ec0ff */
[----:B------:R-:W-:Y:S02]  /*10450*/  SHF.R.U32.HI R5, RZ, 0x18, R4 ;  /* 0x00000018ff057819 */ /* 0x000fe40000011604 */
[----:B------:R-:W-:-:S02]  /*10460*/  SHF.R.U32.HI R4, RZ, 0x8, R2 ;  /* 0x00000008ff047819 */ /* 0x000fc40000011602 */
[----:B------:R-:W-:Y:S01]  /*10470*/  LOP3.LUT R2, R6, 0xff, RZ, 0xc0, !PT ;  /* 0x000000ff06027812 */ /* 0x000fe200078ec0ff */
[C---:B------:R-:W-:Y:S08]  /*10480*/  HMMA.16816.F32.BF16 R216, R8.reuse, R16, R148 ;  /* 0x0000001008d8723c */ /* 0x040ff00000041894 */
[C---:B------:R-:W-:Y:S01]  /*10490*/  HMMA.16816.F32.BF16 R228, R8.reuse, R12, R96 ;  /* 0x0000000c08e4723c */ /* 0x040fe20000041860 */
[----:B------:R-:W-:Y:S01]  /*104a0*/  SHF.R.U32.HI R6, RZ, 0x18, R0 ;  /* 0x00000018ff067819 */ /* 0x000fe20000011600 */
[----:B------:R-:W2:Y:S04]  /*104b0*/  LDSM.16.MT88.4 R148, [R201+0xa800] ;  /* 0x00a80000c994783b */ /* 0x000ea80000004200 */
[----:B------:R-:W-:Y:S02]  /*104c0*/  LDSM.16.MT88.4 R96, [R203+0xb800] ;  /* 0x00b80000cb60783b */ /* 0x000fe40000004200 */
[C---:B------:R-:W-:Y:S02]  /*104d0*/  HMMA.16816.F32.BF16 R16, R8.reuse, R18, R140 ;  /* 0x000000120810723c */ /* 0x040fe4000004188c */
[----:B------:R-:W3:Y:S06]  /*104e0*/  LDSM.16.MT88.4 R140, [R203+0xa800] ;  /* 0x00a80000cb8c783b */ /* 0x000eec0000004200 */
[----:B------:R-:W-:Y:S01]  /*104f0*/  HMMA.16816.F32.BF16 R12, R8, R14, R112 ;  /* 0x0000000e080c723c */ /* 0x000fe20000041870 */
[----:B------:R-:W-:Y:S06]  /*10500*/  LDSM.16.MT88.4 R112, [R206+0xb800] ;  /* 0x00b80000ce70783b */ /* 0x000fec0000004200 */
[----:B------:R-:W-:-:S02]  /*10510*/  PRMT R9, R2, 0x5410, R5 ;  /* 0x0000541002097816 */ /* 0x000fc40000000005 */
[----:B------:R-:W-:Y:S02]  /*10520*/  PRMT R8, R7, 0x5410, R4 ;  /* 0x0000541007087816 */ /* 0x000fe40000000004 */
[----:B------:R-:W-:Y:S02]  /*10530*/  LOP3.LUT R2, R0, 0xffff, RZ, 0xc0, !PT ;  /* 0x0000ffff00027812 */ /* 0x000fe400078ec0ff */
[----:B------:R-:W-:Y:S02]  /*10540*/  SHF.R.U32.HI R4, RZ, 0x10, R0 ;  /* 0x00000010ff047819 */ /* 0x000fe40000011600 */
[----:B------:R-:W-:Y:S02]  /*10550*/  SHF.R.U32.HI R5, RZ, 0x8, R2 ;  /* 0x00000008ff057819 */ /* 0x000fe40000011602 */
[----:B------:R-:W-:Y:S02]  /*10560*/  LOP3.LUT R2, R4, 0xff, RZ, 0xc0, !PT ;  /* 0x000000ff04027812 */ /* 0x000fe400078ec0ff */
[----:B------:R-:W-:Y:S01]  /*10570*/  LOP3.LUT R7, R0, 0xff, RZ, 0xc0, !PT ;  /* 0x000000ff00077812 */ /* 0x000fe200078ec0ff */
[----:B------:R-:W-:Y:S01]  /*10580*/  HSET2.LE.AND R0, R8, R251, PT ;  /* 0x000000fb08007233 */ /* 0x000fe20003803000 */
[----:B------:R-:W-:-:S02]  /*10590*/  PRMT R4, R2, 0x5410, R6 ;  /* 0x0000541002047816 */ /* 0x000fc40000000006 */
[----:B------:R-:W-:Y:S02]  /*105a0*/  PRMT R5, R7, 0x5410, R5 ;  /* 0x0000541007057816 */ /* 0x000fe40000000005 */
[----:B------:R-:W-:Y:S01]  /*105b0*/  LOP3.LUT R126, R0, R51, RZ, 0xc0, !PT ;  /* 0x00000033007e7212 */ /* 0x000fe200078ec0ff */
[--C-:B------:R-:W-:Y:S02]  /*105c0*/  HSET2.LE.AND R0, R9, R251.reuse, PT ;  /* 0x000000fb09007233 */ /* 0x100fe40003803000 */
[--C-:B------:R-:W-:Y:S02]  /*105d0*/  HSET2.LE.AND R4, R4, R251.reuse, PT ;  /* 0x000000fb04047233 */ /* 0x100fe40003803000 */
[----:B------:R-:W-:Y:S01]  /*105e0*/  HSET2.LE.AND R2, R5, R251, PT ;  /* 0x000000fb05027233 */ /* 0x000fe20003803000 */
[----:B------:R-:W-:Y:S02]  /*105f0*/  LOP3.LUT R127, R0, R50, RZ, 0xc0, !PT ;  /* 0x00000032007f7212 */ /* 0x000fe400078ec0ff */
[----:B------:R-:W-:-:S02]  /*10600*/  LOP3.LUT R125, R4, R48, RZ, 0xc0, !PT ;  /* 0x00000030047d7212 */ /* 0x000fc400078ec0ff */
[----:B------:R-:W4:Y:S01]  /*10610*/  LDSM.16.MT88.4 R48, [R206+0xa800] ;  /* 0x00a80000ce30783b */ /* 0x000f220000004200 */
[----:B------:R-:W-:-:S03]  /*10620*/  LOP3.LUT R124, R2, R64, RZ, 0xc0, !PT ;  /* 0x00000040027c7212 */ /* 0x000fc600078ec0ff */
[----:B------:R-:W1:Y:S01]  /*10630*/  LDSM.16.MT88.4 R64, [R205+0xa800] ;  /* 0x00a80000cd40783b */ /* 0x000e620000004200 */
[-C--:B--2---:R-:W-:Y:S03]  /*10640*/  HMMA.16816.F32.BF16 R152, R128, R148.reuse, R152 ;  /* 0x000000948098723c */ /* 0x084fe60000041898 */
[----:B------:R-:W-:Y:S05]  /*10650*/  LDSM.16.MT88.4 R4, [R205+0xb800] ;  /* 0x00b80000cd04783b */ /* 0x000fea0000004200 */
[C---:B------:R-:W-:Y:S08]  /*10660*/  HMMA.16816.F32.BF16 R168, R124.reuse, R148, R168 ;  /* 0x000000947ca8723c */ /* 0x040ff000000418a8 */
[-C--:B------:R-:W-:Y:S08]  /*10670*/  HMMA.16816.F32.BF16 R164, R124, R150.reuse, R164 ;  /* 0x000000967ca4723c */ /* 0x080ff000000418a4 */
[C---:B------:R-:W-:Y:S08]  /*10680*/  HMMA.16816.F32.BF16 R148, R128.reuse, R150, R36 ;  /* 0x000000968094723c */ /* 0x040ff00000041824 */
        /* <DEDUP_REMOVED lines=12> */
[----:B------:R-:W1:Y:S04]  /*10750*/  LDSM.16.MT88.4 R80, [R201+0xb800] ;  /* 0x00b80000c950783b */ /* 0x000e680000004200 */
        /* <DEDUP_REMOVED lines=23> */
[----:B------:R-:W-:Y:S01]  /*108d0*/  FADD.FTZ R0, R236, R250 ;  /* 0x000000faec007221 */ /* 0x000fe20000010000 */
[----:B-1----:R-:W-:Y:S01]  /*108e0*/  HMMA.16816.F32.BF16 R76, R124, R82, R92 ;  /* 0x000000527c4c723c */ /* 0x002fe2000004185c */
[----:B------:R-:W-:Y:S01]  /*108f0*/  FADD.FTZ R2, R191, R244 ;  /* 0x000000f4bf027221 */ /* 0x000fe20000010000 */
[----:B------:R-:W-:Y:S01]  /*10900*/  IADD3 R244, P1, R20, -0xc0, RZ ;  /* 0xffffff4014f47810 */ /* 0x000fe20007f3e0ff */
        /* <DEDUP_REMOVED lines=11> */
[C---:B------:R-:W-:Y:S07]  /*109c0*/  HMMA.16816.F32.BF16 R100, R128.reuse, R112, R216 ;  /* 0x000000708064723c */ /* 0x040fee00000418d8 */
[----:B------:R-:W-:Y:S01]  /*109d0*/  FADD.FTZ R217, R243, R245 ;  /* 0x000000f5f3d97221 */ /* 0x000fe20000010000 */
[----:B------:R-:W-:Y:S01]  /*109e0*/  HMMA.16816.F32.BF16 R80, R128, R82, R192 ;  /* 0x000000528050723c */ /* 0x000fe200000418c0 */
[----:B------:R-:W-:-:S02]  /*109f0*/  IADD3.X R243, R21, -0x1, RZ, P1, !PT ;  /* 0xffffffff15f37810 */ /* 0x000fc40000ffe4ff */
[----:B------:R-:W-:-:S05]  /*10a00*/  FADD.FTZ R217, R237, R217 ;  /* 0x000000d9edd97221 */ /* 0x000fca0000010000 */
[C---:B------:R-:W-:Y:S08]  /*10a10*/  HMMA.16816.F32.BF16 R96, R128.reuse, R98, R220 ;  /* 0x000000628060723c */ /* 0x040ff000000418dc */
[C---:B------:R-:W-:Y:S08]  /*10a20*/  HMMA.16816.F32.BF16 R112, R128.reuse, R114, R16 ;  /* 0x000000728070723c */ /* 0x040ff00000041810 */
[C---:B------:R-:W-:Y:S08]  /*10a30*/  HMMA.16816.F32.BF16 R116, R128.reuse, R4, R228 ;  /* 0x000000048074723c */ /* 0x040ff000000418e4 */
[----:B------:R-:W-:Y:S01]  /*10a40*/  HMMA.16816.F32.BF16 R128, R128, R6, R12 ;  /* 0x000000068080723c */ /* 0x000fe2000004180c */
[----:B------:R-:W-:-:S02]  /*10a50*/  FADD.FTZ R230, R235, R0 ;  /* 0x00000000ebe67221 */ /* 0x000fc40000010000 */
[----:B------:R-:W-:Y:S01]  /*10a60*/  FADD.FTZ R231, R232, R2 ;  /* 0x00000002e8e77221 */ /* 0x000fe20000010000 */
[----:B------:R-:W-:Y:S08]  /*10a70*/  @!P0 BRA `(.L_x_1092) ;  /* 0x0000a25000008947 */ /* 0x000ff00003800000 */
[----:B--2---:R-:W2:Y:S04]  /*10a80*/  LDL.64 R22, [R1+0xb8] ;  /* 0x0000b80001167983 */ /* 0x004ea80000100a00 */
        /* <DEDUP_REMOVED lines=16> */
[C---:B------:R-:W-:Y:S02]  /*10b90*/  IADD3 R2, P0, R0.reuse, UR23, RZ ;  /* 0x0000001700027c10 */ /* 0x040fe4000ff1e0ff */
        /* <DEDUP_REMOVED lines=176> */
.L_x_1101:
[----:B------:R-:W-:Y:S05]  /*116a0*/  BSYNC B0 ;  /* 0x0000000000007941 */ /* 0x000fea0003800000 */
.L_x_1100:
[----:B------:R-:W0:Y:S02]  /*116b0*/  LDGDEPBAR ;  /* 0x00000000000079af */ /* 0x000e240000000000 */
.L_x_1099:
[----:B------:R-:W-:Y:S01]  /*116c0*/  IMAD.U32 R0, RZ, RZ, UR32 ;  /* 0x00000020ff007e24 */ /* 0x000fe2000f8e00ff */
[----:B------:R-:W-:Y:S03]  /*116d0*/  STL [R1+0x10c], R201 ;  /* 0x00010cc901007387 */ /* 0x000fe60000100800 */
[----:B------:R-:W-:Y:S01]  /*116e0*/  IMAD R0, R0, 0x20, R252 ;  /* 0x0000002000007824 */ /* 0x000fe200078e02fc */
[----:B------:R-:W-:Y:S04]  /*116f0*/  STL [R1+0x108], R203 ;  /* 0x000108cb01007387 */ /* 0x000fe80000100800 */
[C---:B------:R-:W-:Y:S01]  /*11700*/  ISETP.GE.AND P1, PT, R0.reuse, R172, PT ;  /* 0x000000ac0000720c */ /* 0x040fe20003f26270 */
[----:B------:R-:W-:Y:S01]  /*11710*/  STL [R1+0x104], R206 ;  /* 0x000104ce01007387 */ /* 0x000fe20000100800 */
[----:B--2---:R-:W-:-:S02]  /*11720*/  IADD3 R5, R0, 0x1, RZ ;  /* 0x0000000100057810 */ /* 0x004fc40007ffe0ff */
[----:B------:R-:W-:Y:S01]  /*11730*/  FSEL R12, R180, -INF , !P1 ;  /* 0xff800000b40c7808 */ /* 0x000fe20004800000 */
[----:B------:R-:W-:Y:S01]  /*11740*/  STL [R1+0x100], R205 ;  /* 0x000100cd01007387 */ /* 0x000fe20000100800 */
[-C--:B------:R-:W-:Y:S02]  /*11750*/  ISETP.GE.AND P6, PT, R5, R172.reuse, PT ;  /* 0x000000ac0500720c */ /* 0x080fe40003fc6270 */
[C---:B-1----:R-:W-:Y:S01]  /*11760*/  IADD3 R11, R0.reuse, 0x8, RZ ;  /* 0x00000008000b7810 */ /* 0x042fe20007ffe0ff */
[----:B------:R-:W-:Y:S01]  /*11770*/  STL [R1+0xfc], R215 ;  /* 0x0000fcd701007387 */ /* 0x000fe20000100800 */
[----:B------:R-:W-:Y:S02]  /*11780*/  IADD3 R10, R0, 0x9, RZ ;  /* 0x00000009000a7810 */ /* 0x000fe40007ffe0ff */
[----:B------:R-:W-:Y:S01]  /*11790*/  ISETP.GE.AND P5, PT, R11, R172, PT ;  /* 0x000000ac0b00720c */ /* 0x000fe20003fa6270 */
[----:B------:R-:W-:Y:S01]  /*117a0*/  STL [R1+0xf8], R214 ;  /* 0x0000f8d601007387 */ /* 0x000fe20000100800 */
[----:B------:R-:W-:-:S02]  /*117b0*/  FSEL R19, R181, -INF , !P6 ;  /* 0xff800000b5137808 */ /* 0x000fc40007000000 */
[----:B------:R-:W-:Y:S01]  /*117c0*/  FMNMX.FTZ R2, R133, R12, !PT ;  /* 0x0000000c85027209 */ /* 0x000fe20007810000 */
[----:B------:R-:W-:Y:S01]  /*117d0*/  STL [R1+0xf4], R213 ;  /* 0x0000f4d501007387 */ /* 0x000fe20000100800 */
[----:B------:R-:W-:Y:S02]  /*117e0*/  IADD3 R9, R0, 0x10, RZ ;  /* 0x0000001000097810 */ /* 0x000fe40007ffe0ff */
[----:B------:R-:W-:Y:S01]  /*117f0*/  ISETP.GE.AND P4, PT, R10, R172, PT ;  /* 0x000000ac0a00720c */ /* 0x000fe20003f86270 */
[----:B------:R1:W-:Y:S01]  /*11800*/  STL [R1+0xf0], R212 ;  /* 0x0000f0d401007387 */ /* 0x0003e20000100800 */
[----:B------:R-:W-:Y:S02]  /*11810*/  FSEL R18, R176, -INF , !P5 ;  /* 0xff800000b0127808 */ /* 0x000fe40006800000 */
[----:B------:R-:W-:Y:S01]  /*11820*/  FMNMX.FTZ R2, R19, R2, !PT ;  /* 0x0000000213027209 */ /* 0x000fe20007810000 */
[----:B------:R-:W-:Y:S01]  /*11830*/  STL [R1+0xec], R211 ;  /* 0x0000ecd301007387 */ /* 0x000fe20000100800 */
[----:B------:R-:W-:-:S02]  /*11840*/  ISETP.GE.AND P1, PT, R9, R172, PT ;  /* 0x000000ac0900720c */ /* 0x000fc40003f26270 */
[----:B------:R-:W-:Y:S01]  /*11850*/  FSEL R17, R177, -INF , !P4 ;  /* 0xff800000b1117808 */ /* 0x000fe20006000000 */
[----:B------:R-:W-:Y:S01]  /*11860*/  STL [R1+0xe8], R210 ;  /* 0x0000e8d201007387 */ /* 0x000fe20000100800 */
[----:B------:R-:W-:Y:S02]  /*11870*/  IADD3 R8, R0, 0x11, RZ ;  /* 0x0000001100087810 */ /* 0x000fe40007ffe0ff */
[----:B------:R-:W-:Y:S01]  /*11880*/  FMNMX.FTZ R2, R18, R2, !PT ;  /* 0x0000000212027209 */ /* 0x000fe20007810000 */
[----:B------:R-:W-:Y:S01]  /*11890*/  STL [R1+0xe4], R209 ;  /* 0x0000e4d101007387 */ /* 0x000fe20000100800 */
[----:B------:R-:W-:Y:S02]  /*118a0*/  IADD3 R7, R0, 0x18, RZ ;  /* 0x0000001800077810 */ /* 0x000fe40007ffe0ff */
[----:B------:R-:W-:Y:S01]  /*118b0*/  ISETP.GE.AND P5, PT, R8, R172, PT ;  /* 0x000000ac0800720c */ /* 0x000fe20003fa6270 */
[----:B------:R-:W-:Y:S01]  /*118c0*/  STL [R1+0xe0], R208 ;  /* 0x0000e0d001007387 */ /* 0x000fe20000100800 */
[----:B------:R-:W-:-:S02]  /*118d0*/  FSEL R16, R136, -INF , !P1 ;  /* 0xff80000088107808 */ /* 0x000fc40004800000 */
[----:B------:R-:W-:Y:S01]  /*118e0*/  FMNMX.FTZ R2, R17, R2, !PT ;  /* 0x0000000211027209 */ /* 0x000fe20007810000 */
[----:B------:R-:W-:Y:S01]  /*118f0*/  STL [R1+0xdc], R207 ;  /* 0x0000dccf01007387 */ /* 0x000fe20000100800 */
[----:B------:R-:W-:Y:S02]  /*11900*/  ISETP.GE.AND P4, PT, R7, R172, PT ;  /* 0x000000ac0700720c */ /* 0x000fe40003f86270 */
[----:B------:R-:W-:Y:S01]  /*11910*/  FSEL R15, R137, -INF , !P5 ;  /* 0xff800000890f7808 */ /* 0x000fe20006800000 */
[----:B------:R-:W-:Y:S01]  /*11920*/  STL [R1+0xd8], R204 ;  /* 0x0000d8cc01007387 */ /* 0x000fe20000100800 */
[----:B------:R-:W-:Y:S02]  /*11930*/  IADD3 R6, R0, 0x19, RZ ;  /* 0x0000001900067810 */ /* 0x000fe40007ffe0ff */
[----:B------:R-:W-:Y:S01]  /*11940*/  FMNMX.FTZ R2, R16, R2, !PT ;  /* 0x0000000210027209 */ /* 0x000fe20007810000 */
[----:B------:R-:W-:Y:S01]  /*11950*/  STL [R1+0xd4], R202 ;  /* 0x0000d4ca01007387 */ /* 0x000fe20000100800 */
[----:B------:R-:W-:-:S02]  /*11960*/  ISETP.GE.AND P1, PT, R6, R172, PT ;  /* 0x000000ac0600720c */ /* 0x000fc40003f26270 */
[----:B------:R-:W-:Y:S01]  /*11970*/  FSEL R14, R24, -INF , !P4 ;  /* 0xff800000180e7808 */ /* 0x000fe20006000000 */
[----:B------:R-:W-:Y:S01]  /*11980*/  STL [R1+0xd0], R200 ;  /* 0x0000d0c801007387 */ /* 0x000fe20000100800 */
[----:B------:R-:W-:Y:S02]  /*11990*/  FMNMX.FTZ R2, R15, R2, !PT ;  /* 0x000000020f027209 */ /* 0x000fe40007810000 */
[----:B------:R-:W-:Y:S01]  /*119a0*/  FSEL R13, R25, -INF , !P1 ;  /* 0xff800000190d7808 */ /* 0x000fe20004800000 */
[----:B------:R-:W2:Y:S01]  /*119b0*/  LDL.64 R250, [R1+0x28] ;  /* 0x0000280001fa7983 */ /* 0x000ea20000100a00 */
[----:B------:R-:W-:-:S03]  /*119c0*/  FMNMX.FTZ R2, R14, R2, !PT ;  /* 0x000000020e027209 */ /* 0x000fc60007810000 */
[----:B-1----:R-:W3:Y:S01]  /*119d0*/  LDL.64 R212, [R1+0x20] ;  /* 0x0000200001d47983 */ /* 0x002ee20000100a00 */
[----:B------:R-:W-:Y:S02]  /*119e0*/  FMNMX.FTZ R2, R13, R2, !PT ;  /* 0x000000020d027209 */ /* 0x000fe40007810000 */
[C---:B------:R-:W-:Y:S01]  /*119f0*/  ISETP.GE.AND P4, PT, R0.reuse, R173, PT ;  /* 0x000000ad0000720c */ /* 0x040fe20003f86270 */
[----:B------:R-:W-:Y:S01]  /*11a00*/  STL [R1+0x110], R252 ;  /* 0x000110fc01007387 */ /* 0x000fe20000100800 */
[-C--:B------:R-:W-:Y:S02]  /*11a10*/  ISETP.GE.AND P6, PT, R0, R175.reuse, PT ;  /* 0x000000af0000720c */ /* 0x080fe40003fc6270 */
[----:B------:R-:W-:Y:S01]  /*11a20*/  ISETP.GE.AND P5, PT, R5, R175, PT ;  /* 0x000000af0500720c */ /* 0x000fe20003fa6270 */
[----:B------:R-:W1:Y:S03]  /*11a30*/  SHFL.BFLY PT, R4, R2, 0x2, 0x1f ;  /* 0x0c401f0002047f89 */ /* 0x000e6600000e0000 */
[----:B------:R-:W-:Y:S01]  /*11a40*/  FSEL R25, R197, -INF , !P5 ;  /* 0xff800000c5197808 */ /* 0x000fe20006800000 */
[----:B------:R-:W-:Y:S01]  /*11a50*/  STL [R1+0x114], R172 ;  /* 0x000114ac01007387 */ /* 0x000fe20000100800 */
[----:B-1----:R-:W-:-:S05]  /*11a60*/  FMNMX.FTZ R2, R2, R4, !PT ;  /* 0x0000000402027209 */ /* 0x002fca0007810000 */
[----:B------:R-:W1:Y:S02]  /*11a70*/  SHFL.BFLY PT, R4, R2, 0x1, 0x1f ;  /* 0x0c201f0002047f89 */ /* 0x000e6400000e0000 */
[----:B-1----:R-:W-:-:S04]  /*11a80*/  FMNMX.FTZ R237, R2, R4, !PT ;  /* 0x0000000402ed7209 */ /* 0x002fc80007810000 */
[C---:B------:R-:W-:Y:S01]  /*11a90*/  FSETP.NEU.FTZ.AND P1, PT, R237.reuse, -INF , PT ;  /* 0xff800000ed00780b */ /* 0x040fe20003f3d000 */
[----:B------:R1:W-:Y:S03]  /*11aa0*/  STL [R1+0x118], R237 ;  /* 0x000118ed01007387 */ /* 0x0003e60000100800 */
[----:B------:R-:W-:-:S05]  /*11ab0*/  FSEL R2, R237, RZ, P1 ;  /* 0x000000ffed027208 */ /* 0x000fca0000800000 */
[----:B------:R-:W-:-:S04]  /*11ac0*/  FADD.FTZ R2, R133, -R2 ;  /* 0x8000000285027221 */ /* 0x000fc80000010000 */
[----:B------:R-:W-:Y:S02]  /*11ad0*/  FMUL.FTZ R4, R2, c[0x0][0x23c] ;  /* 0x00008f0002047a20 */ /* 0x000fe40000410000 */
[----:B------:R-:W-:-:S04]  /*11ae0*/  FMUL.FTZ R2, R237, c[0x0][0x23c] ;  /* 0x00008f00ed027a20 */ /* 0x000fc80000410000 */
[----:B------:R-:W4:Y:S01]  /*11af0*/  MUFU.EX2 R4, R4 ;  /* 0x0000000400047308 */ /* 0x000f220000000800 */
[----:B------:R-:W-:Y:S02]  /*11b00*/  FSEL R2, R2, RZ, P1 ;  /* 0x000000ff02027208 */ /* 0x000fe40000800000 */
[----:B------:R-:W-:-:S03]  /*11b10*/  ISETP.GE.AND P1, PT, R5, R173, PT ;  /* 0x000000ad0500720c */ /* 0x000fc60003f26270 */
[--C-:B------:R-:W-:Y:S02]  /*11b20*/  FFMA.FTZ R12, R12, c[0x0][0x23c], -R2.reuse ;  /* 0x00008f000c0c7a23 */ /* 0x100fe40000010802 */
[--C-:B------:R-:W-:Y:S02]  /*11b30*/  FFMA.FTZ R19, R19, c[0x0][0x23c], -R2.reuse ;  /* 0x00008f0013137a23 */ /* 0x100fe40000010802 */
[--C-:B------:R-:W-:Y:S02]  /*11b40*/  FFMA.FTZ R133, R18, c[0x0][0x23c], -R2.reuse ;  /* 0x00008f0012857a23 */ /* 0x100fe40000010802 */
[--C-:B------:R-:W-:Y:S01]  /*11b50*/  FFMA.FTZ R135, R17, c[0x0][0x23c], -R2.reuse ;  /* 0x00008f0011877a23 */ /* 0x100fe20000010802 */
[----:B------:R-:W-:Y:S01]  /*11b60*/  MUFU.EX2 R12, R12 ;  /* 0x0000000c000c7308 */ /* 0x000fe20000000800 */
[--C-:B------:R-:W-:Y:S02]  /*11b70*/  FFMA.FTZ R136, R16, c[0x0][0x23c], -R2.reuse ;  /* 0x00008f0010887a23 */ /* 0x100fe40000010802 */
[----:B------:R-:W-:-:S02]  /*11b80*/  FFMA.FTZ R137, R15, c[0x0][0x23c], -R2 ;  /* 0x00008f000f897a23 */ /* 0x000fc40000010802 */
[--C-:B------:R-:W-:Y:S02]  /*11b90*/  FFMA.FTZ R177, R14, c[0x0][0x23c], -R2.reuse ;  /* 0x00008f000eb17a23 */ /* 0x100fe40000010802 */
[----:B------:R-:W-:Y:S02]  /*11ba0*/  FFMA.FTZ R176, R13, c[0x0][0x23c], -R2 ;  /* 0x00008f000db07a23 */ /* 0x000fe40000010802 */
[----:B------:R1:W1:Y:S01]  /*11bb0*/  MUFU.EX2 R2, R19 ;  /* 0x0000001300027308 */ /* 0x0002620000000800 */
[-C--:B----4-:R-:W-:Y:S02]  /*11bc0*/  FMUL.FTZ R152, R152, R4.reuse ;  /* 0x0000000498987220 */ /* 0x090fe40000410000 */
[-C--:B------:R-:W-:Y:S02]  /*11bd0*/  FMUL.FTZ R153, R153, R4.reuse ;  /* 0x0000000499997220 */ /* 0x080fe40000410000 */
[-C--:B------:R-:W-:Y:S01]  /*11be0*/  FMUL.FTZ R220, R148, R4.reuse ;  /* 0x0000000494dc7220 */ /* 0x080fe20000410000 */
[----:B------:R-:W-:Y:S01]  /*11bf0*/  STL [R1+0x11c], R152 ;  /* 0x00011c9801007387 */ /* 0x000fe20000100800 */
[----:B------:R-:W-:-:S02]  /*11c00*/  FMUL.FTZ R235, R141, R4 ;  /* 0x000000048deb7220 */ /* 0x000fc40000410000 */
[-C--:B------:R-:W-:Y:S01]  /*11c10*/  FMUL.FTZ R221, R149, R4.reuse ;  /* 0x0000000495dd7220 */ /* 0x080fe20000410000 */
[----:B------:R-:W-:Y:S01]  /*11c20*/  STL [R1+0x120], R153 ;  /* 0x0001209901007387 */ /* 0x000fe20000100800 */
[-C--:B------:R-:W-:Y:S02]  /*11c30*/  FMUL.FTZ R144, R144, R4.reuse ;  /* 0x0000000490907220 */ /* 0x080fe40000410000 */
[-C--:B------:R-:W-:Y:S01]  /*11c40*/  FMUL.FTZ R145, R145, R4.reuse ;  /* 0x0000000491917220 */ /* 0x080fe20000410000 */
[----:B------:R4:W-:Y:S01]  /*11c50*/  STL [R1+0x124], R220 ;  /* 0x000124dc01007387 */ /* 0x0009e20000100800 */
[-C--:B------:R-:W-:Y:S01]  /*11c60*/  FMUL.FTZ R24, R140, R4.reuse ;  /* 0x000000048c187220 */ /* 0x080fe20000410000 */
[----:B-1----:R-:W-:Y:S01]  /*11c70*/  FSEL R19, R183, -INF , !P1 ;  /* 0xff800000b7137808 */ /* 0x002fe20004800000 */
[-C--:B------:R-:W-:Y:S01]  /*11c80*/  FMUL.FTZ R218, R36, R4.reuse ;  /* 0x0000000424da7220 */ /* 0x080fe20000410000 */
[----:B------:R-:W-:Y:S01]  /*11c90*/  ISETP.GE.AND P1, PT, R10, R173, PT ;  /* 0x000000ad0a00720c */ /* 0x000fe20003f26270 */
[----:B------:R-:W-:-:S02]  /*11ca0*/  FMUL.FTZ R224, R37, R4 ;  /* 0x0000000425e07220 */ /* 0x000fc40000410000 */
[-C--:B------:R-:W-:Y:S01]  /*11cb0*/  FMUL.FTZ R23, R48, R4.reuse ;  /* 0x0000000430177220 */ /* 0x080fe20000410000 */
[----:B------:R-:W-:Y:S01]  /*11cc0*/  FSEL R17, R179, -INF , !P1 ;  /* 0xff800000b3117808 */ /* 0x000fe20004800000 */
[-C--:B------:R-:W-:Y:S01]  /*11cd0*/  FMUL.FTZ R22, R49, R4.reuse ;  /* 0x0000000431167220 */ /* 0x080fe20000410000 */
[-C--:B------:R-:W-:Y:S01]  /*11ce0*/  ISETP.GE.AND P1, PT, R8, R173.reuse, PT ;  /* 0x000000ad0800720c */ /* 0x080fe20003f26270 */
[-C--:B------:R-:W-:Y:S02]  /*11cf0*/  FMUL.FTZ R219, R52, R4.reuse ;  /* 0x0000000434db7220 */ /* 0x080fe40000410000 */
[-C--:B------:R-:W-:Y:S01]  /*11d00*/  FMUL.FTZ R228, R53, R4.reuse ;  /* 0x0000000435e47220 */ /* 0x080fe20000410000 */
[----:B------:R-:W-:Y:S01]  /*11d10*/  FSEL R15, R139, -INF , !P1 ;  /* 0xff8000008b0f7808 */ /* 0x000fe20004800000 */
[-C--:B------:R-:W-:Y:S01]  /*11d20*/  FMUL.FTZ R207, R64, R4.reuse ;  /* 0x0000000440cf7220 */ /* 0x080fe20000410000 */
[----:B------:R-:W-:Y:S01]  /*11d30*/  ISETP.GE.AND P1, PT, R6, R173, PT ;  /* 0x000000ad0600720c */ /* 0x000fe20003f26270 */
[----:B------:R-:W-:-:S02]  /*11d40*/  FMUL.FTZ R204, R65, R4 ;  /* 0x0000000441cc7220 */ /* 0x000fc40000410000 */
[-C--:B------:R-:W-:Y:S01]  /*11d50*/  FMUL.FTZ R237, R68, R4.reuse ;  /* 0x0000000444ed7220 */ /* 0x080fe20000410000 */
[----:B------:R-:W-:Y:S01]  /*11d60*/  FSEL R13, R27, -INF , !P1 ;  /* 0xff8000001b0d7808 */ /* 0x000fe20004800000 */
[-C--:B------:R-:W-:Y:S02]  /*11d70*/  FMUL.FTZ R245, R80, R4.reuse ;  /* 0x0000000450f57220 */ /* 0x080fe40000410000 */
[-C--:B------:R-:W-:Y:S02]  /*11d80*/  FMUL.FTZ R244, R81, R4.reuse ;  /* 0x0000000451f47220 */ /* 0x080fe40000410000 */
[-C--:B----4-:R-:W-:Y:S02]  /*11d90*/  FMUL.FTZ R220, R69, R4.reuse ;  /* 0x0000000445dc7220 */ /* 0x090fe40000410000 */
        /* <DEDUP_REMOVED lines=13> */
[----:B------:R-:W-:Y:S01]  /*11e70*/  FFMA.FTZ R4, R242, R4, R12 ;  /* 0x00000004f2047223 */ /* 0x000fe2000001000c */
[----:B------:R-:W-:Y:S01]  /*11e80*/  FSEL R12, R182, -INF , !P4 ;  /* 0xff800000b60c7808 */ /* 0x000fe20006000000 */
[----:B------:R-:W-:Y:S01]  /*11e90*/  IMAD.MOV.U32 R116, RZ, RZ, R22 ;  /* 0x000000ffff747224 */ /* 0x000fe200078e0016 */
[----:B------:R-:W-:Y:S01]  /*11ea0*/  ISETP.GE.AND P4, PT, R11, R173, PT ;  /* 0x000000ad0b00720c */ /* 0x000fe20003f86270 */
[----:B------:R-:W-:Y:S01]  /*11eb0*/  FADD.FTZ R36, R2, R4 ;  /* 0x0000000402247221 */ /* 0x000fe20000010000 */
[----:B------:R-:W-:Y:S01]  /*11ec0*/  FMNMX.FTZ R2, R132, R12, !PT ;  /* 0x0000000c84027209 */ /* 0x000fe20007810000 */
[----:B------:R-:W-:Y:S01]  /*11ed0*/  IMAD.MOV.U32 R117, RZ, RZ, R23 ;  /* 0x000000ffff757224 */ /* 0x000fe200078e0017 */
[----:B------:R-:W-:Y:S01]  /*11ee0*/  FSEL R18, R178, -INF , !P4 ;  /* 0xff800000b2127808 */ /* 0x000fe20006000000 */
[----:B------:R-:W-:Y:S01]  /*11ef0*/  IMAD.MOV.U32 R242, RZ, RZ, R228 ;  /* 0x000000fffff27224 */ /* 0x000fe200078e00e4 */
[----:B------:R-:W-:-:S02]  /*11f00*/  FMNMX.FTZ R2, R19, R2, !PT ;  /* 0x0000000213027209 */ /* 0x000fc40007810000 */
[-C--:B------:R-:W-:Y:S02]  /*11f10*/  ISETP.GE.AND P4, PT, R9, R173.reuse, PT ;  /* 0x000000ad0900720c */ /* 0x080fe40003f86270 */
[----:B------:R-:W-:Y:S02]  /*11f20*/  FMNMX.FTZ R2, R18, R2, !PT ;  /* 0x0000000212027209 */ /* 0x000fe40007810000 */
[----:B------:R-:W-:Y:S02]  /*11f30*/  FSEL R16, R138, -INF , !P4 ;  /* 0xff8000008a107808 */ /* 0x000fe40006000000 */
[----:B------:R-:W-:Y:S02]  /*11f40*/  FMNMX.FTZ R2, R17, R2, !PT ;  /* 0x0000000211027209 */ /* 0x000fe40007810000 */
[----:B------:R-:W-:Y:S02]  /*11f50*/  ISETP.GE.AND P4, PT, R7, R173, PT ;  /* 0x000000ad0700720c */ /* 0x000fe40003f86270 */
[----:B------:R-:W-:-:S02]  /*11f60*/  FMNMX.FTZ R2, R16, R2, !PT ;  /* 0x0000000210027209 */ /* 0x000fc40007810000 */
[----:B------:R-:W-:Y:S02]  /*11f70*/  FSEL R14, R26, -INF , !P4 ;  /* 0xff8000001a0e7808 */ /* 0x000fe40006000000 */
[----:B------:R-:W-:Y:S02]  /*11f80*/  FMNMX.FTZ R2, R15, R2, !PT ;  /* 0x000000020f027209 */ /* 0x000fe40007810000 */
[----:B------:R-:W-:Y:S02]  /*11f90*/  ISETP.GE.AND P4, PT, R5, R174, PT ;  /* 0x000000ae0500720c */ /* 0x000fe40003f86270 */
        /* <DEDUP_REMOVED lines=10> */
[----:B------:R-:W-:-:S04]  /*12040*/  FMUL.FTZ R2, R236, c[0x0][0x23c] ;  /* 0x00008f00ec027a20 */ /* 0x000fc80000410000 */
[----:B------:R-:W1:Y:S01]  /*12050*/  MUFU.EX2 R4, R4 ;  /* 0x0000000400047308 */ /* 0x000e620000000800 */
[----:B------:R-:W-:Y:S02]  /*12060*/  FSEL R2, R2, RZ, P1 ;  /* 0x000000ff02027208 */ /* 0x000fe40000800000 */
[----:B------:R-:W-:-:S03]  /*12070*/  ISETP.GE.AND P1, PT, R0, R174, PT ;  /* 0x000000ae0000720c */ /* 0x000fc60003f26270 */
[--C-:B------:R-:W-:Y:S01]  /*12080*/  FFMA.FTZ R85, R16, c[0x0][0x23c], -R2.reuse ;  /* 0x00008f0010557a23 */ /* 0x100fe20000010802 */
[----:B------:R-:W-:Y:S01]  /*12090*/  FSEL R16, R196, -INF , !P6 ;  /* 0xff800000c4107808 */ /* 0x000fe20007000000 */
[--C-:B------:R-:W-:Y:S01]  /*120a0*/  FFMA.FTZ R113, R13, c[0x0][0x23c], -R2.reuse ;  /* 0x00008f000d717a23 */ /* 0x100fe20000010802 */
[----:B------:R-:W4:Y:S01]  /*120b0*/  LDL.64 R196, [R1+0xc8] ;  /* 0x0000c80001c47983 */ /* 0x000f220000100a00 */
[----:B------:R-:W-:Y:S01]  /*120c0*/  FSEL R5, R198, -INF , !P1 ;  /* 0xff800000c6057808 */ /* 0x000fe20004800000 */
[--C-:B------:R-:W-:Y:S01]  /*120d0*/  FFMA.FTZ R27, R19, c[0x0][0x23c], -R2.reuse ;  /* 0x00008f00131b7a23 */ /* 0x100fe20000010802 */
[----:B------:R-:W-:Y:S01]  /*120e0*/  ISETP.GE.AND P1, PT, R11, R174, PT ;  /* 0x000000ae0b00720c */ /* 0x000fe20003f26270 */
[--C-:B------:R-:W-:Y:S01]  /*120f0*/  FFMA.FTZ R12, R12, c[0x0][0x23c], -R2.reuse ;  /* 0x00008f000c0c7a23 */ /* 0x100fe20000010802 */
[----:B------:R-:W-:Y:S01]  /*12100*/  FSEL R13, R199, -INF , !P4 ;  /* 0xff800000c70d7808 */ /* 0x000fe20006000000 */
[--C-:B------:R-:W-:Y:S01]  /*12110*/  FFMA.FTZ R81, R18, c[0x0][0x23c], -R2.reuse ;  /* 0x00008f0012517a23 */ /* 0x100fe20000010802 */
[----:B------:R-:W-:Y:S01]  /*12120*/  FMNMX.FTZ R0, R3, R5, !PT ;  /* 0x0000000503007209 */ /* 0x000fe20007810000 */
[----:B-1----:R-:W-:Y:S01]  /*12130*/  FMUL.FTZ R232, R143, R4 ;  /* 0x000000048fe87220 */ /* 0x002fe20000410000 */
[----:B------:R-:W-:Y:S01]  /*12140*/  ISETP.GE.AND P4, PT, R10, R174, PT ;  /* 0x000000ae0a00720c */ /* 0x000fe20003f86270 */
[-C--:B------:R-:W-:Y:S01]  /*12150*/  FMUL.FTZ R243, R142, R4.reuse ;  /* 0x000000048ef37220 */ /* 0x080fe20000410000 */
[----:B------:R-:W-:Y:S01]  /*12160*/  FSEL R22, R194, -INF , !P1 ;  /* 0xff800000c2167808 */ /* 0x000fe20004800000 */
[----:B------:R-:W-:Y:S01]  /*12170*/  FMUL.FTZ R209, R103, R4 ;  /* 0x0000000467d17220 */ /* 0x000fe20000410000 */
[----:B------:R-:W-:Y:S01]  /*12180*/  FMNMX.FTZ R0, R13, R0, !PT ;  /* 0x000000000d007209 */ /* 0x000fe20007810000 */
[--C-:B------:R-:W-:Y:S01]  /*12190*/  FFMA.FTZ R80, R17, c[0x0][0x23c], -R2.reuse ;  /* 0x00008f0011507a23 */ /* 0x100fe20000010802 */
[----:B------:R-:W-:Y:S01]  /*121a0*/  ISETP.GE.AND P1, PT, R9, R174, PT ;  /* 0x000000ae0900720c */ /* 0x000fe20003f26270 */
[--C-:B------:R-:W-:Y:S01]  /*121b0*/  FFMA.FTZ R96, R15, c[0x0][0x23c], -R2.reuse ;  /* 0x00008f000f607a23 */ /* 0x100fe20000010802 */
[----:B------:R-:W-:Y:S01]  /*121c0*/  FSEL R19, R195, -INF , !P4 ;  /* 0xff800000c3137808 */ /* 0x000fe20006000000 */
[----:B------:R-:W-:Y:S01]  /*121d0*/  FFMA.FTZ R112, R14, c[0x0][0x23c], -R2 ;  /* 0x00008f000e707a23 */ /* 0x000fe20000010802 */
[----:B------:R-:W-:Y:S01]  /*121e0*/  FMNMX.FTZ R0, R22, R0, !PT ;  /* 0x0000000016007209 */ /* 0x000fe20007810000 */
[----:B------:R-:W-:Y:S01]  /*121f0*/  IMAD.MOV.U32 R103, RZ, RZ, R232 ;  /* 0x000000ffff677224 */ /* 0x000fe200078e00e8 */
[-C--:B------:R-:W-:Y:S01]  /*12200*/  ISETP.GE.AND P6, PT, R11, R175.reuse, PT ;  /* 0x000000af0b00720c */ /* 0x080fe20003fc6270 */
[----:B------:R-:W-:Y:S01]  /*12210*/  FMUL.FTZ R232, R118, R4 ;  /* 0x0000000476e87220 */ /* 0x000fe20000410000 */
[----:B------:R-:W-:Y:S01]  /*12220*/  ISETP.GE.AND P4, PT, R8, R174, PT ;  /* 0x000000ae0800720c */ /* 0x000fe20003f86270 */
[----:B------:R-:W-:Y:S01]  /*12230*/  IMAD.MOV.U32 R118, RZ, RZ, R243 ;  /* 0x000000ffff767224 */ /* 0x000fe200078e00f3 */
[----:B------:R-:W-:Y:S01]  /*12240*/  FSEL R18, R190, -INF , !P1 ;  /* 0xff800000be127808 */ /* 0x000fe20004800000 */
[----:B------:R-:W-:Y:S01]  /*12250*/  FMUL.FTZ R243, R130, R4 ;  /* 0x0000000482f37220 */ /* 0x000fe20000410000 */
[----:B------:R-:W-:Y:S01]  /*12260*/  FMNMX.FTZ R0, R19, R0, !PT ;  /* 0x0000000013007209 */ /* 0x000fe20007810000 */
[----:B------:R-:W-:Y:S01]  /*12270*/  IMAD.MOV.U32 R130, RZ, RZ, R24 ;  /* 0x000000ffff827224 */ /* 0x000fe200078e0018 */
[----:B------:R-:W-:Y:S01]  /*12280*/  FMNMX.FTZ R2, R134, R16, !PT ;  /* 0x0000001086027209 */ /* 0x000fe20007810000 */
[----:B------:R1:W1:Y:S01]  /*12290*/  MUFU.EX2 R34, R12 ;  /* 0x0000000c00227308 */ /* 0x0002620000000800 */
[----:B------:R-:W-:Y:S01]  /*122a0*/  ISETP.GE.AND P1, PT, R7, R174, PT ;  /* 0x000000ae0700720c */ /* 0x000fe20003f26270 */
[-C--:B------:R-:W-:Y:S01]  /*122b0*/  FMUL.FTZ R223, R151, R4.reuse ;  /* 0x0000000497df7220 */ /* 0x080fe20000410000 */
[-C--:B------:R-:W-:Y:S01]  /*122c0*/  ISETP.GE.AND P5, PT, R10, R175.reuse, PT ;  /* 0x000000af0a00720c */ /* 0x080fe20003fa6270 */
[----:B------:R-:W-:Y:S01]  /*122d0*/  FMUL.FTZ R222, R150, R4 ;  /* 0x0000000496de7220 */ /* 0x000fe20000410000 */
[----:B------:R-:W-:Y:S01]  /*122e0*/  FSEL R24, R192, -INF , !P6 ;  /* 0xff800000c0187808 */ /* 0x000fe20007000000 */
[----:B---3--:R-:W-:Y:S01]  /*122f0*/  IMAD.MOV.U32 R142, RZ, RZ, R212 ;  /* 0x000000ffff8e7224 */ /* 0x008fe200078e00d4 */
[----:B------:R-:W-:Y:S01]  /*12300*/  FSEL R17, R191, -INF , !P4 ;  /* 0xff800000bf117808 */ /* 0x000fe20006000000 */
[----:B------:R-:W-:Y:S01]  /*12310*/  IMAD.MOV.U32 R143, RZ, RZ, R213 ;  /* 0x000000ffff8f7224 */ /* 0x000fe200078e00d5 */
[----:B------:R-:W-:Y:S01]  /*12320*/  FMNMX.FTZ R0, R18, R0, !PT ;  /* 0x0000000012007209 */ /* 0x000fe20007810000 */
[----:B------:R-:W-:Y:S01]  /*12330*/  FMUL.FTZ R151, R54, R4 ;  /* 0x0000000436977220 */ /* 0x000fe20000410000 */
[----:B------:R-:W-:Y:S01]  /*12340*/  FMNMX.FTZ R2, R25, R2, !PT ;  /* 0x0000000219027209 */ /* 0x000fe20007810000 */
[-C--:B------:R-:W-:Y:S01]  /*12350*/  FMUL.FTZ R154, R154, R4.reuse ;  /* 0x000000049a9a7220 */ /* 0x080fe20000410000 */
[----:B------:R-:W-:Y:S01]  /*12360*/  FSEL R15, R186, -INF , !P1 ;  /* 0xff800000ba0f7808 */ /* 0x000fe20004800000 */
[-C--:B------:R-:W-:Y:S01]  /*12370*/  FMUL.FTZ R155, R155, R4.reuse ;  /* 0x000000049b9b7220 */ /* 0x080fe20000410000 */
[-C--:B------:R-:W-:Y:S01]  /*12380*/  ISETP.GE.AND P6, PT, R9, R175.reuse, PT ;  /* 0x000000af0900720c */ /* 0x080fe20003fc6270 */
[-C--:B------:R-:W-:Y:S01]  /*12390*/  FMUL.FTZ R146, R146, R4.reuse ;  /* 0x0000000492927220 */ /* 0x080fe20000410000 */
[----:B------:R-:W-:Y:S01]  /*123a0*/  FSEL R23, R193, -INF , !P5 ;  /* 0xff800000c1177808 */ /* 0x000fe20006800000 */
[----:B------:R-:W-:Y:S01]  /*123b0*/  FMUL.FTZ R147, R147, R4 ;  /* 0x0000000493937220 */ /* 0x000fe20000410000 */
[----:B------:R-:W-:Y:S01]  /*123c0*/  ISETP.GE.AND P1, PT, R6, R174, PT ;  /* 0x000000ae0600720c */ /* 0x000fe20003f26270 */
[----:B------:R-:W-:Y:S01]  /*123d0*/  FMUL.FTZ R140, R38, R4 ;  /* 0x00000004268c7220 */ /* 0x000fe20000410000 */
[----:B------:R-:W-:Y:S01]  /*123e0*/  FMNMX.FTZ R0, R17, R0, !PT ;  /* 0x0000000011007209 */ /* 0x000fe20007810000 */
[----:B------:R-:W-:Y:S01]  /*123f0*/  FMUL.FTZ R216, R39, R4 ;  /* 0x0000000427d87220 */ /* 0x000fe20000410000 */
[----:B------:R-:W-:Y:S01]  /*12400*/  FMNMX.FTZ R2, R24, R2, !PT ;  /* 0x0000000218027209 */ /* 0x000fe20007810000 */
[-C--:B------:R-:W-:Y:S01]  /*12410*/  FMUL.FTZ R213, R50, R4.reuse ;  /* 0x0000000432d57220 */ /* 0x080fe20000410000 */
[-C--:B------:R-:W-:Y:S01]  /*12420*/  ISETP.GE.AND P5, PT, R8, R175.reuse, PT ;  /* 0x000000af0800720c */ /* 0x080fe20003fa6270 */
[-C--:B------:R-:W-:Y:S01]  /*12430*/  FMUL.FTZ R212, R51, R4.reuse ;  /* 0x0000000433d47220 */ /* 0x080fe20000410000 */
[----:B------:R-:W-:Y:S01]  /*12440*/  FSEL R14, R187, -INF , !P1 ;  /* 0xff800000bb0e7808 */ /* 0x000fe20004800000 */
[----:B------:R-:W-:Y:S01]  /*12450*/  FMUL.FTZ R150, R55, R4 ;  /* 0x0000000437967220 */ /* 0x000fe20000410000 */
[----:B------:R-:W-:Y:S01]  /*12460*/  FMNMX.FTZ R0, R15, R0, !PT ;  /* 0x000000000f007209 */ /* 0x000fe20007810000 */
[-C--:B------:R-:W-:Y:S01]  /*12470*/  FMUL.FTZ R202, R66, R4.reuse ;  /* 0x0000000442ca7220 */ /* 0x080fe20000410000 */
[----:B-1----:R-:W-:Y:S01]  /*12480*/  FSEL R12, R188, -INF , !P6 ;  /* 0xff800000bc0c7808 */ /* 0x002fe20007000000 */
[----:B------:R-:W-:Y:S01]  /*12490*/  FMUL.FTZ R200, R67, R4 ;  /* 0x0000000443c87220 */ /* 0x000fe20000410000 */
[----:B------:R-:W-:Y:S01]  /*124a0*/  FMNMX.FTZ R2, R23, R2, !PT ;  /* 0x0000000217027209 */ /* 0x000fe20007810000 */
[-C--:B------:R-:W-:Y:S01]  /*124b0*/  FMUL.FTZ R153, R70, R4.reuse ;  /* 0x0000000446997220 */ /* 0x080fe20000410000 */
[-C--:B------:R-:W-:Y:S01]  /*124c0*/  ISETP.GE.AND P4, PT, R7, R175.reuse, PT ;  /* 0x000000af0700720c */ /* 0x080fe20003f86270 */
[----:B------:R-:W-:Y:S01]  /*124d0*/  FMUL.FTZ R152, R71, R4 ;  /* 0x0000000447987220 */ /* 0x000fe20000410000 */
[----:B------:R-:W-:Y:S01]  /*124e0*/  FMNMX.FTZ R0, R14, R0, !PT ;  /* 0x000000000e007209 */ /* 0x000fe20007810000 */
[-C--:B------:R-:W-:Y:S01]  /*124f0*/  FMUL.FTZ R234, R82, R4.reuse ;  /* 0x0000000452ea7220 */ /* 0x080fe20000410000 */
[----:B------:R-:W-:Y:S01]  /*12500*/  FSEL R11, R189, -INF , !P5 ;  /* 0xff800000bd0b7808 */ /* 0x000fe20006800000 */
[----:B------:R-:W-:Y:S01]  /*12510*/  FMUL.FTZ R128, R83, R4 ;  /* 0x0000000453807220 */ /* 0x000fe20000410000 */
[----:B------:R-:W-:Y:S01]  /*12520*/  FMNMX.FTZ R2, R12, R2, !PT ;  /* 0x000000020c027209 */ /* 0x000fe20007810000 */
[-C--:B------:R-:W-:Y:S01]  /*12530*/  FMUL.FTZ R252, R86, R4.reuse ;  /* 0x0000000456fc7220 */ /* 0x080fe20000410000 */
[----:B------:R-:W-:Y:S01]  /*12540*/  ISETP.GE.AND P1, PT, R6, R175, PT ;  /* 0x000000af0600720c */ /* 0x000fe20003f26270 */
[----:B------:R-:W-:Y:S01]  /*12550*/  FMUL.FTZ R201, R87, R4 ;  /* 0x0000000457c97220 */ /* 0x000fe20000410000 */
[----:B------:R-:W-:Y:S01]  /*12560*/  FSEL R10, R184, -INF , !P4 ;  /* 0xff800000b80a7808 */ /* 0x000fe20006000000 */
[----:B------:R-:W1:Y:S01]  /*12570*/  SHFL.BFLY PT, R6, R0, 0x2, 0x1f ;  /* 0x0c401f0000067f89 */ /* 0x000e6200000e0000 */
[----:B------:R-:W-:Y:S01]  /*12580*/  FMNMX.FTZ R2, R11, R2, !PT ;  /* 0x000000020b027209 */ /* 0x000fe20007810000 */
[-C--:B------:R-:W-:Y:S01]  /*12590*/  FMUL.FTZ R205, R98, R4.reuse ;  /* 0x0000000462cd7220 */ /* 0x080fe20000410000 */
[----:B------:R-:W-:Y:S01]  /*125a0*/  FSEL R9, R185, -INF , !P1 ;  /* 0xff800000b9097808 */ /* 0x000fe20004800000 */
[----:B------:R-:W-:Y:S01]  /*125b0*/  FMUL.FTZ R215, R99, R4 ;  /* 0x0000000463d77220 */ /* 0x000fe20000410000 */
[----:B------:R-:W-:Y:S01]  /*125c0*/  FMNMX.FTZ R2, R10, R2, !PT ;  /* 0x000000020a027209 */ /* 0x000fe20007810000 */
[----:B------:R-:W-:-:S02]  /*125d0*/  FMUL.FTZ R210, R102, R4 ;  /* 0x0000000466d27220 */ /* 0x000fc40000410000 */
[----:B------:R-:W-:Y:S01]  /*125e0*/  FMUL.FTZ R148, R114, R4 ;  /* 0x0000000472947220 */ /* 0x000fe20000410000 */
[----:B------:R-:W-:Y:S01]  /*125f0*/  FMNMX.FTZ R2, R9, R2, !PT ;  /* 0x0000000209027209 */ /* 0x000fe20007810000 */
[-C--:B------:R-:W-:Y:S02]  /*12600*/  FMUL.FTZ R149, R115, R4.reuse ;  /* 0x0000000473957220 */ /* 0x080fe40000410000 */
[-C--:B------:R-:W-:Y:S02]  /*12610*/  FMUL.FTZ R129, R119, R4.reuse ;  /* 0x0000000477817220 */ /* 0x080fe40000410000 */
[-C--:B------:R-:W-:Y:S02]  /*12620*/  FMUL.FTZ R131, R131, R4.reuse ;  /* 0x0000000483837220 */ /* 0x080fe40000410000 */
[----:B------:R-:W-:Y:S02]  /*12630*/  FFMA.FTZ R54, R217, R4, R34 ;  /* 0x00000004d9367223 */ /* 0x000fe40000010022 */
[----:B------:R-:W3:Y:S01]  /*12640*/  SHFL.BFLY PT, R4, R2, 0x2, 0x1f ;  /* 0x0c401f0002047f89 */ /* 0x000ee200000e0000 */
[----:B------:R-:W-:Y:S01]  /*12650*/  IMAD.MOV.U32 R119, RZ, RZ, R235 ;  /* 0x000000ffff777224 */ /* 0x000fe200078e00eb */
[----:B-1----:R-:W-:-:S05]  /*12660*/  FMNMX.FTZ R0, R0, R6, !PT ;  /* 0x0000000600007209 */ /* 0x002fca0007810000 */
[----:B------:R-:W1:Y:S01]  /*12670*/  SHFL.BFLY PT, R6, R0, 0x1, 0x1f ;  /* 0x0c201f0000067f89 */ /* 0x000e6200000e0000 */
[----:B---3--:R-:W-:-:S05]  /*12680*/  FMNMX.FTZ R4, R2, R4, !PT ;  /* 0x0000000402047209 */ /* 0x008fca0007810000 */
[----:B------:R-:W3:Y:S01]  /*12690*/  SHFL.BFLY PT, R26, R4, 0x1, 0x1f ;  /* 0x0c201f00041a7f89 */ /* 0x000ee200000e0000 */
[----:B-1----:R-:W-:-:S04]  /*126a0*/  FMNMX.FTZ R228, R0, R6, !PT ;  /* 0x0000000600e47209 */ /* 0x002fc80007810000 */
[C---:B------:R-:W-:Y:S01]  /*126b0*/  FSETP.NEU.FTZ.AND P1, PT, R228.reuse, -INF , PT ;  /* 0xff800000e400780b */ /* 0x040fe20003f3d000 */
[----:B------:R-:W-:-:S05]  /*126c0*/  FMUL.FTZ R2, R228, c[0x0][0x23c] ;  /* 0x00008f00e4027a20 */ /* 0x000fca0000410000 */
[----:B------:R-:W-:-:S05]  /*126d0*/  FSEL R2, R2, RZ, P1 ;  /* 0x000000ff02027208 */ /* 0x000fca0000800000 */
[----:B------:R-:W-:Y:S01]  /*126e0*/  FFMA.FTZ R0, R5, c[0x0][0x23c], -R2 ;  /* 0x00008f0005007a23 */ /* 0x000fe20000010802 */
[----:B---3--:R-:W-:Y:S02]  /*126f0*/  FMNMX.FTZ R235, R4, R26, !PT ;  /* 0x0000001a04eb7209 */ /* 0x008fe40007810000 */
[----:B------:R-:W-:Y:S01]  /*12700*/  FSEL R4, R228, RZ, P1 ;  /* 0x000000ffe4047208 */ /* 0x000fe20000800000 */
[----:B------:R1:W-:Y:S04]  /*12710*/  MUFU.EX2 R6, R0 ;  /* 0x0000000000067308 */ /* 0x0003e80000000800 */
[----:B------:R-:W-:-:S04]  /*12720*/  FADD.FTZ R3, R3, -R4 ;  /* 0x8000000403037221 */ /* 0x000fc80000010000 */
[----:B------:R-:W-:Y:S01]  /*12730*/  FMUL.FTZ R3, R3, c[0x0][0x23c] ;  /* 0x00008f0003037a20 */ /* 0x000fe20000410000 */
[----:B------:R-:W-:Y:S01]  /*12740*/  FSETP.NEU.FTZ.AND P4, PT, R235, -INF , PT ;  /* 0xff800000eb00780b */ /* 0x000fe20003f9d000 */
[----:B-1----:R-:W-:-:S04]  /*12750*/  FFMA.FTZ R0, R13, c[0x0][0x23c], -R2 ;  /* 0x00008f000d007a23 */ /* 0x002fc80000010802 */
[----:B------:R1:W-:Y:S01]  /*12760*/  MUFU.EX2 R5, R0 ;  /* 0x0000000000057308 */ /* 0x0003e20000000800 */
[----:B------:R-:W-:-:S07]  /*12770*/  FFMA.FTZ R4, R22, c[0x0][0x23c], -R2 ;  /* 0x00008f0016047a23 */ /* 0x000fce0000010802 */
[----:B------:R-:W3:Y:S01]  /*12780*/  MUFU.EX2 R3, R3 ;  /* 0x0000000300037308 */ /* 0x000ee20000000800 */
[----:B-1----:R-:W-:-:S05]  /*12790*/  FMUL.FTZ R0, R235, c[0x0][0x23c] ;  /* 0x00008f00eb007a20 */ /* 0x002fca0000410000 */
[----:B------:R-:W-:Y:S02]  /*127a0*/  FSEL R0, R0, RZ, P4 ;  /* 0x000000ff00007208 */ /* 0x000fe40002000000 */
[----:B------:R-:W1:Y:S03]  /*127b0*/  MUFU.EX2 R4, R4 ;  /* 0x0000000400047308 */ /* 0x000e660000000800 */
[----:B------:R-:W-:Y:S02]  /*127c0*/  FFMA.FTZ R82, R12, c[0x0][0x23c], -R0 ;  /* 0x00008f000c527a23 */ /* 0x000fe40000010800 */
[----:B------:R-:W-:Y:S02]  /*127d0*/  FFMA.FTZ R12, R19, c[0x0][0x23c], -R2 ;  /* 0x00008f00130c7a23 */ /* 0x000fe40000010802 */
[--C-:B------:R-:W-:Y:S02]  /*127e0*/  FFMA.FTZ R13, R16, c[0x0][0x23c], -R0.reuse ;  /* 0x00008f00100d7a23 */ /* 0x100fe40000010800 */
[----:B------:R-:W-:-:S02]  /*127f0*/  FFMA.FTZ R48, R25, c[0x0][0x23c], -R0 ;  /* 0x00008f0019307a23 */ /* 0x000fc40000010800 */
[--C-:B------:R-:W-:Y:S02]  /*12800*/  FFMA.FTZ R66, R24, c[0x0][0x23c], -R0.reuse ;  /* 0x00008f0018427a23 */ /* 0x100fe40000010800 */
[--C-:B------:R-:W-:Y:S02]  /*12810*/  FFMA.FTZ R69, R23, c[0x0][0x23c], -R0.reuse ;  /* 0x00008f0017457a23 */ /* 0x100fe40000010800 */
[--C-:B------:R-:W-:Y:S02]  /*12820*/  FFMA.FTZ R83, R11, c[0x0][0x23c], -R0.reuse ;  /* 0x00008f000b537a23 */ /* 0x100fe40000010800 */
[--C-:B------:R-:W-:Y:S02]  /*12830*/  FFMA.FTZ R87, R10, c[0x0][0x23c], -R0.reuse ;  /* 0x00008f000a577a23 */ /* 0x100fe40000010800 */
[----:B------:R-:W-:Y:S02]  /*12840*/  FFMA.FTZ R86, R9, c[0x0][0x23c], -R0 ;  /* 0x00008f0009567a23 */ /* 0x000fe40000010800 */
[----:B------:R-:W2:Y:S01]  /*12850*/  MUFU.EX2 R0, R12 ;  /* 0x0000000c00007308 */ /* 0x000ea20000000800 */
[----:B---3--:R-:W-:-:S02]  /*12860*/  FFMA.FTZ R9, R231, R3, R6 ;  /* 0x00000003e7097223 */ /* 0x008fc40000010006 */
[--C-:B------:R-:W-:Y:S02]  /*12870*/  FFMA.FTZ R100, R18, c[0x0][0x23c], -R2.reuse ;  /* 0x00008f0012647a23 */ /* 0x100fe40000010802 */
[--C-:B------:R-:W-:Y:S02]  /*12880*/  FFMA.FTZ R102, R17, c[0x0][0x23c], -R2.reuse ;  /* 0x00008f0011667a23 */ /* 0x100fe40000010802 */
[--C-:B------:R-:W-:Y:S02]  /*12890*/  FFMA.FTZ R97, R15, c[0x0][0x23c], -R2.reuse ;  /* 0x00008f000f617a23 */ /* 0x100fe40000010802 */
[----:B------:R-:W-:Y:S02]  /*128a0*/  FFMA.FTZ R98, R14, c[0x0][0x23c], -R2 ;  /* 0x00008f000e627a23 */ /* 0x000fe40000010802 */
[----:B------:R-:W-:Y:S01]  /*128b0*/  FADD.FTZ R2, R5, R9 ;  /* 0x0000000905027221 */ /* 0x000fe20000010000 */
[----:B------:R-:W-:-:S03]  /*128c0*/  ULOP3.LUT UR4, UR32, UR31, URZ, 0x3c, !UPT ;  /* 0x0000001f20047292 */ /* 0x000fc6000f8e3c3f */
[----:B-1----:R-:W-:Y:S01]  /*128d0*/  FADD.FTZ R2, R4, R2 ;  /* 0x0000000204027221 */ /* 0x002fe20000010000 */
[C---:B--2---:R-:W-:Y:S01]  /*128e0*/  F2FP.BF16.PACK_AB R68, R0.reuse, R4 ;  /* 0x000000040044723e */ /* 0x044fe200000010ff */
[----:B------:R-:W1:Y:S02]  /*128f0*/  MUFU.EX2 R8, R133 ;  /* 0x0000008500087308 */ /* 0x000e640000000800 */
[----:B------:R-:W-:Y:S01]  /*12900*/  FADD.FTZ R99, R0, R2 ;  /* 0x0000000200637221 */ /* 0x000fe20000010000 */
[----:B------:R-:W-:-:S05]  /*12910*/  LOP3.LUT R0, R143, UR4, RZ, 0x3c, !PT ;  /* 0x000000048f007c12 */ /* 0x000fca000f8e3cff */
[----:B------:R-:W2:Y:S01]  /*12920*/  MUFU.EX2 R7, R135 ;  /* 0x0000008700077308 */ /* 0x000ea20000000800 */
[----:B------:R-:W-:Y:S01]  /*12930*/  IMAD.WIDE.U32 R114, R0, -0x326172a9, RZ ;  /* 0xcd9e8d5700727825 */ /* 0x000fe200078e00ff */
[----:B------:R-:W-:-:S03]  /*12940*/  F2FP.BF16.PACK_AB R101, R5, R6 ;  /* 0x000000060565723e */ /* 0x000fc600000010ff */
[----:B-1----:R-:W-:-:S04]  /*12950*/  FADD.FTZ R5, R8, R36 ;  /* 0x0000002408057221 */ /* 0x002fc80000010000 */
[C---:B--2---:R-:W-:Y:S01]  /*12960*/  FADD.FTZ R12, R7.reuse, R5 ;  /* 0x00000005070c7221 */ /* 0x044fe20000010000 */
[----:B------:R-:W-:Y:S01]  /*12970*/  F2FP.BF16.PACK_AB R17, R7, R8 ;  /* 0x000000080711723e */ /* 0x000fe200000010ff */
[----:B------:R-:W1:Y:S01]  /*12980*/  LDC.U8 R217, c[0x0][0x2d8] ;  /* 0x0000b600ffd97b82 */ /* 0x000e620000000000 */
[----:B----4-:R-:W-:-:S05]  /*12990*/  LOP3.LUT R0, R115, UR14, R196, 0x96, !PT ;  /* 0x0000000e73007c12 */ /* 0x010fca000f8e96c4 */
[----:B------:R-:W-:Y:S01]  /*129a0*/  IMAD.WIDE.U32 R24, R0, -0x2daee0ad, RZ ;  /* 0xd2511f5300187825 */ /* 0x000fe200078e00ff */
        /* <DEDUP_REMOVED lines=13> */
[----:B------:R-:W-:-:S05]  /*12a80*/  IMAD.WIDE.U32 R4, R0, -0x326172a9, RZ ;  /* 0xcd9e8d5700047825 */ /* 0x000fca00078e00ff */
[----:B------:R-:W-:-:S04]  /*12a90*/  LOP3.LUT R0, R5, UR15, R6, 0x96, !PT ;  /* 0x0000000f05007c12 */ /* 0x000fc8000f8e9606 */
[----:B------:R-:W-:-:S04]  /*12aa0*/  LOP3.LUT R2, R0, 0xff, RZ, 0xc0, !PT ;  /* 0x000000ff00027812 */ /* 0x000fc800078ec0ff */
[----:B-1----:R-:W-:Y:S02]  /*12ab0*/  ISETP.GE.U32.AND P6, PT, R217, R2, PT ;  /* 0x00000002d900720c */ /* 0x002fe40003fc6070 */
[----:B------:R-:W-:-:S04]  /*12ac0*/  LOP3.LUT R2, R0, 0xffff, RZ, 0xc0, !PT ;  /* 0x0000ffff00027812 */ /* 0x000fc800078ec0ff */
[----:B------:R-:W-:-:S04]  /*12ad0*/  SHF.R.U32.HI R2, RZ, 0x8, R2 ;  /* 0x00000008ff027819 */ /* 0x000fc80000011602 */
[----:B------:R-:W-:-:S04]  /*12ae0*/  LOP3.LUT R2, R2, 0xffff, RZ, 0xc0, !PT ;  /* 0x0000ffff02027812 */ /* 0x000fc800078ec0ff */
[----:B------:R-:W-:Y:S02]  /*12af0*/  ISETP.GE.U32.AND P5, PT, R217, R2, PT ;  /* 0x00000002d900720c */ /* 0x000fe40003fa6070 */
[----:B------:R-:W-:Y:S02]  /*12b00*/  SHF.R.U32.HI R9, RZ, 0x18, R0 ;  /* 0x00000018ff097819 */ /* 0x000fe40000011600 */
[----:B------:R-:W-:Y:S02]  /*12b10*/  LOP3.LUT R15, R7, UR7, R8, 0x96, !PT ;  /* 0x00000007070f7c12 */ /* 0x000fe4000f8e9608 */
[----:B------:R-:W1:Y:S01]  /*12b20*/  MUFU.EX2 R8, R136 ;  /* 0x0000008800087308 */ /* 0x000e620000000800 */
[----:B------:R-:W-:Y:S02]  /*12b30*/  PRMT R18, R84, 0x7632, R18 ;  /* 0x0000763254127816 */ /* 0x000fe40000000012 */
[----:B------:R-:W-:-:S05]  /*12b40*/  ISETP.GE.U32.AND P1, PT, R217, R9, PT ;  /* 0x00000009d900720c */ /* 0x000fca0003f26070 */
[----:B------:R-:W2:Y:S01]  /*12b50*/  MUFU.EX2 R7, R137 ;  /* 0x0000008900077308 */ /* 0x000ea20000000800 */
[----:B------:R-:W-:Y:S01]  /*12b60*/  PRMT R19, R84, 0x7610, R19 ;  /* 0x0000761054137816 */ /* 0x000fe20000000013 */
[----:B------:R-:W-:-:S06]  /*12b70*/  @!P5 HFMA2.BF16_V2 R65, -RZ.H0_H0, RZ.H0_H0, -R18.H0_H0 ;  /* 0x200000ffff41d231 */ /* 0x000fcc0000340912 */
[----:B------:R2:W3:Y:S01]  /*12b80*/  MUFU.EX2 R9, R27 ;  /* 0x0000001b00097308 */ /* 0x0004e20000000800 */
[----:B------:R-:W-:Y:S02]  /*12b90*/  PRMT R84, R19, 0x5410, R18 ;  /* 0x0000541013547816 */ /* 0x000fe40000000012 */
[----:B------:R-:W-:Y:S02]  /*12ba0*/  @!P5 PRMT R18, R65, 0x5410, RZ ;  /* 0x000054104112d816 */ /* 0x000fe400000000ff */
[----:B------:R-:W-:-:S03]  /*12bb0*/  SHF.R.U32.HI R0, RZ, 0x10, R0 ;  /* 0x00000010ff007819 */ /* 0x000fc60000011600 */
[----:B------:R-:W4:Y:S01]  /*12bc0*/  MUFU.EX2 R6, R177 ;  /* 0x000000b100067308 */ /* 0x000f220000000800 */
[----:B------:R-:W4:Y:S01]  /*12bd0*/  LDC.U8 R65, c[0x0][0x2d8] ;  /* 0x0000b600ff417b82 */ /* 0x000f220000000000 */
[----:B------:R-:W-:Y:S01]  /*12be0*/  LOP3.LUT R0, R0, 0xff, RZ, 0xc0, !PT ;  /* 0x000000ff00007812 */ /* 0x000fe200078ec0ff */
[----:B-1----:R-:W-:-:S05]  /*12bf0*/  FADD.FTZ R11, R8, R12 ;  /* 0x0000000c080b7221 */ /* 0x002fca0000010000 */
[----:B------:R-:W1:Y:S01]  /*12c00*/  MUFU.EX2 R2, R176 ;  /* 0x000000b000027308 */ /* 0x000e620000000800 */
[----:B--2---:R-:W-:Y:S02]  /*12c10*/  F2FP.BF16.PACK_AB R27, R7, R8 ;  /* 0x00000008071b723e */ /* 0x004fe400000010ff */
[----:B------:R-:W-:Y:S01]  /*12c20*/  FSEL R8, R235, RZ, P4 ;  /* 0x000000ffeb087208 */ /* 0x000fe20002000000 */
[----:B------:R-:W-:Y:S01]  /*12c30*/  FADD.FTZ R11, R7, R11 ;  /* 0x0000000b070b7221 */ /* 0x000fe20000010000 */
[----:B------:R-:W-:Y:S02]  /*12c40*/  ISETP.GE.U32.AND P4, PT, R217, R0, PT ;  /* 0x00000000d900720c */ /* 0x000fe40003f86070 */
[----:B---3--:R-:W-:Y:S01]  /*12c50*/  F2FP.BF16.PACK_AB R0, R9, R34 ;  /* 0x000000220900723e */ /* 0x008fe200000010ff */
[----:B----4-:R-:W-:-:S03]  /*12c60*/  FADD.FTZ R7, R6, R11 ;  /* 0x0000000b06077221 */ /* 0x010fc60000010000 */
[C---:B------:R-:W-:Y:S02]  /*12c70*/  PRMT R22, R0.reuse, 0x7632, R22 ;  /* 0x0000763200167816 */ /* 0x040fe40000000016 */
[----:B------:R-:W-:Y:S01]  /*12c80*/  PRMT R23, R0, 0x7610, R23 ;  /* 0x0000761000177816 */ /* 0x000fe20000000017 */
[----:B------:R-:W-:Y:S02]  /*12c90*/  FADD.FTZ R0, R134, -R8 ;  /* 0x8000000886007221 */ /* 0x000fe40000010000 */
[----:B------:R-:W-:Y:S01]  /*12ca0*/  IMAD.MOV.U32 R192, RZ, RZ, R242 ;  /* 0x000000ffffc07224 */ /* 0x000fe200078e00f2 */
[C---:B-1----:R-:W-:Y:S01]  /*12cb0*/  F2FP.BF16.PACK_AB R36, R2.reuse, R6 ;  /* 0x000000060224723e */ /* 0x042fe200000010ff */
[----:B------:R-:W-:Y:S01]  /*12cc0*/  FADD.FTZ R242, R2, R7 ;  /* 0x0000000702f27221 */ /* 0x000fe20000010000 */
[----:B------:R-:W-:Y:S01]  /*12cd0*/  @!P6 HFMA2.BF16_V2 R64, -RZ.H0_H0, RZ.H0_H0, -R19.H0_H0 ;  /* 0x200000ffff40e231 */ /* 0x000fe20000340913 */
[----:B------:R-:W-:Y:S01]  /*12ce0*/  FMUL.FTZ R2, R0, c[0x0][0x23c] ;  /* 0x00008f0000027a20 */ /* 0x000fe20000410000 */
[----:B------:R-:W-:-:S03]  /*12cf0*/  LOP3.LUT R0, R4, 0xff, RZ, 0xc0, !PT ;  /* 0x000000ff04007812 */ /* 0x000fc600078ec0ff */
[----:B------:R-:W-:Y:S02]  /*12d00*/  @!P6 PRMT R19, R64, 0x5410, RZ ;  /* 0x000054104013e816 */ /* 0x000fe400000000ff */
[----:B------:R-:W-:Y:S02]  /*12d10*/  ISETP.GE.U32.AND P6, PT, R65, R0, PT ;  /* 0x000000004100720c */ /* 0x000fe40003fc6070 */
[----:B------:R1:W2:Y:S01]  /*12d20*/  MUFU.EX2 R0, R2 ;  /* 0x0000000200007308 */ /* 0x0002a20000000800 */
[----:B------:R-:W-:Y:S01]  /*12d30*/  IMAD.MOV.U32 R194, RZ, RZ, R117 ;  /* 0x000000ffffc27224 */ /* 0x000fe200078e0075 */
[----:B------:R-:W-:-:S06]  /*12d40*/  LOP3.LUT R5, R4, 0xffff, RZ, 0xc0, !PT ;  /* 0x0000ffff04057812 */ /* 0x000fcc00078ec0ff */
[----:B------:R-:W3:Y:S01]  /*12d50*/  MUFU.EX2 R26, R13 ;  /* 0x0000000d001a7308 */ /* 0x000ee20000000800 */
[----:B------:R-:W-:Y:S02]  /*12d60*/  IMAD.MOV.U32 R16, RZ, RZ, R131 ;  /* 0x000000ffff107224 */ /* 0x000fe400078e0083 */
[----:B------:R-:W-:Y:S02]  /*12d70*/  IMAD.MOV.U32 R186, RZ, RZ, R103 ;  /* 0x000000ffffba7224 */ /* 0x000fe400078e0067 */
[----:B------:R-:W-:Y:S02]  /*12d80*/  IMAD.MOV.U32 R131, RZ, RZ, R151 ;  /* 0x000000ffff837224 */ /* 0x000fe400078e0097 */
[----:B------:R-:W-:Y:S01]  /*12d90*/  IMAD.MOV.U32 R103, RZ, RZ, R150 ;  /* 0x000000ffff677224 */ /* 0x000fe200078e0096 */
[----:B-1----:R-:W-:Y:S01]  /*12da0*/  SHF.R.U32.HI R2, RZ, 0x10, R4 ;  /* 0x00000010ff027819 */ /* 0x002fe20000011604 */
[----:B--2---:R-:W-:Y:S01]  /*12db0*/  FMUL.FTZ R217, R77, R0 ;  /* 0x000000004dd97220 */ /* 0x004fe20000410000 */
[----:B------:R-:W-:Y:S01]  /*12dc0*/  @!P4 HFMA2.BF16_V2 R55, -RZ.H0_H0, RZ.H0_H0, -R23.H0_H0 ;  /* 0x200000ffff37c231 */ /* 0x000fe20000340917 */
[----:B------:R-:W-:Y:S01]  /*12dd0*/  IMAD.MOV.U32 R77, RZ, RZ, R194 ;  /* 0x000000ffff4d7224 */ /* 0x000fe200078e00c2 */
[----:B------:R-:W-:Y:S01]  /*12de0*/  SHF.R.U32.HI R5, RZ, 0x8, R5 ;  /* 0x00000008ff057819 */ /* 0x000fe20000011605 */
[----:B------:R-:W-:Y:S01]  /*12df0*/  IMAD.MOV.U32 R194, RZ, RZ, R192 ;  /* 0x000000ffffc27224 */ /* 0x000fe200078e00c0 */
[----:B------:R-:W-:Y:S01]  /*12e00*/  @!P1 HFMA2.BF16_V2 R53, -RZ.H0_H0, RZ.H0_H0, -R22.H0_H0 ;  /* 0x200000ffff359231 */ /* 0x000fe20000340916 */
[----:B------:R-:W-:Y:S01]  /*12e10*/  IMAD.MOV.U32 R192, RZ, RZ, R131 ;  /* 0x000000ffffc07224 */ /* 0x000fe200078e0083 */
[----:B------:R-:W-:Y:S01]  /*12e20*/  SHF.R.U32.HI R6, RZ, 0x18, R4 ;  /* 0x00000018ff067819 */ /* 0x000fe20000011604 */
[----:B------:R-:W-:Y:S01]  /*12e30*/  IMAD.MOV.U32 R131, RZ, RZ, R103 ;  /* 0x000000ffff837224 */ /* 0x000fe200078e0067 */
[----:B------:R-:W-:Y:S01]  /*12e40*/  LOP3.LUT R4, R2, 0xff, RZ, 0xc0, !PT ;  /* 0x000000ff02047812 */ /* 0x000fe200078ec0ff */
[----:B------:R-:W-:Y:S01]  /*12e50*/  IMAD.MOV.U32 R103, RZ, RZ, R219 ;  /* 0x000000ffff677224 */ /* 0x000fe200078e00db */
[----:B------:R-:W-:Y:S01]  /*12e60*/  PRMT R64, R23, 0x5410, R22 ;  /* 0x0000541017407816 */ /* 0x000fe20000000016 */
[----:B------:R-:W-:Y:S01]  /*12e70*/  IMAD.MOV.U32 R14, RZ, RZ, R116 ;  /* 0x000000ffff0e7224 */ /* 0x000fe200078e0074 */
[----:B------:R-:W-:Y:S01]  /*12e80*/  LOP3.LUT R2, R5, 0xffff, RZ, 0xc0, !PT ;  /* 0x0000ffff05027812 */ /* 0x000fe200078ec0ff */
[----:B------:R-:W-:Y:S01]  /*12e90*/  FMUL.FTZ R219, R79, R3 ;  /* 0x000000034fdb7220 */ /* 0x000fe20000410000 */
[----:B------:R-:W-:Y:S01]  /*12ea0*/  @!P4 PRMT R23, R55, 0x5410, RZ ;  /* 0x000054103717c816 */ /* 0x000fe200000000ff */
[----:B------:R-:W-:Y:S01]  /*12eb0*/  IMAD.MOV.U32 R79, RZ, RZ, R226 ;  /* 0x000000ffff4f7224 */ /* 0x000fe200078e00e2 */
[----:B------:R-:W-:Y:S01]  /*12ec0*/  ISETP.GE.U32.AND P4, PT, R65, R6, PT ;  /* 0x000000064100720c */ /* 0x000fe20003f86070 */
[----:B------:R-:W-:Y:S01]  /*12ed0*/  IMAD.MOV.U32 R195, RZ, RZ, R130 ;  /* 0x000000ffffc37224 */ /* 0x000fe200078e0082 */
[----:B------:R-:W-:Y:S01]  /*12ee0*/  @!P1 PRMT R22, R53, 0x5410, RZ ;  /* 0x0000541035169816 */ /* 0x000fe200000000ff */
[----:B---3--:R-:W-:-:S02]  /*12ef0*/  FFMA.FTZ R34, R230, R0, R26 ;  /* 0x00000000e6227223 */ /* 0x008fc4000001001a */
[----:B------:R-:W-:Y:S01]  /*12f00*/  FMUL.FTZ R226, R94, R3 ;  /* 0x000000035ee27220 */ /* 0x000fe20000410000 */
        /* <DEDUP_REMOVED lines=39> */
[----:B------:R-:W-:Y:S01]  /*13180*/  MUFU.EX2 R13, R81 ;  /* 0x00000051000d7308 */ /* 0x000fe20000000800 */
[----:B------:R-:W-:Y:S02]  /*13190*/  IMAD.MOV.U32 R76, RZ, RZ, R14 ;  /* 0x000000ffff4c7224 */ /* 0x000fe400078e000e */
[----:B------:R-:W-:-:S05]  /*131a0*/  IMAD.WIDE.U32 R2, R15, -0x2daee0ad, RZ ;  /* 0xd2511f530f027825 */ /* 0x000fca00078e00ff */
[----:B------:R-:W1:Y:S01]  /*131b0*/  MUFU.EX2 R14, R80 ;  /* 0x00000050000e7308 */ /* 0x000e620000000800 */
        /* <DEDUP_REMOVED lines=36> */
[----:B------:R-:W-:Y:S01]  /*13400*/  LOP3.LUT R0, R3, UR16, R10, 0x96, !PT ;  /* 0x0000001003007c12 */ /* 0x000fe2000f8e960a */
[----:B------:R-:W-:Y:S01]  /*13410*/  @!P6 HFMA2.BF16_V2 R35, -RZ.H0_H0, RZ.H0_H0, -R17.H0_H0 ;  /* 0x200000ffff23e231 */ /* 0x000fe20000340911 */
[----:B------:R-:W-:-:S02]  /*13420*/  PRMT R185, R17, 0x7632, R185 ;  /* 0x0000763211b97816 */ /* 0x000fc400000000b9 */
[----:B------:R-:W-:Y:S01]  /*13430*/  ISETP.GE.U32.AND P5, PT, R65, R4, PT ;  /* 0x000000044100720c */ /* 0x000fe20003fa6070 */
[----:B------:R-:W-:Y:S01]  /*13440*/  IMAD.MOV.U32 R75, RZ, RZ, R53 ;  /* 0x000000ffff4b7224 */ /* 0x000fe200078e0035 */
[----:B------:R-:W-:Y:S01]  /*13450*/  LOP3.LUT R4, R0, 0xff, RZ, 0xc0, !PT ;  /* 0x000000ff00047812 */ /* 0x000fe200078ec0ff */
[----:B------:R-:W-:Y:S01]  /*13460*/  @!P1 HFMA2.BF16_V2 R37, -RZ.H0_H0, RZ.H0_H0, -R185.H0_H0 ;  /* 0x200000ffff259231 */ /* 0x000fe200003409b9 */
[----:B------:R-:W-:Y:S02]  /*13470*/  PRMT R53, R17, 0x5410, R185 ;  /* 0x0000541011357816 */ /* 0x000fe400000000b9 */
[----:B------:R-:W-:Y:S02]  /*13480*/  @!P6 PRMT R17, R35, 0x5410, RZ ;  /* 0x000054102311e816 */ /* 0x000fe400000000ff */
[----:B------:R-:W-:Y:S02]  /*13490*/  ISETP.GE.U32.AND P6, PT, R65, R4, PT ;  /* 0x000000044100720c */ /* 0x000fe40003fc6070 */
[----:B------:R-:W-:Y:S01]  /*134a0*/  SHF.R.U32.HI R4, RZ, 0x18, R0 ;  /* 0x00000018ff047819 */ /* 0x000fe20000011600 */
[----:B------:R-:W-:Y:S01]  /*134b0*/  IMAD.MOV.U32 R95, RZ, RZ, R16 ;  /* 0x000000ffff5f7224 */ /* 0x000fe200078e0010 */
[----:B-1----:R-:W-:Y:S01]  /*134c0*/  F2FP.BF16.PACK_AB R5, R14, R13 ;  /* 0x0000000d0e05723e */ /* 0x002fe200000010ff */
[----:B------:R-:W-:Y:S01]  /*134d0*/  MUFU.EX2 R15, R85 ;  /* 0x00000055000f7308 */ /* 0x000fe20000000800 */
[----:B------:R-:W-:-:S02]  /*134e0*/  @!P1 PRMT R185, R37, 0x5410, RZ ;  /* 0x0000541025b99816 */ /* 0x000fc400000000ff */
[----:B------:R-:W-:Y:S02]  /*134f0*/  ISETP.GE.U32.AND P1, PT, R65, R4, PT ;  /* 0x000000044100720c */ /* 0x000fe40003f26070 */
[----:B------:R-:W-:-:S03]  /*13500*/  SHF.R.U32.HI R4, RZ, 0x10, R0 ;  /* 0x00000010ff047819 */ /* 0x000fc60000011600 */
[----:B------:R-:W1:Y:S01]  /*13510*/  MUFU.EX2 R16, R96 ;  /* 0x0000006000107308 */ /* 0x000e620000000800 */
[----:B------:R-:W-:Y:S02]  /*13520*/  LOP3.LUT R0, R0, 0xffff, RZ, 0xc0, !PT ;  /* 0x0000ffff00007812 */ /* 0x000fe400078ec0ff */
[C---:B------:R-:W-:Y:S02]  /*13530*/  PRMT R183, R5.reuse, 0x7610, R183 ;  /* 0x0000761005b77816 */ /* 0x040fe400000000b7 */
[----:B------:R-:W-:Y:S02]  /*13540*/  SHF.R.U32.HI R0, RZ, 0x8, R0 ;  /* 0x00000008ff007819 */ /* 0x000fe40000011600 */
[----:B------:R-:W-:Y:S01]  /*13550*/  PRMT R184, R5, 0x7632, R184 ;  /* 0x0000763205b87816 */ /* 0x000fe200000000b8 */
[----:B------:R-:W-:Y:S01]  /*13560*/  @!P5 HFMA2.BF16_V2 R39, -RZ.H0_H0, RZ.H0_H0, -R183.H0_H0 ;  /* 0x200000ffff27d231 */ /* 0x000fe200003409b7 */
[----:B------:R-:W-:Y:S02]  /*13570*/  LOP3.LUT R0, R0, 0xffff, RZ, 0xc0, !PT ;  /* 0x0000ffff00007812 */ /* 0x000fe400078ec0ff */
[----:B------:R-:W-:-:S02]  /*13580*/  PRMT R47, R183, 0x5410, R184 ;  /* 0x00005410b72f7816 */ /* 0x000fc400000000b8 */
[----:B------:R-:W-:Y:S02]  /*13590*/  @!P5 PRMT R183, R39, 0x5410, RZ ;  /* 0x0000541027b7d816 */ /* 0x000fe400000000ff */
[----:B------:R-:W-:Y:S02]  /*135a0*/  ISETP.GE.U32.AND P5, PT, R65, R0, PT ;  /* 0x000000004100720c */ /* 0x000fe40003fa6070 */
[----:B-1----:R-:W-:Y:S02]  /*135b0*/  F2FP.BF16.PACK_AB R0, R16, R15 ;  /* 0x0000000f1000723e */ /* 0x002fe400000010ff */
[C---:B------:R-:W-:Y:S01]  /*135c0*/  PRMT R182, R27.reuse, 0x7610, R182 ;  /* 0x000076101bb67816 */ /* 0x040fe200000000b6 */
[----:B------:R-:W-:Y:S01]  /*135d0*/  @!P4 HFMA2.BF16_V2 R38, -RZ.H0_H0, RZ.H0_H0, -R184.H0_H0 ;  /* 0x200000ffff26c231 */ /* 0x000fe200003409b8 */
[----:B------:R-:W-:Y:S02]  /*135e0*/  PRMT R179, R0, 0x7632, R179 ;  /* 0x0000763200b37816 */ /* 0x000fe400000000b3 */
[----:B------:R-:W-:Y:S01]  /*135f0*/  LOP3.LUT R4, R4, 0xff, RZ, 0xc0, !PT ;  /* 0x000000ff04047812 */ /* 0x000fe200078ec0ff */
[----:B------:R-:W-:Y:S01]  /*13600*/  @!P6 HFMA2.BF16_V2 R43, -RZ.H0_H0, RZ.H0_H0, -R182.H0_H0 ;  /* 0x200000ffff2be231 */ /* 0x000fe200003409b6 */
[----:B------:R-:W-:Y:S01]  /*13610*/  PRMT R181, R27, 0x7632, R181 ;  /* 0x000076321bb57816 */ /* 0x000fe200000000b5 */
[----:B------:R-:W-:Y:S01]  /*13620*/  IMAD.MOV.U32 R92, RZ, RZ, R12 ;  /* 0x000000ffff5c7224 */ /* 0x000fe200078e000c */
[----:B------:R-:W-:Y:S01]  /*13630*/  @!P4 PRMT R184, R38, 0x5410, RZ ;  /* 0x0000541026b8c816 */ /* 0x000fe200000000ff */
[----:B------:R-:W-:Y:S01]  /*13640*/  @!P1 HFMA2.BF16_V2 R41, -RZ.H0_H0, RZ.H0_H0, -R179.H0_H0 ;  /* 0x200000ffff299231 */ /* 0x000fe200003409b3 */
[----:B------:R-:W-:Y:S01]  /*13650*/  PRMT R180, R0, 0x7610, R180 ;  /* 0x0000761000b47816 */ /* 0x000fe200000000b4 */
[----:B------:R-:W-:Y:S01]  /*13660*/  IMAD.MOV.U32 R81, RZ, RZ, R8 ;  /* 0x000000ffff517224 */ /* 0x000fe200078e0008 */
[----:B------:R-:W-:Y:S01]  /*13670*/  ISETP.GE.U32.AND P4, PT, R65, R4, PT ;  /* 0x000000044100720c */ /* 0x000fe20003f86070 */
[----:B------:R-:W-:Y:S01]  /*13680*/  FADD.FTZ R12, R9, R54 ;  /* 0x00000036090c7221 */ /* 0x000fe20000010000 */
[----:B------:R-:W-:-:S02]  /*13690*/  LOP3.LUT R0, R115, UR14, R246, 0x96, !PT ;  /* 0x0000000e73007c12 */ /* 0x000fc4000f8e96f6 */
[----:B------:R-:W-:Y:S02]  /*136a0*/  PRMT R44, R182, 0x5410, R181 ;  /* 0x00005410b62c7816 */ /* 0x000fe400000000b5 */
[C---:B------:R-:W-:Y:S02]  /*136b0*/  LOP3.LUT R4, R2.reuse, 0xff, RZ, 0xc0, !PT ;  /* 0x000000ff02047812 */ /* 0x040fe400078ec0ff */
[----:B------:R-:W-:Y:S02]  /*136c0*/  LOP3.LUT R10, R2, 0xffff, RZ, 0xc0, !PT ;  /* 0x0000ffff020a7812 */ /* 0x000fe400078ec0ff */
[--C-:B------:R-:W-:Y:S02]  /*136d0*/  SHF.R.U32.HI R9, RZ, 0x10, R2.reuse ;  /* 0x00000010ff097819 */ /* 0x100fe40000011602 */
[----:B------:R-:W-:Y:S02]  /*136e0*/  SHF.R.U32.HI R8, RZ, 0x18, R2 ;  /* 0x00000018ff087819 */ /* 0x000fe40000011602 */
[----:B------:R-:W-:-:S02]  /*136f0*/  @!P6 PRMT R182, R43, 0x5410, RZ ;  /* 0x000054102bb6e816 */ /* 0x000fc400000000ff */
[----:B------:R-:W-:Y:S02]  /*13700*/  LOP3.LUT R2, R241, UR13, R114, 0x96, !PT ;  /* 0x0000000df1027c12 */ /* 0x000fe4000f8e9672 */
[----:B------:R-:W-:Y:S02]  /*13710*/  PRMT R43, R180, 0x5410, R179 ;  /* 0x00005410b42b7816 */ /* 0x000fe400000000b3 */
[----:B------:R-:W-:Y:S02]  /*13720*/  @!P1 PRMT R179, R41, 0x5410, RZ ;  /* 0x0000541029b39816 */ /* 0x000fe400000000ff */
[----:B------:R-:W-:Y:S01]  /*13730*/  ISETP.GE.U32.AND P1, PT, R65, R4, PT ;  /* 0x000000044100720c */ /* 0x000fe20003f26070 */
[----:B------:R-:W-:-:S04]  /*13740*/  IMAD.WIDE.U32 R4, R0, -0x2daee0ad, RZ ;  /* 0xd2511f5300047825 */ /* 0x000fc800078e00ff */
[----:B------:R-:W-:Y:S01]  /*13750*/  IMAD.WIDE.U32 R2, R2, -0x2daee0ad, RZ ;  /* 0xd2511f5302027825 */ /* 0x000fe200078e00ff */
[----:B------:R-:W-:-:S04]  /*13760*/  LOP3.LUT R0, R5, UR12, R248, 0x96, !PT ;  /* 0x0000000c05007c12 */ /* 0x000fc8000f8e96f8 */
[----:B------:R-:W-:Y:S01]  /*13770*/  LOP3.LUT R3, R3, UR10, R4, 0x96, !PT ;  /* 0x0000000a03037c12 */ /* 0x000fe2000f8e9604 */
[----:B------:R-:W-:Y:S02]  /*13780*/  IMAD.MOV.U32 R78, RZ, RZ, R6 ;  /* 0x000000ffff4e7224 */ /* 0x000fe400078e0006 */
[----:B------:R-:W-:Y:S02]  /*13790*/  IMAD.MOV.U32 R93, RZ, RZ, R7 ;  /* 0x000000ffff5d7224 */ /* 0x000fe400078e0007 */
[----:B------:R-:W-:-:S04]  /*137a0*/  IMAD.WIDE.U32 R6, R0, -0x326172a9, RZ ;  /* 0xcd9e8d5700067825 */ /* 0x000fc800078e00ff */
[----:B------:R-:W-:Y:S01]  /*137b0*/  IMAD.WIDE.U32 R4, R3, -0x326172a9, RZ ;  /* 0xcd9e8d5703047825 */ /* 0x000fe200078e00ff */
[----:B------:R-:W-:Y:S02]  /*137c0*/  LOP3.LUT R7, R7, UR11, R240, 0x96, !PT ;  /* 0x0000000b07077c12 */ /* 0x000fe4000f8e96f0 */
[----:B------:R-:W-:Y:S02]  /*137d0*/  LOP3.LUT R3, R9, 0xff, RZ, 0xc0, !PT ;  /* 0x000000ff09037812 */ /* 0x000fe400078ec0ff */
[----:B------:R-:W-:Y:S01]  /*137e0*/  LOP3.LUT R5, R5, UR9, R6, 0x96, !PT ;  /* 0x0000000905057c12 */ /* 0x000fe2000f8e9606 */
[----:B------:R-:W-:Y:S01]  /*137f0*/  IMAD.WIDE.U32 R6, R7, -0x2daee0ad, RZ ;  /* 0xd2511f5307067825 */ /* 0x000fe200078e00ff */
[----:B------:R-:W-:Y:S02]  /*13800*/  ISETP.GE.U32.AND P6, PT, R65, R3, PT ;  /* 0x000000034100720c */ /* 0x000fe40003fc6070 */
[----:B------:R-:W-:Y:S01]  /*13810*/  SHF.R.U32.HI R3, RZ, 0x8, R10 ;  /* 0x00000008ff037819 */ /* 0x000fe2000001160a */
[----:B------:R-:W-:Y:S01]  /*13820*/  IMAD.WIDE.U32 R10, R5, -0x2daee0ad, RZ ;  /* 0xd2511f53050a7825 */ /* 0x000fe200078e00ff */
[----:B------:R-:W1:Y:S02]  /*13830*/  MUFU.EX2 R0, R48 ;  /* 0x0000003000007308 */ /* 0x000e640000000800 */
[----:B------:R-:W-:-:S02]  /*13840*/  LOP3.LUT R5, R3, 0xffff, RZ, 0xc0, !PT ;  /* 0x0000ffff03057812 */ /* 0x000fc400078ec0ff */
[----:B------:R-:W-:Y:S02]  /*13850*/  LOP3.LUT R3, R7, UR8, R2, 0x96, !PT ;  /* 0x0000000807037c12 */ /* 0x000fe4000f8e9602 */
[----:B------:R-:W-:Y:S01]  /*13860*/  LOP3.LUT R2, R11, UR6, R6, 0x96, !PT ;  /* 0x000000060b027c12 */ /* 0x000fe2000f8e9606 */
[----:B------:R-:W-:Y:S02]  /*13870*/  @!P4 HFMA2.BF16_V2 R42, -RZ.H0_H0, RZ.H0_H0, -R180.H0_H0 ;  /* 0x200000ffff2ac231 */ /* 0x000fe400003409b4 */
[----:B------:R-:W-:Y:S01]  /*13880*/  IMAD.WIDE.U32 R6, R3, -0x326172a9, RZ ;  /* 0xcd9e8d5703067825 */ /* 0x000fe200078e00ff */
[----:B------:R-:W-:-:S03]  /*13890*/  @!P5 HFMA2.BF16_V2 R40, -RZ.H0_H0, RZ.H0_H0, -R181.H0_H0 ;  /* 0x200000ffff28d231 */ /* 0x000fc600003409b5 */
[----:B------:R-:W-:Y:S01]  /*138a0*/  IMAD.WIDE.U32 R2, R2, -0x326172a9, RZ ;  /* 0xcd9e8d5702027825 */ /* 0x000fe200078e00ff */
[----:B------:R-:W-:Y:S02]  /*138b0*/  @!P4 PRMT R180, R42, 0x5410, RZ ;  /* 0x000054102ab4c816 */ /* 0x000fe400000000ff */
[----:B------:R-:W-:Y:S02]  /*138c0*/  LOP3.LUT R7, R7, UR7, R4, 0x96, !PT ;  /* 0x0000000707077c12 */ /* 0x000fe4000f8e9604 */
[----:B------:R-:W-:Y:S02]  /*138d0*/  ISETP.GE.U32.AND P4, PT, R65, R5, PT ;  /* 0x000000054100720c */ /* 0x000fe40003f86070 */
[----:B------:R-:W-:Y:S02]  /*138e0*/  LOP3.LUT R4, R3, UR15, R6, 0x96, !PT ;  /* 0x0000000f03047c12 */ /* 0x000fe4000f8e9606 */
[----:B------:R-:W-:Y:S02]  /*138f0*/  @!P5 PRMT R181, R40, 0x5410, RZ ;  /* 0x0000541028b5d816 */ /* 0x000fe400000000ff */
[----:B------:R-:W-:Y:S01]  /*13900*/  ISETP.GE.U32.AND P5, PT, R65, R8, PT ;  /* 0x000000084100720c */ /* 0x000fe20003fa6070 */
[C---:B-1----:R-:W-:Y:S01]  /*13910*/  FADD.FTZ R8, R0.reuse, R34 ;  /* 0x0000002200087221 */ /* 0x042fe20000010000 */
[----:B------:R-:W-:Y:S01]  /*13920*/  F2FP.BF16.PACK_AB R5, R0, R26 ;  /* 0x0000001a0005723e */ /* 0x000fe200000010ff */
[----:B------:R-:W-:Y:S01]  /*13930*/  IMAD.MOV.U32 R80, RZ, RZ, R243 ;  /* 0x000000ffff507224 */ /* 0x000fe200078e00f3 */
[----:B------:R-:W-:Y:S01]  /*13940*/  LOP3.LUT R0, R4, 0xffff, RZ, 0xc0, !PT ;  /* 0x0000ffff04007812 */ /* 0x000fe200078ec0ff */
[----:B------:R-:W-:Y:S01]  /*13950*/  IMAD.MOV.U32 R247, RZ, RZ, R239 ;  /* 0x000000fffff77224 */ /* 0x000fe200078e00ef */
[C---:B------:R-:W-:Y:S01]  /*13960*/  PRMT R178, R36.reuse, 0x7610, R178 ;  /* 0x0000761024b27816 */ /* 0x040fe200000000b2 */
[----:B------:R-:W-:Y:S01]  /*13970*/  MUFU.EX2 R243, R112 ;  /* 0x0000007000f37308 */ /* 0x000fe20000000800 */
[----:B------:R-:W-:-:S02]  /*13980*/  PRMT R177, R36, 0x7632, R177 ;  /* 0x0000763224b17816 */ /* 0x000fc400000000b1 */
[----:B------:R-:W-:Y:S01]  /*13990*/  SHF.R.U32.HI R0, RZ, 0x8, R0 ;  /* 0x00000008ff007819 */ /* 0x000fe20000011600 */
[----:B------:R-:W-:-:S04]  /*139a0*/  @!P1 HFMA2.BF16_V2 R46, -RZ.H0_H0, RZ.H0_H0, -R178.H0_H0 ;  /* 0x200000ffff2e9231 */ /* 0x000fc800003409b2 */
[----:B------:R-:W1:Y:S01]  /*139b0*/  MUFU.EX2 R239, R113 ;  /* 0x0000007100ef7308 */ /* 0x000e620000000800 */
[----:B------:R-:W-:Y:S01]  /*139c0*/  LOP3.LUT R0, R0, 0xffff, RZ, 0xc0, !PT ;  /* 0x0000ffff00007812 */ /* 0x000fe200078ec0ff */
[----:B------:R-:W-:Y:S01]  /*139d0*/  @!P4 HFMA2.BF16_V2 R45, -RZ.H0_H0, RZ.H0_H0, -R177.H0_H0 ;  /* 0x200000ffff2dc231 */ /* 0x000fe200003409b1 */
[----:B------:R-:W-:Y:S02]  /*139e0*/  PRMT R37, R178, 0x5410, R177 ;  /* 0x00005410b2257816 */ /* 0x000fe400000000b1 */
[----:B------:R-:W-:Y:S02]  /*139f0*/  @!P1 PRMT R178, R46, 0x5410, RZ ;  /* 0x000054102eb29816 */ /* 0x000fe400000000ff */
[----:B------:R-:W-:Y:S02]  /*13a00*/  ISETP.GE.U32.AND P1, PT, R65, R0, PT ;  /* 0x000000004100720c */ /* 0x000fe40003f26070 */
[----:B------:R-:W-:Y:S02]  /*13a10*/  LOP3.LUT R0, R4, 0xff, RZ, 0xc0, !PT ;  /* 0x000000ff04007812 */ /* 0x000fe400078ec0ff */
[----:B------:R-:W-:-:S02]  /*13a20*/  @!P4 PRMT R177, R45, 0x5410, RZ ;  /* 0x000054102db1c816 */ /* 0x000fc400000000ff */
[----:B------:R-:W2:Y:S01]  /*13a30*/  LDL R45, [R1+0x9c] ;  /* 0x00009c00012d7983 */ /* 0x000ea20000100800 */
[----:B------:R-:W-:Y:S02]  /*13a40*/  ISETP.GE.U32.AND P4, PT, R65, R0, PT ;  /* 0x000000004100720c */ /* 0x000fe40003f86070 */
[----:B-1----:R-:W-:-:S04]  /*13a50*/  F2FP.BF16.PACK_AB R0, R239, R243 ;  /* 0x000000f3ef00723e */ /* 0x002fc800000010ff */
[C---:B------:R-:W-:Y:S02]  /*13a60*/  PRMT R176, R0.reuse, 0x7610, R176 ;  /* 0x0000761000b07816 */ /* 0x040fe400000000b0 */
[----:B------:R-:W-:Y:S02]  /*13a70*/  PRMT R139, R0, 0x7632, R139 ;  /* 0x00007632008b7816 */ /* 0x000fe4000000008b */
[----:B------:R1:W-:Y:S02]  /*13a80*/  MUFU.EX2 R0, R66 ;  /* 0x0000004200007308 */ /* 0x0003e40000000800 */
[----:B-1----:R-:W3:Y:S01]  /*13a90*/  LDL R66, [R1+0xa8] ;  /* 0x0000a80001427983 */ /* 0x002ee20000100800 */
[--C-:B------:R-:W-:Y:S01]  /*13aa0*/  FADD.FTZ R9, R13, R12.reuse ;  /* 0x0000000c0d097221 */ /* 0x100fe20000010000 */
[C---:B------:R-:W-:Y:S02]  /*13ab0*/  PRMT R13, R5.reuse, 0x7632, R13 ;  /* 0x00007632050d7816 */ /* 0x040fe4000000000d */
[----:B------:R-:W-:-:S03]  /*13ac0*/  PRMT R12, R5, 0x7610, R12 ;  /* 0x00007610050c7816 */ /* 0x000fc6000000000c */
[----:B------:R-:W-:Y:S01]  /*13ad0*/  @!P1 HFMA2.BF16_V2 R51, -RZ.H0_H0, RZ.H0_H0, -R13.H0_H0 ;  /* 0x200000ffff339231 */ /* 0x000fe2000034090d */
[----:B------:R-:W-:Y:S02]  /*13ae0*/  LOP3.LUT R5, R2, 0xff, RZ, 0xc0, !PT ;  /* 0x000000ff02057812 */ /* 0x000fe400078ec0ff */
[----:B------:R-:W-:Y:S01]  /*13af0*/  PRMT R41, R12, 0x5410, R13 ;  /* 0x000054100c297816 */ /* 0x000fe2000000000d */
[----:B------:R-:W-:Y:S01]  /*13b00*/  @!P5 HFMA2.BF16_V2 R49, -RZ.H0_H0, RZ.H0_H0, -R139.H0_H0 ;  /* 0x200000ffff31d231 */ /* 0x000fe2000034098b */
[----:B------:R-:W-:Y:S02]  /*13b10*/  @!P1 PRMT R13, R51, 0x5410, RZ ;  /* 0x00005410330d9816 */ /* 0x000fe400000000ff */
[----:B------:R-:W-:Y:S02]  /*13b20*/  ISETP.GE.U32.AND P1, PT, R65, R5, PT ;  /* 0x000000054100720c */ /* 0x000fe40003f26070 */
[----:B------:R-:W-:Y:S02]  /*13b30*/  LOP3.LUT R3, R2, 0xffff, RZ, 0xc0, !PT ;  /* 0x0000ffff02037812 */ /* 0x000fe400078ec0ff */
[----:B------:R-:W-:-:S02]  /*13b40*/  SHF.R.U32.HI R5, RZ, 0x10, R2 ;  /* 0x00000010ff057819 */ /* 0x000fc40000011602 */
[----:B------:R-:W-:Y:S01]  /*13b50*/  SHF.R.U32.HI R2, RZ, 0x18, R2 ;  /* 0x00000018ff027819 */ /* 0x000fe20000011602 */
[----:B------:R-:W1:Y:S01]  /*13b60*/  MUFU.EX2 R6, R69 ;  /* 0x0000004500067308 */ /* 0x000e620000000800 */
[----:B------:R-:W-:Y:S02]  /*13b70*/  PRMT R38, R176, 0x5410, R139 ;  /* 0x00005410b0267816 */ /* 0x000fe4000000008b */
[----:B------:R-:W-:Y:S02]  /*13b80*/  @!P5 PRMT R139, R49, 0x5410, RZ ;  /* 0x00005410318bd816 */ /* 0x000fe400000000ff */
[----:B------:R-:W-:Y:S02]  /*13b90*/  ISETP.GE.U32.AND P5, PT, R65, R2, PT ;  /* 0x000000024100720c */ /* 0x000fe40003fa6070 */
[----:B------:R-:W-:Y:S01]  /*13ba0*/  SHF.R.U32.HI R2, RZ, 0x8, R3 ;  /* 0x00000008ff027819 */ /* 0x000fe20000011603 */
[----:B------:R-:W-:Y:S02]  /*13bb0*/  @!P6 HFMA2.BF16_V2 R50, -RZ.H0_H0, RZ.H0_H0, -R176.H0_H0 ;  /* 0x200000ffff32e231 */ /* 0x000fe400003409b0 */
[----:B------:R-:W-:Y:S01]  /*13bc0*/  @!P4 HFMA2.BF16_V2 R52, -RZ.H0_H0, RZ.H0_H0, -R12.H0_H0 ;  /* 0x200000ffff34c231 */ /* 0x000fe2000034090c */
[----:B------:R-:W-:-:S02]  /*13bd0*/  LOP3.LUT R3, R5, 0xff, RZ, 0xc0, !PT ;  /* 0x000000ff05037812 */ /* 0x000fc400078ec0ff */
[----:B------:R-:W-:Y:S02]  /*13be0*/  LOP3.LUT R2, R2, 0xffff, RZ, 0xc0, !PT ;  /* 0x0000ffff02027812 */ /* 0x000fe400078ec0ff */
[----:B------:R-:W-:Y:S02]  /*13bf0*/  @!P6 PRMT R176, R50, 0x5410, RZ ;  /* 0x0000541032b0e816 */ /* 0x000fe400000000ff */
[----:B------:R-:W-:Y:S02]  /*13c00*/  @!P4 PRMT R12, R52, 0x5410, RZ ;  /* 0x00005410340cc816 */ /* 0x000fe400000000ff */
        /* <DEDUP_REMOVED lines=12> */
[----:B------:R-:W-:Y:S01]  /*13cd0*/  LOP3.LUT R7, R5, 0xffff, RZ, 0xc0, !PT ;  /* 0x0000ffff05077812 */ /* 0x000fe200078ec0ff */
[----:B------:R-:W-:-:S06]  /*13ce0*/  @!P1 HFMA2.BF16_V2 R56, -RZ.H0_H0, RZ.H0_H0, -R138.H0_H0 ;  /* 0x200000ffff389231 */ /* 0x000fcc000034098a */
[----:B------:R-:W1:Y:S01]  /*13cf0*/  MUFU.EX2 R5, R82 ;  /* 0x0000005200057308 */ /* 0x000e620000000800 */
[----:B------:R-:W-:Y:S01]  /*13d00*/  PRMT R40, R138, 0x5410, R137 ;  /* 0x000054108a287816 */ /* 0x000fe20000000089 */
[----:B------:R-:W-:Y:S01]  /*13d10*/  @!P4 HFMA2.BF16_V2 R57, -RZ.H0_H0, RZ.H0_H0, -R137.H0_H0 ;  /* 0x200000ffff39c231 */ /* 0x000fe20000340989 */
[----:B------:R-:W-:Y:S02]  /*13d20*/  @!P1 PRMT R138, R56, 0x5410, RZ ;  /* 0x00005410388a9816 */ /* 0x000fe400000000ff */
[----:B------:R-:W-:Y:S01]  /*13d30*/  ISETP.GE.U32.AND P1, PT, R65, R7, PT ;  /* 0x000000074100720c */ /* 0x000fe20003f26070 */
[----:B------:R-:W-:Y:S01]  /*13d40*/  FADD.FTZ R7, R6, R8 ;  /* 0x0000000806077221 */ /* 0x000fe20000010000 */
[----:B------:R-:W-:Y:S02]  /*13d50*/  LOP3.LUT R6, R0, 0xff, RZ, 0xc0, !PT ;  /* 0x000000ff00067812 */ /* 0x000fe400078ec0ff */
[----:B------:R-:W-:Y:S02]  /*13d60*/  @!P4 PRMT R137, R57, 0x5410, RZ ;  /* 0x000054103989c816 */ /* 0x000fe400000000ff */
[----:B------:R-:W-:-:S02]  /*13d70*/  ISETP.GE.U32.AND P4, PT, R65, R6, PT ;  /* 0x000000064100720c */ /* 0x000fc40003f86070 */
[----:B------:R-:W-:Y:S02]  /*13d80*/  PRMT R136, R68, 0x7610, R136 ;  /* 0x0000761044887816 */ /* 0x000fe40000000088 */
[----:B-1----:R-:W-:-:S03]  /*13d90*/  F2FP.BF16.PACK_AB R6, R238, R5 ;  /* 0x00000005ee06723e */ /* 0x002fc600000010ff */
[----:B------:R-:W-:Y:S01]  /*13da0*/  @!P6 HFMA2.BF16_V2 R58, -RZ.H0_H0, RZ.H0_H0, -R136.H0_H0 ;  /* 0x200000ffff3ae231 */ /* 0x000fe20000340988 */
[----:B------:R-:W-:Y:S02]  /*13db0*/  PRMT R135, R68, 0x7632, R135 ;  /* 0x0000763244877816 */ /* 0x000fe40000000087 */
        /* <DEDUP_REMOVED lines=8> */
[----:B------:R-:W-:Y:S01]  /*13e40*/  IMAD.MOV.U32 R247, RZ, RZ, R234 ;  /* 0x000000fffff77224 */ /* 0x000fe200078e00ea */
        /* <DEDUP_REMOVED lines=17> */
[----:B------:R-:W-:-:S03]  /*13f60*/  IMAD.MOV.U32 R54, RZ, RZ, R195 ;  /* 0x000000ffff367224 */ /* 0x000fc600078e00c3 */
[C---:B------:R-:W-:Y:S01]  /*13f70*/  PRMT R132, R2.reuse, 0x7610, R132 ;  /* 0x0000761002847816 */ /* 0x040fe20000000084 */
[----:B------:R-:W-:Y:S02]  /*13f80*/  IMAD.MOV.U32 R240, RZ, RZ, R79 ;  /* 0x000000fffff07224 */ /* 0x000fe400078e004f */
[----:B------:R-:W-:Y:S01]  /*13f90*/  IMAD.MOV.U32 R195, RZ, RZ, R128 ;  /* 0x000000ffffc37224 */ /* 0x000fe200078e0080 */
[----:B------:R-:W-:Y:S01]  /*13fa0*/  PRMT R35, R2, 0x7632, R35 ;  /* 0x0000763202237816 */ /* 0x000fe20000000023 */
[----:B------:R-:W-:Y:S01]  /*13fb0*/  IMAD.MOV.U32 R79, RZ, RZ, R231 ;  /* 0x000000ffff4f7224 */ /* 0x000fe200078e00e7 */
[----:B------:R-:W-:Y:S01]  /*13fc0*/  @!P6 HFMA2.BF16_V2 R62, -RZ.H0_H0, RZ.H0_H0, -R132.H0_H0 ;  /* 0x200000ffff3ee231 */ /* 0x000fe20000340984 */
[----:B------:R-:W-:Y:S01]  /*13fd0*/  IMAD.MOV.U32 R128, RZ, RZ, R229 ;  /* 0x000000ffff807224 */ /* 0x000fe200078e00e5 */
[----:B------:R-:W-:Y:S01]  /*13fe0*/  MUFU.EX2 R231, R98 ;  /* 0x0000006200e77308 */ /* 0x000fe20000000800 */
[----:B------:R-:W-:Y:S02]  /*13ff0*/  SHF.R.U32.HI R2, RZ, 0x18, R4 ;  /* 0x00000018ff027819 */ /* 0x000fe40000011604 */
[----:B------:R-:W-:-:S05]  /*14000*/  PRMT R50, R132, 0x5410, R35 ;  /* 0x0000541084327816 */ /* 0x000fca0000000023 */
[----:B------:R-:W1:Y:S01]  /*14010*/  MUFU.EX2 R229, R97 ;  /* 0x0000006100e57308 */ /* 0x000e620000000800 */
[----:B------:R-:W-:Y:S02]  /*14020*/  @!P6 PRMT R132, R62, 0x5410, RZ ;  /* 0x000054103e84e816 */ /* 0x000fe400000000ff */
[----:B------:R-:W-:Y:S02]  /*14030*/  ISETP.GE.U32.AND P6, PT, R65, R2, PT ;  /* 0x000000024100720c */ /* 0x000fe40003fc6070 */
[----:B------:R-:W-:Y:S01]  /*14040*/  SHF.R.U32.HI R2, RZ, 0x10, R4 ;  /* 0x00000010ff027819 */ /* 0x000fe20000011604 */
[----:B------:R-:W-:-:S03]  /*14050*/  @!P5 HFMA2.BF16_V2 R63, -RZ.H0_H0, RZ.H0_H0, -R35.H0_H0 ;  /* 0x200000ffff3fd231 */ /* 0x000fc60000340923 */
[----:B------:R-:W-:Y:S02]  /*14060*/  LOP3.LUT R2, R2, 0xff, RZ, 0xc0, !PT ;  /* 0x000000ff02027812 */ /* 0x000fe400078ec0ff */
[----:B------:R-:W-:Y:S02]  /*14070*/  @!P5 PRMT R35, R63, 0x5410, RZ ;  /* 0x000054103f23d816 */ /* 0x000fe400000000ff */
[----:B------:R-:W-:Y:S01]  /*14080*/  ISETP.GE.U32.AND P5, PT, R65, R2, PT ;  /* 0x000000024100720c */ /* 0x000fe20003fa6070 */
[----:B------:R-:W-:Y:S01]  /*14090*/  @!P4 HFMA2.BF16_V2 R60, -RZ.H0_H0, RZ.H0_H0, -R134.H0_H0 ;  /* 0x200000ffff3cc231 */ /* 0x000fe20000340986 */
[----:B-1----:R-:W-:Y:S01]  /*140a0*/  F2FP.BF16.PACK_AB R2, R231, R229 ;  /* 0x000000e5e702723e */ /* 0x002fe200000010ff */
[----:B------:R-:W-:Y:S01]  /*140b0*/  FADD.FTZ R9, R14, R9 ;  /* 0x000000090e097221 */ /* 0x000fe20000010000 */
[----:B------:R-:W-:Y:S02]  /*140c0*/  SHF.R.U32.HI R4, RZ, 0x18, R0 ;  /* 0x00000018ff047819 */ /* 0x000fe40000011600 */
[----:B------:R-:W-:-:S02]  /*140d0*/  PRMT R34, R2, 0x7632, R34 ;  /* 0x0000763202227816 */ /* 0x000fc40000000022 */
[----:B------:R-:W-:Y:S02]  /*140e0*/  @!P4 PRMT R134, R60, 0x5410, RZ ;  /* 0x000054103c86c816 */ /* 0x000fe400000000ff */
[----:B------:R-:W-:Y:S02]  /*140f0*/  ISETP.GE.U32.AND P4, PT, R65, R3, PT ;  /* 0x000000034100720c */ /* 0x000fe40003f86070 */
[----:B------:R-:W-:Y:S01]  /*14100*/  SHF.R.U32.HI R0, RZ, 0x10, R0 ;  /* 0x00000010ff007819 */ /* 0x000fe20000011600 */
[----:B------:R-:W-:Y:S01]  /*14110*/  FADD.FTZ R3, R15, R9 ;  /* 0x000000090f037221 */ /* 0x000fe20000010000 */
[----:B------:R-:W-:Y:S01]  /*14120*/  @!P1 HFMA2.BF16_V2 R70, -RZ.H0_H0, RZ.H0_H0, -R34.H0_H0 ;  /* 0x200000ffff469231 */ /* 0x000fe20000340922 */
[----:B------:R-:W-:Y:S01]  /*14130*/  UIADD3 UR4, UR31, -0x4498517b, URZ ;  /* 0xbb67ae851f047890 */ /* 0x000fe2000fffe03f */
        /* <DEDUP_REMOVED lines=8> */
[----:B------:R-:W-:-:S02]  /*141c0*/  IMAD.MOV.U32 R94, RZ, RZ, R55 ;  /* 0x000000ffff5e7224 */ /* 0x000fc400078e0037 */
[----:B------:R-:W-:Y:S01]  /*141d0*/  FADD.FTZ R245, R16, R3 ;  /* 0x0000000310f57221 */ /* 0x000fe20000010000 */
[----:B------:R-:W-:Y:S01]  /*141e0*/  LOP3.LUT R0, R251, UR4, R82, 0x96, !PT ;  /* 0x00000004fb007c12 */ /* 0x000fe2000f8e9652 */
[----:B------:R-:W-:Y:S01]  /*141f0*/  IMAD.MOV.U32 R55, RZ, RZ, R186 ;  /* 0x000000ffff377224 */ /* 0x000fe200078e00ba */
[----:B------:R-:W1:Y:S01]  /*14200*/  MUFU.EX2 R3, R100 ;  /* 0x0000006400037308 */ /* 0x000e620000000800 */
[----:B------:R-:W-:Y:S01]  /*14210*/  IMAD.MOV.U32 R241, RZ, RZ, R80 ;  /* 0x000000fffff17224 */ /* 0x000fe200078e0050 */
[----:B------:R-:W-:Y:S01]  /*14220*/  @!P4 HFMA2.BF16_V2 R67, -RZ.H0_H0, RZ.H0_H0, -R2.H0_H0 ;  /* 0x200000ffff43c231 */ /* 0x000fe20000340902 */
[----:B------:R-:W-:-:S05]  /*14230*/  IMAD.MOV.U32 R80, RZ, RZ, R130 ;  /* 0x000000ffff507224 */ /* 0x000fca00078e0082 */
[----:B------:R-:W4:Y:S01]  /*14240*/  MUFU.EX2 R186, R102 ;  /* 0x0000006600ba7308 */ /* 0x000f220000000800 */
[----:B------:R-:W-:Y:S02]  /*14250*/  IMAD.MOV.U32 R42, RZ, RZ, R233 ;  /* 0x000000ffff2a7224 */ /* 0x000fe400078e00e9 */
[----:B------:R-:W-:Y:S02]  /*14260*/  IMAD.MOV.U32 R130, RZ, RZ, R232 ;  /* 0x000000ffff827224 */ /* 0x000fe400078e00e8 */
[----:B------:R-:W-:Y:S01]  /*14270*/  IMAD.WIDE.U32 R232, R0, -0x326172a9, RZ ;  /* 0xcd9e8d5700e87825 */ /* 0x000fe200078e00ff */
[----:B------:R-:W-:Y:S02]  /*14280*/  LOP3.LUT R0, R25, UR12, R250, 0x96, !PT ;  /* 0x0000000c19007c12 */ /* 0x000fe4000f8e96fa */
[----:B------:R-:W-:Y:S01]  /*14290*/  @P4 PRMT R187, R2, 0x7610, R187 ;  /* 0x0000761002bb4816 */ /* 0x000fe200000000bb */
[----:B------:R-:W-:Y:S01]  /*142a0*/  FADD.FTZ R248, R5, R7 ;  /* 0x0000000705f87221 */ /* 0x000fe20000010000 */
[----:B------:R-:W-:-:S02]  /*142b0*/  @!P4 PRMT R187, R67, 0x5410, RZ ;  /* 0x0000541043bbc816 */ /* 0x000fc400000000ff */
[----:B------:R-:W-:Y:S01]  /*142c0*/  ISETP.GE.U32.AND P4, PT, R65, R4, PT ;  /* 0x000000044100720c */ /* 0x000fe20003f86070 */
[----:B------:R-:W-:Y:S01]  /*142d0*/  IMAD.WIDE.U32 R4, R0, -0x326172a9, RZ ;  /* 0xcd9e8d5700047825 */ /* 0x000fe200078e00ff */
[----:B------:R-:W-:-:S03]  /*142e0*/  LOP3.LUT R2, R233, UR13, R114, 0x96, !PT ;  /* 0x0000000de9027c12 */ /* 0x000fc6000f8e9672 */
[----:B------:R-:W-:Y:S02]  /*142f0*/  IMAD.MOV.U32 R246, RZ, RZ, R244 ;  /* 0x000000fffff67224 */ /* 0x000fe400078e00f4 */
[----:B-1----:R-:W-:Y:S01]  /*14300*/  FADD.FTZ R244, R3, R99 ;  /* 0x0000006303f47221 */ /* 0x002fe20000010000 */
[----:B----4-:R-:W-:Y:S01]  /*14310*/  F2FP.BF16.PACK_AB R3, R186, R3 ;  /* 0x00000003ba03723e */ /* 0x010fe200000010ff */
[----:B------:R-:W-:Y:S01]  /*14320*/  IMAD.WIDE.U32 R6, R2, -0x2daee0ad, RZ ;  /* 0xd2511f5302067825 */ /* 0x000fe200078e00ff */
[----:B------:R-:W-:Y:S02]  /*14330*/  LOP3.LUT R2, R5, UR11, R232, 0x96, !PT ;  /* 0x0000000b05027c12 */ /* 0x000fe4000f8e96e8 */
[C---:B------:R-:W-:Y:S02]  /*14340*/  PRMT R27, R3.reuse, 0x7610, R27 ;  /* 0x00007610031b7816 */ /* 0x040fe4000000001b */
[----:B------:R-:W-:Y:S01]  /*14350*/  PRMT R26, R3, 0x7632, R26 ;  /* 0x00007632031a7816 */ /* 0x000fe2000000001a */
[----:B------:R-:W-:Y:S01]  /*14360*/  IMAD.WIDE.U32 R2, R2, -0x2daee0ad, RZ ;  /* 0xd2511f5302027825 */ /* 0x000fe200078e00ff */
[----:B------:R-:W-:-:S04]  /*14370*/  LOP3.LUT R0, R7, UR10, R24, 0x96, !PT ;  /* 0x0000000a07007c12 */ /* 0x000fc8000f8e9618 */
        /* <DEDUP_REMOVED lines=12> */
[----:B------:R-:W-:Y:S01]  /*14440*/  SHF.R.U32.HI R4, RZ, 0x18, R2 ;  /* 0x00000018ff047819 */ /* 0x000fe20000011602 */
[----:B------:R-:W-:Y:S01]  /*14450*/  STG.E.U16 [R20.64+-0xc0], R19 ;  /* 0xffff401314007986 */ /* 0x000fe2000c10151c */
[----:B------:R-:W-:-:S03]  /*14460*/  LOP3.LUT R2, R5, 0xff, RZ, 0xc0, !PT ;  /* 0x000000ff05027812 */ /* 0x000fc600078ec0ff */
[----:B------:R-:W-:Y:S01]  /*14470*/  STG.E.U16 [R20.64+-0xbe], R18 ;  /* 0xffff421214007986 */ /* 0x000fe2000c10151c */
[----:B------:R-:W-:-:S03]  /*14480*/  SHF.R.U32.HI R3, RZ, 0x8, R3 ;  /* 0x00000008ff037819 */ /* 0x000fc60000011603 */
[----:B------:R-:W-:Y:S04]  /*14490*/  STG.E.U16 [R32.64+-0xc0], R23 ;  /* 0xffff401720007986 */ /* 0x000fe8000c10151c */
[----:B------:R-:W-:Y:S04]  /*144a0*/  STG.E.U16 [R32.64+-0xbe], R22 ;  /* 0xffff421620007986 */ /* 0x000fe8000c10151c */
[----:B------:R1:W-:Y:S01]  /*144b0*/  STG.E.U16 [R30.64+-0xc0], R12 ;  /* 0xffff400c1e007986 */ /* 0x0003e2000c10151c */
[----:B------:R-:W-:Y:S02]  /*144c0*/  PRMT R14, R6, 0x5410, R3 ;  /* 0x00005410060e7816 */ /* 0x000fe40000000003 */
[----:B------:R-:W-:-:S02]  /*144d0*/  SHF.R.U32.HI R5, RZ, 0x18, R0 ;  /* 0x00000018ff057819 */ /* 0x000fc40000011600 */
        /* <DEDUP_REMOVED lines=21> */
[C---:B------:R-:W-:Y:S02]  /*14630*/  PRMT R10, R101.reuse, 0x7632, R10 ;  /* 0x00007632650a7816 */ /* 0x040fe4000000000a */
        /* <DEDUP_REMOVED lines=12> */
[----:B------:R-:W-:Y:S01]  /*14700*/  STG.E.U16 [R30.64+-0xbe], R13 ;  /* 0xffff420d1e007986 */ /* 0x000fe2000c10151c */
[----:B------:R-:W-:-:S03]  /*14710*/  @!P5 PRMT R11, R71, 0x5410, RZ ;  /* 0x00005410470bd816 */ /* 0x000fc600000000ff */
[----:B------:R1:W-:Y:S04]  /*14720*/  STG.E.U16 [R28.64+-0xbe], R10 ;  /* 0xffff420a1c007986 */ /* 0x0003e8000c10151c */
[----:B------:R4:W-:Y:S01]  /*14730*/  STG.E.U16 [R28.64+-0xc0], R11 ;  /* 0xffff400b1c007986 */ /* 0x0009e2000c10151c */
[----:B------:R-:W-:Y:S02]  /*14740*/  IMAD.MOV.U32 R46, RZ, RZ, R240 ;  /* 0x000000ffff2e7224 */ /* 0x000fe400078e00f0 */
[----:B------:R-:W-:Y:S02]  /*14750*/  IMAD.MOV.U32 R113, RZ, RZ, R241 ;  /* 0x000000ffff717224 */ /* 0x000fe400078e00f1 */
[----:B------:R-:W-:Y:S02]  /*14760*/  IMAD.MOV.U32 R112, RZ, RZ, R249 ;  /* 0x000000ffff707224 */ /* 0x000fe400078e00f9 */
[----:B------:R-:W-:-:S02]  /*14770*/  IMAD.MOV.U32 R241, RZ, RZ, R42 ;  /* 0x000000fffff17224 */ /* 0x000fc400078e002a */
[----:B------:R-:W-:Y:S02]  /*14780*/  IMAD.MOV.U32 R249, RZ, RZ, R130 ;  /* 0x000000fffff97224 */ /* 0x000fe400078e0082 */
[----:B------:R-:W-:Y:S01]  /*14790*/  IMAD.MOV.U32 R240, RZ, RZ, R128 ;  /* 0x000000fffff07224 */ /* 0x000fe200078e0080 */
[----:B-1----:R-:W-:Y:S01]  /*147a0*/  LOP3.LUT R10, R0, R53, RZ, 0xc0, !PT ;  /* 0x00000035000a7212 */ /* 0x002fe200078ec0ff */
[----:B------:R-:W-:-:S05]  /*147b0*/  HSET2.LE.AND R0, R12, R65, PT ;  /* 0x000000410c007233 */ /* 0x000fca0003803000 */
[----:B----4-:R-:W-:Y:S01]  /*147c0*/  LOP3.LUT R11, R0, R47, RZ, 0xc0, !PT ;  /* 0x0000002f000b7212 */ /* 0x010fe200078ec0ff */
[----:B------:R-:W-:Y:S01]  /*147d0*/  HSET2.LE.AND R0, R4, R65, PT ;  /* 0x0000004104007233 */ /* 0x000fe20003803000 */
[----:B------:R-:W-:Y:S02]  /*147e0*/  IMAD.MOV.U32 R42, RZ, RZ, R129 ;  /* 0x000000ffff2a7224 */ /* 0x000fe400078e0081 */
[----:B------:R-:W-:Y:S02]  /*147f0*/  IMAD.MOV.U32 R52, RZ, RZ, R46 ;  /* 0x000000ffff347224 */ /* 0x000fe400078e002e */
[----:B------:R-:W-:Y:S01]  /*14800*/  LOP3.LUT R130, R0, R37, RZ, 0xc0, !PT ;  /* 0x0000002500827212 */ /* 0x000fe200078ec0ff */
[----:B------:R-:W-:Y:S01]  /*14810*/  IMAD.MOV.U32 R46, RZ, RZ, R112 ;  /* 0x000000ffff2e7224 */ /* 0x000fe200078e0070 */
[----:B--2---:R-:W-:Y:S01]  /*14820*/  IADD3 R0, R45, 0x4, RZ ;  /* 0x000000042d007810 */ /* 0x004fe20007ffe0ff */
[----:B------:R-:W-:Y:S02]  /*14830*/  IMAD.MOV.U32 R45, RZ, RZ, R113 ;  /* 0x000000ffff2d7224 */ /* 0x000fe400078e0071 */
[----:B------:R-:W-:-:S02]  /*14840*/  IMAD.MOV.U32 R112, RZ, RZ, R240 ;  /* 0x000000ffff707224 */ /* 0x000fc400078e00f0 */
[----:B------:R-:W-:Y:S02]  /*14850*/  IMAD.MOV.U32 R113, RZ, RZ, R241 ;  /* 0x000000ffff717224 */ /* 0x000fe400078e00f1 */
[----:B------:R-:W-:Y:S02]  /*14860*/  IMAD.MOV.U32 R240, RZ, RZ, R249 ;  /* 0x000000fffff07224 */ /* 0x000fe400078e00f9 */
[----:B------:R-:W-:Y:S02]  /*14870*/  IMAD.MOV.U32 R241, RZ, RZ, R42 ;  /* 0x000000fffff17224 */ /* 0x000fe400078e002a */
[----:B------:R-:W-:Y:S02]  /*14880*/  IMAD.MOV.U32 R249, RZ, RZ, R246 ;  /* 0x000000fffff97224 */ /* 0x000fe400078e00f6 */
[----:B------:R-:W-:Y:S02]  /*14890*/  IMAD.MOV.U32 R42, RZ, RZ, R247 ;  /* 0x000000ffff2a7224 */ /* 0x000fe400078e00f7 */
[----:B------:R-:W-:Y:S01]  /*148a0*/  IMAD.WIDE.U32 R246, R0, -0x326172a9, RZ ;  /* 0xcd9e8d5700f67825 */ /* 0x000fe200078e00ff */
[----:B------:R-:W-:-:S02]  /*148b0*/  HSET2.LE.AND R3, R6, R65, PT ;  /* 0x0000004106037233 */ /* 0x000fc40003803000 */
[--C-:B------:R-:W-:Y:S02]  /*148c0*/  HSET2.LE.AND R2, R9, R65.reuse, PT ;  /* 0x0000004109027233 */ /* 0x100fe40003803000 */
[----:B---3--:R-:W-:Y:S02]  /*148d0*/  LOP3.LUT R0, R247, R66, RZ, 0x3c, !PT ;  /* 0x00000042f7007212 */ /* 0x008fe400078e3cff */
[----:B------:R-:W-:Y:S01]  /*148e0*/  LOP3.LUT R9, R3, R64, RZ, 0xc0, !PT ;  /* 0x0000004003097212 */ /* 0x000fe200078ec0ff */
[----:B------:R-:W-:Y:S02]  /*148f0*/  HSET2.LE.AND R3, R7, R65, PT ;  /* 0x0000004107037233 */ /* 0x000fe40003803000 */
[----:B------:R-:W-:Y:S01]  /*14900*/  IMAD.WIDE.U32 R6, R0, -0x2daee0ad, RZ ;  /* 0xd2511f5300067825 */ /* 0x000fe200078e00ff */
[----:B------:R-:W-:-:S04]  /*14910*/  LOP3.LUT R8, R2, R84, RZ, 0xc0, !PT ;  /* 0x0000005402087212 */ /* 0x000fc800078ec0ff */
[----:B------:R-:W-:Y:S01]  /*14920*/  LOP3.LUT R0, R7, UR4, R82, 0x96, !PT ;  /* 0x0000000407007c12 */ /* 0x000fe2000f8e9652 */
[----:B------:R-:W-:Y:S01]  /*14930*/  IMAD.MOV.U32 R69, RZ, RZ, R52 ;  /* 0x000000ffff457224 */ /* 0x000fe200078e0034 */
[----:B------:R-:W-:Y:S01]  /*14940*/  HSET2.LE.AND R2, R5, R65, PT ;  /* 0x0000004105027233 */ /* 0x000fe20003803000 */
[----:B------:R-:W-:Y:S02]  /*14950*/  IMAD.MOV.U32 R66, RZ, RZ, R45 ;  /* 0x000000ffff427224 */ /* 0x000fe400078e002d */
[----:B------:R-:W-:Y:S02]  /*14960*/  IMAD.MOV.U32 R52, RZ, RZ, R46 ;  /* 0x000000ffff347224 */ /* 0x000fe400078e002e */
[----:B------:R-:W-:Y:S02]  /*14970*/  IMAD.MOV.U32 R45, RZ, RZ, R240 ;  /* 0x000000ffff2d7224 */ /* 0x000fe400078e00f0 */
[----:B------:R-:W-:Y:S02]  /*14980*/  IMAD.MOV.U32 R46, RZ, RZ, R241 ;  /* 0x000000ffff2e7224 */ /* 0x000fe400078e00f1 */
[----:B------:R-:W-:Y:S01]  /*14990*/  IMAD.WIDE.U32 R240, R0, -0x326172a9, RZ ;  /* 0xcd9e8d5700f07825 */ /* 0x000fe200078e00ff */
[----:B------:R-:W-:-:S02]  /*149a0*/  LOP3.LUT R129, R2, R43, RZ, 0xc0, !PT ;  /* 0x0000002b02817212 */ /* 0x000fc400078ec0ff */
[----:B------:R-:W-:Y:S01]  /*149b0*/  LOP3.LUT R2, R115, UR14, R246, 0x96, !PT ;  /* 0x0000000e73027c12 */ /* 0x000fe2000f8e96f6 */
[----:B------:R-:W-:Y:S01]  /*149c0*/  IMAD.MOV.U32 R115, RZ, RZ, R46 ;  /* 0x000000ffff737224 */ /* 0x000fe200078e002e */
[----:B------:R-:W-:Y:S01]  /*149d0*/  LOP3.LUT R0, R241, UR13, R114, 0x96, !PT ;  /* 0x0000000df1007c12 */ /* 0x000fe2000f8e9672 */
[----:B------:R-:W-:Y:S01]  /*149e0*/  IMAD.MOV.U32 R114, RZ, RZ, R45 ;  /* 0x000000ffff727224 */ /* 0x000fe200078e002d */
[----:B------:R1:W-:Y:S01]  /*149f0*/  STL.64 [R1], R6 ;  /* 0x0000000601007387 */ /* 0x0003e20000100a00 */
[----:B------:R-:W-:Y:S02]  /*14a00*/  IMAD.MOV.U32 R97, RZ, RZ, R69 ;  /* 0x000000ffff617224 */ /* 0x000fe400078e0045 */
[----:B------:R-:W-:Y:S02]  /*14a10*/  IMAD.MOV.U32 R46, RZ, RZ, R249 ;  /* 0x000000ffff2e7224 */ /* 0x000fe400078e00f9 */
[----:B------:R-:W-:Y:S02]  /*14a20*/  IMAD.MOV.U32 R45, RZ, RZ, R193 ;  /* 0x000000ffff2d7224 */ /* 0x000fe400078e00c1 */
        /* <DEDUP_REMOVED lines=11> */
[----:B------:R-:W3:Y:S01]  /*14ae0*/  LDL.LU R152, [R1+0x11c] ;  /* 0x00011c0001987983 */ /* 0x000ee20000300800 */
[----:B------:R-:W-:Y:S02]  /*14af0*/  IMAD.MOV.U32 R83, RZ, RZ, R172 ;  /* 0x000000ffff537224 */ /* 0x000fe400078e00ac */
[----:B------:R-:W-:Y:S01]  /*14b00*/  IMAD.MOV.U32 R82, RZ, RZ, R103 ;  /* 0x000000ffff527224 */ /* 0x000fe200078e0067 */
[----:B------:R-:W4:Y:S01]  /*14b10*/  LDL.LU R237, [R1+0x118] ;  /* 0x0001180001ed7983 */ /* 0x000f220000300800 */
[----:B------:R-:W-:Y:S02]  /*14b20*/  IMAD.MOV.U32 R56, RZ, RZ, R252 ;  /* 0x000000ffff387224 */ /* 0x000fe400078e00fc */
[----:B------:R-:W-:Y:S01]  /*14b30*/  IMAD.MOV.U32 R103, RZ, RZ, R201 ;  /* 0x000000ffff677224 */ /* 0x000fe200078e00c9 */
[----:B------:R1:W5:Y:S04]  /*14b40*/  LDL.LU R172, [R1+0x114] ;  /* 0x0001140001ac7983 */ /* 0x0003680000300800 */
[----:B------:R1:W5:Y:S04]  /*14b50*/  LDL.LU R252, [R1+0x110] ;  /* 0x0001100001fc7983 */ /* 0x0003680000300800 */
[----:B------:R-:W2:Y:S01]  /*14b60*/  LDL.LU R201, [R1+0x10c] ;  /* 0x00010c0001c97983 */ /* 0x000ea20000300800 */
[----:B------:R-:W-:-:S03]  /*14b70*/  IMAD.MOV.U32 R57, RZ, RZ, R203 ;  /* 0x000000ffff397224 */ /* 0x000fc600078e00cb */
[----:B------:R-:W3:Y:S01]  /*14b80*/  LDL.LU R203, [R1+0x108] ;  /* 0x0001080001cb7983 */ /* 0x000ee20000300800 */
[----:B------:R-:W-:-:S03]  /*14b90*/  IMAD.MOV.U32 R61, RZ, RZ, R206 ;  /* 0x000000ffff3d7224 */ /* 0x000fc600078e00ce */
[----:B------:R-:W3:Y:S01]  /*14ba0*/  LDL.LU R206, [R1+0x104] ;  /* 0x0001040001ce7983 */ /* 0x000ee20000300800 */
[----:B------:R-:W-:-:S03]  /*14bb0*/  IMAD.MOV.U32 R58, RZ, RZ, R205 ;  /* 0x000000ffff3a7224 */ /* 0x000fc600078e00cd */
[----:B------:R-:W3:Y:S01]  /*14bc0*/  LDL.LU R205, [R1+0x100] ;  /* 0x0001000001cd7983 */ /* 0x000ee20000300800 */
[----:B------:R-:W-:-:S04]  /*14bd0*/  IMAD.WIDE.U32 R4, R2, -0x2daee0ad, RZ ;  /* 0xd2511f5302047825 */ /* 0x000fc800078e00ff */
[----:B------:R-:W-:Y:S01]  /*14be0*/  IMAD.WIDE.U32 R12, R0, -0x2daee0ad, RZ ;  /* 0xd2511f53000c7825 */ /* 0x000fe200078e00ff */
[----:B------:R-:W-:-:S04]  /*14bf0*/  LOP3.LUT R2, R5, UR12, R6, 0x96, !PT ;  /* 0x0000000c05027c12 */ /* 0x000fc8000f8e9606 */
[----:B------:R-:W-:Y:S02]  /*14c00*/  LOP3.LUT R0, R13, UR10, R4, 0x96, !PT ;  /* 0x0000000a0d007c12 */ /* 0x000fe4000f8e9604 */
[----:B------:R-:W-:Y:S01]  /*14c10*/  LOP3.LUT R128, R3, R44, RZ, 0xc0, !PT ;  /* 0x0000002c03807212 */ /* 0x000fe200078ec0ff */
[----:B------:R-:W-:-:S04]  /*14c20*/  IMAD.WIDE.U32 R2, R2, -0x326172a9, RZ ;  /* 0xcd9e8d5702027825 */ /* 0x000fc800078e00ff */
[----:B-1----:R-:W-:Y:S01]  /*14c30*/  IMAD.WIDE.U32 R6, R0, -0x326172a9, RZ ;  /* 0xcd9e8d5700067825 */ /* 0x002fe200078e00ff */
        /* <DEDUP_REMOVED lines=13> */
[----:B------:R-:W-:Y:S02]  /*14d10*/  SHF.R.U32.HI R4, RZ, 0x10, R2 ;  /* 0x00000010ff047819 */ /* 0x000fe40000011602 */
[----:B------:R-:W-:Y:S02]  /*14d20*/  LOP3.LUT R22, R5, UR7, R6, 0x96, !PT ;  /* 0x0000000705167c12 */ /* 0x000fe4000f8e9606 */
[----:B------:R-:W-:-:S02]  /*14d30*/  LOP3.LUT R3, R2, 0xffff, RZ, 0xc0, !PT ;  /* 0x0000ffff02037812 */ /* 0x000fc400078ec0ff */
[----:B------:R-:W-:Y:S02]  /*14d40*/  LOP3.LUT R6, R2, 0xff, RZ, 0xc0, !PT ;  /* 0x000000ff02067812 */ /* 0x000fe400078ec0ff */
[----:B------:R-:W-:Y:S02]  /*14d50*/  SHF.R.U32.HI R5, RZ, 0x18, R2 ;  /* 0x00000018ff057819 */ /* 0x000fe40000011602 */
[----:B------:R-:W-:Y:S02]  /*14d60*/  LOP3.LUT R2, R4, 0xff, RZ, 0xc0, !PT ;  /* 0x000000ff04027812 */ /* 0x000fe400078ec0ff */
[----:B------:R-:W-:Y:S02]  /*14d70*/  SHF.R.U32.HI R3, RZ, 0x8, R3 ;  /* 0x00000008ff037819 */ /* 0x000fe40000011603 */
[----:B------:R-:W-:Y:S02]  /*14d80*/  PRMT R5, R2, 0x5410, R5 ;  /* 0x0000541002057816 */ /* 0x000fe40000000005 */
[----:B------:R-:W-:-:S02]  /*14d90*/  LOP3.LUT R2, R0, 0xffff, RZ, 0xc0, !PT ;  /* 0x0000ffff00027812 */ /* 0x000fc400078ec0ff */
        /* <DEDUP_REMOVED lines=16> */
[----:B------:R-:W-:Y:S02]  /*14ea0*/  IMAD.MOV.U32 R71, RZ, RZ, R52 ;  /* 0x000000ffff477224 */ /* 0x000fe400078e0034 */
[----:B------:R-:W-:Y:S02]  /*14eb0*/  IMAD.MOV.U32 R52, RZ, RZ, R54 ;  /* 0x000000ffff347224 */ /* 0x000fe400078e0036 */
[----:B------:R-:W-:Y:S02]  /*14ec0*/  IMAD.MOV.U32 R53, RZ, RZ, R85 ;  /* 0x000000ffff357224 */ /* 0x000fe400078e0055 */
[----:B------:R-:W-:Y:S02]  /*14ed0*/  IMAD.MOV.U32 R54, RZ, RZ, R80 ;  /* 0x000000ffff367224 */ /* 0x000fe400078e0050 */
[----:B------:R-:W-:Y:S02]  /*14ee0*/  IMAD.MOV.U32 R60, RZ, RZ, R214 ;  /* 0x000000ffff3c7224 */ /* 0x000fe400078e00d6 */
[----:B------:R-:W-:-:S02]  /*14ef0*/  IMAD.MOV.U32 R68, RZ, RZ, R215 ;  /* 0x000000ffff447224 */ /* 0x000fc400078e00d7 */
[----:B------:R1:W5:Y:S01]  /*14f00*/  LDL.LU R215, [R1+0xfc] ;  /* 0x0000fc0001d77983 */ /* 0x0003620000300800 */
[----:B------:R-:W-:Y:S02]  /*14f10*/  IMAD.MOV.U32 R18, RZ, RZ, R58 ;  /* 0x000000ffff127224 */ /* 0x000fe400078e003a */
[----:B------:R-:W-:Y:S01]  /*14f20*/  IMAD.MOV.U32 R58, RZ, RZ, R79 ;  /* 0x000000ffff3a7224 */ /* 0x000fe200078e004f */
[----:B------:R1:W5:Y:S01]  /*14f30*/  LDL.LU R214, [R1+0xf8] ;  /* 0x0000f80001d67983 */ /* 0x0003620000300800 */
[----:B------:R-:W-:Y:S02]  /*14f40*/  IMAD.MOV.U32 R62, RZ, RZ, R213 ;  /* 0x000000ffff3e7224 */ /* 0x000fe400078e00d5 */
[----:B------:R-:W-:Y:S01]  /*14f50*/  IMAD.MOV.U32 R16, RZ, RZ, R60 ;  /* 0x000000ffff107224 */ /* 0x000fe200078e003c */
[----:B------:R1:W-:Y:S01]  /*14f60*/  STG.E.U16 [R20.64+-0xb0], R17 ;  /* 0xffff501114007986 */ /* 0x0003e2000c10151c */
        /* <DEDUP_REMOVED lines=13> */
[----:B------:R-:W-:Y:S02]  /*15040*/  IMAD.MOV.U32 R100, RZ, RZ, R57 ;  /* 0x000000ffff647224 */ /* 0x000fe400078e0039 */
[----:B------:R-:W-:Y:S02]  /*15050*/  IMAD.MOV.U32 R75, RZ, RZ, R93 ;  /* 0x000000ffff4b7224 */ /* 0x000fe400078e005d */
[----:B------:R-:W-:Y:S02]  /*15060*/  IMAD.MOV.U32 R92, RZ, RZ, R207 ;  /* 0x000000ffff5c7224 */ /* 0x000fe400078e00cf */
[----:B-1----:R-:W-:Y:S02]  /*15070*/  IMAD.MOV.U32 R17, RZ, RZ, R61 ;  /* 0x000000ffff117224 */ /* 0x002fe400078e003d */
        /* <DEDUP_REMOVED lines=11> */
[----:B------:R1:W5:Y:S04]  /*15130*/  LDL.LU R204, [R1+0xd8] ;  /* 0x0000d80001cc7983 */ /* 0x0003680000300800 */
[----:B------:R1:W5:Y:S04]  /*15140*/  LDL.LU R202, [R1+0xd4] ;  /* 0x0000d40001ca7983 */ /* 0x0003680000300800 */
[----:B------:R1:W5:Y:S04]  /*15150*/  LDL.LU R200, [R1+0xd0] ;  /* 0x0000d00001c87983 */ /* 0x0003680000300800 */
[----:B--2---:R-:W3:Y:S02]  /*15160*/  LDSM.16.MT88.4 R12, [R201+0xa000] ;  /* 0x00a00000c90c783b */ /* 0x004ee40000004200 */
[-C--:B---3--:R-:W-:Y:S08]  /*15170*/  HMMA.16816.F32.BF16 R152, R8, R12.reuse, R152 ;  /* 0x0000000c0898723c */ /* 0x088ff00000041898 */
[C---:B------:R-:W-:Y:S08]  /*15180*/  HMMA.16816.F32.BF16 R168, R4.reuse, R12, R168 ;  /* 0x0000000c04a8723c */ /* 0x040ff000000418a8 */
[-C--:B------:R-:W-:Y:S08]  /*15190*/  HMMA.16816.F32.BF16 R164, R4, R14.reuse, R164 ;  /* 0x0000000e04a4723c */ /* 0x080ff000000418a4 */
[C---:B------:R-:W-:Y:S01]  /*151a0*/  HMMA.16816.F32.BF16 R36, R8.reuse, R14, R220 ;  /* 0x0000000e0824723c */ /* 0x040fe200000418dc */
[----:B------:R-:W2:Y:S06]  /*151b0*/  LDSM.16.MT88.4 R12, [R203+0xa000] ;  /* 0x00a00000cb0c783b */ /* 0x000eac0000004200 */
[----:B------:R-:W-:Y:S01]  /*151c0*/  IMAD.MOV.U32 R223, RZ, RZ, R42 ;  /* 0x000000ffffdf7224 */ /* 0x000fe200078e002a */
[-C--:B--2---:R-:W-:Y:S08]  /*151d0*/  HMMA.16816.F32.BF16 R144, R8, R12.reuse, R144 ;  /* 0x0000000c0890723c */ /* 0x084ff00000041890 */
[C---:B------:R-:W-:Y:S08]  /*151e0*/  HMMA.16816.F32.BF16 R160, R4.reuse, R12, R160 ;  /* 0x0000000c04a0723c */ /* 0x040ff000000418a0 */
[-C--:B------:R-:W-:Y:S08]  /*151f0*/  HMMA.16816.F32.BF16 R156, R4, R14.reuse, R156 ;  /* 0x0000000e049c723c */ /* 0x080ff0000004189c */
[----:B------:R-:W-:Y:S01]  /*15200*/  HMMA.16816.F32.BF16 R40, R8, R14, R52 ;  /* 0x0000000e0828723c */ /* 0x000fe20000041834 */
[----:B------:R-:W2:Y:S01]  /*15210*/  LDSM.16.MT88.4 R12, [R206+0xa000] ;  /* 0x00a00000ce0c783b */ /* 0x000ea20000004200 */
[----:B------:R-:W-:-:S02]  /*15220*/  IMAD.MOV.U32 R220, RZ, RZ, R45 ;  /* 0x000000ffffdc7224 */ /* 0x000fc400078e002d */
[----:B------:R-:W-:Y:S01]  /*15230*/  IMAD.MOV.U32 R221, RZ, RZ, R46 ;  /* 0x000000ffffdd7224 */ /* 0x000fe200078e002e */
[----:B------:R-:W-:-:S03]  /*15240*/  @!P1 HFMA2.BF16_V2 R73, -RZ.H0_H0, RZ.H0_H0, -R27.H0_H0 ;  /* 0x200000ffff499231 */ /* 0x000fc6000034091b */
        /* <DEDUP_REMOVED lines=8> */
[----:B------:R-:W-:Y:S01]  /*152d0*/  IMAD.MOV.U32 R70, RZ, RZ, R66 ;  /* 0x000000ffff467224 */ /* 0x000fe200078e0042 */
[----:B------:R-:W-:Y:S01]  /*152e0*/  PRMT R48, R27, 0x5410, R26 ;  /* 0x000054101b307816 */ /* 0x000fe2000000001a */
[----:B------:R-:W-:Y:S01]  /*152f0*/  IMAD.MOV.U32 R143, RZ, RZ, R75 ;  /* 0x000000ffff8f7224 */ /* 0x000fe200078e004b */
[----:B------:R-:W-:Y:S02]  /*15300*/  @!P1 PRMT R27, R73, 0x5410, RZ ;  /* 0x00005410491b9816 */ /* 0x000fe400000000ff */
[----:B------:R-:W-:Y:S01]  /*15310*/  @!P4 PRMT R26, R72, 0x5410, RZ ;  /* 0x00005410481ac816 */ /* 0x000fe200000000ff */
[----:B------:R-:W-:Y:S02]  /*15320*/  IMAD.MOV.U32 R101, RZ, RZ, R83 ;  /* 0x000000ffff657224 */ /* 0x000fe400078e0053 */
[----:B------:R-:W-:-:S02]  /*15330*/  IMAD.MOV.U32 R141, RZ, RZ, R80 ;  /* 0x000000ffff8d7224 */ /* 0x000fc400078e0050 */
        /* <DEDUP_REMOVED lines=39> */
[C---:B------:R-:W-:Y:S01]  /*155b0*/  HMMA.16816.F32.BF16 R224, R8.reuse, R12, R112 ;  /* 0x0000000c08e0723c */ /* 0x040fe20000041870 */
[----:B------:R-:W-:Y:S01]  /*155c0*/  LOP3.LUT R6, R0, 0xff, RZ, 0xc0, !PT ;  /* 0x000000ff00067812 */ /* 0x000fe200078ec0ff */
[----:B------:R-:W-:Y:S06]  /*155d0*/  LDSM.16.MT88.4 R112, [R206+0xb800] ;  /* 0x00b80000ce70783b */ /* 0x000fec0000004200 */
[C---:B------:R-:W-:Y:S01]  /*155e0*/  HMMA.16816.F32.BF16 R16, R8.reuse, R18, R140 ;  /* 0x000000120810723c */ /* 0x040fe2000004188c */
[----:B------:R-:W-:Y:S01]  /*155f0*/  SHF.R.U32.HI R5, RZ, 0x18, R0 ;  /* 0x00000018ff057819 */ /* 0x000fe20000011600 */
[----:B------:R-:W3:Y:S06]  /*15600*/  LDSM.16.MT88.4 R140, [R203+0xa800] ;  /* 0x00a80000cb8c783b */ /* 0x000eec0000004200 */
[----:B------:R-:W-:Y:S01]  /*15610*/  HMMA.16816.F32.BF16 R12, R8, R14, R96 ;  /* 0x0000000e080c723c */ /* 0x000fe20000041860 */
[----:B------:R-:W-:Y:S06]  /*15620*/  LDSM.16.MT88.4 R96, [R203+0xb800] ;  /* 0x00b80000cb60783b */ /* 0x000fec0000004200 */
[----:B------:R-:W-:-:S02]  /*15630*/  PRMT R8, R2, 0x5410, R4 ;  /* 0x0000541002087816 */ /* 0x000fc40000000004 */
[----:B------:R-:W-:-:S04]  /*15640*/  LOP3.LUT R2, R0, 0xffff, RZ, 0xc0, !PT ;  /* 0x0000ffff00027812 */ /* 0x000fc800078ec0ff */
[----:B------:R-:W-:Y:S02]  /*15650*/  SHF.R.U32.HI R4, RZ, 0x8, R2 ;  /* 0x00000008ff047819 */ /* 0x000fe40000011602 */
[----:B------:R-:W-:Y:S01]  /*15660*/  LOP3.LUT R2, R3, 0xff, RZ, 0xc0, !PT ;  /* 0x000000ff03027812 */ /* 0x000fe200078ec0ff */
[--C-:B------:R-:W-:Y:S01]  /*15670*/  HSET2.LE.AND R0, R7, R65.reuse, PT ;  /* 0x0000004107007233 */ /* 0x100fe20003803000 */
[----:B------:R-:W-:Y:S02]  /*15680*/  PRMT R4, R6, 0x5410, R4 ;  /* 0x0000541006047816 */ /* 0x000fe40000000004 */
[----:B------:R-:W-:Y:S02]  /*15690*/  PRMT R3, R2, 0x5410, R5 ;  /* 0x0000541002037816 */ /* 0x000fe40000000005 */
[----:B------:R-:W-:Y:S01]  /*156a0*/  LOP3.LUT R126, R0, R50, RZ, 0xc0, !PT ;  /* 0x00000032007e7212 */ /* 0x000fe200078ec0ff */
[--C-:B------:R-:W-:Y:S02]  /*156b0*/  HSET2.LE.AND R0, R8, R65.reuse, PT ;  /* 0x0000004108007233 */ /* 0x100fe40003803000 */
[----:B------:R-:W-:-:S02]  /*156c0*/  HSET2.LE.AND R2, R4, R65, PT ;  /* 0x0000004104027233 */ /* 0x000fc40003803000 */
[----:B------:R-:W-:Y:S01]  /*156d0*/  HSET2.LE.AND R3, R3, R65, PT ;  /* 0x0000004103037233 */ /* 0x000fe20003803000 */
[----:B------:R-:W-:Y:S01]  /*156e0*/  LOP3.LUT R127, R0, R49, RZ, 0xc0, !PT ;  /* 0x00000031007f7212 */ /* 0x000fe200078ec0ff */
[----:B------:R-:W-:Y:S01]  /*156f0*/  LDSM.16.MT88.4 R64, [R205+0xa800] ;  /* 0x00a80000cd40783b */ /* 0x000fe20000004200 */
[----:B------:R-:W-:Y:S02]  /*15700*/  LOP3.LUT R124, R2, R51, RZ, 0xc0, !PT ;  /* 0x00000033027c7212 */ /* 0x000fe400078ec0ff */
[----:B------:R-:W-:Y:S01]  /*15710*/  LOP3.LUT R125, R3, R48, RZ, 0xc0, !PT ;  /* 0x00000030037d7212 */ /* 0x000fe200078ec0ff */
[-C--:B--2---:R-:W-:Y:S01]  /*15720*/  HMMA.16816.F32.BF16 R152, R128, R148.reuse, R152 ;  /* 0x000000948098723c */ /* 0x084fe20000041898 */
[----:B------:R-:W2:Y:S04]  /*15730*/  LDSM.16.MT88.4 R48, [R206+0xa800] ;  /* 0x00a80000ce30783b */ /* 0x000ea80000004200 */
[----:B------:R-:W-:Y:S03]  /*15740*/  LDSM.16.MT88.4 R4, [R205+0xb800] ;  /* 0x00b80000cd04783b */ /* 0x000fe60000004200 */
        /* <DEDUP_REMOVED lines=11> */
[-C--:B------:R-:W-:Y:S08]  /*15800*/  HMMA.16816.F32.BF16 R52, R128, R64.reuse, R68 ;  /* 0x000000408034723c */ /* 0x080ff00000041844 */
        /* <DEDUP_REMOVED lines=26> */
[----:B------:R1:W-:Y:S01]  /*159b0*/  STG.E.U16 [R28.64+-0x8e], R34 ;  /* 0xffff72221c007986 */ /* 0x0003e2000c10151c */
[----:B------:R-:W-:Y:S01]  /*159c0*/  FADD.FTZ R2, R238, R248 ;  /* 0x000000f8ee027221 */ /* 0x000fe20000010000 */
[----:B--2---:R-:W-:Y:S01]  /*159d0*/  HMMA.16816.F32.BF16 R72, R124, R80, R84 ;  /* 0x000000507c48723c */ /* 0x004fe20000041854 */
[----:B------:R-:W-:Y:S01]  /*159e0*/  FADD.FTZ R0, R186, R244 ;  /* 0x000000f4ba007221 */ /* 0x000fe20000010000 */
[----:B------:R-:W-:Y:S01]  /*159f0*/  IADD3 R244, P1, R20, -0x100, RZ ;  /* 0xffffff0014f47810 */ /* 0x000fe20007f3e0ff */
[----:B------:R-:W-:-:S02]  /*15a00*/  FADD.FTZ R2, R230, R2 ;  /* 0x00000002e6027221 */ /* 0x000fc40000010000 */
[----:B------:R-:W-:-:S03]  /*15a10*/  FADD.FTZ R0, R229, R0 ;  /* 0x00000000e5007221 */ /* 0x000fc60000010000 */
[----:B------:R-:W-:Y:S01]  /*15a20*/  HMMA.16816.F32.BF16 R76, R124, R82, R92 ;  /* 0x000000527c4c723c */ /* 0x000fe2000004185c */
[----:B------:R-:W-:-:S07]  /*15a30*/  FADD.FTZ R230, R234, R2 ;  /* 0x00000002eae67221 */ /* 0x000fce0000010000 */
[----:B------:R-:W-:Y:S01]  /*15a40*/  HMMA.16816.F32.BF16 R88, R124, R96, R88 ;  /* 0x000000607c58723c */ /* 0x000fe20000041858 */
[----:B------:R-:W-:-:S07]  /*15a50*/  FADD.FTZ R231, R231, R0 ;  /* 0x00000000e7e77221 */ /* 0x000fce0000010000 */
[----:B------:R-:W-:Y:S01]  /*15a60*/  HMMA.16816.F32.BF16 R92, R124, R98, R100 ;  /* 0x000000627c5c723c */ /* 0x000fe20000041864 */
[----:B---3--:R-:W-:-:S07]  /*15a70*/  IMAD.MOV.U32 R132, RZ, RZ, R236 ;  /* 0x000000ffff847224 */ /* 0x008fce00078e00ec */
[----:B------:R-:W-:Y:S01]  /*15a80*/  HMMA.16816.F32.BF16 R104, R124, R112, R104 ;  /* 0x000000707c68723c */ /* 0x000fe20000041868 */
[----:B----4-:R-:W-:-:S07]  /*15a90*/  IMAD.MOV.U32 R133, RZ, RZ, R237 ;  /* 0x000000ffff857224 */ /* 0x010fce00078e00ed */
[----:B------:R-:W-:Y:S01]  /*15aa0*/  HMMA.16816.F32.BF16 R108, R124, R114, R108 ;  /* 0x000000727c6c723c */ /* 0x000fe2000004186c */
[----:B------:R-:W-:-:S07]  /*15ab0*/  IMAD.MOV.U32 R3, RZ, RZ, R228 ;  /* 0x000000ffff037224 */ /* 0x000fce00078e00e4 */
[----:B------:R-:W-:Y:S01]  /*15ac0*/  HMMA.16816.F32.BF16 R120, R124, R4, R120 ;  /* 0x000000047c78723c */ /* 0x000fe20000041878 */
[----:B------:R-:W-:-:S07]  /*15ad0*/  IMAD.MOV.U32 R134, RZ, RZ, R235 ;  /* 0x000000ffff867224 */ /* 0x000fce00078e00eb */
[----:B------:R-:W-:Y:S08]  /*15ae0*/  HMMA.16816.F32.BF16 R84, R128, R96, R220 ;  /* 0x000000608054723c */ /* 0x000ff000000418dc */
[----:B------:R-:W-:Y:S08]  /*15af0*/  HMMA.16816.F32.BF16 R124, R124, R6, R116 ;  /* 0x000000067c7c723c */ /* 0x000ff00000041874 */
        /* <DEDUP_REMOVED lines=151> */
[-C--:B--2---:R-:W-:Y:S08]  /*16470*/  HMMA.16816.F32.BF16 R192, R4, R16.reuse, R192 ;  /* 0x0000001004c0723c */ /* 0x084ff000000418c0 */
[----:B---3--:R-:W-:Y:S08]  /*16480*/  HMMA.16816.F32.BF16 R180, R8, R16, R176 ;  /* 0x0000001008b4723c */ /* 0x008ff000000418b0 */
[-C--:B------:R-:W-:Y:S08]  /*16490*/  HMMA.16816.F32.BF16 R188, R4, R18.reuse, R188 ;  /* 0x0000001204bc723c */ /* 0x080ff000000418bc */
        /* <DEDUP_REMOVED lines=51> */
.L_x_1104:
[----:B------:R-:W-:Y:S05]  /*167d0*/  BSYNC B0 ;  /* 0x0000000000007941 */ /* 0x000fea0003800000 */
.L_x_1103:
[----:B------:R-:W0:Y:S02]  /*167e0*/  LDGDEPBAR ;  /* 0x00000000000079af */ /* 0x000e240000000000 */
.L_x_1102:
[----:B------:R-:W2:Y:S01]  /*167f0*/  LDL.LU.64 R2, [R1+0x20] ;  /* 0x0000200001027983 */ /* 0x000ea20000300a00 */
[----:B------:R-:W-:-:S03]  /*16800*/  IMAD.U32 R0, RZ, RZ, UR32 ;  /* 0x00000020ff007e24 */ /* 0x000fc6000f8e00ff */
[----:B------:R-:W-:Y:S01]  /*16810*/  STL.64 [R1+0x108], R30 ;  /* 0x0001081e01007387 */ /* 0x000fe20000100a00 */
[----:B------:R-:W-:-:S03]  /*16820*/  IMAD R0, R0, 0x20, R252 ;  /* 0x0000002000007824 */ /* 0x000fc600078e02fc */
[----:B------:R-:W-:Y:S04]  /*16830*/  STL [R1+0x100], R29 ;  /* 0x0001001d01007387 */ /* 0x000fe80000100800 */
[----:B------:R-:W-:Y:S04]  /*16840*/  STL [R1+0xfc], R215 ;  /* 0x0000fcd701007387 */ /* 0x000fe80000100800 */
[----:B------:R2:W-:Y:S04]  /*16850*/  STL [R1+0xf8], R214 ;  /* 0x0000f8d601007387 */ /* 0x0005e80000100800 */
        /* <DEDUP_REMOVED lines=10> */
[----:B------:R-:W3:Y:S01]  /*16900*/  LDL.LU.64 R220, [R1+0xc8] ;  /* 0x0000c80001dc7983 */ /* 0x000ee20000300a00 */
[----:B------:R-:W-:-:S02]  /*16910*/  ISETP.GE.AND P1, PT, R0, R172, PT ;  /* 0x000000ac0000720c */ /* 0x000fc40003f26270 */
[C---:B------:R-:W-:Y:S02]  /*16920*/  IADD3 R12, R0.reuse, 0x1, RZ ;  /* 0x00000001000c7810 */ /* 0x040fe40007ffe0ff */
[----:B------:R-:W-:Y:S02]  /*16930*/  IADD3 R11, R0, 0x8, RZ ;  /* 0x00000008000b7810 */ /* 0x000fe40007ffe0ff */
[----:B------:R-:W-:Y:S02]  /*16940*/  FSEL R13, R180, -INF , !P1 ;  /* 0xff800000b40d7808 */ /* 0x000fe40004800000 */
[----:B------:R-:W-:Y:S02]  /*16950*/  ISETP.GE.AND P2, PT, R0, R173, PT ;  /* 0x000000ad0000720c */ /* 0x000fe40003f46270 */
[----:B------:R-:W-:Y:S02]  /*16960*/  ISETP.GE.AND P1, PT, R12, R172, PT ;  /* 0x000000ac0c00720c */ /* 0x000fe40003f26270 */
[----:B------:R-:W-:-:S02]  /*16970*/  IADD3 R10, R0, 0x9, RZ ;  /* 0x00000009000a7810 */ /* 0x000fc40007ffe0ff */
[----:B-1----:R-:W-:Y:S02]  /*16980*/  IADD3 R6, R0, 0x10, RZ ;  /* 0x0000001000067810 */ /* 0x002fe40007ffe0ff */
[----:B------:R-:W-:Y:S02]  /*16990*/  ISETP.GE.AND P3, PT, R11, R172, PT ;  /* 0x000000ac0b00720c */ /* 0x000fe40003f66270 */
[----:B------:R-:W-:Y:S02]  /*169a0*/  FSEL R14, R182, -INF , !P2 ;  /* 0xff800000b60e7808 */ /* 0x000fe40005000000 */
[----:B------:R-:W-:Y:S02]  /*169b0*/  FSEL R34, R181, -INF , !P1 ;  /* 0xff800000b5227808 */ /* 0x000fe40004800000 */
[C---:B------:R-:W-:Y:S02]  /*169c0*/  ISETP.GE.AND P6, PT, R0.reuse, R175, PT ;  /* 0x000000af0000720c */ /* 0x040fe40003fc6270 */
[----:B------:R-:W-:-:S02]  /*169d0*/  ISETP.GE.AND P4, PT, R0, R174, PT ;  /* 0x000000ae0000720c */ /* 0x000fc40003f86270 */
[-C--:B------:R-:W-:Y:S02]  /*169e0*/  ISETP.GE.AND P2, PT, R10, R172.reuse, PT ;  /* 0x000000ac0a00720c */ /* 0x080fe40003f46270 */
[----:B------:R-:W-:Y:S02]  /*169f0*/  ISETP.GE.AND P1, PT, R6, R172, PT ;  /* 0x000000ac0600720c */ /* 0x000fe40003f26270 */
[----:B------:R-:W-:Y:S02]  /*16a00*/  FSEL R22, R176, -INF , !P3 ;  /* 0xff800000b0167808 */ /* 0x000fe40005800000 */
[----:B------:R-:W-:Y:S02]  /*16a10*/  ISETP.GE.AND P3, PT, R12, R173, PT ;  /* 0x000000ad0c00720c */ /* 0x000fe40003f66270 */
[----:B------:R-:W-:Y:S02]  /*16a20*/  FMNMX.FTZ R15, R237, R13, !PT ;  /* 0x0000000ded0f7209 */ /* 0x000fe40007810000 */
[----:B------:R-:W-:-:S02]  /*16a30*/  FSEL R19, R177, -INF , !P2 ;  /* 0xff800000b1137808 */ /* 0x000fc40005000000 */
[----:B------:R-:W-:Y:S02]  /*16a40*/  FSEL R18, R132, -INF , !P1 ;  /* 0xff80000084127808 */ /* 0x000fe40004800000 */
[----:B------:R-:W-:-:S04]  /*16a50*/  FMNMX.FTZ R15, R34, R15, !PT ;  /* 0x0000000f220f7209 */ /* 0x000fc80007810000 */
[----:B------:R-:W-:-:S04]  /*16a60*/  FMNMX.FTZ R15, R22, R15, !PT ;  /* 0x0000000f160f7209 */ /* 0x000fc80007810000 */
[----:B------:R-:W-:-:S04]  /*16a70*/  FMNMX.FTZ R15, R19, R15, !PT ;  /* 0x0000000f130f7209 */ /* 0x000fc80007810000 */
[----:B------:R-:W-:Y:S02]  /*16a80*/  FMNMX.FTZ R23, R18, R15, !PT ;  /* 0x0000000f12177209 */ /* 0x000fe40007810000 */
[----:B------:R-:W-:Y:S02]  /*16a90*/  FSEL R176, R194, -INF , !P4 ;  /* 0xff800000c2b07808 */ /* 0x000fe40006000000 */
[----:B------:R-:W-:Y:S01]  /*16aa0*/  ISETP.GE.AND P4, PT, R10, R175, PT ;  /* 0x000000af0a00720c */ /* 0x000fe20003f86270 */
[----:B------:R-:W-:Y:S01]  /*16ab0*/  ULOP3.LUT UR4, UR32, UR31, URZ, 0x3c, !UPT ;  /* 0x0000001f20047292 */ /* 0x000fe2000f8e3c3f */
[----:B--2---:R-:W-:Y:S01]  /*16ac0*/  IMAD.MOV.U32 R214, RZ, RZ, R2 ;  /* 0x000000ffffd67224 */ /* 0x004fe200078e0002 */
[C---:B------:R-:W-:Y:S01]  /*16ad0*/  IADD3 R2, R0.reuse, 0x18, RZ ;  /* 0x0000001800027810 */ /* 0x040fe20007ffe0ff */
[----:B------:R-:W-:Y:S01]  /*16ae0*/  IMAD.MOV.U32 R215, RZ, RZ, R3 ;  /* 0x000000ffffd77224 */ /* 0x000fe200078e0003 */
[C---:B------:R-:W-:Y:S02]  /*16af0*/  IADD3 R3, R0.reuse, 0x11, RZ ;  /* 0x0000001100037810 */ /* 0x040fe40007ffe0ff */
[----:B------:R-:W-:-:S02]  /*16b00*/  IADD3 R0, R0, 0x19, RZ ;  /* 0x0000001900007810 */ /* 0x000fc40007ffe0ff */
[-C--:B------:R-:W-:Y:S02]  /*16b10*/  ISETP.GE.AND P5, PT, R3, R172.reuse, PT ;  /* 0x000000ac0300720c */ /* 0x080fe40003fa6270 */
[-C--:B------:R-:W-:Y:S02]  /*16b20*/  ISETP.GE.AND P2, PT, R2, R172.reuse, PT ;  /* 0x000000ac0200720c */ /* 0x080fe40003f46270 */
[----:B------:R-:W-:Y:S02]  /*16b30*/  ISETP.GE.AND P1, PT, R0, R172, PT ;  /* 0x000000ac0000720c */ /* 0x000fe40003f26270 */
[----:B------:R-:W-:Y:S02]  /*16b40*/  FSEL R172, R183, -INF , !P3 ;  /* 0xff800000b7ac7808 */ /* 0x000fe40005800000 */
[----:B------:R-:W-:-:S04]  /*16b50*/  ISETP.GE.AND P3, PT, R11, R173, PT ;  /* 0x000000ad0b00720c */ /* 0x000fc80003f66270 */
[----:B------:R-:W-:Y:S02]  /*16b60*/  FSEL R139, R178, -INF , !P3 ;  /* 0xff800000b28b7808 */ /* 0x000fe40005800000 */
[----:B------:R-:W-:-:S04]  /*16b70*/  ISETP.GE.AND P3, PT, R10, R173, PT ;  /* 0x000000ad0a00720c */ /* 0x000fc80003f66270 */
[----:B------:R-:W-:Y:S02]  /*16b80*/  FSEL R138, R179, -INF , !P3 ;  /* 0xff800000b38a7808 */ /* 0x000fe40005800000 */
[-C--:B------:R-:W-:Y:S02]  /*16b90*/  ISETP.GE.AND P3, PT, R3, R173.reuse, PT ;  /* 0x000000ad0300720c */ /* 0x080fe40003f66270 */
[----:B------:R-:W-:Y:S02]  /*16ba0*/  FSEL R15, R25, -INF , !P1 ;  /* 0xff800000190f7808 */ /* 0x000fe40004800000 */
[----:B------:R-:W-:Y:S02]  /*16bb0*/  ISETP.GE.AND P1, PT, R0, R173, PT ;  /* 0x000000ad0000720c */ /* 0x000fe40003f26270 */
[----:B------:R-:W-:Y:S02]  /*16bc0*/  FSEL R17, R133, -INF , !P5 ;  /* 0xff80000085117808 */ /* 0x000fe40006800000 */
[----:B------:R-:W-:-:S02]  /*16bd0*/  FSEL R136, R135, -INF , !P3 ;  /* 0xff80000087887808 */ /* 0x000fc40005800000 */
[----:B------:R-:W-:Y:S02]  /*16be0*/  ISETP.GE.AND P3, PT, R12, R174, PT ;  /* 0x000000ae0c00720c */ /* 0x000fe40003f66270 */
[----:B------:R-:W-:Y:S02]  /*16bf0*/  FSEL R16, R24, -INF , !P2 ;  /* 0xff80000018107808 */ /* 0x000fe40005000000 */
[----:B------:R-:W-:Y:S02]  /*16c00*/  ISETP.GE.AND P2, PT, R2, R173, PT ;  /* 0x000000ad0200720c */ /* 0x000fe40003f46270 */
[----:B------:R-:W-:Y:S02]  /*16c10*/  FSEL R35, R27, -INF , !P1 ;  /* 0xff8000001b237808 */ /* 0x000fe40004800000 */
[----:B------:R-:W-:Y:S02]  /*16c20*/  FMNMX.FTZ R23, R17, R23, !PT ;  /* 0x0000001711177209 */ /* 0x000fe40007810000 */
[----:B------:R-:W-:-:S02]  /*16c30*/  ISETP.GE.AND P1, PT, R11, R175, PT ;  /* 0x000000af0b00720c */ /* 0x000fc40003f26270 */
[----:B------:R-:W-:Y:S02]  /*16c40*/  FSEL R177, R195, -INF , !P3 ;  /* 0xff800000c3b17808 */ /* 0x000fe40005800000 */
[C---:B------:R-:W-:Y:S02]  /*16c50*/  ISETP.GE.AND P5, PT, R6.reuse, R173, PT ;  /* 0x000000ad0600720c */ /* 0x040fe40003fa6270 */
[----:B------:R-:W-:Y:S02]  /*16c60*/  ISETP.GE.AND P3, PT, R6, R175, PT ;  /* 0x000000af0600720c */ /* 0x000fe40003f66270 */
[----:B------:R-:W-:Y:S02]  /*16c70*/  FSEL R135, R26, -INF , !P2 ;  /* 0xff8000001a877808 */ /* 0x000fe40005000000 */
[----:B------:R-:W-:Y:S02]  /*16c80*/  FMNMX.FTZ R23, R16, R23, !PT ;  /* 0x0000001710177209 */ /* 0x000fe40007810000 */
[----:B------:R-:W-:-:S02]  /*16c90*/  FSEL R26, R188, -INF , !P1 ;  /* 0xff800000bc1a7808 */ /* 0x000fc40004800000 */
[-C--:B------:R-:W-:Y:S02]  /*16ca0*/  ISETP.GE.AND P1, PT, R3, R175.reuse, PT ;  /* 0x000000af0300720c */ /* 0x080fe40003f26270 */
[----:B------:R-:W-:Y:S02]  /*16cb0*/  FSEL R137, R134, -INF , !P5 ;  /* 0xff80000086897808 */ /* 0x000fe40006800000 */
[----:B------:R-:W-:Y:S02]  /*16cc0*/  FSEL R24, R196, -INF , !P3 ;  /* 0xff800000c4187808 */ /* 0x000fe40005800000 */
[-C--:B------:R-:W-:Y:S02]  /*16cd0*/  ISETP.GE.AND P5, PT, R12, R175.reuse, PT ;  /* 0x000000af0c00720c */ /* 0x080fe40003fa6270 */
[----:B------:R-:W-:Y:S02]  /*16ce0*/  ISETP.GE.AND P3, PT, R0, R175, PT ;  /* 0x000000af0000720c */ /* 0x000fe40003f66270 */
[----:B------:R-:W-:-:S02]  /*16cf0*/  FMNMX.FTZ R12, R15, R23, !PT ;  /* 0x000000170f0c7209 */ /* 0x000fc40007810000 */
[----:B------:R-:W-:Y:S02]  /*16d00*/  FSEL R23, R197, -INF , !P1 ;  /* 0xff800000c5177808 */ /* 0x000fe40004800000 */
[----:B------:R-:W-:Y:S02]  /*16d10*/  FSEL R25, R189, -INF , !P4 ;  /* 0xff800000bd197808 */ /* 0x000fe40006000000 */
[-C--:B------:R-:W-:Y:S02]  /*16d20*/  ISETP.GE.AND P1, PT, R3, R174.reuse, PT ;  /* 0x000000ae0300720c */ /* 0x080fe40003f26270 */
[----:B------:R-:W-:Y:S02]  /*16d30*/  ISETP.GE.AND P4, PT, R2, R175, PT ;  /* 0x000000af0200720c */ /* 0x000fe40003f86270 */
[----:B------:R-:W-:Y:S02]  /*16d40*/  FSEL R3, R185, -INF , !P3 ;  /* 0xff800000b9037808 */ /* 0x000fe40005800000 */
[----:B------:R-:W-:-:S02]  /*16d50*/  ISETP.GE.AND P2, PT, R11, R174, PT ;  /* 0x000000ae0b00720c */ /* 0x000fc40003f46270 */
[----:B------:R-:W-:Y:S02]  /*16d60*/  ISETP.GE.AND P3, PT, R0, R174, PT ;  /* 0x000000ae0000720c */ /* 0x000fe40003f66270 */
[----:B------:R-:W-:Y:S02]  /*16d70*/  FSEL R11, R192, -INF , !P6 ;  /* 0xff800000c00b7808 */ /* 0x000fe40007000000 */
[----:B------:R-:W-:Y:S02]  /*16d80*/  FMNMX.FTZ R0, R236, R14, !PT ;  /* 0x0000000eec007209 */ /* 0x000fe40007810000 */
[-C--:B------:R-:W-:Y:S01]  /*16d90*/  ISETP.GE.AND P6, PT, R10, R174.reuse, PT ;  /* 0x000000ae0a00720c */ /* 0x080fe20003fc6270 */
[----:B------:R-:W1:Y:S01]  /*16da0*/  SHFL.BFLY PT, R133, R12, 0x2, 0x1f ;  /* 0x0c401f000c857f89 */ /* 0x000e6200000e0000 */
[----:B------:R-:W-:Y:S02]  /*16db0*/  FSEL R10, R184, -INF , !P4 ;  /* 0xff800000b80a7808 */ /* 0x000fe40006000000 */
[----:B------:R-:W-:-:S02]  /*16dc0*/  ISETP.GE.AND P4, PT, R2, R174, PT ;  /* 0x000000ae0200720c */ /* 0x000fc40003f86270 */
[----:B------:R-:W-:Y:S02]  /*16dd0*/  FMNMX.FTZ R2, R172, R0, !PT ;  /* 0x00000000ac027209 */ /* 0x000fe40007810000 */
[----:B------:R-:W-:Y:S02]  /*16de0*/  FSEL R27, R193, -INF , !P5 ;  /* 0xff800000c11b7808 */ /* 0x000fe40006800000 */
        /* <DEDUP_REMOVED lines=12> */
[----:B------:R-:W-:Y:S01]  /*16eb0*/  FMNMX.FTZ R0, R10, R0, !PT ;  /* 0x000000000a007209 */ /* 0x000fe20007810000 */
[----:B------:R-:W1:Y:S01]  /*16ec0*/  SHFL.BFLY PT, R12, R133, 0x1, 0x1f ;  /* 0x0c201f00850c7f89 */ /* 0x000e6200000e0000 */
[----:B------:R-:W-:-:S02]  /*16ed0*/  FMNMX.FTZ R2, R35, R2, !PT ;  /* 0x0000000223027209 */ /* 0x000fc40007810000 */
[----:B------:R-:W-:-:S03]  /*16ee0*/  FMNMX.FTZ R0, R3, R0, !PT ;  /* 0x0000000003007209 */ /* 0x000fc60007810000 */
[----:B------:R-:W2:Y:S04]  /*16ef0*/  SHFL.BFLY PT, R132, R2, 0x2, 0x1f ;  /* 0x0c401f0002847f89 */ /* 0x000ea800000e0000 */
[----:B------:R-:W4:Y:S01]  /*16f00*/  SHFL.BFLY PT, R134, R0, 0x2, 0x1f ;  /* 0x0c401f0000867f89 */ /* 0x000f2200000e0000 */
[----:B------:R-:W-:Y:S02]  /*16f10*/  ISETP.GE.AND P5, PT, R6, R174, PT ;  /* 0x000000ae0600720c */ /* 0x000fe40003fa6270 */
[----:B------:R-:W-:Y:S02]  /*16f20*/  LOP3.LUT R6, R215, UR4, RZ, 0x3c, !PT ;  /* 0x00000004d7067c12 */ /* 0x000fe4000f8e3cff */
[----:B------:R-:W-:-:S03]  /*16f30*/  FSEL R174, R190, -INF , !P2 ;  /* 0xff800000beae7808 */ /* 0x000fc60005000000 */
[----:B------:R-:W-:Y:S01]  /*16f40*/  IMAD.WIDE.U32 R30, R6, -0x326172a9, RZ ;  /* 0xcd9e8d57061e7825 */ /* 0x000fe200078e00ff */
[----:B-1----:R-:W-:-:S04]  /*16f50*/  FMNMX.FTZ R133, R133, R12, !PT ;  /* 0x0000000c85857209 */ /* 0x002fc80007810000 */
[C---:B------:R-:W-:Y:S01]  /*16f60*/  FSETP.NEU.FTZ.AND P2, PT, R133.reuse, -INF , PT ;  /* 0xff8000008500780b */ /* 0x040fe20003f5d000 */
[----:B------:R-:W-:Y:S01]  /*16f70*/  FMUL.FTZ R6, R133, c[0x0][0x23c] ;  /* 0x00008f0085067a20 */ /* 0x000fe20000410000 */
[----:B--2---:R-:W-:Y:S02]  /*16f80*/  FMNMX.FTZ R2, R132, R2, !PT ;  /* 0x0000000284027209 */ /* 0x004fe40007810000 */
[----:B----4-:R-:W-:-:S03]  /*16f90*/  FMNMX.FTZ R134, R134, R0, !PT ;  /* 0x0000000086867209 */ /* 0x010fc60007810000 */
[----:B------:R-:W1:Y:S01]  /*16fa0*/  SHFL.BFLY PT, R132, R2, 0x1, 0x1f ;  /* 0x0c201f0002847f89 */ /* 0x000e6200000e0000 */
[----:B------:R-:W-:-:S03]  /*16fb0*/  FSEL R0, R6, RZ, P2 ;  /* 0x000000ff06007208 */ /* 0x000fc60001000000 */
[----:B------:R-:W2:Y:S02]  /*16fc0*/  SHFL.BFLY PT, R6, R134, 0x1, 0x1f ;  /* 0x0c201f0086067f89 */ /* 0x000ea400000e0000 */
[--C-:B------:R-:W-:Y:S02]  /*16fd0*/  FFMA.FTZ R178, R13, c[0x0][0x23c], -R0.reuse ;  /* 0x00008f000db27a23 */ /* 0x100fe40000010800 */
[--C-:B------:R-:W-:Y:S02]  /*16fe0*/  FFMA.FTZ R179, R34, c[0x0][0x23c], -R0.reuse ;  /* 0x00008f0022b37a23 */ /* 0x100fe40000010800 */
[--C-:B------:R-:W-:Y:S02]  /*16ff0*/  FFMA.FTZ R180, R22, c[0x0][0x23c], -R0.reuse ;  /* 0x00008f0016b47a23 */ /* 0x100fe40000010800 */
[--C-:B------:R-:W-:Y:S02]  /*17000*/  FFMA.FTZ R181, R19, c[0x0][0x23c], -R0.reuse ;  /* 0x00008f0013b57a23 */ /* 0x100fe40000010800 */
[----:B------:R-:W-:-:S02]  /*17010*/  FFMA.FTZ R182, R18, c[0x0][0x23c], -R0 ;  /* 0x00008f0012b67a23 */ /* 0x000fc40000010800 */
[--C-:B------:R-:W-:Y:S02]  /*17020*/  FFMA.FTZ R183, R17, c[0x0][0x23c], -R0.reuse ;  /* 0x00008f0011b77a23 */ /* 0x100fe40000010800 */
[--C-:B---3--:R-:W-:Y:S02]  /*17030*/  FFMA.FTZ R221, R16, c[0x0][0x23c], -R0.reuse ;  /* 0x00008f0010dd7a23 */ /* 0x108fe40000010800 */
[----:B------:R-:W-:Y:S01]  /*17040*/  FFMA.FTZ R223, R15, c[0x0][0x23c], -R0 ;  /* 0x00008f000fdf7a23 */ /* 0x000fe20000010800 */
[----:B------:R-:W-:-:S04]  /*17050*/  FMNMX.FTZ R0, R228, R176, !PT ;  /* 0x000000b0e4007209 */ /* 0x000fc80007810000 */
[----:B------:R-:W-:Y:S02]  /*17060*/  FMNMX.FTZ R0, R177, R0, !PT ;  /* 0x00000000b1007209 */ /* 0x000fe40007810000 */
[----:B------:R-:W-:Y:S02]  /*17070*/  FSEL R173, R191, -INF , !P6 ;  /* 0xff800000bfad7808 */ /* 0x000fe40007000000 */
[----:B------:R-:W-:Y:S02]  /*17080*/  FMNMX.FTZ R0, R174, R0, !PT ;  /* 0x00000000ae007209 */ /* 0x000fe40007810000 */
[----:B------:R-:W-:Y:S02]  /*17090*/  FSEL R34, R198, -INF , !P5 ;  /* 0xff800000c6227808 */ /* 0x000fe40006800000 */
[----:B------:R-:W-:Y:S02]  /*170a0*/  FMNMX.FTZ R0, R173, R0, !PT ;  /* 0x00000000ad007209 */ /* 0x000fe40007810000 */
[----:B-1----:R-:W-:-:S02]  /*170b0*/  FMNMX.FTZ R132, R2, R132, !PT ;  /* 0x0000008402847209 */ /* 0x002fc40007810000 */
[----:B------:R-:W-:Y:S02]  /*170c0*/  FSEL R22, R199, -INF , !P1 ;  /* 0xff800000c7167808 */ /* 0x000fe40004800000 */
[----:B------:R-:W-:Y:S02]  /*170d0*/  FMNMX.FTZ R0, R34, R0, !PT ;  /* 0x0000000022007209 */ /* 0x000fe40007810000 */
[----:B--2---:R-:W-:Y:S01]  /*170e0*/  FMNMX.FTZ R134, R134, R6, !PT ;  /* 0x0000000686867209 */ /* 0x004fe20007810000 */
[----:B------:R-:W-:Y:S01]  /*170f0*/  FMUL.FTZ R2, R132, c[0x0][0x23c] ;  /* 0x00008f0084027a20 */ /* 0x000fe20000410000 */
[----:B------:R-:W-:Y:S02]  /*17100*/  FSEL R19, R186, -INF , !P4 ;  /* 0xff800000ba137808 */ /* 0x000fe40006000000 */
[----:B------:R-:W-:Y:S01]  /*17110*/  FMNMX.FTZ R0, R22, R0, !PT ;  /* 0x0000000016007209 */ /* 0x000fe20007810000 */
[----:B------:R-:W-:Y:S01]  /*17120*/  FMUL.FTZ R12, R134, c[0x0][0x23c] ;  /* 0x00008f00860c7a20 */ /* 0x000fe20000410000 */
[----:B------:R-:W-:-:S02]  /*17130*/  FSETP.NEU.FTZ.AND P1, PT, R132, -INF , PT ;  /* 0xff8000008400780b */ /* 0x000fc40003f3d000 */
[----:B------:R-:W-:Y:S02]  /*17140*/  FSETP.NEU.FTZ.AND P5, PT, R134, -INF , PT ;  /* 0xff8000008600780b */ /* 0x000fe40003fbd000 */
[----:B------:R-:W-:Y:S02]  /*17150*/  FSEL R18, R187, -INF , !P3 ;  /* 0xff800000bb127808 */ /* 0x000fe40005800000 */
[----:B------:R-:W-:Y:S02]  /*17160*/  FMNMX.FTZ R6, R19, R0, !PT ;  /* 0x0000000013067209 */ /* 0x000fe40007810000 */
[----:B------:R-:W-:Y:S02]  /*17170*/  FSEL R2, R2, RZ, P1 ;  /* 0x000000ff02027208 */ /* 0x000fe40000800000 */
[----:B------:R-:W-:Y:S02]  /*17180*/  FSEL R0, R12, RZ, P5 ;  /* 0x000000ff0c007208 */ /* 0x000fe40002800000 */
[----:B------:R-:W-:Y:S01]  /*17190*/  FMNMX.FTZ R6, R18, R6, !PT ;  /* 0x0000000612067209 */ /* 0x000fe20007810000 */
[----:B------:R-:W-:Y:S01]  /*171a0*/  FFMA.FTZ R199, R35, c[0x0][0x23c], -R2 ;  /* 0x00008f0023c77a23 */ /* 0x000fe20000010802 */
[----:B------:R-:W-:Y:S01]  /*171b0*/  LOP3.LUT R175, R31, UR14, R220, 0x96, !PT ;  /* 0x0000000e1faf7c12 */ /* 0x000fe2000f8e96dc */
[----:B------:R-:W-:-:S02]  /*171c0*/  FFMA.FTZ R35, R11, c[0x0][0x23c], -R0 ;  /* 0x00008f000b237a23 */ /* 0x000fc40000010800 */
[--C-:B------:R-:W-:Y:S02]  /*171d0*/  FFMA.FTZ R184, R27, c[0x0][0x23c], -R0.reuse ;  /* 0x00008f001bb87a23 */ /* 0x100fe40000010800 */
[--C-:B------:R-:W-:Y:S02]  /*171e0*/  FFMA.FTZ R220, R26, c[0x0][0x23c], -R0.reuse ;  /* 0x00008f001adc7a23 */ /* 0x100fe40000010800 */
[--C-:B------:R-:W-:Y:S02]  /*171f0*/  FFMA.FTZ R222, R25, c[0x0][0x23c], -R0.reuse ;  /* 0x00008f0019de7a23 */ /* 0x100fe40000010800 */
[--C-:B------:R-:W-:Y:S02]  /*17200*/  FFMA.FTZ R225, R24, c[0x0][0x23c], -R0.reuse ;  /* 0x00008f0018e17a23 */ /* 0x100fe40000010800 */
[--C-:B------:R-:W-:Y:S02]  /*17210*/  FFMA.FTZ R227, R23, c[0x0][0x23c], -R0.reuse ;  /* 0x00008f0017e37a23 */ /* 0x100fe40000010800 */
[----:B------:R-:W-:-:S02]  /*17220*/  FFMA.FTZ R234, R10, c[0x0][0x23c], -R0 ;  /* 0x00008f000aea7a23 */ /* 0x000fc40000010800 */
[----:B------:R-:W-:Y:S02]  /*17230*/  FFMA.FTZ R229, R3, c[0x0][0x23c], -R0 ;  /* 0x00008f0003e57a23 */ /* 0x000fe40000010800 */
[----:B------:R-:W1:Y:S01]  /*17240*/  SHFL.BFLY PT, R0, R6, 0x2, 0x1f ;  /* 0x0c401f0006007f89 */ /* 0x000e6200000e0000 */
[----:B------:R-:W-:Y:S01]  /*17250*/  LOP3.LUT R216, R31, UR14, R246, 0x96, !PT ;  /* 0x0000000e1fd87c12 */ /* 0x000fe2000f8e96f6 */
[----:B------:R-:W-:Y:S01]  /*17260*/  IMAD.MOV.U32 R246, RZ, RZ, R250 ;  /* 0x000000fffff67224 */ /* 0x000fe200078e00fa */
[----:B------:R-:W-:Y:S01]  /*17270*/  LOP3.LUT R10, R233, UR13, R30, 0x96, !PT ;  /* 0x0000000de90a7c12 */ /* 0x000fe2000f8e961e */
[----:B------:R-:W-:-:S04]  /*17280*/  IMAD.WIDE.U32 R238, R175, -0x2daee0ad, RZ ;  /* 0xd2511f53afee7825 */ /* 0x000fc800078e00ff */
[--C-:B------:R-:W-:Y:S02]  /*17290*/  FFMA.FTZ R17, R14, c[0x0][0x23c], -R2.reuse ;  /* 0x00008f000e117a23 */ /* 0x100fe40000010802 */
[--C-:B------:R-:W-:Y:S02]  /*172a0*/  FFMA.FTZ R172, R172, c[0x0][0x23c], -R2.reuse ;  /* 0x00008f00acac7a23 */ /* 0x100fe40000010802 */
[--C-:B------:R-:W-:Y:S02]  /*172b0*/  FFMA.FTZ R139, R139, c[0x0][0x23c], -R2.reuse ;  /* 0x00008f008b8b7a23 */ /* 0x100fe40000010802 */
[--C-:B------:R-:W-:Y:S02]  /*172c0*/  FFMA.FTZ R138, R138, c[0x0][0x23c], -R2.reuse ;  /* 0x00008f008a8a7a23 */ /* 0x100fe40000010802 */
[--C-:B------:R-:W-:Y:S02]  /*172d0*/  FFMA.FTZ R137, R137, c[0x0][0x23c], -R2.reuse ;  /* 0x00008f0089897a23 */ /* 0x100fe40000010802 */
[----:B------:R-:W-:-:S02]  /*172e0*/  FFMA.FTZ R136, R136, c[0x0][0x23c], -R2 ;  /* 0x00008f0088887a23 */ /* 0x000fc40000010802 */
[----:B------:R-:W-:Y:S01]  /*172f0*/  FFMA.FTZ R198, R135, c[0x0][0x23c], -R2 ;  /* 0x00008f0087c67a23 */ /* 0x000fe20000010802 */
[----:B------:R-:W-:Y:S01]  /*17300*/  LOP3.LUT R2, R239, UR12, R246, 0x96, !PT ;  /* 0x0000000cef027c12 */ /* 0x000fe2000f8e96f6 */
[----:B------:R-:W-:Y:S01]  /*17310*/  IMAD.WIDE.U32 R10, R10, -0x2daee0ad, RZ ;  /* 0xd2511f530a0a7825 */ /* 0x000fe200078e00ff */
[----:B-1----:R-:W-:-:S03]  /*17320*/  FMNMX.FTZ R6, R0, R6, !PT ;  /* 0x0000000600067209 */ /* 0x002fc60007810000 */
[----:B------:R-:W-:Y:S01]  /*17330*/  IMAD.WIDE.U32 R2, R2, -0x326172a9, RZ ;  /* 0xcd9e8d5702027825 */ /* 0x000fe200078e00ff */
[----:B------:R-:W-:Y:S01]  /*17340*/  LOP3.LUT R12, R11, UR10, R238, 0x96, !PT ;  /* 0x0000000a0b0c7c12 */ /* 0x000fe2000f8e96ee */
[----:B------:R-:W1:Y:S03]  /*17350*/  SHFL.BFLY PT, R0, R6, 0x1, 0x1f ;  /* 0x0c201f0006007f89 */ /* 0x000e6600000e0000 */
[----:B------:R-:W-:Y:S01]  /*17360*/  LOP3.LUT R3, R3, UR11, R232, 0x96, !PT ;  /* 0x0000000b03037c12 */ /* 0x000fe2000f8e96e8 */
[----:B------:R-:W-:-:S05]  /*17370*/  IMAD.WIDE.U32 R12, R12, -0x326172a9, RZ ;  /* 0xcd9e8d570c0c7825 */ /* 0x000fca00078e00ff */
[----:B------:R-:W-:Y:S01]  /*17380*/  LOP3.LUT R14, R13, UR9, R2, 0x96, !PT ;  /* 0x000000090d0e7c12 */ /* 0x000fe2000f8e9602 */
[----:B------:R-:W-:-:S04]  /*17390*/  IMAD.WIDE.U32 R2, R3, -0x2daee0ad, RZ ;  /* 0xd2511f5303027825 */ /* 0x000fc800078e00ff */
[----:B------:R-:W-:Y:S01]  /*173a0*/  IMAD.WIDE.U32 R14, R14, -0x2daee0ad, RZ ;  /* 0xd2511f530e0e7825 */ /* 0x000fe200078e00ff */
[----:B------:R-:W-:Y:S01]  /*173b0*/  LOP3.LUT R3, R3, UR8, R10, 0x96, !PT ;  /* 0x0000000803037c12 */ /* 0x000fe2000f8e960a */
[----:B------:R-:W2:Y:S03]  /*173c0*/  LDC.U8 R211, c[0x0][0x2d8] ;  /* 0x0000b600ffd37b82 */ /* 0x000ea60000000000 */
[----:B------:R-:W-:Y:S01]  /*173d0*/  LOP3.LUT R10, R15, UR6, R2, 0x96, !PT ;  /* 0x000000060f0a7c12 */ /* 0x000fe2000f8e9602 */
[----:B------:R-:W-:-:S05]  /*173e0*/  IMAD.WIDE.U32 R2, R3, -0x326172a9, RZ ;  /* 0xcd9e8d5703027825 */ /* 0x000fca00078e00ff */
[----:B------:R-:W-:Y:S02]  /*173f0*/  LOP3.LUT R26, R3, UR7, R12, 0x96, !PT ;  /* 0x00000007031a7c12 */ /* 0x000fe4000f8e960c */
[----:B-1----:R-:W-:Y:S02]  /*17400*/  FMNMX.FTZ R3, R6, R0, !PT ;  /* 0x0000000006037209 */ /* 0x002fe40007810000 */
[----:B------:R-:W-:Y:S01]  /*17410*/  FSEL R0, R133, RZ, P2 ;  /* 0x000000ff85007208 */ /* 0x000fe20001000000 */
[----:B------:R-:W-:Y:S01]  /*17420*/  IMAD.WIDE.U32 R10, R10, -0x326172a9, RZ ;  /* 0xcd9e8d570a0a7825 */ /* 0x000fe200078e00ff */
[----:B------:R-:W-:-:S03]  /*17430*/  FSETP.NEU.FTZ.AND P2, PT, R3, -INF , PT ;  /* 0xff8000000300780b */ /* 0x000fc60003f5d000 */
[----:B------:R-:W-:Y:S01]  /*17440*/  FADD.FTZ R24, R237, -R0 ;  /* 0x80000000ed187221 */ /* 0x000fe20000010000 */
[----:B------:R-:W-:Y:S02]  /*17450*/  FSEL R0, R3, RZ, P2 ;  /* 0x000000ff03007208 */ /* 0x000fe40001000000 */
[----:B------:R-:W-:Y:S01]  /*17460*/  LOP3.LUT R2, R11, UR15, R2, 0x96, !PT ;  /* 0x0000000f0b027c12 */ /* 0x000fe2000f8e9602 */
[----:B------:R-:W-:Y:S02]  /*17470*/  FMUL.FTZ R6, R3, c[0x0][0x23c] ;  /* 0x00008f0003067a20 */ /* 0x000fe40000410000 */
[----:B------:R-:W-:Y:S01]  /*17480*/  FADD.FTZ R23, R228, -R0 ;  /* 0x80000000e4177221 */ /* 0x000fe20000010000 */
[----:B------:R-:W-:-:S04]  /*17490*/  LOP3.LUT R0, R2, 0xff, RZ, 0xc0, !PT ;  /* 0x000000ff02007812 */ /* 0x000fc800078ec0ff */
[----:B--2---:R-:W-:Y:S02]  /*174a0*/  ISETP.GE.U32.AND P6, PT, R211, R0, PT ;  /* 0x00000000d300720c */ /* 0x004fe40003fc6070 */
[----:B------:R-:W-:Y:S02]  /*174b0*/  FSEL R0, R6, RZ, P2 ;  /* 0x000000ff06007208 */ /* 0x000fe40001000000 */
[----:B------:R-:W-:-:S04]  /*174c0*/  LOP3.LUT R6, R2, 0xffff, RZ, 0xc0, !PT ;  /* 0x0000ffff02067812 */ /* 0x000fc800078ec0ff */
[----:B------:R-:W-:-:S04]  /*174d0*/  SHF.R.U32.HI R6, RZ, 0x8, R6 ;  /* 0x00000008ff067819 */ /* 0x000fc80000011606 */
[----:B------:R-:W-:-:S04]  /*174e0*/  LOP3.LUT R6, R6, 0xffff, RZ, 0xc0, !PT ;  /* 0x0000ffff06067812 */ /* 0x000fc800078ec0ff */
[----:B------:R-:W-:Y:S02]  /*174f0*/  ISETP.GE.U32.AND P3, PT, R211, R6, PT ;  /* 0x00000006d300720c */ /* 0x000fe40003f66070 */
[----:B------:R-:W-:Y:S01]  /*17500*/  SHF.R.U32.HI R6, RZ, 0x18, R2 ;  /* 0x00000018ff067819 */ /* 0x000fe20000011602 */
[----:B------:R-:W-:-:S03]  /*17510*/  FFMA.FTZ R15, R176, c[0x0][0x23c], -R0 ;  /* 0x00008f00b00f7a23 */ /* 0x000fc60000010800 */
[----:B------:R-:W-:Y:S01]  /*17520*/  ISETP.GE.U32.AND P2, PT, R211, R6, PT ;  /* 0x00000006d300720c */ /* 0x000fe20003f46070 */
[----:B------:R-:W-:Y:S01]  /*17530*/  FMUL.FTZ R6, R23, c[0x0][0x23c] ;  /* 0x00008f0017067a20 */ /* 0x000fe20000410000 */
[----:B------:R-:W-:Y:S01]  /*17540*/  SHF.R.U32.HI R2, RZ, 0x10, R2 ;  /* 0x00000010ff027819 */ /* 0x000fe20000011602 */
[--C-:B------:R-:W-:Y:S01]  /*17550*/  FFMA.FTZ R13, R177, c[0x0][0x23c], -R0.reuse ;  /* 0x00008f00b10d7a23 */ /* 0x100fe20000010800 */
[----:B------:R-:W-:Y:S01]  /*17560*/  MUFU.EX2 R15, R15 ;  /* 0x0000000f000f7308 */ /* 0x000fe20000000800 */
[----:B------:R-:W-:Y:S01]  /*17570*/  FFMA.FTZ R12, R174, c[0x0][0x23c], -R0 ;  /* 0x00008f00ae0c7a23 */ /* 0x000fe20000010800 */
[----:B------:R-:W-:-:S06]  /*17580*/  LOP3.LUT R2, R2, 0xff, RZ, 0xc0, !PT ;  /* 0x000000ff02027812 */ /* 0x000fcc00078ec0ff */
[----:B------:R-:W1:Y:S01]  /*17590*/  MUFU.EX2 R6, R6 ;  /* 0x0000000600067308 */ /* 0x000e620000000800 */
[----:B------:R-:W-:Y:S01]  /*175a0*/  ISETP.GE.U32.AND P4, PT, R211, R2, PT ;  /* 0x00000002d300720c */ /* 0x000fe20003f86070 */
[--C-:B------:R-:W-:Y:S01]  /*175b0*/  FFMA.FTZ R218, R18, c[0x0][0x23c], -R0.reuse ;  /* 0x00008f0012da7a23 */ /* 0x100fe20000010800 */
[----:B------:R-:W-:Y:S01]  /*175c0*/  LOP3.LUT R2, R10, 0xff, RZ, 0xc0, !PT ;  /* 0x000000ff0a027812 */ /* 0x000fe200078ec0ff */
[----:B------:R-:W-:-:S04]  /*175d0*/  FFMA.FTZ R173, R173, c[0x0][0x23c], -R0 ;  /* 0x00008f00adad7a23 */ /* 0x000fc80000010800 */
[----:B------:R-:W2:Y:S01]  /*175e0*/  MUFU.EX2 R13, R13 ;  /* 0x0000000d000d7308 */ /* 0x000ea20000000800 */
[----:B------:R-:W-:Y:S01]  /*175f0*/  FSEL R18, R132, RZ, P1 ;  /* 0x000000ff84127208 */ /* 0x000fe20000800000 */
[----:B------:R-:W-:Y:S01]  /*17600*/  FFMA.FTZ R226, R22, c[0x0][0x23c], -R0 ;  /* 0x00008f0016e27a23 */ /* 0x000fe20000010800 */
[----:B------:R-:W-:-:S05]  /*17610*/  LOP3.LUT R23, R10, 0xffff, RZ, 0xc0, !PT ;  /* 0x0000ffff0a177812 */ /* 0x000fca00078ec0ff */
[----:B------:R-:W-:Y:S01]  /*17620*/  MUFU.EX2 R16, R178 ;  /* 0x000000b200107308 */ /* 0x000fe20000000800 */
[--C-:B------:R-:W-:Y:S02]  /*17630*/  SHF.R.U32.HI R22, RZ, 0x10, R10.reuse ;  /* 0x00000010ff167819 */ /* 0x100fe4000001160a */
[----:B------:R-:W-:-:S05]  /*17640*/  SHF.R.U32.HI R11, RZ, 0x18, R10 ;  /* 0x00000018ff0b7819 */ /* 0x000fca000001160a */
[----:B------:R-:W3:Y:S01]  /*17650*/  MUFU.EX2 R25, R179 ;  /* 0x000000b300197308 */ /* 0x000ee20000000800 */
[----:B------:R-:W-:Y:S01]  /*17660*/  ISETP.GE.U32.AND P1, PT, R211, R2, PT ;  /* 0x00000002d300720c */ /* 0x000fe20003f26070 */
[----:B------:R-:W-:-:S06]  /*17670*/  FADD.FTZ R2, R236, -R18 ;  /* 0x80000012ec027221 */ /* 0x000fcc0000010000 */
[----:B------:R-:W4:Y:S01]  /*17680*/  MUFU.EX2 R12, R12 ;  /* 0x0000000c000c7308 */ /* 0x000f220000000800 */
[----:B-1----:R-:W-:Y:S01]  /*17690*/  FFMA.FTZ R231, R231, R6, R15 ;  /* 0x00000006e7e77223 */ /* 0x002fe2000001000f */
[----:B------:R-:W-:Y:S01]  /*176a0*/  FSEL R18, R134, RZ, P5 ;  /* 0x000000ff86127208 */ /* 0x000fe20002800000 */
[----:B------:R-:W-:-:S05]  /*176b0*/  FMUL.FTZ R2, R2, c[0x0][0x23c] ;  /* 0x00008f0002027a20 */ /* 0x000fca0000410000 */
[----:B------:R-:W1:Y:S01]  /*176c0*/  MUFU.EX2 R10, R173 ;  /* 0x000000ad000a7308 */ /* 0x000e620000000800 */
[----:B------:R-:W-:Y:S01]  /*176d0*/  ISETP.GE.U32.AND P5, PT, R211, R11, PT ;  /* 0x0000000bd300720c */ /* 0x000fe20003fa6070 */
[C---:B--2---:R-:W-:Y:S01]  /*176e0*/  FADD.FTZ R11, R13.reuse, R231 ;  /* 0x000000e70d0b7221 */ /* 0x044fe20000010000 */
[----:B------:R-:W-:Y:S01]  /*176f0*/  F2FP.BF16.PACK_AB R219, R13, R15 ;  /* 0x0000000f0ddb723e */ /* 0x000fe200000010ff */
[----:B------:R-:W-:Y:S01]  /*17700*/  FFMA.FTZ R174, R19, c[0x0][0x23c], -R0 ;  /* 0x00008f0013ae7a23 */ /* 0x000fe20000010800 */
[----:B---3--:R-:W-:-:S03]  /*17710*/  F2FP.BF16.PACK_AB R15, R25, R16 ;  /* 0x00000010190f723e */ /* 0x008fc600000010ff */
[----:B------:R-:W-:Y:S01]  /*17720*/  MUFU.EX2 R17, R17 ;  /* 0x0000001100117308 */ /* 0x000fe20000000800 */
[----:B----4-:R-:W-:Y:S01]  /*17730*/  FADD.FTZ R11, R12, R11 ;  /* 0x0000000b0c0b7221 */ /* 0x010fe20000010000 */
[----:B------:R-:W-:Y:S01]  /*17740*/  PRMT R197, R15, 0x7632, R197 ;  /* 0x000076320fc57816 */ /* 0x000fe200000000c5 */
[----:B------:R-:W-:-:S05]  /*17750*/  @!P6 HFMA2.BF16_V2 R186, -RZ.H0_H0, RZ.H0_H0, -R15.H0_H0 ;  /* 0x200000ffffbae231 */ /* 0x000fca000034090f */
[----:B------:R-:W2:Y:S01]  /*17760*/  MUFU.EX2 R2, R2 ;  /* 0x0000000200027308 */ /* 0x000ea20000000800 */
[C---:B-1----:R-:W-:Y:S01]  /*17770*/  FADD.FTZ R202, R10.reuse, R11 ;  /* 0x0000000b0aca7221 */ /* 0x042fe20000010000 */
[----:B------:R-:W-:-:S06]  /*17780*/  F2FP.BF16.PACK_AB R135, R10, R12 ;  /* 0x0000000c0a87723e */ /* 0x000fcc00000010ff */
[----:B------:R-:W1:Y:S01]  /*17790*/  MUFU.EX2 R19, R172 ;  /* 0x000000ac00137308 */ /* 0x000e620000000800 */
[----:B------:R-:W-:Y:S01]  /*177a0*/  LOP3.LUT R10, R22, 0xff, RZ, 0xc0, !PT ;  /* 0x000000ff160a7812 */ /* 0x000fe200078ec0ff */
[----:B------:R-:W-:Y:S01]  /*177b0*/  FMUL.FTZ R24, R24, c[0x0][0x23c] ;  /* 0x00008f0018187a20 */ /* 0x000fe20000410000 */
[----:B------:R-:W-:Y:S01]  /*177c0*/  PRMT R228, R15, 0x5410, R197 ;  /* 0x000054100fe47816 */ /* 0x000fe200000000c5 */
[----:B------:R-:W-:Y:S01]  /*177d0*/  FFMA.FTZ R224, R34, c[0x0][0x23c], -R0 ;  /* 0x00008f0022e07a23 */ /* 0x000fe20000010800 */
[----:B------:R-:W-:Y:S02]  /*177e0*/  @!P6 PRMT R15, R186, 0x5410, RZ ;  /* 0x00005410ba0fe816 */ /* 0x000fe400000000ff */
[----:B------:R-:W-:Y:S01]  /*177f0*/  ISETP.GE.U32.AND P6, PT, R211, R10, PT ;  /* 0x0000000ad300720c */ /* 0x000fe20003fc6070 */
[----:B------:R-:W3:Y:S01]  /*17800*/  MUFU.EX2 R0, R24 ;  /* 0x0000001800007308 */ /* 0x000ee20000000800 */
[----:B------:R-:W-:Y:S01]  /*17810*/  SHF.R.U32.HI R10, RZ, 0x8, R23 ;  /* 0x00000008ff0a7819 */ /* 0x000fe20000011617 */
[----:B--2---:R-:W-:-:S03]  /*17820*/  FFMA.FTZ R27, R217, R2, R17 ;  /* 0x00000002d91b7223 */ /* 0x004fc60000010011 */
[----:B------:R-:W-:Y:S01]  /*17830*/  LOP3.LUT R13, R10, 0xffff, RZ, 0xc0, !PT ;  /* 0x0000ffff0a0d7812 */ /* 0x000fe200078ec0ff */
[----:B------:R-:W-:Y:S01]  /*17840*/  IMAD.WIDE.U32 R10, R26, -0x2daee0ad, RZ ;  /* 0xd2511f531a0a7825 */ /* 0x000fe200078e00ff */
[----:B-1----:R-:W-:Y:S01]  /*17850*/  F2FP.BF16.PACK_AB R17, R19, R17 ;  /* 0x000000111311723e */ /* 0x002fe200000010ff */
[----:B------:R-:W-:Y:S03]  /*17860*/  MUFU.EX2 R23, R180 ;  /* 0x000000b400177308 */ /* 0x000fe60000000800 */
[----:B------:R-:W-:-:S05]  /*17870*/  PRMT R195, R17, 0x7610, R195 ;  /* 0x0000761011c37816 */ /* 0x000fca00000000c3 */
[----:B------:R-:W1:Y:S01]  /*17880*/  MUFU.EX2 R26, R181 ;  /* 0x000000b5001a7308 */ /* 0x000e620000000800 */
[----:B------:R-:W-:Y:S01]  /*17890*/  LOP3.LUT R12, R11, UR16, R14, 0x96, !PT ;  /* 0x000000100b0c7c12 */ /* 0x000fe2000f8e960e */
[----:B------:R-:W-:Y:S01]  /*178a0*/  @!P4 HFMA2.BF16_V2 R188, -RZ.H0_H0, RZ.H0_H0, -R195.H0_H0 ;  /* 0x200000ffffbcc231 */ /* 0x000fe200003409c3 */
[----:B------:R-:W-:Y:S01]  /*178b0*/  PRMT R196, R17, 0x7632, R196 ;  /* 0x0000763211c47816 */ /* 0x000fe200000000c4 */
[-C--:B---3--:R-:W-:Y:S02]  /*178c0*/  FFMA.FTZ R34, R242, R0.reuse, R16 ;  /* 0x00000000f2227223 */ /* 0x088fe40000010010 */
        /* <DEDUP_REMOVED lines=32> */
[----:B------:R-:W-:Y:S02]  /*17ad0*/  LOP3.LUT R0, R12, 0xff, RZ, 0xc0, !PT ;  /* 0x000000ff0c007812 */ /* 0x000fe400078ec0ff */
[----:B------:R-:W-:-:S02]  /*17ae0*/  PRMT R217, R195, 0x5410, R196 ;  /* 0x00005410c3d97816 */ /* 0x000fc400000000c4 */
[----:B------:R-:W-:Y:S02]  /*17af0*/  @!P4 PRMT R195, R188, 0x5410, RZ ;  /* 0x00005410bcc3c816 */ /* 0x000fe400000000ff */
[----:B------:R-:W-:Y:S01]  /*17b00*/  ISETP.GE.U32.AND P4, PT, R211, R0, PT ;  /* 0x00000000d300720c */ /* 0x000fe20003f86070 */
[----:B------:R-:W-:Y:S01]  /*17b10*/  @!P3 HFMA2.BF16_V2 R185, -RZ.H0_H0, RZ.H0_H0, -R197.H0_H0 ;  /* 0x200000ffffb9b231 */ /* 0x000fe200003409c5 */
[----:B-1----:R-:W-:-:S04]  /*17b20*/  F2FP.BF16.PACK_AB R0, R26, R23 ;  /* 0x000000171a00723e */ /* 0x002fc800000010ff */
[C---:B------:R-:W-:Y:S02]  /*17b30*/  PRMT R194, R0.reuse, 0x7610, R194 ;  /* 0x0000761000c27816 */ /* 0x040fe400000000c2 */
[----:B------:R-:W-:Y:S02]  /*17b40*/  @!P3 PRMT R197, R185, 0x5410, RZ ;  /* 0x00005410b9c5b816 */ /* 0x000fe400000000ff */
[----:B------:R-:W-:Y:S01]  /*17b50*/  ISETP.GE.U32.AND P3, PT, R211, R13, PT ;  /* 0x0000000dd300720c */ /* 0x000fe20003f66070 */
[----:B------:R-:W-:Y:S01]  /*17b60*/  @!P1 HFMA2.BF16_V2 R64, -RZ.H0_H0, RZ.H0_H0, -R194.H0_H0 ;  /* 0x200000ffff409231 */ /* 0x000fe200003409c2 */
[--C-:B------:R-:W-:Y:S01]  /*17b70*/  SHF.R.U32.HI R13, RZ, 0x10, R12.reuse ;  /* 0x00000010ff0d7819 */ /* 0x100fe2000001160c */
[----:B------:R-:W-:Y:S01]  /*17b80*/  @!P2 HFMA2.BF16_V2 R187, -RZ.H0_H0, RZ.H0_H0, -R196.H0_H0 ;  /* 0x200000ffffbba231 */ /* 0x000fe200003409c4 */
[----:B------:R-:W-:Y:S02]  /*17b90*/  PRMT R193, R0, 0x7632, R193 ;  /* 0x0000763200c17816 */ /* 0x000fe400000000c1 */
[----:B------:R-:W-:-:S02]  /*17ba0*/  SHF.R.U32.HI R0, RZ, 0x18, R12 ;  /* 0x00000018ff007819 */ /* 0x000fc4000001160c */
[----:B------:R-:W-:Y:S02]  /*17bb0*/  LOP3.LUT R13, R13, 0xff, RZ, 0xc0, !PT ;  /* 0x000000ff0d0d7812 */ /* 0x000fe400078ec0ff */
[----:B------:R-:W-:Y:S02]  /*17bc0*/  PRMT R68, R194, 0x5410, R193 ;  /* 0x00005410c2447816 */ /* 0x000fe400000000c1 */
[----:B------:R-:W-:Y:S02]  /*17bd0*/  @!P1 PRMT R194, R64, 0x5410, RZ ;  /* 0x0000541040c29816 */ /* 0x000fe400000000ff */
[----:B------:R-:W-:Y:S02]  /*17be0*/  @!P2 PRMT R196, R187, 0x5410, RZ ;  /* 0x00005410bbc4a816 */ /* 0x000fe400000000ff */
[C---:B------:R-:W-:Y:S02]  /*17bf0*/  ISETP.GE.U32.AND P1, PT, R211.reuse, R0, PT ;  /* 0x00000000d300720c */ /* 0x040fe40003f26070 */
[----:B------:R-:W-:Y:S01]  /*17c00*/  ISETP.GE.U32.AND P2, PT, R211, R13, PT ;  /* 0x0000000dd300720c */ /* 0x000fe20003f46070 */
[----:B------:R-:W-:Y:S01]  /*17c10*/  FADD.FTZ R13, R235, -R18 ;  /* 0x80000012eb0d7221 */ /* 0x000fe20000010000 */
[----:B------:R-:W-:Y:S01]  /*17c20*/  LOP3.LUT R0, R12, 0xffff, RZ, 0xc0, !PT ;  /* 0x0000ffff0c007812 */ /* 0x000fe200078ec0ff */
[----:B------:R-:W-:Y:S01]  /*17c30*/  MUFU.EX2 R17, R139 ;  /* 0x0000008b00117308 */ /* 0x000fe20000000800 */
[----:B------:R-:W-:-:S02]  /*17c40*/  FMUL.FTZ R12, R55, R2 ;  /* 0x00000002370c7220 */ /* 0x000fc40000410000 */
[----:B------:R-:W-:Y:S01]  /*17c50*/  SHF.R.U32.HI R0, RZ, 0x8, R0 ;  /* 0x00000008ff007819 */ /* 0x000fe20000011600 */
[----:B------:R-:W-:-:S04]  /*17c60*/  FMUL.FTZ R14, R54, R2 ;  /* 0x00000002360e7220 */ /* 0x000fc80000410000 */
[----:B------:R-:W1:Y:S01]  /*17c70*/  MUFU.EX2 R18, R138 ;  /* 0x0000008a00127308 */ /* 0x000e620000000800 */
[----:B------:R-:W-:Y:S01]  /*17c80*/  @!P3 HFMA2.BF16_V2 R65, -RZ.H0_H0, RZ.H0_H0, -R193.H0_H0 ;  /* 0x200000ffff41b231 */ /* 0x000fe200003409c1 */
[-C--:B------:R-:W-:Y:S01]  /*17c90*/  FMUL.FTZ R69, R70, R2.reuse ;  /* 0x0000000246457220 */ /* 0x080fe20000410000 */
[----:B------:R-:W-:Y:S01]  /*17ca0*/  LOP3.LUT R0, R0, 0xffff, RZ, 0xc0, !PT ;  /* 0x0000ffff00007812 */ /* 0x000fe200078ec0ff */
[----:B------:R-:W-:Y:S02]  /*17cb0*/  IMAD.MOV.U32 R70, RZ, RZ, R12 ;  /* 0x000000ffff467224 */ /* 0x000fe400078e000c */
[-C--:B------:R-:W-:Y:S02]  /*17cc0*/  FMUL.FTZ R12, R82, R2.reuse ;  /* 0x00000002520c7220 */ /* 0x080fe40000410000 */
[----:B------:R-:W-:Y:S02]  /*17cd0*/  FMUL.FTZ R13, R13, c[0x0][0x23c] ;  /* 0x00008f000d0d7a20 */ /* 0x000fe40000410000 */
[----:B------:R-:W-:Y:S01]  /*17ce0*/  IMAD.MOV.U32 R82, RZ, RZ, R14 ;  /* 0x000000ffff527224 */ /* 0x000fe200078e000e */
[----:B------:R-:W-:Y:S01]  /*17cf0*/  @!P3 PRMT R193, R65, 0x5410, RZ ;  /* 0x0000541041c1b816 */ /* 0x000fe200000000ff */
[----:B------:R-:W-:Y:S01]  /*17d00*/  FMUL.FTZ R14, R83, R2 ;  /* 0x00000002530e7220 */ /* 0x000fe20000410000 */
[----:B------:R-:W-:Y:S01]  /*17d10*/  ISETP.GE.U32.AND P3, PT, R211, R0, PT ;  /* 0x00000000d300720c */ /* 0x000fe20003f66070 */
[----:B------:R-:W-:-:S02]  /*17d20*/  IMAD.MOV.U32 R247, RZ, RZ, R251 ;  /* 0x000000fffff77224 */ /* 0x000fc400078e00fb */
[-C--:B------:R-:W-:Y:S02]  /*17d30*/  FMUL.FTZ R67, R67, R2.reuse ;  /* 0x0000000243437220 */ /* 0x080fe40000410000 */
[----:B------:R-:W-:Y:S01]  /*17d40*/  IMAD.MOV.U32 R83, RZ, RZ, R243 ;  /* 0x000000ffff537224 */ /* 0x000fe200078e00f3 */
[----:B------:R2:W-:Y:S01]  /*17d50*/  MUFU.EX2 R16, R35 ;  /* 0x0000002300107308 */ /* 0x0005e20000000800 */
[-C--:B------:R-:W-:Y:S02]  /*17d60*/  FMUL.FTZ R243, R87, R2.reuse ;  /* 0x0000000257f37220 */ /* 0x080fe40000410000 */
[----:B------:R-:W-:Y:S02]  /*17d70*/  IMAD.MOV.U32 R87, RZ, RZ, R69 ;  /* 0x000000ffff577224 */ /* 0x000fe400078e0045 */
[----:B------:R-:W-:Y:S02]  /*17d80*/  IMAD.MOV.U32 R117, RZ, RZ, R210 ;  /* 0x000000ffff757224 */ /* 0x000fe400078e00d2 */
[-C--:B------:R-:W-:Y:S01]  /*17d90*/  FMUL.FTZ R69, R114, R2.reuse ;  /* 0x0000000272457220 */ /* 0x080fe20000410000 */
[----:B------:R-:W3:Y:S01]  /*17da0*/  MUFU.EX2 R0, R13 ;  /* 0x0000000d00007308 */ /* 0x000ee20000000800 */
[----:B------:R-:W-:-:S02]  /*17db0*/  FMUL.FTZ R235, R115, R2 ;  /* 0x0000000273eb7220 */ /* 0x000fc40000410000 */
[----:B------:R-:W-:Y:S02]  /*17dc0*/  IMAD.MOV.U32 R128, RZ, RZ, R246 ;  /* 0x000000ffff807224 */ /* 0x000fe400078e00f6 */
[----:B------:R-:W-:Y:S02]  /*17dd0*/  IMAD.MOV.U32 R129, RZ, RZ, R247 ;  /* 0x000000ffff817224 */ /* 0x000fe400078e00f7 */
[----:B------:R-:W-:Y:S02]  /*17de0*/  IMAD.MOV.U32 R65, RZ, RZ, R250 ;  /* 0x000000ffff417224 */ /* 0x000fe400078e00fa */
[-C--:B--2---:R-:W-:Y:S02]  /*17df0*/  FMUL.FTZ R35, R98, R2.reuse ;  /* 0x0000000262237220 */ /* 0x084fe40000410000 */
[----:B------:R-:W-:Y:S02]  /*17e00*/  FMUL.FTZ R231, R71, R2 ;  /* 0x0000000247e77220 */ /* 0x000fe40000410000 */
[----:B------:R-:W-:-:S02]  /*17e10*/  IMAD.MOV.U32 R98, RZ, RZ, R67 ;  /* 0x000000ffff627224 */ /* 0x000fc400078e0043 */
[-C--:B------:R-:W-:Y:S02]  /*17e20*/  FMUL.FTZ R210, R99, R2.reuse ;  /* 0x0000000263d27220 */ /* 0x080fe40000410000 */
[----:B------:R-:W-:Y:S02]  /*17e30*/  IMAD.MOV.U32 R114, RZ, RZ, R214 ;  /* 0x000000ffff727224 */ /* 0x000fe400078e00d6 */
[----:B------:R-:W-:Y:S02]  /*17e40*/  IMAD.MOV.U32 R115, RZ, RZ, R215 ;  /* 0x000000ffff737224 */ /* 0x000fe400078e00d7 */
        /* <DEDUP_REMOVED lines=20> */
[----:B-1----:R-:W-:-:S04]  /*17f90*/  F2FP.BF16.PACK_AB R2, R18, R17 ;  /* 0x000000111202723e */ /* 0x002fc800000010ff */
[C---:B------:R-:W-:Y:S02]  /*17fa0*/  PRMT R192, R2.reuse, 0x7610, R192 ;  /* 0x0000761002c07816 */ /* 0x040fe400000000c0 */
[----:B------:R-:W-:-:S03]  /*17fb0*/  PRMT R191, R2, 0x7632, R191 ;  /* 0x0000763202bf7816 */ /* 0x000fc600000000bf */
[----:B------:R-:W-:Y:S01]  /*17fc0*/  @!P6 HFMA2.BF16_V2 R52, -RZ.H0_H0, RZ.H0_H0, -R192.H0_H0 ;  /* 0x200000ffff34e231 */ /* 0x000fe200003409c0 */
[----:B---3--:R-:W-:Y:S01]  /*17fd0*/  FMUL.FTZ R97, R57, R0 ;  /* 0x0000000039617220 */ /* 0x008fe20000410000 */
[----:B------:R-:W-:Y:S01]  /*17fe0*/  PRMT R57, R192, 0x5410, R191 ;  /* 0x00005410c0397816 */ /* 0x000fe200000000bf */
[----:B------:R-:W-:Y:S02]  /*17ff0*/  IMAD.MOV.U32 R66, RZ, RZ, R212 ;  /* 0x000000ffff427224 */ /* 0x000fe400078e00d4 */
[----:B------:R-:W-:Y:S01]  /*18000*/  @!P6 PRMT R192, R52, 0x5410, RZ ;  /* 0x0000541034c0e816 */ /* 0x000fe200000000ff */
[----:B------:R-:W-:Y:S01]  /*18010*/  IMAD.MOV.U32 R52, RZ, RZ, R207 ;  /* 0x000000ffff347224 */ /* 0x000fe200078e00cf */
[----:B------:R-:W-:Y:S08]  /*18020*/  MUFU.EX2 R212, R137 ;  /* 0x0000008900d47308 */ /* 0x000ff00000000800 */
[----:B------:R-:W1:Y:S01]  /*18030*/  MUFU.EX2 R207, R136 ;  /* 0x0000008800cf7308 */ /* 0x000e620000000800 */
[----:B------:R-:W-:-:S02]  /*18040*/  IMAD.MOV.U32 R112, RZ, RZ, R84 ;  /* 0x000000ffff707224 */ /* 0x000fc400078e0054 */
[----:B------:R-:W-:Y:S02]  /*18050*/  IMAD.MOV.U32 R64, RZ, RZ, R85 ;  /* 0x000000ffff407224 */ /* 0x000fe400078e0055 */
[----:B------:R-:W-:Y:S02]  /*18060*/  FMUL.FTZ R101, R61, R0 ;  /* 0x000000003d657220 */ /* 0x000fe40000410000 */
[----:B------:R-:W-:Y:S02]  /*18070*/  IMAD.MOV.U32 R61, RZ, RZ, R115 ;  /* 0x000000ffff3d7224 */ /* 0x000fe400078e0073 */
[----:B------:R-:W-:Y:S02]  /*18080*/  IMAD.MOV.U32 R115, RZ, RZ, R70 ;  /* 0x000000ffff737224 */ /* 0x000fe400078e0046 */
[----:B------:R-:W-:Y:S02]  /*18090*/  IMAD.MOV.U32 R131, RZ, RZ, R112 ;  /* 0x000000ffff837224 */ /* 0x000fe400078e0070 */
        /* <DEDUP_REMOVED lines=8> */
[----:B------:R-:W-:Y:S02]  /*18120*/  IMAD.MOV.U32 R76, RZ, RZ, R113 ;  /* 0x000000ffff4c7224 */ /* 0x000fe400078e0071 */
[-C--:B------:R-:W-:Y:S02]  /*18130*/  FFMA.FTZ R22, R230, R0.reuse, R16 ;  /* 0x00000000e6167223 */ /* 0x080fe40000010010 */
        /* <DEDUP_REMOVED lines=29> */
[----:B-1----:R-:W-:-:S04]  /*18310*/  F2FP.BF16.PACK_AB R0, R207, R212 ;  /* 0x000000d4cf00723e */ /* 0x002fc800000010ff */
[C---:B------:R-:W-:Y:S02]  /*18320*/  PRMT R188, R0.reuse, 0x7610, R188 ;  /* 0x0000761000bc7816 */ /* 0x040fe400000000bc */
[----:B------:R-:W-:Y:S01]  /*18330*/  PRMT R187, R0, 0x7632, R187 ;  /* 0x0000763200bb7816 */ /* 0x000fe200000000bb */
[----:B------:R-:W-:Y:S02]  /*18340*/  IMAD.MOV.U32 R124, RZ, RZ, R130 ;  /* 0x000000ffff7c7224 */ /* 0x000fe400078e0082 */
[----:B------:R-:W-:Y:S02]  /*18350*/  @!P2 HFMA2.BF16_V2 R5, -RZ.H0_H0, RZ.H0_H0, -R188.H0_H0 ;  /* 0x200000ffff05a231 */ /* 0x000fe400003409bc */
[----:B------:R-:W-:Y:S01]  /*18360*/  @!P1 HFMA2.BF16_V2 R4, -RZ.H0_H0, RZ.H0_H0, -R187.H0_H0 ;  /* 0x200000ffff049231 */ /* 0x000fe200003409bb */
[----:B------:R-:W-:Y:S01]  /*18370*/  FMUL.FTZ R130, R126, R6 ;  /* 0x000000067e827220 */ /* 0x000fe20000410000 */
[----:B------:R-:W-:Y:S02]  /*18380*/  PRMT R126, R188, 0x5410, R187 ;  /* 0x00005410bc7e7816 */ /* 0x000fe400000000bb */
[----:B------:R-:W-:-:S02]  /*18390*/  @!P2 PRMT R188, R5, 0x5410, RZ ;  /* 0x0000541005bca816 */ /* 0x000fc400000000ff */
[----:B------:R-:W-:Y:S02]  /*183a0*/  @!P1 PRMT R187, R4, 0x5410, RZ ;  /* 0x0000541004bb9816 */ /* 0x000fe400000000ff */
[----:B------:R-:W2:Y:S01]  /*183b0*/  LDL.LU.64 R4, [R1] ;  /* 0x0000000001047983 */ /* 0x000ea20000300a00 */
[----:B------:R-:W-:Y:S01]  /*183c0*/  IMAD.MOV.U32 R116, RZ, RZ, R204 ;  /* 0x000000ffff747224 */ /* 0x000fe200078e00cc */
[----:B------:R-:W-:Y:S08]  /*183d0*/  MUFU.EX2 R24, R182 ;  /* 0x000000b600187308 */ /* 0x000ff00000000800 */
[----:B------:R-:W1:Y:S01]  /*183e0*/  MUFU.EX2 R204, R183 ;  /* 0x000000b700cc7308 */ /* 0x000e620000000800 */
[----:B------:R-:W-:-:S02]  /*183f0*/  IMAD.MOV.U32 R118, RZ, RZ, R102 ;  /* 0x000000ffff767224 */ /* 0x000fc400078e0066 */
[----:B------:R-:W-:Y:S02]  /*18400*/  IMAD.MOV.U32 R102, RZ, RZ, R83 ;  /* 0x000000ffff667224 */ /* 0x000fe400078e0053 */
[----:B------:R-:W-:Y:S01]  /*18410*/  IMAD.MOV.U32 R103, RZ, RZ, R82 ;  /* 0x000000ffff677224 */ /* 0x000fe200078e0052 */
[----:B------:R-:W-:Y:S01]  /*18420*/  @!P5 HFMA2.BF16_V2 R7, -RZ.H0_H0, RZ.H0_H0, -R191.H0_H0 ;  /* 0x200000ffff07d231 */ /* 0x000fe200003409bf */
[----:B------:R-:W-:Y:S02]  /*18430*/  IMAD.MOV.U32 R60, RZ, RZ, R114 ;  /* 0x000000ffff3c7224 */ /* 0x000fe400078e0072 */
[----:B------:R-:W-:Y:S02]  /*18440*/  IMAD.MOV.U32 R119, RZ, RZ, R98 ;  /* 0x000000ffff777224 */ /* 0x000fe400078e0062 */
[----:B------:R-:W-:Y:S02]  /*18450*/  IMAD.MOV.U32 R114, RZ, RZ, R86 ;  /* 0x000000ffff727224 */ /* 0x000fe400078e0056 */
[----:B------:R-:W-:-:S02]  /*18460*/  FMUL.FTZ R98, R58, R6 ;  /* 0x000000063a627220 */ /* 0x000fc40000410000 */
[----:B------:R-:W-:Y:S01]  /*18470*/  IMAD.MOV.U32 R77, RZ, RZ, R102 ;  /* 0x000000ffff4d7224 */ /* 0x000fe200078e0066 */
[----:B-1----:R-:W-:Y:S01]  /*18480*/  F2FP.BF16.PACK_AB R2, R204, R24 ;  /* 0x00000018cc02723e */ /* 0x002fe200000010ff */
[----:B------:R-:W-:Y:S01]  /*18490*/  IMAD.MOV.U32 R58, RZ, RZ, R99 ;  /* 0x000000ffff3a7224 */ /* 0x000fe200078e0063 */
[----:B------:R-:W-:Y:S01]  /*184a0*/  LOP3.LUT R0, R10, 0xff, RZ, 0xc0, !PT ;  /* 0x000000ff0a007812 */ /* 0x000fe200078ec0ff */
[-C--:B------:R-:W-:Y:S01]  /*184b0*/  FMUL.FTZ R102, R62, R6.reuse ;  /* 0x000000063e667220 */ /* 0x080fe20000410000 */
[----:B------:R-:W-:Y:S01]  /*184c0*/  PRMT R190, R2, 0x7610, R190 ;  /* 0x0000761002be7816 */ /* 0x000fe200000000be */
[----:B------:R-:W-:Y:S02]  /*184d0*/  FMUL.FTZ R99, R59, R6 ;  /* 0x000000063b637220 */ /* 0x000fe40000410000 */
[----:B------:R-:W-:Y:S02]  /*184e0*/  IMAD.MOV.U32 R62, RZ, RZ, R103 ;  /* 0x000000ffff3e7224 */ /* 0x000fe400078e0067 */
[----:B------:R-:W-:-:S02]  /*184f0*/  IMAD.MOV.U32 R59, RZ, RZ, R76 ;  /* 0x000000ffff3b7224 */ /* 0x000fc400078e004c */
[----:B------:R-:W-:Y:S01]  /*18500*/  FMUL.FTZ R103, R63, R6 ;  /* 0x000000063f677220 */ /* 0x000fe20000410000 */
[----:B------:R-:W-:Y:S01]  /*18510*/  @!P5 PRMT R191, R7, 0x5410, RZ ;  /* 0x0000541007bfd816 */ /* 0x000fe200000000ff */
[----:B------:R-:W-:Y:S02]  /*18520*/  IMAD.MOV.U32 R230, RZ, RZ, R87 ;  /* 0x000000ffffe67224 */ /* 0x000fe400078e0057 */
[----:B------:R-:W-:Y:S02]  /*18530*/  IMAD.MOV.U32 R125, RZ, RZ, R131 ;  /* 0x000000ffff7d7224 */ /* 0x000fe400078e0083 */
[----:B------:R-:W-:Y:S02]  /*18540*/  IMAD.MOV.U32 R76, RZ, RZ, R115 ;  /* 0x000000ffff4c7224 */ /* 0x000fe400078e0073 */
[----:B------:R-:W-:Y:S01]  /*18550*/  IMAD.MOV.U32 R63, RZ, RZ, R114 ;  /* 0x000000ffff3f7224 */ /* 0x000fe200078e0072 */
[----:B------:R-:W-:Y:S01]  /*18560*/  ISETP.GE.U32.AND P6, PT, R211, R0, PT ;  /* 0x00000000d300720c */ /* 0x000fe20003fc6070 */
        /* <DEDUP_REMOVED lines=27> */
[----:B------:R-:W-:Y:S01]  /*18720*/  LOP3.LUT R0, R241, UR13, R30, 0x96, !PT ;  /* 0x0000000df1007c12 */ /* 0x000fe2000f8e961e */
[----:B------:R-:W-:Y:S01]  /*18730*/  IMAD.WIDE.U32 R6, R216, -0x2daee0ad, RZ ;  /* 0xd2511f53d8067825 */ /* 0x000fe200078e00ff */
[----:B------:R-:W-:Y:S01]  /*18740*/  @!P4 HFMA2.BF16_V2 R9, -RZ.H0_H0, RZ.H0_H0, -R190.H0_H0 ;  /* 0x200000ffff09c231 */ /* 0x000fe200003409be */
[----:B------:R-:W-:Y:S02]  /*18750*/  PRMT R189, R2, 0x7632, R189 ;  /* 0x0000763202bd7816 */ /* 0x000fe400000000bd */
[----:B------:R-:W-:Y:S02]  /*18760*/  IMAD.MOV.U32 R78, RZ, RZ, R13 ;  /* 0x000000ffff4e7224 */ /* 0x000fe400078e000d */
[----:B------:R-:W-:Y:S01]  /*18770*/  PRMT R127, R190, 0x5410, R189 ;  /* 0x00005410be7f7816 */ /* 0x000fe200000000bd */
[----:B------:R-:W-:Y:S01]  /*18780*/  IMAD.MOV.U32 R79, RZ, RZ, R12 ;  /* 0x000000ffff4f7224 */ /* 0x000fe200078e000c */
[----:B------:R-:W-:Y:S01]  /*18790*/  @!P4 PRMT R190, R9, 0x5410, RZ ;  /* 0x0000541009bec816 */ /* 0x000fe200000000ff */
[----:B------:R-:W-:Y:S01]  /*187a0*/  IMAD.MOV.U32 R9, RZ, RZ, R14 ;  /* 0x000000ffff097224 */ /* 0x000fe200078e000e */
[----:B------:R-:W-:-:S02]  /*187b0*/  LOP3.LUT R13, R10, 0xffff, RZ, 0xc0, !PT ;  /* 0x0000ffff0a0d7812 */ /* 0x000fc400078ec0ff */
[--C-:B------:R-:W-:Y:S02]  /*187c0*/  SHF.R.U32.HI R14, RZ, 0x10, R10.reuse ;  /* 0x00000010ff0e7819 */ /* 0x100fe4000001160a */
[----:B------:R-:W-:Y:S01]  /*187d0*/  SHF.R.U32.HI R12, RZ, 0x18, R10 ;  /* 0x00000018ff0c7819 */ /* 0x000fe2000001160a */
[----:B------:R-:W-:Y:S01]  /*187e0*/  @!P3 HFMA2.BF16_V2 R8, -RZ.H0_H0, RZ.H0_H0, -R189.H0_H0 ;  /* 0x200000ffff08b231 */ /* 0x000fe200003409bd */
[----:B------:R-:W-:-:S04]  /*187f0*/  IMAD.MOV.U32 R216, RZ, RZ, R9 ;  /* 0x000000ffffd87224 */ /* 0x000fc800078e0009 */
[----:B------:R-:W-:Y:S02]  /*18800*/  @!P3 PRMT R189, R8, 0x5410, RZ ;  /* 0x0000541008bdb816 */ /* 0x000fe400000000ff */
[----:B------:R-:W-:Y:S01]  /*18810*/  ISETP.GE.U32.AND P5, PT, R211, R12, PT ;  /* 0x0000000cd300720c */ /* 0x000fe20003fa6070 */
[----:B------:R-:W-:Y:S02]  /*18820*/  IMAD.MOV.U32 R241, RZ, RZ, R79 ;  /* 0x000000fffff17224 */ /* 0x000fe400078e004f */
[----:B------:R-:W-:Y:S01]  /*18830*/  FADD.FTZ R12, R19, R27 ;  /* 0x0000001b130c7221 */ /* 0x000fe20000010000 */
[----:B--2---:R-:W-:Y:S01]  /*18840*/  LOP3.LUT R2, R7, UR12, R4, 0x96, !PT ;  /* 0x0000000c07027c12 */ /* 0x004fe2000f8e9604 */
[----:B------:R-:W-:-:S04]  /*18850*/  IMAD.WIDE.U32 R4, R0, -0x2daee0ad, RZ ;  /* 0xd2511f5300047825 */ /* 0x000fc800078e00ff */
[----:B------:R-:W-:Y:S01]  /*18860*/  IMAD.WIDE.U32 R10, R2, -0x326172a9, RZ ;  /* 0xcd9e8d57020a7825 */ /* 0x000fe200078e00ff */
[----:B------:R-:W-:-:S04]  /*18870*/  LOP3.LUT R6, R5, UR10, R6, 0x96, !PT ;  /* 0x0000000a05067c12 */ /* 0x000fc8000f8e9606 */
[----:B------:R-:W-:Y:S01]  /*18880*/  LOP3.LUT R0, R11, UR11, R240, 0x96, !PT ;  /* 0x0000000b0b007c12 */ /* 0x000fe2000f8e96f0 */
[----:B------:R-:W-:-:S04]  /*18890*/  IMAD.WIDE.U32 R6, R6, -0x326172a9, RZ ;  /* 0xcd9e8d5706067825 */ /* 0x000fc800078e00ff */
[----:B------:R-:W-:Y:S01]  /*188a0*/  IMAD.WIDE.U32 R8, R0, -0x2daee0ad, RZ ;  /* 0xd2511f5300087825 */ /* 0x000fe200078e00ff */
[----:B------:R-:W-:-:S05]  /*188b0*/  LOP3.LUT R0, R7, UR9, R10, 0x96, !PT ;  /* 0x0000000907007c12 */ /* 0x000fca000f8e960a */
[----:B------:R-:W-:Y:S01]  /*188c0*/  IMAD.WIDE.U32 R10, R0, -0x2daee0ad, RZ ;  /* 0xd2511f53000a7825 */ /* 0x000fe200078e00ff */
[----:B------:R-:W-:-:S04]  /*188d0*/  LOP3.LUT R2, R9, UR8, R4, 0x96, !PT ;  /* 0x0000000809027c12 */ /* 0x000fc8000f8e9604 */
[----:B------:R-:W-:-:S05]  /*188e0*/  LOP3.LUT R0, R11, UR6, R8, 0x96, !PT ;  /* 0x000000060b007c12 */ /* 0x000fca000f8e9608 */
[----:B------:R-:W-:-:S05]  /*188f0*/  IMAD.WIDE.U32 R4, R0, -0x326172a9, RZ ;  /* 0xcd9e8d5700047825 */ /* 0x000fca00078e00ff */
[----:B------:R-:W-:-:S04]  /*18900*/  LOP3.LUT R0, R4, 0xff, RZ, 0xc0, !PT ;  /* 0x000000ff04007812 */ /* 0x000fc800078ec0ff */
[----:B------:R-:W-:Y:S02]  /*18910*/  ISETP.GE.U32.AND P4, PT, R211, R0, PT ;  /* 0x00000000d300720c */ /* 0x000fe40003f86070 */
[----:B------:R-:W-:Y:S01]  /*18920*/  SHF.R.U32.HI R0, RZ, 0x18, R4 ;  /* 0x00000018ff007819 */ /* 0x000fe20000011604 */
[----:B------:R-:W-:-:S03]  /*18930*/  IMAD.WIDE.U32 R8, R2, -0x326172a9, RZ ;  /* 0xcd9e8d5702087825 */ /* 0x000fc600078e00ff */
[----:B------:R-:W-:Y:S02]  /*18940*/  ISETP.GE.U32.AND P1, PT, R211, R0, PT ;  /* 0x00000000d300720c */ /* 0x000fe40003f26070 */
[----:B------:R-:W-:Y:S02]  /*18950*/  SHF.R.U32.HI R0, RZ, 0x8, R13 ;  /* 0x00000008ff007819 */ /* 0x000fe4000001160d */
[----:B------:R-:W1:Y:S01]  /*18960*/  LDC.U8 R13, c[0x0][0x2d8] ;  /* 0x0000b600ff0d7b82 */ /* 0x000e620000000000 */
[----:B------:R-:W-:Y:S01]  /*18970*/  LOP3.LUT R2, R5, UR15, R8, 0x96, !PT ;  /* 0x0000000f05027c12 */ /* 0x000fe2000f8e9608 */
[----:B------:R-:W-:Y:S02]  /*18980*/  IMAD.MOV.U32 R8, RZ, RZ, R208 ;  /* 0x000000ffff087224 */ /* 0x000fe400078e00d0 */
[----:B------:R2:W-:Y:S01]  /*18990*/  MUFU.EX2 R208, R221 ;  /* 0x000000dd00d07308 */ /* 0x0005e20000000800 */
[----:B------:R-:W-:Y:S02]  /*189a0*/  LOP3.LUT R9, R9, UR7, R6, 0x96, !PT ;  /* 0x0000000709097c12 */ /* 0x000fe4000f8e9606 */
[----:B------:R-:W-:-:S02]  /*189b0*/  LOP3.LUT R6, R4, 0xffff, RZ, 0xc0, !PT ;  /* 0x0000ffff04067812 */ /* 0x000fc400078ec0ff */
[----:B------:R-:W-:Y:S01]  /*189c0*/  SHF.R.U32.HI R5, RZ, 0x10, R4 ;  /* 0x00000010ff057819 */ /* 0x000fe20000011604 */
[----:B--2---:R-:W-:Y:S02]  /*189d0*/  IMAD.MOV.U32 R221, RZ, RZ, R59 ;  /* 0x000000ffffdd7224 */ /* 0x004fe400078e003b */
[----:B------:R-:W-:Y:S02]  /*189e0*/  IMAD.MOV.U32 R59, RZ, RZ, R124 ;  /* 0x000000ffff3b7224 */ /* 0x000fe400078e007c */
[----:B------:R-:W-:Y:S02]  /*189f0*/  IMAD.MOV.U32 R124, RZ, RZ, R210 ;  /* 0x000000ffff7c7224 */ /* 0x000fe400078e00d2 */
[----:B------:R-:W2:Y:S01]  /*18a00*/  MUFU.EX2 R210, R223 ;  /* 0x000000df00d27308 */ /* 0x000ea20000000800 */
[----:B------:R-:W-:Y:S02]  /*18a10*/  LOP3.LUT R4, R5, 0xff, RZ, 0xc0, !PT ;  /* 0x000000ff05047812 */ /* 0x000fe400078ec0ff */
[----:B------:R-:W-:-:S02]  /*18a20*/  LOP3.LUT R0, R0, 0xffff, RZ, 0xc0, !PT ;  /* 0x0000ffff00007812 */ /* 0x000fc400078ec0ff */
[C---:B-1----:R-:W-:Y:S01]  /*18a30*/  ISETP.GE.U32.AND P2, PT, R13.reuse, R4, PT ;  /* 0x000000040d00720c */ /* 0x042fe20003f46070 */
[----:B------:R-:W-:Y:S01]  /*18a40*/  IMAD.MOV.U32 R240, RZ, RZ, R78 ;  /* 0x000000fffff07224 */ /* 0x000fe200078e004e */
[----:B------:R-:W-:Y:S01]  /*18a50*/  ISETP.GE.U32.AND P3, PT, R13, R0, PT ;  /* 0x000000000d00720c */ /* 0x000fe20003f66070 */
[----:B------:R-:W-:Y:S01]  /*18a60*/  IMAD.MOV.U32 R78, RZ, RZ, R125 ;  /* 0x000000ffff4e7224 */ /* 0x000fe200078e007d */
[----:B--2---:R-:W-:-:S04]  /*18a70*/  F2FP.BF16.PACK_AB R4, R210, R208 ;  /* 0x000000d0d204723e */ /* 0x004fc800000010ff */
[C---:B------:R-:W-:Y:S01]  /*18a80*/  PRMT R186, R4.reuse, 0x7610, R186 ;  /* 0x0000761004ba7816 */ /* 0x040fe200000000ba */
[----:B------:R-:W-:Y:S01]  /*18a90*/  IMAD.MOV.U32 R125, RZ, RZ, R35 ;  /* 0x000000ffff7d7224 */ /* 0x000fe200078e0023 */
[----:B------:R-:W1:Y:S01]  /*18aa0*/  MUFU.EX2 R0, R184 ;  /* 0x000000b800007308 */ /* 0x000e620000000800 */
[----:B------:R-:W-:Y:S01]  /*18ab0*/  IMAD.MOV.U32 R35, RZ, RZ, R209 ;  /* 0x000000ffff237224 */ /* 0x000fe200078e00d1 */
[----:B------:R-:W-:Y:S01]  /*18ac0*/  PRMT R185, R4, 0x7632, R185 ;  /* 0x0000763204b97816 */ /* 0x000fe200000000b9 */
[----:B------:R-:W-:Y:S01]  /*18ad0*/  @!P6 HFMA2.BF16_V2 R36, -RZ.H0_H0, RZ.H0_H0, -R186.H0_H0 ;  /* 0x200000ffff24e231 */ /* 0x000fe200003409ba */
[----:B------:R-:W-:Y:S01]  /*18ae0*/  LOP3.LUT R4, R14, 0xff, RZ, 0xc0, !PT ;  /* 0x000000ff0e047812 */ /* 0x000fe200078ec0ff */
[----:B------:R-:W-:-:S03]  /*18af0*/  IMAD.MOV.U32 R223, RZ, RZ, R125 ;  /* 0x000000ffffdf7224 */ /* 0x000fc600078e007d */
[----:B------:R-:W-:Y:S01]  /*18b00*/  MUFU.EX2 R209, R198 ;  /* 0x000000c600d17308 */ /* 0x000fe20000000800 */
[----:B------:R-:W-:Y:S02]  /*18b10*/  PRMT R125, R186, 0x5410, R185 ;  /* 0x00005410ba7d7816 */ /* 0x000fe400000000b9 */
[----:B------:R-:W-:-:S05]  /*18b20*/  @!P6 PRMT R186, R36, 0x5410, RZ ;  /* 0x0000541024bae816 */ /* 0x000fca00000000ff */
[----:B------:R-:W2:Y:S01]  /*18b30*/  MUFU.EX2 R211, R199 ;  /* 0x000000c700d37308 */ /* 0x000ea20000000800 */
[----:B------:R-:W-:Y:S02]  /*18b40*/  ISETP.GE.U32.AND P6, PT, R13, R4, PT ;  /* 0x000000040d00720c */ /* 0x000fe40003fc6070 */
[----:B------:R-:W-:Y:S01]  /*18b50*/  SHF.R.U32.HI R4, RZ, 0x8, R6 ;  /* 0x00000008ff047819 */ /* 0x000fe20000011606 */
[----:B------:R-:W-:-:S03]  /*18b60*/  @!P3 HFMA2.BF16_V2 R37, -RZ.H0_H0, RZ.H0_H0, -R185.H0_H0 ;  /* 0x200000ffff25b231 */ /* 0x000fc600003409b9 */
[----:B------:R-:W-:Y:S02]  /*18b70*/  LOP3.LUT R4, R4, 0xffff, RZ, 0xc0, !PT ;  /* 0x0000ffff04047812 */ /* 0x000fe400078ec0ff */
[----:B------:R-:W-:Y:S01]  /*18b80*/  @!P3 PRMT R185, R37, 0x5410, RZ ;  /* 0x0000541025b9b816 */ /* 0x000fe200000000ff */
[C---:B-1----:R-:W-:Y:S01]  /*18b90*/  FADD.FTZ R11, R0.reuse, R22 ;  /* 0x00000016000b7221 */ /* 0x042fe20000010000 */
[----:B------:R-:W-:Y:S02]  /*18ba0*/  ISETP.GE.U32.AND P3, PT, R13, R4, PT ;  /* 0x000000040d00720c */ /* 0x000fe40003f66070 */
[----:B------:R-:W-:Y:S02]  /*18bb0*/  F2FP.BF16.PACK_AB R4, R0, R16 ;  /* 0x000000100004723e */ /* 0x000fe400000010ff */
[----:B--2---:R-:W-:-:S04]  /*18bc0*/  F2FP.BF16.PACK_AB R0, R211, R209 ;  /* 0x000000d1d300723e */ /* 0x004fc800000010ff */
[C---:B------:R-:W-:Y:S02]  /*18bd0*/  PRMT R184, R0.reuse, 0x7610, R184 ;  /* 0x0000761000b87816 */ /* 0x040fe400000000b8 */
[----:B------:R-:W-:Y:S01]  /*18be0*/  PRMT R183, R0, 0x7632, R183 ;  /* 0x0000763200b77816 */ /* 0x000fe200000000b7 */
[----:B------:R-:W-:Y:S02]  /*18bf0*/  IMAD.MOV.U32 R79, RZ, RZ, R59 ;  /* 0x000000ffff4f7224 */ /* 0x000fe400078e003b */
[----:B------:R-:W-:Y:S01]  /*18c00*/  @!P6 HFMA2.BF16_V2 R38, -RZ.H0_H0, RZ.H0_H0, -R184.H0_H0 ;  /* 0x200000ffff26e231 */ /* 0x000fe200003409b8 */
[----:B------:R-:W-:Y:S01]  /*18c10*/  LOP3.LUT R0, R2, 0xff, RZ, 0xc0, !PT ;  /* 0x000000ff02007812 */ /* 0x000fe200078ec0ff */
[----:B------:R-:W-:Y:S01]  /*18c20*/  IMAD.MOV.U32 R59, RZ, RZ, R124 ;  /* 0x000000ffff3b7224 */ /* 0x000fe200078e007c */
[----:B------:R-:W-:Y:S02]  /*18c30*/  PRMT R124, R184, 0x5410, R183 ;  /* 0x00005410b87c7816 */ /* 0x000fe400000000b7 */
[----:B------:R-:W-:-:S02]  /*18c40*/  @!P6 PRMT R184, R38, 0x5410, RZ ;  /* 0x0000541026b8e816 */ /* 0x000fc400000000ff */
[----:B------:R-:W-:Y:S02]  /*18c50*/  ISETP.GE.U32.AND P6, PT, R13, R0, PT ;  /* 0x000000000d00720c */ /* 0x000fe40003fc6070 */
[----:B------:R-:W-:Y:S01]  /*18c60*/  LOP3.LUT R0, R2, 0xffff, RZ, 0xc0, !PT ;  /* 0x0000ffff02007812 */ /* 0x000fe200078ec0ff */
[----:B------:R-:W-:Y:S01]  /*18c70*/  IMAD.MOV.U32 R198, RZ, RZ, R30 ;  /* 0x000000ffffc67224 */ /* 0x000fe200078e001e */
[----:B------:R-:W-:Y:S02]  /*18c80*/  @!P5 HFMA2.BF16_V2 R39, -RZ.H0_H0, RZ.H0_H0, -R183.H0_H0 ;  /* 0x200000ffff27d231 */ /* 0x000fe400003409b7 */
[----:B------:R-:W-:Y:S01]  /*18c90*/  SHF.R.U32.HI R0, RZ, 0x8, R0 ;  /* 0x00000008ff007819 */ /* 0x000fe20000011600 */
[----:B------:R-:W-:-:S03]  /*18ca0*/  IMAD.MOV.U32 R36, RZ, RZ, R198 ;  /* 0x000000ffff247224 */ /* 0x000fc600078e00c6 */
[----:B------:R-:W-:Y:S01]  /*18cb0*/  LOP3.LUT R0, R0, 0xffff, RZ, 0xc0, !PT ;  /* 0x0000ffff00007812 */ /* 0x000fe200078ec0ff */
[----:B------:R-:W-:Y:S01]  /*18cc0*/  IMAD.MOV.U32 R198, RZ, RZ, R240 ;  /* 0x000000ffffc67224 */ /* 0x000fe200078e00f0 */
[----:B------:R-:W-:Y:S01]  /*18cd0*/  @!P5 PRMT R183, R39, 0x5410, RZ ;  /* 0x0000541027b7d816 */ /* 0x000fe200000000ff */
[----:B------:R-:W-:Y:S01]  /*18ce0*/  IMAD.MOV.U32 R240, RZ, RZ, R241 ;  /* 0x000000fffff07224 */ /* 0x000fe200078e00f1 */
[----:B------:R-:W-:Y:S01]  /*18cf0*/  ISETP.GE.U32.AND P5, PT, R13, R0, PT ;  /* 0x000000000d00720c */ /* 0x000fe20003fa6070 */
[----:B------:R-:W-:Y:S02]  /*18d00*/  IMAD.MOV.U32 R241, RZ, RZ, R216 ;  /* 0x000000fffff17224 */ /* 0x000fe400078e00d8 */
[----:B------:R-:W-:Y:S02]  /*18d10*/  IMAD.MOV.U32 R216, RZ, RZ, R63 ;  /* 0x000000ffffd87224 */ /* 0x000fe400078e003f */
[----:B------:R-:W-:Y:S01]  /*18d20*/  IMAD.MOV.U32 R63, RZ, RZ, R62 ;  /* 0x000000ffff3f7224 */ /* 0x000fe200078e003e */
[----:B------:R-:W-:Y:S01]  /*18d30*/  MUFU.EX2 R7, R220 ;  /* 0x000000dc00077308 */ /* 0x000fe20000000800 */
[----:B------:R-:W-:-:S02]  /*18d40*/  IMAD.MOV.U32 R62, RZ, RZ, R76 ;  /* 0x000000ffff3e7224 */ /* 0x000fc400078e004c */
[----:B------:R-:W-:Y:S02]  /*18d50*/  FADD.FTZ R5, R25, R34 ;  /* 0x0000002219057221 */ /* 0x000fe40000010000 */
[----:B------:R-:W-:-:S03]  /*18d60*/  IMAD.MOV.U32 R76, RZ, RZ, R200 ;  /* 0x000000ffff4c7224 */ /* 0x000fc600078e00c8 */
[----:B------:R-:W1:Y:S01]  /*18d70*/  MUFU.EX2 R6, R222 ;  /* 0x000000de00067308 */ /* 0x000e620000000800 */
[----:B------:R-:W-:Y:S01]  /*18d80*/  FADD.FTZ R13, R23, R5 ;  /* 0x00000005170d7221 */ /* 0x000fe20000010000 */
[C---:B------:R-:W-:Y:S02]  /*18d90*/  PRMT R182, R4.reuse, 0x7610, R182 ;  /* 0x0000761004b67816 */ /* 0x040fe400000000b6 */
[----:B------:R-:W-:-:S04]  /*18da0*/  PRMT R181, R4, 0x7632, R181 ;  /* 0x0000763204b57816 */ /* 0x000fc800000000b5 */
[----:B------:R2:W-:Y:S01]  /*18db0*/  MUFU.EX2 R200, R225 ;  /* 0x000000e100c87308 */ /* 0x0005e20000000800 */
[----:B------:R-:W-:Y:S01]  /*18dc0*/  IMAD.WIDE.U32 R4, R9, -0x2daee0ad, RZ ;  /* 0xd2511f5309047825 */ /* 0x000fe200078e00ff */
[----:B------:R-:W-:-:S03]  /*18dd0*/  @!P5 HFMA2.BF16_V2 R41, -RZ.H0_H0, RZ.H0_H0, -R181.H0_H0 ;  /* 0x200000ffff29d231 */ /* 0x000fc600003409b5 */
[----:B------:R-:W-:Y:S01]  /*18de0*/  IMAD.MOV.U32 R199, RZ, RZ, R31 ;  /* 0x000000ffffc77224 */ /* 0x000fe200078e001f */
[----:B------:R-:W-:Y:S01]  /*18df0*/  LOP3.LUT R0, R5, UR16, R10, 0x96, !PT ;  /* 0x0000001005007c12 */ /* 0x000fe2000f8e960a */
[----:B------:R-:W-:Y:S01]  /*18e00*/  IMAD.MOV.U32 R34, RZ, RZ, R223 ;  /* 0x000000ffff227224 */ /* 0x000fe200078e00df */
[----:B--2---:R-:W2:Y:S01]  /*18e10*/  LDC.U8 R225, c[0x0][0x2d8] ;  /* 0x0000b600ffe17b82 */ /* 0x004ea20000000000 */
[----:B------:R-:W-:Y:S01]  /*18e20*/  IMAD.MOV.U32 R37, RZ, RZ, R199 ;  /* 0x000000ffff257224 */ /* 0x000fe200078e00c7 */
[----:B------:R-:W-:Y:S01]  /*18e30*/  PRMT R16, R182, 0x5410, R181 ;  /* 0x00005410b6107816 */ /* 0x000fe200000000b5 */
[----:B------:R-:W-:Y:S01]  /*18e40*/  IMAD.MOV.U32 R223, RZ, RZ, R8 ;  /* 0x000000ffffdf7224 */ /* 0x000fe200078e0008 */
[----:B------:R-:W-:Y:S01]  /*18e50*/  LOP3.LUT R8, R0, 0xffff, RZ, 0xc0, !PT ;  /* 0x0000ffff00087812 */ /* 0x000fe200078ec0ff */
[----:B------:R-:W-:Y:S01]  /*18e60*/  @!P6 HFMA2.BF16_V2 R40, -RZ.H0_H0, RZ.H0_H0, -R182.H0_H0 ;  /* 0x200000ffff28e231 */ /* 0x000fe200003409b6 */
[----:B------:R-:W-:Y:S01]  /*18e70*/  @!P5 PRMT R181, R41, 0x5410, RZ ;  /* 0x0000541029b5d816 */ /* 0x000fe200000000ff */
[----:B------:R-:W-:Y:S01]  /*18e80*/  IMAD.MOV.U32 R41, RZ, RZ, R37 ;  /* 0x000000ffff297224 */ /* 0x000fe200078e0025 */
[----:B-1----:R-:W-:Y:S01]  /*18e90*/  F2FP.BF16.PACK_AB R9, R6, R7 ;  /* 0x000000070609723e */ /* 0x002fe200000010ff */
[----:B------:R-:W-:Y:S01]  /*18ea0*/  IMAD.MOV.U32 R37, RZ, RZ, R61 ;  /* 0x000000ffff257224 */ /* 0x000fe200078e003d */
[----:B------:R-:W-:Y:S01]  /*18eb0*/  SHF.R.U32.HI R8, RZ, 0x8, R8 ;  /* 0x00000008ff087819 */ /* 0x000fe20000011608 */
[----:B------:R-:W-:Y:S01]  /*18ec0*/  IMAD.MOV.U32 R61, RZ, RZ, R71 ;  /* 0x000000ffff3d7224 */ /* 0x000fe200078e0047 */
[----:B------:R-:W-:Y:S01]  /*18ed0*/  MUFU.EX2 R222, R234 ;  /* 0x000000ea00de7308 */ /* 0x000fe20000000800 */
[----:B------:R-:W-:Y:S01]  /*18ee0*/  IMAD.MOV.U32 R71, RZ, RZ, R252 ;  /* 0x000000ffff477224 */ /* 0x000fe200078e00fc */
[----:B------:R-:W-:Y:S01]  /*18ef0*/  PRMT R180, R9, 0x7610, R180 ;  /* 0x0000761009b47816 */ /* 0x000fe200000000b4 */
[----:B------:R-:W-:Y:S01]  /*18f00*/  IMAD.MOV.U32 R25, RZ, RZ, R221 ;  /* 0x000000ffff197224 */ /* 0x000fe200078e00dd */
[----:B------:R-:W-:Y:S01]  /*18f10*/  LOP3.LUT R8, R8, 0xffff, RZ, 0xc0, !PT ;  /* 0x0000ffff08087812 */ /* 0x000fe200078ec0ff */
[----:B------:R-:W-:Y:S01]  /*18f20*/  IMAD.MOV.U32 R22, RZ, RZ, R52 ;  /* 0x000000ffff167224 */ /* 0x000fe200078e0034 */
[----:B------:R-:W-:Y:S01]  /*18f30*/  PRMT R178, R135, 0x7610, R178 ;  /* 0x0000761087b27816 */ /* 0x000fe200000000b2 */
[----:B------:R-:W3:Y:S01]  /*18f40*/  LDL.LU.64 R30, [R1+0x108] ;  /* 0x00010800011e7983 */ /* 0x000ee20000300a00 */
[----:B------:R-:W1:Y:S01]  /*18f50*/  MUFU.EX2 R252, R227 ;  /* 0x000000e300fc7308 */ /* 0x000e620000000800 */
[----:B------:R-:W-:Y:S01]  /*18f60*/  @!P4 HFMA2.BF16_V2 R42, -RZ.H0_H0, RZ.H0_H0, -R180.H0_H0 ;  /* 0x200000ffff2ac231 */ /* 0x000fe200003409b4 */
[----:B------:R-:W-:-:S02]  /*18f70*/  PRMT R179, R9, 0x7632, R179 ;  /* 0x0000763209b37816 */ /* 0x000fc400000000b3 */
[C---:B--2---:R-:W-:Y:S02]  /*18f80*/  ISETP.GE.U32.AND P5, PT, R225.reuse, R8, PT ;  /* 0x00000008e100720c */ /* 0x044fe40003fa6070 */
[----:B------:R-:W-:Y:S02]  /*18f90*/  LOP3.LUT R8, R0, 0xff, RZ, 0xc0, !PT ;  /* 0x000000ff00087812 */ /* 0x000fe400078ec0ff */
[----:B------:R-:W-:Y:S02]  /*18fa0*/  PRMT R19, R180, 0x5410, R179 ;  /* 0x00005410b4137816 */ /* 0x000fe400000000b3 */
[----:B------:R-:W-:Y:S02]  /*18fb0*/  @!P4 PRMT R180, R42, 0x5410, RZ ;  /* 0x000054102ab4c816 */ /* 0x000fe400000000ff */
[----:B------:R-:W-:Y:S01]  /*18fc0*/  ISETP.GE.U32.AND P4, PT, R225, R8, PT ;  /* 0x00000008e100720c */ /* 0x000fe20003f86070 */
[----:B------:R-:W-:Y:S01]  /*18fd0*/  FADD.FTZ R9, R7, R11 ;  /* 0x0000000b07097221 */ /* 0x000fe20000010000 */
[----:B-1----:R-:W-:-:S02]  /*18fe0*/  F2FP.BF16.PACK_AB R7, R252, R200 ;  /* 0x000000c8fc07723e */ /* 0x002fc400000010ff */
[----:B------:R-:W-:Y:S01]  /*18ff0*/  @!P6 PRMT R182, R40, 0x5410, RZ ;  /* 0x0000541028b6e816 */ /* 0x000fe200000000ff */
[----:B------:R-:W-:Y:S01]  /*19000*/  IMAD.MOV.U32 R27, RZ, RZ, R223 ;  /* 0x000000ffff1b7224 */ /* 0x000fe200078e00df */
[C---:B------:R-:W-:Y:S01]  /*19010*/  PRMT R176, R7.reuse, 0x7610, R176 ;  /* 0x0000761007b07816 */ /* 0x040fe200000000b0 */
[----:B------:R-:W-:Y:S01]  /*19020*/  IMAD.MOV.U32 R40, RZ, RZ, R36 ;  /* 0x000000ffff287224 */ /* 0x000fe200078e0024 */
[----:B------:R-:W-:Y:S01]  /*19030*/  PRMT R175, R7, 0x7632, R175 ;  /* 0x0000763207af7816 */ /* 0x000fe200000000af */
[----:B------:R-:W-:Y:S01]  /*19040*/  IMAD.MOV.U32 R36, RZ, RZ, R60 ;  /* 0x000000ffff247224 */ /* 0x000fe200078e003c */
[----:B------:R-:W-:Y:S03]  /*19050*/  MUFU.EX2 R221, R174 ;  /* 0x000000ae00dd7308 */ /* 0x000fe60000000800 */
[----:B------:R-:W-:Y:S01]  /*19060*/  @!P4 HFMA2.BF16_V2 R46, -RZ.H0_H0, RZ.H0_H0, -R176.H0_H0 ;  /* 0x200000ffff2ec231 */ /* 0x000fe200003409b0 */
[----:B------:R-:W-:Y:S01]  /*19070*/  LOP3.LUT R7, R4, 0xff, RZ, 0xc0, !PT ;  /* 0x000000ff04077812 */ /* 0x000fe200078ec0ff */
[----:B------:R-:W-:Y:S01]  /*19080*/  IMAD.MOV.U32 R60, RZ, RZ, R67 ;  /* 0x000000ffff3c7224 */ /* 0x000fe200078e0043 */
[----:B------:R-:W-:Y:S01]  /*19090*/  PRMT R67, R176, 0x5410, R175 ;  /* 0x00005410b0437816 */ /* 0x000fe200000000af */
[----:B------:R-:W-:Y:S01]  /*190a0*/  IMAD.MOV.U32 R52, RZ, RZ, R66 ;  /* 0x000000ffff347224 */ /* 0x000fe200078e0042 */
[----:B------:R-:W-:Y:S01]  /*190b0*/  @!P4 PRMT R176, R46, 0x5410, RZ ;  /* 0x000054102eb0c816 */ /* 0x000fe200000000ff */
[----:B------:R-:W2:Y:S01]  /*190c0*/  LDL R227, [R1+0x9c] ;  /* 0x00009c0001e37983 */ /* 0x000ea20000100800 */
[----:B------:R-:W-:-:S02]  /*190d0*/  ISETP.GE.U32.AND P4, PT, R225, R7, PT ;  /* 0x00000007e100720c */ /* 0x000fc40003f86070 */
[----:B------:R-:W-:Y:S02]  /*190e0*/  LOP3.LUT R7, R4, 0xffff, RZ, 0xc0, !PT ;  /* 0x0000ffff04077812 */ /* 0x000fe400078ec0ff */
[--C-:B------:R-:W-:Y:S02]  /*190f0*/  SHF.R.U32.HI R8, RZ, 0x10, R4.reuse ;  /* 0x00000010ff087819 */ /* 0x100fe40000011604 */
[----:B------:R-:W-:Y:S02]  /*19100*/  SHF.R.U32.HI R5, RZ, 0x18, R4 ;  /* 0x00000018ff057819 */ /* 0x000fe40000011604 */
[--C-:B------:R-:W-:Y:S02]  /*19110*/  SHF.R.U32.HI R4, RZ, 0x18, R2.reuse ;  /* 0x00000018ff047819 */ /* 0x100fe40000011602 */
[----:B------:R-:W-:Y:S01]  /*19120*/  SHF.R.U32.HI R2, RZ, 0x10, R2 ;  /* 0x00000010ff027819 */ /* 0x000fe20000011602 */
[----:B------:R-:W1:Y:S03]  /*19130*/  MUFU.EX2 R223, R229 ;  /* 0x000000e500df7308 */ /* 0x000e660000000800 */
[----:B------:R-:W-:Y:S01]  /*19140*/  LOP3.LUT R2, R2, 0xff, RZ, 0xc0, !PT ;  /* 0x000000ff02027812 */ /* 0x000fe200078ec0ff */
[----:B------:R-:W-:-:S03]  /*19150*/  @!P3 HFMA2.BF16_V2 R43, -RZ.H0_H0, RZ.H0_H0, -R179.H0_H0 ;  /* 0x200000ffff2bb231 */ /* 0x000fc600003409b3 */
[----:B------:R-:W-:Y:S02]  /*19160*/  ISETP.GE.U32.AND P6, PT, R225, R2, PT ;  /* 0x00000002e100720c */ /* 0x000fe40003fc6070 */
[----:B------:R-:W-:-:S04]  /*19170*/  SHF.R.U32.HI R2, RZ, 0x8, R7 ;  /* 0x00000008ff027819 */ /* 0x000fc80000011607 */
[----:B------:R-:W-:Y:S02]  /*19180*/  LOP3.LUT R2, R2, 0xffff, RZ, 0xc0, !PT ;  /* 0x0000ffff02027812 */ /* 0x000fe400078ec0ff */
[----:B------:R-:W-:Y:S02]  /*19190*/  @!P3 PRMT R179, R43, 0x5410, RZ ;  /* 0x000054102bb3b816 */ /* 0x000fe400000000ff */
[----:B------:R-:W-:Y:S02]  /*191a0*/  ISETP.GE.U32.AND P3, PT, R225, R2, PT ;  /* 0x00000002e100720c */ /* 0x000fe40003f66070 */
[----:B-1----:R-:W-:-:S04]  /*191b0*/  F2FP.BF16.PACK_AB R2, R223, R222 ;  /* 0x000000dedf02723e */ /* 0x002fc800000010ff */
[C---:B------:R-:W-:Y:S02]  /*191c0*/  PRMT R174, R2.reuse, 0x7610, R174 ;  /* 0x0000761002ae7816 */ /* 0x040fe400000000ae */
[----:B------:R-:W-:-:S03]  /*191d0*/  PRMT R173, R2, 0x7632, R173 ;  /* 0x0000763202ad7816 */ /* 0x000fc600000000ad */
[----:B------:R-:W-:Y:S01]  /*191e0*/  @!P4 HFMA2.BF16_V2 R48, -RZ.H0_H0, RZ.H0_H0, -R174.H0_H0 ;  /* 0x200000ffff30c231 */ /* 0x000fe200003409ae */
[----:B------:R-:W-:-:S04]  /*191f0*/  PRMT R66, R174, 0x5410, R173 ;  /* 0x00005410ae427816 */ /* 0x000fc800000000ad */
[----:B------:R-:W-:Y:S02]  /*19200*/  @!P4 PRMT R174, R48, 0x5410, RZ ;  /* 0x0000541030aec816 */ /* 0x000fe400000000ff */
[----:B------:R-:W1:Y:S01]  /*19210*/  LDC.U8 R48, c[0x0][0x2d8] ;  /* 0x0000b600ff307b82 */ /* 0x000e620000000000 */
[----:B------:R-:W4:Y:S01]  /*19220*/  MUFU.EX2 R220, R218 ;  /* 0x000000da00dc7308 */ /* 0x000f220000000800 */
[----:B------:R-:W-:Y:S01]  /*19230*/  PRMT R177, R135, 0x7632, R177 ;  /* 0x0000763287b17816 */ /* 0x000fe200000000b1 */
[----:B------:R-:W-:Y:S01]  /*19240*/  @!P5 HFMA2.BF16_V2 R45, -RZ.H0_H0, RZ.H0_H0, -R175.H0_H0 ;  /* 0x200000ffff2dd231 */ /* 0x000fe200003409af */
[----:B------:R-:W-:Y:S01]  /*19250*/  SHF.R.U32.HI R2, RZ, 0x18, R0 ;  /* 0x00000018ff027819 */ /* 0x000fe20000011600 */
[----:B------:R-:W-:Y:S01]  /*19260*/  @!P2 HFMA2.BF16_V2 R44, -RZ.H0_H0, RZ.H0_H0, -R178.H0_H0 ;  /* 0x200000ffff2ca231 */ /* 0x000fe200003409b2 */
[----:B------:R-:W-:Y:S01]  /*19270*/  IMAD.MOV.U32 R42, RZ, RZ, R64 ;  /* 0x000000ffff2a7224 */ /* 0x000fe200078e0040 */
[----:B------:R-:W-:Y:S01]  /*19280*/  @!P1 HFMA2.BF16_V2 R47, -RZ.H0_H0, RZ.H0_H0, -R177.H0_H0 ;  /* 0x200000ffff2f9231 */ /* 0x000fe200003409b1 */
[----:B------:R-:W-:-:S02]  /*19290*/  @!P5 PRMT R175, R45, 0x5410, RZ ;  /* 0x000054102dafd816 */ /* 0x000fc400000000ff */
[----:B------:R-:W-:Y:S01]  /*192a0*/  ISETP.GE.U32.AND P5, PT, R225, R4, PT ;  /* 0x00000004e100720c */ /* 0x000fe20003fa6070 */
[----:B------:R-:W-:Y:S01]  /*192b0*/  FADD.FTZ R10, R17, R12 ;  /* 0x0000000c110a7221 */ /* 0x000fe20000010000 */
[----:B------:R-:W-:Y:S02]  /*192c0*/  LOP3.LUT R4, R8, 0xff, RZ, 0xc0, !PT ;  /* 0x000000ff08047812 */ /* 0x000fe400078ec0ff */
[----:B------:R-:W-:Y:S02]  /*192d0*/  PRMT R17, R178, 0x5410, R177 ;  /* 0x00005410b2117816 */ /* 0x000fe400000000b1 */
[----:B------:R-:W-:Y:S02]  /*192e0*/  @!P2 PRMT R178, R44, 0x5410, RZ ;  /* 0x000054102cb2a816 */ /* 0x000fe400000000ff */
[----:B------:R-:W-:Y:S02]  /*192f0*/  @!P1 PRMT R177, R47, 0x5410, RZ ;  /* 0x000054102fb19816 */ /* 0x000fe400000000ff */
[----:B-1----:R-:W-:-:S02]  /*19300*/  ISETP.GE.U32.AND P4, PT, R48, R2, PT ;  /* 0x000000023000720c */ /* 0x002fc40003f86070 */
[----:B----4-:R-:W-:Y:S02]  /*19310*/  F2FP.BF16.PACK_AB R2, R220, R221 ;  /* 0x000000dddc02723e */ /* 0x010fe400000010ff */
[----:B------:R-:W-:Y:S02]  /*19320*/  ISETP.GE.U32.AND P1, PT, R225, R5, PT ;  /* 0x00000005e100720c */ /* 0x000fe40003f26070 */
[C---:B------:R-:W-:Y:S02]  /*19330*/  PRMT R172, R2.reuse, 0x7610, R172 ;  /* 0x0000761002ac7816 */ /* 0x040fe400000000ac */
[----:B------:R-:W-:Y:S02]  /*19340*/  PRMT R139, R2, 0x7632, R139 ;  /* 0x00007632028b7816 */ /* 0x000fe4000000008b */
[----:B------:R-:W-:Y:S02]  /*19350*/  LOP3.LUT R2, R239, UR12, R42, 0x96, !PT ;  /* 0x0000000cef027c12 */ /* 0x000fe4000f8e962a */
[----:B------:R-:W-:-:S02]  /*19360*/  ISETP.GE.U32.AND P2, PT, R225, R4, PT ;  /* 0x00000004e100720c */ /* 0x000fc40003f46070 */
[----:B------:R-:W-:Y:S02]  /*19370*/  PRMT R42, R225, 0x7054, R225 ;  /* 0x00007054e12a7816 */ /* 0x000fe400000000e1 */
[----:B------:R-:W4:Y:S01]  /*19380*/  LDL R225, [R1+0xa8] ;  /* 0x0000a80001e17983 */ /* 0x000f220000100800 */
[----:B------:R-:W-:Y:S01]  /*19390*/  IMAD.MOV.U32 R47, RZ, RZ, R37 ;  /* 0x000000ffff2f7224 */ /* 0x000fe200078e0025 */
[----:B------:R-:W-:Y:S01]  /*193a0*/  MUFU.EX2 R199, R224 ;  /* 0x000000e000c77308 */ /* 0x000fe20000000800 */
[----:B------:R-:W-:-:S07]  /*193b0*/  IMAD.MOV.U32 R37, RZ, RZ, R198 ;  /* 0x000000ffff257224 */ /* 0x000fce00078e00c6 */
[----:B------:R-:W1:Y:S01]  /*193c0*/  MUFU.EX2 R198, R226 ;  /* 0x000000e200c67308 */ /* 0x000e620000000800 */
[----:B------:R-:W-:Y:S01]  /*193d0*/  SHF.R.U32.HI R0, RZ, 0x10, R0 ;  /* 0x00000010ff007819 */ /* 0x000fe20000011600 */
[----:B------:R-:W-:-:S03]  /*193e0*/  @!P3 HFMA2.BF16_V2 R51, -RZ.H0_H0, RZ.H0_H0, -R173.H0_H0 ;  /* 0x200000ffff33b231 */ /* 0x000fc600003409ad */
[----:B------:R-:W-:Y:S01]  /*193f0*/  LOP3.LUT R0, R0, 0xff, RZ, 0xc0, !PT ;  /* 0x000000ff00007812 */ /* 0x000fe200078ec0ff */
[----:B------:R-:W-:Y:S01]  /*19400*/  UIADD3 UR4, UR31, -0x4498517b, URZ ;  /* 0xbb67ae851f047890 */ /* 0x000fe2000fffe03f */
[----:B------:R-:W-:Y:S01]  /*19410*/  @!P3 PRMT R173, R51, 0x5410, RZ ;  /* 0x0000541033adb816 */ /* 0x000fe200000000ff */
[----:B------:R-:W-:Y:S01]  /*19420*/  IMAD.MOV.U32 R46, RZ, RZ, R36 ;  /* 0x000000ffff2e7224 */ /* 0x000fe200078e0024 */
[----:B------:R-:W-:Y:S01]  /*19430*/  ISETP.GE.U32.AND P3, PT, R48, R0, PT ;  /* 0x000000003000720c */ /* 0x000fe20003f66070 */
[----:B------:R-:W-:Y:S01]  /*19440*/  IMAD.MOV.U32 R43, RZ, RZ, R65 ;  /* 0x000000ffff2b7224 */ /* 0x000fe200078e0041 */
[----:B-1----:R-:W-:-:S04]  /*19450*/  F2FP.BF16.PACK_AB R0, R198, R199 ;  /* 0x000000c7c600723e */ /* 0x002fc800000010ff */
[C---:B------:R-:W-:Y:S02]  /*19460*/  PRMT R136, R0.reuse, 0x7610, R136 ;  /* 0x0000761000887816 */ /* 0x040fe40000000088 */
[----:B------:R-:W-:Y:S02]  /*19470*/  PRMT R135, R0, 0x7632, R135 ;  /* 0x0000763200877816 */ /* 0x000fe40000000087 */
[----:B------:R-:W-:Y:S01]  /*19480*/  LOP3.LUT R0, R43, UR4, R46, 0x96, !PT ;  /* 0x000000042b007c12 */ /* 0x000fe2000f8e962e */
[----:B------:R-:W-:-:S04]  /*19490*/  FADD.FTZ R36, R6, R9 ;  /* 0x0000000906247221 */ /* 0x000fc80000010000 */
[----:B------:R-:W-:-:S04]  /*194a0*/  IMAD.WIDE.U32 R6, R0, -0x326172a9, RZ ;  /* 0xcd9e8d5700067825 */ /* 0x000fc800078e00ff */
[----:B------:R-:W-:Y:S01]  /*194b0*/  FADD.FTZ R4, R26, R13 ;  /* 0x0000000d1a047221 */ /* 0x000fe20000010000 */
[----:B------:R-:W-:Y:S01]  /*194c0*/  LOP3.LUT R0, R7, UR13, R40, 0x96, !PT ;  /* 0x0000000d07007c12 */ /* 0x000fe2000f8e9628 */
[----:B------:R-:W-:Y:S02]  /*194d0*/  IMAD.MOV.U32 R38, RZ, RZ, R58 ;  /* 0x000000ffff267224 */ /* 0x000fe400078e003a */
[----:B------:R-:W-:-:S04]  /*194e0*/  IMAD.WIDE.U32 R8, R2, -0x326172a9, RZ ;  /* 0xcd9e8d5702087825 */ /* 0x000fc800078e00ff */
[----:B------:R-:W-:Y:S02]  /*194f0*/  IMAD.MOV.U32 R58, RZ, RZ, R213 ;  /* 0x000000ffff3a7224 */ /* 0x000fe400078e00d5 */
[----:B------:R-:W-:Y:S02]  /*19500*/  FADD.FTZ R213, R18, R10 ;  /* 0x0000000a12d57221 */ /* 0x000fe40000010000 */
[----:B------:R-:W-:Y:S02]  /*19510*/  FADD.FTZ R18, R24, R4 ;  /* 0x0000000418127221 */ /* 0x000fe40000010000 */
[----:B------:R-:W-:Y:S01]  /*19520*/  IMAD.WIDE.U32 R4, R0, -0x2daee0ad, RZ ;  /* 0xd2511f5300047825 */ /* 0x000fe200078e00ff */
[----:B------:R-:W-:-:S04]  /*19530*/  LOP3.LUT R0, R9, UR11, R6, 0x96, !PT ;  /* 0x0000000b09007c12 */ /* 0x000fc8000f8e9606 */
[----:B------:R-:W-:Y:S01]  /*19540*/  LOP3.LUT R5, R5, UR10, R238, 0x96, !PT ;  /* 0x0000000a05057c12 */ /* 0x000fe2000f8e96ee */
[----:B------:R-:W-:-:S05]  /*19550*/  IMAD.WIDE.U32 R6, R0, -0x2daee0ad, RZ ;  /* 0xd2511f5300067825 */ /* 0x000fca00078e00ff */
[----:B------:R-:W-:Y:S01]  /*19560*/  LOP3.LUT R2, R7, UR8, R4, 0x96, !PT ;  /* 0x0000000807027c12 */ /* 0x000fe2000f8e9604 */
[----:B------:R-:W-:-:S04]  /*19570*/  IMAD.WIDE.U32 R4, R5, -0x326172a9, RZ ;  /* 0xcd9e8d5705047825 */ /* 0x000fc800078e00ff */
[----:B------:R-:W-:Y:S01]  /*19580*/  IMAD.MOV.U32 R23, RZ, RZ, R38 ;  /* 0x000000ffff177224 */ /* 0x000fe200078e0026 */
[----:B------:R-:W-:Y:S01]  /*19590*/  LOP3.LUT R0, R5, UR9, R8, 0x96, !PT ;  /* 0x0000000905007c12 */ /* 0x000fe2000f8e9608 */
[----:B------:R-:W-:Y:S02]  /*195a0*/  IMAD.MOV.U32 R38, RZ, RZ, R59 ;  /* 0x000000ffff267224 */ /* 0x000fe400078e003b */
[----:B------:R-:W-:Y:S02]  /*195b0*/  IMAD.MOV.U32 R59, RZ, RZ, R61 ;  /* 0x000000ffff3b7224 */ /* 0x000fe400078e003d */
[----:B------:R-:W-:Y:S02]  /*195c0*/  IMAD.MOV.U32 R61, RZ, RZ, R60 ;  /* 0x000000ffff3d7224 */ /* 0x000fe400078e003c */
[----:B------:R-:W-:Y:S02]  /*195d0*/  IMAD.MOV.U32 R39, RZ, RZ, R34 ;  /* 0x000000ffff277224 */ /* 0x000fe400078e0022 */
[----:B------:R-:W-:-:S02]  /*195e0*/  IMAD.MOV.U32 R60, RZ, RZ, R35 ;  /* 0x000000ffff3c7224 */ /* 0x000fc400078e0023 */
[----:B------:R-:W-:-:S05]  /*195f0*/  IMAD.WIDE.U32 R34, R0, -0x2daee0ad, RZ ;  /* 0xd2511f5300227825 */ /* 0x000fca00078e00ff */
[----:B------:R-:W-:Y:S01]  /*19600*/  LOP3.LUT R0, R35, UR6, R6, 0x96, !PT ;  /* 0x0000000623007c12 */ /* 0x000fe2000f8e9606 */
[----:B------:R-:W-:-:S05]  /*19610*/  IMAD.WIDE.U32 R6, R2, -0x326172a9, RZ ;  /* 0xcd9e8d5702067825 */ /* 0x000fca00078e00ff */
[----:B------:R-:W-:Y:S01]  /*19620*/  LOP3.LUT R35, R7, UR7, R4, 0x96, !PT ;  /* 0x0000000707237c12 */ /* 0x000fe2000f8e9604 */
[----:B------:R-:W-:-:S05]  /*19630*/  IMAD.WIDE.U32 R4, R0, -0x326172a9, RZ ;  /* 0xcd9e8d5700047825 */ /* 0x000fca00078e00ff */
        /* <DEDUP_REMOVED lines=11> */
[----:B------:R-:W-:-:S04]  /*196f0*/  LOP3.LUT R0, R4, 0xff, RZ, 0xc0, !PT ;  /* 0x000000ff04007812 */ /* 0x000fc800078ec0ff */
[----:B------:R-:W-:Y:S01]  /*19700*/  PRMT R12, R0, 0x5410, R2 ;  /* 0x00005410000c7816 */ /* 0x000fe20000000002 */
[----:B------:R-:W-:Y:S01]  /*19710*/  HSET2.LE.AND R0, R7, R42, PT ;  /* 0x0000002a07007233 */ /* 0x000fe20003803000 */
[--C-:B------:R-:W-:Y:S02]  /*19720*/  SHF.R.U32.HI R2, RZ, 0x10, R4.reuse ;  /* 0x00000010ff027819 */ /* 0x100fe40000011604 */
[----:B------:R-:W-:Y:S02]  /*19730*/  SHF.R.U32.HI R4, RZ, 0x18, R4 ;  /* 0x00000018ff047819 */ /* 0x000fe40000011604 */
[----:B------:R-:W-:Y:S02]  /*19740*/  LOP3.LUT R8, R0, R228, RZ, 0xc0, !PT ;  /* 0x000000e400087212 */ /* 0x000fe400078ec0ff */
[----:B------:R-:W-:-:S04]  /*19750*/  LOP3.LUT R2, R2, 0xff, RZ, 0xc0, !PT ;  /* 0x000000ff02027812 */ /* 0x000fc800078ec0ff */
[----:B------:R-:W-:Y:S02]  /*19760*/  PRMT R9, R2, 0x5410, R4 ;  /* 0x0000541002097816 */ /* 0x000fe40000000004 */
[----:B--2---:R-:W-:-:S05]  /*19770*/  IADD3 R0, R227, 0x4, RZ ;  /* 0x00000004e3007810 */ /* 0x004fca0007ffe0ff */
[----:B------:R-:W-:-:S05]  /*19780*/  IMAD.WIDE.U32 R4, R0, -0x326172a9, RZ ;  /* 0xcd9e8d5700047825 */ /* 0x000fca00078e00ff */
[----:B------:R-:W-:-:S05]  /*19790*/  LOP3.LUT R2, R41, UR14, R4, 0x96, !PT ;  /* 0x0000000e29027c12 */ /* 0x000fca000f8e9604 */
[----:B------:R-:W-:-:S04]  /*197a0*/  IMAD.WIDE.U32 R10, R2, -0x2daee0ad, RZ ;  /* 0xd2511f53020a7825 */ /* 0x000fc800078e00ff */
[----:B------:R-:W-:Y:S02]  /*197b0*/  IMAD.MOV.U32 R41, RZ, RZ, R23 ;  /* 0x000000ffff297224 */ /* 0x000fe400078e0017 */
[----:B------:R-:W-:Y:S01]  /*197c0*/  IMAD.MOV.U32 R227, RZ, RZ, R25 ;  /* 0x000000ffffe37224 */ /* 0x000fe200078e0019 */
[----:B----4-:R-:W-:-:S05]  /*197d0*/  LOP3.LUT R0, R5, R225, RZ, 0x3c, !PT ;  /* 0x000000e105007212 */ /* 0x010fca00078e3cff */
[----:B------:R-:W-:-:S05]  /*197e0*/  IMAD.WIDE.U32 R4, R0, -0x2daee0ad, RZ ;  /* 0xd2511f5300047825 */ /* 0x000fca00078e00ff */
[----:B------:R-:W-:-:S05]  /*197f0*/  LOP3.LUT R0, R5, UR4, R46, 0x96, !PT ;  /* 0x0000000405007c12 */ /* 0x000fca000f8e962e */
[----:B------:R-:W-:Y:S01]  /*19800*/  IMAD.WIDE.U32 R6, R0, -0x326172a9, RZ ;  /* 0xcd9e8d5700067825 */ /* 0x000fe200078e00ff */
[----:B------:R-:W-:-:S04]  /*19810*/  LOP3.LUT R2, R11, UR12, R4, 0x96, !PT ;  /* 0x0000000c0b027c12 */ /* 0x000fc8000f8e9604 */
[----:B------:R-:W-:-:S05]  /*19820*/  LOP3.LUT R0, R7, UR13, R40, 0x96, !PT ;  /* 0x0000000d07007c12 */ /* 0x000fca000f8e9628 */
[----:B------:R-:W-:-:S05]  /*19830*/  IMAD.WIDE.U32 R4, R0, -0x2daee0ad, RZ ;  /* 0xd2511f5300047825 */ /* 0x000fca00078e00ff */
[----:B------:R-:W-:Y:S01]  /*19840*/  LOP3.LUT R5, R5, UR10, R10, 0x96, !PT ;  /* 0x0000000a05057c12 */ /* 0x000fe2000f8e960a */
[----:B------:R-:W-:Y:S02]  /*19850*/  IMAD.MOV.U32 R225, RZ, RZ, R22 ;  /* 0x000000ffffe17224 */ /* 0x000fe400078e0016 */
        /* <DEDUP_REMOVED lines=8> */
[----:B------:R-:W-:Y:S01]  /*198e0*/  IMAD.MOV.U32 R40, RZ, RZ, R27 ;  /* 0x000000ffff287224 */ /* 0x000fe200078e001b */
[--C-:B------:R-:W-:Y:S01]  /*198f0*/  HSET2.LE.AND R0, R13, R42.reuse, PT ;  /* 0x0000002a0d007233 */ /* 0x100fe20003803000 */
[----:B------:R-:W-:Y:S01]  /*19900*/  IMAD.WIDE.U32 R26, R7, -0x326172a9, RZ ;  /* 0xcd9e8d57071a7825 */ /* 0x000fe200078e00ff */
[----:B------:R-:W-:-:S03]  /*19910*/  HSET2.LE.AND R2, R12, R42, PT ;  /* 0x0000002a0c027233 */ /* 0x000fc60003803000 */
[----:B------:R-:W-:Y:S01]  /*19920*/  IMAD.WIDE.U32 R6, R6, -0x326172a9, RZ ;  /* 0xcd9e8d5706067825 */ /* 0x000fe200078e00ff */
[----:B------:R-:W-:Y:S01]  /*19930*/  HSET2.LE.AND R4, R9, R42, PT ;  /* 0x0000002a09047233 */ /* 0x000fe20003803000 */
[----:B------:R-:W-:-:S03]  /*19940*/  LOP3.LUT R9, R0, R217, RZ, 0xc0, !PT ;  /* 0x000000d900097212 */ /* 0x000fc600078ec0ff */
[----:B------:R-:W-:Y:S02]  /*19950*/  LOP3.LUT R0, R7, UR15, R26, 0x96, !PT ;  /* 0x0000000f07007c12 */ /* 0x000fe4000f8e961a */
[----:B------:R-:W-:Y:S02]  /*19960*/  LOP3.LUT R10, R2, R68, RZ, 0xc0, !PT ;  /* 0x00000044020a7212 */ /* 0x000fe400078ec0ff */
[----:B------:R-:W-:Y:S02]  /*19970*/  LOP3.LUT R2, R0, 0xffff, RZ, 0xc0, !PT ;  /* 0x0000ffff00027812 */ /* 0x000fe400078ec0ff */
[----:B------:R-:W-:Y:S02]  /*19980*/  LOP3.LUT R11, R4, R57, RZ, 0xc0, !PT ;  /* 0x00000039040b7212 */ /* 0x000fe400078ec0ff */
[----:B------:R-:W-:Y:S02]  /*19990*/  SHF.R.U32.HI R4, RZ, 0x8, R2 ;  /* 0x00000008ff047819 */ /* 0x000fe40000011602 */
[----:B------:R-:W-:-:S04]  /*199a0*/  LOP3.LUT R2, R0, 0xff, RZ, 0xc0, !PT ;  /* 0x000000ff00027812 */ /* 0x000fc800078ec0ff */
[----:B------:R-:W-:Y:S02]  /*199b0*/  PRMT R2, R2, 0x5410, R4 ;  /* 0x0000541002027816 */ /* 0x000fe40000000004 */
[----:B------:R-:W-:-:S03]  /*199c0*/  SHF.R.U32.HI R5, RZ, 0x10, R0 ;  /* 0x00000010ff057819 */ /* 0x000fc60000011600 */
[----:B------:R-:W-:-:S05]  /*199d0*/  HSET2.LE.AND R2, R2, R42, PT ;  /* 0x0000002a02027233 */ /* 0x000fca0003803000 */
[----:B------:R-:W-:Y:S02]  /*199e0*/  LOP3.LUT R4, R2, R16, RZ, 0xc0, !PT ;  /* 0x0000001002047212 */ /* 0x000fe400078ec0ff */
[----:B------:R-:W-:Y:S02]  /*199f0*/  SHF.R.U32.HI R2, RZ, 0x18, R0 ;  /* 0x00000018ff027819 */ /* 0x000fe40000011600 */
[----:B------:R-:W-:-:S04]  /*19a00*/  LOP3.LUT R0, R5, 0xff, RZ, 0xc0, !PT ;  /* 0x000000ff05007812 */ /* 0x000fc800078ec0ff */
[----:B------:R-:W-:Y:S02]  /*19a10*/  PRMT R12, R0, 0x5410, R2 ;  /* 0x00005410000c7816 */ /* 0x000fe40000000002 */
[----:B------:R-:W-:-:S04]  /*19a20*/  LOP3.LUT R0, R6, 0xffff, RZ, 0xc0, !PT ;  /* 0x0000ffff06007812 */ /* 0x000fc800078ec0ff */
[----:B------:R-:W-:Y:S02]  /*19a30*/  SHF.R.U32.HI R2, RZ, 0x8, R0 ;  /* 0x00000008ff027819 */ /* 0x000fe40000011600 */
[----:B------:R-:W-:-:S04]  /*19a40*/  LOP3.LUT R0, R6, 0xff, RZ, 0xc0, !PT ;  /* 0x000000ff06007812 */ /* 0x000fc800078ec0ff */
[----:B------:R-:W-:Y:S02]  /*19a50*/  PRMT R5, R0, 0x5410, R2 ;  /* 0x0000541000057816 */ /* 0x000fe40000000002 */
[--C-:B------:R-:W-:Y:S02]  /*19a60*/  SHF.R.U32.HI R0, RZ, 0x10, R6.reuse ;  /* 0x00000010ff007819 */ /* 0x100fe40000011606 */
[----:B------:R-:W-:Y:S02]  /*19a70*/  SHF.R.U32.HI R2, RZ, 0x18, R6 ;  /* 0x00000018ff027819 */ /* 0x000fe40000011606 */
[----:B------:R-:W-:Y:S02]  /*19a80*/  LOP3.LUT R0, R0, 0xff, RZ, 0xc0, !PT ;  /* 0x000000ff00007812 */ /* 0x000fe400078ec0ff */
[C---:B------:R-:W-:Y:S02]  /*19a90*/  PRMT R138, R219.reuse, 0x7610, R138 ;  /* 0x00007610db8a7816 */ /* 0x040fe4000000008a */
[----:B------:R-:W-:-:S02]  /*19aa0*/  PRMT R137, R219, 0x7632, R137 ;  /* 0x00007632db897816 */ /* 0x000fc40000000089 */
[----:B------:R-:W-:Y:S01]  /*19ab0*/  PRMT R7, R0, 0x5410, R2 ;  /* 0x0000541000077816 */ /* 0x000fe20000000002 */
[--C-:B------:R-:W-:Y:S01]  /*19ac0*/  HSET2.LE.AND R0, R12, R42.reuse, PT ;  /* 0x0000002a0c007233 */ /* 0x100fe20003803000 */
[----:B------:R-:W-:Y:S01]  /*19ad0*/  PRMT R14, R138, 0x5410, R137 ;  /* 0x000054108a0e7816 */ /* 0x000fe20000000089 */
[--C-:B------:R-:W-:Y:S01]  /*19ae0*/  HSET2.LE.AND R2, R5, R42.reuse, PT ;  /* 0x0000002a05027233 */ /* 0x100fe20003803000 */
[----:B------:R-:W-:Y:S02]  /*19af0*/  STG.E.U16 [R20.64+-0x100], R15 ;  /* 0xffff000f14007986 */ /* 0x000fe4000c10151c */
[----:B------:R-:W-:Y:S02]  /*19b00*/  LOP3.LUT R5, R0, R14, RZ, 0xc0, !PT ;  /* 0x0000000e00057212 */ /* 0x000fe400078ec0ff */
[----:B------:R-:W1:Y:S01]  /*19b10*/  LDSM.16.MT88.4 R12, [R201+0xa000] ;  /* 0x00a00000c90c783b */ /* 0x000e620000004200 */
[----:B------:R-:W-:Y:S01]  /*19b20*/  HSET2.LE.AND R7, R7, R42, PT ;  /* 0x0000002a07077233 */ /* 0x000fe20003803000 */
[----:B------:R-:W-:-:S04]  /*19b30*/  LOP3.LUT R6, R2, R19, RZ, 0xc0, !PT ;  /* 0x0000001302067212 */ /* 0x000fc800078ec0ff */
[----:B------:R-:W-:Y:S01]  /*19b40*/  LOP3.LUT R7, R7, R17, RZ, 0xc0, !PT ;  /* 0x0000001107077212 */ /* 0x000fe200078ec0ff */
        /* <DEDUP_REMOVED lines=8> */
[----:B------:R-:W-:Y:S01]  /*19bd0*/  HMMA.16816.F32.BF16 R36, R8, R14, R148 ;  /* 0x0000000e0824723c */ /* 0x000fe20000041894 */
[----:B------:R-:W1:Y:S01]  /*19be0*/  LDSM.16.MT88.4 R12, [R203+0xa000] ;  /* 0x00a00000cb0c783b */ /* 0x000e620000004200 */
[----:B------:R-:W-:Y:S01]  /*19bf0*/  @!P1 HFMA2.BF16_V2 R49, -RZ.H0_H0, RZ.H0_H0, -R139.H0_H0 ;  /* 0x200000ffff319231 */ /* 0x000fe2000034098b */
[----:B------:R-:W-:Y:S01]  /*19c00*/  PRMT R65, R172, 0x5410, R139 ;  /* 0x00005410ac417816 */ /* 0x000fe2000000008b */
[----:B------:R-:W-:-:S03]  /*19c10*/  IMAD.MOV.U32 R19, RZ, RZ, R40 ;  /* 0x000000ffff137224 */ /* 0x000fc600078e0028 */
[----:B------:R-:W-:Y:S01]  /*19c20*/  @!P1 PRMT R139, R49, 0x5410, RZ ;  /* 0x00005410318b9816 */ /* 0x000fe200000000ff */
[----:B------:R-:W-:Y:S01]  /*19c30*/  IMAD.MOV.U32 R49, RZ, RZ, R41 ;  /* 0x000000ffff317224 */ /* 0x000fe200078e0029 */
[-C--:B-1----:R-:W-:Y:S08]  /*19c40*/  HMMA.16816.F32.BF16 R144, R8, R12.reuse, R144 ;  /* 0x0000000c0890723c */ /* 0x082ff00000041890 */
[C---:B------:R-:W-:Y:S08]  /*19c50*/  HMMA.16816.F32.BF16 R160, R4.reuse, R12, R160 ;  /* 0x0000000c04a0723c */ /* 0x040ff000000418a0 */
[-C--:B------:R-:W-:Y:S08]  /*19c60*/  HMMA.16816.F32.BF16 R156, R4, R14.reuse, R156 ;  /* 0x0000000e049c723c */ /* 0x080ff0000004189c */
[----:B------:R-:W-:Y:S01]  /*19c70*/  HMMA.16816.F32.BF16 R40, R8, R14, R140 ;  /* 0x0000000e0828723c */ /* 0x000fe2000004188c */
[----:B------:R-:W1:Y:S01]  /*19c80*/  LDSM.16.MT88.4 R12, [R206+0xa000] ;  /* 0x00a00000ce0c783b */ /* 0x000e620000004200 */
[----:B------:R-:W-:-:S02]  /*19c90*/  @!P6 HFMA2.BF16_V2 R54, -RZ.H0_H0, RZ.H0_H0, -R138.H0_H0 ;  /* 0x200000ffff36e231 */ /* 0x000fc4000034098a */
[----:B------:R-:W-:Y:S02]  /*19ca0*/  @!P5 HFMA2.BF16_V2 R53, -RZ.H0_H0, RZ.H0_H0, -R137.H0_H0 ;  /* 0x200000ffff35d231 */ /* 0x000fe40000340989 */
[----:B------:R-:W-:Y:S01]  /*19cb0*/  @!P4 HFMA2.BF16_V2 R55, -RZ.H0_H0, RZ.H0_H0, -R135.H0_H0 ;  /* 0x200000ffff37c231 */ /* 0x000fe20000340987 */
[----:B------:R-:W-:Y:S01]  /*19cc0*/  PRMT R64, R136, 0x5410, R135 ;  /* 0x0000541088407816 */ /* 0x000fe20000000087 */
[----:B------:R-:W-:Y:S01]  /*19cd0*/  IMAD.MOV.U32 R228, RZ, RZ, R52 ;  /* 0x000000ffffe47224 */ /* 0x000fe200078e0034 */
[----:B------:R-:W-:Y:S02]  /*19ce0*/  @!P6 PRMT R138, R54, 0x5410, RZ ;  /* 0x00005410368ae816 */ /* 0x000fe400000000ff */
[----:B------:R-:W-:Y:S02]  /*19cf0*/  @!P5 PRMT R137, R53, 0x5410, RZ ;  /* 0x000054103589d816 */ /* 0x000fe400000000ff */
[----:B------:R-:W-:Y:S01]  /*19d00*/  @!P4 PRMT R135, R55, 0x5410, RZ ;  /* 0x000054103787c816 */ /* 0x000fe200000000ff */
[----:B------:R-:W-:Y:S01]  /*19d10*/  @!P2 HFMA2.BF16_V2 R50, -RZ.H0_H0, RZ.H0_H0, -R172.H0_H0 ;  /* 0x200000ffff32a231 */ /* 0x000fe200003409ac */
[----:B-1----:R-:W-:Y:S07]  /*19d20*/  HMMA.16816.F32.BF16 R52, R4, R12, R80 ;  /* 0x0000000c0434723c */ /* 0x002fee0000041850 */
[----:B------:R-:W-:-:S02]  /*19d30*/  IMAD.MOV.U32 R81, RZ, RZ, R29 ;  /* 0x000000ffff517224 */ /* 0x000fc400078e001d */
[----:B------:R-:W2:Y:S01]  /*19d40*/  LDL.LU R29, [R1+0x100] ;  /* 0x00010000011d7983 */ /* 0x000ea20000300800 */
        /* <DEDUP_REMOVED lines=9> */
[----:B------:R-:W-:Y:S01]  /*19de0*/  IMAD.MOV.U32 R16, RZ, RZ, R227 ;  /* 0x000000ffff107224 */ /* 0x000fe200078e00e3 */
[----:B------:R-:W-:Y:S01]  /*19df0*/  @!P2 PRMT R172, R50, 0x5410, RZ ;  /* 0x0000541032aca816 */ /* 0x000fe200000000ff */
[----:B------:R-:W-:Y:S01]  /*19e00*/  IMAD.MOV.U32 R2, RZ, RZ, R59 ;  /* 0x000000ffff027224 */ /* 0x000fe200078e003b */
[----:B------:R1:W5:Y:S01]  /*19e10*/  LDL.LU R212, [R1+0xf0] ;  /* 0x0000f00001d47983 */ /* 0x0003620000300800 */
[----:B------:R-:W-:Y:S01]  /*19e20*/  IMAD.MOV.U32 R143, RZ, RZ, R211 ;  /* 0x000000ffff8f7224 */ /* 0x000fe200078e00d3 */
[----:B------:R-:W-:Y:S01]  /*19e30*/  HMMA.16816.F32.BF16 R44, R8, R12, R244 ;  /* 0x0000000c082c723c */ /* 0x000fe200000418f4 */
[----:B------:R-:W-:Y:S01]  /*19e40*/  IMAD.MOV.U32 R226, RZ, RZ, R240 ;  /* 0x000000ffffe27224 */ /* 0x000fe200078e00f0 */
[----:B------:R1:W5:Y:S01]  /*19e50*/  LDL.LU R211, [R1+0xec] ;  /* 0x0000ec0001d37983 */ /* 0x0003620000300800 */
[----:B------:R-:W-:-:S02]  /*19e60*/  IMAD.MOV.U32 R227, RZ, RZ, R241 ;  /* 0x000000ffffe37224 */ /* 0x000fc400078e00f1 */
[----:B------:R-:W-:Y:S02]  /*19e70*/  IMAD.MOV.U32 R148, RZ, RZ, R210 ;  /* 0x000000ffff947224 */ /* 0x000fe400078e00d2 */
[----:B------:R-:W-:Y:S01]  /*19e80*/  IMAD.MOV.U32 R241, RZ, RZ, R79 ;  /* 0x000000fffff17224 */ /* 0x000fe200078e004f */
[----:B------:R1:W5:Y:S01]  /*19e90*/  LDL.LU R210, [R1+0xe8] ;  /* 0x0000e80001d27983 */ /* 0x0003620000300800 */
[----:B------:R-:W-:Y:S02]  /*19ea0*/  IMAD.MOV.U32 R240, RZ, RZ, R78 ;  /* 0x000000fffff07224 */ /* 0x000fe400078e004e */
[----:B------:R-:W-:Y:S02]  /*19eb0*/  IMAD.MOV.U32 R50, RZ, RZ, R70 ;  /* 0x000000ffff327224 */ /* 0x000fe400078e0046 */
[----:B------:R-:W-:Y:S02]  /*19ec0*/  IMAD.MOV.U32 R244, RZ, RZ, R150 ;  /* 0x000000fffff47224 */ /* 0x000fe400078e0096 */
[----:B------:R-:W-:-:S02]  /*19ed0*/  IMAD.MOV.U32 R149, RZ, RZ, R209 ;  /* 0x000000ffff957224 */ /* 0x000fc400078e00d1 */
[----:B------:R-:W-:Y:S01]  /*19ee0*/  IMAD.MOV.U32 R78, RZ, RZ, R63 ;  /* 0x000000ffff4e7224 */ /* 0x000fe200078e003f */
[----:B------:R1:W5:Y:S01]  /*19ef0*/  LDL.LU R209, [R1+0xe4] ;  /* 0x0000e40001d17983 */ /* 0x0003620000300800 */
[----:B------:R-:W-:Y:S02]  /*19f00*/  IMAD.MOV.U32 R79, RZ, RZ, R62 ;  /* 0x000000ffff4f7224 */ /* 0x000fe400078e003e */
[----:B------:R-:W-:Y:S02]  /*19f10*/  IMAD.MOV.U32 R17, RZ, RZ, R61 ;  /* 0x000000ffff117224 */ /* 0x000fe400078e003d */
[----:B------:R-:W-:Y:S01]  /*19f20*/  IMAD.MOV.U32 R245, RZ, RZ, R151 ;  /* 0x000000fffff57224 */ /* 0x000fe200078e0097 */
[----:B------:R-:W-:Y:S01]  /*19f30*/  HMMA.16816.F32.BF16 R60, R8, R14, R248 ;  /* 0x0000000e083c723c */ /* 0x000fe200000418f8 */
        /* <DEDUP_REMOVED lines=12> */
[----:B------:R1:W5:Y:S01]  /*1a000*/  LDL.LU R200, [R1+0xd0] ;  /* 0x0000d00001c87983 */ /* 0x0003620000300800 */
[----:B------:R-:W-:Y:S01]  /*1a010*/  @!P3 HFMA2.BF16_V2 R56, -RZ.H0_H0, RZ.H0_H0, -R136.H0_H0 ;  /* 0x200000ffff38b231 */ /* 0x000fe20000340988 */
[----:B------:R-:W-:-:S04]  /*1a020*/  IMAD.MOV.U32 R229, RZ, RZ, R58 ;  /* 0x000000ffffe57224 */ /* 0x000fc800078e003a */
[----:B------:R-:W-:Y:S02]  /*1a030*/  @!P3 PRMT R136, R56, 0x5410, RZ ;  /* 0x000054103888b816 */ /* 0x000fe400000000ff */
[----:B------:R-:W-:Y:S01]  /*1a040*/  HMMA.16816.F32.BF16 R56, R4, R14, R84 ;  /* 0x0000000e0438723c */ /* 0x000fe20000041854 */
[----:B------:R-:W4:Y:S01]  /*1a050*/  LDSM.16.MT88.4 R12, [R205+0xa000] ;  /* 0x00a00000cd0c783b */ /* 0x000f220000004200 */
[----:B------:R-:W-:Y:S02]  /*1a060*/  IMAD.MOV.U32 R224, RZ, RZ, R216 ;  /* 0x000000ffffe07224 */ /* 0x000fe400078e00d8 */
[----:B------:R-:W-:-:S04]  /*1a070*/  IMAD.MOV.U32 R234, RZ, RZ, R69 ;  /* 0x000000ffffea7224 */ /* 0x000fc800078e0045 */
[-C--:B----4-:R-:W-:Y:S08]  /*1a080*/  HMMA.16816.F32.BF16 R216, R8, R12.reuse, R76 ;  /* 0x0000000c08d8723c */ /* 0x090ff0000004184c */
[C---:B------:R-:W-:Y:S08]  /*1a090*/  HMMA.16816.F32.BF16 R68, R4.reuse, R12, R96 ;  /* 0x0000000c0444723c */ /* 0x040ff00000041860 */
[-C--:B------:R-:W-:Y:S08]  /*1a0a0*/  HMMA.16816.F32.BF16 R76, R4, R14.reuse, R100 ;  /* 0x0000000e044c723c */ /* 0x080ff00000041864 */
[C---:B------:R-:W-:Y:S01]  /*1a0b0*/  HMMA.16816.F32.BF16 R116, R8.reuse, R14, R116 ;  /* 0x0000000e0874723c */ /* 0x040fe20000041874 */
[----:B------:R-:W4:Y:S07]  /*1a0c0*/  LDSM.16.MT88.4 R12, [R201+0xb000] ;  /* 0x00b00000c90c783b */ /* 0x000f2e0000004200 */
[-C--:B----4-:R-:W-:Y:S08]  /*1a0d0*/  HMMA.16816.F32.BF16 R228, R8, R12.reuse, R228 ;  /* 0x0000000c08e4723c */ /* 0x090ff000000418e4 */
[C---:B------:R-:W-:Y:S08]  /*1a0e0*/  HMMA.16816.F32.BF16 R72, R4.reuse, R12, R72 ;  /* 0x0000000c0448723c */ /* 0x040ff00000041848 */
[-C--:B------:R-:W-:Y:S08]  /*1a0f0*/  HMMA.16816.F32.BF16 R84, R4, R14.reuse, R112 ;  /* 0x0000000e0454723c */ /* 0x080ff00000041870 */
[----:B------:R-:W-:Y:S01]  /*1a100*/  HMMA.16816.F32.BF16 R224, R8, R14, R224 ;  /* 0x0000000e08e0723c */ /* 0x000fe200000418e0 */
[----:B------:R-:W4:Y:S01]  /*1a110*/  LDSM.16.MT88.4 R12, [R203+0xb000] ;  /* 0x00b00000cb0c783b */ /* 0x000f220000004200 */
[----:B------:R-:W-:-:S02]  /*1a120*/  IMAD.MOV.U32 R249, RZ, RZ, R0 ;  /* 0x000000fffff97224 */ /* 0x000fc400078e0000 */
[----:B------:R-:W-:Y:S02]  /*1a130*/  IMAD.MOV.U32 R246, RZ, RZ, R17 ;  /* 0x000000fffff67224 */ /* 0x000fe400078e0011 */
[----:B------:R-:W-:Y:S02]  /*1a140*/  IMAD.MOV.U32 R248, RZ, RZ, R19 ;  /* 0x000000fffff87224 */ /* 0x000fe400078e0013 */
[----:B------:R-:W-:Y:S02]  /*1a150*/  IMAD.MOV.U32 R250, RZ, RZ, R16 ;  /* 0x000000fffffa7224 */ /* 0x000fe400078e0010 */
[----:B------:R-:W-:Y:S02]  /*1a160*/  IMAD.MOV.U32 R0, RZ, RZ, R18 ;  /* 0x000000ffff007224 */ /* 0x000fe400078e0012 */
[----:B------:R-:W1:Y:S01]  /*1a170*/  LDSM.16.MT88.4 R16, [R206+0xb000] ;  /* 0x00b00000ce10783b */ /* 0x000e620000004200 */
[-C--:B----4-:R-:W-:Y:S08]  /*1a180*/  HMMA.16816.F32.BF16 R240, R8, R12.reuse, R240 ;  /* 0x0000000c08f0723c */ /* 0x090ff000000418f0 */
[C---:B------:R-:W-:Y:S08]  /*1a190*/  HMMA.16816.F32.BF16 R88, R4.reuse, R12, R88 ;  /* 0x0000000c0458723c */ /* 0x040ff00000041858 */
[-C--:B------:R-:W-:Y:S08]  /*1a1a0*/  HMMA.16816.F32.BF16 R92, R4, R14.reuse, R92 ;  /* 0x0000000e045c723c */ /* 0x080ff0000004185c */
[----:B------:R-:W-:Y:S01]  /*1a1b0*/  HMMA.16816.F32.BF16 R236, R8, R14, R236 ;  /* 0x0000000e08ec723c */ /* 0x000fe200000418ec */
[----:B------:R-:W4:Y:S01]  /*1a1c0*/  LDSM.16.MT88.4 R12, [R205+0xb000] ;  /* 0x00b00000cd0c783b */ /* 0x000f220000004200 */
[----:B------:R-:W-:Y:S01]  /*1a1d0*/  IMAD.MOV.U32 R115, RZ, RZ, R0 ;  /* 0x000000ffff737224 */ /* 0x000fe200078e0000 */
[----:B------:R-:W-:-:S05]  /*1a1e0*/  LOP3.LUT R0, R27, UR7, R22, 0x96, !PT ;  /* 0x000000071b007c12 */ /* 0x000fca000f8e9616 */
[----:B-1----:R-:W-:Y:S01]  /*1a1f0*/  HMMA.16816.F32.BF16 R104, R4, R16, R104 ;  /* 0x000000100468723c */ /* 0x002fe20000041868 */
[----:B------:R-:W-:-:S07]  /*1a200*/  IMAD.MOV.U32 R96, RZ, RZ, R2 ;  /* 0x000000ffff607224 */ /* 0x000fce00078e0002 */
[----:B------:R-:W-:Y:S08]  /*1a210*/  HMMA.16816.F32.BF16 R108, R4, R18, R108 ;  /* 0x00000012046c723c */ /* 0x000ff0000004186c */
[C---:B------:R-:W-:Y:S08]  /*1a220*/  HMMA.16816.F32.BF16 R248, R8.reuse, R16, R248 ;  /* 0x0000001008f8723c */ /* 0x040ff000000418f8 */
[----:B------:R-:W-:Y:S08]  /*1a230*/  HMMA.16816.F32.BF16 R232, R8, R18, R232 ;  /* 0x0000001208e8723c */ /* 0x000ff000000418e8 */
[C---:B----4-:R-:W-:Y:S08]  /*1a240*/  HMMA.16816.F32.BF16 R120, R4.reuse, R12, R120 ;  /* 0x0000000c0478723c */ /* 0x050ff00000041878 */
[----:B------:R-:W-:Y:S07]  /*1a250*/  HMMA.16816.F32.BF16 R100, R4, R14, R128 ;  /* 0x0000000e0464723c */ /* 0x000fee0000041880 */
[----:B------:R-:W-:Y:S01]  /*1a260*/  IMAD.WIDE.U32 R4, R35, -0x2daee0ad, RZ ;  /* 0xd2511f5323047825 */ /* 0x000fe200078e00ff */
[----:B------:R-:W-:Y:S04]  /*1a270*/  HMMA.16816.F32.BF16 R244, R8, R12, R244 ;  /* 0x0000000c08f4723c */ /* 0x000fe800000418f4 */
[----:B------:R-:W-:-:S02]  /*1a280*/  LOP3.LUT R2, R5, UR16, R34, 0x96, !PT ;  /* 0x0000001005027c12 */ /* 0x000fc4000f8e9622 */
[----:B------:R-:W-:Y:S02]  /*1a290*/  LOP3.LUT R6, R4, 0xffff, RZ, 0xc0, !PT ;  /* 0x0000ffff04067812 */ /* 0x000fe400078ec0ff */
[----:B------:R-:W-:Y:S01]  /*1a2a0*/  HMMA.16816.F32.BF16 R16, R8, R14, R80 ;  /* 0x0000000e0810723c */ /* 0x000fe20000041850 */
[----:B------:R-:W-:-:S06]  /*1a2b0*/  SHF.R.U32.HI R12, RZ, 0x18, R4 ;  /* 0x00000018ff0c7819 */ /* 0x000fcc0000011604 */
[----:B------:R-:W-:Y:S02]  /*1a2c0*/  LOP3.LUT R11, R4, 0xff, RZ, 0xc0, !PT ;  /* 0x000000ff040b7812 */ /* 0x000fe400078ec0ff */
[----:B------:R-:W-:Y:S01]  /*1a2d0*/  SHF.R.U32.HI R10, RZ, 0x10, R4 ;  /* 0x00000010ff0a7819 */ /* 0x000fe20000011604 */
[----:B------:R-:W-:Y:S01]  /*1a2e0*/  IMAD.WIDE.U32 R4, R0, -0x2daee0ad, RZ ;  /* 0xd2511f5300047825 */ /* 0x000fe200078e00ff */
[----:B------:R-:W-:-:S04]  /*1a2f0*/  SHF.R.U32.HI R6, RZ, 0x8, R6 ;  /* 0x00000008ff067819 */ /* 0x000fc80000011606 */
[----:B------:R-:W-:Y:S02]  /*1a300*/  SHF.R.U32.HI R8, RZ, 0x10, R4 ;  /* 0x00000010ff087819 */ /* 0x000fe40000011604 */
[----:B------:R-:W-:Y:S02]  /*1a310*/  LOP3.LUT R0, R5, UR16, R24, 0x96, !PT ;  /* 0x0000001005007c12 */ /* 0x000fe4000f8e9618 */
[C---:B------:R-:W-:Y:S02]  /*1a320*/  LOP3.LUT R5, R4.reuse, 0xffff, RZ, 0xc0, !PT ;  /* 0x0000ffff04057812 */ /* 0x040fe400078ec0ff */
[----:B------:R-:W-:Y:S02]  /*1a330*/  LOP3.LUT R9, R4, 0xff, RZ, 0xc0, !PT ;  /* 0x000000ff04097812 */ /* 0x000fe400078ec0ff */
[----:B------:R-:W-:Y:S02]  /*1a340*/  SHF.R.U32.HI R7, RZ, 0x18, R4 ;  /* 0x00000018ff077819 */ /* 0x000fe40000011604 */
[----:B------:R-:W-:-:S02]  /*1a350*/  LOP3.LUT R4, R8, 0xff, RZ, 0xc0, !PT ;  /* 0x000000ff08047812 */ /* 0x000fc400078ec0ff */
[----:B------:R-:W-:Y:S02]  /*1a360*/  PRMT R13, R11, 0x5410, R6 ;  /* 0x000054100b0d7816 */ /* 0x000fe40000000006 */
[----:B------:R-:W-:Y:S02]  /*1a370*/  SHF.R.U32.HI R5, RZ, 0x8, R5 ;  /* 0x00000008ff057819 */ /* 0x000fe40000011605 */
[----:B------:R-:W-:Y:S02]  /*1a380*/  PRMT R11, R4, 0x5410, R7 ;  /* 0x00005410040b7816 */ /* 0x000fe40000000007 */
[----:B------:R-:W-:Y:S02]  /*1a390*/  LOP3.LUT R4, R2, 0xffff, RZ, 0xc0, !PT ;  /* 0x0000ffff02047812 */ /* 0x000fe400078ec0ff */
[----:B------:R-:W-:Y:S02]  /*1a3a0*/  LOP3.LUT R6, R10, 0xff, RZ, 0xc0, !PT ;  /* 0x000000ff0a067812 */ /* 0x000fe400078ec0ff */
[----:B------:R-:W-:-:S02]  /*1a3b0*/  PRMT R10, R9, 0x5410, R5 ;  /* 0x00005410090a7816 */ /* 0x000fc40000000005 */
[----:B------:R-:W-:Y:S02]  /*1a3c0*/  SHF.R.U32.HI R5, RZ, 0x8, R4 ;  /* 0x00000008ff057819 */ /* 0x000fe40000011604 */
[----:B------:R-:W-:Y:S02]  /*1a3d0*/  LOP3.LUT R4, R2, 0xff, RZ, 0xc0, !PT ;  /* 0x000000ff02047812 */ /* 0x000fe400078ec0ff */
[--C-:B------:R-:W-:Y:S02]  /*1a3e0*/  SHF.R.U32.HI R8, RZ, 0x18, R2.reuse ;  /* 0x00000018ff087819 */ /* 0x100fe40000011602 */
[----:B------:R-:W-:Y:S02]  /*1a3f0*/  PRMT R9, R4, 0x5410, R5 ;  /* 0x0000541004097816 */ /* 0x000fe40000000005 */
[----:B------:R-:W-:Y:S02]  /*1a400*/  SHF.R.U32.HI R4, RZ, 0x10, R2 ;  /* 0x00000010ff047819 */ /* 0x000fe40000011602 */
[----:B------:R-:W-:-:S02]  /*1a410*/  PRMT R12, R6, 0x5410, R12 ;  /* 0x00005410060c7816 */ /* 0x000fc4000000000c */
[C---:B------:R-:W-:Y:S02]  /*1a420*/  LOP3.LUT R2, R0.reuse, 0xffff, RZ, 0xc0, !PT ;  /* 0x0000ffff00027812 */ /* 0x040fe400078ec0ff */
[--C-:B------:R-:W-:Y:S02]  /*1a430*/  SHF.R.U32.HI R6, RZ, 0x10, R0.reuse ;  /* 0x00000010ff067819 */ /* 0x100fe40000011600 */
[----:B------:R-:W-:Y:S02]  /*1a440*/  LOP3.LUT R7, R0, 0xff, RZ, 0xc0, !PT ;  /* 0x000000ff00077812 */ /* 0x000fe400078ec0ff */
[----:B------:R-:W-:Y:S02]  /*1a450*/  SHF.R.U32.HI R5, RZ, 0x18, R0 ;  /* 0x00000018ff057819 */ /* 0x000fe40000011600 */
[----:B------:R-:W-:Y:S02]  /*1a460*/  LOP3.LUT R4, R4, 0xff, RZ, 0xc0, !PT ;  /* 0x000000ff04047812 */ /* 0x000fe400078ec0ff */
[----:B------:R-:W-:-:S02]  /*1a470*/  SHF.R.U32.HI R2, RZ, 0x8, R2 ;  /* 0x00000008ff027819 */ /* 0x000fc40000011602 */
[----:B------:R-:W-:Y:S02]  /*1a480*/  LOP3.LUT R0, R6, 0xff, RZ, 0xc0, !PT ;  /* 0x000000ff06007812 */ /* 0x000fe400078ec0ff */
[----:B------:R-:W-:Y:S02]  /*1a490*/  PRMT R4, R4, 0x5410, R8 ;  /* 0x0000541004047816 */ /* 0x000fe40000000008 */
[----:B------:R-:W-:Y:S02]  /*1a4a0*/  PRMT R6, R7, 0x5410, R2 ;  /* 0x0000541007067816 */ /* 0x000fe40000000002 */
[----:B------:R-:W-:Y:S02]  /*1a4b0*/  PRMT R131, R48, 0x7054, R48 ;  /* 0x0000705430837816 */ /* 0x000fe40000000030 */
[----:B------:R-:W-:Y:S01]  /*1a4c0*/  PRMT R7, R0, 0x5410, R5 ;  /* 0x0000541000077816 */ /* 0x000fe20000000005 */
[----:B------:R-:W-:Y:S02]  /*1a4d0*/  IMAD.MOV.U32 R80, RZ, RZ, R148 ;  /* 0x000000ffff507224 */ /* 0x000fe400078e0094 */
[--C-:B------:R-:W-:Y:S01]  /*1a4e0*/  HSET2.LE.AND R2, R13, R131.reuse, PT ;  /* 0x000000830d027233 */ /* 0x100fe20003803000 */
[----:B------:R-:W-:Y:S01]  /*1a4f0*/  IMAD.MOV.U32 R99, RZ, RZ, R149 ;  /* 0x000000ffff637224 */ /* 0x000fe200078e0095 */
        /* <DEDUP_REMOVED lines=11> */
[----:B------:R-:W1:Y:S01]  /*1a5b0*/  LDSM.16.MT88.4 R148, [R201+0xa800] ;  /* 0x00a80000c994783b */ /* 0x000e620000004200 */
[----:B------:R-:W-:Y:S01]  /*1a5c0*/  HSET2.LE.AND R7, R7, R131, PT ;  /* 0x0000008307077233 */ /* 0x000fe20003803000 */
[----:B------:R-:W-:-:S02]  /*1a5d0*/  IMAD.MOV.U32 R114, RZ, RZ, R49 ;  /* 0x000000ffff727224 */ /* 0x000fc400078e0031 */
[----:B------:R-:W-:Y:S01]  /*1a5e0*/  IMAD.MOV.U32 R113, RZ, RZ, R50 ;  /* 0x000000ffff717224 */ /* 0x000fe200078e0032 */
[----:B------:R-:W4:Y:S01]  /*1a5f0*/  LDSM.16.MT88.4 R140, [R203+0xa800] ;  /* 0x00a80000cb8c783b */ /* 0x000f220000004200 */
[----:B------:R-:W-:Y:S01]  /*1a600*/  IMAD.MOV.U32 R112, RZ, RZ, R51 ;  /* 0x000000ffff707224 */ /* 0x000fe200078e0033 */
[----:B------:R-:W-:Y:S02]  /*1a610*/  LOP3.LUT R128, R5, R127, RZ, 0xc0, !PT ;  /* 0x0000007f05807212 */ /* 0x000fe400078ec0ff */
[----:B------:R-:W1:Y:S01]  /*1a620*/  LDSM.16.MT88.4 R48, [R206+0xa800] ;  /* 0x00a80000ce30783b */ /* 0x000e620000004200 */
[----:B------:R-:W-:Y:S02]  /*1a630*/  LOP3.LUT R129, R4, R126, RZ, 0xc0, !PT ;  /* 0x0000007e04817212 */ /* 0x000fe400078ec0ff */
[----:B------:R-:W-:Y:S02]  /*1a640*/  LOP3.LUT R130, R2, R125, RZ, 0xc0, !PT ;  /* 0x0000007d02827212 */ /* 0x000fe400078ec0ff */
[----:B------:R-:W-:-:S02]  /*1a650*/  LOP3.LUT R131, R0, R124, RZ, 0xc0, !PT ;  /* 0x0000007c00837212 */ /* 0x000fc400078ec0ff */
[----:B------:R-:W-:Y:S02]  /*1a660*/  LOP3.LUT R124, R6, R67, RZ, 0xc0, !PT ;  /* 0x00000043067c7212 */ /* 0x000fe400078ec0ff */
[----:B------:R-:W-:Y:S02]  /*1a670*/  LOP3.LUT R125, R7, R64, RZ, 0xc0, !PT ;  /* 0x00000040077d7212 */ /* 0x000fe400078ec0ff */
[----:B------:R-:W-:Y:S01]  /*1a680*/  LOP3.LUT R126, R8, R66, RZ, 0xc0, !PT ;  /* 0x00000042087e7212 */ /* 0x000fe200078ec0ff */
[----:B------:R-:W-:Y:S01]  /*1a690*/  LDSM.16.MT88.4 R4, [R205+0xb800] ;  /* 0x00b80000cd04783b */ /* 0x000fe20000004200 */
[----:B------:R-:W-:-:S03]  /*1a6a0*/  LOP3.LUT R127, R9, R65, RZ, 0xc0, !PT ;  /* 0x00000041097f7212 */ /* 0x000fc600078ec0ff */
[----:B------:R-:W1:Y:S01]  /*1a6b0*/  LDSM.16.MT88.4 R64, [R205+0xa800] ;  /* 0x00a80000cd40783b */ /* 0x000e620000004200 */
[----:B------:R-:W-:Y:S02]  /*1a6c0*/  IMAD.MOV.U32 R24, RZ, RZ, R112 ;  /* 0x000000ffff187224 */ /* 0x000fe400078e0070 */
[----:B------:R-:W-:Y:S02]  /*1a6d0*/  IMAD.MOV.U32 R25, RZ, RZ, R113 ;  /* 0x000000ffff197224 */ /* 0x000fe400078e0071 */
[----:B------:R-:W-:Y:S02]  /*1a6e0*/  IMAD.MOV.U32 R34, RZ, RZ, R114 ;  /* 0x000000ffff227224 */ /* 0x000fe400078e0072 */
[----:B------:R-:W-:Y:S02]  /*1a6f0*/  IMAD.MOV.U32 R35, RZ, RZ, R115 ;  /* 0x000000ffff237224 */ /* 0x000fe400078e0073 */
[----:B------:R-:W-:Y:S01]  /*1a700*/  IMAD.MOV.U32 R26, RZ, RZ, R96 ;  /* 0x000000ffff1a7224 */ /* 0x000fe200078e0060 */
[----:B------:R-:W-:Y:S01]  /*1a710*/  LDSM.16.MT88.4 R112, [R206+0xb800] ;  /* 0x00b80000ce70783b */ /* 0x000fe20000004200 */
[----:B------:R-:W-:-:S02]  /*1a720*/  IMAD.MOV.U32 R27, RZ, RZ, R97 ;  /* 0x000000ffff1b7224 */ /* 0x000fc400078e0061 */
[----:B------:R-:W-:Y:S02]  /*1a730*/  IMAD.MOV.U32 R22, RZ, RZ, R98 ;  /* 0x000000ffff167224 */ /* 0x000fe400078e0062 */
[----:B------:R-:W-:Y:S02]  /*1a740*/  IMAD.MOV.U32 R23, RZ, RZ, R99 ;  /* 0x000000ffff177224 */ /* 0x000fe400078e0063 */
[----:B------:R-:W-:Y:S01]  /*1a750*/  IMAD.MOV.U32 R14, RZ, RZ, R80 ;  /* 0x000000ffff0e7224 */ /* 0x000fe200078e0050 */
[----:B------:R-:W-:Y:S01]  /*1a760*/  LDSM.16.MT88.4 R96, [R203+0xb800] ;  /* 0x00b80000cb60783b */ /* 0x000fe20000004200 */
[----:B------:R-:W-:Y:S02]  /*1a770*/  IMAD.MOV.U32 R15, RZ, RZ, R81 ;  /* 0x000000ffff0f7224 */ /* 0x000fe400078e0051 */
[----:B------:R-:W-:Y:S02]  /*1a780*/  IMAD.MOV.U32 R13, RZ, RZ, R82 ;  /* 0x000000ffff0d7224 */ /* 0x000fe400078e0052 */
[----:B------:R-:W-:-:S02]  /*1a790*/  IMAD.MOV.U32 R12, RZ, RZ, R83 ;  /* 0x000000ffff0c7224 */ /* 0x000fc400078e0053 */
[----:B------:R-:W1:Y:S04]  /*1a7a0*/  LDSM.16.MT88.4 R80, [R201+0xb800] ;  /* 0x00b80000c950783b */ /* 0x000e680000004200 */
[----:B------:R1:W-:Y:S04]  /*1a7b0*/  STG.E.U16 [R20.64+-0xfe], R197 ;  /* 0xffff02c514007986 */ /* 0x0003e8000c10151c */
[----:B------:R1:W-:Y:S04]  /*1a7c0*/  STG.E.U16 [R32.64+-0x100], R195 ;  /* 0xffff00c320007986 */ /* 0x0003e8000c10151c */
[----:B------:R1:W-:Y:S04]  /*1a7d0*/  STG.E.U16 [R32.64+-0xfe], R196 ;  /* 0xffff02c420007986 */ /* 0x0003e8000c10151c */
[----:B---3--:R3:W-:Y:S04]  /*1a7e0*/  STG.E.U16 [R30.64+-0x100], R182 ;  /* 0xffff00b61e007986 */ /* 0x0087e8000c10151c */
[----:B------:R3:W-:Y:S04]  /*1a7f0*/  STG.E.U16 [R30.64+-0xfe], R181 ;  /* 0xffff02b51e007986 */ /* 0x0007e8000c10151c */
[----:B--2---:R3:W-:Y:S04]  /*1a800*/  STG.E.U16 [R28.64+-0x100], R138 ;  /* 0xffff008a1c007986 */ /* 0x0047e8000c10151c */
        /* <DEDUP_REMOVED lines=17> */
[-C--:B-1----:R-:W-:Y:S03]  /*1a920*/  HMMA.16816.F32.BF16 R152, R128, R148.reuse, R152 ;  /* 0x000000948098723c */ /* 0x082fe60000041898 */
[----:B------:R3:W-:Y:S04]  /*1a930*/  STG.E.U16 [R20.64+-0xd0], R186 ;  /* 0xffff30ba14007986 */ /* 0x0007e8000c10151c */
[----:B------:R3:W-:Y:S01]  /*1a940*/  STG.E.U16 [R20.64+-0xce], R185 ;  /* 0xffff32b914007986 */ /* 0x0007e2000c10151c */
[C---:B------:R-:W-:Y:S03]  /*1a950*/  HMMA.16816.F32.BF16 R168, R124.reuse, R148, R168 ;  /* 0x000000947ca8723c */ /* 0x040fe600000418a8 */
[----:B------:R3:W-:Y:S04]  /*1a960*/  STG.E.U16 [R32.64+-0xd0], R184 ;  /* 0xffff30b820007986 */ /* 0x0007e8000c10151c */
[----:B------:R3:W-:Y:S01]  /*1a970*/  STG.E.U16 [R32.64+-0xce], R183 ;  /* 0xffff32b720007986 */ /* 0x0007e2000c10151c */
[-C--:B------:R-:W-:Y:S03]  /*1a980*/  HMMA.16816.F32.BF16 R164, R124, R150.reuse, R164 ;  /* 0x000000967ca4723c */ /* 0x080fe600000418a4 */
[----:B------:R3:W-:Y:S04]  /*1a990*/  STG.E.U16 [R30.64+-0xd0], R174 ;  /* 0xffff30ae1e007986 */ /* 0x0007e8000c10151c */
[----:B------:R3:W-:Y:S01]  /*1a9a0*/  STG.E.U16 [R30.64+-0xce], R173 ;  /* 0xffff32ad1e007986 */ /* 0x0007e2000c10151c */
[C---:B------:R-:W-:Y:S03]  /*1a9b0*/  HMMA.16816.F32.BF16 R148, R128.reuse, R150, R36 ;  /* 0x000000968094723c */ /* 0x040fe60000041824 */
[----:B------:R3:W-:Y:S04]  /*1a9c0*/  STG.E.U16 [R28.64+-0xd0], R172 ;  /* 0xffff30ac1c007986 */ /* 0x0007e8000c10151c */
[----:B------:R3:W-:Y:S01]  /*1a9d0*/  STG.E.U16 [R28.64+-0xce], R139 ;  /* 0xffff328b1c007986 */ /* 0x0007e2000c10151c */
[----:B----4-:R-:W-:Y:S01]  /*1a9e0*/  HMMA.16816.F32.BF16 R144, R128, R140, R144 ;  /* 0x0000008c8090723c */ /* 0x010fe20000041890 */
[----:B------:R-:W-:-:S07]  /*1a9f0*/  FADD.FTZ R2, R25, R24 ;  /* 0x0000001819027221 */ /* 0x000fce0000010000 */
[----:B------:R-:W-:Y:S01]  /*1aa00*/  HMMA.16816.F32.BF16 R160, R124, R140, R160 ;  /* 0x0000008c7ca0723c */ /* 0x000fe200000418a0 */
[----:B------:R-:W-:-:S07]  /*1aa10*/  FADD.FTZ R0, R199, R34 ;  /* 0x00000022c7007221 */ /* 0x000fce0000010000 */
[-C--:B------:R-:W-:Y:S08]  /*1aa20*/  HMMA.16816.F32.BF16 R156, R124, R142.reuse, R156 ;  /* 0x0000008e7c9c723c */ /* 0x080ff0000004189c */
[C---:B------:R-:W-:Y:S08]  /*1aa30*/  HMMA.16816.F32.BF16 R140, R128.reuse, R142, R40 ;  /* 0x0000008e808c723c */ /* 0x040ff00000041828 */
[-C--:B------:R-:W-:Y:S08]  /*1aa40*/  HMMA.16816.F32.BF16 R36, R128, R48.reuse, R44 ;  /* 0x000000308024723c */ /* 0x080ff0000004182c */
[C---:B------:R-:W-:Y:S08]  /*1aa50*/  HMMA.16816.F32.BF16 R40, R124.reuse, R48, R52 ;  /* 0x000000307c28723c */ /* 0x040ff00000041834 */
[-C--:B------:R-:W-:Y:S08]  /*1aa60*/  HMMA.16816.F32.BF16 R44, R124, R50.reuse, R56 ;  /* 0x000000327c2c723c */ /* 0x080ff00000041838 */
[----:B------:R-:W-:Y:S01]  /*1aa70*/  HMMA.16816.F32.BF16 R48, R128, R50, R60 ;  /* 0x000000328030723c */ /* 0x000fe2000004183c */
[----:B------:R-:W-:-:S07]  /*1aa80*/  FADD.FTZ R2, R252, R2 ;  /* 0x00000002fc027221 */ /* 0x000fce0000010000 */
[----:B------:R-:W-:Y:S01]  /*1aa90*/  HMMA.16816.F32.BF16 R56, R124, R64, R68 ;  /* 0x000000407c38723c */ /* 0x000fe20000041844 */
[----:B------:R-:W-:-:S07]  /*1aaa0*/  FADD.FTZ R0, R198, R0 ;  /* 0x00000000c6007221 */ /* 0x000fce0000010000 */
[----:B------:R-:W-:Y:S08]  /*1aab0*/  HMMA.16816.F32.BF16 R60, R124, R66, R76 ;  /* 0x000000427c3c723c */ /* 0x000ff0000004184c */
[C---:B------:R-:W-:Y:S08]  /*1aac0*/  HMMA.16816.F32.BF16 R52, R128.reuse, R64, R216 ;  /* 0x000000408034723c */ /* 0x040ff000000418d8 */
[----:B------:R-:W-:Y:S08]  /*1aad0*/  HMMA.16816.F32.BF16 R64, R128, R66, R116 ;  /* 0x000000428040723c */ /* 0x000ff00000041874 */
[-C--:B------:R-:W-:Y:S08]  /*1aae0*/  HMMA.16816.F32.BF16 R120, R124, R4.reuse, R120 ;  /* 0x000000047c78723c */ /* 0x080ff00000041878 */
[----:B------:R-:W-:Y:S07]  /*1aaf0*/  HMMA.16816.F32.BF16 R116, R128, R4, R244 ;  /* 0x000000048074723c */ /* 0x000fee00000418f4 */
[----:B------:R-:W-:Y:S01]  /*1ab00*/  FADD.FTZ R4, R13, R12 ;  /* 0x0000000c0d047221 */ /* 0x000fe20000010000 */
[----:B------:R-:W-:Y:S01]  /*1ab10*/  HMMA.16816.F32.BF16 R72, R124, R80, R72 ;  /* 0x000000507c48723c */ /* 0x000fe20000041848 */
[----:B------:R-:W-:-:S02]  /*1ab20*/  FADD.FTZ R5, R26, R35 ;  /* 0x000000231a057221 */ /* 0x000fc40000010000 */
[----:B------:R-:W-:Y:S01]  /*1ab30*/  FADD.FTZ R4, R27, R4 ;  /* 0x000000041b047221 */ /* 0x000fe20000010000 */
[----:B------:R-:W-:Y:S01]  /*1ab40*/  IADD3 R244, P1, R20, -0x140, RZ ;  /* 0xfffffec014f47810 */ /* 0x000fe20007f3e0ff */
[----:B------:R-:W-:-:S03]  /*1ab50*/  FADD.FTZ R5, R22, R5 ;  /* 0x0000000516057221 */ /* 0x000fc60000010000 */
[----:B------:R-:W-:Y:S01]  /*1ab60*/  HMMA.16816.F32.BF16 R76, R124, R82, R84 ;  /* 0x000000527c4c723c */ /* 0x000fe20000041854 */
[----:B------:R-:W-:Y:S01]  /*1ab70*/  FADD.FTZ R4, R23, R4 ;  /* 0x0000000417047221 */ /* 0x000fe20000010000 */
[----:B------:R-:W-:Y:S01]  /*1ab80*/  @UP0 UIADD3 UR40, UR27, -0x6, URZ ;  /* 0xfffffffa1b280890 */ /* 0x000fe2000fffe03f */
[----:B------:R-:W-:Y:S02]  /*1ab90*/  FADD.FTZ R2, R222, R2 ;  /* 0x00000002de027221 */ /* 0x000fe40000010000 */
[----:B------:R-:W-:-:S03]  /*1aba0*/  FADD.FTZ R0, R221, R0 ;  /* 0x00000000dd007221 */ /* 0x000fc60000010000 */
[----:B------:R-:W-:Y:S01]  /*1abb0*/  HMMA.16816.F32.BF16 R88, R124, R96, R88 ;  /* 0x000000607c58723c */ /* 0x000fe20000041858 */
[----:B------:R-:W-:-:S07]  /*1abc0*/  FADD.FTZ R217, R15, R4 ;  /* 0x000000040fd97221 */ /* 0x000fce0000010000 */
[C---:B------:R-:W-:Y:S08]  /*1abd0*/  HMMA.16816.F32.BF16 R92, R124.reuse, R98, R92 ;  /* 0x000000627c5c723c */ /* 0x040ff0000004185c */
[C---:B------:R-:W-:Y:S08]  /*1abe0*/  HMMA.16816.F32.BF16 R104, R124.reuse, R112, R104 ;  /* 0x000000707c68723c */ /* 0x040ff00000041868 */
[C---:B------:R-:W-:Y:S08]  /*1abf0*/  HMMA.16816.F32.BF16 R108, R124.reuse, R114, R108 ;  /* 0x000000727c6c723c */ /* 0x040ff0000004186c */
[----:B------:R-:W-:Y:S08]  /*1ac00*/  HMMA.16816.F32.BF16 R124, R124, R6, R100 ;  /* 0x000000067c7c723c */ /* 0x000ff00000041864 */
[C---:B------:R-:W-:Y:S08]  /*1ac10*/  HMMA.16816.F32.BF16 R68, R128.reuse, R80, R228 ;  /* 0x000000508044723c */ /* 0x040ff000000418e4 */
[----:B------:R-:W-:Y:S01]  /*1ac20*/  HMMA.16816.F32.BF16 R84, R128, R96, R240 ;  /* 0x000000608054723c */ /* 0x000fe200000418f0 */
[----:B------:R-:W-:-:S02]  /*1ac30*/  FADD.FTZ R230, R223, R2 ;  /* 0x00000002dfe67221 */ /* 0x000fc40000010000 */
[----:B------:R-:W-:-:S05]  /*1ac40*/  FADD.FTZ R231, R220, R0 ;  /* 0x00000000dce77221 */ /* 0x000fca0000010000 */
[----:B------:R-:W-:Y:S01]  /*1ac50*/  HMMA.16816.F32.BF16 R100, R128, R112, R248 ;  /* 0x000000708064723c */ /* 0x000fe200000418f8 */
[----:B------:R-:W-:Y:S01]  /*1ac60*/  FADD.FTZ R242, R14, R5 ;  /* 0x000000050ef27221 */ /* 0x000fe20000010000 */
[----:B------:R-:W-:-:S06]  /*1ac70*/  IADD3.X R243, R21, -0x1, RZ, P1, !PT ;  /* 0xffffffff15f37810 */ /* 0x000fcc0000ffe4ff */
[C---:B------:R-:W-:Y:S08]  /*1ac80*/  HMMA.16816.F32.BF16 R80, R128.reuse, R82, R224 ;  /* 0x000000528050723c */ /* 0x040ff000000418e0 */
[C---:B------:R-:W-:Y:S08]  /*1ac90*/  HMMA.16816.F32.BF16 R96, R128.reuse, R98, R236 ;  /* 0x000000628060723c */ /* 0x040ff000000418ec */
[C---:B------:R-:W-:Y:S08]  /*1aca0*/  HMMA.16816.F32.BF16 R112, R128.reuse, R114, R232 ;  /* 0x000000728070723c */ /* 0x040ff000000418e8 */
[----:B------:R-:W-:Y:S01]  /*1acb0*/  HMMA.16816.F32.BF16 R128, R128, R6, R16 ;  /* 0x000000068080723c */ /* 0x000fe20000041810 */
[----:B------:R-:W-:Y:S11]  /*1acc0*/  @P0 BRA `(.L_x_1105) ;  /* 0x0000001000000947 */ /* 0x000ff60003800000 */
.L_x_1092:
[----:B-123--:R-:W-:-:S12]  /*1acd0*/  UIADD3 UR40, UR32, -0x1, URZ ;  /* 0xffffffff20287890 */ /* 0x00efd8000fffe03f */
.L_x_1105:
[----:B---3--:R-:W-:-:S13]  /*1ace0*/  ISETP.LE.AND P0, PT, RZ, UR40, PT ;  /* 0x00000028ff007c0c */ /* 0x008fda000bf03270 */
[----:B------:R-:W-:Y:S05]  /*1acf0*/  @!P0 BRA `(.L_x_1106) ;  /* 0x000044e000008947 */ /* 0x000fea0003800000 */
[----:B------:R-:W1:Y:S01]  /*1ad00*/  LDC.U8 R4, c[0x0][0x2d8] ;  /* 0x0000b600ff047b82 */ /* 0x000e620000000000 */
[----:B------:R-:W2:Y:S01]  /*1ad10*/  LDL.LU R10, [R1+0x9c] ;  /* 0x00009c00010a7983 */ /* 0x000ea20000300800 */
[----:B------:R-:W-:Y:S01]  /*1ad20*/  MOV R136, R3 ;  /* 0x0000000300887202 */ /* 0x000fe20000000f00 */
[----:B------:R-:W-:Y:S01]  /*1ad30*/  ULDC UR4, c[0x0][0x228] ;  /* 0x00008a0000047ab9 */ /* 0x000fe20000000800 */
[----:B------:R-:W-:Y:S01]  /*1ad40*/  IMAD.MOV.U32 R2, RZ, RZ, R132 ;  /* 0x000000ffff027224 */ /* 0x000fe200078e0084 */
[----:B------:R-:W3:Y:S01]  /*1ad50*/  LDL.64 R16, [R1+0x88] ;  /* 0x0000880001107983 */ /* 0x000ee20000100a00 */
[----:B------:R-:W-:Y:S01]  /*1ad60*/  USHF.L.U32 UR32, UR4, 0x3, URZ ;  /* 0x0000000304207899 */ /* 0x000fe2000800063f */
[----:B------:R-:W-:Y:S01]  /*1ad70*/  IMAD.MOV.U32 R0, RZ, RZ, R133 ;  /* 0x000000ffff007224 */ /* 0x000fe200078e0085 */
[----:B------:R-:W-:Y:S01]  /*1ad80*/  UIMAD UR37, UR4, 0x48, URZ ;  /* 0x00000048042578a4 */ /* 0x000fe2000f8e023f */
[----:B------:R-:W4:Y:S01]  /*1ad90*/  LDL R14, [R1+0x98] ;  /* 0x00009800010e7983 */ /* 0x000f220000100800 */
[----:B------:R-:W-:Y:S01]  /*1ada0*/  USHF.R.S32.HI UR34, URZ, 0x1f, UR4 ;  /* 0x0000001f3f227899 */ /* 0x000fe20008011404 */
[----:B------:R-:W-:Y:S01]  /*1adb0*/  IMAD.MOV.U32 R135, RZ, RZ, R134 ;  /* 0x000000ffff877224 */ /* 0x000fe200078e0086 */
[----:B------:R-:W-:-:S02]  /*1adc0*/  UIMAD.WIDE.U32 UR42, UR4, 0x70, URZ ;  /* 0x00000070042a78a5 */ /* 0x000fc4000f8e003f */
[----:B------:R-:W-:Y:S02]  /*1add0*/  UIMAD UR4, UR4, 0x38, UR32 ;  /* 0x00000038040478a4 */ /* 0x000fe4000f8e0220 */
[----:B------:R-:W-:Y:S02]  /*1ade0*/  USHF.R.S32.HI UR27, URZ, 0x1f, UR32 ;  /* 0x0000001f3f1b7899 */ /* 0x000fe40008011420 */
[----:B------:R-:W-:Y:S02]  /*1adf0*/  UIADD3 UR4, UR4, 0x1, URZ ;  /* 0x0000000104047890 */ /* 0x000fe4000fffe03f */
[----:B------:R-:W-:Y:S02]  /*1ae00*/  USHF.R.S32.HI UR5, URZ, 0x1f, UR37 ;  /* 0x0000001f3f057899 */ /* 0x000fe40008011425 */
[----:B------:R-:W-:Y:S01]  /*1ae10*/  UIMAD UR34, UR34, 0x70, URZ ;  /* 0x00000070222278a4 */ /* 0x000fe2000f8e023f */
[----:B-1----:R-:W-:Y:S01]  /*1ae20*/  PRMT R3, R4, 0x7054, R4 ;  /* 0x0000705404037816 */ /* 0x002fe20000000004 */
[----:B------:R-:W-:Y:S01]  /*1ae30*/  USHF.R.S32.HI UR35, URZ, 0x1f, UR4 ;  /* 0x0000001f3f237899 */ /* 0x000fe20008011404 */
[----:B------:R-:W3:Y:S01]  /*1ae40*/  LDL.LU R4, [R1+0xa8] ;  /* 0x0000a80001047983 */ /* 0x000ee20000300800 */
[----:B------:R-:W-:-:S02]  /*1ae50*/  USHF.L.U32 UR33, UR32, 0x1, URZ ;  /* 0x0000000120217899 */ /* 0x000fc4000800063f */
[----:B------:R-:W-:Y:S01]  /*1ae60*/  USHF.L.U32 UR38, UR37, 0x1, URZ ;  /* 0x0000000125267899 */ /* 0x000fe2000800063f */
[----:B------:R-:W4:Y:S01]  /*1ae70*/  LDL.LU R5, [R1+0xc0] ;  /* 0x0000c00001057983 */ /* 0x000f220000300800 */
[----:B------:R-:W-:Y:S02]  /*1ae80*/  USHF.L.U64.HI UR32, UR32, 0x1, UR27 ;  /* 0x0000000120207899 */ /* 0x000fe4000801021b */
[----:B------:R-:W-:Y:S01]  /*1ae90*/  UIADD3 UR34, UR43, UR34, URZ ;  /* 0x000000222b227290 */ /* 0x000fe2000fffe03f */
[----:B------:R-:W4:Y:S01]  /*1aea0*/  LDL.LU.64 R8, [R1+0xb0] ;  /* 0x0000b00001087983 */ /* 0x000f220000300a00 */
[----:B------:R-:W-:Y:S02]  /*1aeb0*/  USHF.L.U64.HI UR37, UR37, 0x1, UR5 ;  /* 0x0000000125257899 */ /* 0x000fe40008010205 */
[----:B------:R-:W-:Y:S01]  /*1aec0*/  USHF.L.U32 UR36, UR4, 0x1, URZ ;  /* 0x0000000104247899 */ /* 0x000fe2000800063f */
[----:B------:R-:W4:Y:S01]  /*1aed0*/  LDL.LU.64 R6, [R1+0xb8] ;  /* 0x0000b80001067983 */ /* 0x000f220000300a00 */
[----:B------:R-:W-:Y:S01]  /*1aee0*/  USHF.L.U64.HI UR35, UR4, 0x1, UR35 ;  /* 0x0000000104237899 */ /* 0x000fe20008010223 */
[C---:B--2---:R-:W-:Y:S01]  /*1aef0*/  IADD3 R3, R10.reuse, 0x4, RZ ;  /* 0x000000040a037810 */ /* 0x044fe20007ffe0ff */
[----:B------:R-:W-:-:S04]  /*1af00*/  IMAD.WIDE.U32 R12, R10, -0x326172a9, RZ ;  /* 0xcd9e8d570a0c7825 */ /* 0x000fc800078e00ff */
[----:B------:R-:W-:Y:S01]  /*1af10*/  IMAD.WIDE.U32 R10, R3, -0x326172a9, RZ ;  /* 0xcd9e8d57030a7825 */ /* 0x000fe200078e00ff */
[----:B------:R1:W-:Y:S04]  /*1af20*/  STL.64 [R1+0x78], R12 ;  /* 0x0000780c01007387 */ /* 0x0003e80000100a00 */
[----:B------:R2:W-:Y:S01]  /*1af30*/  STL.64 [R1+0x70], R10 ;  /* 0x0000700a01007387 */ /* 0x0005e20000100a00 */
[-C--:B---3--:R-:W-:Y:S02]  /*1af40*/  LOP3.LUT R3, R13, R4.reuse, RZ, 0x3c, !PT ;  /* 0x000000040d037212 */ /* 0x088fe400078e3cff */
[----:B------:R-:W-:Y:S01]  /*1af50*/  LOP3.LUT R4, R11, R4, RZ, 0x3c, !PT ;  /* 0x000000040b047212 */ /* 0x000fe200078e3cff */
[----:B----4-:R-:W-:-:S04]  /*1af60*/  IMAD.WIDE.U32 R240, R5, -0x2daee0ad, RZ ;  /* 0xd2511f5305f07825 */ /* 0x010fc800078e00ff */
[----:B-1----:R-:W-:Y:S01]  /*1af70*/  IMAD.WIDE.U32 R12, R3, -0x2daee0ad, RZ ;  /* 0xd2511f53030c7825 */ /* 0x002fe200078e00ff */
[----:B------:R-:W-:-:S03]  /*1af80*/  MOV R5, R9 ;  /* 0x0000000900057202 */ /* 0x000fc60000000f00 */
[----:B--2---:R-:W-:Y:S01]  /*1af90*/  IMAD.WIDE.U32 R10, R4, -0x2daee0ad, RZ ;  /* 0xd2511f53040a7825 */ /* 0x004fe200078e00ff */
[----:B------:R-:W-:Y:S01]  /*1afa0*/  MOV R4, R6 ;  /* 0x0000000600047202 */ /* 0x000fe20000000f00 */
[----:B------:R1:W-:Y:S04]  /*1afb0*/  STL.64 [R1+0x68], R12 ;  /* 0x0000680c01007387 */ /* 0x0003e80000100a00 */
[----:B------:R1:W-:Y:S04]  /*1afc0*/  STL.64 [R1+0x80], R4 ;  /* 0x0000800401007387 */ /* 0x0003e80000100a00 */
[----:B------:R1:W-:Y:S01]  /*1afd0*/  STL.64 [R1+0x60], R10 ;  /* 0x0000600a01007387 */ /* 0x0003e20000100a00 */
[----:B------:R-:W-:-:S02]  /*1afe0*/  ISETP.GE.AND P1, PT, R16, c[0x0][0x220], PT ;  /* 0x0000880010007a0c */ /* 0x000fc40003f26270 */
[----:B------:R-:W-:Y:S01]  /*1aff0*/  ISETP.GE.AND P0, PT, R14, c[0x0][0x220], PT ;  /* 0x000088000e007a0c */ /* 0x000fe20003f06270 */
[----:B------:R-:W-:Y:S05]  /*1b000*/  BRA `(.L_x_1107) ;  /* 0x000002e000007947 */ /* 0x000fea0003800000 */
.L_x_1109:
        /* <DEDUP_REMOVED lines=12> */
[----:B--2---:R-:W-:Y:S01]  /*1b0d0*/  IMAD.U32 R133, RZ, RZ, UR27 ;  /* 0x0000001bff857e24 */ /* 0x004fe2000f8e00ff */
[----:B------:R-:W-:Y:S04]  /*1b0e0*/  LEA R3, P3, R3, R132, 0x5 ;  /* 0x0000008403037211 */ /* 0x000fe800078628ff */
        /* <DEDUP_REMOVED lines=32> */
.L_x_1107:
[----:B------:R-:W2:Y:S01]  /*1b2f0*/  LDL.64 R6, [R1+0x80] ;  /* 0x0000800001067983 */ /* 0x000ea20000100a00 */
[----:B------:R-:W-:Y:S04]  /*1b300*/  DEPBAR.LE SB0, 0x0 ;  /* 0x000080000000791a */ /* 0x000fe80000000000 */
[----:B------:R-:W-:Y:S01]  /*1b310*/  BAR.SYNC.DEFER_BLOCKING 0x0 ;  /* 0x0000000000007b1d */ /* 0x000fe20000010000 */
[----:B------:R-:W-:Y:S01]  /*1b320*/  USHF.R.S32.HI UR5, URZ, 0x1f, UR40 ;  /* 0x0000001f3f057899 */ /* 0x000fe20008011428 */
[----:B-1----:R-:W-:Y:S01]  /*1b330*/  IMAD.U32 R4, RZ, RZ, UR40 ;  /* 0x00000028ff047e24 */ /* 0x002fe2000f8e00ff */
[----:B------:R-:W-:Y:S02]  /*1b340*/  UIMAD UR4, UR18, UR40, URZ ;  /* 0x00000028120472a4 */ /* 0x000fe4000f8e023f */
[----:B------:R-:W-:Y:S02]  /*1b350*/  UISETP.GE.AND UP0, UPT, UR40, 0x1, UPT ;  /* 0x000000012800788c */ /* 0x000fe4000bf06270 */
[----:B------:R-:W-:Y:S01]  /*1b360*/  UIMAD UR4, UR5, UR19, UR4 ;  /* 0x00000013050472a4 */ /* 0x000fe2000f8e0204 */
[----:B-----5:R-:W-:Y:S01]  /*1b370*/  @P1 STS.128 [R215+0xa000], RZ ;  /* 0x00a000ffd7001388 */ /* 0x020fe20000000c00 */
        /* <DEDUP_REMOVED lines=11> */
[----:B------:R-:W-:Y:S02]  /*1b430*/  @!P1 LEA R10, P4, R3, c[0x0][0x170], 0x1 ;  /* 0x00005c00030a9a11 */ /* 0x000fe400078808ff */
[----:B------:R-:W-:Y:S01]  /*1b440*/  @P0 STS.128 [R215+0xb000], RZ ;  /* 0x00b000ffd7000388 */ /* 0x000fe20000000c00 */
[----:B------:R-:W-:Y:S02]  /*1b450*/  IADD3.X R7, R5, UR22, RZ, P2, !PT ;  /* 0x0000001605077c10 */ /* 0x000fe400097fe4ff */
[C---:B------:R-:W-:Y:S02]  /*1b460*/  @!P0 LEA R6, P2, R3.reuse, c[0x0][0x170], 0x1 ;  /* 0x00005c0003068a11 */ /* 0x040fe400078408ff */
[----:B------:R-:W-:Y:S01]  /*1b470*/  @!PT LDS RZ, [RZ] ;  /* 0x00000000fffff984 */ /* 0x000fe20000000800 */
[----:B------:R-:W-:Y:S01]  /*1b480*/  @!PT LDS RZ, [RZ] ;  /* 0x00000000fffff984 */ /* 0x000fe20000000800 */
[----:B------:R-:W-:Y:S01]  /*1b490*/  @!PT LDS RZ, [RZ] ;  /* 0x00000000fffff984 */ /* 0x000fe20000000800 */
[----:B------:R2:W-:Y:S01]  /*1b4a0*/  @!P0 LDGSTS.E.BYPASS.LTC128B.128 [R215+0xb000], [R8.64+0x80] ;  /* 0x0b00008008d78fae */ /* 0x0005e2000b901d5c */
[C-C-:B------:R-:W-:Y:S02]  /*1b4b0*/  @!P1 LEA.HI.X R11, R3.reuse, c[0x0][0x174], R7.reuse, 0x1, P4 ;  /* 0x00005d00030b9a11 */ /* 0x140fe400020f0c07 */
[----:B------:R-:W-:Y:S02]  /*1b4c0*/  @!P0 LEA.HI.X R7, R3, c[0x0][0x174], R7, 0x1, P2 ;  /* 0x00005d0003078a11 */ /* 0x000fe400010f0c07 */
[----:B------:R-:W-:Y:S01]  /*1b4d0*/  @P1 STS.128 [R215+0xa800], RZ ;  /* 0x00a800ffd7001388 */ /* 0x000fe20000000c00 */
[----:B------:R-:W-:Y:S04]  /*1b4e0*/  PLOP3.LUT P2, PT, PT, PT, UP0, 0x80, 0x0 ;  /* 0x000000000000781c */ /* 0x000fe80003f4f008 */
        /* <DEDUP_REMOVED lines=15> */
[----:B------:R-:W4:Y:S05]  /*1b5e0*/  LDSM.16.M88.4 R180, [R211] ;  /* 0x00000000d3b4783b */ /* 0x000f2a0000000200 */
[----:B------:R-:W4:Y:S05]  /*1b5f0*/  LDSM.16.M88.4 R184, [R204+0x2000] ;  /* 0x00200000ccb8783b */ /* 0x000f2a0000000200 */
[----:B------:R-:W4:Y:S01]  /*1b600*/  LDSM.16.M88.4 R188, [R214] ;  /* 0x00000000d6bc783b */ /* 0x000f220000000200 */
[-C--:B---3--:R-:W-:Y:S04]  /*1b610*/  HMMA.16816.F32.BF16 R4, R32, R16.reuse, RZ ;  /* 0x000000102004723c */ /* 0x088fe800000418ff */
[----:B------:R-:W-:Y:S05]  /*1b620*/  LDSM.16.M88.4 R192, [R209+0x8000] ;  /* 0x00800000d1c0783b */ /* 0x000fea0000000200 */
[----:B------:R-:W-:Y:S01]  /*1b630*/  LDSM.16.M88.4 R196, [R210+0x2000] ;  /* 0x00200000d2c4783b */ /* 0x000fe20000000200 */
[C---:B--2---:R-:W-:Y:S08]  /*1b640*/  HMMA.16816.F32.BF16 R8, R28.reuse, R16, RZ ;  /* 0x000000101c08723c */ /* 0x044ff000000418ff */
[-C--:B-1----:R-:W-:Y:S08]  /*1b650*/  HMMA.16816.F32.BF16 R12, R28, R18.reuse, RZ ;  /* 0x000000121c0c723c */ /* 0x082ff000000418ff */
[C---:B------:R-:W-:Y:S08]  /*1b660*/  HMMA.16816.F32.BF16 R16, R32.reuse, R18, RZ ;  /* 0x000000122010723c */ /* 0x040ff000000418ff */
[-C--:B----4-:R-:W-:Y:S08]  /*1b670*/  HMMA.16816.F32.BF16 R20, R32, R172.reuse, RZ ;  /* 0x000000ac2014723c */ /* 0x090ff000000418ff */
[C---:B------:R-:W-:Y:S08]  /*1b680*/  HMMA.16816.F32.BF16 R24, R28.reuse, R172, RZ ;  /* 0x000000ac1c18723c */ /* 0x040ff000000418ff */
[-C--:B------:R-:W-:Y:S08]  /*1b690*/  HMMA.16816.F32.BF16 R28, R28, R174.reuse, RZ ;  /* 0x000000ae1c1c723c */ /* 0x080ff000000418ff */
[----:B------:R-:W-:Y:S01]  /*1b6a0*/  HMMA.16816.F32.BF16 R32, R32, R174, RZ ;  /* 0x000000ae2020723c */ /* 0x000fe200000418ff */
[----:B------:R-:W1:Y:S07]  /*1b6b0*/  LDSM.16.M88.4 R172, [R210] ;  /* 0x00000000d2ac783b */ /* 0x000e6e0000000200 */
[-C--:B------:R-:W-:Y:S08]  /*1b6c0*/  HMMA.16816.F32.BF16 R4, R176, R180.reuse, R4 ;  /* 0x000000b4b004723c */ /* 0x080ff00000041804 */
[C---:B------:R-:W-:Y:S08]  /*1b6d0*/  HMMA.16816.F32.BF16 R8, R184.reuse, R180, R8 ;  /* 0x000000b4b808723c */ /* 0x040ff00000041808 */
[-C--:B------:R-:W-:Y:S08]  /*1b6e0*/  HMMA.16816.F32.BF16 R12, R184, R182.reuse, R12 ;  /* 0x000000b6b80c723c */ /* 0x080ff0000004180c */
[C---:B------:R-:W-:Y:S01]  /*1b6f0*/  HMMA.16816.F32.BF16 R16, R176.reuse, R182, R16 ;  /* 0x000000b6b010723c */ /* 0x040fe20000041810 */
[----:B------:R-:W2:Y:S07]  /*1b700*/  LDSM.16.M88.4 R180, [R209+0x8800] ;  /* 0x00880000d1b4783b */ /* 0x000eae0000000200 */
[-C--:B------:R-:W-:Y:S08]  /*1b710*/  HMMA.16816.F32.BF16 R20, R176, R188.reuse, R20 ;  /* 0x000000bcb014723c */ /* 0x080ff00000041814 */
[C---:B------:R-:W-:Y:S08]  /*1b720*/  HMMA.16816.F32.BF16 R24, R184.reuse, R188, R24 ;  /* 0x000000bcb818723c */ /* 0x040ff00000041818 */
[-C--:B------:R-:W-:Y:S01]  /*1b730*/  HMMA.16816.F32.BF16 R28, R184, R190.reuse, R28 ;  /* 0x000000beb81c723c */ /* 0x080fe2000004181c */
[----:B------:R-:W-:Y:S07]  /*1b740*/  LDSM.16.M88.4 R184, [R207] ;  /* 0x00000000cfb8783b */ /* 0x000fee0000000200 */
[----:B------:R-:W-:Y:S01]  /*1b750*/  HMMA.16816.F32.BF16 R32, R176, R190, R32 ;  /* 0x000000beb020723c */ /* 0x000fe20000041820 */
[----:B------:R-:W3:Y:S05]  /*1b760*/  LDSM.16.M88.4 R176, [R208] ;  /* 0x00000000d0b0783b */ /* 0x000eea0000000200 */
[----:B------:R-:W4:Y:S02]  /*1b770*/  LDSM.16.M88.4 R188, [R208+0x2000] ;  /* 0x00200000d0bc783b */ /* 0x000f240000000200 */
        /* <DEDUP_REMOVED lines=8> */
[----:B------:R-:W-:Y:S07]  /*1b800*/  LDSM.16.M88.4 R196, [R202+0x6000] ;  /* 0x00600000cac4783b */ /* 0x000fee0000000200 */
[----:B------:R-:W-:Y:S01]  /*1b810*/  HMMA.16816.F32.BF16 R32, R172, R182, R32 ;  /* 0x000000b6ac20723c */ /* 0x000fe20000041820 */
[----:B------:R-:W-:Y:S05]  /*1b820*/  LDSM.16.M88.4 R172, [R202+0x4000] ;  /* 0x00400000caac783b */ /* 0x000fea0000000200 */
[----:B------:R-:W2:Y:S02]  /*1b830*/  LDSM.16.M88.4 R180, [R200+0x9000] ;  /* 0x00900000c8b4783b */ /* 0x000ea40000000200 */
[-C--:B---3--:R-:W-:Y:S08]  /*1b840*/  HMMA.16816.F32.BF16 R4, R176, R184.reuse, R4 ;  /* 0x000000b8b004723c */ /* 0x088ff00000041804 */
[C---:B----4-:R-:W-:Y:S08]  /*1b850*/  HMMA.16816.F32.BF16 R8, R188.reuse, R184, R8 ;  /* 0x000000b8bc08723c */ /* 0x050ff00000041808 */
[-C--:B------:R-:W-:Y:S08]  /*1b860*/  HMMA.16816.F32.BF16 R12, R188, R186.reuse, R12 ;  /* 0x000000babc0c723c */ /* 0x080ff0000004180c */
[C---:B------:R-:W-:Y:S01]  /*1b870*/  HMMA.16816.F32.BF16 R16, R176.reuse, R186, R16 ;  /* 0x000000bab010723c */ /* 0x040fe20000041810 */
[----:B------:R-:W3:Y:S07]  /*1b880*/  LDSM.16.M88.4 R184, [R200+0x9800] ;  /* 0x00980000c8b8783b */ /* 0x000eee0000000200 */
[-C--:B-1----:R-:W-:Y:S08]  /*1b890*/  HMMA.16816.F32.BF16 R20, R176, R192.reuse, R20 ;  /* 0x000000c0b014723c */ /* 0x082ff00000041814 */
[C---:B------:R-:W-:Y:S08]  /*1b8a0*/  HMMA.16816.F32.BF16 R24, R188.reuse, R192, R24 ;  /* 0x000000c0bc18723c */ /* 0x040ff00000041818 */
[-C--:B------:R-:W-:Y:S01]  /*1b8b0*/  HMMA.16816.F32.BF16 R28, R188, R194.reuse, R28 ;  /* 0x000000c2bc1c723c */ /* 0x080fe2000004181c */
[----:B------:R-:W-:Y:S07]  /*1b8c0*/  LDSM.16.M88.4 R188, [R213] ;  /* 0x00000000d5bc783b */ /* 0x000fee0000000200 */
[----:B------:R-:W-:Y:S01]  /*1b8d0*/  HMMA.16816.F32.BF16 R32, R176, R194, R32 ;  /* 0x000000c2b020723c */ /* 0x000fe20000041820 */
[----:B------:R-:W1:Y:S05]  /*1b8e0*/  LDSM.16.M88.4 R176, [R204+0x4000] ;  /* 0x00400000ccb0783b */ /* 0x000e6a0000000200 */
[----:B------:R-:W4:Y:S02]  /*1b8f0*/  LDSM.16.M88.4 R192, [R204+0x6000] ;  /* 0x00600000ccc0783b */ /* 0x000f240000000200 */
[-C--:B--2---:R-:W-:Y:S08]  /*1b900*/  HMMA.16816.F32.BF16 R4, R172, R180.reuse, R4 ;  /* 0x000000b4ac04723c */ /* 0x084ff00000041804 */
[C---:B------:R-:W-:Y:S08]  /*1b910*/  HMMA.16816.F32.BF16 R8, R196.reuse, R180, R8 ;  /* 0x000000b4c408723c */ /* 0x040ff00000041808 */
[-C--:B------:R-:W-:Y:S08]  /*1b920*/  HMMA.16816.F32.BF16 R12, R196, R182.reuse, R12 ;  /* 0x000000b6c40c723c */ /* 0x080ff0000004180c */
[C---:B------:R-:W-:Y:S01]  /*1b930*/  HMMA.16816.F32.BF16 R16, R172.reuse, R182, R16 ;  /* 0x000000b6ac10723c */ /* 0x040fe20000041810 */
[----:B------:R-:W2:Y:S07]  /*1b940*/  LDSM.16.M88.4 R180, [R212] ;  /* 0x00000000d4b4783b */ /* 0x000eae0000000200 */
[-C--:B---3--:R-:W-:Y:S08]  /*1b950*/  HMMA.16816.F32.BF16 R20, R172, R184.reuse, R20 ;  /* 0x000000b8ac14723c */ /* 0x088ff00000041814 */
[C---:B------:R-:W-:Y:S08]  /*1b960*/  HMMA.16816.F32.BF16 R24, R196.reuse, R184, R24 ;  /* 0x000000b8c418723c */ /* 0x040ff00000041818 */
[-C--:B------:R-:W-:Y:S01]  /*1b970*/  HMMA.16816.F32.BF16 R28, R196, R186.reuse, R28 ;  /* 0x000000bac41c723c */ /* 0x080fe2000004181c */
[----:B------:R-:W-:Y:S07]  /*1b980*/  LDSM.16.M88.4 R196, [R210+0x6000] ;  /* 0x00600000d2c4783b */ /* 0x000fee0000000200 */
[----:B------:R-:W-:Y:S01]  /*1b990*/  HMMA.16816.F32.BF16 R32, R172, R186, R32 ;  /* 0x000000baac20723c */ /* 0x000fe20000041820 */
[----:B------:R-:W-:Y:S05]  /*1b9a0*/  LDSM.16.M88.4 R172, [R210+0x4000] ;  /* 0x00400000d2ac783b */ /* 0x000fea0000000200 */
[----:B------:R-:W3:Y:S02]  /*1b9b0*/  LDSM.16.M88.4 R184, [R209+0x9000] ;  /* 0x00900000d1b8783b */ /* 0x000ee40000000200 */
[-C--:B-1----:R-:W-:Y:S08]  /*1b9c0*/  HMMA.16816.F32.BF16 R4, R176, R188.reuse, R4 ;  /* 0x000000bcb004723c */ /* 0x082ff00000041804 */
[C---:B----4-:R-:W-:Y:S08]  /*1b9d0*/  HMMA.16816.F32.BF16 R8, R192.reuse, R188, R8 ;  /* 0x000000bcc008723c */ /* 0x050ff00000041808 */
        /* <DEDUP_REMOVED lines=11> */
[C---:B------:R-:W-:Y:S08]  /*1ba90*/  HMMA.16816.F32.BF16 R8, R196.reuse, R184, R8 ;  /* 0x000000b8c408723c */ /* 0x040ff00000041808 */
[-C--:B------:R-:W-:Y:S08]  /*1baa0*/  HMMA.16816.F32.BF16 R12, R196, R186.reuse, R12 ;  /* 0x000000bac40c723c */ /* 0x080ff0000004180c */
[C---:B------:R-:W-:Y:S01]  /*1bab0*/  HMMA.16816.F32.BF16 R16, R172.reuse, R186, R16 ;  /* 0x000000baac10723c */ /* 0x040fe20000041810 */
[----:B------:R-:W3:Y:S01]  /*1bac0*/  LDSM.16.M88.4 R184, [R207+0x1800] ;  /* 0x00180000cfb8783b */ /* 0x000ee20000000200 */
[----:B------:R-:W-:Y:S04]  /*1bad0*/  DEPBAR.LE SB0, 0x0 ;  /* 0x000080000000791a */ /* 0x000fe80000000000 */
[----:B------:R-:W-:Y:S02]  /*1bae0*/  BAR.SYNC.DEFER_BLOCKING 0x0 ;  /* 0x0000000000007b1d */ /* 0x000fe40000010000 */
[-C--:B-1----:R-:W-:Y:S08]  /*1baf0*/  HMMA.16816.F32.BF16 R20, R172, R188.reuse, R20 ;  /* 0x000000bcac14723c */ /* 0x082ff00000041814 */
[C---:B------:R-:W-:Y:S08]  /*1bb00*/  HMMA.16816.F32.BF16 R24, R196.reuse, R188, R24 ;  /* 0x000000bcc418723c */ /* 0x040ff00000041818 */
[-C--:B------:R-:W-:Y:S07]  /*1bb10*/  HMMA.16816.F32.BF16 R28, R196, R190.reuse, R28 ;  /* 0x000000bec41c723c */ /* 0x080fee000004181c */
[----:B------:R-:W-:Y:S01]  /*1bb20*/  IMAD.MOV.U32 R196, RZ, RZ, R244 ;  /* 0x000000ffffc47224 */ /* 0x000fe200078e00f4 */
[----:B------:R-:W-:Y:S04]  /*1bb30*/  HMMA.16816.F32.BF16 R32, R172, R190, R32 ;  /* 0x000000beac20723c */ /* 0x000fe80000041820 */
[----:B------:R-:W-:Y:S04]  /*1bb40*/  IMAD.MOV.U32 R197, RZ, RZ, R243 ;  /* 0x000000ffffc57224 */ /* 0x000fe800078e00f3 */
[-C--:B--2---:R-:W-:Y:S08]  /*1bb50*/  HMMA.16816.F32.BF16 R4, R176, R180.reuse, R4 ;  /* 0x000000b4b004723c */ /* 0x084ff00000041804 */
[C---:B------:R-:W-:Y:S08]  /*1bb60*/  HMMA.16816.F32.BF16 R8, R192.reuse, R180, R8 ;  /* 0x000000b4c008723c */ /* 0x040ff00000041808 */
[-C--:B------:R-:W-:Y:S08]  /*1bb70*/  HMMA.16816.F32.BF16 R12, R192, R182.reuse, R12 ;  /* 0x000000b6c00c723c */ /* 0x080ff0000004180c */
[C---:B------:R-:W-:Y:S08]  /*1bb80*/  HMMA.16816.F32.BF16 R16, R176.reuse, R182, R16 ;  /* 0x000000b6b010723c */ /* 0x040ff00000041810 */
[-C--:B---3--:R-:W-:Y:S08]  /*1bb90*/  HMMA.16816.F32.BF16 R20, R176, R184.reuse, R20 ;  /* 0x000000b8b014723c */ /* 0x088ff00000041814 */
[C---:B------:R-:W-:Y:S08]  /*1bba0*/  HMMA.16816.F32.BF16 R24, R192.reuse, R184, R24 ;  /* 0x000000b8c018723c */ /* 0x040ff00000041818 */
[-C--:B------:R-:W-:Y:S08]  /*1bbb0*/  HMMA.16816.F32.BF16 R28, R192, R186.reuse, R28 ;  /* 0x000000bac01c723c */ /* 0x080ff0000004181c */
[----:B------:R-:W-:Y:S01]  /*1bbc0*/  HMMA.16816.F32.BF16 R32, R176, R186, R32 ;  /* 0x000000bab020723c */ /* 0x000fe20000041820 */
[----:B------:R-:W-:-:S07]  /*1bbd0*/  @P2 BRA `(.L_x_1109) ;  /* 0xfffff43000002947 */ /* 0x000fce000383ffff */
.L_x_1108:
[----:B------:R-:W-:Y:S01]  /*1bbe0*/  FMNMX.FTZ R133, R4, R0, !PT ;  /* 0x0000000004857209 */ /* 0x000fe20007810000 */
[----:B------:R-:W2:Y:S01]  /*1bbf0*/  LDL.64 R192, [R1+0x68] ;  /* 0x0000680001c07983 */ /* 0x000ea20000100a00 */
[----:B------:R-:W-:Y:S01]  /*1bc00*/  FMNMX.FTZ R132, R6, R2, !PT ;  /* 0x0000000206847209 */ /* 0x000fe20007810000 */
[----:B------:R-:W3:Y:S01]  /*1bc10*/  LDC.U8 R243, c[0x0][0x2d8] ;  /* 0x0000b600fff37b82 */ /* 0x000ee20000000000 */
[----:B------:R-:W-:Y:S01]  /*1bc20*/  FMNMX.FTZ R3, R8, R135, !PT ;  /* 0x0000008708037209 */ /* 0x000fe20007810000 */
[----:B------:R-:W-:Y:S01]  /*1bc30*/  UIADD3 UR4, UR31, -0x4498517b, URZ ;  /* 0xbb67ae851f047890 */ /* 0x000fe2000fffe03f */
[----:B------:R-:W-:Y:S01]  /*1bc40*/  FMNMX.FTZ R134, R10, R136, !PT ;  /* 0x000000880a867209 */ /* 0x000fe20007810000 */
[----:B------:R-:W4:Y:S01]  /*1bc50*/  LDL.64 R182, [R1+0x60] ;  /* 0x0000600001b67983 */ /* 0x000f220000100a00 */
[----:B------:R-:W-:Y:S01]  /*1bc60*/  FMNMX.FTZ R137, R5, R133, !PT ;  /* 0x0000008505897209 */ /* 0x000fe20007810000 */
[----:B------:R-:W-:Y:S01]  /*1bc70*/  ULOP3.LUT UR5, UR40, UR31, URZ, 0x3c, !UPT ;  /* 0x0000001f28057292 */ /* 0x000fe2000f8e3c3f */
[----:B------:R-:W-:Y:S02]  /*1bc80*/  FMNMX.FTZ R133, R7, R132, !PT ;  /* 0x0000008407857209 */ /* 0x000fe40007810000 */
[----:B------:R-:W-:Y:S01]  /*1bc90*/  FMNMX.FTZ R132, R9, R3, !PT ;  /* 0x0000000309847209 */ /* 0x000fe20007810000 */
[----:B-1----:R-:W5:Y:S01]  /*1bca0*/  LDL.64 R172, [R1+0x78] ;  /* 0x0000780001ac7983 */ /* 0x002f620000100a00 */
[----:B------:R-:W-:Y:S02]  /*1bcb0*/  FMNMX.FTZ R3, R11, R134, !PT ;  /* 0x000000860b037209 */ /* 0x000fe40007810000 */
[----:B------:R-:W-:Y:S02]  /*1bcc0*/  FMNMX.FTZ R134, R16, R137, !PT ;  /* 0x0000008910867209 */ /* 0x000fe40007810000 */
[----:B------:R-:W-:Y:S01]  /*1bcd0*/  FMNMX.FTZ R133, R18, R133, !PT ;  /* 0x0000008512857209 */ /* 0x000fe20007810000 */
[----:B------:R-:W3:Y:S01]  /*1bce0*/  LDL.64 R184, [R1+0x70] ;  /* 0x0000700001b87983 */ /* 0x000ee20000100a00 */
        /* <DEDUP_REMOVED lines=22> */
[----:B------:R-:W-:Y:S02]  /*1be50*/  LOP3.LUT R139, R241, UR5, RZ, 0x3c, !PT ;  /* 0x00000005f18b7c12 */ /* 0x000fe4000f8e3cff */
[----:B------:R-:W-:Y:S01]  /*1be60*/  FMNMX.FTZ R3, R31, R3, !PT ;  /* 0x000000031f037209 */ /* 0x000fe20007810000 */
[----:B------:R-:W-:Y:S01]  /*1be70*/  SHFL.BFLY PT, R176, R133, 0x2, 0x1f ;  /* 0x0c401f0085b07f89 */ /* 0x000fe200000e0000 */
[----:B------:R-:W-:Y:S01]  /*1be80*/  LOP3.LUT R222, R222, 0xffffffdf, RZ, 0xc0, !PT ;  /* 0xffffffdfdede7812 */ /* 0x000fe200078ec0ff */
[----:B------:R-:W-:Y:S03]  /*1be90*/  IMAD.WIDE.U32 R180, R139, -0x326172a9, RZ ;  /* 0xcd9e8d578bb47825 */ /* 0x000fe600078e00ff */
[----:B------:R-:W-:Y:S03]  /*1bea0*/  @P1 LOP3.LUT R222, R222, 0x20, RZ, 0xfc, !PT ;  /* 0x00000020dede1812 */ /* 0x000fe600078efcff */
[----:B------:R-:W-:Y:S01]  /*1beb0*/  SHFL.BFLY PT, R177, R132, 0x2, 0x1f ;  /* 0x0c401f0084b17f89 */ /* 0x000fe200000e0000 */
[----:B------:R-:W-:Y:S04]  /*1bec0*/  LOP3.LUT R222, R222, 0xffffffef, RZ, 0xc0, !PT ;  /* 0xffffffefdede7812 */ /* 0x000fe800078ec0ff */
[----:B------:R-:W-:Y:S03]  /*1bed0*/  @P0 LOP3.LUT R222, R222, 0x10, RZ, 0xfc, !PT ;  /* 0x00000010dede0812 */ /* 0x000fe600078efcff */
[----:B------:R-:W1:Y:S02]  /*1bee0*/  SHFL.BFLY PT, R178, R3, 0x2, 0x1f ;  /* 0x0c401f0003b27f89 */ /* 0x000e6400000e0000 */
[----:B-1----:R-:W-:Y:S06]  /*1bef0*/  FMNMX.FTZ R3, R3, R178, !PT ;  /* 0x000000b203037209 */ /* 0x002fec0007810000 */
[----:B------:R-:W1:Y:S02]  /*1bf00*/  SHFL.BFLY PT, R179, R3, 0x1, 0x1f ;  /* 0x0c201f0003b37f89 */ /* 0x000e6400000e0000 */
[----:B-1----:R-:W-:Y:S02]  /*1bf10*/  FMNMX.FTZ R3, R3, R179, !PT ;  /* 0x000000b303037209 */ /* 0x002fe40007810000 */
[--C-:B--2---:R-:W-:Y:S05]  /*1bf20*/  LOP3.LUT R138, R193, UR4, R240.reuse, 0x96, !PT ;  /* 0x00000004c18a7c12 */ /* 0x104fea000f8e96f0 */
[----:B------:R-:W-:Y:S01]  /*1bf30*/  IMAD.WIDE.U32 R188, R138, -0x326172a9, RZ ;  /* 0xcd9e8d578abc7825 */ /* 0x000fe200078e00ff */
[----:B----4-:R-:W-:Y:S04]  /*1bf40*/  LOP3.LUT R137, R183, UR4, R240, 0x96, !PT ;  /* 0x00000004b7897c12 */ /* 0x010fe8000f8e96f0 */
[----:B------:R-:W-:Y:S01]  /*1bf50*/  LOP3.LUT R139, R189, UR13, R180, 0x96, !PT ;  /* 0x0000000dbd8b7c12 */ /* 0x000fe2000f8e96b4 */
[----:B------:R-:W-:Y:S01]  /*1bf60*/  IMAD.WIDE.U32 R190, R137, -0x326172a9, RZ ;  /* 0xcd9e8d5789be7825 */ /* 0x000fe200078e00ff */
[----:B-----5:R-:W-:Y:S03]  /*1bf70*/  LOP3.LUT R172, R181, UR14, R172, 0x96, !PT ;  /* 0x0000000eb5ac7c12 */ /* 0x020fe6000f8e96ac */
[----:B------:R-:W-:Y:S01]  /*1bf80*/  IMAD.WIDE.U32 R186, R139, -0x2daee0ad, RZ ;  /* 0xd2511f538bba7825 */ /* 0x000fe200078e00ff */
[----:B------:R-:W-:Y:S02]  /*1bf90*/  LOP3.LUT R137, R191, UR13, R180, 0x96, !PT ;  /* 0x0000000dbf897c12 */ /* 0x000fe4000f8e96b4 */
[----:B---3--:R-:W-:Y:S01]  /*1bfa0*/  LOP3.LUT R138, R181, UR14, R184, 0x96, !PT ;  /* 0x0000000eb58a7c12 */ /* 0x008fe2000f8e96b8 */
[----:B------:R-:W-:Y:S04]  /*1bfb0*/  IMAD.WIDE.U32 R172, R172, -0x2daee0ad, RZ ;  /* 0xd2511f53acac7825 */ /* 0x000fe800078e00ff */
[----:B------:R-:W-:Y:S01]  /*1bfc0*/  IMAD.WIDE.U32 R184, R137, -0x2daee0ad, RZ ;  /* 0xd2511f5389b87825 */ /* 0x000fe200078e00ff */
[----:B------:R-:W-:Y:S02]  /*1bfd0*/  LOP3.LUT R174, R173, UR12, R192, 0x96, !PT ;  /* 0x0000000cadae7c12 */ /* 0x000fe4000f8e96c0 */
[----:B------:R-:W-:Y:S01]  /*1bfe0*/  LOP3.LUT R173, R187, UR10, R172, 0x96, !PT ;  /* 0x0000000abbad7c12 */ /* 0x000fe2000f8e96ac */
[----:B------:R-:W-:Y:S01]  /*1bff0*/  IMAD.WIDE.U32 R138, R138, -0x2daee0ad, RZ ;  /* 0xd2511f538a8a7825 */ /* 0x000fe200078e00ff */
[----:B------:R-:W-:Y:S04]  /*1c000*/  FMNMX.FTZ R137, R133, R176, !PT ;  /* 0x000000b085897209 */ /* 0x000fe80007810000 */
[----:B------:R-:W-:Y:S01]  /*1c010*/  LOP3.LUT R172, R139, UR12, R182, 0x96, !PT ;  /* 0x0000000c8bac7c12 */ /* 0x000fe2000f8e96b6 */
[----:B------:R-:W-:Y:S01]  /*1c020*/  IMAD.WIDE.U32 R182, R173, -0x326172a9, RZ ;  /* 0xcd9e8d57adb67825 */ /* 0x000fe200078e00ff */
[----:B------:R-:W-:Y:S02]  /*1c030*/  LOP3.LUT R139, R185, UR10, R138, 0x96, !PT ;  /* 0x0000000ab98b7c12 */ /* 0x000fe4000f8e968a */
[----:B------:R-:W-:Y:S02]  /*1c040*/  FMNMX.FTZ R138, R134, R175, !PT ;  /* 0x000000af868a7209 */ /* 0x000fe40007810000 */
[----:B------:R-:W-:Y:S01]  /*1c050*/  FMNMX.FTZ R134, R132, R177, !PT ;  /* 0x000000b184867209 */ /* 0x000fe20007810000 */
[----:B------:R-:W-:Y:S01]  /*1c060*/  IMAD.WIDE.U32 R132, R174, -0x326172a9, RZ ;  /* 0xcd9e8d57ae847825 */ /* 0x000fe200078e00ff */
[----:B------:R-:W-:Y:S03]  /*1c070*/  SHFL.BFLY PT, R177, R137, 0x1, 0x1f ;  /* 0x0c201f0089b17f89 */ /* 0x000fe600000e0000 */
[----:B------:R-:W-:Y:S04]  /*1c080*/  IMAD.WIDE.U32 R180, R139, -0x326172a9, RZ ;  /* 0xcd9e8d578bb47825 */ /* 0x000fe800078e00ff */
[----:B------:R-:W-:Y:S01]  /*1c090*/  IMAD.WIDE.U32 R174, R172, -0x326172a9, RZ ;  /* 0xcd9e8d57acae7825 */ /* 0x000fe200078e00ff */
[----:B------:R-:W-:Y:S01]  /*1c0a0*/  LOP3.LUT R172, R133, UR11, R188, 0x96, !PT ;  /* 0x0000000b85ac7c12 */ /* 0x000fe2000f8e96bc */
[----:B------:R-:W1:Y:S01]  /*1c0b0*/  SHFL.BFLY PT, R176, R138, 0x1, 0x1f ;  /* 0x0c201f008ab07f89 */ /* 0x000e6200000e0000 */
[----:B------:R-:W-:Y:S02]  /*1c0c0*/  LOP3.LUT R133, R183, UR9, R132, 0x96, !PT ;  /* 0x00000009b7857c12 */ /* 0x000fe4000f8e9684 */
[----:B------:R-:W-:Y:S01]  /*1c0d0*/  LOP3.LUT R132, R175, UR11, R190, 0x96, !PT ;  /* 0x0000000baf847c12 */ /* 0x000fe2000f8e96be */
[----:B------:R-:W-:Y:S01]  /*1c0e0*/  IMAD.WIDE.U32 R172, R172, -0x2daee0ad, RZ ;  /* 0xd2511f53acac7825 */ /* 0x000fe200078e00ff */
[----:B------:R-:W-:Y:S03]  /*1c0f0*/  LOP3.LUT R139, R181, UR9, R174, 0x96, !PT ;  /* 0x00000009b58b7c12 */ /* 0x000fe6000f8e96ae */
[----:B------:R-:W2:Y:S01]  /*1c100*/  SHFL.BFLY PT, R178, R134, 0x1, 0x1f ;  /* 0x0c201f0086b27f89 */ /* 0x000ea200000e0000 */
[----:B------:R-:W-:Y:S04]  /*1c110*/  IMAD.WIDE.U32 R188, R133, -0x2daee0ad, RZ ;  /* 0xd2511f5385bc7825 */ /* 0x000fe800078e00ff */
[----:B------:R-:W-:Y:S01]  /*1c120*/  IMAD.WIDE.U32 R224, R139, -0x2daee0ad, RZ ;  /* 0xd2511f538be07825 */ /* 0x000fe200078e00ff */
[----:B------:R-:W-:Y:S02]  /*1c130*/  LOP3.LUT R139, R173, UR8, R186, 0x96, !PT ;  /* 0x00000008ad8b7c12 */ /* 0x000fe4000f8e96ba */
[----:B------:R-:W-:Y:S01]  /*1c140*/  LOP3.LUT R172, R189, UR6, R172, 0x96, !PT ;  /* 0x00000006bdac7c12 */ /* 0x000fe2000f8e96ac */
[----:B------:R-:W-:Y:S04]  /*1c150*/  IMAD.WIDE.U32 R132, R132, -0x2daee0ad, RZ ;  /* 0xd2511f5384847825 */ /* 0x000fe800078e00ff */
[----:B------:R-:W-:Y:S01]  /*1c160*/  IMAD.WIDE.U32 R172, R172, -0x326172a9, RZ ;  /* 0xcd9e8d57acac7825 */ /* 0x000fe200078e00ff */
[----:B------:R-:W-:Y:S02]  /*1c170*/  LOP3.LUT R175, R133, UR8, R184, 0x96, !PT ;  /* 0x0000000885af7c12 */ /* 0x000fe4000f8e96b8 */
[----:B------:R-:W-:Y:S01]  /*1c180*/  LOP3.LUT R174, R225, UR6, R132, 0x96, !PT ;  /* 0x00000006e1ae7c12 */ /* 0x000fe2000f8e9684 */
[----:B------:R-:W-:Y:S01]  /*1c190*/  IMAD.WIDE.U32 R184, R139, -0x326172a9, RZ ;  /* 0xcd9e8d578bb87825 */ /* 0x000fe200078e00ff */
[----:B-1----:R-:W-:Y:S02]  /*1c1a0*/  FMNMX.FTZ R133, R138, R176, !PT ;  /* 0x000000b08a857209 */ /* 0x002fe40007810000 */
[----:B------:R-:W-:Y:S01]  /*1c1b0*/  FMNMX.FTZ R132, R137, R177, !PT ;  /* 0x000000b189847209 */ /* 0x000fe20007810000 */
[----:B------:R-:W-:Y:S01]  /*1c1c0*/  IMAD.WIDE.U32 R186, R175, -0x326172a9, RZ ;  /* 0xcd9e8d57afba7825 */ /* 0x000fe200078e00ff */
[----:B------:R-:W-:Y:S02]  /*1c1d0*/  LOP3.LUT R176, R173, UR15, R184, 0x96, !PT ;  /* 0x0000000fadb07c12 */ /* 0x000fe4000f8e96b8 */
[C---:B------:R-:W-:Y:S01]  /*1c1e0*/  FSETP.NEU.FTZ.AND P2, PT, R133.reuse, -INF , PT ;  /* 0xff8000008500780b */ /* 0x040fe20003f5d000 */
[----:B------:R-:W-:Y:S01]  /*1c1f0*/  IMAD.WIDE.U32 R174, R174, -0x326172a9, RZ ;  /* 0xcd9e8d57aeae7825 */ /* 0x000fe200078e00ff */
[----:B------:R-:W-:Y:S02]  /*1c200*/  LOP3.LUT R137, R176, 0xff, RZ, 0xc0, !PT ;  /* 0x000000ffb0897812 */ /* 0x000fe400078ec0ff */
[----:B--2---:R-:W-:Y:S01]  /*1c210*/  FMNMX.FTZ R134, R134, R178, !PT ;  /* 0x000000b286867209 */ /* 0x004fe20007810000 */
[----:B------:R-:W-:Y:S01]  /*1c220*/  FMUL.FTZ R138, R133, c[0x0][0x23c] ;  /* 0x00008f00858a7a20 */ /* 0x000fe20000410000 */
[----:B------:R-:W-:Y:S01]  /*1c230*/  LOP3.LUT R177, R175, UR15, R186, 0x96, !PT ;  /* 0x0000000fafb17c12 */ /* 0x000fe2000f8e96ba */
[C---:B------:R-:W-:Y:S01]  /*1c240*/  FMUL.FTZ R178, R132.reuse, c[0x0][0x23c] ;  /* 0x00008f0084b27a20 */ /* 0x040fe20000410000 */
[----:B------:R-:W-:Y:S01]  /*1c250*/  ISETP.GE.U32.AND P0, PT, R243, R137, PT ;  /* 0x00000089f300720c */ /* 0x000fe20003f06070 */
[----:B------:R-:W-:Y:S01]  /*1c260*/  FADD.FTZ R0, -R133, R0 ;  /* 0x0000000085007221 */ /* 0x000fe20000010100 */
[----:B------:R-:W-:Y:S02]  /*1c270*/  FSETP.NEU.FTZ.AND P4, PT, R132, -INF , PT ;  /* 0xff8000008400780b */ /* 0x000fe40003f9d000 */
[----:B------:R-:W-:Y:S01]  /*1c280*/  LOP3.LUT R137, R177, 0xff, RZ, 0xc0, !PT ;  /* 0x000000ffb1897812 */ /* 0x000fe200078ec0ff */
[----:B------:R-:W-:Y:S01]  /*1c290*/  FMUL.FTZ R0, R0, c[0x0][0x23c] ;  /* 0x00008f0000007a20 */ /* 0x000fe20000410000 */
[----:B------:R-:W-:Y:S02]  /*1c2a0*/  FSEL R138, R138, RZ, P2 ;  /* 0x000000ff8a8a7208 */ /* 0x000fe40001000000 */
[C---:B------:R-:W-:Y:S02]  /*1c2b0*/  ISETP.GE.U32.AND P2, PT, R243.reuse, R137, PT ;  /* 0x00000089f300720c */ /* 0x040fe40003f46070 */
[----:B------:R-:W-:Y:S01]  /*1c2c0*/  FSEL R137, R178, RZ, P4 ;  /* 0x000000ffb2897208 */ /* 0x000fe20002000000 */
[----:B------:R-:W-:Y:S01]  /*1c2d0*/  FFMA.FTZ R4, R4, c[0x0][0x23c], -R138 ;  /* 0x00008f0004047a23 */ /* 0x000fe2000001088a */
[----:B------:R-:W-:Y:S01]  /*1c2e0*/  SHF.R.U32.HI R139, RZ, 0x18, R176 ;  /* 0x00000018ff8b7819 */ /* 0x000fe200000116b0 */
[----:B------:R-:W-:Y:S01]  /*1c2f0*/  FFMA.FTZ R193, R20, c[0x0][0x23c], -R138 ;  /* 0x00008f0014c17a23 */ /* 0x000fe2000001088a */
[----:B------:R-:W-:Y:S01]  /*1c300*/  FSETP.NEU.FTZ.AND P4, PT, R134, -INF , PT ;  /* 0xff8000008600780b */ /* 0x000fe20003f9d000 */
[----:B------:R-:W-:Y:S01]  /*1c310*/  FFMA.FTZ R183, R18, c[0x0][0x23c], -R137 ;  /* 0x00008f0012b77a23 */ /* 0x000fe20000010889 */
[----:B------:R-:W-:Y:S01]  /*1c320*/  ISETP.GE.U32.AND P3, PT, R243, R139, PT ;  /* 0x0000008bf300720c */ /* 0x000fe20003f66070 */
[----:B------:R1:W-:Y:S01]  /*1c330*/  MUFU.EX2 R18, R4 ;  /* 0x0000000400127308 */ /* 0x0003e20000000800 */
[----:B------:R-:W-:Y:S01]  /*1c340*/  LOP3.LUT R182, R185, UR7, R182, 0x96, !PT ;  /* 0x00000007b9b67c12 */ /* 0x000fe2000f8e96b6 */
[----:B------:R-:W-:Y:S01]  /*1c350*/  FFMA.FTZ R139, R5, c[0x0][0x23c], -R138 ;  /* 0x00008f00058b7a23 */ /* 0x000fe2000001088a */
[----:B------:R-:W-:Y:S01]  /*1c360*/  LOP3.LUT R216, R187, UR7, R180, 0x96, !PT ;  /* 0x00000007bbd87c12 */ /* 0x000fe2000f8e96b4 */
[----:B------:R-:W-:Y:S01]  /*1c370*/  FMUL.FTZ R5, R134, c[0x0][0x23c] ;  /* 0x00008f0086057a20 */ /* 0x000fe20000410000 */
[----:B------:R-:W-:Y:S01]  /*1c380*/  LOP3.LUT R181, R172, 0xff, RZ, 0xc0, !PT ;  /* 0x000000ffacb57812 */ /* 0x000fe200078ec0ff */
[--C-:B------:R-:W-:Y:S02]  /*1c390*/  FFMA.FTZ R180, R16, c[0x0][0x23c], -R138.reuse ;  /* 0x00008f0010b47a23 */ /* 0x100fe4000001088a */
[--C-:B------:R-:W-:Y:S01]  /*1c3a0*/  FFMA.FTZ R185, R17, c[0x0][0x23c], -R138.reuse ;  /* 0x00008f0011b97a23 */ /* 0x100fe2000001088a */
[----:B------:R-:W-:Y:S01]  /*1c3b0*/  FSEL R5, R5, RZ, P4 ;  /* 0x000000ff05057208 */ /* 0x000fe20002000000 */
[----:B------:R-:W2:Y:S01]  /*1c3c0*/  MUFU.EX2 R226, R139 ;  /* 0x0000008b00e27308 */ /* 0x000ea20000000800 */
[----:B------:R-:W-:Y:S01]  /*1c3d0*/  FSETP.NEU.FTZ.AND P4, PT, R3, -INF , PT ;  /* 0xff8000000300780b */ /* 0x000fe20003f9d000 */
[--C-:B------:R-:W-:Y:S02]  /*1c3e0*/  FFMA.FTZ R194, R21, c[0x0][0x23c], -R138.reuse ;  /* 0x00008f0015c27a23 */ /* 0x100fe4000001088a */
[--C-:B------:R-:W-:Y:S02]  /*1c3f0*/  FFMA.FTZ R191, R13, c[0x0][0x23c], -R5.reuse ;  /* 0x00008f000dbf7a23 */ /* 0x100fe40000010805 */
[----:B------:R3:W4:Y:S01]  /*1c400*/  LDL.S16 R13, [R1+0x30] ;  /* 0x00003000010d7983 */ /* 0x0007220000100600 */
[--C-:B------:R-:W-:Y:S02]  /*1c410*/  FFMA.FTZ R192, R12, c[0x0][0x23c], -R5.reuse ;  /* 0x00008f000cc07a23 */ /* 0x100fe40000010805 */
[--C-:B------:R-:W-:Y:S01]  /*1c420*/  FFMA.FTZ R225, R24, c[0x0][0x23c], -R5.reuse ;  /* 0x00008f0018e17a23 */ /* 0x100fe20000010805 */
[----:B------:R-:W5:Y:S01]  /*1c430*/  MUFU.EX2 R0, R0 ;  /* 0x0000000000007308 */ /* 0x000f620000000800 */
[--C-:B------:R-:W-:Y:S02]  /*1c440*/  FFMA.FTZ R8, R8, c[0x0][0x23c], -R5.reuse ;  /* 0x00008f0008087a23 */ /* 0x100fe40000010805 */
[--C-:B------:R-:W-:Y:S02]  /*1c450*/  FFMA.FTZ R178, R9, c[0x0][0x23c], -R5.reuse ;  /* 0x00008f0009b27a23 */ /* 0x100fe40000010805 */
[----:B-1----:R-:W-:Y:S02]  /*1c460*/  FMUL.FTZ R4, R3, c[0x0][0x23c] ;  /* 0x00008f0003047a20 */ /* 0x002fe40000410000 */
[--C-:B------:R-:W-:Y:S02]  /*1c470*/  FFMA.FTZ R233, R32, c[0x0][0x23c], -R138.reuse ;  /* 0x00008f0020e97a23 */ /* 0x100fe4000001088a */
[----:B------:R-:W-:Y:S01]  /*1c480*/  FFMA.FTZ R232, R33, c[0x0][0x23c], -R138 ;  /* 0x00008f0021e87a23 */ /* 0x000fe2000001088a */
[----:B------:R-:W-:Y:S01]  /*1c490*/  FSEL R4, R4, RZ, P4 ;  /* 0x000000ff04047208 */ /* 0x000fe20002000000 */
[--C-:B------:R-:W-:Y:S01]  /*1c4a0*/  FFMA.FTZ R228, R25, c[0x0][0x23c], -R5.reuse ;  /* 0x00008f0019e47a23 */ /* 0x100fe20000010805 */
[----:B------:R-:W-:Y:S01]  /*1c4b0*/  IADD3 R198, P4, R196, UR33, RZ ;  /* 0x00000021c4c67c10 */ /* 0x000fe2000ff9e0ff */
[----:B------:R-:W-:Y:S01]  /*1c4c0*/  FFMA.FTZ R235, R28, c[0x0][0x23c], -R5 ;  /* 0x00008f001ceb7a23 */ /* 0x000fe20000010805 */
[----:B--2---:R-:W-:Y:S01]  /*1c4d0*/  F2FP.BF16.PACK_AB R138, R226, R18 ;  /* 0x00000012e28a723e */ /* 0x004fe200000010ff */
[--C-:B------:R-:W-:Y:S01]  /*1c4e0*/  FFMA.FTZ R190, R15, c[0x0][0x23c], -R4.reuse ;  /* 0x00008f000fbe7a23 */ /* 0x100fe20000010804 */
[----:B------:R-:W-:Y:S01]  /*1c4f0*/  IADD3.X R199, R197, UR32, RZ, P4, !PT ;  /* 0x00000020c5c77c10 */ /* 0x000fe2000a7fe4ff */
[----:B------:R3:W2:Y:S01]  /*1c500*/  LDL.S16 R15, [R1+0x34] ;  /* 0x00003400010f7983 */ /* 0x0006a20000100600 */
[----:B------:R-:W-:Y:S01]  /*1c510*/  PRMT R139, R138, 0x7632, R139 ;  /* 0x000076328a8b7816 */ /* 0x000fe2000000008b */
[----:B------:R-:W-:Y:S01]  /*1c520*/  FFMA.FTZ R238, R29, c[0x0][0x23c], -R5 ;  /* 0x00008f001dee7a23 */ /* 0x000fe20000010805 */
[----:B------:R-:W-:Y:S01]  /*1c530*/  LOP3.LUT R5, R176, 0xffff, RZ, 0xc0, !PT ;  /* 0x0000ffffb0057812 */ /* 0x000fe200078ec0ff */
[--C-:B------:R-:W-:Y:S01]  /*1c540*/  FFMA.FTZ R227, R26, c[0x0][0x23c], -R4.reuse ;  /* 0x00008f001ae37a23 */ /* 0x100fe20000010804 */
[----:B------:R-:W-:Y:S01]  /*1c550*/  IADD3 R220, P4, R196, UR36, RZ ;  /* 0x00000024c4dc7c10 */ /* 0x000fe2000ff9e0ff */
[--C-:B------:R-:W-:Y:S01]  /*1c560*/  FFMA.FTZ R179, R11, c[0x0][0x23c], -R4.reuse ;  /* 0x00008f000bb37a23 */ /* 0x100fe20000010804 */
[----:B------:R-:W-:Y:S01]  /*1c570*/  SHF.R.U32.HI R5, RZ, 0x8, R5 ;  /* 0x00000008ff057819 */ /* 0x000fe20000011605 */
[C---:B-----5:R-:W-:Y:S01]  /*1c580*/  FMUL.FTZ R16, R0.reuse, R148 ;  /* 0x0000009400107220 */ /* 0x060fe20000410000 */
[----:B------:R-:W-:Y:S01]  /*1c590*/  IADD3.X R221, R197, UR35, RZ, P4, !PT ;  /* 0x00000023c5dd7c10 */ /* 0x000fe2000a7fe4ff */
[C---:B------:R-:W-:Y:S01]  /*1c5a0*/  FMUL.FTZ R17, R0.reuse, R149 ;  /* 0x0000009500117220 */ /* 0x040fe20000410000 */
[----:B------:R-:W-:Y:S01]  /*1c5b0*/  LOP3.LUT R5, R5, 0xffff, RZ, 0xc0, !PT ;  /* 0x0000ffff05057812 */ /* 0x000fe200078ec0ff */
[----:B------:R-:W-:Y:S01]  /*1c5c0*/  FMUL.FTZ R20, R0, R144 ;  /* 0x0000009000147220 */ /* 0x000fe20000410000 */
[----:B------:R-:W-:Y:S01]  /*1c5d0*/  IADD3 R218, P4, R196, UR38, RZ ;  /* 0x00000026c4da7c10 */ /* 0x000fe2000ff9e0ff */
[----:B------:R-:W-:Y:S01]  /*1c5e0*/  FMUL.FTZ R21, R0, R145 ;  /* 0x0000009100157220 */ /* 0x000fe20000410000 */
[----:B------:R-:W-:Y:S01]  /*1c5f0*/  ISETP.GE.U32.AND P5, PT, R243, R5, PT ;  /* 0x00000005f300720c */ /* 0x000fe20003fa6070 */
[--C-:B------:R-:W-:Y:S01]  /*1c600*/  FFMA.FTZ R10, R10, c[0x0][0x23c], -R4.reuse ;  /* 0x00008f000a0a7a23 */ /* 0x100fe20000010804 */
[----:B------:R-:W-:Y:S01]  /*1c610*/  IADD3.X R219, R197, UR37, RZ, P4, !PT ;  /* 0x00000025c5db7c10 */ /* 0x000fe2000a7fe4ff */
[--C-:B------:R-:W-:Y:S01]  /*1c620*/  FFMA.FTZ R189, R14, c[0x0][0x23c], -R4.reuse ;  /* 0x00008f000ebd7a23 */ /* 0x100fe20000010804 */
[----:B------:R-:W-:Y:S01]  /*1c630*/  IADD3 R148, P6, R198, UR42, RZ ;  /* 0x0000002ac6947c10 */ /* 0x000fe2000ffde0ff */
[--C-:B------:R-:W-:Y:S01]  /*1c640*/  FFMA.FTZ R229, R27, c[0x0][0x23c], -R4.reuse ;  /* 0x00008f001be57a23 */ /* 0x100fe20000010804 */
[----:B------:R-:W-:Y:S01]  /*1c650*/  MUFU.EX2 R178, R178 ;  /* 0x000000b200b27308 */ /* 0x000fe20000000800 */
[--C-:B------:R-:W-:Y:S01]  /*1c660*/  FFMA.FTZ R237, R30, c[0x0][0x23c], -R4.reuse ;  /* 0x00008f001eed7a23 */ /* 0x100fe20000010804 */
[----:B------:R-:W-:Y:S01]  /*1c670*/  IADD3.X R149, R199, UR34, RZ, P6, !PT ;  /* 0x00000022c7957c10 */ /* 0x000fe2000b7fe4ff */
[----:B------:R-:W-:Y:S02]  /*1c680*/  FFMA.FTZ R239, R31, c[0x0][0x23c], -R4 ;  /* 0x00008f001fef7a23 */ /* 0x000fe40000010804 */
[C---:B------:R-:W-:Y:S02]  /*1c690*/  FMUL.FTZ R4, R0.reuse, R152 ;  /* 0x0000009800047220 */ /* 0x040fe40000410000 */
[C---:B------:R-:W-:Y:S02]  /*1c6a0*/  FFMA.FTZ R152, R0.reuse, R242, R18 ;  /* 0x000000f200987223 */ /* 0x040fe40000010012 */
[----:B------:R-:W1:Y:S01]  /*1c6b0*/  LDC.U8 R242, c[0x0][0x2d8] ;  /* 0x0000b600fff27b82 */ /* 0x000e620000000000 */
[C---:B------:R-:W-:Y:S01]  /*1c6c0*/  FMUL.FTZ R5, R0.reuse, R153 ;  /* 0x0000009900057220 */ /* 0x040fe20000410000 */
[----:B------:R-:W-:Y:S01]  /*1c6d0*/  MUFU.EX2 R190, R190 ;  /* 0x000000be00be7308 */ /* 0x000fe20000000800 */
[C---:B------:R-:W-:Y:S02]  /*1c6e0*/  FMUL.FTZ R32, R0.reuse, R140 ;  /* 0x0000008c00207220 */ /* 0x040fe40000410000 */
[----:B------:R-:W-:Y:S01]  /*1c6f0*/  FMUL.FTZ R33, R0, R141 ;  /* 0x0000008d00217220 */ /* 0x000fe20000410000 */
[----:B------:R-:W-:Y:S01]  /*1c700*/  PRMT R141, R138, 0x5410, R139 ;  /* 0x000054108a8d7816 */ /* 0x000fe2000000008b */
        /* <DEDUP_REMOVED lines=26> */
[----:B------:R-:W-:Y:S01]  /*1c8b0*/  FMUL.FTZ R129, R0, R129 ;  /* 0x0000008100817220 */ /* 0x000fe20000410000 */
[----:B------:R-:W-:Y:S01]  /*1c8c0*/  SHF.R.U32.HI R0, RZ, 0x18, R177 ;  /* 0x00000018ff007819 */ /* 0x000fe200000116b1 */
[--C-:B------:R-:W-:Y:S02]  /*1c8d0*/  FFMA.FTZ R187, R19, c[0x0][0x23c], -R137.reuse ;  /* 0x00008f0013bb7a23 */ /* 0x100fe40000010889 */
[--C-:B------:R-:W-:Y:S01]  /*1c8e0*/  FFMA.FTZ R195, R22, c[0x0][0x23c], -R137.reuse ;  /* 0x00008f0016c37a23 */ /* 0x100fe20000010889 */
[----:B-1----:R-:W-:Y:S01]  /*1c8f0*/  ISETP.GE.U32.AND P4, PT, R242, R0, PT ;  /* 0x00000000f200720c */ /* 0x002fe20003f86070 */
[--C-:B------:R-:W-:Y:S01]  /*1c900*/  FFMA.FTZ R6, R6, c[0x0][0x23c], -R137.reuse ;  /* 0x00008f0006067a23 */ /* 0x100fe20000010889 */
[----:B------:R-:W-:Y:S01]  /*1c910*/  SHF.R.U32.HI R0, RZ, 0x10, R176 ;  /* 0x00000010ff007819 */ /* 0x000fe200000116b0 */
[--C-:B------:R-:W-:Y:S01]  /*1c920*/  FFMA.FTZ R7, R7, c[0x0][0x23c], -R137.reuse ;  /* 0x00008f0007077a23 */ /* 0x100fe20000010889 */
[----:B------:R-:W-:Y:S01]  /*1c930*/  MUFU.EX2 R176, R185 ;  /* 0x000000b900b07308 */ /* 0x000fe20000000800 */
[--C-:B------:R-:W-:Y:S01]  /*1c940*/  FFMA.FTZ R223, R23, c[0x0][0x23c], -R137.reuse ;  /* 0x00008f0017df7a23 */ /* 0x100fe20000010889 */
[----:B------:R-:W-:Y:S01]  /*1c950*/  LOP3.LUT R0, R0, 0xff, RZ, 0xc0, !PT ;  /* 0x000000ff00007812 */ /* 0x000fe200078ec0ff */
[--C-:B------:R-:W-:Y:S02]  /*1c960*/  FFMA.FTZ R234, R34, c[0x0][0x23c], -R137.reuse ;  /* 0x00008f0022ea7a23 */ /* 0x100fe40000010889 */
[----:B------:R-:W-:Y:S01]  /*1c970*/  FFMA.FTZ R236, R35, c[0x0][0x23c], -R137 ;  /* 0x00008f0023ec7a23 */ /* 0x000fe20000010889 */
[----:B------:R-:W-:Y:S01]  /*1c980*/  ISETP.GE.U32.AND P6, PT, R242, R0, PT ;  /* 0x00000000f200720c */ /* 0x000fe20003fc6070 */
[----:B------:R-:W-:Y:S02]  /*1c990*/  FADD.FTZ R0, -R132, R2 ;  /* 0x0000000284007221 */ /* 0x000fe40000010100 */
[----:B------:R-:W-:Y:S01]  /*1c9a0*/  FADD.FTZ R2, -R134, R135 ;  /* 0x0000008786027221 */ /* 0x000fe20000010100 */
[----:B------:R-:W-:Y:S01]  /*1c9b0*/  MUFU.EX2 R137, R6 ;  /* 0x0000000600897308 */ /* 0x000fe20000000800 */
[----:B------:R-:W-:Y:S02]  /*1c9c0*/  FMUL.FTZ R0, R0, c[0x0][0x23c] ;  /* 0x00008f0000007a20 */ /* 0x000fe40000410000 */
[----:B------:R-:W-:Y:S07]  /*1c9d0*/  FMUL.FTZ R2, R2, c[0x0][0x23c] ;  /* 0x00008f0002027a20 */ /* 0x000fee0000410000 */
[----:B------:R-:W1:Y:S10]  /*1c9e0*/  MUFU.EX2 R0, R0 ;  /* 0x0000000000007308 */ /* 0x000e740000000800 */
[----:B------:R-:W5:Y:S10]  /*1c9f0*/  MUFU.EX2 R153, R7 ;  /* 0x0000000700997308 */ /* 0x000f740000000800 */
[----:B------:R-:W-:Y:S01]  /*1ca00*/  MUFU.EX2 R2, R2 ;  /* 0x0000000200027308 */ /* 0x000fe20000000800 */
[C---:B-1----:R-:W-:Y:S02]  /*1ca10*/  FFMA.FTZ R144, R0.reuse, R217, R137 ;  /* 0x000000d900907223 */ /* 0x042fe40000010089 */
[C---:B------:R-:W-:Y:S02]  /*1ca20*/  FMUL.FTZ R22, R0.reuse, R146 ;  /* 0x0000009200167220 */ /* 0x040fe40000410000 */
[C---:B------:R-:W-:Y:S02]  /*1ca30*/  FMUL.FTZ R6, R0.reuse, R154 ;  /* 0x0000009a00067220 */ /* 0x040fe40000410000 */
[C---:B------:R-:W-:Y:S03]  /*1ca40*/  FMUL.FTZ R18, R0.reuse, R150 ;  /* 0x0000009600127220 */ /* 0x040fe60000410000 */
[----:B------:R-:W-:Y:S01]  /*1ca50*/  MUFU.EX2 R234, R234 ;  /* 0x000000ea00ea7308 */ /* 0x000fe20000000800 */
[C---:B------:R-:W-:Y:S01]  /*1ca60*/  FMUL.FTZ R19, R0.reuse, R151 ;  /* 0x0000009700137220 */ /* 0x040fe20000410000 */
[----:B-----5:R-:W-:Y:S01]  /*1ca70*/  F2FP.BF16.PACK_AB R137, R153, R137 ;  /* 0x000000899989723e */ /* 0x020fe200000010ff */
[C---:B------:R-:W-:Y:S02]  /*1ca80*/  FMUL.FTZ R7, R0.reuse, R155 ;  /* 0x0000009b00077220 */ /* 0x040fe40000410000 */
[C---:B------:R-:W-:Y:S01]  /*1ca90*/  FMUL.FTZ R23, R0.reuse, R147 ;  /* 0x0000009300177220 */ /* 0x040fe20000410000 */
[C---:B------:R-:W-:Y:S01]  /*1caa0*/  PRMT R135, R137.reuse, 0x7632, R135 ;  /* 0x0000763289877816 */ /* 0x040fe20000000087 */
[C---:B------:R-:W-:Y:S02]  /*1cab0*/  FMUL.FTZ R34, R0.reuse, R142 ;  /* 0x0000008e00227220 */ /* 0x040fe40000410000 */
[C---:B------:R-:W-:Y:S01]  /*1cac0*/  FMUL.FTZ R35, R0.reuse, R143 ;  /* 0x0000008f00237220 */ /* 0x040fe20000410000 */
[----:B------:R-:W-:Y:S01]  /*1cad0*/  PRMT R140, R137, 0x5410, R135 ;  /* 0x00005410898c7816 */ /* 0x000fe20000000087 */
[----:B------:R-:W-:Y:S01]  /*1cae0*/  FMUL.FTZ R38, R0, R38 ;  /* 0x0000002600267220 */ /* 0x000fe20000410000 */
[----:B------:R-:W-:Y:S01]  /*1caf0*/  LOP3.LUT R143, R172, 0xffff, RZ, 0xc0, !PT ;  /* 0x0000ffffac8f7812 */ /* 0x000fe200078ec0ff */
[C---:B------:R-:W-:Y:S01]  /*1cb00*/  FMUL.FTZ R39, R0.reuse, R39 ;  /* 0x0000002700277220 */ /* 0x040fe20000410000 */
[----:B------:R-:W1:Y:S01]  /*1cb10*/  MUFU.EX2 R142, R8 ;  /* 0x00000008008e7308 */ /* 0x000e620000000800 */
[C---:B------:R-:W-:Y:S01]  /*1cb20*/  FMUL.FTZ R50, R0.reuse, R50 ;  /* 0x0000003200327220 */ /* 0x040fe20000410000 */
[----:B------:R-:W-:Y:S01]  /*1cb30*/  SHF.R.U32.HI R143, RZ, 0x8, R143 ;  /* 0x00000008ff8f7819 */ /* 0x000fe2000001168f */
[C---:B------:R-:W-:Y:S02]  /*1cb40*/  FMUL.FTZ R51, R0.reuse, R51 ;  /* 0x0000003300337220 */ /* 0x040fe40000410000 */
[C---:B------:R-:W-:Y:S01]  /*1cb50*/  FMUL.FTZ R54, R0.reuse, R54 ;  /* 0x0000003600367220 */ /* 0x040fe20000410000 */
[----:B------:R-:W-:Y:S01]  /*1cb60*/  LOP3.LUT R143, R143, 0xffff, RZ, 0xc0, !PT ;  /* 0x0000ffff8f8f7812 */ /* 0x000fe200078ec0ff */
        /* <DEDUP_REMOVED lines=22> */
[C---:B-1----:R-:W-:Y:S01]  /*1ccd0*/  FFMA.FTZ R147, R2.reuse, R230, R142 ;  /* 0x000000e602937223 */ /* 0x042fe2000001008e */
[----:B------:R-:W-:Y:S01]  /*1cce0*/  LOP3.LUT R177, R177, 0xffff, RZ, 0xc0, !PT ;  /* 0x0000ffffb1b17812 */ /* 0x000fe200078ec0ff */
[----:B------:R-:W-:Y:S01]  /*1ccf0*/  FMUL.FTZ R8, R2, R168 ;  /* 0x000000a802087220 */ /* 0x000fe20000410000 */
[----:B------:R-:W-:Y:S01]  /*1cd00*/  LOP3.LUT R0, R0, 0xff, RZ, 0xc0, !PT ;  /* 0x000000ff00007812 */ /* 0x000fe200078ec0ff */
[C---:B------:R-:W-:Y:S01]  /*1cd10*/  FMUL.FTZ R24, R2.reuse, R160 ;  /* 0x000000a002187220 */ /* 0x040fe20000410000 */
[----:B------:R-:W1:Y:S01]  /*1cd20*/  MUFU.EX2 R168, R180 ;  /* 0x000000b400a87308 */ /* 0x000e620000000800 */
[C---:B------:R-:W-:Y:S02]  /*1cd30*/  FMUL.FTZ R25, R2.reuse, R161 ;  /* 0x000000a102197220 */ /* 0x040fe40000410000 */
[C---:B------:R-:W-:Y:S02]  /*1cd40*/  FMUL.FTZ R28, R2.reuse, R156 ;  /* 0x0000009c021c7220 */ /* 0x040fe40000410000 */
[C---:B------:R-:W-:Y:S01]  /*1cd50*/  FMUL.FTZ R29, R2.reuse, R157 ;  /* 0x0000009d021d7220 */ /* 0x040fe20000410000 */
[----:B------:R-:W-:Y:S01]  /*1cd60*/  SHF.R.U32.HI R157, RZ, 0x10, R172 ;  /* 0x00000010ff9d7819 */ /* 0x000fe200000116ac */
        /* <DEDUP_REMOVED lines=9> */
[----:B-1----:R-:W-:Y:S01]  /*1ce00*/  F2FP.BF16.PACK_AB R154, R176, R168 ;  /* 0x000000a8b09a723e */ /* 0x002fe200000010ff */
        /* <DEDUP_REMOVED lines=14> */
[C---:B------:R-:W-:Y:S01]  /*1cef0*/  FMUL.FTZ R125, R2.reuse, R125 ;  /* 0x0000007d027d7220 */ /* 0x040fe20000410000 */
[----:B----4-:R-:W-:Y:S05]  /*1cf00*/  @!P5 HFMA2.BF16_V2 R13, -RZ.H0_H0, RZ.H0_H0, -R139.H0_H0 ;  /* 0x200000ffff0dd231 */ /* 0x010fea000034098b */
[----:B------:R-:W-:Y:S04]  /*1cf10*/  PRMT R9, R13, 0x7610, R9 ;  /* 0x000076100d097816 */ /* 0x000fe80000000009 */
[----:B------:R-:W-:Y:S01]  /*1cf20*/  @!P5 PRMT R139, R9, 0x5410, RZ ;  /* 0x00005410098bd816 */ /* 0x000fe200000000ff */
[----:B------:R-:W-:Y:S04]  /*1cf30*/  FMUL.FTZ R9, R2, R169 ;  /* 0x000000a902097220 */ /* 0x000fe80000410000 */
[----:B------:R-:W-:Y:S01]  /*1cf40*/  STG.E.U16 [R196.64+0x2], R139 ;  /* 0x0000028bc4007986 */ /* 0x000fe2000c10151c */
[----:B--2---:R-:W-:Y:S05]  /*1cf50*/  @!P0 HFMA2.BF16_V2 R15, -RZ.H0_H0, RZ.H0_H0, -R138.H0_H0 ;  /* 0x200000ffff0f8231 */ /* 0x004fea000034098a */
[----:B------:R1:W-:Y:S01]  /*1cf60*/  @!P0 STL.S16 [R1+0x34], R15 ;  /* 0x0000340f01008387 */ /* 0x0003e20000100600 */
[----:B------:R-:W-:Y:S03]  /*1cf70*/  PRMT R12, R15, 0x7610, R12 ;  /* 0x000076100f0c7816 */ /* 0x000fe6000000000c */
[----:B------:R2:W-:Y:S01]  /*1cf80*/  @!P5 STL.S16 [R1+0x30], R13 ;  /* 0x0000300d0100d387 */ /* 0x0005e20000100600 */
[----:B------:R-:W-:Y:S01]  /*1cf90*/  ISETP.GE.U32.AND P5, PT, R242, R0, PT ;  /* 0x00000000f200720c */ /* 0x000fe20003fa6070 */
[----:B------:R-:W-:Y:S01]  /*1cfa0*/  FADD.FTZ R0, -R3, R136 ;  /* 0x0000008803007221 */ /* 0x000fe20000010100 */
[----:B------:R-:W-:Y:S01]  /*1cfb0*/  @!P0 PRMT R138, R12, 0x5410, RZ ;  /* 0x000054100c8a8816 */ /* 0x000fe200000000ff */
[----:B------:R3:W4:Y:S01]  /*1cfc0*/  LDL.S16 R26, [R1+0x3c] ;  /* 0x00003c00011a7983 */ /* 0x0007220000100600 */
[----:B------:R-:W-:Y:S01]  /*1cfd0*/  FMUL.FTZ R12, R2, R164 ;  /* 0x000000a4020c7220 */ /* 0x000fe20000410000 */
[----:B------:R-:W-:Y:S01]  /*1cfe0*/  SHF.R.U32.HI R136, RZ, 0x8, R177 ;  /* 0x00000008ff887819 */ /* 0x000fe200000116b1 */
[----:B------:R-:W-:Y:S01]  /*1cff0*/  FMUL.FTZ R0, R0, c[0x0][0x23c] ;  /* 0x00008f0000007a20 */ /* 0x000fe20000410000 */
[----:B------:R-:W5:Y:S01]  /*1d000*/  LDC.U8 R177, c[0x0][0x2d8] ;  /* 0x0000b600ffb17b82 */ /* 0x000f620000000000 */
[----:B------:R-:W-:Y:S01]  /*1d010*/  FADD.FTZ R164, R226, R152 ;  /* 0x00000098e2a47221 */ /* 0x000fe20000010000 */
[----:B------:R-:W-:Y:S01]  /*1d020*/  LOP3.LUT R136, R136, 0xffff, RZ, 0xc0, !PT ;  /* 0x0000ffff88887812 */ /* 0x000fe200078ec0ff */
[----:B------:R3:W-:Y:S01]  /*1d030*/  STG.E.U16 [R196.64], R138 ;  /* 0x0000008ac4007986 */ /* 0x0007e2000c10151c */
[----:B------:R-:W-:Y:S01]  /*1d040*/  F2FP.BF16.PACK_AB R152, R150, R151 ;  /* 0x000000979698723e */ /* 0x000fe200000010ff */
[----:B------:R-:W5:Y:S01]  /*1d050*/  MUFU.EX2 R0, R0 ;  /* 0x0000000000007308 */ /* 0x000f620000000800 */
[----:B------:R-:W-:Y:S01]  /*1d060*/  ISETP.GE.U32.AND P0, PT, R242, R143, PT ;  /* 0x0000008ff200720c */ /* 0x000fe20003f06070 */
[----:B-1----:R1:W4:Y:S01]  /*1d070*/  LDL.S16 R15, [R1+0x38] ;  /* 0x00003800010f7983 */ /* 0x0023220000100600 */
[----:B--2---:R-:W-:Y:S01]  /*1d080*/  FMUL.FTZ R13, R2, R165 ;  /* 0x000000a5020d7220 */ /* 0x004fe20000410000 */
[----:B------:R-:W-:Y:S06]  /*1d090*/  F2FP.BF16.PACK_AB R2, R178, R142 ;  /* 0x0000008eb202723e */ /* 0x000fec00000010ff */
[----:B------:R-:W2:Y:S01]  /*1d0a0*/  MUFU.EX2 R165, R183 ;  /* 0x000000b700a57308 */ /* 0x000ea20000000800 */
[----:B-----5:R-:W-:Y:S01]  /*1d0b0*/  FFMA.FTZ R145, R0, R231, R151 ;  /* 0x000000e700917223 */ /* 0x020fe20000010097 */
[----:B---3--:R-:W-:Y:S01]  /*1d0c0*/  LOP3.LUT R138, R174, 0xffff, RZ, 0xc0, !PT ;  /* 0x0000ffffae8a7812 */ /* 0x008fe200078ec0ff */
        /* <DEDUP_REMOVED lines=28> */
[----:B------:R-:W-:Y:S01]  /*1d290*/  FADD.FTZ R163, R153, R144 ;  /* 0x0000009099a37221 */ /* 0x000fe20000010000 */
[----:B------:R-:W-:Y:S01]  /*1d2a0*/  PRMT R153, R152, 0x7632, R153 ;  /* 0x0000763298997816 */ /* 0x000fe20000000099 */
[----:B------:R-:W-:Y:S01]  /*1d2b0*/  FADD.FTZ R170, R178, R147 ;  /* 0x00000093b2aa7221 */ /* 0x000fe20000010000 */
[----:B------:R-:W-:Y:S04]  /*1d2c0*/  SHF.R.U32.HI R147, RZ, 0x10, R172 ;  /* 0x00000010ff937819 */ /* 0x000fe800000116ac */
[----:B------:R-:W-:Y:S01]  /*1d2d0*/  LOP3.LUT R147, R147, 0xff, RZ, 0xc0, !PT ;  /* 0x000000ff93937812 */ /* 0x000fe200078ec0ff */
[----:B----4-:R-:W-:Y:S05]  /*1d2e0*/  @!P6 HFMA2.BF16_V2 R26, -RZ.H0_H0, RZ.H0_H0, -R137.H0_H0 ;  /* 0x200000ffff1ae231 */ /* 0x010fea0000340989 */
[----:B------:R3:W-:Y:S01]  /*1d2f0*/  @!P6 STL.S16 [R1+0x3c], R26 ;  /* 0x00003c1a0100e387 */ /* 0x0007e20000100600 */
[----:B------:R-:W-:Y:S04]  /*1d300*/  PRMT R14, R26, 0x7610, R14 ;  /* 0x000076101a0e7816 */ /* 0x000fe8000000000e */
[----:B------:R-:W-:Y:S01]  /*1d310*/  @!P6 PRMT R137, R14, 0x5410, RZ ;  /* 0x000054100e89e816 */ /* 0x000fe200000000ff */
[C---:B------:R-:W-:Y:S01]  /*1d320*/  FMUL.FTZ R14, R0.reuse, R166 ;  /* 0x000000a6000e7220 */ /* 0x040fe20000410000 */
[----:B------:R-:W-:Y:S03]  /*1d330*/  ISETP.GE.U32.AND P6, PT, R177, R136, PT ;  /* 0x00000088b100720c */ /* 0x000fe60003fc6070 */
[----:B------:R4:W-:Y:S01]  /*1d340*/  STG.E.U16 [R198.64], R137 ;  /* 0x00000089c6007986 */ /* 0x0009e2000c10151c */
[----:B------:R-:W-:Y:S05]  /*1d350*/  @!P3 HFMA2.BF16_V2 R15, -RZ.H0_H0, RZ.H0_H0, -R135.H0_H0 ;  /* 0x200000ffff0fb231 */ /* 0x000fea0000340987 */
[----:B------:R5:W-:Y:S01]  /*1d360*/  @!P3 STL.S16 [R1+0x38], R15 ;  /* 0x0000380f0100b387 */ /* 0x000be20000100600 */
[----:B------:R-:W-:Y:S03]  /*1d370*/  PRMT R11, R15, 0x7610, R11 ;  /* 0x000076100f0b7816 */ /* 0x000fe6000000000b */
[----:B------:R1:W2:Y:S01]  /*1d380*/  LDL.S16 R146, [R1+0x50] ;  /* 0x0000500001927983 */ /* 0x0002a20000100600 */
[----:B------:R-:W-:Y:S01]  /*1d390*/  @!P3 PRMT R135, R11, 0x5410, RZ ;  /* 0x000054100b87b816 */ /* 0x000fe200000000ff */
[C---:B------:R-:W-:Y:S01]  /*1d3a0*/  FMUL.FTZ R11, R0.reuse, R171 ;  /* 0x000000ab000b7220 */ /* 0x040fe20000410000 */
[----:B------:R-:W-:Y:S01]  /*1d3b0*/  ISETP.GE.U32.AND P3, PT, R177, R181, PT ;  /* 0x000000b5b100720c */ /* 0x000fe20003f66070 */
[----:B---3--:R-:W-:Y:S01]  /*1d3c0*/  FMUL.FTZ R26, R0, R162 ;  /* 0x000000a2001a7220 */ /* 0x008fe20000410000 */
[----:B------:R-:W-:Y:S01]  /*1d3d0*/  SHF.R.U32.HI R162, RZ, 0x18, R172 ;  /* 0x00000018ffa27819 */ /* 0x000fe200000116ac */
[----:B------:R-:W-:Y:S01]  /*1d3e0*/  FADD.FTZ R171, R150, R145 ;  /* 0x0000009196ab7221 */ /* 0x000fe20000010000 */
[----:B------:R3:W-:Y:S01]  /*1d3f0*/  STG.E.U16 [R198.64+0x2], R135 ;  /* 0x00000287c6007986 */ /* 0x0007e2000c10151c */
[----:B----4-:R-:W-:Y:S01]  /*1d400*/  SHF.R.U32.HI R137, RZ, 0x10, R174 ;  /* 0x00000010ff897819 */ /* 0x010fe200000116ae */
[----:B-----5:R-:W-:Y:S01]  /*1d410*/  FMUL.FTZ R15, R0, R167 ;  /* 0x000000a7000f7220 */ /* 0x020fe20000410000 */
[----:B------:R-:W-:Y:S01]  /*1d420*/  PRMT R0, R2, 0x7610, R0 ;  /* 0x0000761002007816 */ /* 0x000fe20000000000 */
[----:B------:R-:W-:Y:S01]  /*1d430*/  IMAD.WIDE.U32 R166, R182, -0x2daee0ad, RZ ;  /* 0xd2511f53b6a67825 */ /* 0x000fe200078e00ff */
[----:B------:R-:W-:Y:S04]  /*1d440*/  PRMT R2, R2, 0x7632, R2 ;  /* 0x0000763202027816 */ /* 0x000fe80000000002 */
[C-C-:B------:R-:W-:Y:S02]  /*1d450*/  LOP3.LUT R155, R167.reuse, UR16, R188.reuse, 0x96, !PT ;  /* 0x00000010a79b7c12 */ /* 0x140fe4000f8e96bc */
[----:B------:R-:W-:Y:S02]  /*1d460*/  LOP3.LUT R169, R167, UR16, R188, 0x96, !PT ;  /* 0x00000010a7a97c12 */ /* 0x000fe4000f8e96bc */
[----:B---3--:R-:W-:Y:S01]  /*1d470*/  SHF.R.U32.HI R135, RZ, 0x18, R174 ;  /* 0x00000018ff877819 */ /* 0x008fe200000116ae */
[----:B--2---:R-:W-:Y:S05]  /*1d480*/  @!P2 HFMA2.BF16_V2 R146, -RZ.H0_H0, RZ.H0_H0, -R0.H0_H0 ;  /* 0x200000ffff92a231 */ /* 0x004fea0000340900 */
[----:B------:R2:W-:Y:S01]  /*1d490*/  @!P2 STL.S16 [R1+0x50], R146 ;  /* 0x000050920100a387 */ /* 0x0005e20000100600 */
[----:B------:R-:W-:Y:S03]  /*1d4a0*/  PRMT R142, R146, 0x7610, R142 ;  /* 0x00007610928e7816 */ /* 0x000fe6000000008e */
[----:B------:R1:W3:Y:S04]  /*1d4b0*/  LDL.S16 R226, [R1+0x4c] ;  /* 0x00004c0001e27983 */ /* 0x0002e80000100600 */
[----:B------:R1:W4:Y:S04]  /*1d4c0*/  LDL.S16 R244, [R1+0x48] ;  /* 0x0000480001f47983 */ /* 0x0003280000100600 */
[----:B------:R1:W5:Y:S04]  /*1d4d0*/  LDL.S16 R243, [R1+0x44] ;  /* 0x0000440001f37983 */ /* 0x0003680000100600 */
[----:B------:R1:W5:Y:S04]  /*1d4e0*/  LDL.S16 R231, [R1+0x5c] ;  /* 0x00005c0001e77983 */ /* 0x0003680000100600 */
[----:B------:R1:W5:Y:S04]  /*1d4f0*/  LDL.S16 R230, [R1+0x58] ;  /* 0x0000580001e67983 */ /* 0x0003680000100600 */
[----:B------:R1:W5:Y:S01]  /*1d500*/  LDL.S16 R217, [R1+0x54] ;  /* 0x0000540001d97983 */ /* 0x0003620000100600 */
[----:B--2---:R-:W-:Y:S02]  /*1d510*/  PRMT R146, R0, 0x5410, R2 ;  /* 0x0000541000927816 */ /* 0x004fe40000000002 */
[----:B------:R-:W-:Y:S02]  /*1d520*/  @!P2 PRMT R0, R142, 0x5410, RZ ;  /* 0x000054108e00a816 */ /* 0x000fe400000000ff */
[----:B------:R-:W-:Y:S03]  /*1d530*/  LOP3.LUT R142, R173, UR15, R184, 0x96, !PT ;  /* 0x0000000fad8e7c12 */ /* 0x000fe6000f8e96b8 */
[----:B------:R2:W-:Y:S01]  /*1d540*/  STG.E.U16 [R148.64], R0 ;  /* 0x0000000094007986 */ /* 0x0005e2000c10151c */
[C---:B------:R-:W-:Y:S02]  /*1d550*/  LOP3.LUT R136, R142.reuse, 0xffff, RZ, 0xc0, !PT ;  /* 0x0000ffff8e887812 */ /* 0x040fe400078ec0ff */
[----:B------:R-:W-:Y:S02]  /*1d560*/  LOP3.LUT R144, R142, 0xff, RZ, 0xc0, !PT ;  /* 0x000000ff8e907812 */ /* 0x000fe400078ec0ff */
[----:B------:R-:W-:Y:S02]  /*1d570*/  SHF.R.U32.HI R136, RZ, 0x8, R136 ;  /* 0x00000008ff887819 */ /* 0x000fe40000011688 */
[----:B------:R-:W-:Y:S02]  /*1d580*/  SHF.R.U32.HI R145, RZ, 0x18, R142 ;  /* 0x00000018ff917819 */ /* 0x000fe4000001168e */
[----:B------:R-:W-:Y:S02]  /*1d590*/  PRMT R156, R144, 0x5410, R136 ;  /* 0x00005410909c7816 */ /* 0x000fe40000000088 */
[C---:B------:R-:W-:Y:S02]  /*1d5a0*/  LOP3.LUT R136, R172.reuse, 0xffff, RZ, 0xc0, !PT ;  /* 0x0000ffffac887812 */ /* 0x040fe400078ec0ff */
[----:B------:R-:W-:Y:S01]  /*1d5b0*/  LOP3.LUT R144, R172, 0xff, RZ, 0xc0, !PT ;  /* 0x000000ffac907812 */ /* 0x000fe200078ec0ff */
[----:B------:R-:W1:Y:S01]  /*1d5c0*/  MUFU.EX2 R173, R187 ;  /* 0x000000bb00ad7308 */ /* 0x000e620000000800 */
[----:B------:R-:W-:Y:S02]  /*1d5d0*/  SHF.R.U32.HI R136, RZ, 0x8, R136 ;  /* 0x00000008ff887819 */ /* 0x000fe40000011688 */
[----:B------:R-:W-:Y:S02]  /*1d5e0*/  SHF.R.U32.HI R172, RZ, 0x18, R172 ;  /* 0x00000018ffac7819 */ /* 0x000fe400000116ac */
[----:B------:R-:W-:Y:S02]  /*1d5f0*/  PRMT R158, R144, 0x5410, R136 ;  /* 0x00005410909e7816 */ /* 0x000fe40000000088 */
[----:B------:R-:W-:Y:S02]  /*1d600*/  LOP3.LUT R136, R175, UR15, R186, 0x96, !PT ;  /* 0x0000000faf887c12 */ /* 0x000fe4000f8e96ba */
[----:B------:R-:W-:Y:S02]  /*1d610*/  SHF.R.U32.HI R144, RZ, 0x10, R142 ;  /* 0x00000010ff907819 */ /* 0x000fe4000001168e */
[----:B------:R-:W-:Y:S02]  /*1d620*/  LOP3.LUT R142, R136, 0xffff, RZ, 0xc0, !PT ;  /* 0x0000ffff888e7812 */ /* 0x000fe400078ec0ff */
[----:B------:R-:W-:Y:S01]  /*1d630*/  LOP3.LUT R144, R144, 0xff, RZ, 0xc0, !PT ;  /* 0x000000ff90907812 */ /* 0x000fe200078ec0ff */
[----:B--2---:R-:W-:Y:S01]  /*1d640*/  FADD.FTZ R149, R165, R163 ;  /* 0x000000a3a5957221 */ /* 0x004fe20000010000 */
[----:B------:R-:W-:Y:S01]  /*1d650*/  SHF.R.U32.HI R142, RZ, 0x8, R142 ;  /* 0x00000008ff8e7819 */ /* 0x000fe2000001168e */
[----:B------:R-:W-:Y:S01]  /*1d660*/  FADD.FTZ R148, R168, R164 ;  /* 0x000000a4a8947221 */ /* 0x000fe20000010000 */
[----:B------:R-:W-:Y:S01]  /*1d670*/  PRMT R145, R144, 0x5410, R145 ;  /* 0x0000541090917816 */ /* 0x000fe20000000091 */
[----:B------:R-:W-:Y:S01]  /*1d680*/  MUFU.EX2 R164, R194 ;  /* 0x000000c200a47308 */ /* 0x000fe20000000800 */
[----:B------:R-:W-:Y:S02]  /*1d690*/  LOP3.LUT R144, R136, 0xff, RZ, 0xc0, !PT ;  /* 0x000000ff88907812 */ /* 0x000fe400078ec0ff */
[----:B------:R-:W-:Y:S02]  /*1d6a0*/  PRMT R172, R147, 0x5410, R172 ;  /* 0x0000541093ac7816 */ /* 0x000fe400000000ac */
[----:B------:R-:W-:Y:S02]  /*1d6b0*/  PRMT R161, R144, 0x5410, R142 ;  /* 0x0000541090a17816 */ /* 0x000fe4000000008e */
[--C-:B------:R-:W-:Y:S02]  /*1d6c0*/  SHF.R.U32.HI R144, RZ, 0x10, R136.reuse ;  /* 0x00000010ff907819 */ /* 0x100fe40000011688 */
[----:B------:R-:W-:Y:S01]  /*1d6d0*/  SHF.R.U32.HI R142, RZ, 0x18, R136 ;  /* 0x00000018ff8e7819 */ /* 0x000fe20000011688 */
[----:B------:R-:W-:Y:S01]  /*1d6e0*/  MUFU.EX2 R194, R227 ;  /* 0x000000e300c27308 */ /* 0x000fe20000000800 */
[----:B------:R-:W-:Y:S02]  /*1d6f0*/  LOP3.LUT R136, R144, 0xff, RZ, 0xc0, !PT ;  /* 0x000000ff90887812 */ /* 0x000fe400078ec0ff */
[C---:B-1----:R-:W-:Y:S01]  /*1d700*/  F2FP.BF16.PACK_AB R160, R173.reuse, R165 ;  /* 0x000000a5ada0723e */ /* 0x042fe200000010ff */
[----:B------:R-:W-:Y:S01]  /*1d710*/  FADD.FTZ R165, R173, R149 ;  /* 0x00000095ada57221 */ /* 0x000fe20000010000 */
[----:B------:R-:W-:Y:S02]  /*1d720*/  PRMT R150, R136, 0x5410, R142 ;  /* 0x0000541088967816 */ /* 0x000fe4000000008e */
[C---:B------:R-:W-:Y:S02]  /*1d730*/  LOP3.LUT R136, R174.reuse, 0xffff, RZ, 0xc0, !PT ;  /* 0x0000ffffae887812 */ /* 0x040fe400078ec0ff */
[----:B------:R-:W-:Y:S01]  /*1d740*/  LOP3.LUT R142, R174, 0xff, RZ, 0xc0, !PT ;  /* 0x000000ffae8e7812 */ /* 0x000fe200078ec0ff */
[----:B------:R1:W-:Y:S01]  /*1d750*/  MUFU.EX2 R175, R191 ;  /* 0x000000bf00af7308 */ /* 0x0003e20000000800 */
[----:B------:R-:W-:Y:S02]  /*1d760*/  SHF.R.U32.HI R136, RZ, 0x8, R136 ;  /* 0x00000008ff887819 */ /* 0x000fe40000011688 */
[----:B------:R-:W-:Y:S02]  /*1d770*/  PRMT R159, R160, 0x7632, R159 ;  /* 0x00007632a09f7816 */ /* 0x000fe4000000009f */
[----:B------:R-:W-:Y:S02]  /*1d780*/  PRMT R151, R142, 0x5410, R136 ;  /* 0x000054108e977816 */ /* 0x000fe40000000088 */
[----:B------:R-:W-:Y:S02]  /*1d790*/  LOP3.LUT R136, R157, 0xff, RZ, 0xc0, !PT ;  /* 0x000000ff9d887812 */ /* 0x000fe400078ec0ff */
[----:B------:R-:W-:Y:S01]  /*1d7a0*/  PRMT R157, R154, 0x7632, R157 ;  /* 0x000076329a9d7816 */ /* 0x000fe2000000009d */
[----:B------:R-:W-:Y:S01]  /*1d7b0*/  MUFU.EX2 R227, R235 ;  /* 0x000000eb00e37308 */ /* 0x000fe20000000800 */
[----:B------:R-:W-:Y:S02]  /*1d7c0*/  ISETP.GE.U32.AND P1, PT, R177, R136, PT ;  /* 0x00000088b100720c */ /* 0x000fe40003f26070 */
[--C-:B------:R-:W-:Y:S02]  /*1d7d0*/  SHF.R.U32.HI R0, RZ, 0x10, R174.reuse ;  /* 0x00000010ff007819 */ /* 0x100fe400000116ae */
[----:B------:R-:W-:Y:S02]  /*1d7e0*/  LOP3.LUT R136, R174, 0xff, RZ, 0xc0, !PT ;  /* 0x000000ffae887812 */ /* 0x000fe400078ec0ff */
[----:B------:R-:W-:Y:S02]  /*1d7f0*/  SHF.R.U32.HI R174, RZ, 0x18, R174 ;  /* 0x00000018ffae7819 */ /* 0x000fe400000116ae */
[----:B------:R-:W-:Y:S04]  /*1d800*/  LOP3.LUT R0, R0, 0xff, RZ, 0xc0, !PT ;  /* 0x000000ff00007812 */ /* 0x000fe800078ec0ff */
[----:B------:R-:W-:Y:S02]  /*1d810*/  PRMT R174, R0, 0x5410, R174 ;  /* 0x0000541000ae7816 */ /* 0x000fe400000000ae */
[----:B------:R-:W-:Y:S02]  /*1d820*/  LOP3.LUT R0, R137, 0xff, RZ, 0xc0, !PT ;  /* 0x000000ff89007812 */ /* 0x000fe400078ec0ff */
[----:B-1----:R-:W-:Y:S01]  /*1d830*/  F2FP.BF16.PACK_AB R191, R232, R233 ;  /* 0x000000e9e8bf723e */ /* 0x002fe200000010ff */
[----:B---3--:R-:W-:Y:S02]  /*1d840*/  @!P6 HFMA2.BF16_V2 R226, -RZ.H0_H0, RZ.H0_H0, -R2.H0_H0 ;  /* 0x200000ffffe2e231 */ /* 0x008fe40000340902 */
[----:B----4-:R-:W-:Y:S03]  /*1d850*/  @!P5 HFMA2.BF16_V2 R244, -RZ.H0_H0, RZ.H0_H0, -R152.H0_H0 ;  /* 0x200000fffff4d231 */ /* 0x010fe60000340998 */
[----:B------:R-:W-:Y:S01]  /*1d860*/  @!P6 STL.S16 [R1+0x4c], R226 ;  /* 0x00004ce20100e387 */ /* 0x000fe20000100600 */
[----:B------:R-:W-:Y:S01]  /*1d870*/  PRMT R147, R226, 0x7610, R147 ;  /* 0x00007610e2937816 */ /* 0x000fe20000000093 */
[----:B-----5:R-:W-:Y:S02]  /*1d880*/  @!P4 HFMA2.BF16_V2 R243, -RZ.H0_H0, RZ.H0_H0, -R153.H0_H0 ;  /* 0x200000fffff3c231 */ /* 0x020fe40000340999 */
[----:B------:R1:W2:Y:S01]  /*1d890*/  LDL.S16 R182, [R1+0x40] ;  /* 0x0000400001b67983 */ /* 0x0002a20000100600 */
[----:B------:R-:W-:Y:S01]  /*1d8a0*/  PRMT R180, R244, 0x7610, R180 ;  /* 0x00007610f4b47816 */ /* 0x000fe200000000b4 */
[----:B------:R-:W-:Y:S02]  /*1d8b0*/  @!P3 HFMA2.BF16_V2 R231, -RZ.H0_H0, RZ.H0_H0, -R154.H0_H0 ;  /* 0x200000ffffe7b231 */ /* 0x000fe4000034099a */
[----:B------:R3:W-:Y:S01]  /*1d8c0*/  @!P5 STL.S16 [R1+0x48], R244 ;  /* 0x000048f40100d387 */ /* 0x0007e20000100600 */
[----:B------:R-:W-:Y:S01]  /*1d8d0*/  @!P6 PRMT R2, R147, 0x5410, RZ ;  /* 0x000054109302e816 */ /* 0x000fe200000000ff */
[----:B------:R-:W-:Y:S02]  /*1d8e0*/  @!P0 HFMA2.BF16_V2 R230, -RZ.H0_H0, RZ.H0_H0, -R157.H0_H0 ;  /* 0x200000ffffe68231 */ /* 0x000fe4000034099d */
[----:B------:R4:W-:Y:S01]  /*1d8f0*/  @!P4 STL.S16 [R1+0x44], R243 ;  /* 0x000044f30100c387 */ /* 0x0009e20000100600 */
[----:B------:R-:W-:Y:S01]  /*1d900*/  PRMT R147, R152, 0x5410, R153 ;  /* 0x0000541098937816 */ /* 0x000fe20000000099 */
[----:B------:R-:W-:Y:S02]  /*1d910*/  @!P1 HFMA2.BF16_V2 R217, -RZ.H0_H0, RZ.H0_H0, -R160.H0_H0 ;  /* 0x200000ffffd99231 */ /* 0x000fe400003409a0 */
[----:B------:R5:W-:Y:S01]  /*1d920*/  @!P3 STL.S16 [R1+0x5c], R231 ;  /* 0x00005ce70100b387 */ /* 0x000be20000100600 */
[----:B------:R-:W-:Y:S02]  /*1d930*/  @!P5 PRMT R152, R180, 0x5410, RZ ;  /* 0x00005410b498d816 */ /* 0x000fe400000000ff */
[C---:B------:R-:W-:Y:S01]  /*1d940*/  ISETP.GE.U32.AND P5, PT, R177.reuse, R181, PT ;  /* 0x000000b5b100720c */ /* 0x040fe20003fa6070 */
[----:B------:R-:W-:Y:S01]  /*1d950*/  @!P0 STL.S16 [R1+0x58], R230 ;  /* 0x000058e601008387 */ /* 0x000fe20000100600 */
[----:B------:R-:W-:Y:S02]  /*1d960*/  ISETP.GE.U32.AND P0, PT, R177, R162, PT ;  /* 0x000000a2b100720c */ /* 0x000fe40003f06070 */
[----:B------:R-:W-:Y:S01]  /*1d970*/  PRMT R179, R243, 0x7610, R179 ;  /* 0x00007610f3b37816 */ /* 0x000fe200000000b3 */
[----:B------:R1:W-:Y:S01]  /*1d980*/  @!P1 STL.S16 [R1+0x54], R217 ;  /* 0x000054d901009387 */ /* 0x0003e20000100600 */
[----:B------:R-:W-:Y:S01]  /*1d990*/  PRMT R178, R231, 0x7610, R178 ;  /* 0x00007610e7b27816 */ /* 0x000fe200000000b2 */
[----:B------:R-:W1:Y:S01]  /*1d9a0*/  MUFU.EX2 R162, R189 ;  /* 0x000000bd00a27308 */ /* 0x000e620000000800 */
[----:B------:R-:W-:Y:S01]  /*1d9b0*/  @!P4 PRMT R153, R179, 0x5410, RZ ;  /* 0x00005410b399c816 */ /* 0x000fe200000000ff */
[----:B------:R-:W-:Y:S01]  /*1d9c0*/  STG.E.U16 [R220.64], R2 ;  /* 0x00000002dc007986 */ /* 0x000fe2000c10151c */
[C---:B------:R-:W-:Y:S02]  /*1d9d0*/  ISETP.GE.U32.AND P4, PT, R177.reuse, R0, PT ;  /* 0x00000000b100720c */ /* 0x040fe40003f86070 */
[----:B------:R-:W-:Y:S01]  /*1d9e0*/  PRMT R0, R154, 0x5410, R157 ;  /* 0x000054109a007816 */ /* 0x000fe2000000009d */
[----:B------:R-:W-:Y:S01]  /*1d9f0*/  STG.E.U16 [R218.64], R152 ;  /* 0x00000098da007986 */ /* 0x000fe2000c10151c */
[----:B------:R-:W-:Y:S02]  /*1da00*/  @!P5 PRMT R154, R178, 0x5410, RZ ;  /* 0x00005410b29ad816 */ /* 0x000fe400000000ff */
[----:B---3--:R-:W-:Y:S01]  /*1da10*/  IADD3 R244, P2, R196, -0x40, RZ ;  /* 0xffffffc0c4f47810 */ /* 0x008fe20007f5e0ff */
[----:B------:R-:W-:Y:S01]  /*1da20*/  STG.E.U16 [R218.64+0x2], R153 ;  /* 0x00000299da007986 */ /* 0x000fe2000c10151c */
[----:B------:R-:W-:Y:S02]  /*1da30*/  ISETP.GE.U32.AND P6, PT, R177, R143, PT ;  /* 0x0000008fb100720c */ /* 0x000fe40003fc6070 */
[----:B----4-:R-:W-:Y:S01]  /*1da40*/  IADD3.X R243, R197, -0x1, RZ, P2, !PT ;  /* 0xffffffffc5f37810 */ /* 0x010fe200017fe4ff */
[----:B------:R-:W-:Y:S01]  /*1da50*/  STG.E.U16 [R196.64+0x10], R154 ;  /* 0x0000109ac4007986 */ /* 0x000fe2000c10151c */
[----:B------:R-:W-:Y:S01]  /*1da60*/  ISETP.GE.U32.AND P2, PT, R177, R135, PT ;  /* 0x00000087b100720c */ /* 0x000fe20003f46070 */
[----:B-----5:R-:W-:Y:S01]  /*1da70*/  MUFU.EX2 R231, R228 ;  /* 0x000000e400e77308 */ /* 0x020fe20000000800 */
[----:B------:R-:W-:Y:S02]  /*1da80*/  SHF.R.U32.HI R135, RZ, 0x8, R138 ;  /* 0x00000008ff877819 */ /* 0x000fe4000001168a */
[----:B------:R-:W-:Y:S02]  /*1da90*/  PRMT R144, R230, 0x7610, R144 ;  /* 0x00007610e6907816 */ /* 0x000fe40000000090 */
[----:B------:R-:W-:Y:S02]  /*1daa0*/  LOP3.LUT R135, R135, 0xffff, RZ, 0xc0, !PT ;  /* 0x0000ffff87877812 */ /* 0x000fe400078ec0ff */
[C---:B------:R-:W-:Y:S01]  /*1dab0*/  ISETP.GE.U32.AND P3, PT, R177.reuse, R136, PT ;  /* 0x00000088b100720c */ /* 0x040fe20003f66070 */
[----:B-1----:R-:W-:Y:S01]  /*1dac0*/  FADD.FTZ R171, R162, R171 ;  /* 0x000000aba2ab7221 */ /* 0x002fe20000010000 */
[----:B------:R-:W-:Y:S01]  /*1dad0*/  ISETP.GE.U32.AND P5, PT, R177, R135, PT ;  /* 0x00000087b100720c */ /* 0x000fe20003fa6070 */
[----:B------:R-:W1:Y:S01]  /*1dae0*/  MUFU.EX2 R228, R236 ;  /* 0x000000ec00e47308 */ /* 0x000e620000000800 */
[----:B------:R-:W-:Y:S01]  /*1daf0*/  LOP3.LUT R135, R155, 0xff, RZ, 0xc0, !PT ;  /* 0x000000ff9b877812 */ /* 0x000fe200078ec0ff */
[----:B------:R-:W-:Y:S01]  /*1db00*/  FADD.FTZ R171, R190, R171 ;  /* 0x000000abbeab7221 */ /* 0x000fe20000010000 */
[----:B------:R-:W-:Y:S02]  /*1db10*/  @!P6 PRMT R157, R144, 0x5410, RZ ;  /* 0x00005410909de816 */ /* 0x000fe400000000ff */
[----:B------:R-:W-:Y:S02]  /*1db20*/  ISETP.GE.U32.AND P6, PT, R177, R135, PT ;  /* 0x00000087b100720c */ /* 0x000fe40003fc6070 */
[----:B------:R-:W-:Y:S01]  /*1db30*/  PRMT R135, R160, 0x5410, R159 ;  /* 0x00005410a0877816 */ /* 0x000fe2000000009f */
[----:B------:R3:W-:Y:S01]  /*1db40*/  STG.E.U16 [R196.64+0x12], R157 ;  /* 0x0000129dc4007986 */ /* 0x0007e2000c10151c */
[----:B------:R-:W-:Y:S01]  /*1db50*/  PRMT R142, R217, 0x7610, R142 ;  /* 0x00007610d98e7816 */ /* 0x000fe2000000008e */
[----:B------:R-:W-:Y:S01]  /*1db60*/  IMAD.WIDE.U32 R216, R216, -0x2daee0ad, RZ ;  /* 0xd2511f53d8d87825 */ /* 0x000fe200078e00ff */
[----:B------:R-:W-:Y:S01]  /*1db70*/  F2FP.BF16.PACK_AB R162, R190, R162 ;  /* 0x000000a2bea2723e */ /* 0x000fe200000010ff */
[----:B------:R-:W4:Y:S01]  /*1db80*/  MUFU.EX2 R230, R238 ;  /* 0x000000ee00e67308 */ /* 0x000f220000000800 */
[----:B------:R-:W-:Y:S02]  /*1db90*/  @!P1 PRMT R160, R142, 0x5410, RZ ;  /* 0x000054108ea09816 */ /* 0x000fe400000000ff */
[----:B------:R-:W-:Y:S02]  /*1dba0*/  PRMT R190, R191, 0x7632, R190 ;  /* 0x00007632bfbe7816 */ /* 0x000fe400000000be */
[----:B------:R-:W-:Y:S01]  /*1dbb0*/  LOP3.LUT P1, RZ, R222, 0x20, RZ, 0xc0, !PT ;  /* 0x00000020deff7812 */ /* 0x000fe2000782c0ff */
[----:B------:R-:W-:Y:S01]  /*1dbc0*/  STG.E.U16 [R198.64+0x10], R160 ;  /* 0x000010a0c6007986 */ /* 0x000fe2000c10151c */
[----:B-1----:R-:W-:Y:S01]  /*1dbd0*/  F2FP.BF16.PACK_AB R189, R228, R234 ;  /* 0x000000eae4bd723e */ /* 0x002fe200000010ff */
[----:B------:R-:W1:Y:S03]  /*1dbe0*/  LDC.U8 R236, c[0x0][0x2d8] ;  /* 0x0000b600ffec7b82 */ /* 0x000e660000000000 */
[----:B------:R-:W-:Y:S02]  /*1dbf0*/  PRMT R188, R189, 0x7632, R188 ;  /* 0x00007632bdbc7816 */ /* 0x000fe400000000bc */
[----:B---3--:R-:W-:Y:S02]  /*1dc00*/  LOP3.LUT R157, R217, UR16, R224, 0x96, !PT ;  /* 0x00000010d99d7c12 */ /* 0x008fe4000f8e96e0 */
[----:B----4-:R-:W-:Y:S04]  /*1dc10*/  F2FP.BF16.PACK_AB R187, R230, R227 ;  /* 0x000000e3e6bb723e */ /* 0x010fe800000010ff */
[----:B------:R-:W-:Y:S01]  /*1dc20*/  PRMT R186, R187, 0x7632, R186 ;  /* 0x00007632bbba7816 */ /* 0x000fe200000000ba */
[----:B--2---:R-:W-:Y:S05]  /*1dc30*/  @!P0 HFMA2.BF16_V2 R182, -RZ.H0_H0, RZ.H0_H0, -R159.H0_H0 ;  /* 0x200000ffffb68231 */ /* 0x004fea000034099f */
[----:B------:R2:W-:Y:S01]  /*1dc40*/  @!P0 STL.S16 [R1+0x40], R182 ;  /* 0x000040b601008387 */ /* 0x0005e20000100600 */
[----:B------:R-:W-:Y:S03]  /*1dc50*/  PRMT R139, R182, 0x7610, R139 ;  /* 0x00007610b68b7816 */ /* 0x000fe6000000008b */
[----:B------:R3:W4:Y:S01]  /*1dc60*/  LDL.S16 R180, [R1+0x24] ;  /* 0x0000240001b47983 */ /* 0x0007220000100600 */
[----:B------:R-:W-:Y:S02]  /*1dc70*/  @!P0 PRMT R159, R139, 0x5410, RZ ;  /* 0x000054108b9f8816 */ /* 0x000fe400000000ff */
[----:B------:R-:W5:Y:S01]  /*1dc80*/  MUFU.EX2 R139, R192 ;  /* 0x000000c0008b7308 */ /* 0x000f620000000800 */
[----:B------:R3:W3:Y:S01]  /*1dc90*/  LDL.S16 R178, [R1+0x20] ;  /* 0x0000200001b27983 */ /* 0x0006e20000100600 */
[----:B------:R-:W-:Y:S03]  /*1dca0*/  LOP3.LUT P0, RZ, R222, 0x10, RZ, 0xc0, !PT ;  /* 0x00000010deff7812 */ /* 0x000fe6000780c0ff */
[----:B------:R1:W3:Y:S04]  /*1dcb0*/  LDL.S16 R179, [R1+0xc] ;  /* 0x00000c0001b37983 */ /* 0x0002e80000100600 */
[----:B------:R-:W-:Y:S01]  /*1dcc0*/  STG.E.U16 [R198.64+0x12], R159 ;  /* 0x0000129fc6007986 */ /* 0x000fe2000c10151c */
[----:B--2---:R-:W-:Y:S02]  /*1dcd0*/  PRMT R182, R242, 0x7054, R242 ;  /* 0x00007054f2b67816 */ /* 0x004fe400000000f2 */
[----:B------:R-:W-:Y:S03]  /*1dce0*/  MUFU.EX2 R242, R223 ;  /* 0x000000df00f27308 */ /* 0x000fe60000000800 */
[--C-:B------:R-:W-:Y:S01]  /*1dcf0*/  HSET2.LE.AND R138, R158, R182.reuse, PT ;  /* 0x000000b69e8a7233 */ /* 0x100fe20003803000 */
[----:B-----5:R-:W-:Y:S01]  /*1dd00*/  F2FP.BF16.PACK_AB R158, R175, R139 ;  /* 0x0000008baf9e723e */ /* 0x020fe200000010ff */
[----:B------:R-:W-:Y:S01]  /*1dd10*/  FADD.FTZ R170, R139, R170 ;  /* 0x000000aa8baa7221 */ /* 0x000fe20000010000 */
[--C-:B------:R-:W-:Y:S02]  /*1dd20*/  HSET2.LE.AND R139, R172, R182.reuse, PT ;  /* 0x000000b6ac8b7233 */ /* 0x100fe40003803000 */
[----:B------:R2:W5:Y:S01]  /*1dd30*/  LDL.S16 R172, [R1+0x1c] ;  /* 0x00001c0001ac7983 */ /* 0x0005620000100600 */
[--C-:B------:R-:W-:Y:S01]  /*1dd40*/  HSET2.LE.AND R136, R156, R182.reuse, PT ;  /* 0x000000b69c887233 */ /* 0x100fe20003803000 */
[----:B------:R-:W-:Y:S01]  /*1dd50*/  PRMT R163, R158, 0x7632, R163 ;  /* 0x000076329ea37816 */ /* 0x000fe200000000a3 */
[--C-:B------:R-:W-:Y:S01]  /*1dd60*/  HSET2.LE.AND R137, R145, R182.reuse, PT ;  /* 0x000000b691897233 */ /* 0x100fe20003803000 */
[----:B------:R-:W-:Y:S01]  /*1dd70*/  LOP3.LUT R138, R138, R0, RZ, 0xc0, !PT ;  /* 0x000000008a8a7212 */ /* 0x000fe200078ec0ff */
[--C-:B------:R-:W-:Y:S01]  /*1dd80*/  HSET2.LE.AND R144, R161, R182.reuse, PT ;  /* 0x000000b6a1907233 */ /* 0x100fe20003803000 */
[----:B------:R-:W-:Y:S01]  /*1dd90*/  LOP3.LUT R136, R136, R141, RZ, 0xc0, !PT ;  /* 0x0000008d88887212 */ /* 0x000fe200078ec0ff */
[--C-:B------:R-:W-:Y:S01]  /*1dda0*/  HSET2.LE.AND R145, R150, R182.reuse, PT ;  /* 0x000000b696917233 */ /* 0x100fe20003803000 */
[----:B------:R-:W-:Y:S01]  /*1ddb0*/  LOP3.LUT R137, R137, R140, RZ, 0xc0, !PT ;  /* 0x0000008c89897212 */ /* 0x000fe200078ec0ff */
[----:B------:R-:W1:Y:S01]  /*1ddc0*/  MUFU.EX2 R156, R193 ;  /* 0x000000c1009c7308 */ /* 0x000e620000000800 */
[----:B------:R-:W2:Y:S01]  /*1ddd0*/  LDSM.16.MT88.4 R140, [R201+0xa000] ;  /* 0x00a00000c98c783b */ /* 0x000ea20000004200 */
[----:B------:R-:W-:Y:S01]  /*1dde0*/  LOP3.LUT R144, R144, R146, RZ, 0xc0, !PT ;  /* 0x0000009290907212 */ /* 0x000fe200078ec0ff */
[--C-:B------:R-:W-:Y:S01]  /*1ddf0*/  HSET2.LE.AND R146, R151, R182.reuse, PT ;  /* 0x000000b697927233 */ /* 0x100fe20003803000 */
[----:B------:R-:W-:Y:S01]  /*1de00*/  LOP3.LUT R139, R139, R135, RZ, 0xc0, !PT ;  /* 0x000000878b8b7212 */ /* 0x000fe200078ec0ff */
[----:B------:R-:W-:Y:S01]  /*1de10*/  FADD.FTZ R135, R176, R148 ;  /* 0x00000094b0877221 */ /* 0x000fe20000010000 */
[----:B------:R-:W-:Y:S01]  /*1de20*/  PRMT R161, R162, 0x7632, R161 ;  /* 0x00007632a2a17816 */ /* 0x000fe200000000a1 */
[----:B------:R-:W-:Y:S01]  /*1de30*/  FADD.FTZ R170, R175, R170 ;  /* 0x000000aaafaa7221 */ /* 0x000fe20000010000 */
[----:B------:R-:W-:Y:S01]  /*1de40*/  PRMT R0, R158, 0x5410, R163 ;  /* 0x000054109e007816 */ /* 0x000fe200000000a3 */
[----:B------:R-:W2:Y:S01]  /*1de50*/  LDSM.16.MT88.4 R148, [R203+0xa000] ;  /* 0x00a00000cb94783b */ /* 0x000ea20000004200 */
[----:B------:R-:W-:Y:S01]  /*1de60*/  LOP3.LUT R145, R145, R147, RZ, 0xc0, !PT ;  /* 0x0000009391917212 */ /* 0x000fe200078ec0ff */
[----:B------:R-:W-:Y:S01]  /*1de70*/  HSET2.LE.AND R147, R174, R182, PT ;  /* 0x000000b6ae937233 */ /* 0x000fe20003803000 */
[----:B------:R-:W-:Y:S02]  /*1de80*/  LOP3.LUT R146, R146, R0, RZ, 0xc0, !PT ;  /* 0x0000000092927212 */ /* 0x000fe400078ec0ff */
[----:B------:R-:W-:Y:S04]  /*1de90*/  PRMT R0, R162, 0x5410, R161 ;  /* 0x00005410a2007816 */ /* 0x000fe800000000a1 */
[----:B------:R-:W-:Y:S02]  /*1dea0*/  LOP3.LUT R147, R147, R0, RZ, 0xc0, !PT ;  /* 0x0000000093937212 */ /* 0x000fe400078ec0ff */
[----:B------:R-:W-:Y:S04]  /*1deb0*/  LOP3.LUT R0, R155, 0xffff, RZ, 0xc0, !PT ;  /* 0x0000ffff9b007812 */ /* 0x000fe800078ec0ff */
[----:B------:R-:W-:Y:S01]  /*1dec0*/  SHF.R.U32.HI R0, RZ, 0x8, R0 ;  /* 0x00000008ff007819 */ /* 0x000fe20000011600 */
[----:B-1----:R-:W-:Y:S03]  /*1ded0*/  FADD.FTZ R135, R156, R135 ;  /* 0x000000879c877221 */ /* 0x002fe60000010000 */
[----:B------:R-:W-:Y:S01]  /*1dee0*/  LOP3.LUT R0, R0, 0xffff, RZ, 0xc0, !PT ;  /* 0x0000ffff00007812 */ /* 0x000fe200078ec0ff */
[----:B------:R-:W-:Y:S01]  /*1def0*/  FADD.FTZ R226, R164, R135 ;  /* 0x00000087a4e27221 */ /* 0x000fe20000010000 */
[-C--:B--2---:R-:W-:Y:S08]  /*1df00*/  HMMA.16816.F32.BF16 R4, R136, R140.reuse, R4 ;  /* 0x0000008c8804723c */ /* 0x084ff00000041804 */
[C---:B------:R-:W-:Y:S08]  /*1df10*/  HMMA.16816.F32.BF16 R8, R144.reuse, R140, R8 ;  /* 0x0000008c9008723c */ /* 0x040ff00000041808 */
[-C--:B------:R-:W-:Y:S08]  /*1df20*/  HMMA.16816.F32.BF16 R12, R144, R142.reuse, R12 ;  /* 0x0000008e900c723c */ /* 0x080ff0000004180c */
[C---:B------:R-:W-:Y:S08]  /*1df30*/  HMMA.16816.F32.BF16 R16, R136.reuse, R142, R16 ;  /* 0x0000008e8810723c */ /* 0x040ff00000041810 */
[-C--:B------:R-:W-:Y:S08]  /*1df40*/  HMMA.16816.F32.BF16 R20, R136, R148.reuse, R20 ;  /* 0x000000948814723c */ /* 0x080ff00000041814 */
[C---:B------:R-:W-:Y:S08]  /*1df50*/  HMMA.16816.F32.BF16 R24, R144.reuse, R148, R24 ;  /* 0x000000949018723c */ /* 0x040ff00000041818 */
[-C--:B------:R-:W-:Y:S08]  /*1df60*/  HMMA.16816.F32.BF16 R28, R144, R150.reuse, R28 ;  /* 0x00000096901c723c */ /* 0x080ff0000004181c */
[C---:B------:R-:W-:Y:S01]  /*1df70*/  HMMA.16816.F32.BF16 R32, R136.reuse, R150, R32 ;  /* 0x000000968820723c */ /* 0x040fe20000041820 */
[----:B----4-:R-:W-:Y:S03]  /*1df80*/  @!P3 HFMA2.BF16_V2 R180, -RZ.H0_H0, RZ.H0_H0, -R158.H0_H0 ;  /* 0x200000ffffb4b231 */ /* 0x010fe6000034099e */
[----:B---3--:R-:W-:Y:S02]  /*1df90*/  @!P5 HFMA2.BF16_V2 R178, -RZ.H0_H0, RZ.H0_H0, -R163.H0_H0 ;  /* 0x200000ffffb2d231 */ /* 0x008fe400003409a3 */
[----:B------:R-:W-:Y:S01]  /*1dfa0*/  @!P3 STL.S16 [R1+0x24], R180 ;  /* 0x000024b40100b387 */ /* 0x000fe20000100600 */
[----:B------:R-:W-:Y:S01]  /*1dfb0*/  PRMT R141, R180, 0x7610, R141 ;  /* 0x00007610b48d7816 */ /* 0x000fe2000000008d */
[----:B------:R-:W-:Y:S02]  /*1dfc0*/  @!P4 HFMA2.BF16_V2 R179, -RZ.H0_H0, RZ.H0_H0, -R162.H0_H0 ;  /* 0x200000ffffb3c231 */ /* 0x000fe400003409a2 */
[----:B------:R1:W-:Y:S02]  /*1dfd0*/  @!P5 STL.S16 [R1+0x20], R178 ;  /* 0x000020b20100d387 */ /* 0x0003e40000100600 */
[----:B------:R-:W-:Y:S02]  /*1dfe0*/  PRMT R140, R178, 0x7610, R140 ;  /* 0x00007610b28c7816 */ /* 0x000fe4000000008c */
[----:B------:R-:W-:Y:S01]  /*1dff0*/  @!P3 PRMT R158, R141, 0x5410, RZ ;  /* 0x000054108d9eb816 */ /* 0x000fe200000000ff */
[----:B------:R-:W-:Y:S01]  /*1e000*/  LDSM.16.MT88.4 R180, [R203+0xa800] ;  /* 0x00a80000cbb4783b */ /* 0x000fe20000004200 */
[C---:B------:R-:W-:Y:S02]  /*1e010*/  ISETP.GE.U32.AND P3, PT, R177.reuse, R0, PT ;  /* 0x00000000b100720c */ /* 0x040fe40003f66070 */
[--C-:B------:R-:W-:Y:S02]  /*1e020*/  SHF.R.U32.HI R0, RZ, 0x18, R155.reuse ;  /* 0x00000018ff007819 */ /* 0x100fe4000001169b */
[----:B------:R-:W-:Y:S02]  /*1e030*/  @!P5 PRMT R163, R140, 0x5410, RZ ;  /* 0x000054108ca3d816 */ /* 0x000fe400000000ff */
[----:B------:R-:W-:Y:S01]  /*1e040*/  ISETP.GE.U32.AND P5, PT, R177, R0, PT ;  /* 0x00000000b100720c */ /* 0x000fe20003fa6070 */
[----:B------:R-:W2:Y:S01]  /*1e050*/  LDSM.16.MT88.4 R140, [R206+0xa000] ;  /* 0x00a00000ce8c783b */ /* 0x000ea20000004200 */
[----:B------:R-:W-:Y:S02]  /*1e060*/  SHF.R.U32.HI R0, RZ, 0x10, R155 ;  /* 0x00000010ff007819 */ /* 0x000fe4000001169b */
[----:B------:R-:W-:Y:S02]  /*1e070*/  F2FP.BF16.PACK_AB R155, R164, R156 ;  /* 0x0000009ca49b723e */ /* 0x000fe400000010ff */
[----:B------:R-:W-:Y:S02]  /*1e080*/  PRMT R168, R179, 0x7610, R168 ;  /* 0x00007610b3a87816 */ /* 0x000fe400000000a8 */
[C---:B------:R-:W-:Y:S01]  /*1e090*/  PRMT R156, R155.reuse, 0x7632, R156 ;  /* 0x000076329b9c7816 */ /* 0x040fe2000000009c */
[----:B------:R3:W-:Y:S01]  /*1e0a0*/  STG.E.U16 [R220.64+0xe], R158 ;  /* 0x00000e9edc007986 */ /* 0x0007e2000c10151c */
[----:B------:R-:W-:Y:S01]  /*1e0b0*/  LOP3.LUT R0, R0, 0xff, RZ, 0xc0, !PT ;  /* 0x000000ff00007812 */ /* 0x000fe200078ec0ff */
[----:B-----5:R-:W-:Y:S01]  /*1e0c0*/  @!P2 HFMA2.BF16_V2 R172, -RZ.H0_H0, RZ.H0_H0, -R161.H0_H0 ;  /* 0x200000ffffaca231 */ /* 0x020fe200003409a1 */
[----:B------:R-:W-:Y:S01]  /*1e0d0*/  @!P4 PRMT R162, R168, 0x5410, RZ ;  /* 0x00005410a8a2c816 */ /* 0x000fe200000000ff */
[----:B------:R-:W-:Y:S01]  /*1e0e0*/  STG.E.U16 [R220.64+0x10], R163 ;  /* 0x000010a3dc007986 */ /* 0x000fe2000c10151c */
[----:B------:R-:W-:Y:S02]  /*1e0f0*/  PRMT R164, R155, 0x5410, R156 ;  /* 0x000054109ba47816 */ /* 0x000fe4000000009c */
[----:B------:R-:W-:Y:S01]  /*1e100*/  PRMT R148, R172, 0x7610, R148 ;  /* 0x00007610ac947816 */ /* 0x000fe20000000094 */
[----:B-1----:R1:W4:Y:S01]  /*1e110*/  LDL.S16 R178, [R1+0x2c] ;  /* 0x00002c0001b27983 */ /* 0x0023220000100600 */
[----:B------:R-:W-:Y:S02]  /*1e120*/  LOP3.LUT R168, R217, UR16, R224, 0x96, !PT ;  /* 0x00000010d9a87c12 */ /* 0x000fe4000f8e96e0 */
[----:B------:R-:W-:Y:S01]  /*1e130*/  @!P2 PRMT R161, R148, 0x5410, RZ ;  /* 0x0000541094a1a816 */ /* 0x000fe200000000ff */
[----:B------:R-:W-:Y:S01]  /*1e140*/  @!P4 STL.S16 [R1+0xc], R179 ;  /* 0x00000cb30100c387 */ /* 0x000fe20000100600 */
[C---:B------:R-:W-:Y:S01]  /*1e150*/  ISETP.GE.U32.AND P4, PT, R177.reuse, R0, PT ;  /* 0x00000000b100720c */ /* 0x040fe20003f86070 */
[----:B------:R-:W-:Y:S01]  /*1e160*/  MUFU.EX2 R224, R239 ;  /* 0x000000ef00e07308 */ /* 0x000fe20000000800 */
[C---:B------:R-:W-:Y:S01]  /*1e170*/  LOP3.LUT R0, R168.reuse, 0xff, RZ, 0xc0, !PT ;  /* 0x000000ffa8007812 */ /* 0x040fe200078ec0ff */
[----:B------:R1:W5:Y:S04]  /*1e180*/  LDL.S16 R173, [R1+0x18] ;  /* 0x0000180001ad7983 */ /* 0x0003680000100600 */
[----:B------:R1:W-:Y:S01]  /*1e190*/  @!P2 STL.S16 [R1+0x1c], R172 ;  /* 0x00001cac0100a387 */ /* 0x0003e20000100600 */
[----:B------:R-:W-:Y:S02]  /*1e1a0*/  ISETP.GE.U32.AND P2, PT, R177, R0, PT ;  /* 0x00000000b100720c */ /* 0x000fe40003f46070 */
[----:B------:R-:W-:Y:S01]  /*1e1b0*/  LOP3.LUT R0, R168, 0xffff, RZ, 0xc0, !PT ;  /* 0x0000ffffa8007812 */ /* 0x000fe200078ec0ff */
[----:B------:R4:W5:Y:S03]  /*1e1c0*/  LDL.S16 R176, [R1+0x14] ;  /* 0x0000140001b07983 */ /* 0x0009660000100600 */
[----:B------:R-:W-:Y:S01]  /*1e1d0*/  SHF.R.U32.HI R0, RZ, 0x8, R0 ;  /* 0x00000008ff007819 */ /* 0x000fe20000011600 */
[----:B------:R-:W1:Y:S01]  /*1e1e0*/  LDSM.16.MT88.4 R148, [R205+0xa000] ;  /* 0x00a00000cd94783b */ /* 0x000e620000004200 */
[----:B---3--:R-:W-:Y:S02]  /*1e1f0*/  LOP3.LUT R158, R169, 0xffff, RZ, 0xc0, !PT ;  /* 0x0000ffffa99e7812 */ /* 0x008fe400078ec0ff */
[----:B------:R-:W-:Y:S01]  /*1e200*/  LOP3.LUT R0, R0, 0xffff, RZ, 0xc0, !PT ;  /* 0x0000ffff00007812 */ /* 0x000fe200078ec0ff */
[-C--:B--2---:R-:W-:Y:S04]  /*1e210*/  HMMA.16816.F32.BF16 R36, R136, R140.reuse, R36 ;  /* 0x0000008c8824723c */ /* 0x084fe80000041824 */
[----:B------:R-:W-:Y:S04]  /*1e220*/  STG.E.U16 [R218.64+0x10], R162 ;  /* 0x000010a2da007986 */ /* 0x000fe8000c10151c */
[C---:B------:R-:W-:Y:S01]  /*1e230*/  HMMA.16816.F32.BF16 R40, R144.reuse, R140, R40 ;  /* 0x0000008c9028723c */ /* 0x040fe20000041828 */
[----:B------:R-:W-:Y:S01]  /*1e240*/  STG.E.U16 [R218.64+0x12], R161 ;  /* 0x000012a1da007986 */ /* 0x000fe2000c10151c */
[----:B-1----:R-:W1:Y:S06]  /*1e250*/  MUFU.EX2 R172, R195 ;  /* 0x000000c300ac7308 */ /* 0x002e6c0000000800 */
[-C--:B------:R-:W-:Y:S08]  /*1e260*/  HMMA.16816.F32.BF16 R44, R144, R142.reuse, R44 ;  /* 0x0000008e902c723c */ /* 0x080ff0000004182c */
[C---:B------:R-:W-:Y:S08]  /*1e270*/  HMMA.16816.F32.BF16 R48, R136.reuse, R142, R48 ;  /* 0x0000008e8830723c */ /* 0x040ff00000041830 */
[-C--:B------:R-:W-:Y:S01]  /*1e280*/  HMMA.16816.F32.BF16 R52, R136, R148.reuse, R52 ;  /* 0x000000948834723c */ /* 0x080fe20000041834 */
[----:B-1----:R-:W-:Y:S03]  /*1e290*/  F2FP.BF16.PACK_AB R2, R242, R172 ;  /* 0x000000acf202723e */ /* 0x002fe600000010ff */
[----:B------:R-:W-:Y:S01]  /*1e2a0*/  FADD.FTZ R195, R194, R171 ;  /* 0x000000abc2c37221 */ /* 0x000fe20000010000 */
[----:B------:R-:W-:Y:S02]  /*1e2b0*/  F2FP.BF16.PACK_AB R194, R229, R194 ;  /* 0x000000c2e5c2723e */ /* 0x000fe400000010ff */
[----:B------:R-:W-:Y:S02]  /*1e2c0*/  PRMT R135, R2, 0x7632, R135 ;  /* 0x0000763202877816 */ /* 0x000fe40000000087 */
[----:B------:R-:W-:Y:S01]  /*1e2d0*/  PRMT R192, R194, 0x7632, R192 ;  /* 0x00007632c2c07816 */ /* 0x000fe200000000c0 */
[C---:B------:R-:W-:Y:S02]  /*1e2e0*/  HMMA.16816.F32.BF16 R56, R144.reuse, R148, R56 ;  /* 0x000000949038723c */ /* 0x040fe40000041838 */
[----:B------:R-:W-:Y:S06]  /*1e2f0*/  @!P5 HFMA2.BF16_V2 R252, -RZ.H0_H0, RZ.H0_H0, -R135.H0_H0 ;  /* 0x200000fffffcd231 */ /* 0x000fec0000340987 */
[-C--:B------:R-:W-:Y:S08]  /*1e300*/  HMMA.16816.F32.BF16 R60, R144, R150.reuse, R60 ;  /* 0x00000096903c723c */ /* 0x080ff0000004183c */
[C---:B------:R-:W-:Y:S01]  /*1e310*/  HMMA.16816.F32.BF16 R64, R136.reuse, R150, R64 ;  /* 0x000000968840723c */ /* 0x040fe20000041840 */
[----:B----4-:R-:W-:Y:S05]  /*1e320*/  @!P6 HFMA2.BF16_V2 R178, -RZ.H0_H0, RZ.H0_H0, -R155.H0_H0 ;  /* 0x200000ffffb2e231 */ /* 0x010fea000034099b */
[----:B------:R-:W-:Y:S01]  /*1e330*/  @!P6 STL.S16 [R1+0x2c], R178 ;  /* 0x00002cb20100e387 */ /* 0x000fe20000100600 */
[----:B------:R-:W-:Y:S01]  /*1e340*/  PRMT R140, R178, 0x7610, R140 ;  /* 0x00007610b28c7816 */ /* 0x000fe2000000008c */
[----:B-----5:R-:W-:Y:S02]  /*1e350*/  @!P3 HFMA2.BF16_V2 R173, -RZ.H0_H0, RZ.H0_H0, -R156.H0_H0 ;  /* 0x200000ffffadb231 */ /* 0x020fe4000034099c */
[----:B------:R1:W2:Y:S02]  /*1e360*/  LDL.S16 R175, [R1+0x8] ;  /* 0x0000080001af7983 */ /* 0x0002a40000100600 */
[----:B------:R-:W-:Y:S02]  /*1e370*/  @!P6 PRMT R155, R140, 0x5410, RZ ;  /* 0x000054108c9be816 */ /* 0x000fe400000000ff */
[----:B------:R-:W-:Y:S01]  /*1e380*/  ISETP.GE.U32.AND P6, PT, R177, R0, PT ;  /* 0x00000000b100720c */ /* 0x000fe20003fc6070 */
[----:B------:R3:W-:Y:S01]  /*1e390*/  @!P3 STL.S16 [R1+0x18], R173 ;  /* 0x000018ad0100b387 */ /* 0x0007e20000100600 */
[----:B------:R-:W-:Y:S01]  /*1e3a0*/  PRMT R174, R173, 0x7610, R174 ;  /* 0x00007610adae7816 */ /* 0x000fe200000000ae */
[----:B------:R-:W-:Y:S01]  /*1e3b0*/  @!P4 HFMA2.BF16_V2 R176, -RZ.H0_H0, RZ.H0_H0, -R2.H0_H0 ;  /* 0x200000ffffb0c231 */ /* 0x000fe20000340902 */
[----:B------:R-:W-:Y:S01]  /*1e3c0*/  SHF.R.U32.HI R0, RZ, 0x18, R168 ;  /* 0x00000018ff007819 */ /* 0x000fe200000116a8 */
[----:B------:R-:W4:Y:S01]  /*1e3d0*/  LDSM.16.MT88.4 R140, [R201+0xb000] ;  /* 0x00b00000c98c783b */ /* 0x000f220000004200 */
[----:B------:R-:W-:Y:S02]  /*1e3e0*/  @!P3 PRMT R156, R174, 0x5410, RZ ;  /* 0x00005410ae9cb816 */ /* 0x000fe400000000ff */
[C---:B------:R-:W-:Y:S02]  /*1e3f0*/  ISETP.GE.U32.AND P3, PT, R177.reuse, R0, PT ;  /* 0x00000000b100720c */ /* 0x040fe40003f66070 */
[----:B------:R-:W-:Y:S02]  /*1e400*/  PRMT R148, R176, 0x7610, R148 ;  /* 0x00007610b0947816 */ /* 0x000fe40000000094 */
[----:B------:R-:W-:Y:S01]  /*1e410*/  LOP3.LUT R0, R166, 0xff, RZ, 0xc0, !PT ;  /* 0x000000ffa6007812 */ /* 0x000fe200078ec0ff */
[----:B------:R1:W5:Y:S01]  /*1e420*/  LDL.S16 R174, [R1+0x4] ;  /* 0x0000040001ae7983 */ /* 0x0003620000100600 */
[----:B------:R-:W-:Y:S03]  /*1e430*/  SHF.R.U32.HI R168, RZ, 0x10, R168 ;  /* 0x00000010ffa87819 */ /* 0x000fe600000116a8 */
[----:B------:R-:W-:Y:S01]  /*1e440*/  @!P4 STL.S16 [R1+0x14], R176 ;  /* 0x000014b00100c387 */ /* 0x000fe20000100600 */
[----:B------:R-:W-:Y:S03]  /*1e450*/  LOP3.LUT R168, R168, 0xff, RZ, 0xc0, !PT ;  /* 0x000000ffa8a87812 */ /* 0x000fe600078ec0ff */
[----:B------:R-:W-:Y:S01]  /*1e460*/  STG.E.U16 [R196.64+0x20], R155 ;  /* 0x0000209bc4007986 */ /* 0x000fe2000c10151c */
[----:B---3--:R3:W1:Y:S03]  /*1e470*/  MUFU.EX2 R173, R225 ;  /* 0x000000e100ad7308 */ /* 0x0086660000000800 */
[----:B------:R-:W-:Y:S01]  /*1e480*/  STG.E.U16 [R196.64+0x22], R156 ;  /* 0x0000229cc4007986 */ /* 0x000fe2000c10151c */
[-C--:B----4-:R-:W-:Y:S01]  /*1e490*/  HMMA.16816.F32.BF16 R68, R136, R140.reuse, R68 ;  /* 0x0000008c8844723c */ /* 0x090fe20000041844 */
[----:B---3--:R-:W-:Y:S01]  /*1e4a0*/  FADD.FTZ R225, R172, R165 ;  /* 0x000000a5ace17221 */ /* 0x008fe20000010000 */
[----:B------:R-:W-:Y:S01]  /*1e4b0*/  PRMT R165, R2, 0x5410, R135 ;  /* 0x0000541002a57816 */ /* 0x000fe20000000087 */
[----:B------:R3:W4:Y:S01]  /*1e4c0*/  LDL.S16 R172, [R1] ;  /* 0x0000000001ac7983 */ /* 0x0007220000100600 */
[----:B------:R-:W-:Y:S04]  /*1e4d0*/  @!P4 PRMT R2, R148, 0x5410, RZ ;  /* 0x000054109402c816 */ /* 0x000fe800000000ff */
[C---:B------:R-:W-:Y:S01]  /*1e4e0*/  HMMA.16816.F32.BF16 R72, R144.reuse, R140, R72 ;  /* 0x0000008c9048723c */ /* 0x040fe20000041848 */
[----:B------:R-:W-:Y:S01]  /*1e4f0*/  ISETP.GE.U32.AND P4, PT, R177, R0, PT ;  /* 0x00000000b100720c */ /* 0x000fe20003f86070 */
[----:B------:R-:W3:Y:S02]  /*1e500*/  LDSM.16.MT88.4 R148, [R203+0xb000] ;  /* 0x00b00000cb94783b */ /* 0x000ee40000004200 */
[----:B-1----:R-:W-:Y:S01]  /*1e510*/  F2FP.BF16.PACK_AB R0, R231, R173 ;  /* 0x000000ade700723e */ /* 0x002fe200000010ff */
[----:B------:R-:W-:Y:S01]  /*1e520*/  FADD.FTZ R223, R173, R170 ;  /* 0x000000aaaddf7221 */ /* 0x000fe20000010000 */
[----:B------:R-:W-:Y:S02]  /*1e530*/  @!P5 PRMT R135, R252, 0x5410, RZ ;  /* 0x00005410fc87d816 */ /* 0x000fe400000000ff */
[-C--:B------:R-:W-:Y:S01]  /*1e540*/  HMMA.16816.F32.BF16 R76, R144, R142.reuse, R76 ;  /* 0x0000008e904c723c */ /* 0x080fe2000004184c */
[C---:B------:R-:W-:Y:S01]  /*1e550*/  PRMT R193, R0.reuse, 0x7632, R193 ;  /* 0x0000763200c17816 */ /* 0x040fe200000000c1 */
[----:B------:R1:W-:Y:S01]  /*1e560*/  STG.E.U16 [R198.64+0x20], R2 ;  /* 0x00002002c6007986 */ /* 0x0003e2000c10151c */
[----:B------:R-:W-:Y:S02]  /*1e570*/  ISETP.GE.U32.AND P5, PT, R177, R168, PT ;  /* 0x000000a8b100720c */ /* 0x000fe40003fa6070 */
[----:B------:R-:W-:Y:S01]  /*1e580*/  PRMT R154, R0, 0x5410, R193 ;  /* 0x00005410009a7816 */ /* 0x000fe200000000c1 */
[----:B------:R3:W-:Y:S01]  /*1e590*/  STG.E.U16 [R198.64+0x22], R135 ;  /* 0x00002287c6007986 */ /* 0x0007e2000c10151c */
[----:B------:R-:W-:Y:S01]  /*1e5a0*/  LOP3.LUT R140, R166, 0xffff, RZ, 0xc0, !PT ;  /* 0x0000ffffa68c7812 */ /* 0x000fe200078ec0ff */
[C---:B------:R-:W-:Y:S01]  /*1e5b0*/  HMMA.16816.F32.BF16 R80, R136.reuse, R142, R80 ;  /* 0x0000008e8850723c */ /* 0x040fe20000041850 */
[----:B------:R-:W-:Y:S03]  /*1e5c0*/  SHF.R.U32.HI R141, RZ, 0x10, R166 ;  /* 0x00000010ff8d7819 */ /* 0x000fe600000116a6 */
[----:B------:R-:W-:Y:S02]  /*1e5d0*/  SHF.R.U32.HI R140, RZ, 0x8, R140 ;  /* 0x00000008ff8c7819 */ /* 0x000fe4000001168c */
[----:B------:R-:W-:Y:S02]  /*1e5e0*/  SHF.R.U32.HI R168, RZ, 0x10, R166 ;  /* 0x00000010ffa87819 */ /* 0x000fe400000116a6 */
[----:B------:R-:W-:Y:S01]  /*1e5f0*/  LOP3.LUT R140, R140, 0xffff, RZ, 0xc0, !PT ;  /* 0x0000ffff8c8c7812 */ /* 0x000fe200078ec0ff */
[----:B------:R-:W-:Y:S03]  /*1e600*/  @!P5 HFMA2.BF16_V2 R251, -RZ.H0_H0, RZ.H0_H0, -R194.H0_H0 ;  /* 0x200000fffffbd231 */ /* 0x000fe600003409c2 */
[----:B-1----:R-:W-:Y:S01]  /*1e610*/  PRMT R2, R189, 0x5410, R188 ;  /* 0x00005410bd027816 */ /* 0x002fe200000000bc */
[----:B---3--:R-:W-:Y:S01]  /*1e620*/  IMAD.MOV.U32 R135, RZ, RZ, R134 ;  /* 0x000000ffff877224 */ /* 0x008fe200078e0086 */
[-C--:B------:R-:W-:Y:S08]  /*1e630*/  HMMA.16816.F32.BF16 R84, R136, R148.reuse, R84 ;  /* 0x000000948854723c */ /* 0x080ff00000041854 */
[C---:B------:R-:W-:Y:S07]  /*1e640*/  HMMA.16816.F32.BF16 R88, R144.reuse, R148, R88 ;  /* 0x000000949058723c */ /* 0x040fee0000041858 */
[----:B------:R-:W-:Y:S01]  /*1e650*/  LOP3.LUT R149, R216, 0xff, RZ, 0xc0, !PT ;  /* 0x000000ffd8957812 */ /* 0x000fe200078ec0ff */
[-C--:B------:R-:W-:Y:S08]  /*1e660*/  HMMA.16816.F32.BF16 R92, R144, R150.reuse, R92 ;  /* 0x00000096905c723c */ /* 0x080ff0000004185c */
[C---:B------:R-:W-:Y:S01]  /*1e670*/  HMMA.16816.F32.BF16 R96, R136.reuse, R150, R96 ;  /* 0x000000968860723c */ /* 0x040fe20000041860 */
[----:B--2---:R-:W-:Y:S05]  /*1e680*/  @!P2 HFMA2.BF16_V2 R175, -RZ.H0_H0, RZ.H0_H0, -R0.H0_H0 ;  /* 0x200000ffffafa231 */ /* 0x004fea0000340900 */
[----:B------:R-:W-:Y:S01]  /*1e690*/  @!P2 STL.S16 [R1+0x8], R175 ;  /* 0x000008af0100a387 */ /* 0x000fe20000100600 */
[----:B------:R-:W-:Y:S05]  /*1e6a0*/  PRMT R153, R175, 0x7610, R153 ;  /* 0x00007610af997816 */ /* 0x000fea0000000099 */
[----:B------:R-:W-:Y:S02]  /*1e6b0*/  @!P2 PRMT R0, R153, 0x5410, RZ ;  /* 0x000054109900a816 */ /* 0x000fe400000000ff */
[----:B------:R-:W-:Y:S02]  /*1e6c0*/  PRMT R153, R194, 0x5410, R192 ;  /* 0x00005410c2997816 */ /* 0x000fe400000000c0 */
[----:B------:R-:W-:Y:S01]  /*1e6d0*/  ISETP.GE.U32.AND P2, PT, R177, R140, PT ;  /* 0x0000008cb100720c */ /* 0x000fe20003f46070 */
[----:B------:R-:W-:Y:S01]  /*1e6e0*/  STG.E.U16 [R220.64+0x1e], R0 ;  /* 0x00001e00dc007986 */ /* 0x000fe2000c10151c */
[----:B------:R-:W-:Y:S01]  /*1e6f0*/  LOP3.LUT R140, R141, 0xff, RZ, 0xc0, !PT ;  /* 0x000000ff8d8c7812 */ /* 0x000fe200078ec0ff */
[----:B-----5:R-:W-:Y:S01]  /*1e700*/  @!P6 HFMA2.BF16_V2 R174, -RZ.H0_H0, RZ.H0_H0, -R193.H0_H0 ;  /* 0x200000ffffaee231 */ /* 0x020fe200003409c1 */
[----:B------:R-:W-:Y:S04]  /*1e710*/  @!P5 PRMT R194, R251, 0x5410, RZ ;  /* 0x00005410fbc2d816 */ /* 0x000fe800000000ff */
[----:B------:R-:W-:Y:S01]  /*1e720*/  @!P6 STL.S16 [R1+0x4], R174 ;  /* 0x000004ae0100e387 */ /* 0x000fe20000100600 */
[----:B------:R-:W-:Y:S03]  /*1e730*/  PRMT R152, R174, 0x7610, R152 ;  /* 0x00007610ae987816 */ /* 0x000fe60000000098 */
[----:B------:R1:W2:Y:S01]  /*1e740*/  LDL.S16 R171, [R1+0x10] ;  /* 0x0000100001ab7983 */ /* 0x0002a20000100600 */
[----:B------:R-:W-:Y:S02]  /*1e750*/  @!P6 PRMT R193, R152, 0x5410, RZ ;  /* 0x0000541098c1e816 */ /* 0x000fe400000000ff */
[C---:B------:R-:W-:Y:S02]  /*1e760*/  ISETP.GE.U32.AND P6, PT, R177.reuse, R140, PT ;  /* 0x0000008cb100720c */ /* 0x040fe40003fc6070 */
[----:B------:R-:W-:Y:S01]  /*1e770*/  SHF.R.U32.HI R140, RZ, 0x18, R166 ;  /* 0x00000018ff8c7819 */ /* 0x000fe200000116a6 */
[----:B------:R-:W-:Y:S01]  /*1e780*/  STG.E.U16 [R220.64+0x20], R193 ;  /* 0x000020c1dc007986 */ /* 0x000fe2000c10151c */
[C---:B------:R-:W-:Y:S02]  /*1e790*/  LOP3.LUT R152, R166.reuse, 0xffff, RZ, 0xc0, !PT ;  /* 0x0000ffffa6987812 */ /* 0x040fe400078ec0ff */
[----:B------:R-:W-:Y:S01]  /*1e7a0*/  ISETP.GE.U32.AND P5, PT, R177, R140, PT ;  /* 0x0000008cb100720c */ /* 0x000fe20003fa6070 */
[----:B------:R-:W-:Y:S01]  /*1e7b0*/  STG.E.U16 [R218.64+0x20], R194 ;  /* 0x000020c2da007986 */ /* 0x000fe2000c10151c */
[----:B------:R-:W-:Y:S02]  /*1e7c0*/  LOP3.LUT R167, R166, 0xff, RZ, 0xc0, !PT ;  /* 0x000000ffa6a77812 */ /* 0x000fe400078ec0ff */
[----:B------:R-:W-:Y:S01]  /*1e7d0*/  SHF.R.U32.HI R148, RZ, 0x8, R152 ;  /* 0x00000008ff947819 */ /* 0x000fe20000011698 */
[----:B------:R-:W3:Y:S01]  /*1e7e0*/  LDSM.16.MT88.4 R140, [R206+0xb000] ;  /* 0x00b00000ce8c783b */ /* 0x000ee20000004200 */
[----:B------:R-:W-:Y:S01]  /*1e7f0*/  SHF.R.U32.HI R166, RZ, 0x18, R166 ;  /* 0x00000018ffa67819 */ /* 0x000fe200000116a6 */
[----:B------:R-:W-:Y:S01]  /*1e800*/  @!P6 HFMA2.BF16_V2 R250, -RZ.H0_H0, RZ.H0_H0, -R189.H0_H0 ;  /* 0x200000fffffae231 */ /* 0x000fe200003409bd */
[----:B------:R-:W-:Y:S02]  /*1e810*/  PRMT R167, R167, 0x5410, R148 ;  /* 0x00005410a7a77816 */ /* 0x000fe40000000094 */
[----:B------:R-:W-:Y:S02]  /*1e820*/  LOP3.LUT R148, R216, 0xffff, RZ, 0xc0, !PT ;  /* 0x0000ffffd8947812 */ /* 0x000fe400078ec0ff */
[----:B------:R-:W-:Y:S01]  /*1e830*/  @!P6 PRMT R189, R250, 0x5410, RZ ;  /* 0x00005410fabde816 */ /* 0x000fe200000000ff */
[----:B------:R-:W-:Y:S01]  /*1e840*/  @!P5 HFMA2.BF16_V2 R249, -RZ.H0_H0, RZ.H0_H0, -R188.H0_H0 ;  /* 0x200000fffff9d231 */ /* 0x000fe200003409bc */
[----:B------:R-:W-:Y:S02]  /*1e850*/  SHF.R.U32.HI R148, RZ, 0x8, R148 ;  /* 0x00000008ff947819 */ /* 0x000fe40000011694 */
[----:B------:R-:W-:Y:S02]  /*1e860*/  LOP3.LUT R152, R216, 0xff, RZ, 0xc0, !PT ;  /* 0x000000ffd8987812 */ /* 0x000fe400078ec0ff */
[----:B------:R-:W-:Y:S01]  /*1e870*/  @!P5 PRMT R188, R249, 0x5410, RZ ;  /* 0x00005410f9bcd816 */ /* 0x000fe200000000ff */
[----:B----4-:R-:W-:Y:S01]  /*1e880*/  @!P3 HFMA2.BF16_V2 R172, -RZ.H0_H0, RZ.H0_H0, -R192.H0_H0 ;  /* 0x200000ffffacb231 */ /* 0x010fe200003409c0 */
[----:B------:R-:W-:Y:S02]  /*1e890*/  PRMT R178, R152, 0x5410, R148 ;  /* 0x0000541098b27816 */ /* 0x000fe40000000094 */
[----:B------:R-:W-:Y:S02]  /*1e8a0*/  SHF.R.U32.HI R148, RZ, 0x10, R216 ;  /* 0x00000010ff947819 */ /* 0x000fe400000116d8 */
[----:B------:R-:W-:Y:S01]  /*1e8b0*/  PRMT R170, R172, 0x7610, R170 ;  /* 0x00007610acaa7816 */ /* 0x000fe200000000aa */
[----:B------:R-:W-:Y:S01]  /*1e8c0*/  @!P3 STL.S16 [R1], R172 ;  /* 0x000000ac0100b387 */ /* 0x000fe20000100600 */
[----:B------:R-:W-:Y:S02]  /*1e8d0*/  LOP3.LUT R148, R148, 0xff, RZ, 0xc0, !PT ;  /* 0x000000ff94947812 */ /* 0x000fe400078ec0ff */
[----:B------:R-:W-:Y:S02]  /*1e8e0*/  @!P3 PRMT R192, R170, 0x5410, RZ ;  /* 0x00005410aac0b816 */ /* 0x000fe400000000ff */
[----:B------:R1:W4:Y:S01]  /*1e8f0*/  LDL.S16 R170, [R1+0x28] ;  /* 0x0000280001aa7983 */ /* 0x0003220000100600 */
[----:B------:R-:W-:Y:S02]  /*1e900*/  ISETP.GE.U32.AND P3, PT, R177, R149, PT ;  /* 0x00000095b100720c */ /* 0x000fe40003f66070 */
[----:B------:R-:W-:Y:S01]  /*1e910*/  LOP3.LUT R149, R168, 0xff, RZ, 0xc0, !PT ;  /* 0x000000ffa8957812 */ /* 0x000fe200078ec0ff */
[----:B------:R-:W-:Y:S01]  /*1e920*/  STG.E.U16 [R218.64+0x22], R192 ;  /* 0x000022c0da007986 */ /* 0x000fe2000c10151c */
[----:B------:R-:W-:Y:S02]  /*1e930*/  LOP3.LUT R152, R216, 0xffff, RZ, 0xc0, !PT ;  /* 0x0000ffffd8987812 */ /* 0x000fe400078ec0ff */
[----:B------:R-:W-:Y:S01]  /*1e940*/  PRMT R166, R149, 0x5410, R166 ;  /* 0x0000541095a67816 */ /* 0x000fe200000000a6 */
[----:B------:R-:W5:Y:S01]  /*1e950*/  MUFU.EX2 R217, R237 ;  /* 0x000000ed00d97308 */ /* 0x000f620000000800 */
[----:B------:R-:W-:Y:S02]  /*1e960*/  SHF.R.U32.HI R149, RZ, 0x18, R216 ;  /* 0x00000018ff957819 */ /* 0x000fe400000116d8 */
[----:B------:R-:W-:Y:S02]  /*1e970*/  SHF.R.U32.HI R152, RZ, 0x8, R152 ;  /* 0x00000008ff987819 */ /* 0x000fe40000011698 */
[----:B------:R-:W-:Y:S01]  /*1e980*/  PRMT R179, R148, 0x5410, R149 ;  /* 0x0000541094b37816 */ /* 0x000fe20000000095 */
[-C--:B---3--:R-:W-:Y:S01]  /*1e990*/  HMMA.16816.F32.BF16 R100, R136, R140.reuse, R100 ;  /* 0x0000008c8864723c */ /* 0x088fe20000041864 */
[----:B------:R-:W3:Y:S01]  /*1e9a0*/  LDSM.16.MT88.4 R148, [R205+0xb000] ;  /* 0x00b00000cd94783b */ /* 0x000ee20000004200 */
[----:B------:R-:W-:Y:S06]  /*1e9b0*/  @!P3 HFMA2.BF16_V2 R248, -RZ.H0_H0, RZ.H0_H0, -R187.H0_H0 ;  /* 0x200000fffff8b231 */ /* 0x000fec00003409bb */
[C---:B------:R-:W-:Y:S07]  /*1e9c0*/  HMMA.16816.F32.BF16 R104, R144.reuse, R140, R104 ;  /* 0x0000008c9068723c */ /* 0x040fee0000041868 */
[----:B------:R-:W-:Y:S01]  /*1e9d0*/  LOP3.LUT R140, R152, 0xffff, RZ, 0xc0, !PT ;  /* 0x0000ffff988c7812 */ /* 0x000fe200078ec0ff */
[-C--:B------:R-:W-:Y:S01]  /*1e9e0*/  HMMA.16816.F32.BF16 R108, R144, R142.reuse, R108 ;  /* 0x0000008e906c723c */ /* 0x080fe2000004186c */
[----:B------:R-:W-:Y:S03]  /*1e9f0*/  PRMT R152, R191, 0x5410, R190 ;  /* 0x00005410bf987816 */ /* 0x000fe600000000be */
[----:B-----5:R-:W-:Y:S04]  /*1ea00*/  F2FP.BF16.PACK_AB R185, R224, R217 ;  /* 0x000000d9e0b9723e */ /* 0x020fe800000010ff */
[C---:B------:R-:W-:Y:S01]  /*1ea10*/  HMMA.16816.F32.BF16 R112, R136.reuse, R142, R112 ;  /* 0x0000008e8870723c */ /* 0x040fe20000041870 */
[C---:B------:R-:W-:Y:S04]  /*1ea20*/  PRMT R184, R185.reuse, 0x7632, R184 ;  /* 0x00007632b9b87816 */ /* 0x040fe800000000b8 */
[----:B------:R-:W-:Y:S02]  /*1ea30*/  PRMT R0, R185, 0x5410, R184 ;  /* 0x00005410b9007816 */ /* 0x000fe400000000b8 */
[----:B------:R-:W-:Y:S01]  /*1ea40*/  SHF.R.U32.HI R142, RZ, 0x8, R158 ;  /* 0x00000008ff8e7819 */ /* 0x000fe2000001169e */
[-C--:B---3--:R-:W-:Y:S08]  /*1ea50*/  HMMA.16816.F32.BF16 R116, R136, R148.reuse, R116 ;  /* 0x000000948874723c */ /* 0x088ff00000041874 */
[C---:B------:R-:W-:Y:S08]  /*1ea60*/  HMMA.16816.F32.BF16 R120, R144.reuse, R148, R120 ;  /* 0x000000949078723c */ /* 0x040ff00000041878 */
[-C--:B------:R-:W-:Y:S08]  /*1ea70*/  HMMA.16816.F32.BF16 R124, R144, R150.reuse, R124 ;  /* 0x00000096907c723c */ /* 0x080ff0000004187c */
[----:B------:R-:W-:Y:S01]  /*1ea80*/  HMMA.16816.F32.BF16 R128, R136, R150, R128 ;  /* 0x000000968880723c */ /* 0x000fe20000041880 */
[----:B------:R-:W-:Y:S03]  /*1ea90*/  LDSM.16.MT88.4 R136, [R206+0xa800] ;  /* 0x00a80000ce88783b */ /* 0x000fe60000004200 */
[----:B--2---:R-:W-:Y:S05]  /*1eaa0*/  @!P4 HFMA2.BF16_V2 R171, -RZ.H0_H0, RZ.H0_H0, -R191.H0_H0 ;  /* 0x200000ffffabc231 */ /* 0x004fea00003409bf */
[----:B------:R-:W-:Y:S03]  /*1eab0*/  @!P4 STL.S16 [R1+0x10], R171 ;  /* 0x000010ab0100c387 */ /* 0x000fe60000100600 */
[----:B------:R-:W-:Y:S04]  /*1eac0*/  PRMT R159, R171, 0x7610, R159 ;  /* 0x00007610ab9f7816 */ /* 0x000fe8000000009f */
[----:B------:R-:W-:Y:S02]  /*1ead0*/  @!P4 PRMT R191, R159, 0x5410, RZ ;  /* 0x000054109fbfc816 */ /* 0x000fe400000000ff */
[----:B------:R-:W-:Y:S02]  /*1eae0*/  ISETP.GE.U32.AND P4, PT, R236, R140, PT ;  /* 0x0000008cec00720c */ /* 0x000fe40003f86070 */
[--C-:B------:R-:W-:Y:S01]  /*1eaf0*/  SHF.R.U32.HI R140, RZ, 0x10, R216.reuse ;  /* 0x00000010ff8c7819 */ /* 0x100fe200000116d8 */
[----:B------:R-:W-:Y:S01]  /*1eb00*/  STG.E.U16 [R196.64+0x30], R191 ;  /* 0x000030bfc4007986 */ /* 0x000fe2000c10151c */
[----:B------:R-:W-:Y:S02]  /*1eb10*/  SHF.R.U32.HI R216, RZ, 0x18, R216 ;  /* 0x00000018ffd87819 */ /* 0x000fe400000116d8 */
[----:B------:R-:W-:Y:S02]  /*1eb20*/  LOP3.LUT R140, R140, 0xff, RZ, 0xc0, !PT ;  /* 0x000000ff8c8c7812 */ /* 0x000fe400078ec0ff */
[----:B------:R-:W-:Y:S05]  /*1eb30*/  ISETP.GE.U32.AND P6, PT, R236, R216, PT ;  /* 0x000000d8ec00720c */ /* 0x000fea0003fc6070 */
[----:B------:R-:W-:Y:S08]  /*1eb40*/  @!P4 HFMA2.BF16_V2 R247, -RZ.H0_H0, RZ.H0_H0, -R186.H0_H0 ;  /* 0x200000fffff7c231 */ /* 0x000ff000003409ba */
[----:B------:R-:W-:Y:S05]  /*1eb50*/  @!P6 HFMA2.BF16_V2 R245, -RZ.H0_H0, RZ.H0_H0, -R184.H0_H0 ;  /* 0x200000fffff5e231 */ /* 0x000fea00003409b8 */
[----:B------:R-:W-:Y:S01]  /*1eb60*/  @!P6 PRMT R184, R245, 0x5410, RZ ;  /* 0x00005410f5b8e816 */ /* 0x000fe200000000ff */
[----:B----4-:R-:W-:Y:S05]  /*1eb70*/  @!P2 HFMA2.BF16_V2 R170, -RZ.H0_H0, RZ.H0_H0, -R190.H0_H0 ;  /* 0x200000ffffaaa231 */ /* 0x010fea00003409be */
[----:B------:R2:W-:Y:S01]  /*1eb80*/  @!P2 STL.S16 [R1+0x28], R170 ;  /* 0x000028aa0100a387 */ /* 0x0005e20000100600 */
[----:B------:R-:W-:Y:S04]  /*1eb90*/  PRMT R141, R170, 0x7610, R141 ;  /* 0x00007610aa8d7816 */ /* 0x000fe8000000008d */
[----:B------:R-:W-:Y:S02]  /*1eba0*/  @!P2 PRMT R190, R141, 0x5410, RZ ;  /* 0x000054108dbea816 */ /* 0x000fe400000000ff */
[----:B------:R-:W-:Y:S02]  /*1ebb0*/  ISETP.GE.U32.AND P2, PT, R236, R140, PT ;  /* 0x0000008cec00720c */ /* 0x000fe40003f46070 */
[----:B------:R-:W-:Y:S01]  /*1ebc0*/  LOP3.LUT R140, R169, 0xff, RZ, 0xc0, !PT ;  /* 0x000000ffa98c7812 */ /* 0x000fe200078ec0ff */
[----:B------:R-:W-:Y:S01]  /*1ebd0*/  STG.E.U16 [R196.64+0x32], R190 ;  /* 0x000032bec4007986 */ /* 0x000fe2000c10151c */
[--C-:B------:R-:W-:Y:S02]  /*1ebe0*/  SHF.R.U32.HI R141, RZ, 0x10, R169.reuse ;  /* 0x00000010ff8d7819 */ /* 0x100fe400000116a9 */
[----:B------:R-:W-:Y:S01]  /*1ebf0*/  PRMT R142, R140, 0x5410, R142 ;  /* 0x000054108c8e7816 */ /* 0x000fe2000000008e */
[----:B------:R-:W-:Y:S01]  /*1ec00*/  STG.E.U16 [R198.64+0x30], R189 ;  /* 0x000030bdc6007986 */ /* 0x000fe2000c10151c */
[----:B------:R-:W-:Y:S02]  /*1ec10*/  LOP3.LUT R141, R141, 0xff, RZ, 0xc0, !PT ;  /* 0x000000ff8d8d7812 */ /* 0x000fe400078ec0ff */
[----:B------:R-:W-:Y:S01]  /*1ec20*/  SHF.R.U32.HI R169, RZ, 0x18, R169 ;  /* 0x00000018ffa97819 */ /* 0x000fe200000116a9 */
[----:B------:R-:W-:Y:S01]  /*1ec30*/  STG.E.U16 [R198.64+0x32], R188 ;  /* 0x000032bcc6007986 */ /* 0x000fe2000c10151c */
[----:B------:R-:W-:Y:S01]  /*1ec40*/  LOP3.LUT R140, R157, 0xffff, RZ, 0xc0, !PT ;  /* 0x0000ffff9d8c7812 */ /* 0x000fe200078ec0ff */
[----:B------:R-:W-:Y:S01]  /*1ec50*/  @!P2 HFMA2.BF16_V2 R246, -RZ.H0_H0, RZ.H0_H0, -R185.H0_H0 ;  /* 0x200000fffff6a231 */ /* 0x000fe200003409b9 */
[----:B------:R-:W-:Y:S02]  /*1ec60*/  PRMT R169, R141, 0x5410, R169 ;  /* 0x000054108da97816 */ /* 0x000fe400000000a9 */
[----:B------:R-:W-:Y:S02]  /*1ec70*/  LOP3.LUT R141, R157, 0xff, RZ, 0xc0, !PT ;  /* 0x000000ff9d8d7812 */ /* 0x000fe400078ec0ff */
[----:B------:R-:W-:Y:S02]  /*1ec80*/  SHF.R.U32.HI R140, RZ, 0x8, R140 ;  /* 0x00000008ff8c7819 */ /* 0x000fe4000001168c */
[----:B--2---:R-:W-:Y:S02]  /*1ec90*/  PRMT R170, R177, 0x7054, R177 ;  /* 0x00007054b1aa7816 */ /* 0x004fe400000000b1 */
[----:B------:R-:W-:Y:S02]  /*1eca0*/  PRMT R176, R141, 0x5410, R140 ;  /* 0x000054108db07816 */ /* 0x000fe4000000008c */
[--C-:B------:R-:W-:Y:S01]  /*1ecb0*/  SHF.R.U32.HI R140, RZ, 0x10, R157.reuse ;  /* 0x00000010ff8c7819 */ /* 0x100fe2000001169d */
[--C-:B------:R-:W-:Y:S01]  /*1ecc0*/  HSET2.LE.AND R172, R142, R170.reuse, PT ;  /* 0x000000aa8eac7233 */ /* 0x100fe20003803000 */
[----:B------:R-:W-:Y:S01]  /*1ecd0*/  SHF.R.U32.HI R157, RZ, 0x18, R157 ;  /* 0x00000018ff9d7819 */ /* 0x000fe2000001169d */
[--C-:B------:R-:W-:Y:S01]  /*1ece0*/  HSET2.LE.AND R173, R169, R170.reuse, PT ;  /* 0x000000aaa9ad7233 */ /* 0x100fe20003803000 */
[----:B------:R-:W-:Y:S01]  /*1ecf0*/  LOP3.LUT R140, R140, 0xff, RZ, 0xc0, !PT ;  /* 0x000000ff8c8c7812 */ /* 0x000fe200078ec0ff */
[--C-:B------:R-:W-:Y:S01]  /*1ed00*/  HSET2.LE.AND R174, R167, R170.reuse, PT ;  /* 0x000000aaa7ae7233 */ /* 0x100fe20003803000 */
[----:B------:R-:W-:Y:S01]  /*1ed10*/  LOP3.LUT R172, R172, R164, RZ, 0xc0, !PT ;  /* 0x000000a4acac7212 */ /* 0x000fe200078ec0ff */
[--C-:B------:R-:W-:Y:S01]  /*1ed20*/  HSET2.LE.AND R175, R166, R170.reuse, PT ;  /* 0x000000aaa6af7233 */ /* 0x100fe20003803000 */
[----:B------:R-:W-:Y:S01]  /*1ed30*/  PRMT R157, R140, 0x5410, R157 ;  /* 0x000054108c9d7816 */ /* 0x000fe2000000009d */
[--C-:B------:R-:W-:Y:S01]  /*1ed40*/  HSET2.LE.AND R176, R176, R170.reuse, PT ;  /* 0x000000aab0b07233 */ /* 0x100fe20003803000 */
[----:B------:R-:W2:Y:S01]  /*1ed50*/  LDSM.16.MT88.4 R140, [R201+0xa800] ;  /* 0x00a80000c98c783b */ /* 0x000ea20000004200 */
[----:B------:R-:W-:Y:S01]  /*1ed60*/  LOP3.LUT R173, R173, R165, RZ, 0xc0, !PT ;  /* 0x000000a5adad7212 */ /* 0x000fe200078ec0ff */
[--C-:B------:R-:W-:Y:S01]  /*1ed70*/  HSET2.LE.AND R178, R178, R170.reuse, PT ;  /* 0x000000aab2b27233 */ /* 0x100fe20003803000 */
[----:B------:R-:W-:Y:S01]  /*1ed80*/  LOP3.LUT R174, R174, R152, RZ, 0xc0, !PT ;  /* 0x00000098aeae7212 */ /* 0x000fe200078ec0ff */
[--C-:B------:R-:W-:Y:S01]  /*1ed90*/  HSET2.LE.AND R177, R157, R170.reuse, PT ;  /* 0x000000aa9db17233 */ /* 0x100fe20003803000 */
[----:B------:R-:W-:Y:S01]  /*1eda0*/  LOP3.LUT R175, R175, R2, RZ, 0xc0, !PT ;  /* 0x00000002afaf7212 */ /* 0x000fe200078ec0ff */
[----:B------:R-:W-:Y:S01]  /*1edb0*/  HSET2.LE.AND R179, R179, R170, PT ;  /* 0x000000aab3b37233 */ /* 0x000fe20003803000 */
[----:B------:R-:W-:Y:S02]  /*1edc0*/  PRMT R2, R187, 0x5410, R186 ;  /* 0x00005410bb027816 */ /* 0x000fe400000000ba */
[----:B------:R-:W-:Y:S02]  /*1edd0*/  LOP3.LUT R176, R176, R154, RZ, 0xc0, !PT ;  /* 0x0000009ab0b07212 */ /* 0x000fe400078ec0ff */
[----:B------:R-:W-:Y:S02]  /*1ede0*/  LOP3.LUT R177, R177, R153, RZ, 0xc0, !PT ;  /* 0x00000099b1b17212 */ /* 0x000fe400078ec0ff */
[----:B------:R-:W-:Y:S02]  /*1edf0*/  @!P3 PRMT R187, R248, 0x5410, RZ ;  /* 0x00005410f8bbb816 */ /* 0x000fe400000000ff */
[----:B------:R-:W-:Y:S02]  /*1ee00*/  @!P4 PRMT R186, R247, 0x5410, RZ ;  /* 0x00005410f7bac816 */ /* 0x000fe400000000ff */
[----:B------:R-:W-:Y:S01]  /*1ee10*/  @!P2 PRMT R185, R246, 0x5410, RZ ;  /* 0x00005410f6b9a816 */ /* 0x000fe200000000ff */
[----:B------:R-:W-:Y:S01]  /*1ee20*/  STG.E.U16 [R220.64+0x2e], R187 ;  /* 0x00002ebbdc007986 */ /* 0x000fe2000c10151c */
[----:B------:R-:W-:Y:S01]  /*1ee30*/  LOP3.LUT R178, R178, R2, RZ, 0xc0, !PT ;  /* 0x00000002b2b27212 */ /* 0x000fe200078ec0ff */
[----:B------:R-:W-:Y:S01]  /*1ee40*/  FADD.FTZ R2, R242, R225 ;  /* 0x000000e1f2027221 */ /* 0x000fe20000010000 */
[----:B------:R-:W-:Y:S01]  /*1ee50*/  LOP3.LUT R179, R179, R0, RZ, 0xc0, !PT ;  /* 0x00000000b3b37212 */ /* 0x000fe200078ec0ff */
[----:B------:R-:W-:Y:S01]  /*1ee60*/  STG.E.U16 [R220.64+0x30], R186 ;  /* 0x000030badc007986 */ /* 0x000fe2000c10151c */
[----:B------:R-:W-:Y:S01]  /*1ee70*/  ISETP.LT.AND P2, PT, RZ, UR40, PT ;  /* 0x00000028ff007c0c */ /* 0x000fe2000bf41270 */
[----:B------:R-:W-:Y:S01]  /*1ee80*/  UIADD3 UR40, UR40, -0x1, URZ ;  /* 0xffffffff28287890 */ /* 0x000fe2000fffe03f */
[----:B------:R-:W-:Y:S01]  /*1ee90*/  FADD.FTZ R0, R231, R223 ;  /* 0x000000dfe7007221 */ /* 0x000fe20000010000 */
[----:B------:R-:W-:Y:S04]  /*1eea0*/  STG.E.U16 [R218.64+0x30], R185 ;  /* 0x000030b9da007986 */ /* 0x000fe8000c10151c */
[----:B------:R-:W-:Y:S01]  /*1eeb0*/  STG.E.U16 [R218.64+0x32], R184 ;  /* 0x000032b8da007986 */ /* 0x000fe2000c10151c */
[-C--:B--2---:R-:W-:Y:S03]  /*1eec0*/  HMMA.16816.F32.BF16 R152, R172, R140.reuse, R4 ;  /* 0x0000008cac98723c */ /* 0x084fe60000041804 */
[----:B------:R-:W2:Y:S05]  /*1eed0*/  LDSM.16.MT88.4 R4, [R205+0xa800] ;  /* 0x00a80000cd04783b */ /* 0x000eaa0000004200 */
[C---:B------:R-:W-:Y:S03]  /*1eee0*/  HMMA.16816.F32.BF16 R168, R176.reuse, R140, R8 ;  /* 0x0000008cb0a8723c */ /* 0x040fe60000041808 */
[----:B------:R-:W3:Y:S05]  /*1eef0*/  LDSM.16.MT88.4 R8, [R201+0xb800] ;  /* 0x00b80000c908783b */ /* 0x000eea0000004200 */
[-C--:B------:R-:W-:Y:S03]  /*1ef00*/  HMMA.16816.F32.BF16 R164, R176, R142.reuse, R12 ;  /* 0x0000008eb0a4723c */ /* 0x080fe6000004180c */
[----:B------:R-:W4:Y:S05]  /*1ef10*/  LDSM.16.MT88.4 R12, [R203+0xb800] ;  /* 0x00b80000cb0c783b */ /* 0x000f2a0000004200 */
[C---:B------:R-:W-:Y:S03]  /*1ef20*/  HMMA.16816.F32.BF16 R148, R172.reuse, R142, R16 ;  /* 0x0000008eac94723c */ /* 0x040fe60000041810 */
[----:B------:R-:W5:Y:S05]  /*1ef30*/  LDSM.16.MT88.4 R16, [R206+0xb800] ;  /* 0x00b80000ce10783b */ /* 0x000f6a0000004200 */
[-C--:B------:R-:W-:Y:S03]  /*1ef40*/  HMMA.16816.F32.BF16 R144, R172, R180.reuse, R20 ;  /* 0x000000b4ac90723c */ /* 0x080fe60000041814 */
[----:B------:R-:W1:Y:S05]  /*1ef50*/  LDSM.16.MT88.4 R20, [R205+0xb800] ;  /* 0x00b80000cd14783b */ /* 0x000e6a0000004200 */
[C---:B------:R-:W-:Y:S08]  /*1ef60*/  HMMA.16816.F32.BF16 R160, R176.reuse, R180, R24 ;  /* 0x000000b4b0a0723c */ /* 0x040ff00000041818 */
[-C--:B------:R-:W-:Y:S08]  /*1ef70*/  HMMA.16816.F32.BF16 R156, R176, R182.reuse, R28 ;  /* 0x000000b6b09c723c */ /* 0x080ff0000004181c */
[C---:B------:R-:W-:Y:S08]  /*1ef80*/  HMMA.16816.F32.BF16 R140, R172.reuse, R182, R32 ;  /* 0x000000b6ac8c723c */ /* 0x040ff00000041820 */
[-C--:B------:R-:W-:Y:S08]  /*1ef90*/  HMMA.16816.F32.BF16 R36, R172, R136.reuse, R36 ;  /* 0x00000088ac24723c */ /* 0x080ff00000041824 */
[C---:B------:R-:W-:Y:S07]  /*1efa0*/  HMMA.16816.F32.BF16 R40, R176.reuse, R136, R40 ;  /* 0x00000088b028723c */ /* 0x040fee0000041828 */
[----:B------:R-:W-:Y:S01]  /*1efb0*/  IMAD.MOV.U32 R136, RZ, RZ, R3 ;  /* 0x000000ffff887224 */ /* 0x000fe200078e0003 */
[-C--:B------:R-:W-:Y:S08]  /*1efc0*/  HMMA.16816.F32.BF16 R44, R176, R138.reuse, R44 ;  /* 0x0000008ab02c723c */ /* 0x080ff0000004182c */
[C---:B------:R-:W-:Y:S08]  /*1efd0*/  HMMA.16816.F32.BF16 R48, R172.reuse, R138, R48 ;  /* 0x0000008aac30723c */ /* 0x040ff00000041830 */
[-C--:B--2---:R-:W-:Y:S08]  /*1efe0*/  HMMA.16816.F32.BF16 R52, R172, R4.reuse, R52 ;  /* 0x00000004ac34723c */ /* 0x084ff00000041834 */
        /* <DEDUP_REMOVED lines=12> */
[----:B------:R-:W-:Y:S02]  /*1f0b0*/  IMAD.MOV.U32 R2, RZ, RZ, R132 ;  /* 0x000000ffff027224 */ /* 0x000fe400078e0084 */
[----:B------:R-:W-:Y:S02]  /*1f0c0*/  FADD.FTZ R242, R232, R6 ;  /* 0x00000006e8f27221 */ /* 0x000fe40000010000 */
[C---:B------:R-:W-:Y:S01]  /*1f0d0*/  HMMA.16816.F32.BF16 R72, R176.reuse, R8, R72 ;  /* 0x00000008b048723c */ /* 0x040fe20000041848 */
[----:B------:R-:W-:Y:S07]  /*1f0e0*/  IMAD.MOV.U32 R0, RZ, RZ, R133 ;  /* 0x000000ffff007224 */ /* 0x000fee00078e0085 */
[-C--:B------:R-:W-:Y:S08]  /*1f0f0*/  HMMA.16816.F32.BF16 R76, R176, R10.reuse, R76 ;  /* 0x0000000ab04c723c */ /* 0x080ff0000004184c */
[C---:B------:R-:W-:Y:S08]  /*1f100*/  HMMA.16816.F32.BF16 R80, R172.reuse, R10, R80 ;  /* 0x0000000aac50723c */ /* 0x040ff00000041850 */
[-C--:B----4-:R-:W-:Y:S08]  /*1f110*/  HMMA.16816.F32.BF16 R84, R172, R12.reuse, R84 ;  /* 0x0000000cac54723c */ /* 0x090ff00000041854 */
[C---:B------:R-:W-:Y:S08]  /*1f120*/  HMMA.16816.F32.BF16 R88, R176.reuse, R12, R88 ;  /* 0x0000000cb058723c */ /* 0x040ff00000041858 */
[-C--:B------:R-:W-:Y:S08]  /*1f130*/  HMMA.16816.F32.BF16 R92, R176, R14.reuse, R92 ;  /* 0x0000000eb05c723c */ /* 0x080ff0000004185c */
[C---:B------:R-:W-:Y:S08]  /*1f140*/  HMMA.16816.F32.BF16 R96, R172.reuse, R14, R96 ;  /* 0x0000000eac60723c */ /* 0x040ff00000041860 */
[-C--:B-----5:R-:W-:Y:S08]  /*1f150*/  HMMA.16816.F32.BF16 R100, R172, R16.reuse, R100 ;  /* 0x00000010ac64723c */ /* 0x0a0ff00000041864 */
        /* <DEDUP_REMOVED lines=8> */
.L_x_1106:
        /* <DEDUP_REMOVED lines=8> */
[----:B------:R-:W4:Y:S01]  /*1f260*/  S2UR UR9, SR_CTAID.X ;  /* 0x00000000000979c3 */ /* 0x000f220000002500 */
[----:B------:R-:W-:Y:S02]  /*1f270*/  UMOV UR20, URZ ;  /* 0x0000003f00147c82 */ /* 0x000fe40008000000 */
[----:B------:R-:W4:Y:S01]  /*1f280*/  S2R R174, SR_TID.X ;  /* 0x0000000000ae7919 */ /* 0x000f220000002100 */
[----:B------:R-:W-:Y:S02]  /*1f290*/  @UP0 UIMAD.WIDE.U32 UR12, UR24, UR4, URZ ;  /* 0x00000004180c02a5 */ /* 0x000fe4000f8e003f */
[----:B------:R-:W-:Y:S02]  /*1f2a0*/  UMOV UR21, URZ ;  /* 0x0000003f00157c82 */ /* 0x000fe40008000000 */
[----:B------:R-:W-:Y:S01]  /*1f2b0*/  @UP0 UIMAD UR7, UR24, UR5, UR13 ;  /* 0x00000005180702a4 */ /* 0x000fe2000f8e020d */
[----:B------:R-:W4:Y:S02]  /*1f2c0*/  S2UR UR10, SR_CTAID.Z ;  /* 0x00000000000a79c3 */ /* 0x000f240000002700 */
        /* <DEDUP_REMOVED lines=10> */
[----:B------:R-:W-:Y:S02]  /*1f370*/  SHF.R.S32.HI R175, RZ, 0x1f, R174 ;  /* 0x0000001fffaf7819 */ /* 0x000fe400000114ae */
[----:B------:R-:W3:Y:S01]  /*1f380*/  SHFL.BFLY PT, R4, R217, 0x1, 0x1f ;  /* 0x0c201f00d9047f89 */ /* 0x000ee200000e0000 */
[----:B------:R-:W-:Y:S01]  /*1f390*/  UISETP.NE.AND UP1, UPT, UR4, URZ, UPT ;  /* 0x0000003f0400728c */ /* 0x000fe2000bf25270 */
[----:B------:R-:W-:-:S02]  /*1f3a0*/  LEA.HI R5, R175, R174, RZ, 0x2 ;  /* 0x000000aeaf057211 */ /* 0x000fc400078f10ff */
[----:B------:R-:W4:Y:S01]  /*1f3b0*/  SHFL.BFLY PT, R8, R231, 0x1, 0x1f ;  /* 0x0c201f00e7087f89 */ /* 0x000f2200000e0000 */
[----:B------:R-:W-:Y:S01]  /*1f3c0*/  LEA.HI R173, R175, R174, RZ, 0x5 ;  /* 0x000000aeafad7211 */ /* 0x000fe200078f28ff */
[----:B------:R-:W-:Y:S02]  /*1f3d0*/  @!UP0 UIMAD UR11, UR6, UR5, UR11 ;  /* 0x00000005060b82a4 */ /* 0x000fe4000f8e020b */
[----:B------:R-:W-:Y:S02]  /*1f3e0*/  @!UP0 UMOV UR12, UR18 ;  /* 0x00000012000c8c82 */ /* 0x000fe40008000000 */
[----:B------:R-:W-:Y:S02]  /*1f3f0*/  ULDC.U8 UR5, c[0x0][0x328] ;  /* 0x0000ca0000057ab9 */ /* 0x000fe40000000000 */
[----:B------:R-:W-:Y:S02]  /*1f400*/  UISETP.NE.AND UP2, UPT, UR5, URZ, UPT ;  /* 0x0000003f0500728c */ /* 0x000fe4000bf45270 */
[----:B------:R-:W-:Y:S01]  /*1f410*/  @UP1 ULDC UR13, c[0x0][0x210] ;  /* 0x00008400000d1ab9 */ /* 0x000fe20000000800 */
[----:B-1----:R-:W-:Y:S01]  /*1f420*/  FADD.FTZ R135, R0, R6 ;  /* 0x0000000600877221 */ /* 0x002fe20000010000 */
[----:B------:R-:W-:Y:S01]  /*1f430*/  MOV R0, 0x3f800000 ;  /* 0x3f80000000007802 */ /* 0x000fe20000000f00 */
[----:B------:R-:W-:Y:S01]  /*1f440*/  UISETP.NE.OR UP3, UPT, UR4, URZ, !UP2 ;  /* 0x0000003f0400728c */ /* 0x000fe2000d765670 */
[--C-:B------:R-:W-:Y:S01]  /*1f450*/  SHF.R.S32.HI R6, RZ, 0x1f, R5.reuse ;  /* 0x0000001fff067819 */ /* 0x100fe20000011405 */
[----:B--2---:R-:W-:Y:S01]  /*1f460*/  FADD.FTZ R230, R2, R230 ;  /* 0x000000e602e67221 */ /* 0x004fe20000010000 */
[----:B------:R-:W-:Y:S01]  /*1f470*/  FSETP.NE.FTZ.AND P6, PT, R135, RZ, PT ;  /* 0x000000ff8700720b */ /* 0x000fe20003fd5000 */
[----:B------:R-:W-:Y:S01]  /*1f480*/  ULDC UR5, c[0x0][0x234] ;  /* 0x00008d0000057ab9 */ /* 0x000fe20000000800 */
[----:B------:R-:W-:Y:S01]  /*1f490*/  SHF.R.S32.HI R2, RZ, 0x2, R5 ;  /* 0x00000002ff027819 */ /* 0x000fe20000011405 */
[----:B---3--:R-:W-:Y:S01]  /*1f4a0*/  FADD.FTZ R217, R217, R4 ;  /* 0x00000004d9d97221 */ /* 0x008fe20000010000 */
[----:B------:R-:W1:Y:S01]  /*1f4b0*/  SHFL.BFLY PT, R7, R230, 0x1, 0x1f ;  /* 0x0c201f00e6077f89 */ /* 0x000e6200000e0000 */
[----:B------:R-:W-:Y:S01]  /*1f4c0*/  MOV R4, 0x3f800000 ;  /* 0x3f80000000047802 */ /* 0x000fe20000000f00 */
[----:B------:R-:W-:Y:S01]  /*1f4d0*/  @UP1 UIMAD UR13, UR13, UR8, URZ ;  /* 0x000000080d0d12a4 */ /* 0x000fe2000f8e023f */
[----:B----4-:R-:W-:Y:S01]  /*1f4e0*/  FADD.FTZ R231, R231, R8 ;  /* 0x00000008e7e77221 */ /* 0x010fe20000010000 */
[----:B------:R-:W-:Y:S01]  /*1f4f0*/  LEA.HI R6, R6, R2, RZ, 0x3 ;  /* 0x0000000206067211 */ /* 0x000fe200078f18ff */
[----:B------:R-:W-:Y:S01]  /*1f500*/  @!UP1 USEL UR13, UR8, UR5, !UP2 ;  /* 0x00000005080d9287 */ /* 0x000fe2000d000000 */
[----:B------:R-:W-:Y:S01]  /*1f510*/  FSETP.NE.FTZ.AND P5, PT, R217, RZ, PT ;  /* 0x000000ffd900720b */ /* 0x000fe20003fb5000 */
[----:B------:R-:W-:Y:S01]  /*1f520*/  ULDC UR4, c[0x0][0x1c0] ;  /* 0x0000700000047ab9 */ /* 0x000fe20000000800 */
[----:B------:R-:W-:Y:S01]  /*1f530*/  FSETP.NE.FTZ.AND P3, PT, R231, RZ, PT ;  /* 0x000000ffe700720b */ /* 0x000fe20003f75000 */
[----:B------:R-:W2:Y:S01]  /*1f540*/  @P6 MUFU.RCP R0, R135 ;  /* 0x0000008700006308 */ /* 0x000ea20000001000 */
[----:B------:R-:W-:Y:S01]  /*1f550*/  LOP3.LUT R26, R6, 0xfffffff8, RZ, 0xc0, !PT ;  /* 0xfffffff8061a7812 */ /* 0x000fe200078ec0ff */
[----:B------:R-:W-:Y:S01]  /*1f560*/  @UP1 UMOV UR14, 0x1 ;  /* 0x00000001000e1882 */ /* 0x000fe20000000000 */
[----:B------:R-:W-:Y:S01]  /*1f570*/  LOP3.LUT R5, R5, 0x3ffffffc, RZ, 0xc0, !PT ;  /* 0x3ffffffc05057812 */ /* 0x000fe200078ec0ff */
[----:B------:R-:W-:Y:S01]  /*1f580*/  @!UP1 UIMAD UR14, UR13, UR4, URZ ;  /* 0x000000040d0e92a4 */ /* 0x000fe2000f8e023f */
[----:B------:R-:W-:Y:S01]  /*1f590*/  IADD3 R26, R2, -R26, RZ ;  /* 0x8000001a021a7210 */ /* 0x000fe20007ffe0ff */
[----:B------:R-:W-:Y:S01]  /*1f5a0*/  @!UP3 UIMAD UR16, UR6, UR8, URZ ;  /* 0x000000080610b2a4 */ /* 0x000fe2000f8e023f */
[----:B------:R-:W-:Y:S01]  /*1f5b0*/  MOV R2, 0x3f800000 ;  /* 0x3f80000000027802 */ /* 0x000fe20000000f00 */
[----:B------:R-:W-:Y:S01]  /*1f5c0*/  @UP1 ULDC UR15, c[0x0][0x210] ;  /* 0x00008400000f1ab9 */ /* 0x000fe20000000800 */
[----:B------:R-:W-:Y:S01]  /*1f5d0*/  IADD3 R5, -R5, R174, RZ ;  /* 0x000000ae05057210 */ /* 0x000fe20007ffe1ff */
[----:B------:R-:W3:Y:S01]  /*1f5e0*/  @P5 MUFU.RCP R4, R217 ;  /* 0x000000d900045308 */ /* 0x000ee20000001000 */
[----:B------:R-:W-:-:S02]  /*1f5f0*/  UIMAD UR5, UR6, UR14, URZ ;  /* 0x0000000e060572a4 */ /* 0x000fc4000f8e023f */
[----:B------:R-:W-:Y:S01]  /*1f600*/  @!UP1 UMOV UR15, 0x1 ;  /* 0x00000001000f9882 */ /* 0x000fe20000000000 */
[----:B-1----:R-:W-:Y:S01]  /*1f610*/  FADD.FTZ R230, R230, R7 ;  /* 0x00000007e6e67221 */ /* 0x002fe20000010000 */
[----:B------:R-:W-:Y:S01]  /*1f620*/  SHF.R.S32.HI R7, RZ, 0x5, R173 ;  /* 0x00000005ff077819 */ /* 0x000fe200000114ad */
[----:B--2---:R-:W-:Y:S01]  /*1f630*/  FMUL.FTZ R0, R0, c[0x0][0x2dc] ;  /* 0x0000b70000007a20 */ /* 0x004fe20000410000 */
[----:B------:R-:W-:Y:S02]  /*1f640*/  @!UP3 USEL UR16, UR16, UR24, !UP0 ;  /* 0x000000181010b287 */ /* 0x000fe4000c000000 */
[----:B------:R-:W-:Y:S01]  /*1f650*/  FSETP.NE.FTZ.AND P4, PT, R230, RZ, PT ;  /* 0x000000ffe600720b */ /* 0x000fe20003f95000 */
[C---:B------:R-:W-:Y:S01]  /*1f660*/  FMUL.FTZ R136, R0.reuse, R48 ;  /* 0x0000003000887220 */ /* 0x040fe20000410000 */
[----:B-----5:R-:W-:Y:S01]  /*1f670*/  LEA R172, R7, R5, 0x9 ;  /* 0x0000000507ac7211 */ /* 0x020fe200078e48ff */
[----:B------:R-:W-:Y:S01]  /*1f680*/  FMUL.FTZ R137, R0, R52 ;  /* 0x0000003400897220 */ /* 0x000fe20000410000 */
[----:B------:R-:W-:Y:S01]  /*1f690*/  R2P PR, R26, 0x6 ;  /* 0x000000061a007804 */ /* 0x000fe20000000000 */
[C---:B------:R-:W-:Y:S01]  /*1f6a0*/  FMUL.FTZ R152, R0.reuse, R152 ;  /* 0x0000009800987220 */ /* 0x040fe20000410000 */
[----:B------:R-:W-:Y:S01]  /*1f6b0*/  UIMAD UR4, UR9, UR15, URZ ;  /* 0x0000000f090472a4 */ /* 0x000fe2000f8e023f */
[C---:B------:R-:W-:Y:S01]  /*1f6c0*/  FMUL.FTZ R6, R0.reuse, R153 ;  /* 0x0000009900067220 */ /* 0x040fe20000410000 */
[----:B------:R-:W-:Y:S01]  /*1f6d0*/  USEL UR5, UR5, URZ, UP3 ;  /* 0x0000003f05057287 */ /* 0x000fe20009800000 */
[C---:B------:R-:W-:Y:S01]  /*1f6e0*/  FMUL.FTZ R148, R0.reuse, R148 ;  /* 0x0000009400947220 */ /* 0x040fe20000410000 */
[----:B------:R-:W-:Y:S01]  /*1f6f0*/  USHF.L.U32 UR4, UR4, 0x7, URZ ;  /* 0x0000000704047899 */ /* 0x000fe2000800063f */
[----:B------:R-:W-:Y:S01]  /*1f700*/  FMUL.FTZ R149, R0, R149 ;  /* 0x0000009500957220 */ /* 0x000fe20000410000 */
[----:B------:R-:W-:Y:S01]  /*1f710*/  F2FP.BF16.PACK_AB R6, R6, R152 ;  /* 0x000000980606723e */ /* 0x000fe200000010ff */
[C---:B------:R-:W-:Y:S01]  /*1f720*/  FMUL.FTZ R144, R0.reuse, R144 ;  /* 0x0000009000907220 */ /* 0x040fe20000410000 */
[----:B------:R-:W1:Y:S01]  /*1f730*/  @P4 MUFU.RCP R2, R230 ;  /* 0x000000e600024308 */ /* 0x000e620000001000 */
[C---:B------:R-:W-:Y:S01]  /*1f740*/  FMUL.FTZ R12, R0.reuse, R145 ;  /* 0x00000091000c7220 */ /* 0x040fe20000410000 */
[----:B------:R-:W-:Y:S01]  /*1f750*/  UIMAD UR13, UR10, UR13, UR5 ;  /* 0x0000000d0a0d72a4 */ /* 0x000fe2000f8e0205 */
[C---:B------:R-:W-:Y:S01]  /*1f760*/  FMUL.FTZ R140, R0.reuse, R140 ;  /* 0x0000008c008c7220 */ /* 0x040fe20000410000 */
[----:B------:R-:W-:Y:S01]  /*1f770*/  @!UP3 UMOV UR20, UR16 ;  /* 0x000000100014bc82 */ /* 0x000fe20008000000 */
[----:B------:R-:W-:Y:S01]  /*1f780*/  FMUL.FTZ R15, R0, R141 ;  /* 0x0000008d000f7220 */ /* 0x000fe20000410000 */
[----:B------:R-:W-:Y:S01]  /*1f790*/  F2FP.BF16.PACK_AB R12, R12, R144 ;  /* 0x000000900c0c723e */ /* 0x000fe200000010ff */
[C---:B------:R-:W-:Y:S01]  /*1f7a0*/  FMUL.FTZ R19, R0.reuse, R36 ;  /* 0x0000002400137220 */ /* 0x040fe20000410000 */
[----:B------:R-:W-:Y:S01]  /*1f7b0*/  USHF.R.S32.HI UR5, URZ, 0x1f, UR4 ;  /* 0x0000001f3f057899 */ /* 0x000fe20008011404 */
[C---:B------:R-:W-:Y:S01]  /*1f7c0*/  FMUL.FTZ R22, R0.reuse, R37 ;  /* 0x0000002500167220 */ /* 0x040fe20000410000 */
[----:B------:R-:W-:Y:S01]  /*1f7d0*/  F2FP.BF16.PACK_AB R15, R15, R140 ;  /* 0x0000008c0f0f723e */ /* 0x000fe200000010ff */
[C---:B------:R-:W-:Y:S01]  /*1f7e0*/  FMUL.FTZ R48, R0.reuse, R49 ;  /* 0x0000003100307220 */ /* 0x040fe20000410000 */
[----:B------:R-:W-:Y:S01]  /*1f7f0*/  @!UP3 USHF.R.S32.HI UR21, URZ, 0x1f, UR16 ;  /* 0x0000001f3f15b899 */ /* 0x000fe20008011410 */
[----:B------:R-:W-:Y:S01]  /*1f800*/  FMUL.FTZ R52, R0, R53 ;  /* 0x0000003500347220 */ /* 0x000fe20000410000 */
[----:B------:R-:W-:Y:S01]  /*1f810*/  F2FP.BF16.PACK_AB R22, R22, R19 ;  /* 0x000000131616723e */ /* 0x000fe200000010ff */
[----:B------:R-:W-:Y:S01]  /*1f820*/  FMUL.FTZ R139, R0, R64 ;  /* 0x00000040008b7220 */ /* 0x000fe20000410000 */
[----:B------:R-:W-:Y:S01]  /*1f830*/  F2FP.BF16.PACK_AB R19, R48, R136 ;  /* 0x000000883013723e */ /* 0x000fe200000010ff */
[----:B------:R-:W-:Y:S01]  /*1f840*/  FMUL.FTZ R138, R0, R65 ;  /* 0x00000041008a7220 */ /* 0x000fe20000410000 */
[----:B------:R-:W-:Y:S01]  /*1f850*/  F2FP.BF16.PACK_AB R64, R52, R137 ;  /* 0x000000893440723e */ /* 0x000fe200000010ff */
[C---:B------:R-:W-:Y:S01]  /*1f860*/  FMUL.FTZ R68, R0.reuse, R68 ;  /* 0x0000004400447220 */ /* 0x040fe20000410000 */
[----:B------:R-:W-:Y:S01]  /*1f870*/  USHF.R.S32.HI UR6, URZ, 0x1f, UR13 ;  /* 0x0000001f3f067899 */ /* 0x000fe2000801140d */
[C---:B------:R-:W-:Y:S01]  /*1f880*/  FMUL.FTZ R69, R0.reuse, R69 ;  /* 0x0000004500457220 */ /* 0x040fe20000410000 */
[----:B------:R-:W-:Y:S01]  /*1f890*/  UIADD3 UR4, UP2, UP1, UR4, UR20, UR13 ;  /* 0x0000001404047290 */ /* 0x000fe2000f95e00d */
[C---:B------:R-:W-:Y:S01]  /*1f8a0*/  FMUL.FTZ R80, R0.reuse, R80 ;  /* 0x0000005000507220 */ /* 0x040fe20000410000 */
[----:B------:R-:W-:Y:S01]  /*1f8b0*/  @!UP0 UIADD3 UR7, UR19, UR11, URZ ;  /* 0x0000000b13078290 */ /* 0x000fe2000fffe03f */
[C---:B------:R-:W-:Y:S01]  /*1f8c0*/  FMUL.FTZ R81, R0.reuse, R81 ;  /* 0x0000005100517220 */ /* 0x040fe20000410000 */
[----:B------:R-:W-:Y:S01]  /*1f8d0*/  UIADD3.X UR5, UR5, UR21, UR6, UP2, UP1 ;  /* 0x0000001505057290 */ /* 0x000fe200097e2406 */
[----:B------:R-:W-:-:S02]  /*1f8e0*/  FMUL.FTZ R84, R0, R84 ;  /* 0x0000005400547220 */ /* 0x000fc40000410000 */
[C---:B------:R-:W-:Y:S01]  /*1f8f0*/  FMUL.FTZ R85, R0.reuse, R85 ;  /* 0x0000005500557220 */ /* 0x040fe20000410000 */
[----:B------:R-:W-:Y:S01]  /*1f900*/  F2FP.BF16.PACK_AB R52, R81, R80 ;  /* 0x000000505134723e */ /* 0x000fe200000010ff */
[C---:B------:R-:W-:Y:S02]  /*1f910*/  FMUL.FTZ R96, R0.reuse, R96 ;  /* 0x0000006000607220 */ /* 0x040fe40000410000 */
[C---:B------:R-:W-:Y:S01]  /*1f920*/  FMUL.FTZ R97, R0.reuse, R97 ;  /* 0x0000006100617220 */ /* 0x040fe20000410000 */
[----:B------:R-:W-:Y:S01]  /*1f930*/  F2FP.BF16.PACK_AB R48, R85, R84 ;  /* 0x000000545530723e */ /* 0x000fe200000010ff */
        /* <DEDUP_REMOVED lines=9> */
[----:B---3--:R-:W-:-:S02]  /*1f9d0*/  FMUL.FTZ R4, R4, c[0x0][0x2dc] ;  /* 0x0000b70004047a20 */ /* 0x008fc40000410000 */
[----:B-1----:R-:W-:Y:S02]  /*1f9e0*/  FMUL.FTZ R2, R2, c[0x0][0x2dc] ;  /* 0x0000b70002027a20 */ /* 0x002fe40000410000 */
[C---:B------:R-:W-:Y:S01]  /*1f9f0*/  FMUL.FTZ R18, R4.reuse, R38 ;  /* 0x0000002604127220 */ /* 0x040fe20000410000 */
[----:B------:R-:W1:Y:S01]  /*1fa00*/  @P3 MUFU.RCP R0, R231 ;  /* 0x000000e700003308 */ /* 0x000e620000001000 */
[C---:B------:R-:W-:Y:S02]  /*1fa10*/  FMUL.FTZ R31, R4.reuse, R50 ;  /* 0x00000032041f7220 */ /* 0x040fe40000410000 */
[C---:B------:R-:W-:Y:S02]  /*1fa20*/  FMUL.FTZ R32, R4.reuse, R54 ;  /* 0x0000003604207220 */ /* 0x040fe40000410000 */
[----:B------:R-:W-:Y:S02]  /*1fa30*/  FMUL.FTZ R36, R4, R66 ;  /* 0x0000004204247220 */ /* 0x000fe40000410000 */
[----:B------:R-:W-:-:S02]  /*1fa40*/  FMUL.FTZ R168, R2, R168 ;  /* 0x000000a802a87220 */ /* 0x000fc40000410000 */
[C---:B------:R-:W-:Y:S02]  /*1fa50*/  FMUL.FTZ R9, R2.reuse, R169 ;  /* 0x000000a902097220 */ /* 0x040fe40000410000 */
[C---:B------:R-:W-:Y:S02]  /*1fa60*/  FMUL.FTZ R164, R2.reuse, R164 ;  /* 0x000000a402a47220 */ /* 0x040fe40000410000 */
[C---:B------:R-:W-:Y:S01]  /*1fa70*/  FMUL.FTZ R10, R2.reuse, R165 ;  /* 0x000000a5020a7220 */ /* 0x040fe20000410000 */
[----:B------:R-:W-:Y:S01]  /*1fa80*/  F2FP.BF16.PACK_AB R9, R9, R168 ;  /* 0x000000a80909723e */ /* 0x000fe200000010ff */
[----:B------:R-:W-:Y:S02]  /*1fa90*/  FMUL.FTZ R160, R2, R160 ;  /* 0x000000a002a07220 */ /* 0x000fe40000410000 */
[----:B-1----:R-:W-:Y:S01]  /*1faa0*/  FMUL.FTZ R0, R0, c[0x0][0x2dc] ;  /* 0x0000b70000007a20 */ /* 0x002fe20000410000 */
[----:B------:R-:W-:Y:S01]  /*1fab0*/  F2FP.BF16.PACK_AB R10, R10, R164 ;  /* 0x000000a40a0a723e */ /* 0x000fe200000010ff */
[----:B------:R-:W-:-:S02]  /*1fac0*/  FMUL.FTZ R16, R2, R161 ;  /* 0x000000a102107220 */ /* 0x000fc40000410000 */
[C---:B------:R-:W-:Y:S02]  /*1fad0*/  FMUL.FTZ R156, R2.reuse, R156 ;  /* 0x0000009c029c7220 */ /* 0x040fe40000410000 */
        /* <DEDUP_REMOVED lines=25> */
[C---:B------:R-:W-:Y:S02]  /*1fc70*/  FMUL.FTZ R93, R2.reuse, R93 ;  /* 0x0000005d025d7220 */ /* 0x040fe40000410000 */
[C---:B------:R-:W-:Y:S02]  /*1fc80*/  FMUL.FTZ R104, R2.reuse, R104 ;  /* 0x0000006802687220 */ /* 0x040fe40000410000 */
[C---:B------:R-:W-:Y:S02]  /*1fc90*/  FMUL.FTZ R38, R2.reuse, R105 ;  /* 0x0000006902267220 */ /* 0x040fe40000410000 */
[C---:B------:R-:W-:Y:S02]  /*1fca0*/  FMUL.FTZ R108, R2.reuse, R108 ;  /* 0x0000006c026c7220 */ /* 0x040fe40000410000 */
[----:B------:R-:W-:Y:S01]  /*1fcb0*/  FMUL.FTZ R34, R2, R109 ;  /* 0x0000006d02227220 */ /* 0x000fe20000410000 */
[----:B------:R-:W-:Y:S01]  /*1fcc0*/  F2FP.BF16.PACK_AB R38, R38, R104 ;  /* 0x000000682626723e */ /* 0x000fe200000010ff */
[----:B------:R-:W-:-:S02]  /*1fcd0*/  FMUL.FTZ R120, R2, R120 ;  /* 0x0000007802787220 */ /* 0x000fc40000410000 */
[----:B------:R-:W-:Y:S01]  /*1fce0*/  FMUL.FTZ R121, R2, R121 ;  /* 0x0000007902797220 */ /* 0x000fe20000410000 */
[----:B------:R-:W-:Y:S01]  /*1fcf0*/  F2FP.BF16.PACK_AB R34, R34, R108 ;  /* 0x0000006c2222723e */ /* 0x000fe200000010ff */
[C---:B------:R-:W-:Y:S02]  /*1fd00*/  FMUL.FTZ R124, R2.reuse, R124 ;  /* 0x0000007c027c7220 */ /* 0x040fe40000410000 */
[----:B------:R-:W-:Y:S02]  /*1fd10*/  FMUL.FTZ R125, R2, R125 ;  /* 0x0000007d027d7220 */ /* 0x000fe40000410000 */
[----:B------:R-:W-:Y:S02]  /*1fd20*/  FMUL.FTZ R35, R4, R67 ;  /* 0x0000004304237220 */ /* 0x000fe40000410000 */
[C---:B------:R-:W-:Y:S01]  /*1fd30*/  FMUL.FTZ R2, R0.reuse, R62 ;  /* 0x0000003e00027220 */ /* 0x040fe20000410000 */
[----:B------:R-:W-:Y:S01]  /*1fd40*/  F2FP.BF16.PACK_AB R62, R27, R56 ;  /* 0x000000381b3e723e */ /* 0x000fe200000010ff */
[C---:B------:R-:W-:Y:S01]  /*1fd50*/  FMUL.FTZ R57, R0.reuse, R63 ;  /* 0x0000003f00397220 */ /* 0x040fe20000410000 */
[----:B------:R-:W-:Y:S01]  /*1fd60*/  F2FP.BF16.PACK_AB R56, R69, R68 ;  /* 0x000000444538723e */ /* 0x000fe200000010ff */
[C---:B------:R-:W-:Y:S01]  /*1fd70*/  FMUL.FTZ R170, R0.reuse, R170 ;  /* 0x000000aa00aa7220 */ /* 0x040fe20000410000 */
[----:B------:R-:W-:Y:S01]  /*1fd80*/  MOV R68, 0x20 ;  /* 0x0000002000447802 */ /* 0x000fe20000000f00 */
[C---:B------:R-:W-:Y:S01]  /*1fd90*/  FMUL.FTZ R8, R0.reuse, R171 ;  /* 0x000000ab00087220 */ /* 0x040fe20000410000 */
[----:B------:R-:W-:Y:S01]  /*1fda0*/  F2FP.BF16.PACK_AB R57, R57, R2 ;  /* 0x000000023939723e */ /* 0x000fe200000010ff */
[----:B------:R-:W-:Y:S01]  /*1fdb0*/  FMUL.FTZ R166, R0, R166 ;  /* 0x000000a600a67220 */ /* 0x000fe20000410000 */
[----:B------:R-:W-:Y:S01]  /*1fdc0*/  LOP3.LUT R2, R26, 0x1, RZ, 0xc0, !PT ;  /* 0x000000011a027812 */ /* 0x000fe200078ec0ff */
[----:B------:R-:W-:Y:S01]  /*1fdd0*/  FMUL.FTZ R13, R0, R167 ;  /* 0x000000a7000d7220 */ /* 0x000fe20000410000 */
[----:B------:R-:W-:Y:S01]  /*1fde0*/  F2FP.BF16.PACK_AB R8, R8, R170 ;  /* 0x000000aa0808723e */ /* 0x000fe200000010ff */
[----:B------:R-:W-:Y:S01]  /*1fdf0*/  FMUL.FTZ R162, R0, R162 ;  /* 0x000000a200a27220 */ /* 0x000fe20000410000 */
[----:B------:R-:W-:Y:S01]  /*1fe00*/  ISETP.NE.U32.AND P0, PT, R2, 0x1, PT ;  /* 0x000000010200780c */ /* 0x000fe20003f05070 */
        /* <DEDUP_REMOVED lines=44> */
[----:B------:R-:W-:Y:S01]  /*200d0*/  SHF.L.U32 R0, R26, 0x6, RZ ;  /* 0x000000061a007819 */ /* 0x000fe200000006ff */
[C---:B------:R-:W-:Y:S01]  /*200e0*/  FMUL.FTZ R154, R4.reuse, R154 ;  /* 0x0000009a049a7220 */ /* 0x040fe20000410000 */
[----:B------:R-:W-:Y:S01]  /*200f0*/  F2FP.BF16.PACK_AB R29, R29, R122 ;  /* 0x0000007a1d1d723e */ /* 0x000fe200000010ff */
[----:B------:R-:W-:Y:S01]  /*20100*/  FMUL.FTZ R5, R4, R155 ;  /* 0x0000009b04057220 */ /* 0x000fe20000410000 */
[----:B------:R-:W-:Y:S01]  /*20110*/  LOP3.LUT R0, R0, 0x1c0, RZ, 0xc0, !PT ;  /* 0x000001c000007812 */ /* 0x000fe200078ec0ff */
[C---:B------:R-:W-:Y:S01]  /*20120*/  FMUL.FTZ R21, R4.reuse, R39 ;  /* 0x0000002704157220 */ /* 0x040fe20000410000 */
[----:B------:R-:W-:Y:S01]  /*20130*/  F2FP.BF16.PACK_AB R26, R125, R124 ;  /* 0x0000007c7d1a723e */ /* 0x000fe200000010ff */
[----:B------:R-:W-:Y:S01]  /*20140*/  FMUL.FTZ R150, R4, R150 ;  /* 0x0000009604967220 */ /* 0x000fe20000410000 */
[----:B------:R-:W-:Y:S01]  /*20150*/  LEA.HI R0, R0, R0, RZ, 0x1d ;  /* 0x0000000000007211 */ /* 0x000fe200078fe8ff */
[C---:B------:R-:W-:Y:S01]  /*20160*/  FMUL.FTZ R7, R4.reuse, R151 ;  /* 0x0000009704077220 */ /* 0x040fe20000410000 */
[----:B------:R-:W-:Y:S01]  /*20170*/  F2FP.BF16.PACK_AB R5, R5, R154 ;  /* 0x0000009a0505723e */ /* 0x000fe200000010ff */
[----:B------:R-:W-:Y:S01]  /*20180*/  FMUL.FTZ R146, R4, R146 ;  /* 0x0000009204927220 */ /* 0x000fe20000410000 */
[----:B------:R-:W-:Y:S01]  /*20190*/  LEA R0, R172, R0, 0x1 ;  /* 0x00000000ac007211 */ /* 0x000fe200078e08ff */
[C---:B------:R-:W-:Y:S01]  /*201a0*/  FMUL.FTZ R11, R4.reuse, R147 ;  /* 0x00000093040b7220 */ /* 0x040fe20000410000 */
[----:B------:R-:W-:Y:S01]  /*201b0*/  F2FP.BF16.PACK_AB R7, R7, R150 ;  /* 0x000000960707723e */ /* 0x000fe200000010ff */
[----:B------:R-:W-:Y:S01]  /*201c0*/  FMUL.FTZ R142, R4, R142 ;  /* 0x0000008e048e7220 */ /* 0x000fe20000410000 */
[----:B------:R-:W-:Y:S01]  /*201d0*/  SHF.L.U32 R0, R0, 0x1, RZ ;  /* 0x0000000100007819 */ /* 0x000fe200000006ff */
[C---:B------:R-:W-:Y:S01]  /*201e0*/  FMUL.FTZ R14, R4.reuse, R143 ;  /* 0x0000008f040e7220 */ /* 0x040fe20000410000 */
[----:B------:R-:W-:Y:S01]  /*201f0*/  F2FP.BF16.PACK_AB R11, R11, R146 ;  /* 0x000000920b0b723e */ /* 0x000fe200000010ff */
[----:B------:R-:W-:Y:S01]  /*20200*/  FMUL.FTZ R51, R4, R51 ;  /* 0x0000003304337220 */ /* 0x000fe20000410000 */
[----:B------:R-:W-:Y:S01]  /*20210*/  IADD3 R2, R0, -0x10, RZ ;  /* 0xfffffff000027810 */ /* 0x000fe20007ffe0ff */
[----:B------:R-:W-:Y:S01]  /*20220*/  FMUL.FTZ R55, R4, R55 ;  /* 0x0000003704377220 */ /* 0x000fe20000410000 */
[----:B------:R-:W-:Y:S01]  /*20230*/  @P0 IADD3 R2, R0, 0x10, RZ ;  /* 0x0000001000020810 */ /* 0x000fe20007ffe0ff */
[C---:B------:R-:W-:Y:S01]  /*20240*/  FMUL.FTZ R70, R4.reuse, R70 ;  /* 0x0000004604467220 */ /* 0x040fe20000410000 */
[----:B------:R1:W-:Y:S01]  /*20250*/  STS [R0], R6 ;  /* 0x0000000600007388 */ /* 0x0003e20000000800 */
        /* <DEDUP_REMOVED lines=25> */
[----:B-1----:R-:W-:Y:S01]  /*203f0*/  MOV R6, 0x40 ;  /* 0x0000004000067802 */ /* 0x002fe20000000f00 */
[C---:B------:R-:W-:Y:S01]  /*20400*/  FMUL.FTZ R130, R4.reuse, R130 ;  /* 0x0000008204827220 */ /* 0x040fe20000410000 */
[----:B------:R-:W-:Y:S01]  /*20410*/  F2FP.BF16.PACK_AB R35, R115, R114 ;  /* 0x000000727323723e */ /* 0x000fe200000010ff */
[----:B------:R-:W-:Y:S01]  /*20420*/  FMUL.FTZ R131, R4, R131 ;  /* 0x0000008304837220 */ /* 0x000fe20000410000 */
[----:B------:R-:W-:-:S02]  /*20430*/  F2FP.BF16.PACK_AB R4, R149, R148 ;  /* 0x000000949504723e */ /* 0x000fc400000010ff */
[----:B------:R-:W-:Y:S02]  /*20440*/  SEL R6, R6, 0xffffffc0, !P2 ;  /* 0xffffffc006067807 */ /* 0x000fe40005000000 */
[----:B------:R-:W-:Y:S01]  /*20450*/  F2FP.BF16.PACK_AB R31, R119, R118 ;  /* 0x00000076771f723e */ /* 0x000fe200000010ff */
[----:B------:R1:W-:Y:S01]  /*20460*/  STS [R2], R4 ;  /* 0x0000000402007388 */ /* 0x0003e20000000800 */
[----:B------:R-:W-:Y:S02]  /*20470*/  F2FP.BF16.PACK_AB R27, R131, R130 ;  /* 0x00000082831b723e */ /* 0x000fe400000010ff */
[----:B------:R-:W-:Y:S01]  /*20480*/  F2FP.BF16.PACK_AB R67, R67, R126 ;  /* 0x0000007e4343723e */ /* 0x000fe200000010ff */
[----:B------:R-:W-:Y:S04]  /*20490*/  STS [R0+0x2000], R9 ;  /* 0x0020000900007388 */ /* 0x000fe80000000800 */
[----:B------:R2:W-:Y:S04]  /*204a0*/  STS [R0+0x2400], R8 ;  /* 0x0024000800007388 */ /* 0x0005e80000000800 */
[----:B------:R-:W-:Y:S04]  /*204b0*/  STS [R2+0x2000], R10 ;  /* 0x0020000a02007388 */ /* 0x000fe80000000800 */
[----:B------:R3:W-:Y:S01]  /*204c0*/  STS [R2+0x2400], R13 ;  /* 0x0024000d02007388 */ /* 0x0007e20000000800 */
[----:B-1----:R-:W-:-:S04]  /*204d0*/  SEL R4, R68, 0xffffffe0, !P1 ;  /* 0xffffffe044047807 */ /* 0x002fc80004800000 */
[----:B------:R-:W-:Y:S02]  /*204e0*/  IADD3 R5, R0, R4, RZ ;  /* 0x0000000400057210 */ /* 0x000fe40007ffe0ff */
[----:B------:R-:W-:Y:S02]  /*204f0*/  IADD3 R4, R4, R2, RZ ;  /* 0x0000000204047210 */ /* 0x000fe40007ffe0ff */
[----:B--2---:R-:W-:Y:S01]  /*20500*/  IADD3 R8, R0, R6, RZ ;  /* 0x0000000600087210 */ /* 0x004fe20007ffe0ff */
        /* <DEDUP_REMOVED lines=99> */
[----:B------:R-:W-:Y:S02]  /*20b40*/  LOP3.LUT R0, R2, 0xffffffe0, RZ, 0xc0, !PT ;  /* 0xffffffe002007812 */ /* 0x000fe400078ec0ff */
[--C-:B------:R-:W-:Y:S02]  /*20b50*/  SHF.R.S32.HI R3, RZ, 0x5, R2.reuse ;  /* 0x00000005ff037819 */ /* 0x100fe40000011402 */
[----:B------:R-:W-:Y:S01]  /*20b60*/  SHF.R.S32.HI R2, RZ, 0x1f, R2 ;  /* 0x0000001fff027819 */ /* 0x000fe20000011402 */
[----:B------:R-:W-:-:S03]  /*20b70*/  IMAD.IADD R0, R4, 0x1, -R0 ;  /* 0x0000000104007824 */ /* 0x000fc600078e0a00 */
[----:B------:R-:W-:Y:S02]  /*20b80*/  LEA.HI R2, R2, R3, RZ, 0x2 ;  /* 0x0000000302027211 */ /* 0x000fe400078f10ff */
        /* <DEDUP_REMOVED lines=37> */
.L_x_1111:
[----:B--234-:R-:W-:Y:S05]  /*20de0*/  BSYNC B0 ;  /* 0x0000000000007941 */ /* 0x01cfea0003800000 */
.L_x_1110:
[----:B------:R-:W2:Y:S04]  /*20df0*/  LDL.64 R80, [R1+0x88] ;  /* 0x0000880001507983 */ /* 0x000ea80000100a00 */
[----:B-1----:R1:W5:Y:S01]  /*20e00*/  LDL R14, [R1+0x98] ;  /* 0x00009800010e7983 */ /* 0x0023620000100800 */
[----:B------:R-:W-:Y:S01]  /*20e10*/  LEA.HI R13, R175, R174, RZ, 0x3 ;  /* 0x000000aeaf0d7211 */ /* 0x000fe200078f18ff */
[----:B------:R-:W-:Y:S01]  /*20e20*/  UIMAD UR9, UR9, -0x80, UR26 ;  /* 0xffffff80090978a4 */ /* 0x000fe2000f8e021a */
[----:B------:R-:W-:Y:S01]  /*20e30*/  BSSY B0, `(.L_x_1112) ;  /* 0x0000020000007945 */ /* 0x000fe20003800000 */
[----:B------:R-:W3:Y:S01]  /*20e40*/  S2R R0, SR_TID.X ;  /* 0x0000000000007919 */ /* 0x000ee20000002100 */
[----:B------:R-:W-:Y:S01]  /*20e50*/  SHF.R.S32.HI R3, RZ, 0x3, R13 ;  /* 0x00000003ff037819 */ /* 0x000fe2000001140d */
[----:B------:R-:W-:-:S02]  /*20e60*/  USHF.R.S32.HI UR6, URZ, 0x1f, UR10 ;  /* 0x0000001f3f067899 */ /* 0x000fc4000801140a */
[----:B------:R-:W4:Y:S01]  /*20e70*/  S2R R10, SR_CTAID.Z ;  /* 0x00000000000a7919 */ /* 0x000f220000002700 */
[----:B------:R-:W-:Y:S02]  /*20e80*/  ULDC.64 UR4, c[0x0][0x1f0] ;  /* 0x00007c0000047ab9 */ /* 0x000fe40000000a00 */
[----:B------:R-:W-:-:S04]  /*20e90*/  UIMAD UR4, UR6, UR4, URZ ;  /* 0x00000004060472a4 */ /* 0x000fc8000f8e023f */
[----:B------:R-:W-:Y:S01]  /*20ea0*/  UIMAD UR4, UR10, UR5, UR4 ;  /* 0x000000050a0472a4 */ /* 0x000fe2000f8e0204 */
[----:B---3--:R-:W-:-:S04]  /*20eb0*/  SHF.R.S32.HI R2, RZ, 0x1f, R0 ;  /* 0x0000001fff027819 */ /* 0x008fc80000011400 */
[----:B------:R-:W-:-:S04]  /*20ec0*/  LEA.HI R2, R2, R0, RZ, 0x3 ;  /* 0x0000000002027211 */ /* 0x000fc800078f18ff */
[----:B------:R-:W-:Y:S02]  /*20ed0*/  SHF.R.S32.HI R2, RZ, 0x3, R2 ;  /* 0x00000003ff027819 */ /* 0x000fe40000011402 */
[----:B--2---:R-:W-:Y:S02]  /*20ee0*/  SHF.R.S32.HI R0, RZ, 0x1f, R80 ;  /* 0x0000001fff007819 */ /* 0x004fe40000011450 */
[----:B------:R-:W-:-:S04]  /*20ef0*/  IADD3 R4, P0, R80, UR12, RZ ;  /* 0x0000000c50047c10 */ /* 0x000fc8000ff1e0ff */
[----:B------:R-:W-:Y:S01]  /*20f00*/  IADD3.X R5, R0, UR7, RZ, P0, !PT ;  /* 0x0000000700057c10 */ /* 0x000fe200087fe4ff */
[----:B------:R-:W-:Y:S01]  /*20f10*/  IMAD.U32 R0, RZ, RZ, UR25 ;  /* 0x00000019ff007e24 */ /* 0x000fe2000f8e00ff */
[----:B------:R-:W-:Y:S02]  /*20f20*/  ISETP.GE.AND P0, PT, R3, UR9, PT ;  /* 0x0000000903007c0c */ /* 0x000fe4000bf06270 */
[----:B------:R-:W-:Y:S01]  /*20f30*/  SHF.R.S32.HI R3, RZ, 0x1f, R2 ;  /* 0x0000001fff037819 */ /* 0x000fe20000011402 */
[----:B----4-:R-:W-:-:S04]  /*20f40*/  IMAD.WIDE.U32 R10, R10, c[0x0][0x1f0], R4 ;  /* 0x00007c000a0a7a25 */ /* 0x010fc800078e0004 */
[----:B------:R-:W-:Y:S01]  /*20f50*/  IMAD.WIDE R6, R0, 0x80, R2 ;  /* 0x0000008000067825 */ /* 0x000fe200078e0202 */
[----:B------:R-:W-:-:S05]  /*20f60*/  IADD3 R9, R11, UR4, RZ ;  /* 0x000000040b097c10 */ /* 0x000fca000fffe0ff */
[----:B------:R-:W-:Y:S05]  /*20f70*/  @P0 BRA `(.L_x_1113) ;  /* 0x000000b000000947 */ /* 0x000fea0003800000 */
[----:B-1----:R-:W-:Y:S01]  /*20f80*/  IMAD R0, R7, c[0x0][0x1e8], RZ ;  /* 0x00007a0007007a24 */ /* 0x002fe200078e02ff */
        /* <DEDUP_REMOVED lines=10> */
.L_x_1113:
[----:B-1----:R-:W-:Y:S05]  /*21030*/  BSYNC B0 ;  /* 0x0000000000007941 */ /* 0x002fea0003800000 */
.L_x_1112:
[----:B------:R-:W-:Y:S01]  /*21040*/  LEA.HI.SX32 R0, R13, 0x10, 0x1d ;  /* 0x000000100d007811 */ /* 0x000fe200078feaff */
[----:B------:R-:W-:Y:S03]  /*21050*/  BSSY B0, `(.L_x_1114) ;  /* 0x0000011000007945 */ /* 0x000fe60003800000 */
[----:B------:R-:W-:-:S13]  /*21060*/  ISETP.GE.AND P0, PT, R0, UR9, PT ;  /* 0x0000000900007c0c */ /* 0x000fda000bf06270 */
[----:B------:R-:W-:Y:S05]  /*21070*/  @P0 BRA `(.L_x_1115) ;  /* 0x000000e000000947 */ /* 0x000fea0003800000 */
[----:B------:R-:W-:Y:S01]  /*21080*/  IADD3 R12, P0, R6, 0x10, RZ ;  /* 0x00000010060c7810 */ /* 0x000fe20007f1e0ff */
[----:B------:R-:W-:Y:S01]  /*21090*/  IMAD.MOV.U32 R2, RZ, RZ, R10 ;  /* 0x000000ffff027224 */ /* 0x000fe200078e000a */
[----:B------:R-:W-:Y:S02]  /*210a0*/  MOV R3, R9 ;  /* 0x0000000900037202 */ /* 0x000fe40000000f00 */
[----:B------:R-:W-:Y:S01]  /*210b0*/  ISETP.GE.AND P1, PT, R80, c[0x0][0x220], PT ;  /* 0x0000880050007a0c */ /* 0x000fe20003f26270 */
[----:B------:R-:W-:Y:S01]  /*210c0*/  IMAD.X R0, RZ, RZ, R7, P0 ;  /* 0x000000ffff007224 */ /* 0x000fe200000e0607 */
[----:B-----5:R-:W-:Y:S01]  /*210d0*/  ISETP.GE.AND P0, PT, R14, c[0x0][0x220], PT ;  /* 0x000088000e007a0c */ /* 0x020fe20003f06270 */
        /* <DEDUP_REMOVED lines=8> */
.L_x_1115:
[----:B------:R-:W-:Y:S05]  /*21160*/  BSYNC B0 ;  /* 0x0000000000007941 */ /* 0x000fea0003800000 */
.L_x_1114:
[----:B------:R-:W-:Y:S01]  /*21170*/  LEA.HI.SX32 R0, R13, 0x20, 0x1d ;  /* 0x000000200d007811 */ /* 0x000fe200078feaff */
        /* <DEDUP_REMOVED lines=17> */
.L_x_1117:
[----:B------:R-:W-:Y:S05]  /*21290*/  BSYNC B0 ;  /* 0x0000000000007941 */ /* 0x000fea0003800000 */
.L_x_1116:
        /* <DEDUP_REMOVED lines=18> */
.L_x_1119:
[----:B------:R-:W-:Y:S05]  /*213c0*/  BSYNC B0 ;  /* 0x0000000000007941 */ /* 0x000fea0003800000 */
.L_x_1118:
        /* <DEDUP_REMOVED lines=18> */
.L_x_1121:
[----:B------:R-:W-:Y:S05]  /*214f0*/  BSYNC B0 ;  /* 0x0000000000007941 */ /* 0x000fea0003800000 */
.L_x_1120:
        /* <DEDUP_REMOVED lines=18> */
.L_x_1123:
[----:B------:R-:W-:Y:S05]  /*21620*/  BSYNC B0 ;  /* 0x0000000000007941 */ /* 0x000fea0003800000 */
.L_x_1122:
        /* <DEDUP_REMOVED lines=18> */
.L_x_1125:
[----:B------:R-:W-:Y:S05]  /*21750*/  BSYNC B0 ;  /* 0x0000000000007941 */ /* 0x000fea0003800000 */
.L_x_1124:
[----:B------:R-:W-:-:S04]  /*21760*/  LEA.HI.SX32 R0, R13, 0x70, 0x1d ;  /* 0x000000700d007811 */ /* 0x000fc800078feaff */
        /* <DEDUP_REMOVED lines=18> */
.L_x_1062:
[----:B------:R-:W-:Y:S01]  /*21890*/  UISETP.NE.AND UP3, UPT, UR24, -0x1, UPT ;  /* 0xffffffff1800788c */ /* 0x000fe2000bf65270 */
[----:B------:R-:W-:Y:S01]  /*218a0*/  LEA.HI R8, R9, R22, RZ, 0x3 ;  /* 0x0000001609087211 */ /* 0x000fe200078f18ff */
[----:B------:R-:W-:Y:S01]  /*218b0*/  USHF.R.S32.HI UR13, URZ, 0x1f, UR11 ;  /* 0x0000001f3f0d7899 */ /* 0x000fe2000801140b */
[----:B------:R-:W1:Y:S01]  /*218c0*/  S2R R12, SR_CTAID.Z ;  /* 0x00000000000c7919 */ /* 0x000e620000002700 */
[----:B------:R-:W-:Y:S01]  /*218d0*/  ULDC.64 UR6, c[0x0][0x1e8] ;  /* 0x00007a0000067ab9 */ /* 0x000fe20000000a00 */
[----:B------:R-:W-:Y:S01]  /*218e0*/  LOP3.LUT R0, R8, 0xfffffff8, RZ, 0xc0, !PT ;  /* 0xfffffff808007812 */ /* 0x000fe200078ec0ff */
[----:B------:R-:W-:Y:S01]  /*218f0*/  ULDC.64 UR4, c[0x0][0x1f0] ;  /* 0x00007c0000047ab9 */ /* 0x000fe20000000a00 */
[----:B------:R-:W-:Y:S01]  /*21900*/  SHF.R.S32.HI R8, RZ, 0x3, R8 ;  /* 0x00000003ff087819 */ /* 0x000fe20000011408 */
[----:B------:R-:W-:Y:S01]  /*21910*/  UIMAD UR4, UR13, UR4, URZ ;  /* 0x000000040d0472a4 */ /* 0x000fe2000f8e023f */
[----:B------:R-:W-:Y:S01]  /*21920*/  IMAD.U32 R6, RZ, RZ, UR25 ;  /* 0x00000019ff067e24 */ /* 0x000fe2000f8e00ff */
[----:B------:R-:W-:Y:S01]  /*21930*/  ULDC.U8 UR14, c[0x0][0x328] ;  /* 0x0000ca00000e7ab9 */ /* 0x000fe20000000000 */
[----:B------:R-:W-:Y:S01]  /*21940*/  IMAD.IADD R15, R22, 0x1, -R0 ;  /* 0x00000001160f7824 */ /* 0x000fe200078e0a00 */
[----:B------:R-:W-:Y:S01]  /*21950*/  @UP3 UIMAD.WIDE.U32 UR8, UR24, UR6, URZ ;  /* 0x00000006180832a5 */ /* 0x000fe2000f8e003f */
[--C-:B------:R-:W-:Y:S01]  /*21960*/  SHF.R.S32.HI R9, RZ, 0x1f, R8.reuse ;  /* 0x0000001fff097819 */ /* 0x100fe20000011408 */
[----:B------:R-:W-:Y:S01]  /*21970*/  @!UP3 USHF.R.S32.HI UR15, URZ, 0x1f, UR12 ;  /* 0x0000001f3f0fb899 */ /* 0x000fe2000801140c */
[----:B------:R-:W-:Y:S01]  /*21980*/  IMAD.SHL.U32 R14, R15, 0x8, RZ ;  /* 0x000000080f0e7824 */ /* 0x000fe200078e00ff */
[----:B------:R-:W-:Y:S01]  /*21990*/  ULDC.U8 UR6, c[0x0][0x329] ;  /* 0x0000ca4000067ab9 */ /* 0x000fe20000000000 */
[----:B------:R-:W-:Y:S01]  /*219a0*/  BSSY B0, `(.L_x_1126) ;  /* 0x000003a000007945 */ /* 0x000fe20003800000 */
[----:B------:R-:W-:Y:S01]  /*219b0*/  UISETP.NE.AND UP2, UPT, UR6, URZ, UPT ;  /* 0x0000003f0600728c */ /* 0x000fe2000bf45270 */
[----:B------:R-:W-:Y:S01]  /*219c0*/  IMAD.WIDE R6, R6, 0x80, R8 ;  /* 0x0000008006067825 */ /* 0x000fe200078e0208 */
[----:B------:R-:W-:Y:S01]  /*219d0*/  @UP3 UIMAD UR7, UR24, UR7, UR9 ;  /* 0x00000007180732a4 */ /* 0x000fe2000f8e0209 */
[----:B------:R-:W-:Y:S01]  /*219e0*/  IADD3 R23, R14, 0x40, RZ ;  /* 0x000000400e177810 */ /* 0x000fe20007ffe0ff */
[----:B------:R-:W-:-:S02]  /*219f0*/  UIMAD UR9, UR11, UR5, UR4 ;  /* 0x000000050b0972a4 */ /* 0x000fc4000f8e0204 */
[----:B------:R-:W-:Y:S02]  /*21a00*/  UISETP.NE.AND UP4, UPT, UR14, URZ, UPT ;  /* 0x0000003f0e00728c */ /* 0x000fe4000bf85270 */
[----:B------:R-:W-:Y:S02]  /*21a10*/  ULDC.64 UR4, c[0x0][0x1e0] ;  /* 0x0000780000047ab9 */ /* 0x000fe40000000a00 */
[----:B------:R-:W-:Y:S02]  /*21a20*/  @!UP3 UIMAD UR15, UR15, UR4, URZ ;  /* 0x000000040f0fb2a4 */ /* 0x000fe4000f8e023f */
[----:B------:R-:W-:Y:S02]  /*21a30*/  @UP3 UMOV UR18, UR8 ;  /* 0x0000000800123c82 */ /* 0x000fe40008000000 */
[----:B------:R-:W-:Y:S02]  /*21a40*/  @!UP2 UISETP.NE.AND UP1, UPT, UR14, URZ, UPT ;  /* 0x0000003f0e00a28c */ /* 0x000fe4000bf25270 */
[----:B------:R-:W-:-:S02]  /*21a50*/  @!UP3 UIMAD UR15, UR12, UR5, UR15 ;  /* 0x000000050c0fb2a4 */ /* 0x000fc4000f8e020f */
[----:B------:R-:W-:Y:S02]  /*21a60*/  ULDC UR13, c[0x0][0x214] ;  /* 0x00008500000d7ab9 */ /* 0x000fe40000000800 */
[----:B------:R-:W-:Y:S02]  /*21a70*/  @UP2 ULDC UR8, c[0x0][0x210] ;  /* 0x0000840000082ab9 */ /* 0x000fe40000000800 */
[----:B------:R-:W-:Y:S02]  /*21a80*/  UISETP.EQ.AND UP4, UPT, UR6, URZ, UP4 ;  /* 0x0000003f0600728c */ /* 0x000fe4000a782270 */
[----:B------:R-:W-:Y:S02]  /*21a90*/  ULDC UR5, c[0x0][0x234] ;  /* 0x00008d0000057ab9 */ /* 0x000fe40000000800 */
[----:B------:R-:W-:Y:S02]  /*21aa0*/  @!UP3 UIMAD.WIDE.U32 UR16, UR12, UR4, URZ ;  /* 0x000000040c10b2a5 */ /* 0x000fe4000f8e003f */
        /* <DEDUP_REMOVED lines=20> */
[----:B------:R-:W-:Y:S01]  /*21bf0*/  @!UP4 UMOV UR22, URZ ;  /* 0x0000003f0016cc82 */ /* 0x000fe20008000000 */
[----:B------:R-:W-:Y:S01]  /*21c00*/  IADD3 R11, R13, UR9, RZ ;  /* 0x000000090d0b7c10 */ /* 0x000fe2000fffe0ff */
[----:B------:R-:W-:Y:S02]  /*21c10*/  @UP4 UMOV UR22, UR24 ;  /* 0x0000001800164c82 */ /* 0x000fe40008000000 */
[----:B------:R-:W-:-:S02]  /*21c20*/  @!UP4 UMOV UR23, URZ ;  /* 0x0000003f0017cc82 */ /* 0x000fc40008000000 */
[----:B------:R-:W-:Y:S02]  /*21c30*/  USHF.R.S32.HI UR5, URZ, 0x1f, UR8 ;  /* 0x0000001f3f057899 */ /* 0x000fe40008011408 */
[----:B------:R-:W-:Y:S02]  /*21c40*/  @UP4 USHF.R.S32.HI UR23, URZ, 0x1f, UR24 ;  /* 0x0000001f3f174899 */ /* 0x000fe40008011418 */
        /* <DEDUP_REMOVED lines=15> */
.L_x_1127:
[----:B------:R-:W-:Y:S05]  /*21d40*/  BSYNC B0 ;  /* 0x0000000000007941 */ /* 0x000fea0003800000 */
.L_x_1126:
        /* <DEDUP_REMOVED lines=18> */
.L_x_1129:
[----:B------:R-:W-:Y:S05]  /*21e70*/  BSYNC B0 ;  /* 0x0000000000007941 */ /* 0x000fea0003800000 */
.L_x_1128:
        /* <DEDUP_REMOVED lines=18> */
.L_x_1131:
[----:B------:R-:W-:Y:S05]  /*21fa0*/  BSYNC B0 ;  /* 0x0000000000007941 */ /* 0x000fea0003800000 */
.L_x_1130:
        /* <DEDUP_REMOVED lines=18> */
.L_x_1133:
[----:B------:R-:W-:Y:S05]  /*220d0*/  BSYNC B0 ;  /* 0x0000000000007941 */ /* 0x000fea0003800000 */
.L_x_1132:
        /* <DEDUP_REMOVED lines=18> */
.L_x_1135:
[----:B------:R-:W-:Y:S05]  /*22200*/  BSYNC B0 ;  /* 0x0000000000007941 */ /* 0x000fea0003800000 */
.L_x_1134:
        /* <DEDUP_REMOVED lines=18> */
.L_x_1137:
[----:B------:R-:W-:Y:S05]  /*22330*/  BSYNC B0 ;  /* 0x0000000000007941 */ /* 0x000fea0003800000 */
.L_x_1136:
        /* <DEDUP_REMOVED lines=18> */
.L_x_1139:
[----:B------:R-:W-:Y:S05]  /*22460*/  BSYNC B0 ;  /* 0x0000000000007941 */ /* 0x000fea0003800000 */
.L_x_1138:
        /* <DEDUP_REMOVED lines=18> */
.L_x_1141:
[----:B------:R-:W-:Y:S05]  /*22590*/  BSYNC B0 ;  /* 0x0000000000007941 */ /* 0x000fea0003800000 */
.L_x_1140:
        /* <DEDUP_REMOVED lines=67> */
.L_x_1142:
        /* <DEDUP_REMOVED lines=11> */
.L_x_1414:


//--------------------- .text._ZN5flash16flash_fwd_kernelI23Flash_fwd_kernel_traitsILi128ELi128ELi32ELi4ELb0ELb0EN7cutlass10bfloat16_tE19Flash_kernel_traitsILi128ELi128ELi32ELi4ES3_EELb0ELb1ELb0ELb0ELb0ELb0ELb1ELb0EEEvNS_16Flash_fwd_paramsE --------------------------
	.section	.text._ZN5flash16flash_fwd_kernelI23Flash_fwd_kernel_traitsILi128ELi128ELi32ELi4ELb0ELb0EN7cutlass10bfloat16_tE19Flash_kernel_traitsILi128ELi128ELi32ELi4ES3_EELb0ELb1ELb0ELb0ELb0ELb0ELb1ELb0EEEvNS_16Flash_fwd_paramsE,"ax",@progbits
	.sectioninfo	@"SHI_REGISTERS=255"
	.align	128
        .global         _ZN5flash16flash_fwd_kernelI23Flash_fwd_kernel_traitsILi128ELi128ELi32ELi4ELb0ELb0EN7cutlass10bfloat16_tE19Flash_kernel_traitsILi128ELi128ELi32ELi4ES3_EELb0ELb1ELb0ELb0ELb0ELb0ELb1ELb0EEEvNS_16Flash_fwd_paramsE
        .type           _ZN5flash16flash_fwd_kernelI23Flash_fwd_kernel_traitsILi128ELi128ELi32ELi4ELb0ELb0EN7cutlass10bfloat16_tE19Flash_kernel_traitsILi128ELi128ELi32ELi4ES3_EELb0ELb1ELb0ELb0ELb0ELb0ELb1ELb0EEEvNS_16Flash_fwd_paramsE,@function
        .size           _ZN5flash16flash_fwd_kernelI23Flash_fwd_kernel_traitsILi128ELi128ELi32ELi4ELb0ELb0EN7cutlass10bfloat16_tE19Flash_kernel_traitsILi128ELi128ELi32ELi4ES3_EELb0ELb1ELb0ELb0ELb0ELb0ELb1ELb0EEEvNS_16Flash_fwd_paramsE,(.L_x_1415 - _ZN5flash16flash_fwd_kernelI23Flash_fwd_kernel_traitsILi128ELi128ELi32ELi4ELb0ELb0EN7cutlass10bfloat16_tE19Flash_kernel_traitsILi128ELi128ELi32ELi4ES3_EELb0ELb1ELb0ELb0ELb0ELb0ELb1ELb0EEEvNS_16Flash_fwd_paramsE)
        .other          _ZN5flash16flash_fwd_kernelI23Flash_fwd_kernel_traitsILi128ELi128ELi32ELi4ELb0ELb0EN7cutlass10bfloat16_tE19Flash_kernel_traitsILi128ELi128ELi32ELi4ES3_EELb0ELb1ELb0ELb0ELb0ELb0ELb1ELb0EEEvNS_16Flash_fwd_paramsE,@"STO_CUDA_ENTRY STV_DEFAULT"
_ZN5flash16flash_fwd_kernelI23Flash_fwd_kernel_traitsILi128ELi128ELi32ELi4ELb0ELb0EN7cutlass10bfloat16_tE19Flash_kernel_traitsILi128ELi128ELi32ELi4ES3_EELb0ELb1ELb0ELb0ELb0ELb0ELb1ELb0EEEvNS_16Flash_fwd_paramsE:
.text._ZN5flash16flash_fwd_kernelI23Flash_fwd_kernel_traitsILi128ELi128ELi32ELi4ELb0ELb0EN7cutlass10bfloat16_tE19Flash_kernel_traitsILi128ELi128ELi32ELi4ES3_EELb0ELb1ELb0ELb0ELb0ELb0ELb1ELb0EEEvNS_16Flash_fwd_paramsE:
[----:B------:R-:W-:Y:S02]  /*0000*/  MOV R1, c[0x0][0x28] ;  /* 0x00000a0000017a02 */ /* 0x000fe40000000f00 */
[----:B------:R-:W1:Y:S01]  /*0010*/  S2R R14, SR_CTAID.Y ;  /* 0x00000000000e7919 */ /* 0x000e620000002600 */
[----:B------:R-:W2:Y:S01]  /*0020*/  LDC.U8 R0, c[0x0][0x312] ;  /* 0x0000c480ff007b82 */ /* 0x000ea20000000000 */
[----:B------:R-:W-:Y:S01]  /*0030*/  ISETP.NE.U32.AND P2, PT, RZ, c[0x0][0x240], PT ;  /* 0x00009000ff007a0c */ /* 0x000fe20003f45070 */
[----:B------:R-:W-:Y:S01]  /*0040*/  IMAD.MOV.U32 R26, RZ, RZ, 0x4 ;  /* 0x00000004ff1a7424 */ /* 0x000fe200078e00ff */
[----:B------:R-:W-:Y:S01]  /*0050*/  ULDC.64 UR4, c[0x0][0x118] ;  /* 0x0000460000047ab9 */ /* 0x000fe20000000a00 */
[----:B------:R-:W-:Y:S01]  /*0060*/  IMAD.MOV.U32 R9, RZ, RZ, -0x1 ;  /* 0xffffffffff097424 */ /* 0x000fe200078e00ff */
[----:B------:R-:W-:Y:S02]  /*0070*/  ISETP.NE.AND.EX P2, PT, RZ, c[0x0][0x244], PT, P2 ;  /* 0x00009100ff007a0c */ /* 0x000fe40003f45320 */
[----:B------:R-:W-:Y:S02]  /*0080*/  ISETP.EQ.U32.AND P1, PT, RZ, c[0x0][0x248], PT ;  /* 0x00009200ff007a0c */ /* 0x000fe40003f22070 */
[----:B------:R-:W-:Y:S01]  /*0090*/  ISETP.NE.U32.AND P0, PT, RZ, c[0x0][0x250], PT ;  /* 0x00009400ff007a0c */ /* 0x000fe20003f05070 */
[----:B------:R-:W-:Y:S01]  /*00a0*/  IMAD.MOV.U32 R8, RZ, RZ, -0x1 ;  /* 0xffffffffff087424 */ /* 0x000fe200078e00ff */
[----:B------:R-:W-:-:S02]  /*00b0*/  IADD3 R1, R1, -0x50, RZ ;  /* 0xffffffb001017810 */ /* 0x000fc40007ffe0ff */
[----:B------:R-:W-:Y:S01]  /*00c0*/  ISETP.NE.AND.EX P0, PT, RZ, c[0x0][0x254], PT, P0 ;  /* 0x00009500ff007a0c */ /* 0x000fe20003f05300 */
[----:B-1----:R-:W-:Y:S01]  /*00d0*/  IMAD.WIDE R2, R14, R26, c[0x0][0x240] ;  /* 0x000090000e027625 */ /* 0x002fe200078e021a */
[----:B--2---:R-:W-:-:S04]  /*00e0*/  ISETP.NE.AND P3, PT, R0, RZ, PT ;  /* 0x000000ff0000720c */ /* 0x004fc80003f65270 */
[----:B------:R1:W2:Y:S01]  /*00f0*/  @P2 LDG.E R9, [R2.64] ;  /* 0x0000000402092981 */ /* 0x0002a2000c1e1900 */
[----:B------:R-:W-:Y:S01]  /*0100*/  ISETP.EQ.OR.EX P1, PT, RZ, c[0x0][0x24c], !P3, P1 ;  /* 0x00009300ff007a0c */ /* 0x000fe20005f22710 */
[----:B------:R-:W-:Y:S02]  /*0110*/  IMAD.WIDE R4, R14, R26, c[0x0][0x248] ;  /* 0x000092000e047625 */ /* 0x000fe400078e021a */
[----:B------:R1:W3:Y:S10]  /*0120*/  @P2 LDG.E R0, [R2.64+0x4] ;  /* 0x0000040402002981 */ /* 0x0002f4000c1e1900 */
[----:B------:R4:W5:Y:S01]  /*0130*/  @!P1 LDG.E R8, [R4.64] ;  /* 0x0000000404089981 */ /* 0x000962000c1e1900 */
[----:B------:R-:W-:-:S03]  /*0140*/  IMAD.MOV.U32 R7, RZ, RZ, RZ ;  /* 0x000000ffff077224 */ /* 0x000fc600078e00ff */
[----:B------:R-:W2:Y:S04]  /*0150*/  S2R R22, SR_CTAID.X ;  /* 0x0000000000167919 */ /* 0x000ea80000002500 */
[----:B------:R-:W2:Y:S01]  /*0160*/  S2R R28, SR_CTAID.Z ;  /* 0x00000000001c7919 */ /* 0x000ea20000002700 */
[----:B-1----:R-:W-:-:S05]  /*0170*/  @P0 IMAD.WIDE R2, R14, R26, c[0x0][0x250] ;  /* 0x000094000e020625 */ /* 0x002fca00078e021a */
[----:B------:R4:W5:Y:S01]  /*0180*/  @P0 LDG.E R7, [R2.64] ;  /* 0x0000000402070981 */ /* 0x000962000c1e1900 */
[----:B------:R-:W-:-:S04]  /*0190*/  ISETP.NE.U32.AND P0, PT, RZ, c[0x0][0x248], PT ;  /* 0x00009200ff007a0c */ /* 0x000fc80003f05070 */
[----:B------:R-:W-:Y:S01]  /*01a0*/  ISETP.NE.AND.EX P0, PT, RZ, c[0x0][0x24c], PT, P0 ;  /* 0x00009300ff007a0c */ /* 0x000fe20003f05300 */
[----:B--2---:R4:W-:Y:S01]  /*01b0*/  STL [R1+0x28], R9 ;  /* 0x0000280901007387 */ /* 0x0049e20000100800 */
[----:B---3--:R-:W-:Y:S02]  /*01c0*/  @P2 IMAD.IADD R19, R0, 0x1, -R9 ;  /* 0x0000000100132824 */ /* 0x008fe400078e0a09 */
[----:B------:R-:W-:-:S09]  /*01d0*/  @!P2 IMAD.MOV.U32 R19, RZ, RZ, c[0x0][0x214] ;  /* 0x00008500ff13a624 */ /* 0x000fd200078e00ff */
[----:B------:R-:W-:Y:S05]  /*01e0*/  @!P0 BRA `(.L_x_1143) ;  /* 0x0000004000008947 */ /* 0x000fea0003800000 */
[----:B------:R-:W2:Y:S02]  /*01f0*/  @P3 LDG.E R0, [R4.64+0x4] ;  /* 0x0000040404003981 */ /* 0x000ea4000c1e1900 */
[----:B--2--5:R-:W-:-:S06]  /*0200*/  @P3 IADD3 R0, R0, -R8, RZ ;  /* 0x8000000800003210 */ /* 0x024fcc0007ffe0ff */
[----:B------:R1:W5:Y:S01]  /*0210*/  @!P3 LDG.E R0, [R4.64] ;  /* 0x000000040400b981 */ /* 0x000362000c1e1900 */
[----:B------:R-:W-:Y:S05]  /*0220*/  BRA `(.L_x_1144) ;  /* 0x0000001000007947 */ /* 0x000fea0003800000 */
.L_x_1143:
[----:B------:R-:W-:Y:S02]  /*0230*/  MOV R0, c[0x0][0x218] ;  /* 0x0000860000007a02 */ /* 0x000fe40000000f00 */
.L_x_1144:
[----:B------:R-:W-:-:S04]  /*0240*/  ISETP.NE.U32.AND P2, PT, RZ, c[0x0][0x258], PT ;  /* 0x00009600ff007a0c */ /* 0x000fc80003f45070 */
[----:B------:R-:W-:-:S13]  /*0250*/  ISETP.NE.AND.EX P2, PT, RZ, c[0x0][0x25c], PT, P2 ;  /* 0x00009700ff007a0c */ /* 0x000fda0003f45320 */
[----:B----4-:R-:W-:-:S06]  /*0260*/  @P2 IMAD.WIDE R2, R14, R26, c[0x0][0x258] ;  /* 0x000096000e022625 */ /* 0x010fcc00078e021a */
        /* <DEDUP_REMOVED lines=10> */
[----:B------:R-:W2:Y:S01]  /*0310*/  S2R R25, SR_TID.X ;  /* 0x0000000000197919 */ /* 0x000ea20000002100 */
[----:B------:R-:W-:Y:S02]  /*0320*/  IADD3 R2, R49, 0x1f, RZ ;  /* 0x0000001f31027810 */ /* 0x000fe40007ffe0ff */
[----:B------:R-:W-:Y:S02]  /*0330*/  IADD3 R0, R0, c[0x0][0x2e8], R49 ;  /* 0x0000ba0000007a10 */ /* 0x000fe40007ffe031 */
[----:B------:R-:W-:Y:S02]  /*0340*/  SHF.R.S32.HI R3, RZ, 0x1f, R2 ;  /* 0x0000001fff037819 */ /* 0x000fe40000011402 */
[----:B-1----:R-:W-:Y:S02]  /*0350*/  SHF.R.S32.HI R4, RZ, 0x1f, R0 ;  /* 0x0000001fff047819 */ /* 0x002fe40000011400 */
[----:B------:R-:W-:-:S02]  /*0360*/  LEA.HI R2, R3, R2, RZ, 0x5 ;  /* 0x0000000203027211 */ /* 0x000fc400078f28ff */
[----:B------:R-:W-:Y:S02]  /*0370*/  LEA.HI R0, R4, R0, RZ, 0x5 ;  /* 0x0000000004007211 */ /* 0x000fe400078f28ff */
[----:B------:R-:W-:Y:S02]  /*0380*/  SHF.R.S32.HI R2, RZ, 0x5, R2 ;  /* 0x00000005ff027819 */ /* 0x000fe40000011402 */
[----:B------:R-:W-:-:S04]  /*0390*/  SHF.R.S32.HI R0, RZ, 0x5, R0 ;  /* 0x00000005ff007819 */ /* 0x000fc80000011400 */
[----:B------:R-:W-:-:S04]  /*03a0*/  IMNMX R244, R2, R0, PT ;  /* 0x0000000002f47217 */ /* 0x000fc80003800200 */
[----:B------:R-:W-:-:S13]  /*03b0*/  ISETP.GE.AND P0, PT, R244, 0x1, PT ;  /* 0x00000001f400780c */ /* 0x000fda0003f06270 */
[----:B------:R-:W-:Y:S05]  /*03c0*/  @!P0 BRA `(.L_x_1145) ;  /* 0x00014ca000008947 */ /* 0x000fea0003800000 */
[----:B--2---:R-:W-:Y:S02]  /*03d0*/  ISETP.NE.AND P1, PT, R9, -0x1, PT ;  /* 0xffffffff0900780c */ /* 0x004fe40003f25270 */
[----:B------:R-:W-:-:S11]  /*03e0*/  ISETP.NE.AND P0, PT, R8, -0x1, PT ;  /* 0xffffffff0800780c */ /* 0x000fd60003f05270 */
[----:B------:R-:W-:Y:S01]  /*03f0*/  @!P1 SHF.R.S32.HI R4, RZ, 0x1f, R14 ;  /* 0x0000001fff049819 */ /* 0x000fe2000001140e */
[----:B------:R-:W-:Y:S01]  /*0400*/  @P1 IMAD.WIDE.U32 R2, R9, c[0x0][0x190], RZ ;  /* 0x0000640009021a25 */ /* 0x000fe200078e00ff */
[----:B------:R-:W-:-:S03]  /*0410*/  @P0 IADD3 R0, R7, R8, RZ ;  /* 0x0000000807000210 */ /* 0x000fc60007ffe0ff */
[----:B------:R-:W-:Y:S01]  /*0420*/  @!P1 IMAD R6, R4, c[0x0][0x178], RZ ;  /* 0x00005e0004069a24 */ /* 0x000fe200078e02ff */
[----:B------:R-:W-:Y:S01]  /*0430*/  @P1 MOV R11, R2 ;  /* 0x00000002000b1202 */ /* 0x000fe20000000f00 */
[----:B------:R-:W-:Y:S02]  /*0440*/  @P1 IMAD R13, R9, c[0x0][0x194], R3 ;  /* 0x00006500090d1a24 */ /* 0x000fe400078e0203 */
[----:B------:R-:W-:-:S04]  /*0450*/  @P0 IMAD.WIDE.U32 R2, R0, c[0x0][0x198], RZ ;  /* 0x0000660000020a25 */ /* 0x000fc800078e00ff */
[----:B------:R-:W-:Y:S01]  /*0460*/  @!P1 IMAD.WIDE.U32 R4, R14, c[0x0][0x178], RZ ;  /* 0x00005e000e049a25 */ /* 0x000fe200078e00ff */
[----:B------:R-:W-:-:S03]  /*0470*/  @P0 MOV R12, R2 ;  /* 0x00000002000c0202 */ /* 0x000fc60000000f00 */
[----:B------:R-:W-:Y:S01]  /*0480*/  @!P1 IMAD R6, R14, c[0x0][0x17c], R6 ;  /* 0x00005f000e069a24 */ /* 0x000fe200078e0206 */
[----:B------:R-:W-:Y:S01]  /*0490*/  @!P1 MOV R11, R4 ;  /* 0x00000004000b9202 */ /* 0x000fe20000000f00 */
[----:B------:R-:W-:-:S03]  /*04a0*/  @P0 IMAD R18, R0, c[0x0][0x19c], R3 ;  /* 0x0000670000120a24 */ /* 0x000fc600078e0203 */
[----:B------:R-:W-:Y:S01]  /*04b0*/  @!P1 IADD3 R13, R5, R6, RZ ;  /* 0x00000006050d9210 */ /* 0x000fe20007ffe0ff */
[----:B------:R-:W-:Y:S05]  /*04c0*/  @P0 BRA `(.L_x_1146) ;  /* 0x000000b000000947 */ /* 0x000fea0003800000 */
[----:B------:R-:W-:Y:S01]  /*04d0*/  SHF.R.S32.HI R0, RZ, 0x1f, R7 ;  /* 0x0000001fff007819 */ /* 0x000fe20000011407 */
[----:B------:R-:W-:Y:S01]  /*04e0*/  IMAD.WIDE.U32 R2, R7, c[0x0][0x198], RZ ;  /* 0x0000660007027a25 */ /* 0x000fe200078e00ff */
[----:B------:R-:W-:-:S03]  /*04f0*/  SHF.R.S32.HI R4, RZ, 0x1f, R14 ;  /* 0x0000001fff047819 */ /* 0x000fc6000001140e */
[----:B------:R-:W-:Y:S02]  /*0500*/  IMAD R0, R0, c[0x0][0x198], RZ ;  /* 0x0000660000007a24 */ /* 0x000fe400078e02ff */
[----:B------:R-:W-:Y:S02]  /*0510*/  IMAD R4, R4, c[0x0][0x180], RZ ;  /* 0x0000600004047a24 */ /* 0x000fe400078e02ff */
[----:B------:R-:W-:-:S05]  /*0520*/  IMAD R0, R7, c[0x0][0x19c], R0 ;  /* 0x0000670007007a24 */ /* 0x000fca00078e0200 */
[----:B------:R-:W-:Y:S01]  /*0530*/  IADD3 R3, R3, R0, RZ ;  /* 0x0000000003037210 */ /* 0x000fe20007ffe0ff */
[----:B------:R-:W-:-:S04]  /*0540*/  IMAD R0, R14, c[0x0][0x184], R4 ;  /* 0x000061000e007a24 */ /* 0x000fc800078e0204 */
[----:B------:R-:W-:-:S05]  /*0550*/  IMAD.WIDE.U32 R2, R14, c[0x0][0x180], R2 ;  /* 0x000060000e027a25 */ /* 0x000fca00078e0002 */
[----:B------:R-:W-:Y:S02]  /*0560*/  IADD3 R18, R3, R0, RZ ;  /* 0x0000000003127210 */ /* 0x000fe40007ffe0ff */
[----:B------:R-:W-:Y:S02]  /*0570*/  MOV R12, R2 ;  /* 0x00000002000c7202 */ /* 0x000fe40000000f00 */
.L_x_1146:
[----:B------:R-:W-:Y:S02]  /*0580*/  IABS R4, c[0x0][0x1c8] ;  /* 0x0000720000047a13 */ /* 0x000fe40000000000 */
[----:B------:R-:W-:Y:S02]  /*0590*/  IABS R5, R28 ;  /* 0x0000001c00057213 */ /* 0x000fe40000000000 */
[----:B------:R-:W1:Y:S01]  /*05a0*/  I2F.RP R2, R4 ;  /* 0x0000000400027306 */ /* 0x000e620000209400 */
[----:B------:R-:W-:-:S07]  /*05b0*/  SHF.R.S32.HI R17, RZ, 0x1f, R28 ;  /* 0x0000001fff117819 */ /* 0x000fce000001141c */
[----:B-1----:R-:W1:Y:S02]  /*05c0*/  MUFU.RCP R2, R2 ;  /* 0x0000000200027308 */ /* 0x002e640000001000 */
[----:B-1----:R-:W-:-:S06]  /*05d0*/  IADD3 R2, R2, 0xffffffe, RZ ;  /* 0x0ffffffe02027810 */ /* 0x002fcc0007ffe0ff */
        /* <DEDUP_REMOVED lines=13> */
[----:B------:R-:W-:Y:S01]  /*06b0*/  ISETP.GE.U32.AND P3, PT, R2, R4, PT ;  /* 0x000000040200720c */ /* 0x000fe20003f66070 */
[----:B------:R-:W-:Y:S01]  /*06c0*/  @P0 IMAD.IADD R4, R7, 0x1, R8 ;  /* 0x0000000107040824 */ /* 0x000fe200078e0208 */
[----:B------:R-:W-:-:S04]  /*06d0*/  LOP3.LUT R2, R28, c[0x0][0x1c8], RZ, 0x3c, !PT ;  /* 0x000072001c027a12 */ /* 0x000fc800078e3cff */
[----:B------:R-:W-:Y:S01]  /*06e0*/  ISETP.GE.AND P1, PT, R2, RZ, PT ;  /* 0x000000ff0200720c */ /* 0x000fe20003f26270 */
[----:B------:R-:W-:-:S04]  /*06f0*/  @P0 IMAD.WIDE.U32 R2, R4, c[0x0][0x1a0], RZ ;  /* 0x0000680004020a25 */ /* 0x000fc800078e00ff */
[----:B------:R-:W-:Y:S01]  /*0700*/  @P0 IMAD R16, R4, c[0x0][0x1a4], R3 ;  /* 0x0000690004100a24 */ /* 0x000fe200078e0203 */
[----:B------:R-:W-:Y:S02]  /*0710*/  @P0 MOV R15, R2 ;  /* 0x00000002000f0202 */ /* 0x000fe40000000f00 */
[----:B------:R-:W-:-:S04]  /*0720*/  @P3 IADD3 R0, R0, 0x1, RZ ;  /* 0x0000000100003810 */ /* 0x000fc80007ffe0ff */
[----:B------:R-:W-:-:S05]  /*0730*/  MOV R10, R0 ;  /* 0x00000000000a7202 */ /* 0x000fca0000000f00 */
        /* <DEDUP_REMOVED lines=14> */
.L_x_1147:
[----:B------:R-:W-:Y:S01]  /*0820*/  SHF.R.S32.HI R21, RZ, 0x1f, R25 ;  /* 0x0000001fff157819 */ /* 0x000fe20000011419 */
[----:B------:R-:W-:Y:S01]  /*0830*/  IMAD.IADD R252, R19, 0x1, -R27 ;  /* 0x0000000113fc7824 */ /* 0x000fe200078e0a1b */
[----:B------:R-:W-:Y:S01]  /*0840*/  BSSY B0, `(.L_x_1148) ;  /* 0x000005a000007945 */ /* 0x000fe20003800000 */
[----:B------:R-:W-:Y:S01]  /*0850*/  IMAD R17, R17, c[0x0][0x1a8], RZ ;  /* 0x00006a0011117a24 */ /* 0x000fe200078e02ff */
[CC--:B------:R-:W-:Y:S01]  /*0860*/  LEA.HI R2, R21.reuse, R25.reuse, RZ, 0x3 ;  /* 0x0000001915027211 */ /* 0x0c0fe200078f18ff */
[----:B------:R-:W-:Y:S01]  /*0870*/  IMAD.MOV.U32 R29, RZ, RZ, 0x10 ;  /* 0x00000010ff1d7424 */ /* 0x000fe200078e00ff */
[----:B------:R-:W-:Y:S01]  /*0880*/  LEA.HI R24, R21, R25, RZ, 0x4 ;  /* 0x0000001915187211 */ /* 0x000fe200078f20ff */
[----:B------:R-:W-:Y:S01]  /*0890*/  IMAD R17, R28, c[0x0][0x1ac], R17 ;  /* 0x00006b001c117a24 */ /* 0x000fe200078e0211 */
[----:B------:R-:W-:-:S02]  /*08a0*/  SHF.R.S32.HI R8, RZ, 0x3, R2 ;  /* 0x00000003ff087819 */ /* 0x000fc40000011402 */
[----:B------:R-:W-:Y:S02]  /*08b0*/  LOP3.LUT R2, R2, 0xfffffff8, RZ, 0xc0, !PT ;  /* 0xfffffff802027812 */ /* 0x000fe400078ec0ff */
[----:B------:R-:W-:Y:S01]  /*08c0*/  LOP3.LUT R0, R24, 0xfffffff0, RZ, 0xc0, !PT ;  /* 0xfffffff018007812 */ /* 0x000fe200078ec0ff */
[----:B------:R-:W-:Y:S01]  /*08d0*/  IMAD.SHL.U32 R3, R8, 0x40, RZ ;  /* 0x0000004008037824 */ /* 0x000fe200078e00ff */
[----:B------:R-:W-:Y:S01]  /*08e0*/  SHF.R.S32.HI R9, RZ, 0x1f, R8 ;  /* 0x0000001fff097819 */ /* 0x000fe20000011408 */
[----:B------:R-:W-:Y:S01]  /*08f0*/  IMAD.IADD R20, R25, 0x1, -R2 ;  /* 0x0000000119147824 */ /* 0x000fe200078e0a02 */
[----:B------:R-:W-:Y:S01]  /*0900*/  LEA.HI R5, R21, R25, RZ, 0x6 ;  /* 0x0000001915057211 */ /* 0x000fe200078f30ff */
[----:B------:R-:W-:Y:S01]  /*0910*/  IMAD.IADD R0, R25, 0x1, -R0 ;  /* 0x0000000119007824 */ /* 0x000fe200078e0a00 */
[----:B------:R-:W-:Y:S01]  /*0920*/  LOP3.LUT R2, R3, 0x1c0, RZ, 0xc0, !PT ;  /* 0x000001c003027812 */ /* 0x000fe200078ec0ff */
[----:B------:R-:W-:Y:S02]  /*0930*/  IMAD.SHL.U32 R236, R20, 0x8, RZ ;  /* 0x0000000814ec7824 */ /* 0x000fe400078e00ff */
[----:B------:R-:W-:Y:S01]  /*0940*/  IMAD.WIDE R38, R22, 0x80, R8 ;  /* 0x0000008016267825 */ /* 0x000fe200078e0208 */
[----:B------:R-:W-:-:S02]  /*0950*/  SHF.R.S32.HI R4, RZ, 0x1f, R0 ;  /* 0x0000001fff047819 */ /* 0x000fc40000011400 */
[----:B------:R-:W-:Y:S01]  /*0960*/  LOP3.LUT R3, R2, 0x38, R236, 0xf8, !PT ;  /* 0x0000003802037812 */ /* 0x000fe200078ef8ec */
[----:B------:R-:W-:Y:S01]  /*0970*/  IMAD R14, R9, c[0x0][0x1a0], RZ ;  /* 0x00006800090e7a24 */ /* 0x000fe200078e02ff */
[----:B------:R-:W-:Y:S01]  /*0980*/  SHF.R.U32.HI R2, RZ, 0x3, R2 ;  /* 0x00000003ff027819 */ /* 0x000fe20000011602 */
[----:B------:R1:W-:Y:S01]  /*0990*/  STL.64 [R1+0x10], R38 ;  /* 0x0000102601007387 */ /* 0x0003e20000100a00 */
[----:B------:R-:W-:Y:S01]  /*09a0*/  LEA.HI R23, R4, R0, RZ, 0x3 ;  /* 0x0000000004177211 */ /* 0x000fe200078f18ff */
[----:B------:R-:W-:Y:S01]  /*09b0*/  IMAD.SHL.U32 R4, R5, 0x8, RZ ;  /* 0x0000000805047824 */ /* 0x000fe200078e00ff */
[----:B------:R-:W-:Y:S01]  /*09c0*/  LOP3.LUT R3, R3, R2, RZ, 0x3c, !PT ;  /* 0x0000000203037212 */ /* 0x000fe200078e3cff */
[----:B------:R-:W-:Y:S01]  /*09d0*/  IMAD R14, R8, c[0x0][0x1a4], R14 ;  /* 0x00006900080e7a24 */ /* 0x000fe200078e020e */
[----:B------:R-:W-:Y:S02]  /*09e0*/  LOP3.LUT R2, R23, 0xfffffff8, RZ, 0xc0, !PT ;  /* 0xfffffff817027812 */ /* 0x000fe400078ec0ff */
[----:B------:R-:W-:-:S02]  /*09f0*/  SHF.R.S32.HI R237, RZ, 0x1f, R236 ;  /* 0x0000001fffed7819 */ /* 0x000fc400000114ec */
[----:B------:R-:W-:Y:S01]  /*0a00*/  LOP3.LUT R224, R3, 0xfffffe00, R4, 0xf8, !PT ;  /* 0xfffffe0003e07812 */ /* 0x000fe200078ef804 */
[----:B------:R-:W-:Y:S01]  /*0a10*/  IMAD.IADD R22, R0, 0x1, -R2 ;  /* 0x0000000100167824 */ /* 0x000fe200078e0a02 */
[----:B------:R-:W-:Y:S01]  /*0a20*/  IADD3 R2, P0, R236, R11, RZ ;  /* 0x0000000bec027210 */ /* 0x000fe20007f1e0ff */
[----:B------:R-:W-:Y:S01]  /*0a30*/  IMAD.WIDE.U32 R6, R8, c[0x0][0x198], R236 ;  /* 0x0000660008067a25 */ /* 0x000fe200078e00ec */
[----:B------:R-:W-:Y:S01]  /*0a40*/  SHF.R.S32.HI R11, RZ, 0x1f, R10 ;  /* 0x0000001fff0b7819 */ /* 0x000fe2000001140a */
[----:B------:R1:W-:Y:S01]  /*0a50*/  STL.64 [R1+0x8], R236 ;  /* 0x000008ec01007387 */ /* 0x0003e20000100a00 */
[----:B------:R-:W-:Y:S01]  /*0a60*/  IADD3 R251, R236, 0x40, RZ ;  /* 0x00000040ecfb7810 */ /* 0x000fe20007ffe0ff */
[----:B------:R-:W-:Y:S01]  /*0a70*/  IMAD R0, R9, c[0x0][0x198], RZ ;  /* 0x0000660009007a24 */ /* 0x000fe200078e02ff */
[----:B------:R-:W-:Y:S01]  /*0a80*/  IADD3 R6, P1, R12, R6, RZ ;  /* 0x000000060c067210 */ /* 0x000fe20007f3e0ff */
[----:B------:R-:W-:Y:S02]  /*0a90*/  IMAD.X R3, R237, 0x1, R13, P0 ;  /* 0x00000001ed037824 */ /* 0x000fe400000e060d */
[----:B------:R-:W-:-:S04]  /*0aa0*/  IMAD.WIDE.U32 R4, R8, c[0x0][0x1a0], R236 ;  /* 0x0000680008047a25 */ /* 0x000fc800078e00ec */
[----:B------:R-:W-:Y:S02]  /*0ab0*/  IMAD R0, R8, c[0x0][0x19c], R0 ;  /* 0x0000670008007a24 */ /* 0x000fe400078e0200 */
[----:B------:R-:W-:Y:S01]  /*0ac0*/  IMAD.WIDE.U32 R12, R28, c[0x0][0x1a8], R2 ;  /* 0x00006a001c0c7a25 */ /* 0x000fe200078e0002 */
[----:B------:R-:W-:Y:S02]  /*0ad0*/  IADD3 R2, P0, R15, R4, RZ ;  /* 0x000000040f027210 */ /* 0x000fe40007f1e0ff */
[----:B------:R-:W-:Y:S01]  /*0ae0*/  IADD3.X R7, R18, R7, R0, P1, !PT ;  /* 0x0000000712077210 */ /* 0x000fe20000ffe400 */
[C---:B------:R-:W-:Y:S01]  /*0af0*/  IMAD R0, R11.reuse, c[0x0][0x1b8], RZ ;  /* 0x00006e000b007a24 */ /* 0x040fe200078e02ff */
[----:B------:R-:W-:Y:S01]  /*0b00*/  IADD3.X R3, R16, R5, R14, P0, !PT ;  /* 0x0000000510037210 */ /* 0x000fe200007fe40e */
[----:B------:R-:W-:Y:S01]  /*0b10*/  IMAD R4, R11, c[0x0][0x1b0], RZ ;  /* 0x00006c000b047a24 */ /* 0x000fe200078e02ff */
[----:B------:R-:W-:Y:S01]  /*0b20*/  R2P PR, R22, 0x6 ;  /* 0x0000000616007804 */ /* 0x000fe20000000000 */
[----:B------:R-:W-:Y:S01]  /*0b30*/  IMAD R5, R10, c[0x0][0x1bc], R0 ;  /* 0x00006f000a057a24 */ /* 0x000fe200078e0200 */
[----:B------:R-:W-:Y:S01]  /*0b40*/  ISETP.GE.AND P0, PT, R8, R252, PT ;  /* 0x000000fc0800720c */ /* 0x000fe20003f06270 */
[----:B------:R-:W-:Y:S01]  /*0b50*/  IMAD.WIDE.U32 R30, R10, c[0x0][0x1b8], R2 ;  /* 0x00006e000a1e7a25 */ /* 0x000fe200078e0002 */
[----:B------:R-:W-:-:S03]  /*0b60*/  LEA.HI R11, R21, R25, RZ, 0x5 ;  /* 0x00000019150b7211 */ /* 0x000fc600078f28ff */
[C---:B------:R-:W-:Y:S01]  /*0b70*/  IMAD R14, R10.reuse, c[0x0][0x1b4], R4 ;  /* 0x00006d000a0e7a24 */ /* 0x040fe200078e0204 */
[----:B------:R-:W-:Y:S01]  /*0b80*/  LOP3.LUT R0, R11, 0xffffffe0, RZ, 0xc0, !PT ;  /* 0xffffffe00b007812 */ /* 0x000fe200078ec0ff */
[----:B------:R-:W-:Y:S01]  /*0b90*/  IMAD.WIDE.U32 R34, R10, c[0x0][0x1b0], R6 ;  /* 0x00006c000a227a25 */ /* 0x000fe200078e0006 */
[----:B------:R-:W-:Y:S02]  /*0ba0*/  SHF.R.S32.HI R15, RZ, 0x5, R11 ;  /* 0x00000005ff0f7819 */ /* 0x000fe4000001140b */
[----:B------:R-:W-:Y:S01]  /*0bb0*/  SEL R4, R29, 0xfffffff0, !P1 ;  /* 0xfffffff01d047807 */ /* 0x000fe20004800000 */
[----:B------:R-:W-:Y:S01]  /*0bc0*/  IMAD.IADD R33, R31, 0x1, R5 ;  /* 0x000000011f217824 */ /* 0x000fe200078e0205 */
[----:B------:R1:W-:Y:S01]  /*0bd0*/  STL.64 [R1+0x20], R34 ;  /* 0x0000202201007387 */ /* 0x0003e20000100a00 */
[----:B------:R-:W-:Y:S02]  /*0be0*/  IMAD.IADD R37, R35, 0x1, R14 ;  /* 0x0000000123257824 */ /* 0x000fe400078e020e */
[----:B------:R-:W-:Y:S01]  /*0bf0*/  IMAD.MOV.U32 R28, RZ, RZ, 0x20 ;  /* 0x00000020ff1c7424 */ /* 0x000fe200078e00ff */
[----:B------:R1:W-:Y:S01]  /*0c00*/  STL.64 [R1+0x30], R30 ;  /* 0x0000301e01007387 */ /* 0x0003e20000100a00 */
[----:B------:R-:W-:-:S02]  /*0c10*/  IMAD.IADD R18, R25, 0x1, -R0 ;  /* 0x0000000119127824 */ /* 0x000fc400078e0a00 */
[----:B------:R-:W-:Y:S01]  /*0c20*/  IMAD.SHL.U32 R224, R224, 0x2, RZ ;  /* 0x00000002e0e07824 */ /* 0x000fe200078e00ff */
[----:B------:R1:W-:Y:S01]  /*0c30*/  STL [R1+0x4], R33 ;  /* 0x0000042101007387 */ /* 0x0003e20000100800 */
[----:B------:R-:W-:Y:S01]  /*0c40*/  IMAD.IADD R11, R13, 0x1, R17 ;  /* 0x000000010d0b7824 */ /* 0x000fe200078e0211 */
[----:B------:R-:W-:Y:S02]  /*0c50*/  SEL R0, R28, 0xffffffe0, !P2 ;  /* 0xffffffe01c007807 */ /* 0x000fe40005000000 */
[----:B------:R1:W-:Y:S01]  /*0c60*/  STL [R1+0x1c], R37 ;  /* 0x00001c2501007387 */ /* 0x0003e20000100800 */
[----:B------:R-:W-:Y:S05]  /*0c70*/  @P0 BRA `(.L_x_1149) ;  /* 0x0000016000000947 */ /* 0x000fea0003800000 */
[----:B------:R-:W-:Y:S01]  /*0c80*/  ISETP.GE.AND P2, PT, R236, c[0x0][0x220], PT ;  /* 0x00008800ec007a0c */ /* 0x000fe20003f46270 */
[----:B------:R-:W-:Y:S01]  /*0c90*/  IMAD R2, R39, c[0x0][0x190], RZ ;  /* 0x0000640027027a24 */ /* 0x000fe200078e02ff */
[----:B------:R-:W-:Y:S01]  /*0ca0*/  ISETP.GE.AND P1, PT, R251, c[0x0][0x220], PT ;  /* 0x00008800fb007a0c */ /* 0x000fe20003f26270 */
[----:B------:R-:W-:Y:S02]  /*0cb0*/  IMAD.MOV.U32 R10, RZ, RZ, R12 ;  /* 0x000000ffff0a7224 */ /* 0x000fe400078e000c */
[----:B------:R-:W-:-:S02]  /*0cc0*/  IMAD R2, R38, c[0x0][0x194], R2 ;  /* 0x0000650026027a24 */ /* 0x000fc400078e0202 */
        /* <DEDUP_REMOVED lines=17> */
.L_x_1149:
[----:B------:R-:W-:Y:S05]  /*0de0*/  BSYNC B0 ;  /* 0x0000000000007941 */ /* 0x000fea0003800000 */
.L_x_1148:
[----:B------:R-:W-:Y:S01]  /*0df0*/  IADD3 R16, R8, 0x10, RZ ;  /* 0x0000001008107810 */ /* 0x000fe20007ffe0ff */
[----:B------:R-:W-:Y:S03]  /*0e00*/  BSSY B0, `(.L_x_1150) ;  /* 0x000001c000007945 */ /* 0x000fe60003800000 */
[----:B------:R-:W-:-:S13]  /*0e10*/  ISETP.GE.AND P0, PT, R16, R252, PT ;  /* 0x000000fc1000720c */ /* 0x000fda0003f06270 */
        /* <DEDUP_REMOVED lines=26> */
.L_x_1151:
[----:B------:R-:W-:Y:S05]  /*0fc0*/  BSYNC B0 ;  /* 0x0000000000007941 */ /* 0x000fea0003800000 */
.L_x_1150:
[----:B--2---:R-:W-:Y:S01]  /*0fd0*/  IADD3 R2, R8, 0x20, RZ ;  /* 0x0000002008027810 */ /* 0x004fe20007ffe0ff */
[----:B------:R-:W-:Y:S03]  /*0fe0*/  BSSY B0, `(.L_x_1152) ;  /* 0x000001c000007945 */ /* 0x000fe60003800000 */
[----:B------:R-:W-:-:S13]  /*0ff0*/  ISETP.GE.AND P0, PT, R2, R252, PT ;  /* 0x000000fc0200720c */ /* 0x000fda0003f06270 */
[----:B------:R-:W-:Y:S05]  /*1000*/  @P0 BRA `(.L_x_1153) ;  /* 0x0000019000000947 */ /* 0x000fea0003800000 */
[----:B------:R-:W-:Y:S02]  /*1010*/  IADD3 R5, P0, R38, 0x20, RZ ;  /* 0x0000002026057810 */ /* 0x000fe40007f1e0ff */
[----:B------:R-:W-:Y:S02]  /*1020*/  ISETP.GE.AND P1, PT, R236, c[0x0][0x220], PT ;  /* 0x00008800ec007a0c */ /* 0x000fe40003f26270 */
[----:B------:R-:W-:Y:S01]  /*1030*/  MOV R3, R11 ;  /* 0x0000000b00037202 */ /* 0x000fe20000000f00 */
        /* <DEDUP_REMOVED lines=22> */
.L_x_1153:
[----:B------:R-:W-:Y:S05]  /*11a0*/  BSYNC B0 ;  /* 0x0000000000007941 */ /* 0x000fea0003800000 */
.L_x_1152:
[----:B------:R-:W-:Y:S01]  /*11b0*/  IADD3 R2, R8, 0x30, RZ ;  /* 0x0000003008027810 */ /* 0x000fe20007ffe0ff */
        /* <DEDUP_REMOVED lines=8> */
[----:B--2---:R-:W-:Y:S02]  /*1240*/  IMAD R6, R2, c[0x0][0x190], RZ ;  /* 0x0000640002067a24 */ /* 0x004fe400078e02ff */
        /* <DEDUP_REMOVED lines=19> */
.L_x_1155:
[----:B------:R-:W-:Y:S05]  /*1380*/  BSYNC B0 ;  /* 0x0000000000007941 */ /* 0x000fea0003800000 */
.L_x_1154:
        /* <DEDUP_REMOVED lines=29> */
.L_x_1157:
[----:B------:R-:W-:Y:S05]  /*1560*/  BSYNC B0 ;  /* 0x0000000000007941 */ /* 0x000fea0003800000 */
.L_x_1156:
        /* <DEDUP_REMOVED lines=29> */
.L_x_1159:
[----:B------:R-:W-:Y:S05]  /*1740*/  BSYNC B0 ;  /* 0x0000000000007941 */ /* 0x000fea0003800000 */
.L_x_1158:
[----:B------:R-:W-:Y:S01]  /*1750*/  IADD3 R2, R8, 0x60, RZ ;  /* 0x0000006008027810 */ /* 0x000fe20007ffe0ff */
[----:B------:R-:W-:Y:S03]  /*1760*/  BSSY B0, `(.L_x_1160) ;  /* 0x000001d000007945 */ /* 0x000fe60003800000 */
[----:B------:R-:W-:Y:S01]  /*1770*/  ISETP.GE.AND P0, PT, R2, R252, PT ;  /* 0x000000fc0200720c */ /* 0x000fe20003f06270 */
[----:B------:R3:W-:-:S12]  /*1780*/  STL [R1+0x44], R2 ;  /* 0x0000440201007387 */ /* 0x0007d80000100800 */
[----:B------:R-:W-:Y:S05]  /*1790*/  @P0 BRA `(.L_x_1161) ;  /* 0x0000019000000947 */ /* 0x000fea0003800000 */
[----:B------:R-:W-:Y:S02]  /*17a0*/  IADD3 R5, P0, R38, 0x60, RZ ;  /* 0x0000006026057810 */ /* 0x000fe40007f1e0ff */
[----:B------:R-:W-:Y:S02]  /*17b0*/  ISETP.GE.AND P1, PT, R236, c[0x0][0x220], PT ;  /* 0x00008800ec007a0c */ /* 0x000fe40003f26270 */
[----:B------:R-:W-:Y:S01]  /*17c0*/  MOV R3, R11 ;  /* 0x0000000b00037202 */ /* 0x000fe20000000f00 */
[----:B---3--:R-:W-:Y:S01]  /*17d0*/  IMAD.X R2, RZ, RZ, R39, P0 ;  /* 0x000000ffff027224 */ /* 0x008fe200000e0627 */
        /* <DEDUP_REMOVED lines=21> */
.L_x_1161:
[----:B------:R-:W-:Y:S05]  /*1930*/  BSYNC B0 ;  /* 0x0000000000007941 */ /* 0x000fea0003800000 */
.L_x_1160:
[----:B---3--:R-:W-:Y:S01]  /*1940*/  IADD3 R2, R8, 0x70, RZ ;  /* 0x0000007008027810 */ /* 0x008fe20007ffe0ff */
[----:B------:R-:W-:Y:S01]  /*1950*/  IMAD.MOV.U32 R14, RZ, RZ, c[0x0][0x198] ;  /* 0x00006600ff0e7624 */ /* 0x000fe200078e00ff */
[----:B------:R-:W-:Y:S01]  /*1960*/  BSSY B0, `(.L_x_1162) ;  /* 0x0000020000007945 */ /* 0x000fe20003800000 */
[----:B------:R-:W-:Y:S01]  /*1970*/  IMAD.MOV.U32 R21, RZ, RZ, 0x5 ;  /* 0x00000005ff157424 */ /* 0x000fe200078e00ff */
[----:B------:R-:W-:Y:S01]  /*1980*/  ISETP.GE.AND P0, PT, R2, R252, PT ;  /* 0x000000fc0200720c */ /* 0x000fe20003f06270 */
[----:B------:R3:W-:Y:S01]  /*1990*/  STL [R1+0x40], R2 ;  /* 0x0000400201007387 */ /* 0x0007e20000100800 */
[C---:B------:R-:W-:Y:S02]  /*19a0*/  IMAD.SHL.U32 R113, R14.reuse, 0x20, RZ ;  /* 0x000000200e717824 */ /* 0x040fe400078e00ff */
[----:B------:R-:W-:-:S09]  /*19b0*/  SHF.L.U64.HI R112, R14, R21, c[0x0][0x19c] ;  /* 0x000067000e707619 */ /* 0x000fd20000010215 */
[----:B------:R-:W-:Y:S05]  /*19c0*/  @P0 BRA `(.L_x_1163) ;  /* 0x0000019000000947 */ /* 0x000fea0003800000 */
[----:B---3--:R-:W-:Y:S01]  /*19d0*/  IADD3 R2, P0, R38, 0x70, RZ ;  /* 0x0000007026027810 */ /* 0x008fe20007f1e0ff */
[----:B--2---:R-:W-:Y:S01]  /*19e0*/  IMAD.MOV.U32 R6, RZ, RZ, R12 ;  /* 0x000000ffff067224 */ /* 0x004fe200078e000c */
        /* <DEDUP_REMOVED lines=23> */
.L_x_1163:
[----:B------:R-:W-:Y:S05]  /*1b60*/  BSYNC B0 ;  /* 0x0000000000007941 */ /* 0x000fea0003800000 */
.L_x_1162:
[----:B------:R-:W-:Y:S01]  /*1b70*/  MOV R120, R36 ;  /* 0x0000002400787202 */ /* 0x000fe20000000f00 */
[----:B------:R-:W-:Y:S01]  /*1b80*/  IMAD.MOV.U32 R120, RZ, RZ, R34 ;  /* 0x000000ffff787224 */ /* 0x000fe200078e0022 */
[----:B------:R-:W-:Y:S01]  /*1b90*/  MOV R121, R37 ;  /* 0x0000002500797202 */ /* 0x000fe20000000f00 */
[----:B------:R-:W-:Y:S01]  /*1ba0*/  BSSY B0, `(.L_x_1164) ;  /* 0x000001d000007945 */ /* 0x000fe20003800000 */
[----:B------:R-:W-:-:S03]  /*1bb0*/  IADD3 R48, R244, -0x1, RZ ;  /* 0xfffffffff4307810 */ /* 0x000fc60007ffe0ff */
[----:B------:R4:W-:Y:S01]  /*1bc0*/  STL.64 [R1+0x18], R120 ;  /* 0x0000187801007387 */ /* 0x0009e20000100a00 */
[----:B------:R-:W-:Y:S01]  /*1bd0*/  SHF.R.S32.HI R11, RZ, 0x1f, R48 ;  /* 0x0000001fff0b7819 */ /* 0x000fe20000011430 */
[----:B------:R-:W-:Y:S01]  /*1be0*/  IMAD R12, R48, -0x20, R49 ;  /* 0xffffffe0300c7824 */ /* 0x000fe200078e0231 */
[-C--:B------:R-:W-:Y:S01]  /*1bf0*/  MOV R206, R48.reuse ;  /* 0x0000003000ce7202 */ /* 0x080fe20000000f00 */
[----:B------:R-:W-:Y:S02]  /*1c00*/  IMAD R10, R112, R48, RZ ;  /* 0x00000030700a7224 */ /* 0x000fe400078e02ff */
[----:B--23--:R-:W-:Y:S01]  /*1c10*/  IMAD.WIDE.U32 R2, R48, R113, R120 ;  /* 0x0000007130027225 */ /* 0x00cfe200078e0078 */
[----:B------:R-:W-:-:S03]  /*1c20*/  ISETP.GE.AND P0, PT, R8, R12, PT ;  /* 0x0000000c0800720c */ /* 0x000fc60003f06270 */
[----:B------:R-:W-:-:S04]  /*1c30*/  IMAD R10, R11, R113, R10 ;  /* 0x000000710b0a7224 */ /* 0x000fc800078e020a */
[----:B------:R-:W-:-:S06]  /*1c40*/  IMAD.IADD R10, R3, 0x1, R10 ;  /* 0x00000001030a7824 */ /* 0x000fcc00078e020a */
        /* <DEDUP_REMOVED lines=18> */
.L_x_1165:
[----:B------:R-:W-:Y:S05]  /*1d70*/  BSYNC B0 ;  /* 0x0000000000007941 */ /* 0x000fea0003800000 */
.L_x_1164:
[----:B------:R-:W-:Y:S01]  /*1d80*/  ISETP.GE.AND P0, PT, R16, R12, PT ;  /* 0x0000000c1000720c */ /* 0x000fe20003f06270 */
[----:B------:R-:W-:Y:S01]  /*1d90*/  IMAD.MOV.U32 R17, RZ, RZ, c[0x0][0x1a0] ;  /* 0x00006800ff117624 */ /* 0x000fe200078e00ff */
[----:B------:R-:W-:Y:S01]  /*1da0*/  BSSY B0, `(.L_x_1166) ;  /* 0x0000019000007945 */ /* 0x000fe20003800000 */
[C---:B------:R-:W-:Y:S01]  /*1db0*/  SHF.L.U64.HI R246, R14.reuse, R26, c[0x0][0x19c] ;  /* 0x000067000ef67619 */ /* 0x040fe2000001021a */
[----:B------:R-:W-:Y:S02]  /*1dc0*/  IMAD.SHL.U32 R114, R14, 0x10, RZ ;  /* 0x000000100e727824 */ /* 0x000fe400078e00ff */
[C---:B------:R-:W-:Y:S01]  /*1dd0*/  SHF.L.U64.HI R234, R17.reuse, R21, c[0x0][0x1a4] ;  /* 0x0000690011ea7619 */ /* 0x040fe20000010215 */
[----:B------:R-:W-:-:S06]  /*1de0*/  IMAD.SHL.U32 R231, R17, 0x20, RZ ;  /* 0x0000002011e77824 */ /* 0x000fcc00078e00ff */
[----:B------:R-:W-:Y:S05]  /*1df0*/  @P0 BRA `(.L_x_1167) ;  /* 0x0000013000000947 */ /* 0x000fea0003800000 */
[----:B------:R-:W-:Y:S02]  /*1e00*/  ISETP.GE.AND P1, PT, R236, c[0x0][0x220], PT ;  /* 0x00008800ec007a0c */ /* 0x000fe40003f26270 */
[----:B------:R-:W-:Y:S02]  /*1e10*/  IADD3 R5, P2, R114, R2, RZ ;  /* 0x0000000272057210 */ /* 0x000fe40007f5e0ff */
[----:B------:R-:W-:-:S03]  /*1e20*/  ISETP.GE.AND P0, PT, R251, c[0x0][0x220], PT ;  /* 0x00008800fb007a0c */ /* 0x000fc60003f06270 */
[----:B------:R-:W-:-:S06]  /*1e30*/  IMAD.X R10, R246, 0x1, R10, P2 ;  /* 0x00000001f60a7824 */ /* 0x000fcc00010e060a */
        /* <DEDUP_REMOVED lines=15> */
.L_x_1167:
[----:B------:R-:W-:Y:S05]  /*1f30*/  BSYNC B0 ;  /* 0x0000000000007941 */ /* 0x000fea0003800000 */
.L_x_1166:
[----:B------:R-:W0:Y:S01]  /*1f40*/  LDGDEPBAR ;  /* 0x00000000000079af */ /* 0x000e220000000000 */
[----:B---3--:R-:W-:Y:S01]  /*1f50*/  IMAD.SHL.U32 R2, R20, 0x40, RZ ;  /* 0x0000004014027824 */ /* 0x008fe200078e00ff */
[----:B------:R-:W-:Y:S01]  /*1f60*/  SHF.R.S32.HI R10, RZ, 0x4, R24 ;  /* 0x00000004ff0a7819 */ /* 0x000fe20000011418 */
[C---:B------:R-:W-:Y:S01]  /*1f70*/  IMAD.SHL.U32 R3, R8.reuse, 0x8, RZ ;  /* 0x0000000808037824 */ /* 0x040fe200078e00ff */
[----:B------:R-:W-:Y:S01]  /*1f80*/  ISETP.GE.AND P0, PT, R8, R12, PT ;  /* 0x0000000c0800720c */ /* 0x000fe20003f06270 */
[----:B------:R-:W-:Y:S01]  /*1f90*/  IMAD R5, R234, R48, RZ ;  /* 0x00000030ea057224 */ /* 0x000fe200078e02ff */
[----:B------:R-:W-:Y:S01]  /*1fa0*/  LOP3.LUT R2, R2, 0x1c0, RZ, 0xc0, !PT ;  /* 0x000001c002027812 */ /* 0x000fe200078ec0ff */
[----:B------:R-:W-:Y:S01]  /*1fb0*/  IMAD.MOV.U32 R232, RZ, RZ, R32 ;  /* 0x000000ffffe87224 */ /* 0x000fe200078e0020 */
[----:B--2---:R-:W-:Y:S01]  /*1fc0*/  LEA.HI R6, R24, R10, RZ, 0x1 ;  /* 0x0000000a18067211 */ /* 0x004fe200078f08ff */
[----:B------:R-:W-:Y:S01]  /*1fd0*/  IMAD R14, R11, R231, R5 ;  /* 0x000000e70b0e7224 */ /* 0x000fe200078e0205 */
[----:B------:R-:W-:Y:S01]  /*1fe0*/  LOP3.LUT R7, R2, 0x8, R3, 0xf8, !PT ;  /* 0x0000000802077812 */ /* 0x000fe200078ef803 */
[----:B------:R-:W-:Y:S01]  /*1ff0*/  IMAD.MOV.U32 R233, RZ, RZ, R33 ;  /* 0x000000ffffe97224 */ /* 0x000fe200078e0021 */
[----:B------:R-:W-:Y:S01]  /*2000*/  LOP3.LUT R6, R6, 0xfffffffe, RZ, 0xc0, !PT ;  /* 0xfffffffe06067812 */ /* 0x000fe200078ec0ff */
[----:B------:R-:W-:Y:S01]  /*2010*/  IMAD.MOV.U32 R232, RZ, RZ, R30 ;  /* 0x000000ffffe87224 */ /* 0x000fe200078e001e */
[----:B------:R-:W-:Y:S01]  /*2020*/  SHF.R.U32.HI R2, RZ, 0x3, R2 ;  /* 0x00000003ff027819 */ /* 0x000fe20000011602 */
[----:B------:R-:W-:Y:S01]  /*2030*/  IMAD.SHL.U32 R25, R25, 0x2, RZ ;  /* 0x0000000219197824 */ /* 0x000fe200078e00ff */
[----:B------:R-:W-:Y:S01]  /*2040*/  SHF.R.S32.HI R8, RZ, 0x1f, R18 ;  /* 0x0000001fff087819 */ /* 0x000fe20000011412 */
[----:B------:R-:W-:Y:S01]  /*2050*/  IMAD.IADD R10, R10, 0x1, -R6 ;  /* 0x000000010a0a7824 */ /* 0x000fe200078e0a06 */
[----:B------:R-:W-:Y:S01]  /*2060*/  LOP3.LUT R13, R7, R2, RZ, 0x3c, !PT ;  /* 0x00000002070d7212 */ /* 0x000fe200078e3cff */
[----:B------:R-:W-:Y:S01]  /*2070*/  IMAD.SHL.U32 R2, R22, 0x40, RZ ;  /* 0x0000004016027824 */ /* 0x000fe200078e00ff */
[----:B------:R-:W-:Y:S01]  /*2080*/  LEA.HI R3, R8, R18, RZ, 0x2 ;  /* 0x0000001208037211 */ /* 0x000fe200078f10ff */
[----:B------:R-:W-:Y:S01]  /*2090*/  IMAD R7, R15, 0x10, R27 ;  /* 0x000000100f077824 */ /* 0x000fe200078e021b */
[----:B------:R-:W-:Y:S01]  /*20a0*/  SHF.R.S32.HI R5, RZ, 0x1f, R15 ;  /* 0x0000001fff057819 */ /* 0x000fe2000001140f */
[----:B------:R-:W-:Y:S01]  /*20b0*/  IMAD.SHL.U32 R6, R10, 0x8, RZ ;  /* 0x000000080a067824 */ /* 0x000fe200078e00ff */
[----:B------:R-:W-:-:S04]  /*20c0*/  DEPBAR.LE SB0, 0x0 ;  /* 0x000080000000791a */ /* 0x000fc80000000000 */
[----:B------:R-:W-:Y:S01]  /*20d0*/  BAR.SYNC.DEFER_BLOCKING 0x0 ;  /* 0x0000000000007b1d */ /* 0x000fe20000010000 */
[----:B------:R-:W-:Y:S01]  /*20e0*/  SHF.R.S32.HI R21, RZ, 0x2, R3 ;  /* 0x00000002ff157819 */ /* 0x000fe20000011403 */
[----:B------:R-:W-:Y:S01]  /*20f0*/  IMAD.SHL.U32 R8, R23, 0x40, RZ ;  /* 0x0000004017087824 */ /* 0x000fe200078e00ff */
[----:B------:R-:W-:Y:S02]  /*2100*/  LOP3.LUT R2, R2, 0x1c0, RZ, 0xc0, !PT ;  /* 0x000001c002027812 */ /* 0x000fe400078ec0ff */
[----:B------:R-:W-:Y:S01]  /*2110*/  LEA.HI R3, R5, R15, RZ, 0x2 ;  /* 0x0000000f05037211 */ /* 0x000fe200078f10ff */
[----:B------:R2:W-:Y:S01]  /*2120*/  STL [R1+0x3c], R21 ;  /* 0x00003c1501007387 */ /* 0x0005e20000100800 */
[----:B------:R-:W-:Y:S01]  /*2130*/  IADD3 R5, R7, 0x1, R21 ;  /* 0x0000000107057810 */ /* 0x000fe20007ffe015 */
[----:B------:R-:W-:Y:S01]  /*2140*/  BSSY B0, `(.L_x_1168) ;  /* 0x0000026000007945 */ /* 0x000fe20003800000 */
[----:B------:R-:W-:Y:S02]  /*2150*/  LOP3.LUT R6, R2, 0x8, R6, 0xf8, !PT ;  /* 0x0000000802067812 */ /* 0x000fe400078ef806 */
[----:B------:R-:W-:-:S02]  /*2160*/  SHF.R.U32.HI R7, RZ, 0x3, R2 ;  /* 0x00000003ff077819 */ /* 0x000fc40000011602 */
[----:B------:R-:W-:Y:S02]  /*2170*/  LOP3.LUT R2, R3, 0xfffffffc, RZ, 0xc0, !PT ;  /* 0xfffffffc03027812 */ /* 0x000fe400078ec0ff */
[----:B------:R-:W-:Y:S01]  /*2180*/  LOP3.LUT R3, R8, 0xfffffe00, RZ, 0xc0, !PT ;  /* 0xfffffe0008037812 */ /* 0x000fe200078ec0ff */
[----:B------:R-:W-:Y:S01]  /*2190*/  IMAD.WIDE.U32 R8, R48, R231, R232 ;  /* 0x000000e730087225 */ /* 0x000fe200078e00e8 */
[----:B------:R-:W-:Y:S02]  /*21a0*/  LOP3.LUT R7, R6, R7, RZ, 0x3c, !PT ;  /* 0x0000000706077212 */ /* 0x000fe400078e3cff */
[----:B------:R-:W-:Y:S01]  /*21b0*/  IADD3 R11, R49, R5, -R19 ;  /* 0x00000005310b7210 */ /* 0x000fe20007ffe813 */
[----:B------:R-:W-:Y:S01]  /*21c0*/  IMAD.IADD R2, R15, 0x1, -R2 ;  /* 0x000000010f027824 */ /* 0x000fe200078e0a02 */
[----:B------:R-:W-:Y:S01]  /*21d0*/  LOP3.LUT R245, R25, 0x6, RZ, 0xc0, !PT ;  /* 0x0000000619f57812 */ /* 0x000fe200078ec0ff */
[----:B------:R-:W-:Y:S01]  /*21e0*/  IMAD R6, R15, 0x400, R3 ;  /* 0x000004000f067824 */ /* 0x000fe200078e0203 */
[----:B------:R-:W-:Y:S01]  /*21f0*/  IADD3 R50, R11, c[0x0][0x2e8], RZ ;  /* 0x0000ba000b327a10 */ /* 0x000fe20007ffe0ff */
[----:B------:R2:W-:Y:S01]  /*2200*/  @P0 STS.128 [R224+0xa000], RZ ;  /* 0x00a000ffe0000388 */ /* 0x0005e20000000c00 */
[----:B------:R-:W-:-:S02]  /*2210*/  IMAD R5, R10, 0x200, R13 ;  /* 0x000002000a057824 */ /* 0x000fc400078e020d */
[C---:B------:R-:W-:Y:S01]  /*2220*/  IMAD.IADD R6, R7.reuse, 0x1, R6 ;  /* 0x0000000107067824 */ /* 0x040fe200078e0206 */
[----:B------:R2:W-:Y:S01]  /*2230*/  STL [R1+0x48], R2 ;  /* 0x0000480201007387 */ /* 0x0005e20000100800 */
[----:B------:R-:W-:Y:S01]  /*2240*/  LOP3.LUT R7, R7, R3, RZ, 0xfc, !PT ;  /* 0x0000000307077212 */ /* 0x000fe200078efcff */
[----:B------:R-:W-:Y:S02]  /*2250*/  IMAD.IADD R10, R9, 0x1, R14 ;  /* 0x00000001090a7824 */ /* 0x000fe400078e020e */
[----:B------:R2:W-:Y:S04]  /*2260*/  @P0 STS.128 [R224+0xb000], RZ ;  /* 0x00b000ffe0000388 */ /* 0x0005e80000000c00 */
[----:B------:R2:W-:Y:S01]  /*2270*/  STL.64 [R1], R232 ;  /* 0x000000e801007387 */ /* 0x0005e20000100a00 */
        /* <DEDUP_REMOVED lines=18> */
.L_x_1169:
[----:B------:R-:W-:Y:S05]  /*23a0*/  BSYNC B0 ;  /* 0x0000000000007941 */ /* 0x000fea0003800000 */
.L_x_1168:
[----:B------:R-:W-:Y:S01]  /*23b0*/  ISETP.GE.AND P0, PT, R16, R12, PT ;  /* 0x0000000c1000720c */ /* 0x000fe20003f06270 */
[----:B------:R-:W-:Y:S01]  /*23c0*/  BSSY B0, `(.L_x_1170) ;  /* 0x000001d000007945 */ /* 0x000fe20003800000 */
[C---:B------:R-:W-:Y:S01]  /*23d0*/  SHF.L.U64.HI R229, R17.reuse, R26, c[0x0][0x1a4] ;  /* 0x0000690011e57619 */ /* 0x040fe2000001021a */
[----:B------:R-:W-:Y:S01]  /*23e0*/  IMAD.SHL.U32 R230, R17, 0x10, RZ ;  /* 0x0000001011e67824 */ /* 0x000fe200078e00ff */
[----:B------:R-:W-:-:S03]  /*23f0*/  R2P PR, R20, 0x6 ;  /* 0x0000000614007804 */ /* 0x000fc60000000000 */
[----:B------:R3:W-:Y:S02]  /*2400*/  STL [R1+0x38], R229 ;  /* 0x000038e501007387 */ /* 0x0007e40000100800 */
[----:B--2---:R-:W-:Y:S02]  /*2410*/  SEL R3, R28, 0xffffffe0, !P2 ;  /* 0xffffffe01c037807 */ /* 0x004fe40005000000 */
[----:B------:R-:W-:Y:S02]  /*2420*/  SEL R2, R29, 0xfffffff0, !P1 ;  /* 0xfffffff01d027807 */ /* 0x000fe40004800000 */
[----:B------:R3:W-:Y:S04]  /*2430*/  @P0 STS.128 [R224+0xa800], RZ ;  /* 0x00a800ffe0000388 */ /* 0x0007e80000000c00 */
[----:B------:R3:W-:Y:S01]  /*2440*/  @P0 STS.128 [R224+0xb800], RZ ;  /* 0x00b800ffe0000388 */ /* 0x0007e20000000c00 */
[----:B------:R-:W-:Y:S05]  /*2450*/  @P0 BRA `(.L_x_1171) ;  /* 0x0000013000000947 */ /* 0x000fea0003800000 */
[----:B------:R-:W-:Y:S02]  /*2460*/  ISETP.GE.AND P1, PT, R236, c[0x0][0x220], PT ;  /* 0x00008800ec007a0c */ /* 0x000fe40003f26270 */
[----:B------:R-:W-:-:S02]  /*2470*/  IADD3 R8, P2, R230, R8, RZ ;  /* 0x00000008e6087210 */ /* 0x000fc40007f5e0ff */
        /* <DEDUP_REMOVED lines=17> */
.L_x_1171:
[----:B------:R-:W-:Y:S05]  /*2590*/  BSYNC B0 ;  /* 0x0000000000007941 */ /* 0x000fea0003800000 */
.L_x_1170:
[----:B------:R-:W-:Y:S01]  /*25a0*/  IMAD.SHL.U32 R214, R6, 0x2, RZ ;  /* 0x0000000206d67824 */ /* 0x000fe200078e00ff */
[----:B------:R-:W0:Y:S01]  /*25b0*/  LDGDEPBAR ;  /* 0x00000000000079af */ /* 0x000e220000000000 */
[----:B------:R-:W-:Y:S02]  /*25c0*/  IMAD.SHL.U32 R212, R5, 0x2, RZ ;  /* 0x0000000205d47824 */ /* 0x000fe400078e00ff */
[----:B------:R-:W-:Y:S01]  /*25d0*/  IMAD R216, R4, 0x2, R214 ;  /* 0x0000000204d87824 */ /* 0x000fe200078e02d6 */
[----:B------:R-:W-:Y:S01]  /*25e0*/  LDSM.16.M88.4 R12, [R214] ;  /* 0x00000000d60c783b */ /* 0x000fe20000000200 */
[----:B------:R-:W-:Y:S01]  /*25f0*/  IMAD R6, R2, 0x2, R212 ;  /* 0x0000000202067824 */ /* 0x000fe200078e02d4 */
[----:B------:R-:W-:Y:S01]  /*2600*/  IADD3 R5, R212, 0x8000, RZ ;  /* 0x00008000d4057810 */ /* 0x000fe20007ffe0ff */
[----:B------:R-:W-:Y:S01]  /*2610*/  IMAD R222, R0, 0x2, R214 ;  /* 0x0000000200de7824 */ /* 0x000fe200078e02d6 */
[----:B------:R-:W5:Y:S01]  /*2620*/  LDSM.16.M88.4 R24, [R212+0x8000] ;  /* 0x00800000d418783b */ /* 0x000f620000000200 */
[----:B------:R-:W-:-:S02]  /*2630*/  IMAD R221, R3, 0x2, R212 ;  /* 0x0000000203dd7824 */ /* 0x000fc400078e02d4 */
[----:B------:R-:W-:Y:S01]  /*2640*/  IMAD R223, R2, 0x2, R5 ;  /* 0x0000000202df7824 */ /* 0x000fe200078e0205 */
[----:B--2---:R-:W2:Y:S01]  /*2650*/  LDSM.16.M88.4 R8, [R214+0x2000] ;  /* 0x00200000d608783b */ /* 0x004ea20000000200 */
[----:B------:R-:W-:Y:S01]  /*2660*/  IMAD R220, R0, 0x2, R216 ;  /* 0x0000000200dc7824 */ /* 0x000fe200078e02d8 */
[C---:B------:R-:W-:Y:S01]  /*2670*/  IADD3 R5, R50.reuse, 0x40, RZ ;  /* 0x0000004032057810 */ /* 0x040fe20007ffe0ff */
[----:B------:R-:W-:Y:S01]  /*2680*/  IMAD R219, R3, 0x2, R223 ;  /* 0x0000000203db7824 */ /* 0x000fe200078e02df */
[----:B-1----:R-:W1:Y:S01]  /*2690*/  LDSM.16.M88.4 R28, [R212+0x8800] ;  /* 0x00880000d41c783b */ /* 0x002e620000000200 */
[----:B------:R-:W-:-:S03]  /*26a0*/  IADD3 R3, R50, 0x8, RZ ;  /* 0x0000000832037810 */ /* 0x000fc60007ffe0ff */
[----:B------:R-:W-:Y:S04]  /*26b0*/  LDSM.16.M88.4 R20, [R216] ;  /* 0x00000000d814783b */ /* 0x000fe80000000200 */
[----:B------:R-:W3:Y:S04]  /*26c0*/  LDSM.16.M88.4 R32, [R6+0x8000] ;  /* 0x008000000620783b */ /* 0x000ee80000000200 */
[----:B------:R-:W4:Y:S04]  /*26d0*/  LDSM.16.M88.4 R16, [R216+0x2000] ;  /* 0x00200000d810783b */ /* 0x000f280000000200 */
[----:B------:R-:W1:Y:S01]  /*26e0*/  LDSM.16.M88.4 R52, [R6+0x8800] ;  /* 0x008800000634783b */ /* 0x000e620000000200 */
[-C--:B-----5:R-:W-:Y:S08]  /*26f0*/  HMMA.16816.F32.BF16 R56, R12, R24.reuse, RZ ;  /* 0x000000180c38723c */ /* 0x0a0ff000000418ff */
[C---:B--2---:R-:W-:Y:S08]  /*2700*/  HMMA.16816.F32.BF16 R44, R8.reuse, R24, RZ ;  /* 0x00000018082c723c */ /* 0x044ff000000418ff */
[-C--:B------:R-:W-:Y:S08]  /*2710*/  HMMA.16816.F32.BF16 R64, R8, R26.reuse, RZ ;  /* 0x0000001a0840723c */ /* 0x080ff000000418ff */
[C---:B------:R-:W-:Y:S01]  /*2720*/  HMMA.16816.F32.BF16 R84, R12.reuse, R26, RZ ;  /* 0x0000001a0c54723c */ /* 0x040fe200000418ff */
[----:B------:R-:W-:Y:S07]  /*2730*/  LDSM.16.M88.4 R24, [R221+0x8000] ;  /* 0x00800000dd18783b */ /* 0x000fee0000000200 */
[C---:B-1----:R-:W-:Y:S08]  /*2740*/  HMMA.16816.F32.BF16 R68, R12.reuse, R28, RZ ;  /* 0x0000001c0c44723c */ /* 0x042ff000000418ff */
[----:B------:R-:W-:Y:S01]  /*2750*/  HMMA.16816.F32.BF16 R80, R12, R30, RZ ;  /* 0x0000001e0c50723c */ /* 0x000fe200000418ff */
[----:B------:R-:W1:Y:S07]  /*2760*/  LDSM.16.M88.4 R12, [R222] ;  /* 0x00000000de0c783b */ /* 0x000e6e0000000200 */
[C---:B------:R-:W-:Y:S08]  /*2770*/  HMMA.16816.F32.BF16 R40, R8.reuse, R28, RZ ;  /* 0x0000001c0828723c */ /* 0x040ff000000418ff */
[----:B------:R-:W-:Y:S01]  /*2780*/  HMMA.16816.F32.BF16 R36, R8, R30, RZ ;  /* 0x0000001e0824723c */ /* 0x000fe200000418ff */
[----:B------:R-:W2:Y:S07]  /*2790*/  LDSM.16.M88.4 R8, [R222+0x2000] ;  /* 0x00200000de08783b */ /* 0x000eae0000000200 */
[-C--:B---3--:R-:W-:Y:S01]  /*27a0*/  HMMA.16816.F32.BF16 R28, R20, R32.reuse, R56 ;  /* 0x00000020141c723c */ /* 0x088fe20000041838 */
[----:B------:R-:W-:Y:S07]  /*27b0*/  LDSM.16.M88.4 R56, [R219] ;  /* 0x00000000db38783b */ /* 0x000fee0000000200 */
[C---:B----4-:R-:W-:Y:S01]  /*27c0*/  HMMA.16816.F32.BF16 R60, R16.reuse, R32, R44 ;  /* 0x00000020103c723c */ /* 0x050fe2000004182c */
[----:B------:R-:W3:Y:S07]  /*27d0*/  LDSM.16.M88.4 R44, [R220] ;  /* 0x00000000dc2c783b */ /* 0x000eee0000000200 */
[----:B------:R-:W-:Y:S01]  /*27e0*/  HMMA.16816.F32.BF16 R88, R16, R52, R40 ;  /* 0x000000341058723c */ /* 0x000fe20000041828 */
[----:B------:R-:W-:Y:S07]  /*27f0*/  LDSM.16.M88.4 R40, [R220+0x2000] ;  /* 0x00200000dc28783b */ /* 0x000fee0000000200 */
[----:B-1----:R-:W-:Y:S08]  /*2800*/  HMMA.16816.F32.BF16 R28, R12, R24, R28 ;  /* 0x000000180c1c723c */ /* 0x002ff0000004181c */
[C---:B------:R-:W-:Y:S08]  /*2810*/  HMMA.16816.F32.BF16 R92, R16.reuse, R34, R64 ;  /* 0x00000022105c723c */ /* 0x040ff00000041840 */
[----:B------:R-:W-:Y:S01]  /*2820*/  HMMA.16816.F32.BF16 R76, R16, R54, R36 ;  /* 0x00000036104c723c */ /* 0x000fe20000041824 */
[----:B------:R-:W1:Y:S04]  /*2830*/  LDSM.16.M88.4 R16, [R221+0x8800] ;  /* 0x00880000dd10783b */ /* 0x000e680000000200 */
[----:B------:R-:W-:Y:S03]  /*2840*/  LDSM.16.M88.4 R36, [R214+0x4000] ;  /* 0x00400000d624783b */ /* 0x000fe60000000200 */
[----:B------:R-:W-:Y:S01]  /*2850*/  HMMA.16816.F32.BF16 R72, R20, R52, R68 ;  /* 0x000000341448723c */ /* 0x000fe20000041844 */
[----:B------:R-:W4:Y:S07]  /*2860*/  LDSM.16.M88.4 R68, [R212+0x9000] ;  /* 0x00900000d444783b */ /* 0x000f2e0000000200 */
[----:B--2---:R-:W-:Y:S08]  /*2870*/  HMMA.16816.F32.BF16 R60, R8, R24, R60 ;  /* 0x00000018083c723c */ /* 0x004ff0000004183c */
[C---:B------:R-:W-:Y:S01]  /*2880*/  HMMA.16816.F32.BF16 R64, R20.reuse, R34, R84 ;  /* 0x000000221440723c */ /* 0x040fe20000041854 */
[----:B------:R-:W2:Y:S04]  /*2890*/  LDSM.16.M88.4 R32, [R214+0x6000] ;  /* 0x00600000d620783b */ /* 0x000ea80000000200 */
[----:B------:R-:W-:Y:S03]  /*28a0*/  LDSM.16.M88.4 R84, [R6+0x9000] ;  /* 0x009000000654783b */ /* 0x000fe60000000200 */
[----:B------:R-:W-:Y:S08]  /*28b0*/  HMMA.16816.F32.BF16 R52, R20, R54, R80 ;  /* 0x000000361434723c */ /* 0x000ff00000041850 */
[----:B---3--:R-:W-:Y:S01]  /*28c0*/  HMMA.16816.F32.BF16 R20, R44, R56, R28 ;  /* 0x000000382c14723c */ /* 0x008fe2000004181c */
[----:B------:R-:W3:Y:S07]  /*28d0*/  LDSM.16.M88.4 R28, [R216+0x4000] ;  /* 0x00400000d81c783b */ /* 0x000eee0000000200 */
[C---:B-1----:R-:W-:Y:S08]  /*28e0*/  HMMA.16816.F32.BF16 R104, R8.reuse, R16, R88 ;  /* 0x000000100868723c */ /* 0x042ff00000041858 */
[----:B------:R-:W-:Y:S08]  /*28f0*/  HMMA.16816.F32.BF16 R88, R8, R26, R92 ;  /* 0x0000001a0858723c */ /* 0x000ff0000004185c */
[----:B------:R-:W-:Y:S08]  /*2900*/  HMMA.16816.F32.BF16 R60, R40, R56, R60 ;  /* 0x00000038283c723c */ /* 0x000ff0000004183c */
[----:B------:R-:W-:Y:S01]  /*2910*/  HMMA.16816.F32.BF16 R24, R12, R26, R64 ;  /* 0x0000001a0c18723c */ /* 0x000fe20000041840 */
[----:B------:R-:W-:Y:S07]  /*2920*/  LDSM.16.M88.4 R64, [R219+0x800] ;  /* 0x00080000db40783b */ /* 0x000fee0000000200 */
[----:B----4-:R-:W-:Y:S08]  /*2930*/  HMMA.16816.F32.BF16 R20, R36, R68, R20 ;  /* 0x000000442414723c */ /* 0x010ff00000041814 */
[----:B------:R-:W-:Y:S01]  /*2940*/  HMMA.16816.F32.BF16 R108, R8, R18, R76 ;  /* 0x00000012086c723c */ /* 0x000fe2000004184c */
[----:B------:R-:W-:Y:S07]  /*2950*/  LDSM.16.M88.4 R8, [R220+0x4000] ;  /* 0x00400000dc08783b */ /* 0x000fee0000000200 */
[C---:B------:R-:W-:Y:S08]  /*2960*/  HMMA.16816.F32.BF16 R96, R12.reuse, R16, R72 ;  /* 0x000000100c60723c */ /* 0x040ff00000041848 */
[----:B------:R-:W-:Y:S01]  /*2970*/  HMMA.16816.F32.BF16 R92, R12, R18, R52 ;  /* 0x000000120c5c723c */ /* 0x000fe20000041834 */
[----:B------:R-:W1:Y:S04]  /*2980*/  LDSM.16.M88.4 R16, [R216+0x6000] ;  /* 0x00600000d810783b */ /* 0x000e680000000200 */
[----:B------:R-:W-:Y:S03]  /*2990*/  LDSM.16.M88.4 R52, [R221+0x9000] ;  /* 0x00900000dd34783b */ /* 0x000fe60000000200 */
[----:B--2---:R-:W-:Y:S01]  /*29a0*/  HMMA.16816.F32.BF16 R76, R32, R68, R60 ;  /* 0x00000044204c723c */ /* 0x004fe2000004183c */
[----:B------:R-:W2:Y:S07]  /*29b0*/  LDSM.16.M88.4 R12, [R222+0x4000] ;  /* 0x00400000de0c783b */ /* 0x000eae0000000200 */
[----:B------:R-:W-:Y:S01]  /*29c0*/  HMMA.16816.F32.BF16 R72, R44, R58, R24 ;  /* 0x0000003a2c48723c */ /* 0x000fe20000041818 */
[----:B------:R-:W4:Y:S07]  /*29d0*/  LDSM.16.M88.4 R24, [R222+0x6000] ;  /* 0x00600000de18783b */ /* 0x000f2e0000000200 */
[----:B---3--:R-:W-:Y:S01]  /*29e0*/  HMMA.16816.F32.BF16 R60, R28, R84, R20 ;  /* 0x000000541c3c723c */ /* 0x008fe20000041814 */
[----:B------:R-:W-:Y:S07]  /*29f0*/  LDSM.16.M88.4 R20, [R220+0x6000] ;  /* 0x00600000dc14783b */ /* 0x000fee0000000200 */
[----:B------:R-:W-:Y:S01]  /*2a00*/  HMMA.16816.F32.BF16 R88, R40, R58, R88 ;  /* 0x0000003a2858723c */ /* 0x000fe20000041858 */
[----:B------:R-:W3:Y:S07]  /*2a10*/  LDSM.16.M88.4 R56, [R219+0x1000] ;  /* 0x00100000db38783b */ /* 0x000eee0000000200 */
[----:B------:R-:W-:Y:S08]  /*2a20*/  HMMA.16816.F32.BF16 R80, R36, R70, R72 ;  /* 0x000000462450723c */ /* 0x000ff00000041848 */
[----:B-1----:R-:W-:Y:S08]  /*2a30*/  HMMA.16816.F32.BF16 R76, R16, R84, R76 ;  /* 0x00000054104c723c */ /* 0x002ff0000004184c */
[----:B--2---:R-:W-:Y:S01]  /*2a40*/  HMMA.16816.F32.BF16 R72, R12, R52, R60 ;  /* 0x000000340c48723c */ /* 0x004fe2000004183c */
[----:B------:R-:W1:Y:S07]  /*2a50*/  LDSM.16.M88.4 R60, [R212+0x9800] ;  /* 0x00980000d43c783b */ /* 0x000e6e0000000200 */
[----:B------:R-:W-:Y:S08]  /*2a60*/  HMMA.16816.F32.BF16 R88, R32, R70, R88 ;  /* 0x000000462058723c */ /* 0x000ff00000041858 */
[C---:B------:R-:W-:Y:S08]  /*2a70*/  HMMA.16816.F32.BF16 R96, R44.reuse, R64, R96 ;  /* 0x000000402c60723c */ /* 0x040ff00000041860 */
[----:B------:R-:W-:Y:S01]  /*2a80*/  HMMA.16816.F32.BF16 R100, R44, R66, R92 ;  /* 0x000000422c64723c */ /* 0x000fe2000004185c */
[----:B------:R2:W5:Y:S07]  /*2a90*/  LDSM.16.M88.4 R44, [R6+0x9800] ;  /* 0x00980000062c783b */ /* 0x00056e0000000200 */
[----:B----4-:R-:W-:Y:S08]  /*2aa0*/  HMMA.16816.F32.BF16 R68, R24, R52, R76 ;  /* 0x000000341844723c */ /* 0x010ff0000004184c */
[----:B------:R-:W-:Y:S08]  /*2ab0*/  HMMA.16816.F32.BF16 R76, R40, R64, R104 ;  /* 0x00000040284c723c */ /* 0x000ff00000041868 */
[----:B------:R-:W-:Y:S01]  /*2ac0*/  HMMA.16816.F32.BF16 R80, R28, R86, R80 ;  /* 0x000000561c50723c */ /* 0x000fe20000041850 */
[----:B--2---:R-:W-:-:S07]  /*2ad0*/  IADD3 R6, R50, 0x48, RZ ;  /* 0x0000004832067810 */ /* 0x004fce0007ffe0ff */
[----:B---3--:R-:W-:Y:S08]  /*2ae0*/  HMMA.16816.F32.BF16 R92, R8, R56, R72 ;  /* 0x00000038085c723c */ /* 0x008ff00000041848 */
[----:B------:R-:W-:Y:S08]  /*2af0*/  HMMA.16816.F32.BF16 R84, R16, R86, R88 ;  /* 0x000000561054723c */ /* 0x000ff00000041858 */
[----:B-1----:R-:W-:Y:S08]  /*2b00*/  HMMA.16816.F32.BF16 R72, R36, R60, R96 ;  /* 0x0000003c2448723c */ /* 0x002ff00000041860 */
[----:B------:R-:W-:Y:S01]  /*2b10*/  HMMA.16816.F32.BF16 R88, R20, R56, R68 ;  /* 0x000000381458723c */ /* 0x000fe20000041844 */
[----:B------:R-:W1:Y:S01]  /*2b20*/  LDSM.16.M88.4 R68, [R221+0x9800] ;  /* 0x00980000dd44783b */ /* 0x000e620000000200 */
[----:B------:R-:W-:-:S04]  /*2b30*/  FMUL.FTZ R2, R92, c[0x0][0x2ec] ;  /* 0x0000bb005c027a20 */ /* 0x000fc80000410000 */
[----:B------:R2:W-:Y:S02]  /*2b40*/  MUFU.TANH R96, R2 ;  /* 0x0000000200607308 */ /* 0x0005e40000002400 */
[----:B------:R-:W-:Y:S08]  /*2b50*/  HMMA.16816.F32.BF16 R40, R40, R66, R108 ;  /* 0x000000422828723c */ /* 0x000ff0000004186c */
[----:B------:R-:W-:Y:S01]  /*2b60*/  HMMA.16816.F32.BF16 R76, R32, R60, R76 ;  /* 0x0000003c204c723c */ /* 0x000fe2000004184c */
[----:B--2---:R-:W-:-:S07]  /*2b70*/  FMUL.FTZ R2, R93, c[0x0][0x2ec] ;  /* 0x0000bb005d027a20 */ /* 0x004fce0000410000 */
[-C--:B------:R-:W-:Y:S01]  /*2b80*/  HMMA.16816.F32.BF16 R80, R12, R54.reuse, R80 ;  /* 0x000000360c50723c */ /* 0x080fe20000041850 */
[----:B------:R2:W3:Y:S07]  /*2b90*/  MUFU.TANH R65, R2 ;  /* 0x0000000200417308 */ /* 0x0004ee0000002400 */
[----:B------:R-:W-:Y:S08]  /*2ba0*/  HMMA.16816.F32.BF16 R84, R24, R54, R84 ;  /* 0x000000361854723c */ /* 0x000ff00000041854 */
[----:B-----5:R-:W-:Y:S01]  /*2bb0*/  HMMA.16816.F32.BF16 R52, R28, R44, R72 ;  /* 0x0000002c1c34723c */ /* 0x020fe20000041848 */
[----:B--2---:R-:W-:-:S04]  /*2bc0*/  FMUL.FTZ R2, R94, c[0x0][0x2ec] ;  /* 0x0000bb005e027a20 */ /* 0x004fc80000410000 */
[----:B------:R2:W-:Y:S03]  /*2bd0*/  MUFU.TANH R93, R2 ;  /* 0x00000002005d7308 */ /* 0x0005e60000002400 */
[----:B------:R-:W-:Y:S01]  /*2be0*/  HMMA.16816.F32.BF16 R72, R36, R62, R100 ;  /* 0x0000003e2448723c */ /* 0x000fe20000041864 */
[----:B------:R-:W4:Y:S01]  /*2bf0*/  LDSM.16.M88.4 R36, [R219+0x1800] ;  /* 0x00180000db24783b */ /* 0x000f220000000200 */
[----:B------:R-:W-:-:S06]  /*2c00*/  DEPBAR.LE SB0, 0x0 ;  /* 0x000080000000791a */ /* 0x000fcc0000000000 */
[----:B------:R-:W-:Y:S01]  /*2c10*/  HMMA.16816.F32.BF16 R32, R32, R62, R40 ;  /* 0x0000003e2020723c */ /* 0x000fe20000041828 */
[----:B--2---:R-:W-:-:S07]  /*2c20*/  FMUL.FTZ R2, R95, c[0x0][0x2ec] ;  /* 0x0000bb005f027a20 */ /* 0x004fce0000410000 */
[----:B------:R-:W-:Y:S01]  /*2c30*/  HMMA.16816.F32.BF16 R76, R16, R44, R76 ;  /* 0x0000002c104c723c */ /* 0x000fe2000004184c */
[----:B------:R2:W5:Y:S07]  /*2c40*/  MUFU.TANH R64, R2 ;  /* 0x0000000200407308 */ /* 0x00056e0000002400 */
[-C--:B------:R-:W-:Y:S08]  /*2c50*/  HMMA.16816.F32.BF16 R80, R8, R58.reuse, R80 ;  /* 0x0000003a0850723c */ /* 0x080ff00000041850 */
[----:B------:R-:W-:Y:S01]  /*2c60*/  HMMA.16816.F32.BF16 R84, R20, R58, R84 ;  /* 0x0000003a1454723c */ /* 0x000fe20000041854 */
[----:B--2---:R-:W-:-:S04]  /*2c70*/  FMUL.FTZ R2, R88, c[0x0][0x2ec] ;  /* 0x0000bb0058027a20 */ /* 0x004fc80000410000 */
[----:B------:R2:W-:Y:S03]  /*2c80*/  MUFU.TANH R92, R2 ;  /* 0x00000002005c7308 */ /* 0x0005e60000002400 */
[----:B-1----:R-:W-:Y:S08]  /*2c90*/  HMMA.16816.F32.BF16 R56, R12, R68, R52 ;  /* 0x000000440c38723c */ /* 0x002ff00000041834 */
[----:B------:R-:W-:Y:S01]  /*2ca0*/  HMMA.16816.F32.BF16 R28, R28, R46, R72 ;  /* 0x0000002e1c1c723c */ /* 0x000fe20000041848 */
[----:B------:R-:W-:-:S02]  /*2cb0*/  FMUL.FTZ R82, R82, c[0x0][0x2ec] ;  /* 0x0000bb0052527a20 */ /* 0x000fc40000410000 */
[----:B------:R-:W-:Y:S02]  /*2cc0*/  FMUL.FTZ R81, R81, c[0x0][0x2ec] ;  /* 0x0000bb0051517a20 */ /* 0x000fe40000410000 */
[----:B------:R-:W-:Y:S02]  /*2cd0*/  FMUL.FTZ R83, R83, c[0x0][0x2ec] ;  /* 0x0000bb0053537a20 */ /* 0x000fe40000410000 */
[----:B--2---:R-:W-:Y:S01]  /*2ce0*/  FMUL.FTZ R2, R89, c[0x0][0x2ec] ;  /* 0x0000bb0059027a20 */ /* 0x004fe20000410000 */
[----:B------:R-:W-:Y:S01]  /*2cf0*/  HMMA.16816.F32.BF16 R16, R16, R46, R32 ;  /* 0x0000002e1010723c */ /* 0x000fe20000041820 */
[----:B------:R-:W-:Y:S01]  /*2d00*/  FMUL.FTZ R84, R84, c[0x0][0x2ec] ;  /* 0x0000bb0054547a20 */ /* 0x000fe20000410000 */
[----:B------:R-:W-:Y:S01]  /*2d10*/  MUFU.TANH R45, R81 ;  /* 0x00000051002d7308 */ /* 0x000fe20000002400 */
[----:B------:R-:W-:Y:S02]  /*2d20*/  FMUL.FTZ R86, R86, c[0x0][0x2ec] ;  /* 0x0000bb0056567a20 */ /* 0x000fe40000410000 */
[----:B------:R-:W-:-:S03]  /*2d30*/  FMUL.FTZ R85, R85, c[0x0][0x2ec] ;  /* 0x0000bb0055557a20 */ /* 0x000fc60000410000 */
[----:B------:R-:W-:Y:S02]  /*2d40*/  HMMA.16816.F32.BF16 R52, R24, R68, R76 ;  /* 0x000000441834723c */ /* 0x000fe4000004184c */
[----:B------:R1:W2:Y:S06]  /*2d50*/  MUFU.TANH R61, R2 ;  /* 0x00000002003d7308 */ /* 0x0002ac0000002400 */
[----:B----4-:R-:W-:Y:S02]  /*2d60*/  HMMA.16816.F32.BF16 R56, R8, R36, R56 ;  /* 0x000000240838723c */ /* 0x010fe40000041838 */
[----:B------:R-:W-:Y:S06]  /*2d70*/  MUFU.TANH R82, R82 ;  /* 0x0000005200527308 */ /* 0x000fec0000002400 */
[-C--:B------:R-:W-:Y:S01]  /*2d80*/  HMMA.16816.F32.BF16 R12, R12, R70.reuse, R28 ;  /* 0x000000460c0c723c */ /* 0x080fe2000004181c */
[----:B-1----:R-:W-:Y:S01]  /*2d90*/  FMUL.FTZ R2, R90, c[0x0][0x2ec] ;  /* 0x0000bb005a027a20 */ /* 0x002fe20000410000 */
[----:B------:R-:W-:Y:S06]  /*2da0*/  MUFU.TANH R84, R84 ;  /* 0x0000005400547308 */ /* 0x000fec0000002400 */
[----:B------:R-:W-:Y:S02]  /*2db0*/  HMMA.16816.F32.BF16 R24, R24, R70, R16 ;  /* 0x000000461818723c */ /* 0x000fe40000041810 */
[----:B------:R1:W-:Y:S06]  /*2dc0*/  MUFU.TANH R88, R2 ;  /* 0x0000000200587308 */ /* 0x0003ec0000002400 */
[----:B------:R-:W-:Y:S01]  /*2dd0*/  HMMA.16816.F32.BF16 R40, R20, R36, R52 ;  /* 0x000000241428723c */ /* 0x000fe20000041834 */
[----:B------:R-:W-:Y:S01]  /*2de0*/  FMUL.FTZ R56, R56, c[0x0][0x2ec] ;  /* 0x0000bb0038387a20 */ /* 0x000fe20000410000 */
[----:B------:R-:W-:Y:S01]  /*2df0*/  MUFU.TANH R86, R86 ;  /* 0x0000005600567308 */ /* 0x000fe20000002400 */
[----:B------:R-:W-:-:S05]  /*2e00*/  FMUL.FTZ R57, R57, c[0x0][0x2ec] ;  /* 0x0000bb0039397a20 */ /* 0x000fca0000410000 */
[-C--:B------:R-:W-:Y:S01]  /*2e10*/  HMMA.16816.F32.BF16 R28, R8, R38.reuse, R12 ;  /* 0x00000026081c723c */ /* 0x080fe2000004180c */
[----:B-1----:R-:W-:Y:S01]  /*2e20*/  FMUL.FTZ R2, R91, c[0x0][0x2ec] ;  /* 0x0000bb005b027a20 */ /* 0x002fe20000410000 */
[----:B------:R-:W-:Y:S05]  /*2e30*/  MUFU.TANH R83, R83 ;  /* 0x0000005300537308 */ /* 0x000fea0000002400 */
[-C--:B------:R-:W-:Y:S01]  /*2e40*/  IMNMX R9, R3, R49.reuse, PT ;  /* 0x0000003103097217 */ /* 0x080fe20003800200 */
[----:B------:R-:W-:Y:S01]  /*2e50*/  HMMA.16816.F32.BF16 R20, R20, R38, R24 ;  /* 0x000000261414723c */ /* 0x000fe20000041818 */
[-C--:B------:R-:W-:Y:S02]  /*2e60*/  IMNMX R11, R5, R49.reuse, PT ;  /* 0x00000031050b7217 */ /* 0x080fe40003800200 */
[-C--:B------:R-:W-:Y:S01]  /*2e70*/  IMNMX R10, R50, R49.reuse, PT ;  /* 0x00000031320a7217 */ /* 0x080fe20003800200 */
[----:B------:R1:W4:Y:S01]  /*2e80*/  MUFU.TANH R60, R2 ;  /* 0x00000002003c7308 */ /* 0x0003220000002400 */
[----:B------:R-:W-:-:S03]  /*2e90*/  IMNMX R12, R6, R49, PT ;  /* 0x00000031060c7217 */ /* 0x000fc60003800200 */
[----:B------:R-:W-:Y:S02]  /*2ea0*/  FMUL.FTZ R40, R40, c[0x0][0x2ec] ;  /* 0x0000bb0028287a20 */ /* 0x000fe40000410000 */
[----:B------:R-:W-:Y:S02]  /*2eb0*/  FMUL.FTZ R6, R42, c[0x0][0x2ec] ;  /* 0x0000bb002a067a20 */ /* 0x000fe40000410000 */
[----:B------:R-:W-:Y:S01]  /*2ec0*/  MUFU.TANH R85, R85 ;  /* 0x0000005500557308 */ /* 0x000fe20000002400 */
[----:B------:R-:W-:-:S03]  /*2ed0*/  FMUL.FTZ R41, R41, c[0x0][0x2ec] ;  /* 0x0000bb0029297a20 */ /* 0x000fc60000410000 */
[----:B------:R-:W-:Y:S02]  /*2ee0*/  FMUL.FTZ R28, R28, c[0x0][0x2ec] ;  /* 0x0000bb001c1c7a20 */ /* 0x000fe40000410000 */
[----:B------:R-:W-:Y:S02]  /*2ef0*/  FMUL.FTZ R29, R29, c[0x0][0x2ec] ;  /* 0x0000bb001d1d7a20 */ /* 0x000fe40000410000 */
[----:B-1----:R-:W-:Y:S01]  /*2f00*/  FMUL.FTZ R2, R80, c[0x0][0x2ec] ;  /* 0x0000bb0050027a20 */ /* 0x002fe20000410000 */
[----:B------:R-:W-:Y:S03]  /*2f10*/  MUFU.TANH R56, R56 ;  /* 0x0000003800387308 */ /* 0x000fe60000002400 */
[----:B------:R-:W-:Y:S02]  /*2f20*/  FMUL.FTZ R20, R20, c[0x0][0x2ec] ;  /* 0x0000bb0014147a20 */ /* 0x000fe40000410000 */
[----:B------:R-:W-:-:S03]  /*2f30*/  FMUL.FTZ R22, R22, c[0x0][0x2ec] ;  /* 0x0000bb0016167a20 */ /* 0x000fc60000410000 */
[----:B------:R1:W1:Y:S08]  /*2f40*/  MUFU.TANH R51, R2 ;  /* 0x0000000200337308 */ /* 0x0002700000002400 */
[----:B------:R-:W-:Y:S01]  /*2f50*/  MUFU.TANH R57, R57 ;  /* 0x0000003900397308 */ /* 0x000fe20000002400 */
[----:B-1----:R-:W-:-:S07]  /*2f60*/  FMUL.FTZ R2, R87, c[0x0][0x2ec] ;  /* 0x0000bb0057027a20 */ /* 0x002fce0000410000 */
[----:B------:R-:W-:Y:S08]  /*2f70*/  MUFU.TANH R40, R40 ;  /* 0x0000002800287308 */ /* 0x000ff00000002400 */
[----:B------:R1:W1:Y:S08]  /*2f80*/  MUFU.TANH R44, R2 ;  /* 0x00000002002c7308 */ /* 0x0002700000002400 */
[----:B------:R2:W-:Y:S01]  /*2f90*/  MUFU.TANH R34, R6 ;  /* 0x0000000600227308 */ /* 0x0005e20000002400 */
[----:B-1----:R-:W-:-:S07]  /*2fa0*/  FMUL.FTZ R2, R58, c[0x0][0x2ec] ;  /* 0x0000bb003a027a20 */ /* 0x002fce0000410000 */
[----:B------:R-:W-:Y:S01]  /*2fb0*/  MUFU.TANH R41, R41 ;  /* 0x0000002900297308 */ /* 0x000fe20000002400 */
[----:B--2---:R-:W-:-:S07]  /*2fc0*/  FMUL.FTZ R6, R43, c[0x0][0x2ec] ;  /* 0x0000bb002b067a20 */ /* 0x004fce0000410000 */
[----:B------:R1:W2:Y:S08]  /*2fd0*/  MUFU.TANH R35, R2 ;  /* 0x0000000200237308 */ /* 0x0002b00000002400 */
[----:B------:R-:W-:Y:S01]  /*2fe0*/  MUFU.TANH R15, R6 ;  /* 0x00000006000f7308 */ /* 0x000fe20000002400 */
[----:B-1----:R-:W-:-:S07]  /*2ff0*/  FMUL.FTZ R2, R59, c[0x0][0x2ec] ;  /* 0x0000bb003b027a20 */ /* 0x002fce0000410000 */
[----:B------:R-:W-:Y:S08]  /*3000*/  MUFU.TANH R13, R28 ;  /* 0x0000001c000d7308 */ /* 0x000ff00000002400 */
[----:B------:R1:W1:Y:S08]  /*3010*/  MUFU.TANH R36, R2 ;  /* 0x0000000200247308 */ /* 0x0002700000002400 */
[----:B------:R-:W-:Y:S01]  /*3020*/  MUFU.TANH R14, R29 ;  /* 0x0000001d000e7308 */ /* 0x000fe20000002400 */
[----:B-1----:R-:W-:-:S07]  /*3030*/  IMAD R2, R48, 0x20, R245 ;  /* 0x0000002030027824 */ /* 0x002fce00078e02f5 */
[----:B------:R-:W-:Y:S01]  /*3040*/  MUFU.TANH R20, R20 ;  /* 0x0000001400147308 */ /* 0x000fe20000002400 */
[C---:B------:R-:W-:Y:S02]  /*3050*/  IADD3 R3, R2.reuse, 0x1, RZ ;  /* 0x0000000102037810 */ /* 0x040fe40007ffe0ff */
[----:B------:R-:W-:Y:S02]  /*3060*/  IADD3 R5, R2, 0x8, RZ ;  /* 0x0000000802057810 */ /* 0x000fe40007ffe0ff */
[----:B------:R-:W-:-:S03]  /*3070*/  ISETP.GE.AND P6, PT, R3, R10, PT ;  /* 0x0000000a0300720c */ /* 0x000fc60003fc6270 */
[----:B------:R-:W-:Y:S01]  /*3080*/  MUFU.TANH R22, R22 ;  /* 0x0000001600167308 */ /* 0x000fe20000002400 */
[----:B------:R-:W-:Y:S01]  /*3090*/  BAR.SYNC.DEFER_BLOCKING 0x0 ;  /* 0x0000000000007b1d */ /* 0x000fe20000010000 */
[C---:B------:R-:W-:Y:S02]  /*30a0*/  ISETP.GE.AND P5, PT, R3.reuse, R9, PT ;  /* 0x000000090300720c */ /* 0x040fe40003fa6270 */
[C---:B------:R-:W-:Y:S02]  /*30b0*/  ISETP.GE.AND P2, PT, R3.reuse, R11, PT ;  /* 0x0000000b0300720c */ /* 0x040fe40003f46270 */
[----:B------:R-:W-:Y:S02]  /*30c0*/  ISETP.GE.AND P0, PT, R3, R12, PT ;  /* 0x0000000c0300720c */ /* 0x000fe40003f06270 */
[----:B------:R-:W-:Y:S02]  /*30d0*/  ISETP.GE.AND P3, PT, R5, R10, PT ;  /* 0x0000000a0500720c */ /* 0x000fe40003f66270 */
[----:B------:R-:W-:-:S02]  /*30e0*/  IADD3 R3, R2, 0x9, RZ ;  /* 0x0000000902037810 */ /* 0x000fc40007ffe0ff */
[----:B---3--:R-:W-:Y:S02]  /*30f0*/  FSEL R46, R65, -INF , !P6 ;  /* 0xff800000412e7808 */ /* 0x008fe40007000000 */
[----:B-----5:R-:W-:Y:S02]  /*3100*/  FSEL R54, R64, -INF , !P5 ;  /* 0xff80000040367808 */ /* 0x020fe40006800000 */
[----:B------:R-:W-:Y:S02]  /*3110*/  FSEL R32, R61, -INF , !P2 ;  /* 0xff8000003d207808 */ /* 0x000fe40005000000 */
[----:B----4-:R-:W-:Y:S02]  /*3120*/  FSEL R33, R60, -INF , !P0 ;  /* 0xff8000003c217808 */ /* 0x010fe40004000000 */
[----:B------:R-:W-:Y:S02]  /*3130*/  FSEL R47, R51, -INF , !P3 ;  /* 0xff800000332f7808 */ /* 0x000fe40005800000 */
[----:B------:R-:W-:-:S02]  /*3140*/  ISETP.GE.AND P4, PT, R5, R9, PT ;  /* 0x000000090500720c */ /* 0x000fc40003f86270 */
[C---:B------:R-:W-:Y:S02]  /*3150*/  ISETP.GE.AND P1, PT, R5.reuse, R11, PT ;  /* 0x0000000b0500720c */ /* 0x040fe40003f26270 */
[----:B------:R-:W-:Y:S01]  /*3160*/  ISETP.GE.AND P6, PT, R5, R12, PT ;  /* 0x0000000c0500720c */ /* 0x000fe20003fc6270 */
[----:B------:R-:W-:Y:S01]  /*3170*/  FMUL.FTZ R5, R30, c[0x0][0x2ec] ;  /* 0x0000bb001e057a20 */ /* 0x000fe20000410000 */
[C---:B------:R-:W-:Y:S02]  /*3180*/  ISETP.GE.AND P5, PT, R3.reuse, R10, PT ;  /* 0x0000000a0300720c */ /* 0x040fe40003fa6270 */
[C---:B------:R-:W-:Y:S01]  /*3190*/  ISETP.GE.AND P2, PT, R3.reuse, R9, PT ;  /* 0x000000090300720c */ /* 0x040fe20003f46270 */
[----:B------:R1:W3:Y:S01]  /*31a0*/  MUFU.TANH R6, R5 ;  /* 0x0000000500067308 */ /* 0x0002e20000002400 */
[C---:B------:R-:W-:Y:S02]  /*31b0*/  ISETP.GE.AND P0, PT, R3.reuse, R11, PT ;  /* 0x0000000b0300720c */ /* 0x040fe40003f06270 */
[----:B------:R-:W-:-:S02]  /*31c0*/  ISETP.GE.AND P3, PT, R3, R12, PT ;  /* 0x0000000c0300720c */ /* 0x000fc40003f66270 */
[----:B------:R-:W-:Y:S02]  /*31d0*/  IADD3 R3, R2, 0x10, RZ ;  /* 0x0000001002037810 */ /* 0x000fe40007ffe0ff */
[----:B------:R-:W-:Y:S02]  /*31e0*/  FSEL R53, R82, -INF , !P4 ;  /* 0xff80000052357808 */ /* 0x000fe40006000000 */
[----:B------:R-:W-:Y:S02]  /*31f0*/  FSEL R25, R84, -INF , !P1 ;  /* 0xff80000054197808 */ /* 0x000fe40004800000 */
[----:B------:R-:W-:Y:S02]  /*3200*/  FSEL R27, R86, -INF , !P6 ;  /* 0xff800000561b7808 */ /* 0x000fe40007000000 */
[----:B------:R-:W-:Y:S02]  /*3210*/  FSEL R45, R45, -INF , !P5 ;  /* 0xff8000002d2d7808 */ /* 0x000fe40006800000 */
[----:B------:R-:W-:Y:S01]  /*3220*/  ISETP.GE.AND P4, PT, R3, R10, PT ;  /* 0x0000000a0300720c */ /* 0x000fe20003f86270 */
[----:B-1----:R-:W-:Y:S01]  /*3230*/  FMUL.FTZ R5, R31, c[0x0][0x2ec] ;  /* 0x0000bb001f057a20 */ /* 0x002fe20000410000 */
[----:B------:R-:W-:-:S02]  /*3240*/  ISETP.GE.AND P1, PT, R3, R9, PT ;  /* 0x000000090300720c */ /* 0x000fc40003f26270 */
[C---:B------:R-:W-:Y:S01]  /*3250*/  ISETP.GE.AND P6, PT, R3.reuse, R11, PT ;  /* 0x0000000b0300720c */ /* 0x040fe20003fc6270 */
[----:B------:R1:W4:Y:S01]  /*3260*/  MUFU.TANH R8, R5 ;  /* 0x0000000500087308 */ /* 0x0003220000002400 */
[----:B------:R-:W-:Y:S02]  /*3270*/  ISETP.GE.AND P5, PT, R3, R12, PT ;  /* 0x0000000c0300720c */ /* 0x000fe40003fa6270 */
[----:B------:R-:W-:Y:S02]  /*3280*/  IADD3 R3, R2, 0x11, RZ ;  /* 0x0000001102037810 */ /* 0x000fe40007ffe0ff */
[----:B------:R-:W-:Y:S02]  /*3290*/  FSEL R52, R83, -INF , !P2 ;  /* 0xff80000053347808 */ /* 0x000fe40005000000 */
[----:B------:R-:W-:Y:S02]  /*32a0*/  FSEL R24, R85, -INF , !P0 ;  /* 0xff80000055187808 */ /* 0x000fe40004000000 */
[----:B------:R-:W-:-:S02]  /*32b0*/  FSEL R26, R44, -INF , !P3 ;  /* 0xff8000002c1a7808 */ /* 0x000fc40005800000 */
[----:B------:R-:W-:Y:S02]  /*32c0*/  FSEL R102, R56, -INF , !P4 ;  /* 0xff80000038667808 */ /* 0x000fe40006000000 */
[C---:B------:R-:W-:Y:S02]  /*32d0*/  ISETP.GE.AND P2, PT, R3.reuse, R10, PT ;  /* 0x0000000a0300720c */ /* 0x040fe40003f46270 */
[----:B------:R-:W-:Y:S01]  /*32e0*/  ISETP.GE.AND P0, PT, R3, R9, PT ;  /* 0x000000090300720c */ /* 0x000fe20003f06270 */
[----:B-1----:R-:W-:Y:S01]  /*32f0*/  FMUL.FTZ R5, R21, c[0x0][0x2ec] ;  /* 0x0000bb0015057a20 */ /* 0x002fe20000410000 */
[C---:B------:R-:W-:Y:S02]  /*3300*/  ISETP.GE.AND P3, PT, R3.reuse, R11, PT ;  /* 0x0000000b0300720c */ /* 0x040fe40003f66270 */
[----:B------:R-:W-:Y:S02]  /*3310*/  ISETP.GE.AND P4, PT, R3, R12, PT ;  /* 0x0000000c0300720c */ /* 0x000fe40003f86270 */
[----:B------:R-:W-:Y:S01]  /*3320*/  IADD3 R3, R2, 0x18, RZ ;  /* 0x0000001802037810 */ /* 0x000fe20007ffe0ff */
[----:B------:R-:W1:Y:S01]  /*3330*/  MUFU.TANH R5, R5 ;  /* 0x0000000500057308 */ /* 0x000e620000002400 */
[----:B--2---:R-:W-:-:S02]  /*3340*/  FSEL R118, R35, -INF , !P1 ;  /* 0xff80000023767808 */ /* 0x004fc40004800000 */
[----:B------:R-:W-:Y:S02]  /*3350*/  FSEL R29, R40, -INF , !P6 ;  /* 0xff800000281d7808 */ /* 0x000fe40007000000 */
[----:B------:R-:W-:Y:S02]  /*3360*/  FSEL R34, R34, -INF , !P5 ;  /* 0xff80000022227808 */ /* 0x000fe40006800000 */
[----:B------:R-:W-:Y:S02]  /*3370*/  FSEL R101, R57, -INF , !P2 ;  /* 0xff80000039657808 */ /* 0x000fe40005000000 */
[C---:B------:R-:W-:Y:S02]  /*3380*/  ISETP.GE.AND P1, PT, R3.reuse, R10, PT ;  /* 0x0000000a0300720c */ /* 0x040fe40003f26270 */
[C---:B------:R-:W-:Y:S02]  /*3390*/  ISETP.GE.AND P6, PT, R3.reuse, R9, PT ;  /* 0x000000090300720c */ /* 0x040fe40003fc6270 */
[----:B------:R-:W-:-:S02]  /*33a0*/  ISETP.GE.AND P5, PT, R3, R11, PT ;  /* 0x0000000b0300720c */ /* 0x000fc40003fa6270 */
[----:B------:R-:W-:Y:S01]  /*33b0*/  ISETP.GE.AND P2, PT, R3, R12, PT ;  /* 0x0000000c0300720c */ /* 0x000fe20003f46270 */
[----:B------:R-:W-:Y:S01]  /*33c0*/  FMUL.FTZ R3, R23, c[0x0][0x2ec] ;  /* 0x0000bb0017037a20 */ /* 0x000fe20000410000 */
[----:B------:R-:W-:Y:S02]  /*33d0*/  FSEL R28, R41, -INF , !P3 ;  /* 0xff800000291c7808 */ /* 0x000fe40005800000 */
[----:B------:R-:W-:Y:S02]  /*33e0*/  ISETP.GE.AND P3, PT, R2, R9, PT ;  /* 0x000000090200720c */ /* 0x000fe40003f66270 */
[----:B------:R-:W-:Y:S01]  /*33f0*/  FSEL R117, R36, -INF , !P0 ;  /* 0xff80000024757808 */ /* 0x000fe20004000000 */
[----:B------:R-:W2:Y:S01]  /*3400*/  MUFU.TANH R3, R3 ;  /* 0x0000000300037308 */ /* 0x000ea20000002400 */
[----:B------:R-:W-:Y:S02]  /*3410*/  FSEL R44, R93, -INF , !P3 ;  /* 0xff8000005d2c7808 */ /* 0x000fe40005800000 */
[----:B------:R-:W-:-:S02]  /*3420*/  ISETP.GE.AND P3, PT, R244, 0x2, PT ;  /* 0x00000002f400780c */ /* 0x000fc40003f66270 */
[----:B------:R-:W-:Y:S02]  /*3430*/  FSEL R31, R15, -INF , !P4 ;  /* 0xff8000000f1f7808 */ /* 0x000fe40006000000 */
[----:B------:R-:W-:Y:S02]  /*3440*/  FSEL R55, R13, -INF , !P1 ;  /* 0xff8000000d377808 */ /* 0x000fe40004800000 */
[C---:B------:R-:W-:Y:S02]  /*3450*/  ISETP.GE.AND P0, PT, R2.reuse, R10, PT ;  /* 0x0000000a0200720c */ /* 0x040fe40003f06270 */
[C---:B------:R-:W-:Y:S02]  /*3460*/  ISETP.GE.AND P4, PT, R2.reuse, R11, PT ;  /* 0x0000000b0200720c */ /* 0x040fe40003f86270 */
[C---:B------:R-:W-:Y:S02]  /*3470*/  ISETP.GE.AND P1, PT, R2.reuse, R12, PT ;  /* 0x0000000c0200720c */ /* 0x040fe40003f26270 */
[----:B------:R-:W-:-:S02]  /*3480*/  IADD3 R2, R2, 0x19, RZ ;  /* 0x0000001902027810 */ /* 0x000fc40007ffe0ff */
[----:B---3--:R-:W-:Y:S02]  /*3490*/  FSEL R116, R6, -INF , !P6 ;  /* 0xff80000006747808 */ /* 0x008fe40007000000 */
[----:B------:R-:W-:Y:S02]  /*34a0*/  FSEL R23, R20, -INF , !P5 ;  /* 0xff80000014177808 */ /* 0x000fe40006800000 */
[----:B------:R-:W-:Y:S02]  /*34b0*/  FSEL R30, R22, -INF , !P2 ;  /* 0xff800000161e7808 */ /* 0x000fe40005000000 */
[----:B------:R-:W-:Y:S02]  /*34c0*/  FSEL R35, R96, -INF , !P0 ;  /* 0xff80000060237808 */ /* 0x000fe40004000000 */
[C---:B------:R-:W-:Y:S02]  /*34d0*/  ISETP.GE.AND P6, PT, R2.reuse, R10, PT ;  /* 0x0000000a0200720c */ /* 0x040fe40003fc6270 */
[----:B------:R-:W-:-:S02]  /*34e0*/  ISETP.GE.AND P5, PT, R2, R9, PT ;  /* 0x000000090200720c */ /* 0x000fc40003fa6270 */
[C---:B------:R-:W-:Y:S02]  /*34f0*/  ISETP.GE.AND P2, PT, R2.reuse, R11, PT ;  /* 0x0000000b0200720c */ /* 0x040fe40003f46270 */
[----:B------:R-:W-:Y:S02]  /*3500*/  ISETP.GE.AND P0, PT, R2, R12, PT ;  /* 0x0000000c0200720c */ /* 0x000fe40003f06270 */
[----:B------:R-:W-:Y:S02]  /*3510*/  FSEL R13, R92, -INF , !P4 ;  /* 0xff8000005c0d7808 */ /* 0x000fe40006000000 */
[----:B------:R-:W-:Y:S02]  /*3520*/  FSEL R20, R88, -INF , !P1 ;  /* 0xff80000058147808 */ /* 0x000fe40004800000 */
[----:B------:R-:W-:Y:S02]  /*3530*/  FSEL R100, R14, -INF , !P6 ;  /* 0xff8000000e647808 */ /* 0x000fe40007000000 */
[----:B----4-:R-:W-:-:S02]  /*3540*/  FSEL R103, R8, -INF , !P5 ;  /* 0xff80000008677808 */ /* 0x010fc40006800000 */
[----:B-1----:R-:W-:Y:S02]  /*3550*/  FSEL R21, R5, -INF , !P2 ;  /* 0xff80000005157808 */ /* 0x002fe40005000000 */
[----:B--2---:R-:W-:Y:S01]  /*3560*/  FSEL R22, R3, -INF , !P0 ;  /* 0xff80000003167808 */ /* 0x004fe20004000000 */
        /* <DEDUP_REMOVED lines=13> */
[----:B------:R-:W-:Y:S01]  /*3640*/  @!P1 LEA R14, P0, R2, c[0x0][0x168], 0x1 ;  /* 0x00005a00020e9a11 */ /* 0x000fe200078008ff */
[--C-:B------:R-:W-:Y:S01]  /*3650*/  IMAD.X R6, R246, 0x1, R3.reuse, P5 ;  /* 0x00000001f6067824 */ /* 0x100fe200028e0603 */
[C---:B------:R-:W-:Y:S02]  /*3660*/  @!P2 LEA R16, P4, R5.reuse, c[0x0][0x168], 0x1 ;  /* 0x00005a000510aa11 */ /* 0x040fe400078808ff */
        /* <DEDUP_REMOVED lines=25> */
.L_x_1174:
[----:B------:R-:W-:Y:S05]  /*3800*/  BSYNC B0 ;  /* 0x0000000000007941 */ /* 0x000fea0003800000 */
.L_x_1173:
[----:B------:R-:W0:Y:S02]  /*3810*/  LDGDEPBAR ;  /* 0x00000000000079af */ /* 0x000e240000000000 */
.L_x_1172:
[----:B--2---:R-:W-:Y:S02]  /*3820*/  FMNMX.FTZ R2, R13, R32, !PT ;  /* 0x000000200d027209 */ /* 0x004fe40007810000 */
        /* <DEDUP_REMOVED lines=13> */
[----:B------:R-:W-:Y:S01]  /*3900*/  SHF.L.U32 R213, R7, 0x1, RZ ;  /* 0x0000000107d57819 */ /* 0x000fe200000006ff */
[----:B------:R-:W2:Y:S03]  /*3910*/  SHFL.BFLY PT, R5, R2, 0x2, 0x1f ;  /* 0x0c401f0002057f89 */ /* 0x000ea600000e0000 */
[-C--:B------:R-:W-:Y:S01]  /*3920*/  LEA R215, R4, R213.reuse, 0x1 ;  /* 0x000000d504d77211 */ /* 0x080fe200078e08ff */
[----:B------:R-:W-:Y:S01]  /*3930*/  LDSM.16.MT88.4 R36, [R213+0xa000] ;  /* 0x00a00000d524783b */ /* 0x000fe20000004200 */
[----:B------:R-:W-:-:S02]  /*3940*/  LEA R218, R0, R213, 0x1 ;  /* 0x000000d500da7211 */ /* 0x000fc400078e08ff */
[----:B------:R-:W-:Y:S01]  /*3950*/  LEA R217, R0, R215, 0x1 ;  /* 0x000000d700d97211 */ /* 0x000fe200078e08ff */
[----:B-1----:R-:W-:Y:S04]  /*3960*/  LDSM.16.MT88.4 R16, [R215+0xa000] ;  /* 0x00a00000d710783b */ /* 0x002fe80000004200 */
[----:B------:R-:W-:Y:S04]  /*3970*/  LDSM.16.MT88.4 R48, [R218+0xa000] ;  /* 0x00a00000da30783b */ /* 0x000fe80000004200 */
[----:B------:R-:W-:Y:S04]  /*3980*/  LDSM.16.MT88.4 R64, [R217+0xa000] ;  /* 0x00a00000d940783b */ /* 0x000fe80000004200 */
[----:B------:R-:W-:Y:S01]  /*3990*/  LDSM.16.MT88.4 R80, [R213+0xb000] ;  /* 0x00b00000d550783b */ /* 0x000fe20000004200 */
[----:B--2---:R-:W-:-:S03]  /*39a0*/  FMNMX.FTZ R2, R5, R2, !PT ;  /* 0x0000000205027209 */ /* 0x004fc60007810000 */
        /* <DEDUP_REMOVED lines=19> */
[--C-:B------:R-:W-:Y:S01]  /*3ae0*/  FFMA.FTZ R14, R28, c[0x0][0x23c], -R8.reuse ;  /* 0x00008f001c0e7a23 */ /* 0x100fe20000010808 */
[----:B-1----:R-:W-:Y:S01]  /*3af0*/  FMNMX.FTZ R3, R3, R5, !PT ;  /* 0x0000000503037209 */ /* 0x002fe20007810000 */
[----:B------:R-:W-:-:S05]  /*3b00*/  FFMA.FTZ R5, R24, c[0x0][0x23c], -R8 ;  /* 0x00008f0018057a23 */ /* 0x000fca0000010808 */
[----:B------:R-:W-:Y:S01]  /*3b10*/  MUFU.EX2 R208, R13 ;  /* 0x0000000d00d07308 */ /* 0x000fe20000000800 */
[C---:B------:R-:W-:Y:S01]  /*3b20*/  FSETP.NEU.FTZ.AND P0, PT, R3.reuse, -INF , PT ;  /* 0xff8000000300780b */ /* 0x040fe20003f1d000 */
[----:B------:R-:W-:Y:S02]  /*3b30*/  FMUL.FTZ R6, R3, c[0x0][0x23c] ;  /* 0x00008f0003067a20 */ /* 0x000fe40000410000 */
[----:B--2---:R-:W-:-:S04]  /*3b40*/  FFMA.FTZ R2, R32, c[0x0][0x23c], -R8 ;  /* 0x00008f0020027a23 */ /* 0x004fc80000010808 */
[----:B------:R1:W2:Y:S08]  /*3b50*/  MUFU.EX2 R210, R14 ;  /* 0x0000000e00d27308 */ /* 0x0002b00000000800 */
[----:B------:R3:W-:Y:S01]  /*3b60*/  MUFU.EX2 R226, R2 ;  /* 0x0000000200e27308 */ /* 0x0007e20000000800 */
[----:B-1----:R-:W-:-:S07]  /*3b70*/  FFMA.FTZ R14, R23, c[0x0][0x23c], -R8 ;  /* 0x00008f00170e7a23 */ /* 0x002fce0000010808 */
[----:B------:R-:W-:Y:S01]  /*3b80*/  MUFU.EX2 R228, R5 ;  /* 0x0000000500e47308 */ /* 0x000fe20000000800 */
[----:B--2---:R-:W-:Y:S01]  /*3b90*/  F2FP.BF16.PACK_AB R124, R210, R208 ;  /* 0x000000d0d27c723e */ /* 0x004fe200000010ff */
[----:B---3--:R-:W-:-:S06]  /*3ba0*/  FFMA.FTZ R2, R25, c[0x0][0x23c], -R8 ;  /* 0x00008f0019027a23 */ /* 0x008fcc0000010808 */
[----:B------:R-:W-:Y:S01]  /*3bb0*/  MUFU.EX2 R209, R14 ;  /* 0x0000000e00d17308 */ /* 0x000fe20000000800 */
[----:B------:R-:W-:-:S07]  /*3bc0*/  FFMA.FTZ R8, R21, c[0x0][0x23c], -R8 ;  /* 0x00008f0015087a23 */ /* 0x000fce0000010808 */
[----:B------:R1:W2:Y:S08]  /*3bd0*/  MUFU.EX2 R225, R2 ;  /* 0x0000000200e17308 */ /* 0x0002b00000000800 */
[----:B------:R-:W3:Y:S01]  /*3be0*/  MUFU.EX2 R248, R8 ;  /* 0x0000000800f87308 */ /* 0x000ee20000000800 */
[----:B-1----:R-:W-:Y:S02]  /*3bf0*/  FSEL R2, R6, RZ, P0 ;  /* 0x000000ff06027208 */ /* 0x002fe40000000000 */
[----:B--2---:R-:W-:-:S03]  /*3c00*/  F2FP.BF16.PACK_AB R6, R228, R225 ;  /* 0x000000e1e406723e */ /* 0x004fc600000010ff */
[--C-:B------:R-:W-:Y:S02]  /*3c10*/  FFMA.FTZ R0, R33, c[0x0][0x23c], -R2.reuse ;  /* 0x00008f0021007a23 */ /* 0x100fe40000010802 */
[--C-:B------:R-:W-:Y:S01]  /*3c20*/  FFMA.FTZ R14, R34, c[0x0][0x23c], -R2.reuse ;  /* 0x00008f00220e7a23 */ /* 0x100fe20000010802 */
[----:B---3--:R-:W-:Y:S01]  /*3c30*/  F2FP.BF16.PACK_AB R126, R248, R209 ;  /* 0x000000d1f87e723e */ /* 0x008fe200000010ff */
[----:B------:R1:W-:Y:S01]  /*3c40*/  MUFU.EX2 R204, R0 ;  /* 0x0000000000cc7308 */ /* 0x0003e20000000800 */
[----:B------:R-:W-:-:S07]  /*3c50*/  FFMA.FTZ R4, R20, c[0x0][0x23c], -R2 ;  /* 0x00008f0014047a23 */ /* 0x000fce0000010802 */
[----:B------:R-:W-:Y:S01]  /*3c60*/  MUFU.EX2 R201, R14 ;  /* 0x0000000e00c97308 */ /* 0x000fe20000000800 */
[----:B-1----:R-:W-:-:S07]  /*3c70*/  FFMA.FTZ R0, R27, c[0x0][0x23c], -R2 ;  /* 0x00008f001b007a23 */ /* 0x002fce0000010802 */
[----:B------:R1:W2:Y:S08]  /*3c80*/  MUFU.EX2 R207, R4 ;  /* 0x0000000400cf7308 */ /* 0x0002b00000000800 */
[----:B------:R3:W-:Y:S01]  /*3c90*/  MUFU.EX2 R205, R0 ;  /* 0x0000000000cd7308 */ /* 0x0007e20000000800 */
[----:B-1----:R-:W-:Y:S02]  /*3ca0*/  F2FP.BF16.PACK_AB R4, R226, R227 ;  /* 0x000000e3e204723e */ /* 0x002fe400000010ff */
[----:B--2---:R-:W-:Y:S01]  /*3cb0*/  F2FP.BF16.PACK_AB R5, R204, R207 ;  /* 0x000000cfcc05723e */ /* 0x004fe200000010ff */
[----:B---3--:R-:W-:-:S02]  /*3cc0*/  FFMA.FTZ R0, R26, c[0x0][0x23c], -R2 ;  /* 0x00008f001a007a23 */ /* 0x008fc40000010802 */
[----:B------:R-:W1:Y:S02]  /*3cd0*/  LDSM.16.MT88.4 R24, [R215+0xb000] ;  /* 0x00b00000d718783b */ /* 0x000e640000004200 */
[----:B------:R2:W3:Y:S02]  /*3ce0*/  MUFU.EX2 R211, R0 ;  /* 0x0000000000d37308 */ /* 0x0004e40000000800 */
[----:B--2---:R-:W-:Y:S02]  /*3cf0*/  FMNMX.FTZ R0, R35, R46, !PT ;  /* 0x0000002e23007209 */ /* 0x004fe40007810000 */
[----:B---3--:R-:W-:Y:S02]  /*3d00*/  F2FP.BF16.PACK_AB R7, R211, R205 ;  /* 0x000000cdd307723e */ /* 0x008fe400000010ff */
        /* <DEDUP_REMOVED lines=10> */
[----:B------:R-:W2:Y:S01]  /*3db0*/  SHFL.BFLY PT, R15, R13, 0x2, 0x1f ;  /* 0x0c401f000d0f7f89 */ /* 0x000ea200000e0000 */
[----:B------:R-:W-:-:S03]  /*3dc0*/  FMNMX.FTZ R0, R53, R0, !PT ;  /* 0x0000000035007209 */ /* 0x000fc60007810000 */
[----:B------:R-:W-:Y:S01]  /*3dd0*/  HMMA.16816.F32.BF16 R56, R4, R64, RZ ;  /* 0x000000400438723c */ /* 0x000fe200000418ff */
[----:B------:R-:W-:-:S04]  /*3de0*/  FMNMX.FTZ R0, R52, R0, !PT ;  /* 0x0000000034007209 */ /* 0x000fc80007810000 */
[----:B------:R-:W-:-:S03]  /*3df0*/  FMNMX.FTZ R0, R118, R0, !PT ;  /* 0x0000000076007209 */ /* 0x000fc60007810000 */
[----:B------:R-:W-:Y:S01]  /*3e00*/  HMMA.16816.F32.BF16 R72, R4, R80, RZ ;  /* 0x000000500448723c */ /* 0x000fe200000418ff */
[----:B------:R-:W-:-:S04]  /*3e10*/  FMNMX.FTZ R0, R117, R0, !PT ;  /* 0x0000000075007209 */ /* 0x000fc80007810000 */
[----:B------:R-:W-:-:S03]  /*3e20*/  FMNMX.FTZ R0, R116, R0, !PT ;  /* 0x0000000074007209 */ /* 0x000fc60007810000 */
[C---:B-1----:R-:W-:Y:S01]  /*3e30*/  HMMA.16816.F32.BF16 R88, R4.reuse, R24, RZ ;  /* 0x000000180458723c */ /* 0x042fe200000418ff */
[----:B------:R-:W-:Y:S02]  /*3e40*/  FMNMX.FTZ R0, R103, R0, !PT ;  /* 0x0000000067007209 */ /* 0x000fe40007810000 */
[----:B--2---:R-:W-:Y:S01]  /*3e50*/  FMNMX.FTZ R8, R13, R15, !PT ;  /* 0x0000000f0d087209 */ /* 0x004fe20007810000 */
        /* <DEDUP_REMOVED lines=9> */
[----:B------:R-:W-:Y:S01]  /*3ef0*/  FFMA.FTZ R2, R22, c[0x0][0x23c], -R2 ;  /* 0x00008f0016027a23 */ /* 0x000fe20000010802 */
[----:B------:R-:W-:Y:S01]  /*3f00*/  LDSM.16.MT88.4 R28, [R218+0xa800] ;  /* 0x00a80000da1c783b */ /* 0x000fe20000004200 */
[----:B------:R-:W-:Y:S01]  /*3f10*/  MUFU.EX2 R203, R13 ;  /* 0x0000000d00cb7308 */ /* 0x000fe20000000800 */
[----:B-1----:R-:W-:-:S02]  /*3f20*/  FMNMX.FTZ R0, R14, R0, !PT ;  /* 0x000000000e007209 */ /* 0x002fc40007810000 */
[----:B------:R-:W-:Y:S01]  /*3f30*/  HMMA.16816.F32.BF16 R168, R4, R18, RZ ;  /* 0x0000001204a8723c */ /* 0x000fe200000418ff */
[----:B------:R-:W-:Y:S01]  /*3f40*/  LDSM.16.MT88.4 R20, [R217+0xa800] ;  /* 0x00a80000d914783b */ /* 0x000fe20000004200 */
[----:B----4-:R-:W-:-:S03]  /*3f50*/  FMNMX.FTZ R136, R8, R15, !PT ;  /* 0x0000000f08887209 */ /* 0x010fc60007810000 */
[----:B------:R-:W1:Y:S01]  /*3f60*/  SHFL.BFLY PT, R8, R0, 0x1, 0x1f ;  /* 0x0c201f0000087f89 */ /* 0x000e6200000e0000 */
[----:B------:R2:W3:Y:S01]  /*3f70*/  MUFU.EX2 R247, R2 ;  /* 0x0000000200f77308 */ /* 0x0004e20000000800 */
[C---:B------:R-:W-:Y:S01]  /*3f80*/  FSETP.NEU.FTZ.AND P0, PT, R136.reuse, -INF , PT ;  /* 0xff8000008800780b */ /* 0x040fe20003f1d000 */
[C---:B------:R-:W-:Y:S08]  /*3f90*/  HMMA.16816.F32.BF16 R68, R4.reuse, R50, RZ ;  /* 0x000000320444723c */ /* 0x040ff000000418ff */
[----:B------:R-:W-:Y:S01]  /*3fa0*/  HMMA.16816.F32.BF16 R60, R4, R66, RZ ;  /* 0x00000042043c723c */ /* 0x000fe200000418ff */
[----:B--2---:R-:W-:Y:S01]  /*3fb0*/  FMUL.FTZ R2, R136, c[0x0][0x23c] ;  /* 0x00008f0088027a20 */ /* 0x004fe20000410000 */
[----:B---3--:R-:W-:-:S06]  /*3fc0*/  F2FP.BF16.PACK_AB R127, R247, R203 ;  /* 0x000000cbf77f723e */ /* 0x008fcc00000010ff */
[----:B------:R-:W-:Y:S01]  /*3fd0*/  HMMA.16816.F32.BF16 R76, R4, R82, RZ ;  /* 0x00000052044c723c */ /* 0x000fe200000418ff */
[----:B------:R-:W-:Y:S02]  /*3fe0*/  FSEL R2, R2, RZ, P0 ;  /* 0x000000ff02027208 */ /* 0x000fe40000000000 */
[----:B-1----:R-:W-:-:S05]  /*3ff0*/  FMNMX.FTZ R135, R0, R8, !PT ;  /* 0x0000000800877209 */ /* 0x002fca0007810000 */
[C---:B------:R-:W-:Y:S01]  /*4000*/  HMMA.16816.F32.BF16 R92, R4.reuse, R26, RZ ;  /* 0x0000001a045c723c */ /* 0x040fe200000418ff */
[--C-:B------:R-:W-:Y:S01]  /*4010*/  FFMA.FTZ R0, R46, c[0x0][0x23c], -R2.reuse ;  /* 0x00008f002e007a23 */ /* 0x100fe20000010802 */
[C---:B------:R-:W-:Y:S01]  /*4020*/  FSETP.NEU.FTZ.AND P0, PT, R135.reuse, -INF , PT ;  /* 0xff8000008700780b */ /* 0x040fe20003f1d000 */
[----:B------:R-:W-:Y:S02]  /*4030*/  FFMA.FTZ R8, R102, c[0x0][0x23c], -R2 ;  /* 0x00008f0066087a23 */ /* 0x000fe40000010802 */
[----:B------:R1:W-:Y:S03]  /*4040*/  MUFU.EX2 R197, R0 ;  /* 0x0000000000c57308 */ /* 0x0003e60000000800 */
[C---:B------:R-:W-:Y:S05]  /*4050*/  HMMA.16816.F32.BF16 R108, R4.reuse, R98, RZ ;  /* 0x00000062046c723c */ /* 0x040fea00000418ff */
[----:B------:R2:W-:Y:S03]  /*4060*/  MUFU.EX2 R133, R8 ;  /* 0x0000000800857308 */ /* 0x0005e60000000800 */
[----:B------:R-:W-:Y:S01]  /*4070*/  HMMA.16816.F32.BF16 R84, R4, R114, RZ ;  /* 0x000000720454723c */ /* 0x000fe200000418ff */
[----:B-1----:R-:W-:-:S06]  /*4080*/  FMUL.FTZ R0, R135, c[0x0][0x23c] ;  /* 0x00008f0087007a20 */ /* 0x002fcc0000410000 */
[--C-:B------:R-:W-:Y:S01]  /*4090*/  FFMA.FTZ R4, R35, c[0x0][0x23c], -R2.reuse ;  /* 0x00008f0023047a23 */ /* 0x100fe20000010802 */
[----:B------:R-:W-:Y:S01]  /*40a0*/  HMMA.16816.F32.BF16 R144, R124, R156, R144 ;  /* 0x0000009c7c90723c */ /* 0x000fe20000041890 */
[----:B------:R-:W-:Y:S02]  /*40b0*/  FSEL R0, R0, RZ, P0 ;  /* 0x000000ff00007208 */ /* 0x000fe40000000000 */
[----:B------:R1:W-:Y:S01]  /*40c0*/  MUFU.EX2 R200, R4 ;  /* 0x0000000400c87308 */ /* 0x0003e20000000800 */
[----:B--2---:R-:W-:-:S04]  /*40d0*/  FFMA.FTZ R8, R101, c[0x0][0x23c], -R2 ;  /* 0x00008f0065087a23 */ /* 0x004fc80000010802 */
[C---:B------:R-:W-:Y:S03]  /*40e0*/  HMMA.16816.F32.BF16 R164, R124.reuse, R172, R164 ;  /* 0x000000ac7ca4723c */ /* 0x040fe600000418a4 */
[----:B------:R2:W3:Y:S05]  /*40f0*/  MUFU.EX2 R132, R8 ;  /* 0x0000000800847308 */ /* 0x0004ea0000000800 */
[----:B------:R-:W-:Y:S01]  /*4100*/  HMMA.16816.F32.BF16 R40, R124, R28, R40 ;  /* 0x0000001c7c28723c */ /* 0x000fe20000041828 */
[----:B-1----:R-:W-:-:S04]  /*4110*/  FFMA.FTZ R4, R47, c[0x0][0x23c], -R2 ;  /* 0x00008f002f047a23 */ /* 0x002fc80000010802 */
[----:B------:R1:W-:Y:S03]  /*4120*/  MUFU.EX2 R198, R4 ;  /* 0x0000000400c67308 */ /* 0x0003e60000000800 */
[----:B------:R-:W-:Y:S01]  /*4130*/  HMMA.16816.F32.BF16 R56, R124, R20, R56 ;  /* 0x000000147c38723c */ /* 0x000fe20000041838 */
[----:B--2---:R-:W-:Y:S01]  /*4140*/  FFMA.FTZ R8, R55, c[0x0][0x23c], -R2 ;  /* 0x00008f0037087a23 */ /* 0x004fe20000010802 */
[----:B---3--:R-:W-:-:S03]  /*4150*/  F2FP.BF16.PACK_AB R128, R132, R133 ;  /* 0x000000858480723e */ /* 0x008fc600000010ff */
        /* <DEDUP_REMOVED lines=13> */
[----:B---3--:R-:W-:Y:S01]  /*4230*/  FFMA.FTZ R2, R118, c[0x0][0x23c], -R0 ;  /* 0x00008f0076027a23 */ /* 0x008fe20000010800 */
[----:B----4-:R-:W-:-:S03]  /*4240*/  F2FP.BF16.PACK_AB R130, R250, R15 ;  /* 0x0000000ffa82723e */ /* 0x010fc600000010ff */
[----:B------:R2:W-:Y:S03]  /*4250*/  MUFU.EX2 R14, R2 ;  /* 0x00000002000e7308 */ /* 0x0005e60000000800 */
[----:B------:R-:W-:Y:S01]  /*4260*/  HMMA.16816.F32.BF16 R168, R124, R174, R168 ;  /* 0x000000ae7ca8723c */ /* 0x000fe200000418a8 */
[----:B-1----:R-:W-:-:S07]  /*4270*/  FFMA.FTZ R4, R54, c[0x0][0x23c], -R0 ;  /* 0x00008f0036047a23 */ /* 0x002fce0000010800 */
[----:B------:R-:W-:Y:S01]  /*4280*/  HMMA.16816.F32.BF16 R44, R124, R30, R68 ;  /* 0x0000001e7c2c723c */ /* 0x000fe20000041844 */
[----:B------:R1:W3:Y:S01]  /*4290*/  MUFU.EX2 R139, R4 ;  /* 0x00000004008b7308 */ /* 0x0002e20000000800 */
[----:B--2---:R-:W-:-:S06]  /*42a0*/  FFMA.FTZ R2, R117, c[0x0][0x23c], -R0 ;  /* 0x00008f0075027a23 */ /* 0x004fcc0000010800 */
[C---:B------:R-:W-:Y:S01]  /*42b0*/  HMMA.16816.F32.BF16 R60, R124.reuse, R22, R60 ;  /* 0x000000167c3c723c */ /* 0x040fe2000004183c */
[----:B------:R2:W4:Y:S07]  /*42c0*/  MUFU.EX2 R13, R2 ;  /* 0x00000002000d7308 */ /* 0x00052e0000000800 */
[----:B------:R-:W-:Y:S01]  /*42d0*/  HMMA.16816.F32.BF16 R76, R124, R178, R76 ;  /* 0x000000b27c4c723c */ /* 0x000fe2000004184c */
[----:B-1----:R-:W-:Y:S01]  /*42e0*/  FFMA.FTZ R4, R53, c[0x0][0x23c], -R0 ;  /* 0x00008f0035047a23 */ /* 0x002fe20000010800 */
[----:B---3--:R-:W-:-:S03]  /*42f0*/  F2FP.BF16.PACK_AB R5, R139, R196 ;  /* 0x000000c48b05723e */ /* 0x008fc600000010ff */
[----:B------:R1:W3:Y:S03]  /*4300*/  MUFU.EX2 R137, R4 ;  /* 0x0000000400897308 */ /* 0x0002e60000000800 */
[----:B------:R-:W-:Y:S01]  /*4310*/  HMMA.16816.F32.BF16 R92, R124, R142, R92 ;  /* 0x0000008e7c5c723c */ /* 0x000fe2000004185c */
[----:B--2---:R-:W-:Y:S01]  /*4320*/  FFMA.FTZ R2, R116, c[0x0][0x23c], -R0 ;  /* 0x00008f0074027a23 */ /* 0x004fe20000010800 */
[----:B----4-:R-:W-:-:S03]  /*4330*/  F2FP.BF16.PACK_AB R129, R13, R14 ;  /* 0x0000000e0d81723e */ /* 0x010fc600000010ff */
[----:B------:R2:W-:Y:S03]  /*4340*/  MUFU.EX2 R8, R2 ;  /* 0x0000000200087308 */ /* 0x0005e60000000800 */
[----:B------:R-:W-:Y:S01]  /*4350*/  HMMA.16816.F32.BF16 R108, R124, R186, R108 ;  /* 0x000000ba7c6c723c */ /* 0x000fe2000004186c */
[----:B-1----:R-:W-:-:S07]  /*4360*/  FFMA.FTZ R4, R52, c[0x0][0x23c], -R0 ;  /* 0x00008f0034047a23 */ /* 0x002fce0000010800 */
[----:B------:R-:W-:Y:S01]  /*4370*/  HMMA.16816.F32.BF16 R124, R124, R182, R84 ;  /* 0x000000b67c7c723c */ /* 0x000fe20000041854 */
[----:B------:R-:W-:Y:S01]  /*4380*/  FFMA.FTZ R0, R103, c[0x0][0x23c], -R0 ;  /* 0x00008f0067007a23 */ /* 0x000fe20000010800 */
[----:B------:R1:W4:Y:S01]  /*4390*/  MUFU.EX2 R138, R4 ;  /* 0x00000004008a7308 */ /* 0x0003220000000800 */
[----:B--2---:R-:W-:-:S07]  /*43a0*/  FADD.FTZ R2, R196, R139 ;  /* 0x0000008bc4027221 */ /* 0x004fce0000010000 */
[----:B------:R2:W5:Y:S01]  /*43b0*/  MUFU.EX2 R249, R0 ;  /* 0x0000000000f97308 */ /* 0x0005620000000800 */
[----:B---3--:R-:W-:Y:S01]  /*43c0*/  FADD.FTZ R2, R137, R2 ;  /* 0x0000000289027221 */ /* 0x008fe20000010000 */
[----:B-1----:R-:W-:Y:S02]  /*43d0*/  F2FP.BF16.PACK_AB R4, R197, R200 ;  /* 0x000000c8c504723e */ /* 0x002fe400000010ff */
[----:B----4-:R-:W-:Y:S01]  /*43e0*/  F2FP.BF16.PACK_AB R7, R138, R137 ;  /* 0x000000898a07723e */ /* 0x010fe200000010ff */
[----:B--2---:R-:W-:-:S06]  /*43f0*/  FADD.FTZ R0, R200, R197 ;  /* 0x000000c5c8007221 */ /* 0x004fcc0000010000 */
[----:B------:R-:W-:Y:S01]  /*4400*/  HMMA.16816.F32.BF16 R148, R4, R36, RZ ;  /* 0x000000240494723c */ /* 0x000fe200000418ff */
[----:B-----5:R-:W-:Y:S01]  /*4410*/  F2FP.BF16.PACK_AB R131, R249, R8 ;  /* 0x00000008f983723e */ /* 0x020fe200000010ff */
[----:B------:R-:W-:-:S06]  /*4420*/  FADD.FTZ R0, R198, R0 ;  /* 0x00000000c6007221 */ /* 0x000fcc0000010000 */
        /* <DEDUP_REMOVED lines=57> */
[----:B------:R-:W-:-:S04]  /*47c0*/  DEPBAR.LE SB0, 0x0 ;  /* 0x000080000000791a */ /* 0x000fc80000000000 */
[----:B------:R-:W-:Y:S01]  /*47d0*/  IADD3 R226, R244, -0x2, RZ ;  /* 0xfffffffef4e27810 */ /* 0x000fe20007ffe0ff */
[----:B------:R-:W-:Y:S01]  /*47e0*/  BAR.SYNC.DEFER_BLOCKING 0x0 ;  /* 0x0000000000007b1d */ /* 0x000fe20000010000 */
        /* <DEDUP_REMOVED lines=8> */
[C---:B------:R-:W-:Y:S02]  /*4870*/  @!P2 LEA R18, P5, R4.reuse, c[0x0][0x170], 0x1 ;  /* 0x00005c000412aa11 */ /* 0x040fe400078a08ff */
[----:B------:R-:W-:Y:S01]  /*4880*/  @!P1 LEA R14, P3, R4, c[0x0][0x170], 0x1 ;  /* 0x00005c00040e9a11 */ /* 0x000fe200078608ff */
[--C-:B------:R-:W-:Y:S01]  /*4890*/  IMAD.X R5, R229, 0x1, R2.reuse, P0 ;  /* 0x00000001e5057824 */ /* 0x100fe200000e0602 */
[----:B------:R-:W-:Y:S02]  /*48a0*/  @!P2 LEA R16, P4, R0, c[0x0][0x170], 0x1 ;  /* 0x00005c000010aa11 */ /* 0x000fe400078808ff */
[--C-:B------:R-:W-:Y:S02]  /*48b0*/  @!P2 LEA.HI.X R19, R4, c[0x0][0x174], R2.reuse, 0x1, P5 ;  /* 0x00005d000413aa11 */ /* 0x100fe400028f0c02 */
[----:B------:R-:W-:Y:S01]  /*48c0*/  @!P1 LEA R6, P0, R0, c[0x0][0x170], 0x1 ;  /* 0x00005c0000069a11 */ /* 0x000fe200078008ff */
[----:B------:R-:W-:Y:S01]  /*48d0*/  @P2 STS.128 [R224+0xa000], RZ ;  /* 0x00a000ffe0002388 */ /* 0x000fe20000000c00 */
[----:B------:R-:W-:-:S02]  /*48e0*/  @!P1 LEA.HI.X R15, R4, c[0x0][0x174], R2, 0x1, P3 ;  /* 0x00005d00040f9a11 */ /* 0x000fc400018f0c02 */
        /* <DEDUP_REMOVED lines=26> */
[----:B------:R-:W-:Y:S04]  /*4a90*/  LDSM.16.M88.4 R32, [R223+0x800] ;  /* 0x00080000df20783b */ /* 0x000fe80000000200 */
        /* <DEDUP_REMOVED lines=9> */
[C---:B------:R-:W-:Y:S01]  /*4b30*/  HMMA.16816.F32.BF16 R200, R4.reuse, R32, R180 ;  /* 0x0000002004c8723c */ /* 0x040fe200000418b4 */
[----:B------:R-:W-:Y:S07]  /*4b40*/  LDSM.16.M88.4 R180, [R221+0x8000] ;  /* 0x00800000ddb4783b */ /* 0x000fee0000000200 */
[C---:B------:R-:W-:Y:S08]  /*4b50*/  HMMA.16816.F32.BF16 R204, R4.reuse, R142, R184 ;  /* 0x0000008e04cc723c */ /* 0x040ff000000418b8 */
[----:B------:R-:W-:Y:S01]  /*4b60*/  HMMA.16816.F32.BF16 R196, R4, R34, R176 ;  /* 0x0000002204c4723c */ /* 0x000fe200000418b0 */
[----:B------:R-:W3:Y:S04]  /*4b70*/  LDSM.16.M88.4 R4, [R222+0x2000] ;  /* 0x00200000de04783b */ /* 0x000ee80000000200 */
[----:B------:R-:W4:Y:S03]  /*4b80*/  LDSM.16.M88.4 R176, [R221+0x8800] ;  /* 0x00880000ddb0783b */ /* 0x000f260000000200 */
[C---:B------:R-:W-:Y:S08]  /*4b90*/  HMMA.16816.F32.BF16 R184, R20.reuse, R28, RZ ;  /* 0x0000001c14b8723c */ /* 0x040ff000000418ff */
[C---:B------:R-:W-:Y:S01]  /*4ba0*/  HMMA.16816.F32.BF16 R188, R20.reuse, R26, RZ ;  /* 0x0000001a14bc723c */ /* 0x040fe200000418ff */
[----:B------:R-:W5:Y:S07]  /*4bb0*/  LDSM.16.M88.4 R24, [R222] ;  /* 0x00000000de18783b */ /* 0x000f6e0000000200 */
[----:B------:R-:W-:Y:S01]  /*4bc0*/  HMMA.16816.F32.BF16 R20, R20, R30, RZ ;  /* 0x0000001e1414723c */ /* 0x000fe200000418ff */
[----:B------:R-:W-:Y:S07]  /*4bd0*/  LDSM.16.M88.4 R28, [R219+0x800] ;  /* 0x00080000db1c783b */ /* 0x000fee0000000200 */
[C---:B-1----:R-:W-:Y:S08]  /*4be0*/  HMMA.16816.F32.BF16 R192, R16.reuse, R140, R192 ;  /* 0x0000008c10c0723c */ /* 0x042ff000000418c0 */
[C---:B------:R-:W-:Y:S08]  /*4bf0*/  HMMA.16816.F32.BF16 R228, R16.reuse, R32, R184 ;  /* 0x0000002010e4723c */ /* 0x040ff000000418b8 */
[C---:B------:R-:W-:Y:S08]  /*4c00*/  HMMA.16816.F32.BF16 R140, R16.reuse, R142, R188 ;  /* 0x0000008e108c723c */ /* 0x040ff000000418bc */
[----:B------:R-:W-:Y:S01]  /*4c10*/  HMMA.16816.F32.BF16 R32, R16, R34, R20 ;  /* 0x000000221020723c */ /* 0x000fe20000041814 */
[----:B------:R-:W-:Y:S04]  /*4c20*/  LDSM.16.M88.4 R16, [R219] ;  /* 0x00000000db10783b */ /* 0x000fe80000000200 */
[----:B------:R-:W1:Y:S03]  /*4c30*/  LDSM.16.M88.4 R20, [R220] ;  /* 0x00000000dc14783b */ /* 0x000e660000000200 */
[C---:B---3--:R-:W-:Y:S08]  /*4c40*/  HMMA.16816.F32.BF16 R208, R4.reuse, R180, R208 ;  /* 0x000000b404d0723c */ /* 0x048ff000000418d0 */
[C---:B----4-:R-:W-:Y:S08]  /*4c50*/  HMMA.16816.F32.BF16 R200, R4.reuse, R176, R200 ;  /* 0x000000b004c8723c */ /* 0x050ff000000418c8 */
[C---:B------:R-:W-:Y:S08]  /*4c60*/  HMMA.16816.F32.BF16 R204, R4.reuse, R182, R204 ;  /* 0x000000b604cc723c */ /* 0x040ff000000418cc */
[----:B------:R-:W-:Y:S01]  /*4c70*/  HMMA.16816.F32.BF16 R188, R4, R178, R196 ;  /* 0x000000b204bc723c */ /* 0x000fe200000418c4 */
[----:B------:R-:W3:Y:S07]  /*4c80*/  LDSM.16.M88.4 R4, [R220+0x2000] ;  /* 0x00200000dc04783b */ /* 0x000eee0000000200 */
[C---:B-----5:R-:W-:Y:S08]  /*4c90*/  HMMA.16816.F32.BF16 R184, R24.reuse, R180, R192 ;  /* 0x000000b418b8723c */ /* 0x060ff000000418c0 */
[C---:B------:R-:W-:Y:S08]  /*4ca0*/  HMMA.16816.F32.BF16 R196, R24.reuse, R176, R228 ;  /* 0x000000b018c4723c */ /* 0x040ff000000418e4 */
[C---:B------:R-:W-:Y:S01]  /*4cb0*/  HMMA.16816.F32.BF16 R192, R24.reuse, R182, R140 ;  /* 0x000000b618c0723c */ /* 0x040fe2000004188c */
[----:B------:R-:W-:Y:S07]  /*4cc0*/  LDSM.16.M88.4 R140, [R212+0x9000] ;  /* 0x00900000d48c783b */ /* 0x000fee0000000200 */
[----:B------:R-:W-:Y:S01]  /*4cd0*/  HMMA.16816.F32.BF16 R176, R24, R178, R32 ;  /* 0x000000b218b0723c */ /* 0x000fe20000041820 */
[----:B------:R-:W4:Y:S04]  /*4ce0*/  LDSM.16.M88.4 R24, [R214+0x4000] ;  /* 0x00400000d618783b */ /* 0x000f280000000200 */
[----:B------:R-:W5:Y:S03]  /*4cf0*/  LDSM.16.M88.4 R32, [R212+0x9800] ;  /* 0x00980000d420783b */ /* 0x000f660000000200 */
[-C--:B-1----:R-:W-:Y:S08]  /*4d00*/  HMMA.16816.F32.BF16 R180, R20, R16.reuse, R184 ;  /* 0x0000001014b4723c */ /* 0x082ff000000418b8 */
[C---:B---3--:R-:W-:Y:S08]  /*4d10*/  HMMA.16816.F32.BF16 R228, R4.reuse, R16, R208 ;  /* 0x0000001004e4723c */ /* 0x048ff000000418d0 */
[----:B------:R-:W-:Y:S08]  /*4d20*/  HMMA.16816.F32.BF16 R208, R4, R30, R188 ;  /* 0x0000001e04d0723c */ /* 0x000ff000000418bc */
[C---:B------:R-:W-:Y:S08]  /*4d30*/  HMMA.16816.F32.BF16 R188, R20.reuse, R18, R192 ;  /* 0x0000001214bc723c */ /* 0x040ff000000418c0 */
[----:B------:R-:W-:Y:S08]  /*4d40*/  HMMA.16816.F32.BF16 R184, R20, R28, R196 ;  /* 0x0000001c14b8723c */ /* 0x000ff000000418c4 */
[----:B------:R-:W-:Y:S01]  /*4d50*/  HMMA.16816.F32.BF16 R232, R4, R18, R204 ;  /* 0x0000001204e8723c */ /* 0x000fe200000418cc */
[----:B------:R-:W1:Y:S07]  /*4d60*/  LDSM.16.M88.4 R16, [R214+0x6000] ;  /* 0x00600000d610783b */ /* 0x000e6e0000000200 */
[----:B------:R-:W-:Y:S01]  /*4d70*/  HMMA.16816.F32.BF16 R20, R20, R30, R176 ;  /* 0x0000001e1414723c */ /* 0x000fe200000418b0 */
[----:B------:R-:W-:Y:S07]  /*4d80*/  LDSM.16.M88.4 R176, [R223+0x1000] ;  /* 0x00100000dfb0783b */ /* 0x000fee0000000200 */
[----:B------:R-:W-:Y:S01]  /*4d90*/  HMMA.16816.F32.BF16 R204, R4, R28, R200 ;  /* 0x0000001c04cc723c */ /* 0x000fe200000418c8 */
[----:B------:R-:W-:Y:S04]  /*4da0*/  LDSM.16.M88.4 R4, [R216+0x4000] ;  /* 0x00400000d804783b */ /* 0x000fe80000000200 */
[----:B------:R-:W-:Y:S03]  /*4db0*/  LDSM.16.M88.4 R28, [R216+0x6000] ;  /* 0x00600000d81c783b */ /* 0x000fe60000000200 */
[C---:B----4-:R-:W-:Y:S01]  /*4dc0*/  HMMA.16816.F32.BF16 R200, R24.reuse, R140, R180 ;  /* 0x0000008c18c8723c */ /* 0x050fe200000418b4 */
[----:B------:R-:W3:Y:S07]  /*4dd0*/  LDSM.16.M88.4 R180, [R223+0x1800] ;  /* 0x00180000dfb4783b */ /* 0x000eee0000000200 */
[C---:B-----5:R-:W-:Y:S08]  /*4de0*/  HMMA.16816.F32.BF16 R20, R24.reuse, R34, R20 ;  /* 0x000000221814723c */ /* 0x060ff00000041814 */
[C---:B------:R-:W-:Y:S08]  /*4df0*/  HMMA.16816.F32.BF16 R188, R24.reuse, R142, R188 ;  /* 0x0000008e18bc723c */ /* 0x040ff000000418bc */
[----:B------:R-:W-:Y:S01]  /*4e00*/  HMMA.16816.F32.BF16 R184, R24, R32, R184 ;  /* 0x0000002018b8723c */ /* 0x000fe200000418b8 */
[----:B------:R-:W-:Y:S07]  /*4e10*/  LDSM.16.M88.4 R24, [R222+0x4000] ;  /* 0x00400000de18783b */ /* 0x000fee0000000200 */
[C---:B-1----:R-:W-:Y:S08]  /*4e20*/  HMMA.16816.F32.BF16 R192, R16.reuse, R140, R228 ;  /* 0x0000008c10c0723c */ /* 0x042ff000000418e4 */
[----:B------:R-:W-:Y:S01]  /*4e30*/  HMMA.16816.F32.BF16 R196, R16, R142, R232 ;  /* 0x0000008e10c4723c */ /* 0x000fe200000418e8 */
[----:B------:R-:W1:Y:S07]  /*4e40*/  LDSM.16.M88.4 R140, [R221+0x9000] ;  /* 0x00900000dd8c783b */ /* 0x000e6e0000000200 */
[C---:B---3--:R-:W-:Y:S01]  /*4e50*/  HMMA.16816.F32.BF16 R228, R4.reuse, R182, R20 ;  /* 0x000000b604e4723c */ /* 0x048fe20000041814 */
[----:B------:R-:W3:Y:S07]  /*4e60*/  LDSM.16.M88.4 R20, [R222+0x6000] ;  /* 0x00600000de14783b */ /* 0x000eee0000000200 */
[C---:B------:R-:W-:Y:S08]  /*4e70*/  HMMA.16816.F32.BF16 R200, R4.reuse, R176, R200 ;  /* 0x000000b004c8723c */ /* 0x040ff000000418c8 */
[C---:B------:R-:W-:Y:S08]  /*4e80*/  HMMA.16816.F32.BF16 R236, R4.reuse, R178, R188 ;  /* 0x000000b204ec723c */ /* 0x040ff000000418bc */
[----:B------:R-:W-:Y:S08]  /*4e90*/  HMMA.16816.F32.BF16 R232, R4, R180, R184 ;  /* 0x000000b404e8723c */ /* 0x000ff000000418b8 */
[C---:B------:R-:W-:Y:S08]  /*4ea0*/  HMMA.16816.F32.BF16 R204, R16.reuse, R32, R204 ;  /* 0x0000002010cc723c */ /* 0x040ff000000418cc */
[----:B------:R-:W-:Y:S01]  /*4eb0*/  HMMA.16816.F32.BF16 R240, R16, R34, R208 ;  /* 0x0000002210f0723c */ /* 0x000fe200000418d0 */
[----:B------:R-:W-:Y:S04]  /*4ec0*/  LDSM.16.M88.4 R32, [R219+0x1000] ;  /* 0x00100000db20783b */ /* 0x000fe80000000200 */
[----:B------:R-:W4:Y:S03]  /*4ed0*/  LDSM.16.M88.4 R16, [R220+0x4000] ;  /* 0x00400000dc10783b */ /* 0x000f260000000200 */
[C---:B------:R-:W-:Y:S08]  /*4ee0*/  HMMA.16816.F32.BF16 R4, R28.reuse, R176, R192 ;  /* 0x000000b01c04723c */ /* 0x040ff000000418c0 */
[----:B------:R-:W-:Y:S01]  /*4ef0*/  HMMA.16816.F32.BF16 R192, R28, R178, R196 ;  /* 0x000000b21cc0723c */ /* 0x000fe200000418c4 */
[----:B------:R-:W5:Y:S07]  /*4f00*/  LDSM.16.M88.4 R176, [R221+0x9800] ;  /* 0x00980000ddb0783b */ /* 0x000f6e0000000200 */
[-C--:B-1----:R-:W-:Y:S08]  /*4f10*/  HMMA.16816.F32.BF16 R188, R24, R140.reuse, R200 ;  /* 0x0000008c18bc723c */ /* 0x082ff000000418c8 */
[----:B---3--:R-:W-:Y:S01]  /*4f20*/  HMMA.16816.F32.BF16 R184, R20, R140, R4 ;  /* 0x0000008c14b8723c */ /* 0x008fe20000041804 */
[----:B------:R-:W1:Y:S07]  /*4f30*/  LDSM.16.M88.4 R4, [R220+0x6000] ;  /* 0x00600000dc04783b */ /* 0x000e6e0000000200 */
[----:B------:R-:W-:Y:S08]  /*4f40*/  HMMA.16816.F32.BF16 R196, R24, R142, R236 ;  /* 0x0000008e18c4723c */ /* 0x000ff000000418ec */
[----:B----4-:R-:W-:Y:S08]  /*4f50*/  HMMA.16816.F32.BF16 R200, R16, R32, R188 ;  /* 0x0000002010c8723c */ /* 0x010ff000000418bc */
[----:B------:R-:W-:Y:S08]  /*4f60*/  HMMA.16816.F32.BF16 R188, R20, R142, R192 ;  /* 0x0000008e14bc723c */ /* 0x000ff000000418c0 */
[----:B------:R-:W-:Y:S08]  /*4f70*/  HMMA.16816.F32.BF16 R208, R28, R180, R204 ;  /* 0x000000b41cd0723c */ /* 0x000ff000000418cc */
[----:B-----5:R-:W-:Y:S01]  /*4f80*/  HMMA.16816.F32.BF16 R204, R24, R176, R232 ;  /* 0x000000b018cc723c */ /* 0x020fe200000418e8 */
[----:B------:R-:W-:-:S02]  /*4f90*/  FMUL.FTZ R201, R201, c[0x0][0x2ec] ;  /* 0x0000bb00c9c97a20 */ /* 0x000fc40000410000 */
[----:B------:R-:W-:Y:S02]  /*4fa0*/  FMUL.FTZ R203, R203, c[0x0][0x2ec] ;  /* 0x0000bb00cbcb7a20 */ /* 0x000fe40000410000 */
[----:B------:R-:W-:Y:S02]  /*4fb0*/  FMUL.FTZ R200, R200, c[0x0][0x2ec] ;  /* 0x0000bb00c8c87a20 */ /* 0x000fe40000410000 */
[----:B------:R-:W3:Y:S01]  /*4fc0*/  MUFU.TANH R201, R201 ;  /* 0x000000c900c97308 */ /* 0x000ee20000002400 */
[----:B------:R-:W-:Y:S01]  /*4fd0*/  HMMA.16816.F32.BF16 R228, R24, R178, R228 ;  /* 0x000000b218e4723c */ /* 0x000fe200000418e4 */
[----:B------:R-:W4:Y:S01]  /*4fe0*/  LDSM.16.M88.4 R24, [R219+0x1800] ;  /* 0x00180000db18783b */ /* 0x000f220000000200 */
[----:B------:R-:W-:Y:S01]  /*4ff0*/  FMUL.FTZ R202, R202, c[0x0][0x2ec] ;  /* 0x0000bb00caca7a20 */ /* 0x000fe20000410000 */
[----:B------:R-:W-:-:S04]  /*5000*/  DEPBAR.LE SB0, 0x0 ;  /* 0x000080000000791a */ /* 0x000fc80000000000 */
[----:B------:R-:W5:Y:S01]  /*5010*/  MUFU.TANH R203, R203 ;  /* 0x000000cb00cb7308 */ /* 0x000f620000002400 */
[C---:B-1----:R-:W-:Y:S07]  /*5020*/  HMMA.16816.F32.BF16 R140, R4.reuse, R32, R184 ;  /* 0x00000020048c723c */ /* 0x042fee00000418b8 */
[----:B------:R-:W-:Y:S01]  /*5030*/  MUFU.TANH R200, R200 ;  /* 0x000000c800c87308 */ /* 0x000fe20000002400 */
[-C--:B------:R-:W-:Y:S07]  /*5040*/  HMMA.16816.F32.BF16 R184, R4, R34.reuse, R188 ;  /* 0x0000002204b8723c */ /* 0x080fee00000418bc */
[----:B------:R-:W-:Y:S01]  /*5050*/  MUFU.TANH R202, R202 ;  /* 0x000000ca00ca7308 */ /* 0x000fe20000002400 */
[----:B------:R-:W-:Y:S08]  /*5060*/  HMMA.16816.F32.BF16 R32, R16, R34, R196 ;  /* 0x000000221020723c */ /* 0x000ff000000418c4 */
[----:B------:R-:W-:Y:S01]  /*5070*/  HMMA.16816.F32.BF16 R192, R20, R176, R208 ;  /* 0x000000b014c0723c */ /* 0x000fe200000418d0 */
[----:B------:R-:W-:-:S02]  /*5080*/  FMUL.FTZ R140, R140, c[0x0][0x2ec] ;  /* 0x0000bb008c8c7a20 */ /* 0x000fc40000410000 */
[----:B------:R-:W-:Y:S02]  /*5090*/  FMUL.FTZ R141, R141, c[0x0][0x2ec] ;  /* 0x0000bb008d8d7a20 */ /* 0x000fe40000410000 */
[----:B------:R-:W-:Y:S01]  /*50a0*/  FMUL.FTZ R142, R142, c[0x0][0x2ec] ;  /* 0x0000bb008e8e7a20 */ /* 0x000fe20000410000 */
[----:B------:R-:W-:Y:S01]  /*50b0*/  MUFU.TANH R196, R140 ;  /* 0x0000008c00c47308 */ /* 0x000fe20000002400 */
[----:B------:R-:W-:Y:S01]  /*50c0*/  FMUL.FTZ R143, R143, c[0x0][0x2ec] ;  /* 0x0000bb008f8f7a20 */ /* 0x000fe20000410000 */
[----:B------:R-:W-:Y:S01]  /*50d0*/  HMMA.16816.F32.BF16 R28, R28, R182, R240 ;  /* 0x000000b61c1c723c */ /* 0x000fe200000418f0 */
[----:B------:R-:W-:Y:S02]  /*50e0*/  FMUL.FTZ R184, R184, c[0x0][0x2ec] ;  /* 0x0000bb00b8b87a20 */ /* 0x000fe40000410000 */
[----:B------:R-:W-:Y:S02]  /*50f0*/  FMUL.FTZ R186, R186, c[0x0][0x2ec] ;  /* 0x0000bb00baba7a20 */ /* 0x000fe40000410000 */
[----:B------:R-:W-:Y:S01]  /*5100*/  FMUL.FTZ R187, R187, c[0x0][0x2ec] ;  /* 0x0000bb00bbbb7a20 */ /* 0x000fe20000410000 */
[----:B------:R-:W-:Y:S01]  /*5110*/  MUFU.TANH R138, R141 ;  /* 0x0000008d008a7308 */ /* 0x000fe20000002400 */
[----:B------:R-:W-:Y:S01]  /*5120*/  FMUL.FTZ R185, R185, c[0x0][0x2ec] ;  /* 0x0000bb00b9b97a20 */ /* 0x000fe20000410000 */
[----:B----4-:R-:W-:Y:S01]  /*5130*/  HMMA.16816.F32.BF16 R180, R16, R26, R228 ;  /* 0x0000001a10b4723c */ /* 0x010fe200000418e4 */
[----:B------:R-:W-:-:S02]  /*5140*/  FMUL.FTZ R32, R32, c[0x0][0x2ec] ;  /* 0x0000bb0020207a20 */ /* 0x000fc40000410000 */
[----:B------:R-:W-:Y:S02]  /*5150*/  FMUL.FTZ R33, R33, c[0x0][0x2ec] ;  /* 0x0000bb0021217a20 */ /* 0x000fe40000410000 */
[----:B------:R-:W-:Y:S01]  /*5160*/  FMUL.FTZ R34, R34, c[0x0][0x2ec] ;  /* 0x0000bb0022227a20 */ /* 0x000fe20000410000 */
[----:B------:R-:W1:Y:S01]  /*5170*/  MUFU.TANH R133, R32 ;  /* 0x0000002000857308 */ /* 0x000e620000002400 */
[----:B------:R-:W-:-:S07]  /*5180*/  FMUL.FTZ R0, R35, c[0x0][0x2ec] ;  /* 0x0000bb0023007a20 */ /* 0x000fce0000410000 */
[----:B------:R-:W-:Y:S08]  /*5190*/  MUFU.TANH R188, R33 ;  /* 0x0000002100bc7308 */ /* 0x000ff00000002400 */
[----:B--2---:R2:W4:Y:S02]  /*51a0*/  MUFU.TANH R15, R34 ;  /* 0x00000022000f7308 */ /* 0x0045240000002400 */
[----:B------:R-:W-:-:S02]  /*51b0*/  FMUL.FTZ R181, R181, c[0x0][0x2ec] ;  /* 0x0000bb00b5b57a20 */ /* 0x000fc40000410000 */
[----:B------:R-:W-:Y:S02]  /*51c0*/  FMUL.FTZ R183, R183, c[0x0][0x2ec] ;  /* 0x0000bb00b7b77a20 */ /* 0x000fe40000410000 */
[----:B------:R-:W-:Y:S02]  /*51d0*/  FMUL.FTZ R180, R180, c[0x0][0x2ec] ;  /* 0x0000bb00b4b47a20 */ /* 0x000fe40000410000 */
[----:B------:R-:W-:Y:S08]  /*51e0*/  MUFU.TANH R190, R142 ;  /* 0x0000008e00be7308 */ /* 0x000ff00000002400 */
[----:B------:R1:W-:Y:S01]  /*51f0*/  MUFU.TANH R137, R143 ;  /* 0x0000008f00897308 */ /* 0x0003e20000002400 */
[----:B--2---:R-:W-:Y:S07]  /*5200*/  HMMA.16816.F32.BF16 R32, R16, R24, R204 ;  /* 0x000000181020723c */ /* 0x004fee00000418cc */
[----:B------:R2:W-:Y:S01]  /*5210*/  MUFU.TANH R139, R0 ;  /* 0x00000000008b7308 */ /* 0x0005e20000002400 */
[----:B------:R-:W-:Y:S07]  /*5220*/  HMMA.16816.F32.BF16 R16, R20, R178, R28 ;  /* 0x000000b21410723c */ /* 0x000fee000004181c */
[----:B------:R-:W3:Y:S01]  /*5230*/  MUFU.TANH R184, R184 ;  /* 0x000000b800b87308 */ /* 0x000ee20000002400 */
[----:B-1----:R-:W-:Y:S01]  /*5240*/  HMMA.16816.F32.BF16 R140, R4, R24, R192 ;  /* 0x00000018048c723c */ /* 0x002fe200000418c0 */
[----:B--2---:R-:W-:-:S06]  /*5250*/  IMAD R0, R226, 0x20, R245 ;  /* 0x00000020e2007824 */ /* 0x004fcc00078e02f5 */
[----:B------:R-:W1:Y:S01]  /*5260*/  MUFU.TANH R186, R186 ;  /* 0x000000ba00ba7308 */ /* 0x000e620000002400 */
[----:B------:R-:W-:Y:S02]  /*5270*/  FMUL.FTZ R32, R32, c[0x0][0x2ec] ;  /* 0x0000bb0020207a20 */ /* 0x000fe40000410000 */
[----:B------:R-:W-:Y:S01]  /*5280*/  FMUL.FTZ R34, R34, c[0x0][0x2ec] ;  /* 0x0000bb0022227a20 */ /* 0x000fe20000410000 */
[C---:B------:R-:W-:Y:S01]  /*5290*/  IADD3 R2, R0.reuse, 0x1, RZ ;  /* 0x0000000100027810 */ /* 0x040fe20007ffe0ff */
[----:B------:R-:W-:Y:S01]  /*52a0*/  FMUL.FTZ R33, R33, c[0x0][0x2ec] ;  /* 0x0000bb0021217a20 */ /* 0x000fe20000410000 */
[----:B------:R-:W-:Y:S01]  /*52b0*/  IADD3 R8, R0, 0x8, RZ ;  /* 0x0000000800087810 */ /* 0x000fe20007ffe0ff */
[----:B------:R-:W-:Y:S02]  /*52c0*/  FMUL.FTZ R35, R35, c[0x0][0x2ec] ;  /* 0x0000bb0023237a20 */ /* 0x000fe40000410000 */
[----:B------:R-:W-:Y:S01]  /*52d0*/  HMMA.16816.F32.BF16 R16, R4, R26, R16 ;  /* 0x0000001a0410723c */ /* 0x000fe20000041810 */
[C---:B------:R-:W-:Y:S01]  /*52e0*/  ISETP.GE.AND P4, PT, R2.reuse, R10, PT ;  /* 0x0000000a0200720c */ /* 0x040fe20003f86270 */
[----:B------:R-:W2:Y:S01]  /*52f0*/  MUFU.TANH R187, R187 ;  /* 0x000000bb00bb7308 */ /* 0x000ea20000002400 */
[----:B------:R-:W-:-:S02]  /*5300*/  ISETP.GE.AND P0, PT, R2, R9, PT ;  /* 0x000000090200720c */ /* 0x000fc40003f06270 */
[----:B---3--:R-:W-:Y:S02]  /*5310*/  FSEL R28, R201, -INF , !P4 ;  /* 0xff800000c91c7808 */ /* 0x008fe40006000000 */
[----:B-----5:R-:W-:Y:S01]  /*5320*/  FSEL R31, R203, -INF , !P0 ;  /* 0xff800000cb1f7808 */ /* 0x020fe20004000000 */
[----:B------:R-:W-:Y:S01]  /*5330*/  FMUL.FTZ R140, R140, c[0x0][0x2ec] ;  /* 0x0000bb008c8c7a20 */ /* 0x000fe20000410000 */
[C---:B------:R-:W-:Y:S01]  /*5340*/  ISETP.GE.AND P3, PT, R2.reuse, R11, PT ;  /* 0x0000000b0200720c */ /* 0x040fe20003f66270 */
[----:B------:R3:W5:Y:S01]  /*5350*/  MUFU.TANH R14, R32 ;  /* 0x00000020000e7308 */ /* 0x0007620000002400 */
[----:B------:R-:W-:Y:S01]  /*5360*/  ISETP.GE.AND P6, PT, R2, R12, PT ;  /* 0x0000000c0200720c */ /* 0x000fe20003fc6270 */
[----:B------:R-:W-:Y:S01]  /*5370*/  FMUL.FTZ R141, R141, c[0x0][0x2ec] ;  /* 0x0000bb008d8d7a20 */ /* 0x000fe20000410000 */
[----:B------:R-:W-:Y:S01]  /*5380*/  ISETP.GE.AND P5, PT, R8, R10, PT ;  /* 0x0000000a0800720c */ /* 0x000fe20003fa6270 */
[----:B------:R-:W-:Y:S01]  /*5390*/  FMUL.FTZ R142, R142, c[0x0][0x2ec] ;  /* 0x0000bb008e8e7a20 */ /* 0x000fe20000410000 */
[C---:B------:R-:W-:Y:S01]  /*53a0*/  ISETP.GE.AND P4, PT, R8.reuse, R9, PT ;  /* 0x000000090800720c */ /* 0x040fe20003f86270 */
[----:B------:R-:W-:Y:S01]  /*53b0*/  FMUL.FTZ R143, R143, c[0x0][0x2ec] ;  /* 0x0000bb008f8f7a20 */ /* 0x000fe20000410000 */
[----:B------:R-:W-:Y:S01]  /*53c0*/  ISETP.GE.AND P0, PT, R8, R11, PT ;  /* 0x0000000b0800720c */ /* 0x000fe20003f06270 */
[----:B------:R2:W-:Y:S01]  /*53d0*/  MUFU.TANH R13, R34 ;  /* 0x00000022000d7308 */ /* 0x0005e20000002400 */
[----:B------:R-:W-:-:S02]  /*53e0*/  IADD3 R2, R0, 0x9, RZ ;  /* 0x0000000900027810 */ /* 0x000fc40007ffe0ff */
[----:B------:R-:W-:Y:S02]  /*53f0*/  FSEL R25, R133, -INF , !P5 ;  /* 0xff80000085197808 */ /* 0x000fe40006800000 */
[----:B----4-:R-:W-:Y:S01]  /*5400*/  FSEL R29, R15, -INF , !P4 ;  /* 0xff8000000f1d7808 */ /* 0x010fe20006000000 */
[----:B------:R-:W-:Y:S01]  /*5410*/  FMUL.FTZ R18, R18, c[0x0][0x2ec] ;  /* 0x0000bb0012127a20 */ /* 0x000fe20000410000 */
[----:B------:R-:W-:Y:S01]  /*5420*/  FSEL R30, R184, -INF , !P0 ;  /* 0xff800000b81e7808 */ /* 0x000fe20004000000 */
[----:B------:R-:W4:Y:S01]  /*5430*/  MUFU.TANH R140, R140 ;  /* 0x0000008c008c7308 */ /* 0x000f220000002400 */
[----:B---3--:R-:W-:Y:S01]  /*5440*/  FSEL R32, R138, -INF , !P3 ;  /* 0xff8000008a207808 */ /* 0x008fe20005800000 */
[----:B------:R-:W-:Y:S01]  /*5450*/  FMUL.FTZ R5, R17, c[0x0][0x2ec] ;  /* 0x0000bb0011057a20 */ /* 0x000fe20000410000 */
[----:B------:R-:W-:Y:S01]  /*5460*/  ISETP.GE.AND P3, PT, R8, R12, PT ;  /* 0x0000000c0800720c */ /* 0x000fe20003f66270 */
[----:B------:R-:W-:Y:S01]  /*5470*/  FMUL.FTZ R19, R19, c[0x0][0x2ec] ;  /* 0x0000bb0013137a20 */ /* 0x000fe20000410000 */
[----:B------:R-:W-:-:S02]  /*5480*/  ISETP.GE.AND P5, PT, R2, R9, PT ;  /* 0x000000090200720c */ /* 0x000fc40003fa6270 */
[C---:B------:R-:W-:Y:S01]  /*5490*/  ISETP.GE.AND P4, PT, R2.reuse, R11, PT ;  /* 0x0000000b0200720c */ /* 0x040fe20003f86270 */
[----:B------:R3:W-:Y:S01]  /*54a0*/  MUFU.TANH R132, R33 ;  /* 0x0000002100847308 */ /* 0x0007e20000002400 */
[----:B------:R-:W-:Y:S02]  /*54b0*/  ISETP.GE.AND P0, PT, R2, R12, PT ;  /* 0x0000000c0200720c */ /* 0x000fe40003f06270 */
[----:B-1----:R-:W-:Y:S02]  /*54c0*/  FSEL R23, R186, -INF , !P3 ;  /* 0xff800000ba177808 */ /* 0x002fe40005800000 */
[----:B------:R-:W-:Y:S02]  /*54d0*/  FSEL R22, R139, -INF , !P5 ;  /* 0xff8000008b167808 */ /* 0x000fe40006800000 */
[----:B------:R-:W-:Y:S01]  /*54e0*/  IADD3 R4, R0, 0x11, RZ ;  /* 0x0000001100047810 */ /* 0x000fe20007ffe0ff */
[----:B------:R-:W1:Y:S01]  /*54f0*/  MUFU.TANH R185, R185 ;  /* 0x000000b900b97308 */ /* 0x000e620000002400 */
[----:B--2---:R-:W-:-:S02]  /*5500*/  FSEL R34, R187, -INF , !P0 ;  /* 0xff800000bb227808 */ /* 0x004fc40004000000 */
[----:B------:R-:W-:Y:S02]  /*5510*/  ISETP.GE.AND P0, PT, R4, R10, PT ;  /* 0x0000000a0400720c */ /* 0x000fe40003f06270 */
[----:B---3--:R-:W-:-:S03]  /*5520*/  FSEL R33, R137, -INF , !P6 ;  /* 0xff80000089217808 */ /* 0x008fc60007000000 */
[----:B------:R-:W-:Y:S01]  /*5530*/  MUFU.TANH R177, R181 ;  /* 0x000000b500b17308 */ /* 0x000fe20000002400 */
[-C--:B------:R-:W-:Y:S02]  /*5540*/  ISETP.GE.AND P6, PT, R2, R10.reuse, PT ;  /* 0x0000000a0200720c */ /* 0x080fe40003fc6270 */
[----:B------:R-:W-:Y:S02]  /*5550*/  IADD3 R2, R0, 0x10, RZ ;  /* 0x0000001000027810 */ /* 0x000fe40007ffe0ff */
[----:B------:R-:W-:Y:S02]  /*5560*/  FSEL R21, R188, -INF , !P6 ;  /* 0xff800000bc157808 */ /* 0x000fe40007000000 */
[C---:B------:R-:W-:Y:S01]  /*5570*/  ISETP.GE.AND P3, PT, R2.reuse, R10, PT ;  /* 0x0000000a0200720c */ /* 0x040fe20003f66270 */
[----:B------:R2:W-:Y:S01]  /*5580*/  MUFU.TANH R181, R183 ;  /* 0x000000b700b57308 */ /* 0x0005e20000002400 */
[C---:B------:R-:W-:Y:S02]  /*5590*/  ISETP.GE.AND P6, PT, R2.reuse, R9, PT ;  /* 0x000000090200720c */ /* 0x040fe40003fc6270 */
[----:B------:R-:W-:-:S02]  /*55a0*/  ISETP.GE.AND P5, PT, R2, R11, PT ;  /* 0x0000000b0200720c */ /* 0x000fc40003fa6270 */
[----:B-----5:R-:W-:Y:S02]  /*55b0*/  FSEL R179, R14, -INF , !P3 ;  /* 0xff8000000eb37808 */ /* 0x020fe40005800000 */
[----:B----4-:R-:W-:Y:S01]  /*55c0*/  FSEL R184, R140, -INF , !P5 ;  /* 0xff8000008cb87808 */ /* 0x010fe20006800000 */
[----:B------:R-:W-:Y:S01]  /*55d0*/  MUFU.TANH R35, R35 ;  /* 0x0000002300237308 */ /* 0x000fe20000002400 */
[C---:B------:R-:W-:Y:S02]  /*55e0*/  ISETP.GE.AND P3, PT, R4.reuse, R9, PT ;  /* 0x000000090400720c */ /* 0x040fe40003f66270 */
[-C--:B------:R-:W-:Y:S02]  /*55f0*/  ISETP.GE.AND P5, PT, R4, R12.reuse, PT ;  /* 0x0000000c0400720c */ /* 0x080fe40003fa6270 */
[----:B-1----:R-:W-:Y:S02]  /*5600*/  FSEL R24, R185, -INF , !P4 ;  /* 0xff800000b9187808 */ /* 0x002fe40006000000 */
[----:B------:R-:W-:Y:S01]  /*5610*/  ISETP.GE.AND P4, PT, R2, R12, PT ;  /* 0x0000000c0200720c */ /* 0x000fe20003f86270 */
[----:B------:R-:W1:Y:S01]  /*5620*/  MUFU.TANH R141, R141 ;  /* 0x0000008d008d7308 */ /* 0x000e620000002400 */
[----:B--2---:R-:W-:Y:S01]  /*5630*/  FSEL R183, R13, -INF , !P6 ;  /* 0xff8000000db77808 */ /* 0x004fe20007000000 */
[----:B------:R-:W-:Y:S01]  /*5640*/  BAR.SYNC.DEFER_BLOCKING 0x0 ;  /* 0x0000000000007b1d */ /* 0x000fe20000010000 */
[----:B------:R-:W-:Y:S01]  /*5650*/  ISETP.GE.AND P6, PT, R4, R11, PT ;  /* 0x0000000b0400720c */ /* 0x000fe20003fc6270 */
[----:B------:R-:W-:Y:S01]  /*5660*/  FMUL.FTZ R4, R16, c[0x0][0x2ec] ;  /* 0x0000bb0010047a20 */ /* 0x000fe20000410000 */
[----:B------:R-:W-:-:S02]  /*5670*/  IADD3 R2, R0, 0x18, RZ ;  /* 0x0000001800027810 */ /* 0x000fc40007ffe0ff */
[----:B------:R-:W-:Y:S01]  /*5680*/  FSEL R178, R132, -INF , !P0 ;  /* 0xff80000084b27808 */ /* 0x000fe20004000000 */
[----:B------:R-:W2:Y:S01]  /*5690*/  MUFU.TANH R142, R142 ;  /* 0x0000008e008e7308 */ /* 0x000ea20000002400 */
[----:B------:R-:W-:-:S07]  /*56a0*/  ISETP.GE.AND P0, PT, R2, R9, PT ;  /* 0x000000090200720c */ /* 0x000fce0003f06270 */
[----:B------:R-:W-:Y:S01]  /*56b0*/  MUFU.TANH R4, R4 ;  /* 0x0000000400047308 */ /* 0x000fe20000002400 */
[----:B-1----:R-:W-:Y:S02]  /*56c0*/  FSEL R185, R141, -INF , !P6 ;  /* 0xff8000008db97808 */ /* 0x002fe40007000000 */
[----:B------:R-:W-:-:S05]  /*56d0*/  ISETP.GE.AND P6, PT, R2, R12, PT ;  /* 0x0000000c0200720c */ /* 0x000fca0003fc6270 */
[----:B------:R1:W3:Y:S01]  /*56e0*/  MUFU.TANH R176, R180 ;  /* 0x000000b400b07308 */ /* 0x0002e20000002400 */
[----:B--2---:R-:W-:Y:S02]  /*56f0*/  FSEL R188, R142, -INF , !P4 ;  /* 0xff8000008ebc7808 */ /* 0x004fe40006000000 */
[----:B------:R-:W-:-:S05]  /*5700*/  ISETP.GE.AND P4, PT, R2, R10, PT ;  /* 0x0000000a0200720c */ /* 0x000fca0003f86270 */
[----:B------:R-:W2:Y:S01]  /*5710*/  MUFU.TANH R143, R143 ;  /* 0x0000008f008f7308 */ /* 0x000ea20000002400 */
[----:B-1----:R-:W-:Y:S01]  /*5720*/  FMUL.FTZ R180, R182, c[0x0][0x2ec] ;  /* 0x0000bb00b6b47a20 */ /* 0x002fe20000410000 */
[----:B------:R-:W-:-:S06]  /*5730*/  FSEL R182, R35, -INF , !P3 ;  /* 0xff80000023b67808 */ /* 0x000fcc0005800000 */
[----:B------:R-:W-:Y:S01]  /*5740*/  MUFU.TANH R5, R5 ;  /* 0x0000000500057308 */ /* 0x000fe20000002400 */
[----:B------:R-:W-:Y:S02]  /*5750*/  ISETP.GE.AND P3, PT, R2, R11, PT ;  /* 0x0000000b0200720c */ /* 0x000fe40003f66270 */
[----:B---3--:R-:W-:Y:S02]  /*5760*/  FSEL R176, R176, -INF , !P4 ;  /* 0xff800000b0b07808 */ /* 0x008fe40006000000 */
[----:B------:R-:W-:Y:S02]  /*5770*/  FSEL R186, R4, -INF , !P3 ;  /* 0xff80000004ba7808 */ /* 0x000fe40005800000 */
[----:B------:R-:W-:Y:S01]  /*5780*/  ISETP.GE.AND P3, PT, R0, R12, PT ;  /* 0x0000000c0000720c */ /* 0x000fe20003f66270 */
[----:B------:R-:W1:Y:S01]  /*5790*/  MUFU.TANH R180, R180 ;  /* 0x000000b400b47308 */ /* 0x000e620000002400 */
[----:B--2---:R-:W-:Y:S02]  /*57a0*/  FSEL R189, R143, -INF , !P5 ;  /* 0xff8000008fbd7808 */ /* 0x004fe40006800000 */
[----:B------:R-:W-:-:S02]  /*57b0*/  FSEL R20, R190, -INF , !P3 ;  /* 0xff800000be147808 */ /* 0x000fc40005800000 */
[----:B------:R-:W-:Y:S02]  /*57c0*/  ISETP.GE.AND P3, PT, R244, 0x3, PT ;  /* 0x00000003f400780c */ /* 0x000fe40003f66270 */
[C---:B------:R-:W-:Y:S01]  /*57d0*/  ISETP.GE.AND P5, PT, R0.reuse, R10, PT ;  /* 0x0000000a0000720c */ /* 0x040fe20003fa6270 */
[----:B------:R-:W2:Y:S01]  /*57e0*/  MUFU.TANH R2, R18 ;  /* 0x0000001200027308 */ /* 0x000ea20000002400 */
[----:B------:R-:W-:Y:S02]  /*57f0*/  ISETP.GE.AND P4, PT, R0, R9, PT ;  /* 0x000000090000720c */ /* 0x000fe40003f86270 */
[----:B------:R-:W-:-:S05]  /*5800*/  FSEL R13, R200, -INF , !P5 ;  /* 0xff800000c80d7808 */ /* 0x000fca0006800000 */
[----:B------:R3:W4:Y:S01]  /*5810*/  MUFU.TANH R4, R19 ;  /* 0x0000001300047308 */ /* 0x0007220000002400 */
[----:B-1----:R-:W-:Y:S02]  /*5820*/  FSEL R180, R180, -INF , !P0 ;  /* 0xff800000b4b47808 */ /* 0x002fe40004000000 */
[C---:B------:R-:W-:Y:S02]  /*5830*/  ISETP.GE.AND P0, PT, R0.reuse, R11, PT ;  /* 0x0000000b0000720c */ /* 0x040fe40003f06270 */
[----:B------:R-:W-:Y:S02]  /*5840*/  IADD3 R0, R0, 0x19, RZ ;  /* 0x0000001900007810 */ /* 0x000fe40007ffe0ff */
[----:B--2---:R-:W-:Y:S02]  /*5850*/  FSEL R191, R2, -INF , !P6 ;  /* 0xff80000002bf7808 */ /* 0x004fe40007000000 */
[----:B------:R-:W-:Y:S02]  /*5860*/  FSEL R18, R202, -INF , !P4 ;  /* 0xff800000ca127808 */ /* 0x000fe40006000000 */
[----:B------:R-:W-:-:S02]  /*5870*/  ISETP.GE.AND P6, PT, R0, R10, PT ;  /* 0x0000000a0000720c */ /* 0x000fc40003fc6270 */
[----:B------:R-:W-:Y:S02]  /*5880*/  ISETP.GE.AND P5, PT, R0, R9, PT ;  /* 0x000000090000720c */ /* 0x000fe40003fa6270 */
[----:B---3--:R-:W-:Y:S02]  /*5890*/  FSEL R19, R196, -INF , !P0 ;  /* 0xff800000c4137808 */ /* 0x008fe40004000000 */
[C---:B------:R-:W-:Y:S02]  /*58a0*/  ISETP.GE.AND P4, PT, R0.reuse, R11, PT ;  /* 0x0000000b0000720c */ /* 0x040fe40003f86270 */
[----:B------:R-:W-:Y:S02]  /*58b0*/  ISETP.GE.AND P0, PT, R0, R12, PT ;  /* 0x0000000c0000720c */ /* 0x000fe40003f06270 */
[----:B------:R-:W-:Y:S02]  /*58c0*/  FSEL R177, R177, -INF , !P6 ;  /* 0xff800000b1b17808 */ /* 0x000fe40007000000 */
[----:B------:R-:W-:-:S02]  /*58d0*/  FSEL R181, R181, -INF , !P5 ;  /* 0xff800000b5b57808 */ /* 0x000fc40006800000 */
[----:B------:R-:W-:Y:S02]  /*58e0*/  FSEL R187, R5, -INF , !P4 ;  /* 0xff80000005bb7808 */ /* 0x000fe40006000000 */
[----:B----4-:R-:W-:Y:S01]  /*58f0*/  FSEL R190, R4, -INF , !P0 ;  /* 0xff80000004be7808 */ /* 0x010fe20004000000 */
[----:B------:R-:W-:Y:S05]  /*5900*/  @!P3 BRA `(.L_x_1176) ;  /* 0x000002e00000b947 */ /* 0x000fea0003800000 */
[----:B------:R-:W2:Y:S04]  /*5910*/  LDL.64 R236, [R1+0x20] ;  /* 0x0000200001ec7983 */ /* 0x000ea80000100a00 */
[----:B------:R-:W3:Y:S01]  /*5920*/  LDL.64 R238, [R1+0x18] ;  /* 0x0000180001ee7983 */ /* 0x000ee20000100a00 */
[----:B------:R-:W-:Y:S01]  /*5930*/  IADD3 R0, R244, -0x3, RZ ;  /* 0xfffffffdf4007810 */ /* 0x000fe20007ffe0ff */
[----:B------:R-:W-:Y:S01]  /*5940*/  IMAD.MOV.U32 R227, RZ, RZ, c[0x0][0x198] ;  /* 0x00006600ffe37624 */ /* 0x000fe200078e00ff */
[----:B------:R-:W-:Y:S01]  /*5950*/  BSSY B0, `(.L_x_1177) ;  /* 0x0000028000007945 */ /* 0x000fe20003800000 */
[----:B------:R1:W-:Y:S01]  /*5960*/  @P2 STS.128 [R224+0x8000], RZ ;  /* 0x008000ffe0002388 */ /* 0x0003e20000000c00 */
[----:B------:R-:W-:Y:S01]  /*5970*/  SHF.R.S32.HI R2, RZ, 0x1f, R0 ;  /* 0x0000001fff027819 */ /* 0x000fe20000011400 */
[----:B------:R-:W-:-:S04]  /*5980*/  IMAD.WIDE.U32 R4, R0, c[0x0][0x198], RZ ;  /* 0x0000660000047a25 */ /* 0x000fc800078e00ff */
[----:B------:R-:W-:Y:S02]  /*5990*/  IMAD R2, R2, c[0x0][0x198], RZ ;  /* 0x0000660002027a24 */ /* 0x000fe400078e02ff */
[----:B------:R-:W-:Y:S02]  /*59a0*/  IMAD.SHL.U32 R227, R227, 0x10, RZ ;  /* 0x00000010e3e37824 */ /* 0x000fe400078e00ff */
[----:B------:R-:W-:-:S04]  /*59b0*/  IMAD R2, R0, c[0x0][0x19c], R2 ;  /* 0x0000670000027a24 */ /* 0x000fc800078e0202 */
[----:B------:R-:W-:Y:S01]  /*59c0*/  IMAD.IADD R5, R5, 0x1, R2 ;  /* 0x0000000105057824 */ /* 0x000fe200078e0202 */
[----:B--2---:R-:W-:-:S04]  /*59d0*/  LEA R0, P0, R4, R236, 0x5 ;  /* 0x000000ec04007211 */ /* 0x004fc800078028ff */
[----:B------:R-:W-:Y:S02]  /*59e0*/  IADD3 R2, P5, R227, R0, RZ ;  /* 0x00000000e3027210 */ /* 0x000fe40007fbe0ff */
[----:B---3--:R-:W-:Y:S02]  /*59f0*/  LEA.HI.X R4, R4, R239, R5, 0x5, P0 ;  /* 0x000000ef04047211 */ /* 0x008fe400000f2c05 */
[C---:B------:R-:W-:Y:S02]  /*5a00*/  @!P2 LEA R16, P6, R0.reuse, c[0x0][0x168], 0x1 ;  /* 0x00005a000010aa11 */ /* 0x040fe400078c08ff */
[----:B------:R-:W-:Y:S01]  /*5a10*/  @!P1 LEA R6, P0, R0, c[0x0][0x168], 0x1 ;  /* 0x00005a0000069a11 */ /* 0x000fe200078008ff */
[--C-:B------:R-:W-:Y:S01]  /*5a20*/  IMAD.X R5, R246, 0x1, R4.reuse, P5 ;  /* 0x00000001f6057824 */ /* 0x100fe200028e0604 */
[----:B------:R-:W-:Y:S02]  /*5a30*/  @!P2 LEA R14, P4, R2, c[0x0][0x168], 0x1 ;  /* 0x00005a00020eaa11 */ /* 0x000fe400078808ff */
[----:B------:R-:W-:-:S02]  /*5a40*/  @!P2 LEA.HI.X R17, R0, c[0x0][0x16c], R4, 0x1, P6 ;  /* 0x00005b000011aa11 */ /* 0x000fc400030f0c04 */
        /* <DEDUP_REMOVED lines=24> */
.L_x_1178:
[----:B------:R-:W-:Y:S05]  /*5bd0*/  BSYNC B0 ;  /* 0x0000000000007941 */ /* 0x000fea0003800000 */
.L_x_1177:
[----:B------:R-:W0:Y:S02]  /*5be0*/  LDGDEPBAR ;  /* 0x00000000000079af */ /* 0x000e240000000000 */
.L_x_1176:
[----:B------:R-:W-:Y:S01]  /*5bf0*/  FMNMX.FTZ R0, R136, R13, !PT ;  /* 0x0000000d88007209 */ /* 0x000fe20007810000 */
[----:B------:R-:W-:Y:S01]  /*5c00*/  LDSM.16.MT88.4 R140, [R218+0xa000] ;  /* 0x00a00000da8c783b */ /* 0x000fe20000004200 */
        /* <DEDUP_REMOVED lines=8> */
[----:B--2---:R-:W-:Y:S02]  /*5c90*/  FMNMX.FTZ R4, R183, R2, !PT ;  /* 0x00000002b7047209 */ /* 0x004fe40007810000 */
        /* <DEDUP_REMOVED lines=37> */
[----:B------:R-:W-:Y:S01]  /*5ef0*/  MUFU.EX2 R241, R13 ;  /* 0x0000000d00f17308 */ /* 0x000fe20000000800 */
[--C-:B------:R-:W-:Y:S01]  /*5f00*/  FFMA.FTZ R28, R28, c[0x0][0x23c], -R8.reuse ;  /* 0x00008f001c1c7a23 */ /* 0x100fe20000010808 */
[----:B------:R-:W3:Y:S01]  /*5f10*/  SHFL.BFLY PT, R7, R0, 0x1, 0x1f ;  /* 0x0c201f0000077f89 */ /* 0x000ee200000e0000 */
[----:B------:R-:W-:-:S05]  /*5f20*/  FFMA.FTZ R21, R21, c[0x0][0x23c], -R8 ;  /* 0x00008f0015157a23 */ /* 0x000fca0000010808 */
[----:B------:R-:W-:Y:S01]  /*5f30*/  MUFU.EX2 R239, R25 ;  /* 0x0000001900ef7308 */ /* 0x000fe20000000800 */
[----:B-1----:R-:W-:-:S04]  /*5f40*/  FMNMX.FTZ R232, R2, R14, !PT ;  /* 0x0000000e02e87209 */ /* 0x002fc80007810000 */
[C---:B------:R-:W-:Y:S01]  /*5f50*/  FSETP.NEU.FTZ.AND P5, PT, R232.reuse, -INF , PT ;  /* 0xff800000e800780b */ /* 0x040fe20003fbd000 */
[----:B------:R-:W-:Y:S02]  /*5f60*/  FMUL.FTZ R2, R232, c[0x0][0x23c] ;  /* 0x00008f00e8027a20 */ /* 0x000fe40000410000 */
[----:B------:R-:W1:Y:S01]  /*5f70*/  MUFU.EX2 R240, R28 ;  /* 0x0000001c00f07308 */ /* 0x000e620000000800 */
[----:B--2---:R-:W-:Y:S02]  /*5f80*/  FMNMX.FTZ R4, R4, R6, !PT ;  /* 0x0000000604047209 */ /* 0x004fe40007810000 */
[----:B------:R-:W-:Y:S02]  /*5f90*/  FSEL R2, R2, RZ, P5 ;  /* 0x000000ff02027208 */ /* 0x000fe40002800000 */
[----:B---3--:R-:W-:Y:S01]  /*5fa0*/  FMNMX.FTZ R227, R0, R7, !PT ;  /* 0x0000000700e37209 */ /* 0x008fe20007810000 */
[----:B------:R-:W2:Y:S02]  /*5fb0*/  SHFL.BFLY PT, R5, R4, 0x1, 0x1f ;  /* 0x0c201f0004057f89 */ /* 0x000ea400000e0000 */
[----:B------:R-:W3:Y:S01]  /*5fc0*/  MUFU.EX2 R242, R21 ;  /* 0x0000001500f27308 */ /* 0x000ee20000000800 */
[----:B------:R-:W-:Y:S01]  /*5fd0*/  FFMA.FTZ R18, R18, c[0x0][0x23c], -R2 ;  /* 0x00008f0012127a23 */ /* 0x000fe20000010802 */
[C---:B------:R-:W-:Y:S01]  /*5fe0*/  FSETP.NEU.FTZ.AND P4, PT, R227.reuse, -INF , PT ;  /* 0xff800000e300780b */ /* 0x040fe20003f9d000 */
[----:B------:R-:W-:-:S02]  /*5ff0*/  FMUL.FTZ R0, R227, c[0x0][0x23c] ;  /* 0x00008f00e3007a20 */ /* 0x000fc40000410000 */
[--C-:B------:R-:W-:Y:S01]  /*6000*/  FFMA.FTZ R31, R31, c[0x0][0x23c], -R2.reuse ;  /* 0x00008f001f1f7a23 */ /* 0x100fe20000010802 */
[----:B------:R-:W-:Y:S01]  /*6010*/  FSEL R6, R227, RZ, P4 ;  /* 0x000000ffe3067208 */ /* 0x000fe20002000000 */
[--C-:B------:R-:W-:Y:S01]  /*6020*/  FFMA.FTZ R29, R29, c[0x0][0x23c], -R2.reuse ;  /* 0x00008f001d1d7a23 */ /* 0x100fe20000010802 */
[----:B------:R-:W-:Y:S01]  /*6030*/  FSEL R0, R0, RZ, P4 ;  /* 0x000000ff00007208 */ /* 0x000fe20002000000 */
[----:B------:R-:W-:Y:S01]  /*6040*/  FFMA.FTZ R22, R22, c[0x0][0x23c], -R2 ;  /* 0x00008f0016167a23 */ /* 0x000fe20000010802 */
[----:B------:R3:W-:Y:S01]  /*6050*/  MUFU.EX2 R236, R18 ;  /* 0x0000001200ec7308 */ /* 0x0007e20000000800 */
[----:B-1----:R-:W-:Y:S02]  /*6060*/  F2FP.BF16.PACK_AB R16, R240, R241 ;  /* 0x000000f1f010723e */ /* 0x002fe400000010ff */
[--C-:B------:R-:W-:Y:S02]  /*6070*/  FFMA.FTZ R24, R24, c[0x0][0x23c], -R0.reuse ;  /* 0x00008f0018187a23 */ /* 0x100fe40000010800 */
[----:B------:R-:W-:-:S02]  /*6080*/  FFMA.FTZ R19, R19, c[0x0][0x23c], -R0 ;  /* 0x00008f0013137a23 */ /* 0x000fc40000010800 */
[--C-:B------:R-:W-:Y:S01]  /*6090*/  FFMA.FTZ R32, R32, c[0x0][0x23c], -R0.reuse ;  /* 0x00008f0020207a23 */ /* 0x100fe20000010800 */
[----:B------:R1:W-:Y:S01]  /*60a0*/  MUFU.EX2 R234, R24 ;  /* 0x0000001800ea7308 */ /* 0x0003e20000000800 */
[----:B------:R-:W-:Y:S01]  /*60b0*/  FFMA.FTZ R30, R30, c[0x0][0x23c], -R0 ;  /* 0x00008f001e1e7a23 */ /* 0x000fe20000010800 */
[----:B--2---:R-:W-:Y:S02]  /*60c0*/  FMNMX.FTZ R225, R4, R5, !PT ;  /* 0x0000000504e17209 */ /* 0x004fe40007810000 */
[----:B------:R-:W-:-:S04]  /*60d0*/  FSEL R5, R232, RZ, P5 ;  /* 0x000000ffe8057208 */ /* 0x000fc80002800000 */
[----:B------:R-:W2:Y:S01]  /*60e0*/  MUFU.EX2 R235, R31 ;  /* 0x0000001f00eb7308 */ /* 0x000ea20000000800 */
[C---:B------:R-:W-:Y:S01]  /*60f0*/  FSETP.NEU.FTZ.AND P0, PT, R225.reuse, -INF , PT ;  /* 0xff800000e100780b */ /* 0x040fe20003f1d000 */
[----:B------:R-:W-:Y:S01]  /*6100*/  FMUL.FTZ R13, R225, c[0x0][0x23c] ;  /* 0x00008f00e10d7a20 */ /* 0x000fe20000410000 */
[----:B---3--:R-:W-:-:S04]  /*6110*/  F2FP.BF16.PACK_AB R18, R242, R239 ;  /* 0x000000eff212723e */ /* 0x008fc800000010ff */
[----:B------:R-:W-:Y:S01]  /*6120*/  FSEL R13, R13, RZ, P0 ;  /* 0x000000ff0d0d7208 */ /* 0x000fe20000000000 */
[----:B-1----:R-:W1:Y:S01]  /*6130*/  LDSM.16.MT88.4 R24, [R213+0xa000] ;  /* 0x00a00000d518783b */ /* 0x002e620000004200 */
[----:B------:R-:W-:Y:S03]  /*6140*/  MUFU.EX2 R237, R29 ;  /* 0x0000001d00ed7308 */ /* 0x000fe60000000800 */
[--C-:B------:R-:W-:Y:S02]  /*6150*/  FFMA.FTZ R4, R33, c[0x0][0x23c], -R13.reuse ;  /* 0x00008f0021047a23 */ /* 0x100fe4000001080d */
[--C-:B------:R-:W-:Y:S02]  /*6160*/  FFMA.FTZ R20, R20, c[0x0][0x23c], -R13.reuse ;  /* 0x00008f0014147a23 */ /* 0x100fe4000001080d */
[----:B------:R-:W-:Y:S01]  /*6170*/  FFMA.FTZ R23, R23, c[0x0][0x23c], -R13 ;  /* 0x00008f0017177a23 */ /* 0x000fe2000001080d */
[----:B------:R3:W-:Y:S01]  /*6180*/  MUFU.EX2 R228, R4 ;  /* 0x0000000400e47308 */ /* 0x0007e20000000800 */
[----:B--2---:R-:W-:-:S07]  /*6190*/  F2FP.BF16.PACK_AB R17, R235, R236 ;  /* 0x000000eceb11723e */ /* 0x004fce00000010ff */
[----:B------:R2:W-:Y:S01]  /*61a0*/  MUFU.EX2 R210, R20 ;  /* 0x0000001400d27308 */ /* 0x0005e20000000800 */
[----:B---3--:R-:W-:-:S07]  /*61b0*/  FSEL R4, R233, RZ, P6 ;  /* 0x000000ffe9047208 */ /* 0x008fce0003000000 */
[----:B------:R-:W3:Y:S01]  /*61c0*/  MUFU.EX2 R238, R22 ;  /* 0x0000001600ee7308 */ /* 0x000ee20000000800 */
[----:B------:R-:W-:Y:S02]  /*61d0*/  FADD.FTZ R4, R136, -R4 ;  /* 0x8000000488047221 */ /* 0x000fe40000010000 */
[----:B------:R-:W-:Y:S02]  /*61e0*/  LDSM.16.MT88.4 R136, [R217+0xa000] ;  /* 0x00a00000d988783b */ /* 0x000fe40000004200 */
[----:B--2---:R-:W-:-:S03]  /*61f0*/  FMUL.FTZ R20, R4, c[0x0][0x23c] ;  /* 0x00008f0004147a20 */ /* 0x004fc60000410000 */
[----:B------:R3:W-:Y:S01]  /*6200*/  MUFU.EX2 R230, R19 ;  /* 0x0000001300e67308 */ /* 0x0007e20000000800 */
[----:B------:R-:W-:Y:S02]  /*6210*/  FADD.FTZ R4, R135, -R5 ;  /* 0x8000000587047221 */ /* 0x000fe40000010000 */
[----:B------:R-:W-:Y:S02]  /*6220*/  FADD.FTZ R5, R134, -R6 ;  /* 0x8000000686057221 */ /* 0x000fe40000010000 */
[----:B------:R-:W-:Y:S01]  /*6230*/  FMUL.FTZ R15, R4, c[0x0][0x23c] ;  /* 0x00008f00040f7a20 */ /* 0x000fe20000410000 */
[----:B------:R-:W-:Y:S01]  /*6240*/  FSEL R4, R225, RZ, P0 ;  /* 0x000000ffe1047208 */ /* 0x000fe20000000000 */
[----:B------:R-:W-:Y:S01]  /*6250*/  FMUL.FTZ R5, R5, c[0x0][0x23c] ;  /* 0x00008f0005057a20 */ /* 0x000fe20000410000 */
[----:B------:R2:W-:Y:S01]  /*6260*/  MUFU.EX2 R229, R32 ;  /* 0x0000002000e57308 */ /* 0x0005e20000000800 */
[----:B------:R-:W-:Y:S02]  /*6270*/  LDSM.16.MT88.4 R132, [R213+0xb000] ;  /* 0x00b00000d584783b */ /* 0x000fe40000004200 */
[----:B------:R-:W-:-:S02]  /*6280*/  FADD.FTZ R3, R3, -R4 ;  /* 0x8000000403037221 */ /* 0x000fc40000010000 */
[----:B------:R-:W-:Y:S02]  /*6290*/  FFMA.FTZ R4, R34, c[0x0][0x23c], -R13 ;  /* 0x00008f0022047a23 */ /* 0x000fe4000001080d */
[----:B------:R-:W-:Y:S01]  /*62a0*/  FMUL.FTZ R3, R3, c[0x0][0x23c] ;  /* 0x00008f0003037a20 */ /* 0x000fe20000410000 */
[----:B------:R-:W4:Y:S01]  /*62b0*/  MUFU.EX2 R231, R30 ;  /* 0x0000001e00e77308 */ /* 0x000f220000000800 */
[----:B---3--:R-:W-:-:S07]  /*62c0*/  F2FP.BF16.PACK_AB R19, R238, R237 ;  /* 0x000000edee13723e */ /* 0x008fce00000010ff */
[----:B------:R-:W-:Y:S01]  /*62d0*/  MUFU.EX2 R211, R23 ;  /* 0x0000001700d37308 */ /* 0x000fe20000000800 */
[----:B--2---:R-:W-:Y:S07]  /*62e0*/  LDSM.16.MT88.4 R32, [R218+0xb000] ;  /* 0x00b00000da20783b */ /* 0x004fee0000004200 */
[----:B------:R-:W2:Y:S01]  /*62f0*/  MUFU.EX2 R20, R20 ;  /* 0x0000001400147308 */ /* 0x000ea20000000800 */
[----:B----4-:R-:W-:Y:S01]  /*6300*/  F2FP.BF16.PACK_AB R6, R234, R231 ;  /* 0x000000e7ea06723e */ /* 0x010fe200000010ff */
[----:B------:R-:W3:Y:S06]  /*6310*/  LDSM.16.MT88.4 R28, [R215+0xa000] ;  /* 0x00a00000d71c783b */ /* 0x000eec0000004200 */
[----:B------:R-:W4:Y:S08]  /*6320*/  MUFU.EX2 R15, R15 ;  /* 0x0000000f000f7308 */ /* 0x000f300000000800 */
[----:B------:R5:W1:Y:S01]  /*6330*/  MUFU.EX2 R14, R5 ;  /* 0x00000005000e7308 */ /* 0x000a620000000800 */
[----:B--2---:R-:W-:-:S02]  /*6340*/  FMUL.FTZ R148, R148, R20 ;  /* 0x0000001494947220 */ /* 0x004fc40000410000 */
[-C--:B------:R-:W-:Y:S02]  /*6350*/  FMUL.FTZ R149, R149, R20.reuse ;  /* 0x0000001495957220 */ /* 0x080fe40000410000 */
[-C--:B------:R-:W-:Y:S02]  /*6360*/  FMUL.FTZ R156, R156, R20.reuse ;  /* 0x000000149c9c7220 */ /* 0x080fe40000410000 */
[----:B------:R-:W-:Y:S01]  /*6370*/  FMUL.FTZ R157, R157, R20 ;  /* 0x000000149d9d7220 */ /* 0x000fe20000410000 */
[----:B------:R-:W2:Y:S01]  /*6380*/  MUFU.EX2 R3, R3 ;  /* 0x0000000300037308 */ /* 0x000ea20000000800 */
[-C--:B----4-:R-:W-:Y:S02]  /*6390*/  FMUL.FTZ R150, R150, R15.reuse ;  /* 0x0000000f96967220 */ /* 0x090fe40000410000 */
[-C--:B------:R-:W-:Y:S02]  /*63a0*/  FMUL.FTZ R151, R151, R15.reuse ;  /* 0x0000000f97977220 */ /* 0x080fe40000410000 */
[----:B------:R-:W-:-:S02]  /*63b0*/  FMUL.FTZ R158, R158, R15 ;  /* 0x0000000f9e9e7220 */ /* 0x000fc40000410000 */
[----:B------:R-:W-:Y:S01]  /*63c0*/  FMUL.FTZ R159, R159, R15 ;  /* 0x0000000f9f9f7220 */ /* 0x000fe20000410000 */
[----:B------:R4:W3:Y:S01]  /*63d0*/  MUFU.EX2 R209, R4 ;  /* 0x0000000400d17308 */ /* 0x0008e20000000800 */
[----:B-----5:R-:W-:Y:S01]  /*63e0*/  F2FP.BF16.PACK_AB R5, R228, R210 ;  /* 0x000000d2e405723e */ /* 0x020fe200000010ff */
[-C--:B-1----:R-:W-:Y:S01]  /*63f0*/  FMUL.FTZ R144, R144, R14.reuse ;  /* 0x0000000e90907220 */ /* 0x082fe20000410000 */
[C---:B------:R-:W-:Y:S01]  /*6400*/  HMMA.16816.F32.BF16 R148, R16.reuse, R24, R148 ;  /* 0x000000181094723c */ /* 0x040fe20000041894 */
[-C--:B------:R-:W-:Y:S02]  /*6410*/  FMUL.FTZ R145, R145, R14.reuse ;  /* 0x0000000e91917220 */ /* 0x080fe40000410000 */
[-C--:B------:R-:W-:Y:S02]  /*6420*/  FMUL.FTZ R152, R152, R14.reuse ;  /* 0x0000000e98987220 */ /* 0x080fe40000410000 */
[-C--:B--2---:R-:W-:Y:S02]  /*6430*/  FMUL.FTZ R146, R146, R3.reuse ;  /* 0x0000000392927220 */ /* 0x084fe40000410000 */
[-C--:B------:R-:W-:Y:S01]  /*6440*/  FMUL.FTZ R147, R147, R3.reuse ;  /* 0x0000000393937220 */ /* 0x080fe20000410000 */
[----:B------:R-:W-:Y:S01]  /*6450*/  HMMA.16816.F32.BF16 R200, R16, R26, R156 ;  /* 0x0000001a10c8723c */ /* 0x000fe2000004189c */
[----:B------:R-:W-:Y:S01]  /*6460*/  FMUL.FTZ R153, R153, R14 ;  /* 0x0000000e99997220 */ /* 0x000fe20000410000 */
[----:B------:R-:W-:Y:S01]  /*6470*/  LDSM.16.MT88.4 R156, [R213+0xa800] ;  /* 0x00a80000d59c783b */ /* 0x000fe20000004200 */
[-C--:B------:R-:W-:Y:S01]  /*6480*/  FMUL.FTZ R154, R154, R3.reuse ;  /* 0x000000039a9a7220 */ /* 0x080fe20000410000 */
[----:B----4-:R-:W-:Y:S01]  /*6490*/  F2FP.BF16.PACK_AB R4, R229, R230 ;  /* 0x000000e6e504723e */ /* 0x010fe200000010ff */
[----:B------:R-:W-:Y:S01]  /*64a0*/  FMUL.FTZ R155, R155, R3 ;  /* 0x000000039b9b7220 */ /* 0x000fe20000410000 */
[----:B---3--:R-:W-:Y:S01]  /*64b0*/  F2FP.BF16.PACK_AB R7, R209, R211 ;  /* 0x000000d3d107723e */ /* 0x008fe200000010ff */
        /* <DEDUP_REMOVED lines=10> */
[----:B------:R-:W1:Y:S01]  /*6560*/  LDSM.16.MT88.4 R24, [R215+0xb000] ;  /* 0x00b00000d718783b */ /* 0x000e620000004200 */
[-C--:B------:R-:W-:Y:S02]  /*6570*/  FMUL.FTZ R168, R168, R14.reuse ;  /* 0x0000000ea8a87220 */ /* 0x080fe40000410000 */
[----:B------:R-:W-:Y:S02]  /*6580*/  FMUL.FTZ R169, R169, R14 ;  /* 0x0000000ea9a97220 */ /* 0x000fe40000410000 */
[-C--:B------:R-:W-:Y:S02]  /*6590*/  FMUL.FTZ R170, R170, R3.reuse ;  /* 0x00000003aaaa7220 */ /* 0x080fe40000410000 */
[----:B------:R-:W-:Y:S01]  /*65a0*/  HMMA.16816.F32.BF16 R196, R4, R140, R40 ;  /* 0x0000008c04c4723c */ /* 0x000fe20000041828 */
[----:B------:R-:W2:Y:S01]  /*65b0*/  LDSM.16.MT88.4 R40, [R217+0xb000] ;  /* 0x00b00000d928783b */ /* 0x000ea20000004200 */
        /* <DEDUP_REMOVED lines=39> */
[C---:B-1----:R-:W-:Y:S01]  /*6830*/  HMMA.16816.F32.BF16 R88, R4.reuse, R24, R88 ;  /* 0x000000180458723c */ /* 0x042fe20000041858 */
        /* <DEDUP_REMOVED lines=19> */
[----:B--2---:R-:W-:Y:S01]  /*6970*/  HMMA.16816.F32.BF16 R120, R4, R40, R120 ;  /* 0x000000280478723c */ /* 0x004fe20000041878 */
        /* <DEDUP_REMOVED lines=8> */
[----:B------:R-:W-:Y:S01]  /*6a00*/  FFMA.FTZ R4, R179, c[0x0][0x23c], -R8 ;  /* 0x00008f00b3047a23 */ /* 0x000fe20000010808 */
[C---:B------:R-:W-:Y:S01]  /*6a10*/  HMMA.16816.F32.BF16 R116, R16.reuse, R40, R116 ;  /* 0x000000281074723c */ /* 0x040fe20000041874 */
[-C--:B------:R-:W-:Y:S02]  /*6a20*/  FMUL.FTZ R38, R38, R15.reuse ;  /* 0x0000000f26267220 */ /* 0x080fe40000410000 */
[----:B------:R1:W-:Y:S01]  /*6a30*/  MUFU.EX2 R206, R4 ;  /* 0x0000000400ce7308 */ /* 0x0003e20000000800 */
        /* <DEDUP_REMOVED lines=10> */
[----:B-1----:R-:W-:Y:S02]  /*6ae0*/  FFMA.FTZ R4, R178, c[0x0][0x23c], -R8 ;  /* 0x00008f00b2047a23 */ /* 0x002fe40000010808 */
[----:B------:R-:W-:-:S02]  /*6af0*/  FMUL.FTZ R71, R71, R15 ;  /* 0x0000000f47477220 */ /* 0x000fc40000410000 */
[----:B------:R1:W2:Y:S01]  /*6b00*/  MUFU.EX2 R207, R4 ;  /* 0x0000000400cf7308 */ /* 0x0002a20000000800 */
        /* <DEDUP_REMOVED lines=10> */
[----:B-1----:R-:W-:Y:S01]  /*6bb0*/  FFMA.FTZ R4, R176, c[0x0][0x23c], -R8 ;  /* 0x00008f00b0047a23 */ /* 0x002fe20000010808 */
[----:B------:R-:W-:Y:S01]  /*6bc0*/  HMMA.16816.F32.BF16 R84, R16, R24, R84 ;  /* 0x000000181054723c */ /* 0x000fe20000041854 */
[-C--:B------:R-:W-:Y:S02]  /*6bd0*/  FMUL.FTZ R172, R172, R20.reuse ;  /* 0x00000014acac7220 */ /* 0x080fe40000410000 */
[----:B------:R1:W-:Y:S01]  /*6be0*/  MUFU.EX2 R208, R4 ;  /* 0x0000000400d07308 */ /* 0x0003e20000000800 */
        /* <DEDUP_REMOVED lines=9> */
[----:B------:R-:W-:Y:S01]  /*6c80*/  FMUL.FTZ R64, R64, R20 ;  /* 0x0000001440407220 */ /* 0x000fe20000410000 */
[----:B------:R-:W3:Y:S01]  /*6c90*/  LDSM.16.MT88.4 R172, [R215+0xa800] ;  /* 0x00a80000d7ac783b */ /* 0x000ee20000004200 */
[----:B-1----:R-:W-:-:S02]  /*6ca0*/  FFMA.FTZ R4, R177, c[0x0][0x23c], -R8 ;  /* 0x00008f00b1047a23 */ /* 0x002fc40000010808 */
[-C--:B------:R-:W-:Y:S02]  /*6cb0*/  FMUL.FTZ R65, R65, R20.reuse ;  /* 0x0000001441417220 */ /* 0x080fe40000410000 */
[----:B------:R1:W4:Y:S01]  /*6cc0*/  MUFU.EX2 R205, R4 ;  /* 0x0000000400cd7308 */ /* 0x0003220000000800 */
[-C--:B------:R-:W-:Y:S01]  /*6cd0*/  FMUL.FTZ R66, R66, R15.reuse ;  /* 0x0000000f42427220 */ /* 0x080fe20000410000 */
[C---:B------:R-:W-:Y:S01]  /*6ce0*/  HMMA.16816.F32.BF16 R140, R16.reuse, R142, R48 ;  /* 0x0000008e108c723c */ /* 0x040fe20000041830 */
[-C--:B------:R-:W-:Y:S01]  /*6cf0*/  FMUL.FTZ R67, R67, R15.reuse ;  /* 0x0000000f43437220 */ /* 0x080fe20000410000 */
[----:B------:R-:W5:Y:S01]  /*6d00*/  LDSM.16.MT88.4 R48, [R218+0xa800] ;  /* 0x00a80000da30783b */ /* 0x000f620000004200 */
[-C--:B------:R-:W-:Y:S02]  /*6d10*/  FMUL.FTZ R80, R80, R20.reuse ;  /* 0x0000001450507220 */ /* 0x080fe40000410000 */
[-C--:B------:R-:W-:Y:S02]  /*6d20*/  FMUL.FTZ R81, R81, R20.reuse ;  /* 0x0000001451517220 */ /* 0x080fe40000410000 */
[-C--:B------:R-:W-:Y:S01]  /*6d30*/  FMUL.FTZ R82, R82, R15.reuse ;  /* 0x0000000f52527220 */ /* 0x080fe20000410000 */
[----:B------:R-:W-:Y:S01]  /*6d40*/  HMMA.16816.F32.BF16 R136, R16, R138, R64 ;  /* 0x0000008a1088723c */ /* 0x000fe20000041840 */
[----:B------:R-:W-:Y:S01]  /*6d50*/  FMUL.FTZ R83, R83, R15 ;  /* 0x0000000f53537220 */ /* 0x000fe20000410000 */
[----:B------:R-:W-:Y:S01]  /*6d60*/  LDSM.16.MT88.4 R64, [R217+0xa800] ;  /* 0x00a80000d940783b */ /* 0x000fe20000004200 */
[----:B------:R-:W-:-:S02]  /*6d70*/  FMUL.FTZ R96, R96, R20 ;  /* 0x0000001460607220 */ /* 0x000fc40000410000 */
[-C--:B------:R-:W-:Y:S02]  /*6d80*/  FMUL.FTZ R97, R97, R20.reuse ;  /* 0x0000001461617220 */ /* 0x080fe40000410000 */
[----:B-1----:R-:W-:Y:S01]  /*6d90*/  FFMA.FTZ R4, R183, c[0x0][0x23c], -R2 ;  /* 0x00008f00b7047a23 */ /* 0x002fe20000010802 */
[----:B------:R-:W-:Y:S01]  /*6da0*/  HMMA.16816.F32.BF16 R132, R16, R134, R80 ;  /* 0x000000861084723c */ /* 0x000fe20000041850 */
[-C--:B------:R-:W-:Y:S01]  /*6db0*/  FMUL.FTZ R98, R98, R15.reuse ;  /* 0x0000000f62627220 */ /* 0x080fe20000410000 */
[----:B------:R-:W-:Y:S01]  /*6dc0*/  LDSM.16.MT88.4 R80, [R213+0xb800] ;  /* 0x00b80000d550783b */ /* 0x000fe20000004200 */
[----:B------:R1:W-:Y:S01]  /*6dd0*/  MUFU.EX2 R183, R4 ;  /* 0x0000000400b77308 */ /* 0x0003e20000000800 */
[----:B------:R-:W-:Y:S02]  /*6de0*/  FMUL.FTZ R99, R99, R15 ;  /* 0x0000000f63637220 */ /* 0x000fe40000410000 */
[-C--:B------:R-:W-:Y:S02]  /*6df0*/  FMUL.FTZ R112, R112, R20.reuse ;  /* 0x0000001470707220 */ /* 0x080fe40000410000 */
[----:B------:R-:W-:-:S02]  /*6e00*/  FMUL.FTZ R113, R113, R20 ;  /* 0x0000001471717220 */ /* 0x000fc40000410000 */
[-C--:B------:R-:W-:Y:S01]  /*6e10*/  FMUL.FTZ R114, R114, R15.reuse ;  /* 0x0000000f72727220 */ /* 0x080fe20000410000 */
[C---:B------:R-:W-:Y:S01]  /*6e20*/  HMMA.16816.F32.BF16 R24, R16.reuse, R26, R96 ;  /* 0x0000001a1018723c */ /* 0x040fe20000041860 */
[-C--:B------:R-:W-:Y:S01]  /*6e30*/  FMUL.FTZ R115, R115, R15.reuse ;  /* 0x0000000f73737220 */ /* 0x080fe20000410000 */
[----:B------:R-:W-:Y:S01]  /*6e40*/  LDSM.16.MT88.4 R96, [R215+0xb800] ;  /* 0x00b80000d760783b */ /* 0x000fe20000004200 */
[-C--:B------:R-:W-:Y:S02]  /*6e50*/  FMUL.FTZ R128, R128, R20.reuse ;  /* 0x0000001480807220 */ /* 0x080fe40000410000 */
[----:B------:R-:W-:Y:S02]  /*6e60*/  FMUL.FTZ R129, R129, R20 ;  /* 0x0000001481817220 */ /* 0x000fe40000410000 */
[-C--:B------:R-:W-:Y:S01]  /*6e70*/  FMUL.FTZ R130, R130, R15.reuse ;  /* 0x0000000f82827220 */ /* 0x080fe20000410000 */
[----:B------:R-:W-:Y:S01]  /*6e80*/  HMMA.16816.F32.BF16 R32, R16, R34, R112 ;  /* 0x000000221020723c */ /* 0x000fe20000041870 */
[----:B-1----:R-:W-:Y:S01]  /*6e90*/  FFMA.FTZ R4, R182, c[0x0][0x23c], -R2 ;  /* 0x00008f00b6047a23 */ /* 0x002fe20000010802 */
[----:B------:R-:W-:Y:S01]  /*6ea0*/  LDSM.16.MT88.4 R112, [R218+0xb800] ;  /* 0x00b80000da70783b */ /* 0x000fe20000004200 */
[----:B------:R-:W-:-:S02]  /*6eb0*/  FMUL.FTZ R131, R131, R15 ;  /* 0x0000000f83837220 */ /* 0x000fc40000410000 */
[----:B------:R1:W1:Y:S01]  /*6ec0*/  MUFU.EX2 R182, R4 ;  /* 0x0000000400b67308 */ /* 0x0002620000000800 */
[----:B------:R-:W-:Y:S02]  /*6ed0*/  FFMA.FTZ R8, R250, R20, R241 ;  /* 0x00000014fa087223 */ /* 0x000fe400000100f1 */
[----:B------:R-:W-:Y:S02]  /*6ee0*/  FFMA.FTZ R3, R247, R3, R210 ;  /* 0x00000003f7037223 */ /* 0x000fe400000100d2 */
[----:B------:R-:W-:Y:S07]  /*6ef0*/  HMMA.16816.F32.BF16 R16, R16, R42, R128 ;  /* 0x0000002a1010723c */ /* 0x000fee0000041880 */
[----:B--2---:R-:W-:-:S02]  /*6f00*/  F2FP.BF16.PACK_AB R128, R207, R206 ;  /* 0x000000cecf80723e */ /* 0x004fc400000010ff */
[----:B----4-:R-:W-:Y:S01]  /*6f10*/  F2FP.BF16.PACK_AB R130, R205, R208 ;  /* 0x000000d0cd82723e */ /* 0x010fe200000010ff */
[--C-:B-1----:R-:W-:Y:S01]  /*6f20*/  FFMA.FTZ R4, R180, c[0x0][0x23c], -R2.reuse ;  /* 0x00008f00b4047a23 */ /* 0x102fe20000010802 */
[----:B------:R-:W-:Y:S01]  /*6f30*/  F2FP.BF16.PACK_AB R129, R182, R183 ;  /* 0x000000b7b681723e */ /* 0x000fe200000010ff */
[----:B------:R-:W-:Y:S02]  /*6f40*/  FFMA.FTZ R2, R181, c[0x0][0x23c], -R2 ;  /* 0x00008f00b5027a23 */ /* 0x000fe40000010802 */
[----:B------:R1:W-:Y:S08]  /*6f50*/  MUFU.EX2 R204, R4 ;  /* 0x0000000400cc7308 */ /* 0x0003f00000000800 */
[----:B------:R2:W4:Y:S01]  /*6f60*/  MUFU.EX2 R180, R2 ;  /* 0x0000000200b47308 */ /* 0x0005220000000800 */
[----:B-1----:R-:W1:Y:S01]  /*6f70*/  LDSM.16.MT88.4 R4, [R217+0xb800] ;  /* 0x00b80000d904783b */ /* 0x002e620000004200 */
[----:B--2---:R-:W-:Y:S01]  /*6f80*/  FFMA.FTZ R2, R184, c[0x0][0x23c], -R0 ;  /* 0x00008f00b8027a23 */ /* 0x004fe20000010800 */
[----:B----4-:R-:W-:-:S05]  /*6f90*/  F2FP.BF16.PACK_AB R131, R180, R204 ;  /* 0x000000ccb483723e */ /* 0x010fca00000010ff */
[----:B------:R2:W-:Y:S02]  /*6fa0*/  MUFU.EX2 R179, R2 ;  /* 0x0000000200b37308 */ /* 0x0005e40000000800 */
[C---:B------:R-:W-:Y:S08]  /*6fb0*/  HMMA.16816.F32.BF16 R148, R128.reuse, R156, R148 ;  /* 0x0000009c8094723c */ /* 0x040ff00000041894 */
[----:B---3--:R-:W-:Y:S01]  /*6fc0*/  HMMA.16816.F32.BF16 R160, R128, R172, R160 ;  /* 0x000000ac80a0723c */ /* 0x008fe200000418a0 */
[----:B--2---:R-:W-:-:S04]  /*6fd0*/  FFMA.FTZ R2, R185, c[0x0][0x23c], -R0 ;  /* 0x00008f00b9027a23 */ /* 0x004fc80000010800 */
[----:B------:R2:W3:Y:S03]  /*6fe0*/  MUFU.EX2 R178, R2 ;  /* 0x0000000200b27308 */ /* 0x0004e60000000800 */
[C---:B-----5:R-:W-:Y:S08]  /*6ff0*/  HMMA.16816.F32.BF16 R36, R128.reuse, R48, R36 ;  /* 0x000000308024723c */ /* 0x060ff00000041824 */
[----:B-1----:R-:W-:Y:S01]  /*7000*/  HMMA.16816.F32.BF16 R116, R128, R4, R116 ;  /* 0x000000048074723c */ /* 0x002fe20000041874 */
[--C-:B--2---:R-:W-:Y:S01]  /*7010*/  FFMA.FTZ R2, R186, c[0x0][0x23c], -R0.reuse ;  /* 0x00008f00ba027a23 */ /* 0x104fe20000010800 */
[----:B---3--:R-:W-:Y:S01]  /*7020*/  F2FP.BF16.PACK_AB R124, R178, R179 ;  /* 0x000000b3b27c723e */ /* 0x008fe200000010ff */
[----:B------:R-:W-:-:S05]  /*7030*/  FFMA.FTZ R0, R187, c[0x0][0x23c], -R0 ;  /* 0x00008f00bb007a23 */ /* 0x000fca0000010800 */
[C---:B------:R-:W-:Y:S01]  /*7040*/  HMMA.16816.F32.BF16 R52, R128.reuse, R64, R52 ;  /* 0x000000408034723c */ /* 0x040fe20000041834 */
[----:B------:R1:W-:Y:S07]  /*7050*/  MUFU.EX2 R177, R2 ;  /* 0x0000000200b17308 */ /* 0x0003ee0000000800 */
[C---:B------:R-:W-:Y:S01]  /*7060*/  HMMA.16816.F32.BF16 R68, R128.reuse, R80, R68 ;  /* 0x000000508044723c */ /* 0x040fe20000041844 */
[----:B------:R2:W3:Y:S07]  /*7070*/  MUFU.EX2 R176, R0 ;  /* 0x0000000000b07308 */ /* 0x0004ee0000000800 */
[----:B------:R-:W-:Y:S01]  /*7080*/  HMMA.16816.F32.BF16 R84, R128, R96, R84 ;  /* 0x000000608054723c */ /* 0x000fe20000041854 */
[----:B-1----:R-:W-:-:S07]  /*7090*/  FFMA.FTZ R2, R190, c[0x0][0x23c], -R13 ;  /* 0x00008f00be027a23 */ /* 0x002fce000001080d */
[----:B------:R-:W-:Y:S01]  /*70a0*/  HMMA.16816.F32.BF16 R100, R128, R112, R100 ;  /* 0x000000708064723c */ /* 0x000fe20000041864 */
[----:B--2---:R-:W-:Y:S01]  /*70b0*/  FFMA.FTZ R0, R188, c[0x0][0x23c], -R13 ;  /* 0x00008f00bc007a23 */ /* 0x004fe2000001080d */
[----:B---3--:R-:W-:-:S03]  /*70c0*/  F2FP.BF16.PACK_AB R126, R176, R177 ;  /* 0x000000b1b07e723e */ /* 0x008fc600000010ff */
        /* <DEDUP_REMOVED lines=64> */
[----:B------:R-:W-:Y:S08]  /*74d0*/  HMMA.16816.F32.BF16 R112, R128, R114, R32 ;  /* 0x000000728070723c */ /* 0x000ff00000041820 */
[-C--:B------:R-:W-:Y:S08]  /*74e0*/  HMMA.16816.F32.BF16 R124, R124, R6.reuse, R192 ;  /* 0x000000067c7c723c */ /* 0x080ff000000418c0 */
[----:B------:R-:W-:Y:S01]  /*74f0*/  HMMA.16816.F32.BF16 R128, R128, R6, R16 ;  /* 0x000000068080723c */ /* 0x000fe20000041810 */
[----:B------:R-:W-:Y:S05]  /*7500*/  @!UPT UIADD3 URZ, URZ, URZ, URZ ;  /* 0x0000003f3f3ff290 */ /* 0x000fea000fffe03f */
[----:B------:R-:W-:Y:S11]  /*7510*/  @!P3 BRA `(.L_x_1175) ;  /* 0x00008c200000b947 */ /* 0x000ff60003800000 */
[----:B------:R-:W2:Y:S04]  /*7520*/  LDL.64 R186, [R1+0x30] ;  /* 0x0000300001ba7983 */ /* 0x000ea80000100a00 */
[----:B------:R-:W3:Y:S04]  /*7530*/  LDL.64 R184, [R1] ;  /* 0x0000000001b87983 */ /* 0x000ee80000100a00 */
[----:B------:R-:W4:Y:S01]  /*7540*/  LDL R243, [R1+0x38] ;  /* 0x0000380001f37983 */ /* 0x000f220000100800 */
[----:B------:R-:W-:Y:S01]  /*7550*/  IADD3 R226, R244, -0x3, RZ ;  /* 0xfffffffdf4e27810 */ /* 0x000fe20007ffe0ff */
[----:B------:R-:W-:-:S04]  /*7560*/  DEPBAR.LE SB0, 0x0 ;  /* 0x000080000000791a */ /* 0x000fc80000000000 */
[----:B------:R-:W-:Y:S01]  /*7570*/  SHF.R.S32.HI R0, RZ, 0x1f, R226 ;  /* 0x0000001fff007819 */ /* 0x000fe200000114e2 */
[----:B------:R-:W-:Y:S01]  /*7580*/  BAR.SYNC.DEFER_BLOCKING 0x0 ;  /* 0x0000000000007b1d */ /* 0x000fe20000010000 */
[----:B------:R-:W-:Y:S01]  /*7590*/  IMAD.WIDE.U32 R4, R226, c[0x0][0x1a0], RZ ;  /* 0x00006800e2047a25 */ /* 0x000fe200078e00ff */
[----:B------:R-:W-:-:S03]  /*75a0*/  MOV R181, c[0x0][0x1a0] ;  /* 0x0000680000b57a02 */ /* 0x000fc60000000f00 */
[----:B------:R-:W-:Y:S01]  /*75b0*/  IMAD R0, R0, c[0x0][0x1a0], RZ ;  /* 0x0000680000007a24 */ /* 0x000fe200078e02ff */
[----:B------:R-:W-:-:S03]  /*75c0*/  SHF.L.U32 R181, R181, 0x4, RZ ;  /* 0x00000004b5b57819 */ /* 0x000fc600000006ff */
[----:B------:R-:W-:-:S05]  /*75d0*/  IMAD R2, R226, c[0x0][0x1a4], R0 ;  /* 0x00006900e2027a24 */ /* 0x000fca00078e0200 */
[----:B------:R-:W-:Y:S01]  /*75e0*/  IADD3 R3, R5, R2, RZ ;  /* 0x0000000205037210 */ /* 0x000fe20007ffe0ff */
[----:B------:R-:W-:Y:S01]  /*75f0*/  @P2 STS.128 [R224+0xa000], RZ ;  /* 0x00a000ffe0002388 */ /* 0x000fe20000000c00 */
[----:B--2---:R-:W-:-:S04]  /*7600*/  LEA R0, P3, R4, R186, 0x5 ;  /* 0x000000ba04007211 */ /* 0x004fc800078628ff */
[----:B------:R-:W-:Y:S02]  /*7610*/  IADD3 R2, P0, R181, R0, RZ ;  /* 0x00000000b5027210 */ /* 0x000fe40007f1e0ff */
[----:B---3--:R-:W-:Y:S02]  /*7620*/  LEA.HI.X R3, R4, R185, R3, 0x5, P3 ;  /* 0x000000b904037211 */ /* 0x008fe400018f2c03 */
[C---:B------:R-:W-:Y:S02]  /*7630*/  @!P2 LEA R16, P5, R0.reuse, c[0x0][0x170], 0x1 ;  /* 0x00005c000010aa11 */ /* 0x040fe400078a08ff */
[----:B------:R-:W-:Y:S02]  /*7640*/  @!P1 LEA R6, P3, R0, c[0x0][0x170], 0x1 ;  /* 0x00005c0000069a11 */ /* 0x000fe400078608ff */
[----:B------:R-:W-:Y:S02]  /*7650*/  @!P2 LEA R14, P4, R2, c[0x0][0x170], 0x1 ;  /* 0x00005c00020eaa11 */ /* 0x000fe400078808ff */
[----:B----4-:R-:W-:-:S02]  /*7660*/  IADD3.X R5, R243, R3, RZ, P0, !PT ;  /* 0x00000003f3057210 */ /* 0x010fc400007fe4ff */
        /* <DEDUP_REMOVED lines=10> */
[----:B------:R-:W-:-:S03]  /*7710*/  ISETP.GE.AND P3, PT, R244, 0x4, PT ;  /* 0x00000004f400780c */ /* 0x000fc60003f66270 */
        /* <DEDUP_REMOVED lines=19> */
[----:B------:R-:W-:Y:S04]  /*7850*/  LDSM.16.M88.4 R140, [R223+0x800] ;  /* 0x00080000df8c783b */ /* 0x000fe80000000200 */
        /* <DEDUP_REMOVED lines=12> */
[C---:B--2---:R-:W-:Y:S08]  /*7920*/  HMMA.16816.F32.BF16 R204, R4.reuse, R132, R180 ;  /* 0x0000008404cc723c */ /* 0x044ff000000418b4 */
[C---:B------:R-:W-:Y:S01]  /*7930*/  HMMA.16816.F32.BF16 R200, R4.reuse, R140, R136 ;  /* 0x0000008c04c8723c */ /* 0x040fe20000041888 */
[----:B------:R-:W-:Y:S07]  /*7940*/  LDSM.16.M88.4 R136, [R221+0x8800] ;  /* 0x00880000dd88783b */ /* 0x000fee0000000200 */
[C---:B------:R-:W-:Y:S08]  /*7950*/  HMMA.16816.F32.BF16 R196, R4.reuse, R134, R176 ;  /* 0x0000008604c4723c */ /* 0x040ff000000418b0 */
[----:B------:R-:W-:Y:S01]  /*7960*/  HMMA.16816.F32.BF16 R32, R4, R142, R16 ;  /* 0x0000008e0420723c */ /* 0x000fe20000041810 */
[----:B------:R-:W1:Y:S04]  /*7970*/  LDSM.16.M88.4 R4, [R222+0x2000] ;  /* 0x00200000de04783b */ /* 0x000e680000000200 */
[----:B------:R-:W2:Y:S03]  /*7980*/  LDSM.16.M88.4 R16, [R222] ;  /* 0x00000000de10783b */ /* 0x000ea60000000200 */
[C---:B------:R-:W-:Y:S08]  /*7990*/  HMMA.16816.F32.BF16 R180, R24.reuse, R132, R184 ;  /* 0x0000008418b4723c */ /* 0x040ff000000418b8 */
[C---:B------:R-:W-:Y:S01]  /*79a0*/  HMMA.16816.F32.BF16 R176, R24.reuse, R134, R192 ;  /* 0x0000008618b0723c */ /* 0x040fe200000418c0 */
[----:B------:R-:W-:Y:S07]  /*79b0*/  LDSM.16.M88.4 R132, [R219] ;  /* 0x00000000db84783b */ /* 0x000fee0000000200 */
[C---:B------:R-:W-:Y:S08]  /*79c0*/  HMMA.16816.F32.BF16 R184, R24.reuse, R140, R188 ;  /* 0x0000008c18b8723c */ /* 0x040ff000000418bc */
[----:B------:R-:W-:Y:S01]  /*79d0*/  HMMA.16816.F32.BF16 R140, R24, R142, R20 ;  /* 0x0000008e188c723c */ /* 0x000fe20000041814 */
[----:B------:R-:W4:Y:S04]  /*79e0*/  LDSM.16.M88.4 R20, [R220+0x2000] ;  /* 0x00200000dc14783b */ /* 0x000f280000000200 */
[----:B------:R-:W-:Y:S03]  /*79f0*/  LDSM.16.M88.4 R24, [R220] ;  /* 0x00000000dc18783b */ /* 0x000fe60000000200 */
[C---:B-1----:R-:W-:Y:S08]  /*7a00*/  HMMA.16816.F32.BF16 R192, R4.reuse, R28, R204 ;  /* 0x0000001c04c0723c */ /* 0x042ff000000418cc */
[C---:B------:R-:W-:Y:S01]  /*7a10*/  HMMA.16816.F32.BF16 R204, R4.reuse, R138, R32 ;  /* 0x0000008a04cc723c */ /* 0x040fe20000041820 */
[----:B------:R-:W1:Y:S07]  /*7a20*/  LDSM.16.M88.4 R32, [R219+0x800] ;  /* 0x00080000db20783b */ /* 0x000e6e0000000200 */
[C---:B------:R-:W-:Y:S08]  /*7a30*/  HMMA.16816.F32.BF16 R228, R4.reuse, R136, R200 ;  /* 0x0000008804e4723c */ /* 0x040ff000000418c8 */
[----:B------:R-:W-:Y:S01]  /*7a40*/  HMMA.16816.F32.BF16 R208, R4, R30, R196 ;  /* 0x0000001e04d0723c */ /* 0x000fe200000418c4 */
[----:B------:R-:W-:Y:S07]  /*7a50*/  LDSM.16.M88.4 R4, [R214+0x6000] ;  /* 0x00600000d604783b */ /* 0x000fee0000000200 */
[C---:B--2---:R-:W-:Y:S08]  /*7a60*/  HMMA.16816.F32.BF16 R196, R16.reuse, R136, R184 ;  /* 0x0000008810c4723c */ /* 0x044ff000000418b8 */
[C---:B------:R-:W-:Y:S01]  /*7a70*/  HMMA.16816.F32.BF16 R184, R16.reuse, R138, R140 ;  /* 0x0000008a10b8723c */ /* 0x040fe2000004188c */
[----:B------:R-:W2:Y:S04]  /*7a80*/  LDSM.16.M88.4 R140, [R212+0x9000] ;  /* 0x00900000d48c783b */ /* 0x000ea80000000200 */
[----:B------:R-:W5:Y:S03]  /*7a90*/  LDSM.16.M88.4 R136, [R212+0x9800] ;  /* 0x00980000d488783b */ /* 0x000f660000000200 */
[C---:B------:R-:W-:Y:S08]  /*7aa0*/  HMMA.16816.F32.BF16 R200, R16.reuse, R28, R180 ;  /* 0x0000001c10c8723c */ /* 0x040ff000000418b4 */
[----:B------:R-:W-:Y:S01]  /*7ab0*/  HMMA.16816.F32.BF16 R188, R16, R30, R176 ;  /* 0x0000001e10bc723c */ /* 0x000fe200000418b0 */
[----:B------:R-:W2:Y:S07]  /*7ac0*/  LDSM.16.M88.4 R16, [R214+0x4000] ;  /* 0x00400000d610783b */ /* 0x000eae0000000200 */
[C---:B----4-:R-:W-:Y:S08]  /*7ad0*/  HMMA.16816.F32.BF16 R180, R20.reuse, R132, R192 ;  /* 0x0000008414b4723c */ /* 0x050ff000000418c0 */
[C---:B------:R-:W-:Y:S08]  /*7ae0*/  HMMA.16816.F32.BF16 R176, R20.reuse, R134, R208 ;  /* 0x0000008614b0723c */ /* 0x040ff000000418d0 */
[C---:B-1----:R-:W-:Y:S08]  /*7af0*/  HMMA.16816.F32.BF16 R28, R20.reuse, R32, R228 ;  /* 0x00000020141c723c */ /* 0x042ff000000418e4 */
[----:B------:R-:W-:Y:S08]  /*7b00*/  HMMA.16816.F32.BF16 R20, R20, R34, R204 ;  /* 0x000000221414723c */ /* 0x000ff000000418cc */
[C---:B------:R-:W-:Y:S08]  /*7b10*/  HMMA.16816.F32.BF16 R208, R24.reuse, R132, R200 ;  /* 0x0000008418d0723c */ /* 0x040ff000000418c8 */
[----:B------:R-:W-:Y:S01]  /*7b20*/  HMMA.16816.F32.BF16 R204, R24, R134, R188 ;  /* 0x0000008618cc723c */ /* 0x000fe200000418bc */
[----:B------:R-:W-:Y:S07]  /*7b30*/  LDSM.16.M88.4 R132, [R223+0x1800] ;  /* 0x00180000df84783b */ /* 0x000fee0000000200 */
[C---:B--2---:R-:W-:Y:S08]  /*7b40*/  HMMA.16816.F32.BF16 R192, R4.reuse, R140, R180 ;  /* 0x0000008c04c0723c */ /* 0x044ff000000418b4 */
[C---:B------:R-:W-:Y:S08]  /*7b50*/  HMMA.16816.F32.BF16 R200, R4.reuse, R142, R176 ;  /* 0x0000008e04c8723c */ /* 0x040ff000000418b0 */
[C---:B-----5:R-:W-:Y:S01]  /*7b60*/  HMMA.16816.F32.BF16 R188, R4.reuse, R136, R28 ;  /* 0x0000008804bc723c */ /* 0x060fe2000004181c */
[----:B------:R-:W-:Y:S07]  /*7b70*/  LDSM.16.M88.4 R28, [R216+0x4000] ;  /* 0x00400000d81c783b */ /* 0x000fee0000000200 */
[----:B------:R-:W-:Y:S01]  /*7b80*/  HMMA.16816.F32.BF16 R180, R4, R138, R20 ;  /* 0x0000008a04b4723c */ /* 0x000fe20000041814 */
[----:B------:R-:W-:Y:S04]  /*7b90*/  LDSM.16.M88.4 R4, [R216+0x6000] ;  /* 0x00600000d804783b */ /* 0x000fe80000000200 */
[----:B------:R-:W1:Y:S03]  /*7ba0*/  LDSM.16.M88.4 R20, [R223+0x1000] ;  /* 0x00100000df14783b */ /* 0x000e660000000200 */
[C---:B------:R-:W-:Y:S08]  /*7bb0*/  HMMA.16816.F32.BF16 R196, R24.reuse, R32, R196 ;  /* 0x0000002018c4723c */ /* 0x040ff000000418c4 */
[----:B------:R-:W-:Y:S01]  /*7bc0*/  HMMA.16816.F32.BF16 R184, R24, R34, R184 ;  /* 0x0000002218b8723c */ /* 0x000fe200000418b8 */
[----:B------:R-:W-:Y:S07]  /*7bd0*/  LDSM.16.M88.4 R24, [R222+0x4000] ;  /* 0x00400000de18783b */ /* 0x000fee0000000200 */
[C---:B------:R-:W-:Y:S08]  /*7be0*/  HMMA.16816.F32.BF16 R176, R16.reuse, R140, R208 ;  /* 0x0000008c10b0723c */ /* 0x040ff000000418d0 */
[C---:B------:R-:W-:Y:S08]  /*7bf0*/  HMMA.16816.F32.BF16 R140, R16.reuse, R142, R204 ;  /* 0x0000008e108c723c */ /* 0x040ff000000418cc */
[C---:B------:R-:W-:Y:S08]  /*7c00*/  HMMA.16816.F32.BF16 R32, R16.reuse, R136, R196 ;  /* 0x000000881020723c */ /* 0x040ff000000418c4 */
[----:B------:R-:W-:Y:S01]  /*7c10*/  HMMA.16816.F32.BF16 R184, R16, R138, R184 ;  /* 0x0000008a10b8723c */ /* 0x000fe200000418b8 */
[----:B------:R-:W2:Y:S04]  /*7c20*/  LDSM.16.M88.4 R136, [R221+0x9000] ;  /* 0x00900000dd88783b */ /* 0x000ea80000000200 */
[----:B------:R-:W-:Y:S03]  /*7c30*/  LDSM.16.M88.4 R16, [R220+0x4000] ;  /* 0x00400000dc10783b */ /* 0x000fe60000000200 */
[C---:B-1----:R-:W-:Y:S08]  /*7c40*/  HMMA.16816.F32.BF16 R192, R4.reuse, R20, R192 ;  /* 0x0000001404c0723c */ /* 0x042ff000000418c0 */
[C---:B------:R-:W-:Y:S08]  /*7c50*/  HMMA.16816.F32.BF16 R200, R4.reuse, R22, R200 ;  /* 0x0000001604c8723c */ /* 0x040ff000000418c8 */
[C---:B------:R-:W-:Y:S08]  /*7c60*/  HMMA.16816.F32.BF16 R196, R4.reuse, R132, R188 ;  /* 0x0000008404c4723c */ /* 0x040ff000000418bc */
[----:B------:R-:W-:Y:S08]  /*7c70*/  HMMA.16816.F32.BF16 R204, R4, R134, R180 ;  /* 0x0000008604cc723c */ /* 0x000ff000000418b4 */
[C---:B------:R-:W-:Y:S08]  /*7c80*/  HMMA.16816.F32.BF16 R4, R28.reuse, R20, R176 ;  /* 0x000000141c04723c */ /* 0x040ff000000418b0 */
[C---:B------:R-:W-:Y:S01]  /*7c90*/  HMMA.16816.F32.BF16 R140, R28.reuse, R22, R140 ;  /* 0x000000161c8c723c */ /* 0x040fe2000004188c */
[----:B------:R-:W1:Y:S07]  /*7ca0*/  LDSM.16.M88.4 R20, [R222+0x6000] ;  /* 0x00600000de14783b */ /* 0x000e6e0000000200 */
[C---:B------:R-:W-:Y:S01]  /*7cb0*/  HMMA.16816.F32.BF16 R188, R28.reuse, R132, R32 ;  /* 0x000000841cbc723c */ /* 0x040fe20000041820 */
[----:B------:R-:W4:Y:S07]  /*7cc0*/  LDSM.16.M88.4 R32, [R219+0x1000] ;  /* 0x00100000db20783b */ /* 0x000f2e0000000200 */
[----:B------:R-:W-:Y:S08]  /*7cd0*/  HMMA.16816.F32.BF16 R184, R28, R134, R184 ;  /* 0x000000861cb8723c */ /* 0x000ff000000418b8 */
[C---:B--2---:R-:W-:Y:S01]  /*7ce0*/  HMMA.16816.F32.BF16 R132, R24.reuse, R136, R4 ;  /* 0x000000881884723c */ /* 0x044fe20000041804 */
[----:B------:R-:W2:Y:S07]  /*7cf0*/  LDSM.16.M88.4 R4, [R220+0x6000] ;  /* 0x00600000dc04783b */ /* 0x000eae0000000200 */
[----:B------:R-:W-:Y:S08]  /*7d00*/  HMMA.16816.F32.BF16 R140, R24, R138, R140 ;  /* 0x0000008a188c723c */ /* 0x000ff0000004188c */
[----:B-1----:R-:W-:Y:S08]  /*7d10*/  HMMA.16816.F32.BF16 R28, R20, R136, R192 ;  /* 0x00000088141c723c */ /* 0x002ff000000418c0 */
[----:B----4-:R-:W-:Y:S01]  /*7d20*/  HMMA.16816.F32.BF16 R176, R16, R32, R132 ;  /* 0x0000002010b0723c */ /* 0x010fe20000041884 */
[----:B------:R-:W1:Y:S07]  /*7d30*/  LDSM.16.M88.4 R132, [R221+0x9800] ;  /* 0x00980000dd84783b */ /* 0x000e6e0000000200 */
[----:B------:R-:W-:Y:S08]  /*7d40*/  HMMA.16816.F32.BF16 R180, R20, R138, R200 ;  /* 0x0000008a14b4723c */ /* 0x000ff000000418c8 */
[----:B--2---:R-:W-:Y:S01]  /*7d50*/  HMMA.16816.F32.BF16 R136, R4, R32, R28 ;  /* 0x000000200488723c */ /* 0x004fe2000004181c */
[----:B------:R-:W2:Y:S01]  /*7d60*/  LDSM.16.M88.4 R28, [R219+0x1800] ;  /* 0x00180000db1c783b */ /* 0x000ea20000000200 */
[----:B------:R-:W-:-:S06]  /*7d70*/  DEPBAR.LE SB0, 0x0 ;  /* 0x000080000000791a */ /* 0x000fcc0000000000 */
[----:B------:R-:W-:Y:S01]  /*7d80*/  FMUL.FTZ R176, R176, c[0x0][0x2ec] ;  /* 0x0000bb00b0b07a20 */ /* 0x000fe20000410000 */
[----:B------:R-:W-:Y:S01]  /*7d90*/  HMMA.16816.F32.BF16 R140, R16, R34, R140 ;  /* 0x00000022108c723c */ /* 0x000fe2000004188c */
[----:B------:R-:W-:Y:S02]  /*7da0*/  FMUL.FTZ R177, R177, c[0x0][0x2ec] ;  /* 0x0000bb00b1b17a20 */ /* 0x000fe40000410000 */
[----:B------:R-:W-:Y:S01]  /*7db0*/  FMUL.FTZ R178, R178, c[0x0][0x2ec] ;  /* 0x0000bb00b2b27a20 */ /* 0x000fe20000410000 */
[----:B------:R-:W4:Y:S01]  /*7dc0*/  MUFU.TANH R192, R176 ;  /* 0x000000b000c07308 */ /* 0x000f220000002400 */
[----:B------:R-:W-:-:S07]  /*7dd0*/  FMUL.FTZ R179, R179, c[0x0][0x2ec] ;  /* 0x0000bb00b3b37a20 */ /* 0x000fce0000410000 */
[----:B------:R-:W1:Y:S03]  /*7de0*/  MUFU.TANH R193, R177 ;  /* 0x000000b100c17308 */ /* 0x000e660000002400 */
[----:B------:R-:W-:Y:S02]  /*7df0*/  FMUL.FTZ R136, R136, c[0x0][0x2ec] ;  /* 0x0000bb0088887a20 */ /* 0x000fe40000410000 */
[----:B------:R-:W-:Y:S02]  /*7e00*/  FMUL.FTZ R137, R137, c[0x0][0x2ec] ;  /* 0x0000bb0089897a20 */ /* 0x000fe40000410000 */
[----:B------:R-:W-:Y:S01]  /*7e10*/  FMUL.FTZ R138, R138, c[0x0][0x2ec] ;  /* 0x0000bb008a8a7a20 */ /* 0x000fe20000410000 */
[----:B------:R-:W1:Y:S01]  /*7e20*/  MUFU.TANH R195, R178 ;  /* 0x000000b200c37308 */ /* 0x000e620000002400 */
[----:B------:R-:W-:-:S03]  /*7e30*/  FMUL.FTZ R139, R139, c[0x0][0x2ec] ;  /* 0x0000bb008b8b7a20 */ /* 0x000fc60000410000 */
[----:B------:R-:W-:Y:S02]  /*7e40*/  FMUL.FTZ R13, R140, c[0x0][0x2ec] ;  /* 0x0000bb008c0d7a20 */ /* 0x000fe40000410000 */
[----:B------:R-:W-:Y:S02]  /*7e50*/  FMUL.FTZ R140, R141, c[0x0][0x2ec] ;  /* 0x0000bb008d8c7a20 */ /* 0x000fe40000410000 */
[----:B------:R5:W1:Y:S01]  /*7e60*/  MUFU.TANH R194, R179 ;  /* 0x000000b300c27308 */ /* 0x000a620000002400 */
[----:B------:R-:W-:Y:S02]  /*7e70*/  FMUL.FTZ R141, R143, c[0x0][0x2ec] ;  /* 0x0000bb008f8d7a20 */ /* 0x000fe40000410000 */
[----:B------:R-:W-:-:S05]  /*7e80*/  FMUL.FTZ R142, R142, c[0x0][0x2ec] ;  /* 0x0000bb008e8e7a20 */ /* 0x000fca0000410000 */
[----:B------:R-:W1:Y:S01]  /*7e90*/  MUFU.TANH R200, R137 ;  /* 0x0000008900c87308 */ /* 0x000e620000002400 */
[----:B-----5:R-:W-:Y:S07]  /*7ea0*/  HMMA.16816.F32.BF16 R176, R4, R34, R180 ;  /* 0x0000002204b0723c */ /* 0x020fee00000418b4 */
[----:B------:R-:W2:Y:S01]  /*7eb0*/  MUFU.TANH R180, R136 ;  /* 0x0000008800b47308 */ /* 0x000ea20000002400 */
[C---:B-1----:R-:W-:Y:S07]  /*7ec0*/  HMMA.16816.F32.BF16 R32, R24.reuse, R132, R188 ;  /* 0x000000841820723c */ /* 0x042fee00000418bc */
[----:B------:R-:W1:Y:S01]  /*7ed0*/  MUFU.TANH R181, R138 ;  /* 0x0000008a00b57308 */ /* 0x000e620000002400 */
[----:B------:R-:W-:Y:S07]  /*7ee0*/  HMMA.16816.F32.BF16 R24, R24, R134, R184 ;  /* 0x000000861818723c */ /* 0x000fee00000418b8 */
[----:B------:R5:W1:Y:S01]  /*7ef0*/  MUFU.TANH R183, R139 ;  /* 0x0000008b00b77308 */ /* 0x000a620000002400 */
[----:B------:R-:W-:-:S07]  /*7f00*/  FMUL.FTZ R143, R176, c[0x0][0x2ec] ;  /* 0x0000bb00b08f7a20 */ /* 0x000fce0000410000 */
[----:B------:R-:W1:Y:S01]  /*7f10*/  MUFU.TANH R13, R13 ;  /* 0x0000000d000d7308 */ /* 0x000e620000002400 */
[----:B------:R-:W-:Y:S02]  /*7f20*/  FMUL.FTZ R176, R177, c[0x0][0x2ec] ;  /* 0x0000bb00b1b07a20 */ /* 0x000fe40000410000 */
[----:B------:R-:W-:Y:S02]  /*7f30*/  FMUL.FTZ R178, R178, c[0x0][0x2ec] ;  /* 0x0000bb00b2b27a20 */ /* 0x000fe40000410000 */
[----:B------:R-:W-:Y:S01]  /*7f40*/  FMUL.FTZ R179, R179, c[0x0][0x2ec] ;  /* 0x0000bb00b3b37a20 */ /* 0x000fe20000410000 */
[----:B--2---:R-:W-:Y:S02]  /*7f50*/  HMMA.16816.F32.BF16 R32, R16, R28, R32 ;  /* 0x0000001c1020723c */ /* 0x004fe40000041820 */
[----:B------:R-:W2:Y:S06]  /*7f60*/  MUFU.TANH R140, R140 ;  /* 0x0000008c008c7308 */ /* 0x000eac0000002400 */
[C---:B-----5:R-:W-:Y:S02]  /*7f70*/  HMMA.16816.F32.BF16 R136, R20.reuse, R132, R196 ;  /* 0x000000841488723c */ /* 0x060fe400000418c4 */
[----:B------:R-:W1:Y:S06]  /*7f80*/  MUFU.TANH R142, R142 ;  /* 0x0000008e008e7308 */ /* 0x000e6c0000002400 */
[----:B------:R-:W-:Y:S02]  /*7f90*/  HMMA.16816.F32.BF16 R20, R20, R134, R204 ;  /* 0x000000861414723c */ /* 0x000fe400000418cc */
[----:B------:R-:W1:Y:S06]  /*7fa0*/  MUFU.TANH R141, R141 ;  /* 0x0000008d008d7308 */ /* 0x000e6c0000002400 */
[----:B------:R-:W-:Y:S01]  /*7fb0*/  HMMA.16816.F32.BF16 R16, R16, R30, R24 ;  /* 0x0000001e1010723c */ /* 0x000fe20000041818 */
[----:B------:R-:W-:Y:S01]  /*7fc0*/  FMUL.FTZ R34, R34, c[0x0][0x2ec] ;  /* 0x0000bb0022227a20 */ /* 0x000fe20000410000 */
[----:B------:R-:W1:Y:S06]  /*7fd0*/  MUFU.TANH R143, R143 ;  /* 0x0000008f008f7308 */ /* 0x000e6c0000002400 */
[C---:B------:R-:W-:Y:S02]  /*7fe0*/  HMMA.16816.F32.BF16 R136, R4.reuse, R28, R136 ;  /* 0x0000001c0488723c */ /* 0x040fe40000041888 */
[----:B------:R-:W1:Y:S05]  /*7ff0*/  MUFU.TANH R176, R176 ;  /* 0x000000b000b07308 */ /* 0x000e6a0000002400 */
[----:B------:R-:W-:Y:S01]  /*8000*/  FMUL.FTZ R28, R32, c[0x0][0x2ec] ;  /* 0x0000bb00201c7a20 */ /* 0x000fe20000410000 */
[----:B------:R-:W-:Y:S01]  /*8010*/  HMMA.16816.F32.BF16 R4, R4, R30, R20 ;  /* 0x0000001e0404723c */ /* 0x000fe20000041814 */
[----:B------:R-:W-:Y:S01]  /*8020*/  FMUL.FTZ R32, R35, c[0x0][0x2ec] ;  /* 0x0000bb0023207a20 */ /* 0x000fe20000410000 */
[----:B------:R-:W1:Y:S01]  /*8030*/  MUFU.TANH R188, R178 ;  /* 0x000000b200bc7308 */ /* 0x000e620000002400 */
[----:B------:R-:W-:-:S05]  /*8040*/  FMUL.FTZ R29, R33, c[0x0][0x2ec] ;  /* 0x0000bb00211d7a20 */ /* 0x000fca0000410000 */
[----:B------:R-:W-:Y:S02]  /*8050*/  FMUL.FTZ R16, R16, c[0x0][0x2ec] ;  /* 0x0000bb0010107a20 */ /* 0x000fe40000410000 */
[----:B------:R-:W-:Y:S01]  /*8060*/  FMUL.FTZ R19, R19, c[0x0][0x2ec] ;  /* 0x0000bb0013137a20 */ /* 0x000fe20000410000 */
[----:B------:R-:W1:Y:S05]  /*8070*/  MUFU.TANH R184, R179 ;  /* 0x000000b300b87308 */ /* 0x000e6a0000002400 */
[----:B------:R-:W-:Y:S02]  /*8080*/  FMUL.FTZ R35, R136, c[0x0][0x2ec] ;  /* 0x0000bb0088237a20 */ /* 0x000fe40000410000 */
[----:B------:R-:W-:Y:S01]  /*8090*/  FMUL.FTZ R132, R137, c[0x0][0x2ec] ;  /* 0x0000bb0089847a20 */ /* 0x000fe20000410000 */
[----:B------:R5:W1:Y:S01]  /*80a0*/  MUFU.TANH R21, R16 ;  /* 0x0000001000157308 */ /* 0x000a620000002400 */
[----:B------:R-:W-:-:S02]  /*80b0*/  FMUL.FTZ R133, R138, c[0x0][0x2ec] ;  /* 0x0000bb008a857a20 */ /* 0x000fc40000410000 */
[----:B------:R-:W-:Y:S02]  /*80c0*/  FMUL.FTZ R135, R139, c[0x0][0x2ec] ;  /* 0x0000bb008b877a20 */ /* 0x000fe40000410000 */
[----:B------:R-:W-:Y:S02]  /*80d0*/  FMUL.FTZ R4, R4, c[0x0][0x2ec] ;  /* 0x0000bb0004047a20 */ /* 0x000fe40000410000 */
[----:B------:R-:W-:Y:S01]  /*80e0*/  FMUL.FTZ R5, R5, c[0x0][0x2ec] ;  /* 0x0000bb0005057a20 */ /* 0x000fe20000410000 */
[----:B------:R-:W1:Y:S01]  /*80f0*/  MUFU.TANH R28, R28 ;  /* 0x0000001c001c7308 */ /* 0x000e620000002400 */
[----:B------:R-:W-:Y:S02]  /*8100*/  FMUL.FTZ R6, R6, c[0x0][0x2ec] ;  /* 0x0000bb0006067a20 */ /* 0x000fe40000410000 */
[----:B------:R-:W-:Y:S02]  /*8110*/  FMUL.FTZ R7, R7, c[0x0][0x2ec] ;  /* 0x0000bb0007077a20 */ /* 0x000fe40000410000 */
[----:B-----5:R-:W-:-:S03]  /*8120*/  FMUL.FTZ R16, R17, c[0x0][0x2ec] ;  /* 0x0000bb0011107a20 */ /* 0x020fc60000410000 */
[----:B------:R-:W1:Y:S01]  /*8130*/  MUFU.TANH R29, R29 ;  /* 0x0000001d001d7308 */ /* 0x000e620000002400 */
[----:B------:R-:W-:-:S07]  /*8140*/  FMUL.FTZ R17, R18, c[0x0][0x2ec] ;  /* 0x0000bb0012117a20 */ /* 0x000fce0000410000 */
[----:B------:R-:W1:Y:S08]  /*8150*/  MUFU.TANH R34, R34 ;  /* 0x0000002200227308 */ /* 0x000e700000002400 */
        /* <DEDUP_REMOVED lines=11> */
[----:B------:R3:W1:Y:S01]  /*8210*/  MUFU.TANH R33, R7 ;  /* 0x0000000700217308 */ /* 0x0006620000002400 */
[----:B------:R-:W-:Y:S06]  /*8220*/  BAR.SYNC.DEFER_BLOCKING 0x0 ;  /* 0x0000000000007b1d */ /* 0x000fec0000010000 */
[----:B------:R-:W-:Y:S05]  /*8230*/  @!P3 BRA `(.L_x_1179) ;  /* 0x000002e00000b947 */ /* 0x000fea0003800000 */
[----:B--2-4-:R-:W2:Y:S04]  /*8240*/  LDL.64 R236, [R1+0x20] ;  /* 0x0000200001ec7983 */ /* 0x014ea80000100a00 */
[----:B------:R-:W4:Y:S01]  /*8250*/  LDL.64 R240, [R1+0x18] ;  /* 0x0000180001f07983 */ /* 0x000f220000100a00 */
[----:B------:R-:W-:Y:S01]  /*8260*/  IADD3 R0, R244, -0x4, RZ ;  /* 0xfffffffcf4007810 */ /* 0x000fe20007ffe0ff */
[----:B------:R-:W-:Y:S01]  /*8270*/  IMAD.MOV.U32 R243, RZ, RZ, c[0x0][0x198] ;  /* 0x00006600fff37624 */ /* 0x000fe200078e00ff */
[----:B------:R-:W-:Y:S01]  /*8280*/  BSSY B0, `(.L_x_1180) ;  /* 0x0000028000007945 */ /* 0x000fe20003800000 */
[----:B------:R3:W-:Y:S01]  /*8290*/  @P2 STS.128 [R224+0x8000], RZ ;  /* 0x008000ffe0002388 */ /* 0x0007e20000000c00 */
[----:B------:R-:W-:Y:S01]  /*82a0*/  SHF.R.S32.HI R2, RZ, 0x1f, R0 ;  /* 0x0000001fff027819 */ /* 0x000fe20000011400 */
[----:B---3--:R-:W-:-:S04]  /*82b0*/  IMAD.WIDE.U32 R4, R0, c[0x0][0x198], RZ ;  /* 0x0000660000047a25 */ /* 0x008fc800078e00ff */
[----:B------:R-:W-:Y:S02]  /*82c0*/  IMAD R2, R2, c[0x0][0x198], RZ ;  /* 0x0000660002027a24 */ /* 0x000fe400078e02ff */
[----:B------:R-:W-:Y:S02]  /*82d0*/  IMAD.SHL.U32 R243, R243, 0x10, RZ ;  /* 0x00000010f3f37824 */ /* 0x000fe400078e00ff */
[----:B------:R-:W-:-:S04]  /*82e0*/  IMAD R2, R0, c[0x0][0x19c], R2 ;  /* 0x0000670000027a24 */ /* 0x000fc800078e0202 */
[----:B------:R-:W-:Y:S01]  /*82f0*/  IMAD.IADD R3, R5, 0x1, R2 ;  /* 0x0000000105037824 */ /* 0x000fe200078e0202 */
[----:B--2---:R-:W-:-:S04]  /*8300*/  LEA R0, P0, R4, R236, 0x5 ;  /* 0x000000ec04007211 */ /* 0x004fc800078028ff */
[----:B------:R-:W-:Y:S02]  /*8310*/  IADD3 R2, P5, R243, R0, RZ ;  /* 0x00000000f3027210 */ /* 0x000fe40007fbe0ff */
[----:B----4-:R-:W-:Y:S02]  /*8320*/  LEA.HI.X R3, R4, R241, R3, 0x5, P0 ;  /* 0x000000f104037211 */ /* 0x010fe400000f2c03 */
        /* <DEDUP_REMOVED lines=29> */
.L_x_1181:
[----:B------:R-:W-:Y:S05]  /*8500*/  BSYNC B0 ;  /* 0x0000000000007941 */ /* 0x000fea0003800000 */
.L_x_1180:
[----:B------:R-:W0:Y:S02]  /*8510*/  LDGDEPBAR ;  /* 0x00000000000079af */ /* 0x000e240000000000 */
.L_x_1179:
[----:B--2-4-:R-:W-:-:S04]  /*8520*/  LEA R0, R226, R245, 0x5 ;  /* 0x000000f5e2007211 */ /* 0x014fc800078e28ff */
[C---:B------:R-:W-:Y:S02]  /*8530*/  IADD3 R3, R0.reuse, 0x1, RZ ;  /* 0x0000000100037810 */ /* 0x040fe40007ffe0ff */
[CC--:B------:R-:W-:Y:S02]  /*8540*/  ISETP.GE.AND P4, PT, R0.reuse, R10.reuse, PT ;  /* 0x0000000a0000720c */ /* 0x0c0fe40003f86270 */
[----:B------:R-:W-:Y:S02]  /*8550*/  ISETP.GE.AND P0, PT, R3, R10, PT ;  /* 0x0000000a0300720c */ /* 0x000fe40003f06270 */
[----:B------:R-:W-:Y:S02]  /*8560*/  IADD3 R8, R0, 0x8, RZ ;  /* 0x0000000800087810 */ /* 0x000fe40007ffe0ff */
[----:B------:R-:W-:Y:S02]  /*8570*/  FSEL R2, R192, -INF , !P4 ;  /* 0xff800000c0027808 */ /* 0x000fe40006000000 */
[----:B------:R-:W-:-:S02]  /*8580*/  IADD3 R20, R0, 0x9, RZ ;  /* 0x0000000900147810 */ /* 0x000fc40007ffe0ff */
[----:B---3--:R-:W-:Y:S02]  /*8590*/  FSEL R5, R193, -INF , !P0 ;  /* 0xff800000c1057808 */ /* 0x008fe40004000000 */
[----:B------:R-:W-:Y:S02]  /*85a0*/  ISETP.GE.AND P4, PT, R8, R10, PT ;  /* 0x0000000a0800720c */ /* 0x000fe40003f86270 */
[----:B------:R-:W-:Y:S02]  /*85b0*/  FMNMX.FTZ R4, R233, R2, !PT ;  /* 0x00000002e9047209 */ /* 0x000fe40007810000 */
[----:B------:R-:W-:Y:S02]  /*85c0*/  ISETP.GE.AND P0, PT, R20, R10, PT ;  /* 0x0000000a1400720c */ /* 0x000fe40003f06270 */
[C---:B------:R-:W-:Y:S02]  /*85d0*/  IADD3 R25, R0.reuse, 0x11, RZ ;  /* 0x0000001100197810 */ /* 0x040fe40007ffe0ff */
[----:B------:R-:W-:-:S02]  /*85e0*/  IADD3 R23, R0, 0x10, RZ ;  /* 0x0000001000177810 */ /* 0x000fc40007ffe0ff */
[----:B-1----:R-:W-:Y:S02]  /*85f0*/  FSEL R13, R13, -INF , !P4 ;  /* 0xff8000000d0d7808 */ /* 0x002fe40006000000 */
[----:B------:R-:W-:Y:S02]  /*8600*/  FMNMX.FTZ R4, R5, R4, !PT ;  /* 0x0000000405047209 */ /* 0x000fe40007810000 */
[----:B------:R-:W-:Y:S02]  /*8610*/  FSEL R7, R140, -INF , !P0 ;  /* 0xff8000008c077808 */ /* 0x000fe40004000000 */
[-C--:B------:R-:W-:Y:S02]  /*8620*/  ISETP.GE.AND P0, PT, R25, R10.reuse, PT ;  /* 0x0000000a1900720c */ /* 0x080fe40003f06270 */
[----:B------:R-:W-:Y:S02]  /*8630*/  IADD3 R26, R0, 0x19, RZ ;  /* 0x00000019001a7810 */ /* 0x000fe40007ffe0ff */
[----:B------:R-:W-:-:S02]  /*8640*/  ISETP.GE.AND P4, PT, R23, R10, PT ;  /* 0x0000000a1700720c */ /* 0x000fc40003f86270 */
[----:B------:R-:W-:Y:S02]  /*8650*/  FMNMX.FTZ R4, R13, R4, !PT ;  /* 0x000000040d047209 */ /* 0x000fe40007810000 */
[----:B------:R-:W-:Y:S02]  /*8660*/  FSEL R138, R29, -INF , !P0 ;  /* 0xff8000001d8a7808 */ /* 0x000fe40004000000 */
[----:B------:R-:W-:Y:S02]  /*8670*/  ISETP.GE.AND P0, PT, R26, R10, PT ;  /* 0x0000000a1a00720c */ /* 0x000fe40003f06270 */
[----:B------:R-:W-:Y:S02]  /*8680*/  IADD3 R24, R0, 0x18, RZ ;  /* 0x0000001800187810 */ /* 0x000fe40007ffe0ff */
[----:B------:R-:W-:Y:S02]  /*8690*/  FSEL R139, R28, -INF , !P4 ;  /* 0xff8000001c8b7808 */ /* 0x000fe40006000000 */
[----:B------:R-:W-:-:S02]  /*86a0*/  FMNMX.FTZ R4, R7, R4, !PT ;  /* 0x0000000407047209 */ /* 0x000fc40007810000 */
[----:B------:R-:W-:Y:S02]  /*86b0*/  FSEL R182, R16, -INF , !P0 ;  /* 0xff80000010b67808 */ /* 0x000fe40004000000 */
[----:B------:R-:W-:Y:S02]  /*86c0*/  ISETP.GE.AND P0, PT, R0, R9, PT ;  /* 0x000000090000720c */ /* 0x000fe40003f06270 */
[----:B------:R-:W-:Y:S02]  /*86d0*/  ISETP.GE.AND P4, PT, R24, R10, PT ;  /* 0x0000000a1800720c */ /* 0x000fe40003f86270 */
[----:B------:R-:W-:Y:S02]  /*86e0*/  FMNMX.FTZ R136, R139, R4, !PT ;  /* 0x000000048b887209 */ /* 0x000fe40007810000 */
[----:B------:R-:W-:Y:S02]  /*86f0*/  FSEL R4, R195, -INF , !P0 ;  /* 0xff800000c3047808 */ /* 0x000fe40004000000 */
[----:B------:R-:W-:-:S02]  /*8700*/  FSEL R137, R21, -INF , !P4 ;  /* 0xff80000015897808 */ /* 0x000fc40006000000 */
[----:B------:R-:W-:Y:S02]  /*8710*/  FMNMX.FTZ R136, R138, R136, !PT ;  /* 0x000000888a887209 */ /* 0x000fe40007810000 */
[----:B------:R-:W-:Y:S02]  /*8720*/  ISETP.GE.AND P0, PT, R3, R9, PT ;  /* 0x000000090300720c */ /* 0x000fe40003f06270 */
[----:B------:R-:W-:Y:S02]  /*8730*/  FMNMX.FTZ R136, R137, R136, !PT ;  /* 0x0000008889887209 */ /* 0x000fe40007810000 */
[----:B------:R-:W-:Y:S02]  /*8740*/  FSEL R19, R194, -INF , !P0 ;  /* 0xff800000c2137808 */ /* 0x000fe40004000000 */
[C---:B------:R-:W-:Y:S02]  /*8750*/  ISETP.GE.AND P4, PT, R0.reuse, R11, PT ;  /* 0x0000000b0000720c */ /* 0x040fe40003f86270 */
[----:B------:R-:W-:-:S02]  /*8760*/  ISETP.GE.AND P0, PT, R0, R12, PT ;  /* 0x0000000c0000720c */ /* 0x000fc40003f06270 */
[-C--:B------:R-:W-:Y:S02]  /*8770*/  ISETP.GE.AND P5, PT, R8, R9.reuse, PT ;  /* 0x000000090800720c */ /* 0x080fe40003fa6270 */
        /* <DEDUP_REMOVED lines=19> */
[----:B------:R-:W-:Y:S02]  /*88b0*/  FSEL R6, R180, -INF , !P4 ;  /* 0xff800000b4067808 */ /* 0x000fe40006000000 */
[----:B------:R-:W-:Y:S02]  /*88c0*/  ISETP.GE.AND P5, PT, R3, R11, PT ;  /* 0x0000000b0300720c */ /* 0x000fe40003fa6270 */
[----:B------:R-:W-:Y:S02]  /*88d0*/  FSEL R181, R22, -INF , !P6 ;  /* 0xff80000016b57808 */ /* 0x000fe40007000000 */
[----:B------:R-:W-:Y:S02]  /*88e0*/  FMNMX.FTZ R0, R177, R0, !PT ;  /* 0x00000000b1007209 */ /* 0x000fe40007810000 */
[----:B------:R-:W-:-:S02]  /*88f0*/  ISETP.GE.AND P4, PT, R3, R12, PT ;  /* 0x0000000c0300720c */ /* 0x000fc40003f86270 */
[-C--:B------:R-:W-:Y:S02]  /*8900*/  ISETP.GE.AND P6, PT, R8, R11.reuse, PT ;  /* 0x0000000b0800720c */ /* 0x080fe40003fc6270 */
[----:B------:R-:W-:Y:S02]  /*8910*/  FSEL R17, R200, -INF , !P5 ;  /* 0xff800000c8117808 */ /* 0x000fe40006800000 */
[----:B------:R-:W-:Y:S02]  /*8920*/  FMNMX.FTZ R3, R227, R6, !PT ;  /* 0x00000006e3037209 */ /* 0x000fe40007810000 */
[----:B------:R-:W-:Y:S02]  /*8930*/  FMNMX.FTZ R0, R181, R0, !PT ;  /* 0x00000000b5007209 */ /* 0x000fe40007810000 */
[----:B-1----:R-:W-:Y:S02]  /*8940*/  FMNMX.FTZ R136, R136, R16, !PT ;  /* 0x0000001088887209 */ /* 0x002fe40007810000 */
[----:B------:R-:W-:Y:S01]  /*8950*/  ISETP.GE.AND P5, PT, R20, R11, PT ;  /* 0x0000000b1400720c */ /* 0x000fe20003fa6270 */
[----:B------:R-:W1:Y:S01]  /*8960*/  SHFL.BFLY PT, R28, R0, 0x2, 0x1f ;  /* 0x0c401f00001c7f89 */ /* 0x000e6200000e0000 */
[----:B------:R-:W-:-:S02]  /*8970*/  FSEL R16, R143, -INF , !P6 ;  /* 0xff8000008f107808 */ /* 0x000fc40007000000 */
[----:B------:R-:W-:Y:S01]  /*8980*/  FMNMX.FTZ R3, R17, R3, !PT ;  /* 0x0000000311037209 */ /* 0x000fe20007810000 */
[----:B------:R-:W2:Y:S01]  /*8990*/  SHFL.BFLY PT, R29, R136, 0x1, 0x1f ;  /* 0x0c201f00881d7f89 */ /* 0x000ea200000e0000 */
[----:B------:R-:W-:Y:S02]  /*89a0*/  FSEL R21, R183, -INF , !P4 ;  /* 0xff800000b7157808 */ /* 0x000fe40006000000 */
[----:B------:R-:W-:Y:S01]  /*89b0*/  ISETP.GE.AND P4, PT, R23, R11, PT ;  /* 0x0000000b1700720c */ /* 0x000fe20003f86270 */
[----:B------:R-:W-:Y:S01]  /*89c0*/  LDSM.16.MT88.4 R140, [R217+0xa000] ;  /* 0x00a00000d98c783b */ /* 0x000fe20000004200 */
[----:B------:R-:W-:Y:S02]  /*89d0*/  FSEL R22, R176, -INF , !P5 ;  /* 0xff800000b0167808 */ /* 0x000fe40006800000 */
[----:B------:R-:W-:Y:S02]  /*89e0*/  FMNMX.FTZ R3, R16, R3, !PT ;  /* 0x0000000310037209 */ /* 0x000fe40007810000 */
[----:B------:R-:W-:-:S02]  /*89f0*/  ISETP.GE.AND P6, PT, R25, R11, PT ;  /* 0x0000000b1900720c */ /* 0x000fc40003fc6270 */
[----:B------:R-:W-:Y:S02]  /*8a00*/  FSEL R176, R35, -INF , !P4 ;  /* 0xff80000023b07808 */ /* 0x000fe40006000000 */
[----:B------:R-:W-:Y:S02]  /*8a10*/  FMNMX.FTZ R3, R22, R3, !PT ;  /* 0x0000000316037209 */ /* 0x000fe40007810000 */
[----:B------:R-:W-:Y:S02]  /*8a20*/  ISETP.GE.AND P5, PT, R24, R11, PT ;  /* 0x0000000b1800720c */ /* 0x000fe40003fa6270 */
[----:B------:R-:W-:Y:S02]  /*8a30*/  ISETP.GE.AND P0, PT, R8, R12, PT ;  /* 0x0000000c0800720c */ /* 0x000fe40003f06270 */
[----:B------:R-:W-:Y:S02]  /*8a40*/  FSEL R180, R132, -INF , !P6 ;  /* 0xff80000084b47808 */ /* 0x000fe40007000000 */
[----:B------:R-:W-:-:S02]  /*8a50*/  FMNMX.FTZ R3, R176, R3, !PT ;  /* 0x00000003b0037209 */ /* 0x000fc40007810000 */
[----:B------:R-:W-:Y:S02]  /*8a60*/  FMNMX.FTZ R8, R225, R14, !PT ;  /* 0x0000000ee1087209 */ /* 0x000fe40007810000 */
[----:B------:R-:W-:Y:S02]  /*8a70*/  FSEL R183, R27, -INF , !P5 ;  /* 0xff8000001bb77808 */ /* 0x000fe40006800000 */
[----:B------:R-:W-:Y:S02]  /*8a80*/  ISETP.GE.AND P4, PT, R20, R12, PT ;  /* 0x0000000c1400720c */ /* 0x000fe40003f86270 */
[----:B------:R-:W-:Y:S02]  /*8a90*/  FMNMX.FTZ R27, R180, R3, !PT ;  /* 0x00000003b41b7209 */ /* 0x000fe40007810000 */
        /* <DEDUP_REMOVED lines=8> */
[----:B-1----:R-:W-:Y:S02]  /*8b20*/  FMNMX.FTZ R0, R28, R0, !PT ;  /* 0x000000001c007209 */ /* 0x002fe40007810000 */
[-C--:B------:R-:W-:Y:S02]  /*8b30*/  ISETP.GE.AND P4, PT, R24, R12.reuse, PT ;  /* 0x0000000c1800720c */ /* 0x080fe40003f86270 */
[----:B------:R-:W-:Y:S02]  /*8b40*/  FSEL R190, R135, -INF , !P5 ;  /* 0xff80000087be7808 */ /* 0x000fe40006800000 */
[----:B------:R-:W-:Y:S01]  /*8b50*/  FMNMX.FTZ R3, R188, R3, !PT ;  /* 0x00000003bc037209 */ /* 0x000fe20007810000 */
[----:B------:R-:W1:Y:S01]  /*8b60*/  SHFL.BFLY PT, R135, R0, 0x1, 0x1f ;  /* 0x0c201f0000877f89 */ /* 0x000e6200000e0000 */
[----:B------:R-:W-:Y:S02]  /*8b70*/  ISETP.GE.AND P0, PT, R26, R12, PT ;  /* 0x0000000c1a00720c */ /* 0x000fe40003f06270 */
[----:B------:R-:W-:-:S02]  /*8b80*/  FSEL R192, R31, -INF , !P4 ;  /* 0xff8000001fc07808 */ /* 0x000fc40006000000 */
[----:B------:R-:W-:Y:S02]  /*8b90*/  FMNMX.FTZ R3, R190, R3, !PT ;  /* 0x00000003be037209 */ /* 0x000fe40007810000 */
[----:B------:R-:W-:Y:S02]  /*8ba0*/  FSEL R191, R33, -INF , !P0 ;  /* 0xff80000021bf7808 */ /* 0x000fe40004000000 */
[----:B------:R-:W-:Y:S02]  /*8bb0*/  FMNMX.FTZ R3, R192, R3, !PT ;  /* 0x00000003c0037209 */ /* 0x000fe40007810000 */
[----:B------:R-:W-:Y:S02]  /*8bc0*/  ISETP.GE.AND P6, PT, R26, R11, PT ;  /* 0x0000000b1a00720c */ /* 0x000fe40003fc6270 */
[----:B--2---:R-:W-:Y:S02]  /*8bd0*/  FMNMX.FTZ R136, R136, R29, !PT ;  /* 0x0000001d88887209 */ /* 0x004fe40007810000 */
[----:B------:R-:W-:-:S02]  /*8be0*/  FMNMX.FTZ R3, R191, R3, !PT ;  /* 0x00000003bf037209 */ /* 0x000fc40007810000 */
[----:B------:R-:W-:Y:S01]  /*8bf0*/  FSEL R189, R30, -INF , !P6 ;  /* 0xff8000001ebd7808 */ /* 0x000fe20007000000 */
[C---:B------:R-:W-:Y:S01]  /*8c00*/  FMUL.FTZ R8, R136.reuse, c[0x0][0x23c] ;  /* 0x00008f0088087a20 */ /* 0x040fe20000410000 */
[----:B------:R-:W-:Y:S01]  /*8c10*/  FMNMX.FTZ R27, R183, R27, !PT ;  /* 0x0000001bb71b7209 */ /* 0x000fe20007810000 */
[----:B------:R-:W2:Y:S01]  /*8c20*/  SHFL.BFLY PT, R24, R3, 0x2, 0x1f ;  /* 0x0c401f0003187f89 */ /* 0x000ea200000e0000 */
[----:B------:R-:W-:Y:S02]  /*8c30*/  FSETP.NEU.FTZ.AND P6, PT, R136, -INF , PT ;  /* 0xff8000008800780b */ /* 0x000fe40003fdd000 */
[----:B------:R-:W-:Y:S01]  /*8c40*/  FMNMX.FTZ R134, R189, R27, !PT ;  /* 0x0000001bbd867209 */ /* 0x000fe20007810000 */
[----:B------:R-:W-:Y:S01]  /*8c50*/  LDSM.16.MT88.4 R28, [R215+0xa000] ;  /* 0x00a00000d71c783b */ /* 0x000fe20000004200 */
[----:B------:R-:W-:Y:S02]  /*8c60*/  FSEL R8, R8, RZ, P6 ;  /* 0x000000ff08087208 */ /* 0x000fe40003000000 */
[----:B-1----:R-:W-:Y:S01]  /*8c70*/  FMNMX.FTZ R135, R0, R135, !PT ;  /* 0x0000008700877209 */ /* 0x002fe20007810000 */
[----:B------:R-:W1:Y:S02]  /*8c80*/  SHFL.BFLY PT, R25, R134, 0x2, 0x1f ;  /* 0x0c401f0086197f89 */ /* 0x000e6400000e0000 */
[--C-:B------:R-:W-:Y:S01]  /*8c90*/  FFMA.FTZ R2, R2, c[0x0][0x23c], -R8.reuse ;  /* 0x00008f0002027a23 */ /* 0x100fe20000010808 */
[----:B------:R-:W-:Y:S01]  /*8ca0*/  FSETP.NEU.FTZ.AND P5, PT, R135, -INF , PT ;  /* 0xff8000008700780b */ /* 0x000fe20003fbd000 */
[----:B------:R-:W-:-:S02]  /*8cb0*/  FFMA.FTZ R13, R13, c[0x0][0x23c], -R8 ;  /* 0x00008f000d0d7a23 */ /* 0x000fc40000010808 */
[----:B------:R3:W-:Y:S01]  /*8cc0*/  MUFU.EX2 R211, R2 ;  /* 0x0000000200d37308 */ /* 0x0007e20000000800 */
[--C-:B------:R-:W-:Y:S02]  /*8cd0*/  FFMA.FTZ R5, R5, c[0x0][0x23c], -R8.reuse ;  /* 0x00008f0005057a23 */ /* 0x100fe40000010808 */
[----:B------:R-:W-:-:S05]  /*8ce0*/  FFMA.FTZ R7, R7, c[0x0][0x23c], -R8 ;  /* 0x00008f0007077a23 */ /* 0x000fca0000010808 */
[----:B------:R-:W-:Y:S01]  /*8cf0*/  MUFU.EX2 R209, R13 ;  /* 0x0000000d00d17308 */ /* 0x000fe20000000800 */
[----:B--2---:R-:W-:Y:S01]  /*8d00*/  FMNMX.FTZ R3, R24, R3, !PT ;  /* 0x0000000318037209 */ /* 0x004fe20007810000 */
[----:B---3--:R-:W-:-:S06]  /*8d10*/  FMUL.FTZ R2, R135, c[0x0][0x23c] ;  /* 0x00008f0087027a20 */ /* 0x008fcc0000410000 */
[----:B------:R2:W-:Y:S01]  /*8d20*/  MUFU.EX2 R210, R5 ;  /* 0x0000000500d27308 */ /* 0x0005e20000000800 */
[----:B-1----:R-:W-:Y:S02]  /*8d30*/  FMNMX.FTZ R134, R25, R134, !PT ;  /* 0x0000008619867209 */ /* 0x002fe40007810000 */
[----:B------:R-:W-:-:S03]  /*8d40*/  FSEL R2, R2, RZ, P5 ;  /* 0x000000ff02027208 */ /* 0x000fc60002800000 */
[----:B------:R-:W1:Y:S02]  /*8d50*/  SHFL.BFLY PT, R25, R134, 0x1, 0x1f ;  /* 0x0c201f0086197f89 */ /* 0x000e6400000e0000 */
[----:B------:R-:W3:Y:S01]  /*8d60*/  MUFU.EX2 R228, R7 ;  /* 0x0000000700e47308 */ /* 0x000ee20000000800 */
[--C-:B------:R-:W-:Y:S02]  /*8d70*/  FFMA.FTZ R4, R4, c[0x0][0x23c], -R2.reuse ;  /* 0x00008f0004047a23 */ /* 0x100fe40000010802 */
[--C-:B------:R-:W-:Y:S02]  /*8d80*/  FFMA.FTZ R15, R15, c[0x0][0x23c], -R2.reuse ;  /* 0x00008f000f0f7a23 */ /* 0x100fe40000010802 */
[--C-:B------:R-:W-:Y:S02]  /*8d90*/  FFMA.FTZ R19, R19, c[0x0][0x23c], -R2.reuse ;  /* 0x00008f0013137a23 */ /* 0x100fe40000010802 */
[----:B------:R-:W-:Y:S01]  /*8da0*/  FFMA.FTZ R18, R18, c[0x0][0x23c], -R2 ;  /* 0x00008f0012127a23 */ /* 0x000fe20000010802 */
[----:B------:R4:W-:Y:S01]  /*8db0*/  MUFU.EX2 R202, R4 ;  /* 0x0000000400ca7308 */ /* 0x0009e20000000800 */
[----:B--2---:R-:W-:-:S07]  /*8dc0*/  FSEL R5, R135, RZ, P5 ;  /* 0x000000ff87057208 */ /* 0x004fce0002800000 */
[----:B------:R-:W-:Y:S01]  /*8dd0*/  MUFU.EX2 R203, R15 ;  /* 0x0000000f00cb7308 */ /* 0x000fe20000000800 */
[----:B-1----:R-:W-:Y:S01]  /*8de0*/  FMNMX.FTZ R134, R134, R25, !PT ;  /* 0x0000001986867209 */ /* 0x002fe20007810000 */
[----:B----4-:R-:W1:Y:S06]  /*8df0*/  SHFL.BFLY PT, R4, R3, 0x1, 0x1f ;  /* 0x0c201f0003047f89 */ /* 0x010e6c00000e0000 */
[----:B------:R-:W-:Y:S01]  /*8e00*/  MUFU.EX2 R201, R19 ;  /* 0x0000001300c97308 */ /* 0x000fe20000000800 */
[C---:B------:R-:W-:Y:S01]  /*8e10*/  FSETP.NEU.FTZ.AND P4, PT, R134.reuse, -INF , PT ;  /* 0xff8000008600780b */ /* 0x040fe20003f9d000 */
[----:B------:R-:W-:Y:S01]  /*8e20*/  FMUL.FTZ R0, R134, c[0x0][0x23c] ;  /* 0x00008f0086007a20 */ /* 0x000fe20000410000 */
[----:B------:R-:W2:Y:S04]  /*8e30*/  LDSM.16.MT88.4 R24, [R213+0xa000] ;  /* 0x00a00000d518783b */ /* 0x000ea80000004200 */
[----:B------:R-:W-:Y:S01]  /*8e40*/  FSEL R0, R0, RZ, P4 ;  /* 0x000000ff00007208 */ /* 0x000fe20002000000 */
[----:B------:R3:W4:Y:S04]  /*8e50*/  MUFU.EX2 R208, R18 ;  /* 0x0000001200d07308 */ /* 0x0007280000000800 */
[----:B------:R-:W-:-:S02]  /*8e60*/  FFMA.FTZ R6, R6, c[0x0][0x23c], -R0 ;  /* 0x00008f0006067a23 */ /* 0x000fc40000010800 */
[--C-:B------:R-:W-:Y:S02]  /*8e70*/  FFMA.FTZ R17, R17, c[0x0][0x23c], -R0.reuse ;  /* 0x00008f0011117a23 */ /* 0x100fe40000010800 */
[----:B------:R5:W-:Y:S01]  /*8e80*/  MUFU.EX2 R198, R6 ;  /* 0x0000000600c67308 */ /* 0x000be20000000800 */
[--C-:B------:R-:W-:Y:S02]  /*8e90*/  FFMA.FTZ R16, R16, c[0x0][0x23c], -R0.reuse ;  /* 0x00008f0010107a23 */ /* 0x100fe40000010800 */
[----:B------:R-:W-:Y:S01]  /*8ea0*/  FFMA.FTZ R22, R22, c[0x0][0x23c], -R0 ;  /* 0x00008f0016167a23 */ /* 0x000fe20000010800 */
[----:B-1----:R-:W-:-:S04]  /*8eb0*/  FMNMX.FTZ R3, R3, R4, !PT ;  /* 0x0000000403037209 */ /* 0x002fc80007810000 */
[----:B------:R1:W-:Y:S01]  /*8ec0*/  MUFU.EX2 R197, R17 ;  /* 0x0000001100c57308 */ /* 0x0003e20000000800 */
[----:B------:R-:W-:Y:S02]  /*8ed0*/  FSEL R4, R136, RZ, P6 ;  /* 0x000000ff88047208 */ /* 0x000fe40003000000 */
[C---:B------:R-:W-:Y:S01]  /*8ee0*/  FSETP.NEU.FTZ.AND P0, PT, R3.reuse, -INF , PT ;  /* 0xff8000000300780b */ /* 0x040fe20003f1d000 */
[----:B------:R-:W-:Y:S01]  /*8ef0*/  FMUL.FTZ R13, R3, c[0x0][0x23c] ;  /* 0x00008f00030d7a20 */ /* 0x000fe20000410000 */
[----:B---3--:R-:W-:Y:S01]  /*8f00*/  F2FP.BF16.PACK_AB R18, R228, R209 ;  /* 0x000000d1e412723e */ /* 0x008fe200000010ff */
[----:B------:R-:W-:Y:S01]  /*8f10*/  FADD.FTZ R4, R233, -R4 ;  /* 0x80000004e9047221 */ /* 0x000fe20000010000 */
[----:B----4-:R-:W-:Y:S01]  /*8f20*/  F2FP.BF16.PACK_AB R19, R208, R203 ;  /* 0x000000cbd013723e */ /* 0x010fe200000010ff */
[----:B------:R3:W-:Y:S01]  /*8f30*/  MUFU.EX2 R199, R16 ;  /* 0x0000001000c77308 */ /* 0x0007e20000000800 */
[----:B------:R-:W-:Y:S02]  /*8f40*/  FSEL R13, R13, RZ, P0 ;  /* 0x000000ff0d0d7208 */ /* 0x000fe40000000000 */
[----:B-----5:R-:W-:-:S03]  /*8f50*/  FSEL R6, R134, RZ, P4 ;  /* 0x000000ff86067208 */ /* 0x020fc60002000000 */
[--C-:B------:R-:W-:Y:S02]  /*8f60*/  FFMA.FTZ R21, R21, c[0x0][0x23c], -R13.reuse ;  /* 0x00008f0015157a23 */ /* 0x100fe4000001080d */
[--C-:B------:R-:W-:Y:S01]  /*8f70*/  FFMA.FTZ R20, R20, c[0x0][0x23c], -R13.reuse ;  /* 0x00008f0014147a23 */ /* 0x100fe2000001080d */
[----:B------:R-:W4:Y:S01]  /*8f80*/  MUFU.EX2 R200, R22 ;  /* 0x0000001600c87308 */ /* 0x000f220000000800 */
[--C-:B------:R-:W-:Y:S01]  /*8f90*/  FFMA.FTZ R14, R14, c[0x0][0x23c], -R13.reuse ;  /* 0x00008f000e0e7a23 */ /* 0x100fe2000001080d */
[----:B-1----:R-:W-:Y:S01]  /*8fa0*/  F2FP.BF16.PACK_AB R17, R201, R202 ;  /* 0x000000cac911723e */ /* 0x002fe200000010ff */
[----:B------:R-:W-:Y:S01]  /*8fb0*/  FFMA.FTZ R23, R23, c[0x0][0x23c], -R13 ;  /* 0x00008f0017177a23 */ /* 0x000fe2000001080d */
[----:B---3--:R-:W-:-:S04]  /*8fc0*/  F2FP.BF16.PACK_AB R16, R210, R211 ;  /* 0x000000d3d210723e */ /* 0x008fc800000010ff */
[----:B------:R1:W-:Y:S08]  /*8fd0*/  MUFU.EX2 R196, R21 ;  /* 0x0000001500c47308 */ /* 0x0003f00000000800 */
[----:B------:R3:W-:Y:S01]  /*8fe0*/  MUFU.EX2 R195, R20 ;  /* 0x0000001400c37308 */ /* 0x0007e20000000800 */
[----:B-1----:R-:W-:-:S07]  /*8ff0*/  FMUL.FTZ R21, R4, c[0x0][0x23c] ;  /* 0x00008f0004157a20 */ /* 0x002fce0000410000 */
[----:B------:R-:W-:Y:S01]  /*9000*/  MUFU.EX2 R194, R14 ;  /* 0x0000000e00c27308 */ /* 0x000fe20000000800 */
[----:B------:R-:W-:Y:S02]  /*9010*/  FADD.FTZ R4, R232, -R5 ;  /* 0x80000005e8047221 */ /* 0x000fe40000010000 */
[----:B------:R-:W-:Y:S01]  /*9020*/  FADD.FTZ R5, R227, -R6 ;  /* 0x80000006e3057221 */ /* 0x000fe20000010000 */
[----:B----4-:R-:W-:Y:S01]  /*9030*/  F2FP.BF16.PACK_AB R6, R200, R199 ;  /* 0x000000c7c806723e */ /* 0x010fe200000010ff */
[----:B---3--:R-:W-:Y:S01]  /*9040*/  FMUL.FTZ R20, R4, c[0x0][0x23c] ;  /* 0x00008f0004147a20 */ /* 0x008fe20000410000 */
[----:B------:R-:W-:Y:S01]  /*9050*/  FSEL R4, R3, RZ, P0 ;  /* 0x000000ff03047208 */ /* 0x000fe20000000000 */
[----:B------:R-:W-:Y:S01]  /*9060*/  FMUL.FTZ R5, R5, c[0x0][0x23c] ;  /* 0x00008f0005057a20 */ /* 0x000fe20000410000 */
[----:B------:R-:W1:Y:S03]  /*9070*/  MUFU.EX2 R193, R23 ;  /* 0x0000001700c17308 */ /* 0x000e660000000800 */
[----:B------:R-:W-:-:S04]  /*9080*/  FADD.FTZ R4, R225, -R4 ;  /* 0x80000004e1047221 */ /* 0x000fc80000010000 */
[----:B------:R-:W-:Y:S01]  /*9090*/  FMUL.FTZ R4, R4, c[0x0][0x23c] ;  /* 0x00008f0004047a20 */ /* 0x000fe20000410000 */
[----:B------:R3:W4:Y:S08]  /*90a0*/  MUFU.EX2 R15, R5 ;  /* 0x00000005000f7308 */ /* 0x0007300000000800 */
[----:B------:R5:W2:Y:S01]  /*90b0*/  MUFU.EX2 R14, R4 ;  /* 0x00000004000e7308 */ /* 0x000aa20000000800 */
[----:B-1----:R-:W-:-:S02]  /*90c0*/  F2FP.BF16.PACK_AB R7, R193, R195 ;  /* 0x000000c3c107723e */ /* 0x002fc400000010ff */
[----:B---3--:R-:W-:Y:S01]  /*90d0*/  F2FP.BF16.PACK_AB R5, R196, R194 ;  /* 0x000000c2c405723e */ /* 0x008fe200000010ff */
[----:B----4-:R-:W-:-:S04]  /*90e0*/  FMUL.FTZ R144, R144, R15 ;  /* 0x0000000f90907220 */ /* 0x010fc80000410000 */
[----:B------:R-:W1:Y:S01]  /*90f0*/  MUFU.EX2 R21, R21 ;  /* 0x0000001500157308 */ /* 0x000e620000000800 */
[-C--:B------:R-:W-:Y:S02]  /*9100*/  FMUL.FTZ R145, R145, R15.reuse ;  /* 0x0000000f91917220 */ /* 0x080fe40000410000 */
[-C--:B------:R-:W-:Y:S02]  /*9110*/  FMUL.FTZ R152, R152, R15.reuse ;  /* 0x0000000f98987220 */ /* 0x080fe40000410000 */
[----:B------:R-:W-:Y:S01]  /*9120*/  FMUL.FTZ R153, R153, R15 ;  /* 0x0000000f99997220 */ /* 0x000fe20000410000 */
[----:B-----5:R-:W-:Y:S01]  /*9130*/  F2FP.BF16.PACK_AB R4, R197, R198 ;  /* 0x000000c6c504723e */ /* 0x020fe200000010ff */
[-C--:B--2---:R-:W-:Y:S01]  /*9140*/  FMUL.FTZ R146, R146, R14.reuse ;  /* 0x0000000e92927220 */ /* 0x084fe20000410000 */
[----:B------:R-:W2:Y:S01]  /*9150*/  MUFU.EX2 R20, R20 ;  /* 0x0000001400147308 */ /* 0x000ea20000000800 */
[-C--:B------:R-:W-:Y:S02]  /*9160*/  FMUL.FTZ R147, R147, R14.reuse ;  /* 0x0000000e93937220 */ /* 0x080fe40000410000 */
[----:B------:R-:W-:-:S02]  /*9170*/  FMUL.FTZ R154, R154, R14 ;  /* 0x0000000e9a9a7220 */ /* 0x000fc40000410000 */
[----:B------:R-:W-:Y:S02]  /*9180*/  FMUL.FTZ R155, R155, R14 ;  /* 0x0000000e9b9b7220 */ /* 0x000fe40000410000 */
[----:B------:R-:W-:Y:S01]  /*9190*/  FMUL.FTZ R40, R40, R15 ;  /* 0x0000000f28287220 */ /* 0x000fe20000410000 */
[C---:B------:R-:W-:Y:S01]  /*91a0*/  HMMA.16816.F32.BF16 R204, R4.reuse, R24, R144 ;  /* 0x0000001804cc723c */ /* 0x040fe20000041890 */
[----:B------:R-:W3:Y:S01]  /*91b0*/  LDSM.16.MT88.4 R144, [R218+0xa000] ;  /* 0x00a00000da90783b */ /* 0x000ee20000004200 */
[-C--:B-1----:R-:W-:Y:S02]  /*91c0*/  FMUL.FTZ R148, R148, R21.reuse ;  /* 0x0000001594947220 */ /* 0x082fe40000410000 */
[-C--:B------:R-:W-:Y:S02]  /*91d0*/  FMUL.FTZ R149, R149, R21.reuse ;  /* 0x0000001595957220 */ /* 0x080fe40000410000 */
[----:B------:R-:W-:Y:S02]  /*91e0*/  FMUL.FTZ R156, R156, R21 ;  /* 0x000000159c9c7220 */ /* 0x000fe40000410000 */
[-C--:B--2---:R-:W-:Y:S01]  /*91f0*/  FMUL.FTZ R150, R150, R20.reuse ;  /* 0x0000001496967220 */ /* 0x084fe20000410000 */
[----:B------:R-:W-:Y:S01]  /*9200*/  HMMA.16816.F32.BF16 R152, R4, R26, R152 ;  /* 0x0000001a0498723c */ /* 0x000fe20000041898 */
[----:B------:R-:W-:-:S02]  /*9210*/  FMUL.FTZ R151, R151, R20 ;  /* 0x0000001497977220 */ /* 0x000fc40000410000 */
[----:B------:R-:W-:Y:S02]  /*9220*/  FMUL.FTZ R157, R157, R21 ;  /* 0x000000159d9d7220 */ /* 0x000fe40000410000 */
[-C--:B------:R-:W-:Y:S02]  /*9230*/  FMUL.FTZ R158, R158, R20.reuse ;  /* 0x000000149e9e7220 */ /* 0x080fe40000410000 */
[----:B------:R-:W-:Y:S01]  /*9240*/  FMUL.FTZ R159, R159, R20 ;  /* 0x000000149f9f7220 */ /* 0x000fe20000410000 */
[----:B------:R-:W-:Y:S01]  /*9250*/  HMMA.16816.F32.BF16 R148, R16, R24, R148 ;  /* 0x000000181094723c */ /* 0x000fe20000041894 */
[----:B------:R-:W-:Y:S02]  /*9260*/  FMUL.FTZ R41, R41, R15 ;  /* 0x0000000f29297220 */ /* 0x000fe40000410000 */
[-C--:B------:R-:W-:Y:S02]  /*9270*/  FMUL.FTZ R42, R42, R14.reuse ;  /* 0x0000000e2a2a7220 */ /* 0x080fe40000410000 */
[----:B------:R-:W-:-:S02]  /*9280*/  FMUL.FTZ R43, R43, R14 ;  /* 0x0000000e2b2b7220 */ /* 0x000fc40000410000 */
[-C--:B------:R-:W-:Y:S01]  /*9290*/  FMUL.FTZ R44, R44, R15.reuse ;  /* 0x0000000f2c2c7220 */ /* 0x080fe20000410000 */
[----:B------:R-:W-:Y:S01]  /*92a0*/  HMMA.16816.F32.BF16 R32, R16, R26, R156 ;  /* 0x0000001a1020723c */ /* 0x000fe2000004189c */
[----:B------:R-:W-:Y:S01]  /*92b0*/  FMUL.FTZ R45, R45, R15 ;  /* 0x0000000f2d2d7220 */ /* 0x000fe20000410000 */
        /* <DEDUP_REMOVED lines=9> */
[----:B------:R-:W-:Y:S02]  /*9350*/  FMUL.FTZ R163, R163, R20 ;  /* 0x00000014a3a37220 */ /* 0x000fe40000410000 */
[-C--:B------:R-:W-:Y:S01]  /*9360*/  FMUL.FTZ R164, R164, R15.reuse ;  /* 0x0000000fa4a47220 */ /* 0x080fe20000410000 */
[----:B---3--:R-:W-:Y:S01]  /*9370*/  HMMA.16816.F32.BF16 R24, R4, R144, R40 ;  /* 0x000000900418723c */ /* 0x008fe20000041828 */
[----:B------:R-:W-:Y:S01]  /*9380*/  FMUL.FTZ R165, R165, R15 ;  /* 0x0000000fa5a57220 */ /* 0x000fe20000410000 */
[----:B------:R-:W1:Y:S01]  /*9390*/  LDSM.16.MT88.4 R40, [R213+0xb000] ;  /* 0x00b00000d528783b */ /* 0x000e620000004200 */
[-C--:B------:R-:W-:Y:S02]  /*93a0*/  FMUL.FTZ R166, R166, R14.reuse ;  /* 0x0000000ea6a67220 */ /* 0x080fe40000410000 */
[----:B------:R-:W-:-:S02]  /*93b0*/  FMUL.FTZ R167, R167, R14 ;  /* 0x0000000ea7a77220 */ /* 0x000fc40000410000 */
[-C--:B------:R-:W-:Y:S01]  /*93c0*/  FMUL.FTZ R168, R168, R15.reuse ;  /* 0x0000000fa8a87220 */ /* 0x080fe20000410000 */
[-C--:B------:R-:W-:Y:S01]  /*93d0*/  HMMA.16816.F32.BF16 R160, R16, R28.reuse, R160 ;  /* 0x0000001c10a0723c */ /* 0x080fe200000418a0 */
[----:B------:R-:W-:Y:S01]  /*93e0*/  MOV R159, R32 ;  /* 0x00000020009f7202 */ /* 0x000fe20000000f00 */
[----:B------:R-:W-:Y:S01]  /*93f0*/  FMUL.FTZ R169, R169, R15 ;  /* 0x0000000fa9a97220 */ /* 0x000fe20000410000 */
[----:B------:R-:W-:Y:S01]  /*9400*/  MOV R158, R33 ;  /* 0x00000021009e7202 */ /* 0x000fe20000000f00 */
[----:B------:R-:W-:Y:S01]  /*9410*/  FMUL.FTZ R170, R170, R14 ;  /* 0x0000000eaaaa7220 */ /* 0x000fe20000410000 */
[----:B------:R-:W-:Y:S01]  /*9420*/  MOV R157, R34 ;  /* 0x00000022009d7202 */ /* 0x000fe20000000f00 */
[----:B------:R-:W-:Y:S01]  /*9430*/  FMUL.FTZ R171, R171, R14 ;  /* 0x0000000eabab7220 */ /* 0x000fe20000410000 */
[----:B------:R-:W-:Y:S01]  /*9440*/  MOV R156, R35 ;  /* 0x00000023009c7202 */ /* 0x000fe20000000f00 */
[----:B------:R-:W-:Y:S01]  /*9450*/  HMMA.16816.F32.BF16 R164, R4, R28, R164 ;  /* 0x0000001c04a4723c */ /* 0x000fe200000418a4 */
[----:B------:R-:W2:Y:S01]  /*9460*/  LDSM.16.MT88.4 R32, [R218+0xb000] ;  /* 0x00b00000da20783b */ /* 0x000ea20000004200 */
[----:B------:R-:W-:-:S02]  /*9470*/  FMUL.FTZ R56, R56, R15 ;  /* 0x0000000f38387220 */ /* 0x000fc40000410000 */
        /* <DEDUP_REMOVED lines=11> */
[----:B------:R-:W-:Y:S01]  /*9530*/  LDSM.16.MT88.4 R44, [R217+0xb000] ;  /* 0x00b00000d92c783b */ /* 0x000fe20000004200 */
        /* <DEDUP_REMOVED lines=12> */
[----:B------:R-:W-:Y:S02]  /*9600*/  FMUL.FTZ R89, R89, R15 ;  /* 0x0000000f59597220 */ /* 0x000fe40000410000 */
[----:B------:R-:W-:Y:S01]  /*9610*/  MOV R133, R25 ;  /* 0x0000001900857202 */ /* 0x000fe20000000f00 */
[-C--:B------:R-:W-:Y:S01]  /*9620*/  FMUL.FTZ R92, R92, R15.reuse ;  /* 0x0000000f5c5c7220 */ /* 0x080fe20000410000 */
[----:B------:R-:W-:Y:S01]  /*9630*/  MOV R132, R26 ;  /* 0x0000001a00847202 */ /* 0x000fe20000000f00 */
[----:B------:R-:W-:Y:S01]  /*9640*/  FMUL.FTZ R93, R93, R15 ;  /* 0x0000000f5d5d7220 */ /* 0x000fe20000410000 */
        /* <DEDUP_REMOVED lines=11> */
[----:B-1----:R-:W-:Y:S01]  /*9700*/  HMMA.16816.F32.BF16 R72, R4, R40, R72 ;  /* 0x000000280448723c */ /* 0x002fe20000041848 */
        /* <DEDUP_REMOVED lines=19> */
[C---:B---3--:R-:W-:Y:S01]  /*9840*/  HMMA.16816.F32.BF16 R88, R4.reuse, R24, R88 ;  /* 0x000000180458723c */ /* 0x048fe20000041858 */
        /* <DEDUP_REMOVED lines=15> */
[----:B------:R-:W-:Y:S02]  /*9940*/  FMUL.FTZ R55, R55, R20 ;  /* 0x0000001437377220 */ /* 0x000fe40000410000 */
[-C--:B------:R-:W-:Y:S02]  /*9950*/  FMUL.FTZ R64, R64, R21.reuse ;  /* 0x0000001540407220 */ /* 0x080fe40000410000 */
[----:B------:R-:W-:Y:S02]  /*9960*/  FMUL.FTZ R65, R65, R21 ;  /* 0x0000001541417220 */ /* 0x000fe40000410000 */
[----:B------:R-:W-:Y:S01]  /*9970*/  FFMA.FTZ R4, R139, c[0x0][0x23c], -R8 ;  /* 0x00008f008b047a23 */ /* 0x000fe20000010808 */
[----:B------:R-:W-:Y:S01]  /*9980*/  MOV R124, R133 ;  /* 0x00000085007c7202 */ /* 0x000fe20000000f00 */
[C---:B------:R-:W-:Y:S01]  /*9990*/  HMMA.16816.F32.BF16 R236, R16.reuse, R30, R172 ;  /* 0x0000001e10ec723c */ /* 0x040fe200000418ac */
[----:B------:R-:W-:Y:S01]  /*99a0*/  MOV R126, R29 ;  /* 0x0000001d007e7202 */ /* 0x000fe20000000f00 */
[----:B------:R1:W-:Y:S01]  /*99b0*/  MUFU.EX2 R133, R4 ;  /* 0x0000000400857308 */ /* 0x0003e20000000800 */
[----:B------:R-:W-:Y:S01]  /*99c0*/  MOV R7, R28 ;  /* 0x0000001c00077202 */ /* 0x000fe20000000f00 */
[----:B------:R-:W-:Y:S01]  /*99d0*/  FMUL.FTZ R66, R66, R20 ;  /* 0x0000001442427220 */ /* 0x000fe20000410000 */
[----:B------:R-:W-:Y:S01]  /*99e0*/  MOV R125, R132 ;  /* 0x00000084007d7202 */ /* 0x000fe20000000f00 */
[----:B------:R-:W-:Y:S01]  /*99f0*/  FMUL.FTZ R67, R67, R20 ;  /* 0x0000001443437220 */ /* 0x000fe20000410000 */
        /* <DEDUP_REMOVED lines=8> */
[-C--:B------:R-:W-:Y:S02]  /*9a80*/  FMUL.FTZ R100, R100, R21.reuse ;  /* 0x0000001564647220 */ /* 0x080fe40000410000 */
[----:B-1----:R-:W-:Y:S02]  /*9a90*/  FFMA.FTZ R4, R138, c[0x0][0x23c], -R8 ;  /* 0x00008f008a047a23 */ /* 0x002fe40000010808 */
[----:B------:R-:W-:Y:S02]  /*9aa0*/  FMUL.FTZ R101, R101, R21 ;  /* 0x0000001565657220 */ /* 0x000fe40000410000 */
[----:B------:R1:W2:Y:S01]  /*9ab0*/  MUFU.EX2 R138, R4 ;  /* 0x00000004008a7308 */ /* 0x0002a20000000800 */
        /* <DEDUP_REMOVED lines=9> */
[----:B------:R-:W3:Y:S01]  /*9b50*/  LDSM.16.MT88.4 R156, [R213+0xa800] ;  /* 0x00a80000d59c783b */ /* 0x000ee20000004200 */
[----:B------:R-:W-:Y:S01]  /*9b60*/  MOV R147, R22 ;  /* 0x0000001600937202 */ /* 0x000fe20000000f00 */
[-C--:B------:R-:W-:Y:S01]  /*9b70*/  FMUL.FTZ R114, R114, R20.reuse ;  /* 0x0000001472727220 */ /* 0x080fe20000410000 */
[----:B------:R-:W-:Y:S01]  /*9b80*/  HMMA.16816.F32.BF16 R52, R16, R140, R52 ;  /* 0x0000008c1034723c */ /* 0x000fe20000041834 */
[----:B------:R-:W-:-:S02]  /*9b90*/  FMUL.FTZ R115, R115, R20 ;  /* 0x0000001473737220 */ /* 0x000fc40000410000 */
[----:B-1----:R-:W-:Y:S02]  /*9ba0*/  FFMA.FTZ R4, R137, c[0x0][0x23c], -R8 ;  /* 0x00008f0089047a23 */ /* 0x002fe40000010808 */
[-C--:B------:R-:W-:Y:S02]  /*9bb0*/  FMUL.FTZ R36, R36, R21.reuse ;  /* 0x0000001524247220 */ /* 0x080fe40000410000 */
[----:B------:R1:W-:Y:S01]  /*9bc0*/  MUFU.EX2 R139, R4 ;  /* 0x00000004008b7308 */ /* 0x0003e20000000800 */
[-C--:B------:R-:W-:Y:S01]  /*9bd0*/  FMUL.FTZ R37, R37, R21.reuse ;  /* 0x0000001525257220 */ /* 0x080fe20000410000 */
[----:B------:R-:W-:Y:S01]  /*9be0*/  HMMA.16816.F32.BF16 R204, R16, R142, R64 ;  /* 0x0000008e10cc723c */ /* 0x000fe20000041840 */
[-C--:B------:R-:W-:Y:S01]  /*9bf0*/  FMUL.FTZ R38, R38, R20.reuse ;  /* 0x0000001426267220 */ /* 0x080fe20000410000 */
[----:B------:R-:W4:Y:S01]  /*9c00*/  LDSM.16.MT88.4 R64, [R217+0xa800] ;  /* 0x00a80000d940783b */ /* 0x000f220000004200 */
[----:B------:R-:W-:Y:S02]  /*9c10*/  FMUL.FTZ R39, R39, R20 ;  /* 0x0000001427277220 */ /* 0x000fe40000410000 */
[----:B------:R-:W-:-:S02]  /*9c20*/  FMUL.FTZ R128, R128, R21 ;  /* 0x0000001580807220 */ /* 0x000fc40000410000 */
[-C--:B------:R-:W-:Y:S01]  /*9c30*/  FMUL.FTZ R129, R129, R21.reuse ;  /* 0x0000001581817220 */ /* 0x080fe20000410000 */
[C---:B------:R-:W-:Y:S01]  /*9c40*/  HMMA.16816.F32.BF16 R68, R16.reuse, R40, R68 ;  /* 0x000000281044723c */ /* 0x040fe20000041844 */
[-C--:B------:R-:W-:Y:S02]  /*9c50*/  FMUL.FTZ R130, R130, R20.reuse ;  /* 0x0000001482827220 */ /* 0x080fe40000410000 */
[-C--:B------:R-:W-:Y:S02]  /*9c60*/  FMUL.FTZ R131, R131, R20.reuse ;  /* 0x0000001483837220 */ /* 0x080fe40000410000 */
[----:B------:R-:W-:Y:S02]  /*9c70*/  FMUL.FTZ R80, R80, R21 ;  /* 0x0000001550507220 */ /* 0x000fe40000410000 */
[----:B-1----:R-:W-:Y:S01]  /*9c80*/  FFMA.FTZ R4, R182, c[0x0][0x23c], -R8 ;  /* 0x00008f00b6047a23 */ /* 0x002fe20000010808 */
[C---:B------:R-:W-:Y:S01]  /*9c90*/  HMMA.16816.F32.BF16 R100, R16.reuse, R32, R100 ;  /* 0x000000201064723c */ /* 0x040fe20000041864 */
[----:B------:R-:W-:Y:S01]  /*9ca0*/  MOV R182, R125 ;  /* 0x0000007d00b67202 */ /* 0x000fe20000000f00 */
[----:B------:R-:W-:Y:S01]  /*9cb0*/  FMUL.FTZ R81, R81, R21 ;  /* 0x0000001551517220 */ /* 0x000fe20000410000 */
[----:B------:R1:W5:Y:S01]  /*9cc0*/  MUFU.EX2 R137, R4 ;  /* 0x0000000400897308 */ /* 0x0003620000000800 */
[----:B------:R-:W-:Y:S01]  /*9cd0*/  MOV R40, R127 ;  /* 0x0000007f00287202 */ /* 0x000fe20000000f00 */
[-C--:B------:R-:W-:Y:S01]  /*9ce0*/  FMUL.FTZ R82, R82, R20.reuse ;  /* 0x0000001452527220 */ /* 0x080fe20000410000 */
[----:B------:R-:W-:Y:S01]  /*9cf0*/  MOV R41, R231 ;  /* 0x000000e700297202 */ /* 0x000fe20000000f00 */
[----:B------:R-:W-:Y:S01]  /*9d00*/  FMUL.FTZ R83, R83, R20 ;  /* 0x0000001453537220 */ /* 0x000fe20000410000 */
        /* <DEDUP_REMOVED lines=10> */
[----:B------:R1:W-:Y:S01]  /*9db0*/  MUFU.EX2 R29, R4 ;  /* 0x00000004001d7308 */ /* 0x0003e20000000800 */
[----:B------:R-:W-:Y:S01]  /*9dc0*/  HMMA.16816.F32.BF16 R32, R16, R46, R128 ;  /* 0x0000002e1020723c */ /* 0x000fe20000041880 */
[----:B------:R-:W-:Y:S01]  /*9dd0*/  MOV R144, R227 ;  /* 0x000000e300907202 */ /* 0x000fe20000000f00 */
[-C--:B------:R-:W-:Y:S01]  /*9de0*/  FMUL.FTZ R118, R118, R20.reuse ;  /* 0x0000001476767220 */ /* 0x080fe20000410000 */
[----:B------:R-:W-:Y:S01]  /*9df0*/  MOV R145, R225 ;  /* 0x000000e100917202 */ /* 0x000fe20000000f00 */
[----:B------:R-:W-:-:S03]  /*9e00*/  FMUL.FTZ R119, R119, R20 ;  /* 0x0000001477777220 */ /* 0x000fc60000410000 */
[----:B--2---:R-:W-:Y:S01]  /*9e10*/  F2FP.BF16.PACK_AB R128, R138, R133 ;  /* 0x000000858a80723e */ /* 0x004fe200000010ff */
[----:B------:R-:W-:Y:S01]  /*9e20*/  HMMA.16816.F32.BF16 R184, R16, R42, R80 ;  /* 0x0000002a10b8723c */ /* 0x000fe20000041850 */
[----:B-----5:R-:W-:Y:S01]  /*9e30*/  F2FP.BF16.PACK_AB R130, R137, R139 ;  /* 0x0000008b8982723e */ /* 0x020fe200000010ff */
[----:B------:R-:W2:Y:S01]  /*9e40*/  LDSM.16.MT88.4 R80, [R213+0xb800] ;  /* 0x00b80000d550783b */ /* 0x000ea20000004200 */
[----:B-1----:R-:W-:-:S05]  /*9e50*/  FFMA.FTZ R4, R178, c[0x0][0x23c], -R2 ;  /* 0x00008f00b2047a23 */ /* 0x002fca0000010802 */
[----:B------:R-:W-:Y:S01]  /*9e60*/  HMMA.16816.F32.BF16 R116, R16, R44, R116 ;  /* 0x0000002c1074723c */ /* 0x000fe20000041874 */
[----:B------:R-:W-:Y:S01]  /*9e70*/  MOV R42, R230 ;  /* 0x000000e6002a7202 */ /* 0x000fe20000000f00 */
[----:B------:R1:W5:Y:S01]  /*9e80*/  MUFU.EX2 R31, R4 ;  /* 0x00000004001f7308 */ /* 0x0003620000000800 */
[----:B------:R-:W-:Y:S01]  /*9e90*/  MOV R43, R229 ;  /* 0x000000e5002b7202 */ /* 0x000fe20000000f00 */
[--C-:B-1----:R-:W-:Y:S01]  /*9ea0*/  FFMA.FTZ R4, R177, c[0x0][0x23c], -R2.reuse ;  /* 0x00008f00b1047a23 */ /* 0x102fe20000010802 */
[----:B-----5:R-:W-:Y:S01]  /*9eb0*/  F2FP.BF16.PACK_AB R129, R31, R29 ;  /* 0x0000001d1f81723e */ /* 0x020fe200000010ff */
[----:B------:R-:W-:Y:S01]  /*9ec0*/  FFMA.FTZ R2, R181, c[0x0][0x23c], -R2 ;  /* 0x00008f00b5027a23 */ /* 0x000fe20000010802 */
[----:B------:R-:W-:-:S03]  /*9ed0*/  MOV R181, R124 ;  /* 0x0000007c00b57202 */ /* 0x000fc60000000f00 */
[----:B------:R-:W-:Y:S08]  /*9ee0*/  MUFU.EX2 R132, R4 ;  /* 0x0000000400847308 */ /* 0x000ff00000000800 */
[----:B------:R1:W5:Y:S02]  /*9ef0*/  MUFU.EX2 R30, R2 ;  /* 0x00000002001e7308 */ /* 0x0003640000000800 */
[----:B-1----:R-:W-:Y:S01]  /*9f00*/  FFMA.FTZ R2, R176, c[0x0][0x23c], -R0 ;  /* 0x00008f00b0027a23 */ /* 0x002fe20000010800 */
[----:B-----5:R-:W-:Y:S01]  /*9f10*/  F2FP.BF16.PACK_AB R131, R30, R132 ;  /* 0x000000841e83723e */ /* 0x020fe200000010ff */
[----:B------:R-:W-:Y:S01]  /*9f20*/  HMMA.16816.F32.BF16 R176, R16, R26, R96 ;  /* 0x0000001a10b0723c */ /* 0x000fe20000041860 */
[----:B------:R-:W1:Y:S03]  /*9f30*/  LDSM.16.MT88.4 R96, [R215+0xb800] ;  /* 0x00b80000d760783b */ /* 0x000e660000004200 */
[----:B------:R5:W-:Y:S03]  /*9f40*/  MUFU.EX2 R28, R2 ;  /* 0x00000002001c7308 */ /* 0x000be60000000800 */
[----:B------:R-:W-:Y:S01]  /*9f50*/  FFMA.FTZ R16, R250, R21, R211 ;  /* 0x00000015fa107223 */ /* 0x000fe200000100d3 */
[----:B---3--:R-:W-:Y:S03]  /*9f60*/  HMMA.16816.F32.BF16 R148, R128, R156, R148 ;  /* 0x0000009c8094723c */ /* 0x008fe60000041894 */
[----:B------:R-:W-:-:S05]  /*9f70*/  FADD.FTZ R16, R210, R16 ;  /* 0x00000010d2107221 */ /* 0x000fca0000010000 */
[C---:B------:R-:W-:Y:S01]  /*9f80*/  HMMA.16816.F32.BF16 R160, R128.reuse, R172, R160 ;  /* 0x000000ac80a0723c */ /* 0x040fe200000418a0 */
[--C-:B-----5:R-:W-:Y:S01]  /*9f90*/  FFMA.FTZ R2, R180, c[0x0][0x23c], -R0.reuse ;  /* 0x00008f00b4027a23 */ /* 0x120fe20000010800 */
[----:B------:R-:W-:Y:S02]  /*9fa0*/  MOV R180, R7 ;  /* 0x0000000700b47202 */ /* 0x000fe40000000f00 */
[----:B------:R-:W3:Y:S01]  /*9fb0*/  LDSM.16.MT88.4 R4, [R217+0xb800] ;  /* 0x00b80000d904783b */ /* 0x000ee20000004200 */
[----:B------:R5:W1:Y:S03]  /*9fc0*/  MUFU.EX2 R25, R2 ;  /* 0x0000000200197308 */ /* 0x000a660000000800 */
[C---:B----4-:R-:W-:Y:S08]  /*9fd0*/  HMMA.16816.F32.BF16 R52, R128.reuse, R64, R52 ;  /* 0x000000408034723c */ /* 0x050ff00000041834 */
[C---:B--2---:R-:W-:Y:S01]  /*9fe0*/  HMMA.16816.F32.BF16 R68, R128.reuse, R80, R68 ;  /* 0x000000508044723c */ /* 0x044fe20000041844 */
[--C-:B-----5:R-:W-:Y:S01]  /*9ff0*/  FFMA.FTZ R2, R183, c[0x0][0x23c], -R0.reuse ;  /* 0x00008f00b7027a23 */ /* 0x120fe20000010800 */
[----:B------:R-:W-:Y:S01]  /*a000*/  MOV R183, R126 ;  /* 0x0000007e00b77202 */ /* 0x000fe20000000f00 */
[----:B------:R-:W-:Y:S01]  /*a010*/  FFMA.FTZ R0, R189, c[0x0][0x23c], -R0 ;  /* 0x00008f00bd007a23 */ /* 0x000fe20000010800 */
[----:B-1----:R-:W-:Y:S01]  /*a020*/  F2FP.BF16.PACK_AB R124, R25, R28 ;  /* 0x0000001c197c723e */ /* 0x002fe200000010ff */
[----:B------:R1:W-:Y:S03]  /*a030*/  MUFU.EX2 R24, R2 ;  /* 0x0000000200187308 */ /* 0x0003e60000000800 */
[C---:B------:R-:W-:Y:S05]  /*a040*/  HMMA.16816.F32.BF16 R84, R128.reuse, R96, R84 ;  /* 0x000000608054723c */ /* 0x040fea0000041854 */
[----:B------:R2:W4:Y:S03]  /*a050*/  MUFU.EX2 R23, R0 ;  /* 0x0000000000177308 */ /* 0x0005260000000800 */
[----:B------:R-:W-:Y:S01]  /*a060*/  HMMA.16816.F32.BF16 R100, R128, R112, R100 ;  /* 0x000000708064723c */ /* 0x000fe20000041864 */
[----:B-1----:R-:W-:-:S07]  /*a070*/  FFMA.FTZ R2, R191, c[0x0][0x23c], -R13 ;  /* 0x00008f00bf027a23 */ /* 0x002fce000001080d */
[----:B---3--:R-:W-:Y:S01]  /*a080*/  HMMA.16816.F32.BF16 R116, R128, R4, R116 ;  /* 0x000000048074723c */ /* 0x008fe20000041874 */
[----:B------:R-:W-:Y:S01]  /*a090*/  MUFU.EX2 R2, R2 ;  /* 0x0000000200027308 */ /* 0x000fe20000000800 */
[----:B--2---:R-:W-:Y:S01]  /*a0a0*/  FFMA.FTZ R0, R188, c[0x0][0x23c], -R13 ;  /* 0x00008f00bc007a23 */ /* 0x004fe2000001080d */
[----:B----4-:R-:W-:-:S06]  /*a0b0*/  F2FP.BF16.PACK_AB R126, R23, R24 ;  /* 0x00000018177e723e */ /* 0x010fcc00000010ff */
[----:B------:R1:W-:Y:S02]  /*a0c0*/  MUFU.EX2 R22, R0 ;  /* 0x0000000000167308 */ /* 0x0003e40000000800 */
        /* <DEDUP_REMOVED lines=64> */
[----:B------:R-:W2:Y:S04]  /*a4d0*/  LDL.64 R180, [R1+0x30] ;  /* 0x0000300001b47983 */ /* 0x000ea80000100a00 */
[----:B------:R-:W3:Y:S01]  /*a4e0*/  LDL.64 R230, [R1] ;  /* 0x0000000001e67983 */ /* 0x000ee20000100a00 */
        /* <DEDUP_REMOVED lines=13> */
[----:B---3--:R-:W-:Y:S02]  /*a5c0*/  MOV R230, 0x4 ;  /* 0x0000000400e67802 */ /* 0x008fe40000000f00 */
[----:B------:R-:W-:Y:S02]  /*a5d0*/  MOV R229, c[0x0][0x1a0] ;  /* 0x0000680000e57a02 */ /* 0x000fe40000000f00 */
[----:B------:R-:W-:Y:S02]  /*a5e0*/  LEA.HI.X R4, R4, R231, R5, 0x5, P3 ;  /* 0x000000e704047211 */ /* 0x000fe400018f2c05 */
[----:B------:R-:W-:Y:S02]  /*a5f0*/  SHF.L.U64.HI R229, R229, R230, c[0x0][0x1a4] ;  /* 0x00006900e5e57619 */ /* 0x000fe400000102e6 */
[----:B------:R-:W-:-:S02]  /*a600*/  @!P2 LEA R18, P5, R0, c[0x0][0x170], 0x1 ;  /* 0x00005c000012aa11 */ /* 0x000fc400078a08ff */
[----:B------:R-:W-:Y:S02]  /*a610*/  @!P1 LEA R14, P3, R0, c[0x0][0x170], 0x1 ;  /* 0x00005c00000e9a11 */ /* 0x000fe400078608ff */
[----:B------:R-:W-:Y:S02]  /*a620*/  @!P2 LEA R16, P4, R2, c[0x0][0x170], 0x1 ;  /* 0x00005c000210aa11 */ /* 0x000fe400078808ff */
[----:B------:R-:W-:Y:S02]  /*a630*/  IADD3.X R5, R229, R4, RZ, P0, !PT ;  /* 0x00000004e5057210 */ /* 0x000fe400007fe4ff */
[--C-:B------:R-:W-:Y:S02]  /*a640*/  @!P2 LEA.HI.X R19, R0, c[0x0][0x174], R4.reuse, 0x1, P5 ;  /* 0x00005d000013aa11 */ /* 0x100fe400028f0c04 */
[----:B------:R-:W-:Y:S02]  /*a650*/  @!P1 LEA R6, P0, R2, c[0x0][0x170], 0x1 ;  /* 0x00005c0002069a11 */ /* 0x000fe400078008ff */
[----:B------:R-:W-:Y:S01]  /*a660*/  @!P1 LEA.HI.X R15, R0, c[0x0][0x174], R4, 0x1, P3 ;  /* 0x00005d00000f9a11 */ /* 0x000fe200018f0c04 */
[----:B------:R-:W-:Y:S01]  /*a670*/  @!PT LDS RZ, [RZ] ;  /* 0x00000000fffff984 */ /* 0x000fe20000000800 */
[----:B------:R-:W-:Y:S01]  /*a680*/  @!PT LDS RZ, [RZ] ;  /* 0x00000000fffff984 */ /* 0x000fe20000000800 */
[----:B------:R-:W-:Y:S01]  /*a690*/  @!PT LDS RZ, [RZ] ;  /* 0x00000000fffff984 */ /* 0x000fe20000000800 */
[----:B------:R1:W-:Y:S01]  /*a6a0*/  @!P2 LDGSTS.E.BYPASS.LTC128B.128 [R224+0xa000], [R18.64] ;  /* 0x0a00000012e0afae */ /* 0x0003e2000b901d44 */
[----:B------:R-:W-:-:S02]  /*a6b0*/  @!P2 LEA.HI.X R17, R2, c[0x0][0x174], R5, 0x1, P4 ;  /* 0x00005d000211aa11 */ /* 0x000fc400020f0c05 */
        /* <DEDUP_REMOVED lines=24> */
[----:B------:R-:W5:Y:S04]  /*a840*/  LDSM.16.M88.4 R24, [R216] ;  /* 0x00000000d818783b */ /* 0x000f680000000200 */
[----:B------:R-:W0:Y:S01]  /*a850*/  LDGDEPBAR ;  /* 0x00000000000079af */ /* 0x000e220000000000 */
[-C--:B----4-:R-:W-:Y:S08]  /*a860*/  HMMA.16816.F32.BF16 R192, R20, R32.reuse, RZ ;  /* 0x0000002014c0723c */ /* 0x090ff000000418ff */
[C---:B-1----:R-:W-:Y:S08]  /*a870*/  HMMA.16816.F32.BF16 R188, R16.reuse, R32, RZ ;  /* 0x0000002010bc723c */ /* 0x042ff000000418ff */
[C---:B------:R-:W-:Y:S08]  /*a880*/  HMMA.16816.F32.BF16 R176, R16.reuse, R28, RZ ;  /* 0x0000001c10b0723c */ /* 0x040ff000000418ff */
[C---:B------:R-:W-:Y:S08]  /*a890*/  HMMA.16816.F32.BF16 R184, R16.reuse, R34, RZ ;  /* 0x0000002210b8723c */ /* 0x040ff000000418ff */
[----:B------:R-:W-:Y:S08]  /*a8a0*/  HMMA.16816.F32.BF16 R16, R16, R30, RZ ;  /* 0x0000001e1010723c */ /* 0x000ff000000418ff */
[C---:B------:R-:W-:Y:S08]  /*a8b0*/  HMMA.16816.F32.BF16 R200, R20.reuse, R34, RZ ;  /* 0x0000002214c8723c */ /* 0x040ff000000418ff */
[C---:B------:R-:W-:Y:S08]  /*a8c0*/  HMMA.16816.F32.BF16 R196, R20.reuse, R28, RZ ;  /* 0x0000001c14c4723c */ /* 0x040ff000000418ff */
[----:B------:R-:W-:Y:S01]  /*a8d0*/  HMMA.16816.F32.BF16 R20, R20, R30, RZ ;  /* 0x0000001e1414723c */ /* 0x000fe200000418ff */
[----:B------:R-:W-:Y:S07]  /*a8e0*/  LDSM.16.M88.4 R28, [R221+0x8000] ;  /* 0x00800000dd1c783b */ /* 0x000fee0000000200 */
[C---:B---3--:R-:W-:Y:S08]  /*a8f0*/  HMMA.16816.F32.BF16 R228, R4.reuse, R140, R188 ;  /* 0x0000008c04e4723c */ /* 0x048ff000000418bc */
[C---:B------:R-:W-:Y:S01]  /*a900*/  HMMA.16816.F32.BF16 R208, R4.reuse, R180, R176 ;  /* 0x000000b404d0723c */ /* 0x040fe200000418b0 */
[----:B------:R-:W-:Y:S07]  /*a910*/  LDSM.16.M88.4 R176, [R221+0x8800] ;  /* 0x00880000ddb0783b */ /* 0x000fee0000000200 */
[C---:B------:R-:W-:Y:S08]  /*a920*/  HMMA.16816.F32.BF16 R204, R4.reuse, R142, R184 ;  /* 0x0000008e04cc723c */ /* 0x040ff000000418b8 */
[----:B------:R-:W-:Y:S01]  /*a930*/  HMMA.16816.F32.BF16 R32, R4, R182, R16 ;  /* 0x000000b60420723c */ /* 0x000fe20000041810 */
[----:B------:R-:W1:Y:S04]  /*a940*/  LDSM.16.M88.4 R4, [R222+0x2000] ;  /* 0x00200000de04783b */ /* 0x000e680000000200 */
[----:B------:R-:W3:Y:S03]  /*a950*/  LDSM.16.M88.4 R16, [R222] ;  /* 0x00000000de10783b */ /* 0x000ee60000000200 */
[C---:B-----5:R-:W-:Y:S08]  /*a960*/  HMMA.16816.F32.BF16 R188, R24.reuse, R140, R192 ;  /* 0x0000008c18bc723c */ /* 0x060ff000000418c0 */
        /* <DEDUP_REMOVED lines=12> */
[C---:B---3--:R-:W-:Y:S08]  /*aa30*/  HMMA.16816.F32.BF16 R204, R16.reuse, R176, R192 ;  /* 0x000000b010cc723c */ /* 0x048ff000000418c0 */
[C---:B------:R-:W-:Y:S01]  /*aa40*/  HMMA.16816.F32.BF16 R192, R16.reuse, R178, R180 ;  /* 0x000000b210c0723c */ /* 0x040fe200000418b4 */
[----:B------:R-:W3:Y:S04]  /*aa50*/  LDSM.16.M88.4 R180, [R212+0x9000] ;  /* 0x00900000d4b4783b */ /* 0x000ee80000000200 */
        /* <DEDUP_REMOVED lines=11> */
[C---:B---3--:R-:W-:Y:S08]  /*ab10*/  HMMA.16816.F32.BF16 R200, R4.reuse, R180, R188 ;  /* 0x000000b404c8723c */ /* 0x048ff000000418bc */
        /* <DEDUP_REMOVED lines=9> */
[C---:B--2---:R-:W-:Y:S08]  /*abb0*/  HMMA.16816.F32.BF16 R184, R16.reuse, R180, R232 ;  /* 0x000000b410b8723c */ /* 0x044ff000000418e8 */
        /* <DEDUP_REMOVED lines=13> */
[----:B------:R-:W3:Y:S07]  /*ac90*/  LDSM.16.M88.4 R32, [R219+0x1000] ;  /* 0x00100000db20783b */ /* 0x000eee0000000200 */
[----:B------:R-:W-:Y:S08]  /*aca0*/  HMMA.16816.F32.BF16 R192, R28, R142, R192 ;  /* 0x0000008e1cc0723c */ /* 0x000ff000000418c0 */
[C---:B--2---:R-:W-:Y:S01]  /*acb0*/  HMMA.16816.F32.BF16 R140, R24.reuse, R176, R4 ;  /* 0x000000b0188c723c */ /* 0x044fe20000041804 */
[----:B------:R-:W2:Y:S07]  /*acc0*/  LDSM.16.M88.4 R4, [R220+0x6000] ;  /* 0x00600000dc04783b */ /* 0x000eae0000000200 */
[----:B------:R-:W-:Y:S08]  /*acd0*/  HMMA.16816.F32.BF16 R180, R24, R178, R180 ;  /* 0x000000b218b4723c */ /* 0x000ff000000418b4 */
[----:B-1----:R-:W-:Y:S08]  /*ace0*/  HMMA.16816.F32.BF16 R28, R20, R176, R200 ;  /* 0x000000b0141c723c */ /* 0x002ff000000418c8 */
[----:B---3--:R-:W-:Y:S01]  /*acf0*/  HMMA.16816.F32.BF16 R184, R16, R32, R140 ;  /* 0x0000002010b8723c */ /* 0x008fe2000004188c */
        /* <DEDUP_REMOVED lines=9> */
[----:B------:R-:W3:Y:S01]  /*ad90*/  MUFU.TANH R200, R185 ;  /* 0x000000b900c87308 */ /* 0x000ee20000002400 */
[----:B------:R-:W-:-:S07]  /*ada0*/  FMUL.FTZ R8, R184, c[0x0][0x2ec] ;  /* 0x0000bb00b8087a20 */ /* 0x000fce0000410000 */
[----:B------:R-:W4:Y:S03]  /*adb0*/  MUFU.TANH R202, R186 ;  /* 0x000000ba00ca7308 */ /* 0x000f260000002400 */
[----:B------:R-:W-:Y:S02]  /*adc0*/  FMUL.FTZ R176, R176, c[0x0][0x2ec] ;  /* 0x0000bb00b0b07a20 */ /* 0x000fe40000410000 */
[----:B------:R-:W-:Y:S02]  /*add0*/  FMUL.FTZ R177, R177, c[0x0][0x2ec] ;  /* 0x0000bb00b1b17a20 */ /* 0x000fe40000410000 */
[----:B------:R-:W-:Y:S01]  /*ade0*/  FMUL.FTZ R178, R178, c[0x0][0x2ec] ;  /* 0x0000bb00b2b27a20 */ /* 0x000fe20000410000 */
[----:B------:R5:W1:Y:S01]  /*adf0*/  MUFU.TANH R201, R187 ;  /* 0x000000bb00c97308 */ /* 0x000a620000002400 */
[----:B------:R-:W-:-:S03]  /*ae00*/  FMUL.FTZ R179, R179, c[0x0][0x2ec] ;  /* 0x0000bb00b3b37a20 */ /* 0x000fc60000410000 */
[----:B------:R-:W-:Y:S02]  /*ae10*/  FMUL.FTZ R182, R182, c[0x0][0x2ec] ;  /* 0x0000bb00b6b67a20 */ /* 0x000fe40000410000 */
[----:B------:R-:W-:Y:S02]  /*ae20*/  FMUL.FTZ R180, R180, c[0x0][0x2ec] ;  /* 0x0000bb00b4b47a20 */ /* 0x000fe40000410000 */
[----:B------:R-:W1:Y:S01]  /*ae30*/  MUFU.TANH R203, R177 ;  /* 0x000000b100cb7308 */ /* 0x000e620000002400 */
[----:B------:R-:W-:Y:S01]  /*ae40*/  FMUL.FTZ R181, R181, c[0x0][0x2ec] ;  /* 0x0000bb00b5b57a20 */ /* 0x000fe20000410000 */
[----:B-----5:R-:W-:Y:S06]  /*ae50*/  HMMA.16816.F32.BF16 R184, R4, R34, R188 ;  /* 0x0000002204b8723c */ /* 0x020fec00000418bc */
[----:B------:R-:W2:Y:S02]  /*ae60*/  MUFU.TANH R190, R176 ;  /* 0x000000b000be7308 */ /* 0x000ea40000002400 */
[C---:B-1----:R-:W-:Y:S06]  /*ae70*/  HMMA.16816.F32.BF16 R32, R24.reuse, R140, R196 ;  /* 0x0000008c1820723c */ /* 0x042fec00000418c4 */
[----:B------:R-:W1:Y:S02]  /*ae80*/  MUFU.TANH R191, R178 ;  /* 0x000000b200bf7308 */ /* 0x000e640000002400 */
[----:B------:R-:W-:Y:S06]  /*ae90*/  HMMA.16816.F32.BF16 R24, R24, R142, R192 ;  /* 0x0000008e1818723c */ /* 0x000fec00000418c0 */
[----:B------:R5:W1:Y:S02]  /*aea0*/  MUFU.TANH R197, R179 ;  /* 0x000000b300c57308 */ /* 0x000a640000002400 */
[----:B------:R-:W-:-:S06]  /*aeb0*/  FMUL.FTZ R186, R186, c[0x0][0x2ec] ;  /* 0x0000bb00baba7a20 */ /* 0x000fcc0000410000 */
[----:B------:R1:W1:Y:S01]  /*aec0*/  MUFU.TANH R188, R182 ;  /* 0x000000b600bc7308 */ /* 0x0002620000002400 */
[----:B------:R-:W-:Y:S01]  /*aed0*/  FMUL.FTZ R185, R185, c[0x0][0x2ec] ;  /* 0x0000bb00b9b97a20 */ /* 0x000fe20000410000 */
[----:B--2---:R-:W-:Y:S06]  /*aee0*/  HMMA.16816.F32.BF16 R32, R16, R28, R32 ;  /* 0x0000001c1020723c */ /* 0x004fec0000041820 */
[----:B------:R2:W2:Y:S02]  /*aef0*/  MUFU.TANH R196, R186 ;  /* 0x000000ba00c47308 */ /* 0x0004a40000002400 */
[----:B-----5:R-:W-:Y:S01]  /*af00*/  HMMA.16816.F32.BF16 R176, R20, R140, R204 ;  /* 0x0000008c14b0723c */ /* 0x020fe200000418cc */
[----:B-1----:R-:W-:-:S05]  /*af10*/  FMUL.FTZ R182, R183, c[0x0][0x2ec] ;  /* 0x0000bb00b7b67a20 */ /* 0x002fca0000410000 */
[----:B------:R-:W1:Y:S01]  /*af20*/  MUFU.TANH R8, R8 ;  /* 0x0000000800087308 */ /* 0x000e620000002400 */
[----:B------:R-:W-:Y:S01]  /*af30*/  FMUL.FTZ R183, R184, c[0x0][0x2ec] ;  /* 0x0000bb00b8b77a20 */ /* 0x000fe20000410000 */
[----:B------:R-:W-:Y:S01]  /*af40*/  HMMA.16816.F32.BF16 R20, R20, R142, R228 ;  /* 0x0000008e1414723c */ /* 0x000fe200000418e4 */
[----:B--2---:R-:W-:-:S05]  /*af50*/  FMUL.FTZ R186, R187, c[0x0][0x2ec] ;  /* 0x0000bb00bbba7a20 */ /* 0x004fca0000410000 */
[----:B------:R-:W2:Y:S02]  /*af60*/  MUFU.TANH R180, R180 ;  /* 0x000000b400b47308 */ /* 0x000ea40000002400 */
[----:B------:R-:W-:Y:S01]  /*af70*/  HMMA.16816.F32.BF16 R16, R16, R30, R24 ;  /* 0x0000001e1010723c */ /* 0x000fe20000041818 */
[----:B------:R-:W-:-:S05]  /*af80*/  FMUL.FTZ R34, R34, c[0x0][0x2ec] ;  /* 0x0000bb0022227a20 */ /* 0x000fca0000410000 */
[----:B------:R-:W1:Y:S01]  /*af90*/  MUFU.TANH R181, R181 ;  /* 0x000000b500b57308 */ /* 0x000e620000002400 */
[----:B------:R-:W-:Y:S02]  /*afa0*/  FMUL.FTZ R32, R32, c[0x0][0x2ec] ;  /* 0x0000bb0020207a20 */ /* 0x000fe40000410000 */
[----:B------:R-:W-:Y:S01]  /*afb0*/  FMUL.FTZ R33, R33, c[0x0][0x2ec] ;  /* 0x0000bb0021217a20 */ /* 0x000fe20000410000 */
[C---:B------:R-:W-:Y:S04]  /*afc0*/  HMMA.16816.F32.BF16 R176, R4.reuse, R28, R176 ;  /* 0x0000001c04b0723c */ /* 0x040fe800000418b0 */
[----:B------:R5:W1:Y:S04]  /*afd0*/  MUFU.TANH R137, R34 ;  /* 0x0000002200897308 */ /* 0x000a680000002400 */
[----:B------:R-:W-:Y:S04]  /*afe0*/  HMMA.16816.F32.BF16 R4, R4, R30, R20 ;  /* 0x0000001e0404723c */ /* 0x000fe80000041814 */
[----:B------:R1:W1:Y:S02]  /*aff0*/  MUFU.TANH R132, R33 ;  /* 0x0000002100847308 */ /* 0x0002640000002400 */
[----:B------:R-:W-:-:S02]  /*b000*/  FMUL.FTZ R13, R17, c[0x0][0x2ec] ;  /* 0x0000bb00110d7a20 */ /* 0x000fc40000410000 */
[----:B-----5:R-:W-:-:S04]  /*b010*/  FMUL.FTZ R34, R35, c[0x0][0x2ec] ;  /* 0x0000bb0023227a20 */ /* 0x020fc80000410000 */
        /* <DEDUP_REMOVED lines=10> */
[----:B------:R1:W1:Y:S01]  /*b0c0*/  MUFU.TANH R189, R185 ;  /* 0x000000b900bd7308 */ /* 0x0002620000002400 */
[----:B------:R-:W-:Y:S02]  /*b0d0*/  FMUL.FTZ R5, R5, c[0x0][0x2ec] ;  /* 0x0000bb0005057a20 */ /* 0x000fe40000410000 */
[----:B------:R-:W-:Y:S02]  /*b0e0*/  FMUL.FTZ R6, R6, c[0x0][0x2ec] ;  /* 0x0000bb0006067a20 */ /* 0x000fe40000410000 */
[----:B------:R-:W-:-:S03]  /*b0f0*/  FMUL.FTZ R7, R7, c[0x0][0x2ec] ;  /* 0x0000bb0007077a20 */ /* 0x000fc60000410000 */
        /* <DEDUP_REMOVED lines=19> */
[----:B------:R-:W-:Y:S01]  /*b230*/  IADD3 R0, R244, -0x5, RZ ;  /* 0xfffffffbf4007810 */ /* 0x000fe20007ffe0ff */
[----:B------:R-:W-:Y:S01]  /*b240*/  IMAD.MOV.U32 R227, RZ, RZ, c[0x0][0x198] ;  /* 0x00006600ffe37624 */ /* 0x000fe200078e00ff */
[----:B------:R-:W-:Y:S01]  /*b250*/  BSSY B0, `(.L_x_1183) ;  /* 0x0000028000007945 */ /* 0x000fe20003800000 */
[----:B------:R4:W-:Y:S01]  /*b260*/  @P2 STS.128 [R224+0x8000], RZ ;  /* 0x008000ffe0002388 */ /* 0x0009e20000000c00 */
[----:B------:R-:W-:Y:S01]  /*b270*/  SHF.R.S32.HI R2, RZ, 0x1f, R0 ;  /* 0x0000001fff027819 */ /* 0x000fe20000011400 */
[----:B-1----:R-:W-:-:S04]  /*b280*/  IMAD.WIDE.U32 R4, R0, c[0x0][0x198], RZ ;  /* 0x0000660000047a25 */ /* 0x002fc800078e00ff */
        /* <DEDUP_REMOVED lines=36> */
.L_x_1184:
[----:B------:R-:W-:Y:S05]  /*b4d0*/  BSYNC B0 ;  /* 0x0000000000007941 */ /* 0x000fea0003800000 */
.L_x_1183:
[----:B------:R-:W0:Y:S02]  /*b4e0*/  LDGDEPBAR ;  /* 0x00000000000079af */ /* 0x000e240000000000 */
.L_x_1182:
[----:B--234-:R-:W-:-:S04]  /*b4f0*/  LEA R0, R225, R245, 0x5 ;  /* 0x000000f5e1007211 */ /* 0x01cfc800078e28ff */
[C---:B-1----:R-:W-:Y:S02]  /*b500*/  IADD3 R5, R0.reuse, 0x1, RZ ;  /* 0x0000000100057810 */ /* 0x042fe40007ffe0ff */
[CC--:B------:R-:W-:Y:S02]  /*b510*/  ISETP.GE.AND P4, PT, R0.reuse, R10.reuse, PT ;  /* 0x0000000a0000720c */ /* 0x0c0fe40003f86270 */
[----:B------:R-:W-:Y:S02]  /*b520*/  IADD3 R6, R0, 0x8, RZ ;  /* 0x0000000800067810 */ /* 0x000fe40007ffe0ff */
[----:B------:R-:W-:Y:S02]  /*b530*/  ISETP.GE.AND P0, PT, R5, R10, PT ;  /* 0x0000000a0500720c */ /* 0x000fe40003f06270 */
[----:B------:R-:W-:Y:S02]  /*b540*/  FSEL R2, R8, -INF , !P4 ;  /* 0xff80000008027808 */ /* 0x000fe40006000000 */
        /* <DEDUP_REMOVED lines=25> */
[-C--:B------:R-:W-:Y:S02]  /*b6e0*/  ISETP.GE.AND P0, PT, R0, R9.reuse, PT ;  /* 0x000000090000720c */ /* 0x080fe40003f06270 */
[----:B------:R-:W-:Y:S02]  /*b6f0*/  FMNMX.FTZ R4, R184, R4, !PT ;  /* 0x00000004b8047209 */ /* 0x000fe40007810000 */
[----:B------:R-:W-:Y:S02]  /*b700*/  FSEL R13, R202, -INF , !P0 ;  /* 0xff800000ca0d7808 */ /* 0x000fe40004000000 */
[----:B------:R-:W-:Y:S01]  /*b710*/  ISETP.GE.AND P0, PT, R5, R9, PT ;  /* 0x000000090500720c */ /* 0x000fe20003f06270 */
[----:B------:R-:W1:Y:S01]  /*b720*/  SHFL.BFLY PT, R18, R4, 0x2, 0x1f ;  /* 0x0c401f0004127f89 */ /* 0x000e6200000e0000 */
[----:B------:R-:W-:Y:S02]  /*b730*/  ISETP.GE.AND P4, PT, R0, R11, PT ;  /* 0x0000000b0000720c */ /* 0x000fe40003f86270 */
[----:B------:R-:W-:-:S02]  /*b740*/  FSEL R25, R201, -INF , !P0 ;  /* 0xff800000c9197808 */ /* 0x000fc40004000000 */
[----:B------:R-:W-:Y:S02]  /*b750*/  ISETP.GE.AND P0, PT, R0, R12, PT ;  /* 0x0000000c0000720c */ /* 0x000fe40003f06270 */
[----:B------:R-:W-:Y:S02]  /*b760*/  ISETP.GE.AND P5, PT, R6, R9, PT ;  /* 0x000000090600720c */ /* 0x000fe40003fa6270 */
[----:B------:R-:W-:Y:S02]  /*b770*/  FMNMX.FTZ R0, R135, R13, !PT ;  /* 0x0000000d87007209 */ /* 0x000fe40007810000 */
[----:B------:R-:W-:Y:S02]  /*b780*/  ISETP.GE.AND P6, PT, R8, R9, PT ;  /* 0x000000090800720c */ /* 0x000fe40003fc6270 */
[----:B------:R-:W-:Y:S02]  /*b790*/  FSEL R20, R188, -INF , !P5 ;  /* 0xff800000bc147808 */ /* 0x000fe40006800000 */
[----:B------:R-:W-:-:S02]  /*b7a0*/  FMNMX.FTZ R0, R25, R0, !PT ;  /* 0x0000000019007209 */ /* 0x000fc40007810000 */
[-C--:B------:R-:W-:Y:S02]  /*b7b0*/  ISETP.GE.AND P5, PT, R26, R9.reuse, PT ;  /* 0x000000091a00720c */ /* 0x080fe40003fa6270 */
[----:B------:R-:W-:Y:S02]  /*b7c0*/  FSEL R24, R182, -INF , !P6 ;  /* 0xff800000b6187808 */ /* 0x000fe40007000000 */
[----:B------:R-:W-:Y:S02]  /*b7d0*/  FMNMX.FTZ R0, R20, R0, !PT ;  /* 0x0000000014007209 */ /* 0x000fe40007810000 */
[----:B------:R-:W-:Y:S02]  /*b7e0*/  FSEL R182, R137, -INF , !P5 ;  /* 0xff80000089b67808 */ /* 0x000fe40006800000 */
[-C--:B------:R-:W-:Y:S02]  /*b7f0*/  ISETP.GE.AND P5, PT, R27, R9.reuse, PT ;  /* 0x000000091b00720c */ /* 0x080fe40003fa6270 */
[----:B------:R-:W-:-:S02]  /*b800*/  ISETP.GE.AND P6, PT, R29, R9, PT ;  /* 0x000000091d00720c */ /* 0x000fc40003fc6270 */
[----:B------:R-:W-:Y:S02]  /*b810*/  FMNMX.FTZ R0, R24, R0, !PT ;  /* 0x0000000018007209 */ /* 0x000fe40007810000 */
[----:B------:R-:W-:Y:S02]  /*b820*/  FSEL R7, R190, -INF , !P4 ;  /* 0xff800000be077808 */ /* 0x000fe40006000000 */
[----:B------:R-:W-:Y:S02]  /*b830*/  FSEL R180, R21, -INF , !P5 ;  /* 0xff80000015b47808 */ /* 0x000fe40006800000 */
[----:B------:R-:W-:Y:S02]  /*b840*/  FSEL R181, R34, -INF , !P6 ;  /* 0xff80000022b57808 */ /* 0x000fe40007000000 */
[C---:B------:R-:W-:Y:S02]  /*b850*/  ISETP.GE.AND P5, PT, R5.reuse, R11, PT ;  /* 0x0000000b0500720c */ /* 0x040fe40003fa6270 */
[----:B------:R-:W-:-:S02]  /*b860*/  ISETP.GE.AND P4, PT, R5, R12, PT ;  /* 0x0000000c0500720c */ /* 0x000fc40003f86270 */
[----:B------:R-:W-:Y:S02]  /*b870*/  ISETP.GE.AND P6, PT, R30, R9, PT ;  /* 0x000000091e00720c */ /* 0x000fe40003fc6270 */
[----:B------:R-:W-:Y:S02]  /*b880*/  FMNMX.FTZ R5, R182, R0, !PT ;  /* 0x00000000b6057209 */ /* 0x000fe40007810000 */
[----:B-1----:R-:W-:Y:S02]  /*b890*/  FMNMX.FTZ R0, R4, R18, !PT ;  /* 0x0000001204007209 */ /* 0x002fe40007810000 */
[----:B------:R-:W-:Y:S02]  /*b8a0*/  FSEL R185, R19, -INF , !P6 ;  /* 0xff80000013b97808 */ /* 0x000fe40007000000 */
[----:B------:R-:W-:Y:S01]  /*b8b0*/  FMNMX.FTZ R4, R181, R5, !PT ;  /* 0x00000005b5047209 */ /* 0x000fe20007810000 */
[----:B------:R-:W1:Y:S01]  /*b8c0*/  SHFL.BFLY PT, R32, R0, 0x1, 0x1f ;  /* 0x0c201f0000207f89 */ /* 0x000e6200000e0000 */
[----:B------:R-:W-:-:S02]  /*b8d0*/  ISETP.GE.AND P6, PT, R6, R11, PT ;  /* 0x0000000b0600720c */ /* 0x000fc40003fc6270 */
[----:B------:R-:W-:Y:S02]  /*b8e0*/  FSEL R19, R203, -INF , !P5 ;  /* 0xff800000cb137808 */ /* 0x000fe40006800000 */
[----:B------:R-:W-:Y:S02]  /*b8f0*/  FMNMX.FTZ R5, R134, R7, !PT ;  /* 0x0000000786057209 */ /* 0x000fe40007810000 */
[----:B------:R-:W-:Y:S02]  /*b900*/  ISETP.GE.AND P5, PT, R8, R11, PT ;  /* 0x0000000b0800720c */ /* 0x000fe40003fa6270 */
[----:B------:R-:W-:Y:S02]  /*b910*/  FSEL R18, R183, -INF , !P6 ;  /* 0xff800000b7127808 */ /* 0x000fe40007000000 */
        /* <DEDUP_REMOVED lines=9> */
[----:B------:R-:W-:Y:S02]  /*b9b0*/  FSEL R14, R191, -INF , !P0 ;  /* 0xff800000bf0e7808 */ /* 0x000fe40004000000 */
[----:B------:R-:W-:Y:S02]  /*b9c0*/  FMNMX.FTZ R4, R185, R4, !PT ;  /* 0x00000004b9047209 */ /* 0x000fe40007810000 */
[----:B------:R-:W-:Y:S02]  /*b9d0*/  ISETP.GE.AND P0, PT, R6, R12, PT ;  /* 0x0000000c0600720c */ /* 0x000fe40003f06270 */
[----:B------:R-:W-:Y:S01]  /*b9e0*/  FSEL R183, R139, -INF , !P6 ;  /* 0xff8000008bb77808 */ /* 0x000fe20007000000 */
[----:B------:R-:W2:Y:S01]  /*b9f0*/  SHFL.BFLY PT, R31, R4, 0x2, 0x1f ;  /* 0x0c401f00041f7f89 */ /* 0x000ea200000e0000 */
[----:B------:R-:W-:-:S02]  /*ba00*/  FMNMX.FTZ R5, R179, R5, !PT ;  /* 0x00000005b3057209 */ /* 0x000fc40007810000 */
[----:B------:R-:W-:Y:S02]  /*ba10*/  FMNMX.FTZ R6, R3, R14, !PT ;  /* 0x0000000e03067209 */ /* 0x000fe40007810000 */
[----:B------:R-:W-:Y:S02]  /*ba20*/  ISETP.GE.AND P4, PT, R8, R12, PT ;  /* 0x0000000c0800720c */ /* 0x000fe40003f86270 */
[----:B------:R-:W-:Y:S02]  /*ba30*/  ISETP.GE.AND P5, PT, R27, R11, PT ;  /* 0x0000000b1b00720c */ /* 0x000fe40003fa6270 */
[----:B------:R-:W-:Y:S02]  /*ba40*/  FMNMX.FTZ R8, R183, R5, !PT ;  /* 0x00000005b7087209 */ /* 0x000fe40007810000 */
[----:B------:R-:W-:Y:S02]  /*ba50*/  FSEL R21, R196, -INF , !P0 ;  /* 0xff800000c4157808 */ /* 0x000fe40004000000 */
[----:B------:R-:W-:-:S02]  /*ba60*/  FMNMX.FTZ R5, R22, R6, !PT ;  /* 0x0000000616057209 */ /* 0x000fc40007810000 */
[----:B------:R-:W-:Y:S02]  /*ba70*/  FSEL R188, R28, -INF , !P5 ;  /* 0xff8000001cbc7808 */ /* 0x000fe40006800000 */
[-C--:B------:R-:W-:Y:S02]  /*ba80*/  ISETP.GE.AND P0, PT, R26, R12.reuse, PT ;  /* 0x0000000c1a00720c */ /* 0x080fe40003f06270 */
[----:B------:R-:W-:Y:S02]  /*ba90*/  FSEL R28, R186, -INF , !P4 ;  /* 0xff800000ba1c7808 */ /* 0x000fe40006000000 */
[----:B------:R-:W-:Y:S02]  /*baa0*/  FMNMX.FTZ R5, R21, R5, !PT ;  /* 0x0000000515057209 */ /* 0x000fe40007810000 */
[----:B------:R-:W-:Y:S02]  /*bab0*/  ISETP.GE.AND P5, PT, R29, R12, PT ;  /* 0x0000000c1d00720c */ /* 0x000fe40003fa6270 */
[----:B------:R-:W-:-:S02]  /*bac0*/  FSEL R189, R140, -INF , !P0 ;  /* 0xff8000008cbd7808 */ /* 0x000fc40004000000 */
[----:B------:R-:W-:Y:S02]  /*bad0*/  FMNMX.FTZ R5, R28, R5, !PT ;  /* 0x000000051c057209 */ /* 0x000fe40007810000 */
[----:B-1----:R-:W-:Y:S02]  /*bae0*/  FMNMX.FTZ R226, R0, R32, !PT ;  /* 0x0000002000e27209 */ /* 0x002fe40007810000 */
[-C--:B------:R-:W-:Y:S02]  /*baf0*/  ISETP.GE.AND P4, PT, R27, R12.reuse, PT ;  /* 0x0000000c1b00720c */ /* 0x080fe40003f86270 */
[----:B------:R-:W-:Y:S02]  /*bb00*/  FSEL R191, R141, -INF , !P5 ;  /* 0xff8000008dbf7808 */ /* 0x000fe40006800000 */
[----:B------:R-:W-:Y:S01]  /*bb10*/  FMNMX.FTZ R0, R189, R5, !PT ;  /* 0x00000005bd007209 */ /* 0x000fe20007810000 */
[----:B------:R-:W-:Y:S01]  /*bb20*/  LDSM.16.MT88.4 R140, [R218+0xa000] ;  /* 0x00a00000da8c783b */ /* 0x000fe20000004200 */
[----:B------:R-:W-:-:S02]  /*bb30*/  ISETP.GE.AND P0, PT, R30, R12, PT ;  /* 0x0000000c1e00720c */ /* 0x000fc40003f06270 */
[----:B------:R-:W-:Y:S02]  /*bb40*/  FSEL R193, R35, -INF , !P4 ;  /* 0xff80000023c17808 */ /* 0x000fe40006000000 */
[----:B------:R-:W-:Y:S02]  /*bb50*/  FMNMX.FTZ R0, R191, R0, !PT ;  /* 0x00000000bf007209 */ /* 0x000fe40007810000 */
[----:B------:R-:W-:Y:S02]  /*bb60*/  FSEL R192, R133, -INF , !P0 ;  /* 0xff80000085c07808 */ /* 0x000fe40004000000 */
[----:B------:R-:W-:Y:S02]  /*bb70*/  FMNMX.FTZ R0, R193, R0, !PT ;  /* 0x00000000c1007209 */ /* 0x000fe40007810000 */
[----:B--2---:R-:W-:Y:S02]  /*bb80*/  FMNMX.FTZ R4, R4, R31, !PT ;  /* 0x0000001f04047209 */ /* 0x004fe40007810000 */
[----:B------:R-:W-:-:S02]  /*bb90*/  FMNMX.FTZ R5, R192, R0, !PT ;  /* 0x00000000c0057209 */ /* 0x000fc40007810000 */
[----:B------:R-:W-:Y:S01]  /*bba0*/  ISETP.GE.AND P6, PT, R30, R11, PT ;  /* 0x0000000b1e00720c */ /* 0x000fe20003fc6270 */
[----:B------:R-:W1:Y:S01]  /*bbb0*/  SHFL.BFLY PT, R27, R4, 0x1, 0x1f ;  /* 0x0c201f00041b7f89 */ /* 0x000e6200000e0000 */
[----:B------:R-:W-:Y:S01]  /*bbc0*/  FMNMX.FTZ R6, R188, R8, !PT ;  /* 0x00000008bc067209 */ /* 0x000fe20007810000 */
[C---:B------:R-:W-:Y:S01]  /*bbd0*/  FMUL.FTZ R8, R226.reuse, c[0x0][0x23c] ;  /* 0x00008f00e2087a20 */ /* 0x040fe20000410000 */
[----:B------:R-:W-:Y:S01]  /*bbe0*/  FSEL R190, R33, -INF , !P6 ;  /* 0xff80000021be7808 */ /* 0x000fe20007000000 */
[----:B------:R-:W2:Y:S01]  /*bbf0*/  SHFL.BFLY PT, R26, R5, 0x2, 0x1f ;  /* 0x0c401f00051a7f89 */ /* 0x000ea200000e0000 */
[----:B------:R-:W-:Y:S02]  /*bc00*/  FSETP.NEU.FTZ.AND P6, PT, R226, -INF , PT ;  /* 0xff800000e200780b */ /* 0x000fe40003fdd000 */
[----:B------:R-:W-:Y:S01]  /*bc10*/  FMNMX.FTZ R6, R190, R6, !PT ;  /* 0x00000006be067209 */ /* 0x000fe20007810000 */
[----:B------:R-:W-:Y:S01]  /*bc20*/  LDSM.16.MT88.4 R32, [R218+0xb000] ;  /* 0x00b00000da20783b */ /* 0x000fe20000004200 */
[----:B------:R-:W-:-:S03]  /*bc30*/  FSEL R8, R8, RZ, P6 ;  /* 0x000000ff08087208 */ /* 0x000fc60003000000 */
[----:B------:R-:W3:Y:S02]  /*bc40*/  SHFL.BFLY PT, R29, R6, 0x2, 0x1f ;  /* 0x0c401f00061d7f89 */ /* 0x000ee400000e0000 */
[--C-:B------:R-:W-:Y:S02]  /*bc50*/  FFMA.FTZ R2, R2, c[0x0][0x23c], -R8.reuse ;  /* 0x00008f0002027a23 */ /* 0x100fe40000010808 */
[--C-:B------:R-:W-:Y:S02]  /*bc60*/  FFMA.FTZ R15, R15, c[0x0][0x23c], -R8.reuse ;  /* 0x00008f000f0f7a23 */ /* 0x100fe40000010808 */
[----:B------:R4:W-:Y:S01]  /*bc70*/  MUFU.EX2 R230, R2 ;  /* 0x0000000200e67308 */ /* 0x0009e20000000800 */
[--C-:B------:R-:W-:Y:S02]  /*bc80*/  FFMA.FTZ R17, R17, c[0x0][0x23c], -R8.reuse ;  /* 0x00008f0011117a23 */ /* 0x100fe40000010808 */
[----:B------:R-:W-:Y:S01]  /*bc90*/  FFMA.FTZ R16, R16, c[0x0][0x23c], -R8 ;  /* 0x00008f0010107a23 */ /* 0x000fe20000010808 */
[----:B-1----:R-:W-:-:S04]  /*bca0*/  FMNMX.FTZ R207, R4, R27, !PT ;  /* 0x0000001b04cf7209 */ /* 0x002fc80007810000 */
[----:B------:R-:W-:Y:S01]  /*bcb0*/  MUFU.EX2 R231, R15 ;  /* 0x0000000f00e77308 */ /* 0x000fe20000000800 */
[----:B--2---:R-:W-:Y:S02]  /*bcc0*/  FMNMX.FTZ R4, R5, R26, !PT ;  /* 0x0000001a05047209 */ /* 0x004fe40007810000 */
[----:B------:R-:W-:-:S03]  /*bcd0*/  FSETP.NEU.FTZ.AND P5, PT, R207, -INF , PT ;  /* 0xff800000cf00780b */ /* 0x000fc60003fbd000 */
[----:B------:R-:W1:Y:S01]  /*bce0*/  SHFL.BFLY PT, R5, R4, 0x1, 0x1f ;  /* 0x0c201f0004057f89 */ /* 0x000e6200000e0000 */
[----:B----4-:R-:W-:Y:S01]  /*bcf0*/  FMUL.FTZ R2, R207, c[0x0][0x23c] ;  /* 0x00008f00cf027a20 */ /* 0x010fe20000410000 */
[----:B------:R-:W2:Y:S01]  /*bd00*/  MUFU.EX2 R229, R17 ;  /* 0x0000001100e57308 */ /* 0x000ea20000000800 */
[----:B---3--:R-:W-:-:S03]  /*bd10*/  FMNMX.FTZ R0, R6, R29, !PT ;  /* 0x0000001d06007209 */ /* 0x008fc60007810000 */
[----:B------:R-:W-:Y:S02]  /*bd20*/  FSEL R2, R2, RZ, P5 ;  /* 0x000000ff02027208 */ /* 0x000fe40002800000 */
[----:B------:R-:W3:Y:S02]  /*bd30*/  SHFL.BFLY PT, R6, R0, 0x1, 0x1f ;  /* 0x0c201f0000067f89 */ /* 0x000ee400000e0000 */
[----:B------:R2:W-:Y:S01]  /*bd40*/  MUFU.EX2 R228, R16 ;  /* 0x0000001000e47308 */ /* 0x0005e20000000800 */
[--C-:B------:R-:W-:Y:S02]  /*bd50*/  FFMA.FTZ R20, R20, c[0x0][0x23c], -R2.reuse ;  /* 0x00008f0014147a23 */ /* 0x100fe40000010802 */
[--C-:B------:R-:W-:Y:S02]  /*bd60*/  FFMA.FTZ R25, R25, c[0x0][0x23c], -R2.reuse ;  /* 0x00008f0019197a23 */ /* 0x100fe40000010802 */
[--C-:B------:R-:W-:Y:S02]  /*bd70*/  FFMA.FTZ R24, R24, c[0x0][0x23c], -R2.reuse ;  /* 0x00008f0018187a23 */ /* 0x100fe40000010802 */
[----:B------:R-:W-:Y:S01]  /*bd80*/  FFMA.FTZ R13, R13, c[0x0][0x23c], -R2 ;  /* 0x00008f000d0d7a23 */ /* 0x000fe20000010802 */
[----:B------:R4:W-:Y:S01]  /*bd90*/  MUFU.EX2 R206, R20 ;  /* 0x0000001400ce7308 */ /* 0x0009e20000000800 */
[----:B-1----:R-:W-:-:S02]  /*bda0*/  FMNMX.FTZ R204, R4, R5, !PT ;  /* 0x0000000504cc7209 */ /* 0x002fc40007810000 */
[----:B------:R-:W-:-:S05]  /*bdb0*/  FSEL R4, R226, RZ, P6 ;  /* 0x000000ffe2047208 */ /* 0x000fca0003000000 */
[----:B------:R-:W-:Y:S01]  /*bdc0*/  MUFU.EX2 R202, R25 ;  /* 0x0000001900ca7308 */ /* 0x000fe20000000800 */
[----:B------:R-:W-:Y:S02]  /*bdd0*/  FSEL R5, R207, RZ, P5 ;  /* 0x000000ffcf057208 */ /* 0x000fe40002800000 */
[----:B------:R-:W-:Y:S01]  /*bde0*/  FSETP.NEU.FTZ.AND P0, PT, R204, -INF , PT ;  /* 0xff800000cc00780b */ /* 0x000fe20003f1d000 */
[----:B------:R-:W-:Y:S01]  /*bdf0*/  FADD.FTZ R4, R136, -R4 ;  /* 0x8000000488047221 */ /* 0x000fe20000010000 */
[----:B---3--:R-:W-:Y:S01]  /*be00*/  FMNMX.FTZ R205, R0, R6, !PT ;  /* 0x0000000600cd7209 */ /* 0x008fe20007810000 */
[----:B------:R-:W-:Y:S01]  /*be10*/  LDSM.16.MT88.4 R136, [R217+0xa000] ;  /* 0x00a00000d988783b */ /* 0x000fe20000004200 */
[----:B--2---:R-:W-:Y:S01]  /*be20*/  F2FP.BF16.PACK_AB R16, R229, R230 ;  /* 0x000000e6e510723e */ /* 0x004fe200000010ff */
[----:B----4-:R-:W-:Y:S01]  /*be30*/  FMUL.FTZ R20, R4, c[0x0][0x23c] ;  /* 0x00008f0004147a20 */ /* 0x010fe20000410000 */
[----:B------:R1:W-:Y:S01]  /*be40*/  MUFU.EX2 R227, R24 ;  /* 0x0000001800e37308 */ /* 0x0003e20000000800 */
[----:B------:R-:W-:Y:S01]  /*be50*/  FADD.FTZ R4, R135, -R5 ;  /* 0x8000000587047221 */ /* 0x000fe20000010000 */
[C---:B------:R-:W-:Y:S01]  /*be60*/  FSETP.NEU.FTZ.AND P4, PT, R205.reuse, -INF , PT ;  /* 0xff800000cd00780b */ /* 0x040fe20003f9d000 */
[----:B------:R-:W-:-:S02]  /*be70*/  FMUL.FTZ R0, R205, c[0x0][0x23c] ;  /* 0x00008f00cd007a20 */ /* 0x000fc40000410000 */
[----:B------:R-:W-:Y:S01]  /*be80*/  FMUL.FTZ R15, R4, c[0x0][0x23c] ;  /* 0x00008f00040f7a20 */ /* 0x000fe20000410000 */
[----:B------:R-:W-:Y:S02]  /*be90*/  FSEL R4, R204, RZ, P0 ;  /* 0x000000ffcc047208 */ /* 0x000fe40000000000 */
[----:B------:R-:W2:Y:S01]  /*bea0*/  MUFU.EX2 R203, R13 ;  /* 0x0000000d00cb7308 */ /* 0x000ea20000000800 */
[----:B------:R-:W-:Y:S02]  /*beb0*/  FSEL R6, R205, RZ, P4 ;  /* 0x000000ffcd067208 */ /* 0x000fe40002000000 */
[----:B------:R-:W-:Y:S01]  /*bec0*/  FADD.FTZ R3, R3, -R4 ;  /* 0x8000000403037221 */ /* 0x000fe20000010000 */
[----:B------:R-:W-:Y:S02]  /*bed0*/  FSEL R0, R0, RZ, P4 ;  /* 0x000000ff00007208 */ /* 0x000fe40002000000 */
[----:B------:R-:W-:Y:S01]  /*bee0*/  FADD.FTZ R5, R134, -R6 ;  /* 0x8000000686057221 */ /* 0x000fe20000010000 */
[----:B-1----:R-:W1:Y:S01]  /*bef0*/  LDSM.16.MT88.4 R24, [R213+0xa000] ;  /* 0x00a00000d518783b */ /* 0x002e620000004200 */
[----:B------:R-:W-:Y:S01]  /*bf00*/  FMUL.FTZ R3, R3, c[0x0][0x23c] ;  /* 0x00008f0003037a20 */ /* 0x000fe20000410000 */
[----:B------:R-:W3:Y:S01]  /*bf10*/  MUFU.EX2 R20, R20 ;  /* 0x0000001400147308 */ /* 0x000ee20000000800 */
[--C-:B------:R-:W-:Y:S01]  /*bf20*/  FFMA.FTZ R7, R7, c[0x0][0x23c], -R0.reuse ;  /* 0x00008f0007077a23 */ /* 0x100fe20000010800 */
[----:B------:R-:W-:Y:S01]  /*bf30*/  LDSM.16.MT88.4 R132, [R213+0xb000] ;  /* 0x00b00000d584783b */ /* 0x000fe20000004200 */
[----:B------:R-:W-:-:S02]  /*bf40*/  FFMA.FTZ R19, R19, c[0x0][0x23c], -R0 ;  /* 0x00008f0013137a23 */ /* 0x000fc40000010800 */
[--C-:B------:R-:W-:Y:S01]  /*bf50*/  FFMA.FTZ R18, R18, c[0x0][0x23c], -R0.reuse ;  /* 0x00008f0012127a23 */ /* 0x100fe20000010800 */
[----:B--2---:R-:W-:Y:S01]  /*bf60*/  F2FP.BF16.PACK_AB R17, R202, R203 ;  /* 0x000000cbca11723e */ /* 0x004fe200000010ff */
[----:B------:R-:W-:Y:S01]  /*bf70*/  FMUL.FTZ R13, R204, c[0x0][0x23c] ;  /* 0x00008f00cc0d7a20 */ /* 0x000fe20000410000 */
[----:B------:R-:W-:Y:S01]  /*bf80*/  MUFU.EX2 R199, R7 ;  /* 0x0000000700c77308 */ /* 0x000fe20000000800 */
[----:B------:R-:W-:Y:S02]  /*bf90*/  FFMA.FTZ R23, R23, c[0x0][0x23c], -R0 ;  /* 0x00008f0017177a23 */ /* 0x000fe40000010800 */
[----:B------:R-:W-:Y:S01]  /*bfa0*/  FMUL.FTZ R5, R5, c[0x0][0x23c] ;  /* 0x00008f0005057a20 */ /* 0x000fe20000410000 */
[----:B------:R-:W-:-:S04]  /*bfb0*/  FSEL R13, R13, RZ, P0 ;  /* 0x000000ff0d0d7208 */ /* 0x000fc80000000000 */
[----:B------:R2:W-:Y:S01]  /*bfc0*/  MUFU.EX2 R198, R19 ;  /* 0x0000001300c67308 */ /* 0x0005e20000000800 */
[--C-:B------:R-:W-:Y:S02]  /*bfd0*/  FFMA.FTZ R14, R14, c[0x0][0x23c], -R13.reuse ;  /* 0x00008f000e0e7a23 */ /* 0x100fe4000001080d */
[--C-:B------:R-:W-:Y:S02]  /*bfe0*/  FFMA.FTZ R22, R22, c[0x0][0x23c], -R13.reuse ;  /* 0x00008f0016167a23 */ /* 0x100fe4000001080d */
[--C-:B------:R-:W-:Y:S02]  /*bff0*/  FFMA.FTZ R21, R21, c[0x0][0x23c], -R13.reuse ;  /* 0x00008f0015157a23 */ /* 0x100fe4000001080d */
[----:B------:R-:W-:Y:S01]  /*c000*/  FFMA.FTZ R4, R28, c[0x0][0x23c], -R13 ;  /* 0x00008f001c047a23 */ /* 0x000fe2000001080d */
[----:B------:R-:W-:Y:S01]  /*c010*/  MUFU.EX2 R195, R14 ;  /* 0x0000000e00c37308 */ /* 0x000fe20000000800 */
[----:B------:R-:W4:Y:S01]  /*c020*/  LDSM.16.MT88.4 R28, [R215+0xa000] ;  /* 0x00a00000d71c783b */ /* 0x000f220000004200 */
[----:B---3--:R-:W-:-:S02]  /*c030*/  FMUL.FTZ R148, R148, R20 ;  /* 0x0000001494947220 */ /* 0x008fc40000410000 */
[-C--:B------:R-:W-:Y:S02]  /*c040*/  FMUL.FTZ R149, R149, R20.reuse ;  /* 0x0000001495957220 */ /* 0x080fe40000410000 */
[----:B------:R-:W-:Y:S02]  /*c050*/  FMUL.FTZ R156, R156, R20 ;  /* 0x000000149c9c7220 */ /* 0x000fe40000410000 */
[----:B------:R3:W-:Y:S01]  /*c060*/  MUFU.EX2 R200, R18 ;  /* 0x0000001200c87308 */ /* 0x0007e20000000800 */
[----:B--2---:R-:W-:Y:S01]  /*c070*/  F2FP.BF16.PACK_AB R19, R227, R206 ;  /* 0x000000cee313723e */ /* 0x004fe200000010ff */
[-C--:B------:R-:W-:Y:S02]  /*c080*/  FMUL.FTZ R157, R157, R20.reuse ;  /* 0x000000149d9d7220 */ /* 0x080fe40000410000 */
[-C--:B------:R-:W-:Y:S02]  /*c090*/  FMUL.FTZ R160, R160, R20.reuse ;  /* 0x00000014a0a07220 */ /* 0x080fe40000410000 */
[----:B------:R-:W-:-:S02]  /*c0a0*/  FMUL.FTZ R161, R161, R20 ;  /* 0x00000014a1a17220 */ /* 0x000fc40000410000 */
[----:B------:R-:W2:Y:S01]  /*c0b0*/  MUFU.EX2 R201, R23 ;  /* 0x0000001700c97308 */ /* 0x000ea20000000800 */
[-C--:B------:R-:W-:Y:S02]  /*c0c0*/  FMUL.FTZ R52, R52, R20.reuse ;  /* 0x0000001434347220 */ /* 0x080fe40000410000 */
[-C--:B------:R-:W-:Y:S02]  /*c0d0*/  FMUL.FTZ R53, R53, R20.reuse ;  /* 0x0000001435357220 */ /* 0x080fe40000410000 */
[-C--:B------:R-:W-:Y:S02]  /*c0e0*/  FMUL.FTZ R36, R36, R20.reuse ;  /* 0x0000001424247220 */ /* 0x080fe40000410000 */
[----:B------:R-:W-:Y:S01]  /*c0f0*/  FMUL.FTZ R37, R37, R20 ;  /* 0x0000001425257220 */ /* 0x000fe20000410000 */
[----:B------:R-:W-:Y:S01]  /*c100*/  MUFU.EX2 R197, R22 ;  /* 0x0000001600c57308 */ /* 0x000fe20000000800 */
[----:B---3--:R-:W-:Y:S01]  /*c110*/  F2FP.BF16.PACK_AB R18, R231, R228 ;  /* 0x000000e4e712723e */ /* 0x008fe200000010ff */
[----:B------:R-:W-:-:S02]  /*c120*/  FMUL.FTZ R64, R64, R20 ;  /* 0x0000001440407220 */ /* 0x000fc40000410000 */
[-C--:B------:R-:W-:Y:S02]  /*c130*/  FMUL.FTZ R65, R65, R20.reuse ;  /* 0x0000001441417220 */ /* 0x080fe40000410000 */
[----:B------:R-:W-:Y:S02]  /*c140*/  FMUL.FTZ R172, R172, R20 ;  /* 0x00000014acac7220 */ /* 0x000fe40000410000 */
[----:B------:R-:W-:Y:S01]  /*c150*/  MUFU.EX2 R196, R21 ;  /* 0x0000001500c47308 */ /* 0x000fe20000000800 */
        /* <DEDUP_REMOVED lines=8> */
[-C--:B------:R-:W-:Y:S01]  /*c1e0*/  FMUL.FTZ R69, R69, R20.reuse ;  /* 0x0000001445457220 */ /* 0x080fe20000410000 */
[----:B------:R3:W5:Y:S01]  /*c1f0*/  MUFU.EX2 R14, R5 ;  /* 0x00000005000e7308 */ /* 0x0007620000000800 */
[-C--:B------:R-:W-:Y:S02]  /*c200*/  FMUL.FTZ R80, R80, R20.reuse ;  /* 0x0000001450507220 */ /* 0x080fe40000410000 */
[----:B------:R-:W-:-:S02]  /*c210*/  FMUL.FTZ R81, R81, R20 ;  /* 0x0000001451517220 */ /* 0x000fc40000410000 */
[-C--:B------:R-:W-:Y:S02]  /*c220*/  FMUL.FTZ R100, R100, R20.reuse ;  /* 0x0000001464647220 */ /* 0x080fe40000410000 */
[----:B------:R-:W-:Y:S01]  /*c230*/  FMUL.FTZ R101, R101, R20 ;  /* 0x0000001465657220 */ /* 0x000fe20000410000 */
[----:B------:R-:W4:Y:S01]  /*c240*/  MUFU.EX2 R3, R3 ;  /* 0x0000000300037308 */ /* 0x000f220000000800 */
[-C--:B--2---:R-:W-:Y:S02]  /*c250*/  FMUL.FTZ R150, R150, R15.reuse ;  /* 0x0000000f96967220 */ /* 0x084fe40000410000 */
[-C--:B------:R-:W-:Y:S02]  /*c260*/  FMUL.FTZ R151, R151, R15.reuse ;  /* 0x0000000f97977220 */ /* 0x080fe40000410000 */
[-C--:B------:R-:W-:Y:S02]  /*c270*/  FMUL.FTZ R158, R158, R15.reuse ;  /* 0x0000000f9e9e7220 */ /* 0x080fe40000410000 */
[----:B------:R-:W-:Y:S01]  /*c280*/  FMUL.FTZ R159, R159, R15 ;  /* 0x0000000f9f9f7220 */ /* 0x000fe20000410000 */
[----:B------:R2:W2:Y:S01]  /*c290*/  MUFU.EX2 R194, R4 ;  /* 0x0000000400c27308 */ /* 0x0004a20000000800 */
[----:B---3--:R-:W-:Y:S01]  /*c2a0*/  F2FP.BF16.PACK_AB R5, R197, R195 ;  /* 0x000000c3c505723e */ /* 0x008fe200000010ff */
[-C--:B-----5:R-:W-:Y:S01]  /*c2b0*/  FMUL.FTZ R144, R144, R14.reuse ;  /* 0x0000000e90907220 */ /* 0x0a0fe20000410000 */
[----:B-1----:R-:W-:Y:S01]  /*c2c0*/  HMMA.16816.F32.BF16 R148, R16, R24, R148 ;  /* 0x000000181094723c */ /* 0x002fe20000041894 */
[----:B------:R-:W-:-:S02]  /*c2d0*/  FMUL.FTZ R145, R145, R14 ;  /* 0x0000000e91917220 */ /* 0x000fc40000410000 */
[-C--:B------:R-:W-:Y:S02]  /*c2e0*/  FMUL.FTZ R152, R152, R14.reuse ;  /* 0x0000000e98987220 */ /* 0x080fe40000410000 */
[-C--:B----4-:R-:W-:Y:S02]  /*c2f0*/  FMUL.FTZ R146, R146, R3.reuse ;  /* 0x0000000392927220 */ /* 0x090fe40000410000 */
[-C--:B------:R-:W-:Y:S01]  /*c300*/  FMUL.FTZ R147, R147, R3.reuse ;  /* 0x0000000393937220 */ /* 0x080fe20000410000 */
[----:B------:R-:W-:Y:S01]  /*c310*/  HMMA.16816.F32.BF16 R208, R16, R26, R156 ;  /* 0x0000001a10d0723c */ /* 0x000fe2000004189c */
[----:B------:R-:W-:Y:S02]  /*c320*/  FMUL.FTZ R153, R153, R14 ;  /* 0x0000000e99997220 */ /* 0x000fe40000410000 */
[----:B------:R-:W-:Y:S01]  /*c330*/  FMUL.FTZ R154, R154, R3 ;  /* 0x000000039a9a7220 */ /* 0x000fe20000410000 */
[----:B--2---:R-:W-:Y:S01]  /*c340*/  F2FP.BF16.PACK_AB R4, R198, R199 ;  /* 0x000000c7c604723e */ /* 0x004fe200000010ff */
[----:B------:R-:W-:Y:S01]  /*c350*/  FMUL.FTZ R155, R155, R3 ;  /* 0x000000039b9b7220 */ /* 0x000fe20000410000 */
[----:B------:R-:W-:Y:S01]  /*c360*/  F2FP.BF16.PACK_AB R7, R194, R196 ;  /* 0x000000c4c207723e */ /* 0x000fe200000010ff */
        /* <DEDUP_REMOVED lines=18> */
[----:B------:R-:W-:Y:S01]  /*c490*/  LDSM.16.MT88.4 R40, [R217+0xb000] ;  /* 0x00b00000d928783b */ /* 0x000fe20000004200 */
[----:B------:R-:W-:Y:S01]  /*c4a0*/  FMUL.FTZ R170, R170, R3 ;  /* 0x00000003aaaa7220 */ /* 0x000fe20000410000 */
[----:B------:R-:W-:Y:S01]  /*c4b0*/  MOV R21, R211 ;  /* 0x000000d300157202 */ /* 0x000fe20000000f00 */
[----:B------:R-:W-:-:S02]  /*c4c0*/  FMUL.FTZ R171, R171, R3 ;  /* 0x00000003abab7220 */ /* 0x000fc40000410000 */
[-C--:B------:R-:W-:Y:S02]  /*c4d0*/  FMUL.FTZ R44, R44, R14.reuse ;  /* 0x0000000e2c2c7220 */ /* 0x080fe40000410000 */
[-C--:B------:R-:W-:Y:S01]  /*c4e0*/  HMMA.16816.F32.BF16 R160, R16, R28.reuse, R160 ;  /* 0x0000001c10a0723c */ /* 0x080fe200000418a0 */
        /* <DEDUP_REMOVED lines=17> */
[----:B------:R-:W1:Y:S01]  /*c600*/  LDSM.16.MT88.4 R24, [R215+0xb000] ;  /* 0x00b00000d718783b */ /* 0x000e620000004200 */
[----:B------:R-:W-:Y:S01]  /*c610*/  FMUL.FTZ R73, R73, R14 ;  /* 0x0000000e49497220 */ /* 0x000fe20000410000 */
        /* <DEDUP_REMOVED lines=55> */
[----:B------:R-:W-:Y:S01]  /*c990*/  HMMA.16816.F32.BF16 R240, R4, R42, R124 ;  /* 0x0000002a04f0723c */ /* 0x000fe2000004187c */
[-C--:B------:R-:W-:Y:S02]  /*c9a0*/  FMUL.FTZ R82, R82, R15.reuse ;  /* 0x0000000f52527220 */ /* 0x080fe40000410000 */
[-C--:B------:R-:W-:Y:S02]  /*c9b0*/  FMUL.FTZ R83, R83, R15.reuse ;  /* 0x0000000f53537220 */ /* 0x080fe40000410000 */
[-C--:B------:R-:W-:Y:S02]  /*c9c0*/  FMUL.FTZ R102, R102, R15.reuse ;  /* 0x0000000f66667220 */ /* 0x080fe40000410000 */
[----:B------:R-:W-:Y:S01]  /*c9d0*/  FFMA.FTZ R4, R178, c[0x0][0x23c], -R8 ;  /* 0x00008f00b2047a23 */ /* 0x000fe20000010808 */
[----:B------:R-:W-:Y:S01]  /*c9e0*/  HMMA.16816.F32.BF16 R52, R16, R136, R52 ;  /* 0x000000881034723c */ /* 0x000fe20000041834 */
[----:B------:R-:W-:Y:S01]  /*c9f0*/  MOV R127, R28 ;  /* 0x0000001c007f7202 */ /* 0x000fe20000000f00 */
[----:B------:R-:W-:Y:S01]  /*ca00*/  FMUL.FTZ R103, R103, R15 ;  /* 0x0000000f67677220 */ /* 0x000fe20000410000 */
[----:B------:R1:W-:Y:S01]  /*ca10*/  MUFU.EX2 R137, R4 ;  /* 0x0000000400897308 */ /* 0x0003e20000000800 */
[----:B------:R-:W-:-:S02]  /*ca20*/  FMUL.FTZ R112, R112, R20 ;  /* 0x0000001470707220 */ /* 0x000fc40000410000 */
[-C--:B------:R-:W-:Y:S02]  /*ca30*/  FMUL.FTZ R113, R113, R20.reuse ;  /* 0x0000001471717220 */ /* 0x080fe40000410000 */
[C---:B------:R-:W-:Y:S01]  /*ca40*/  HMMA.16816.F32.BF16 R36, R16.reuse, R140, R36 ;  /* 0x0000008c1024723c */ /* 0x040fe20000041824 */
[-C--:B------:R-:W-:Y:S02]  /*ca50*/  FMUL.FTZ R114, R114, R15.reuse ;  /* 0x0000000f72727220 */ /* 0x080fe40000410000 */
[-C--:B------:R-:W-:Y:S02]  /*ca60*/  FMUL.FTZ R115, R115, R15.reuse ;  /* 0x0000000f73737220 */ /* 0x080fe40000410000 */
[-C--:B------:R-:W-:Y:S02]  /*ca70*/  FMUL.FTZ R116, R116, R20.reuse ;  /* 0x0000001474747220 */ /* 0x080fe40000410000 */
[----:B------:R-:W-:Y:S01]  /*ca80*/  FMUL.FTZ R117, R117, R20 ;  /* 0x0000001475757220 */ /* 0x000fe20000410000 */
[----:B------:R-:W-:Y:S01]  /*ca90*/  HMMA.16816.F32.BF16 R208, R16, R138, R64 ;  /* 0x0000008a10d0723c */ /* 0x000fe20000041840 */
[----:B------:R-:W-:Y:S01]  /*caa0*/  FMUL.FTZ R118, R118, R15 ;  /* 0x0000000f76767220 */ /* 0x000fe20000410000 */
[----:B------:R-:W-:Y:S01]  /*cab0*/  LDSM.16.MT88.4 R64, [R217+0xa800] ;  /* 0x00a80000d940783b */ /* 0x000fe20000004200 */
[----:B-1----:R-:W-:-:S02]  /*cac0*/  FFMA.FTZ R4, R177, c[0x0][0x23c], -R8 ;  /* 0x00008f00b1047a23 */ /* 0x002fc40000010808 */
[-C--:B------:R-:W-:Y:S02]  /*cad0*/  FMUL.FTZ R119, R119, R15.reuse ;  /* 0x0000000f77777220 */ /* 0x080fe40000410000 */
[----:B------:R1:W2:Y:S01]  /*cae0*/  MUFU.EX2 R140, R4 ;  /* 0x00000004008c7308 */ /* 0x0002a20000000800 */
[C---:B------:R-:W-:Y:S01]  /*caf0*/  HMMA.16816.F32.BF16 R236, R16.reuse, R30, R172 ;  /* 0x0000001e10ec723c */ /* 0x040fe200000418ac */
[-C--:B------:R-:W-:Y:S01]  /*cb00*/  FMUL.FTZ R128, R128, R20.reuse ;  /* 0x0000001480807220 */ /* 0x080fe20000410000 */
[----:B------:R-:W3:Y:S01]  /*cb10*/  LDSM.16.MT88.4 R172, [R215+0xa800] ;  /* 0x00a80000d7ac783b */ /* 0x000ee20000004200 */
        /* <DEDUP_REMOVED lines=8> */
[----:B------:R-:W-:Y:S01]  /*cba0*/  HMMA.16816.F32.BF16 R232, R16, R142, R48 ;  /* 0x0000008e10e8723c */ /* 0x000fe20000041830 */
[----:B------:R-:W-:Y:S02]  /*cbb0*/  FMUL.FTZ R99, R99, R15 ;  /* 0x0000000f63637220 */ /* 0x000fe40000410000 */
[----:B------:R1:W-:Y:S01]  /*cbc0*/  MUFU.EX2 R141, R4 ;  /* 0x00000004008d7308 */ /* 0x0003e20000000800 */
[----:B------:R-:W-:-:S03]  /*cbd0*/  FFMA.FTZ R3, R247, R3, R195 ;  /* 0x00000003f7037223 */ /* 0x000fc600000100c3 */
[----:B------:R-:W-:Y:S01]  /*cbe0*/  MOV R48, R156 ;  /* 0x0000009c00307202 */ /* 0x000fe20000000f00 */
[----:B------:R-:W-:Y:S01]  /*cbf0*/  HMMA.16816.F32.BF16 R68, R16, R132, R68 ;  /* 0x000000841044723c */ /* 0x000fe20000041844 */
[----:B------:R-:W-:Y:S02]  /*cc00*/  MOV R50, R22 ;  /* 0x0000001600327202 */ /* 0x000fe40000000f00 */
[----:B------:R-:W-:Y:S02]  /*cc10*/  MOV R51, R21 ;  /* 0x0000001500337202 */ /* 0x000fe40000000f00 */
[----:B------:R-:W-:-:S03]  /*cc20*/  MOV R49, R23 ;  /* 0x0000001700317202 */ /* 0x000fc60000000f00 */
[----:B------:R-:W-:Y:S01]  /*cc30*/  HMMA.16816.F32.BF16 R100, R16, R32, R100 ;  /* 0x000000201064723c */ /* 0x000fe20000041864 */
[----:B-1----:R-:W-:-:S04]  /*cc40*/  FFMA.FTZ R4, R184, c[0x0][0x23c], -R8 ;  /* 0x00008f00b8047a23 */ /* 0x002fc80000010808 */
[----:B------:R1:W-:Y:S03]  /*cc50*/  MUFU.EX2 R138, R4 ;  /* 0x00000004008a7308 */ /* 0x0003e60000000800 */
[----:B------:R-:W-:Y:S01]  /*cc60*/  HMMA.16816.F32.BF16 R116, R16, R40, R116 ;  /* 0x000000281074723c */ /* 0x000fe20000041874 */
[----:B-1----:R-:W-:Y:S01]  /*cc70*/  FFMA.FTZ R4, R182, c[0x0][0x23c], -R2 ;  /* 0x00008f00b6047a23 */ /* 0x002fe20000010802 */
[----:B------:R-:W-:-:S03]  /*cc80*/  MOV R182, R158 ;  /* 0x0000009e00b67202 */ /* 0x000fc60000000f00 */
[----:B------:R1:W-:Y:S02]  /*cc90*/  MUFU.EX2 R29, R4 ;  /* 0x00000004001d7308 */ /* 0x0003e40000000800 */
[----:B-1----:R-:W-:Y:S01]  /*cca0*/  FFMA.FTZ R4, R181, c[0x0][0x23c], -R2 ;  /* 0x00008f00b5047a23 */ /* 0x002fe20000010802 */
[----:B------:R-:W-:-:S05]  /*ccb0*/  MOV R181, R159 ;  /* 0x0000009f00b57202 */ /* 0x000fca0000000f00 */
[----:B------:R1:W4:Y:S02]  /*ccc0*/  MUFU.EX2 R31, R4 ;  /* 0x00000004001f7308 */ /* 0x0003240000000800 */
[--C-:B-1----:R-:W-:Y:S01]  /*ccd0*/  FFMA.FTZ R4, R180, c[0x0][0x23c], -R2.reuse ;  /* 0x00008f00b4047a23 */ /* 0x102fe20000010802 */
[----:B------:R-:W-:Y:S01]  /*cce0*/  MOV R180, R127 ;  /* 0x0000007f00b47202 */ /* 0x000fe20000000f00 */
[----:B------:R-:W-:-:S04]  /*ccf0*/  FFMA.FTZ R2, R185, c[0x0][0x23c], -R2 ;  /* 0x00008f00b9027a23 */ /* 0x000fc80000010802 */
[----:B------:R1:W-:Y:S01]  /*cd00*/  MUFU.EX2 R136, R4 ;  /* 0x0000000400887308 */ /* 0x0003e20000000800 */
[C---:B------:R-:W-:Y:S01]  /*cd10*/  HMMA.16816.F32.BF16 R184, R16.reuse, R134, R80 ;  /* 0x0000008610b8723c */ /* 0x040fe20000041850 */
[----:B------:R-:W5:Y:S06]  /*cd20*/  LDSM.16.MT88.4 R80, [R213+0xb800] ;  /* 0x00b80000d550783b */ /* 0x000f6c0000004200 */
[----:B------:R2:W2:Y:S01]  /*cd30*/  MUFU.EX2 R30, R2 ;  /* 0x00000002001e7308 */ /* 0x0004a20000000800 */
[C---:B------:R-:W-:Y:S01]  /*cd40*/  HMMA.16816.F32.BF16 R132, R16.reuse, R34, R112 ;  /* 0x000000221084723c */ /* 0x040fe20000041870 */
[----:B------:R-:W-:Y:S04]  /*cd50*/  LDSM.16.MT88.4 R112, [R218+0xb800] ;  /* 0x00b80000da70783b */ /* 0x000fe80000004200 */
[----:B-1----:R-:W1:Y:S03]  /*cd60*/  LDSM.16.MT88.4 R4, [R217+0xb800] ;  /* 0x00b80000d904783b */ /* 0x002e660000004200 */
[----:B------:R-:W-:Y:S01]  /*cd70*/  HMMA.16816.F32.BF16 R32, R16, R42, R128 ;  /* 0x0000002a1020723c */ /* 0x000fe20000041880 */
[----:B--2---:R-:W-:-:S06]  /*cd80*/  FFMA.FTZ R2, R179, c[0x0][0x23c], -R0 ;  /* 0x00008f00b3027a23 */ /* 0x004fcc0000010800 */
[----:B------:R-:W-:Y:S01]  /*cd90*/  F2FP.BF16.PACK_AB R128, R140, R137 ;  /* 0x000000898c80723e */ /* 0x000fe200000010ff */
[----:B------:R-:W-:Y:S01]  /*cda0*/  HMMA.16816.F32.BF16 R176, R16, R26, R96 ;  /* 0x0000001a10b0723c */ /* 0x000fe20000041860 */
[----:B----4-:R-:W-:Y:S01]  /*cdb0*/  F2FP.BF16.PACK_AB R129, R31, R29 ;  /* 0x0000001d1f81723e */ /* 0x010fe200000010ff */
[----:B------:R2:W-:Y:S01]  /*cdc0*/  MUFU.EX2 R28, R2 ;  /* 0x00000002001c7308 */ /* 0x0005e20000000800 */
[----:B------:R-:W-:Y:S01]  /*cdd0*/  F2FP.BF16.PACK_AB R130, R138, R141 ;  /* 0x0000008d8a82723e */ /* 0x000fe200000010ff */
[----:B------:R-:W4:Y:S01]  /*cde0*/  LDSM.16.MT88.4 R96, [R215+0xb800] ;  /* 0x00b80000d760783b */ /* 0x000f220000004200 */
[----:B------:R-:W-:Y:S02]  /*cdf0*/  F2FP.BF16.PACK_AB R131, R30, R136 ;  /* 0x000000881e83723e */ /* 0x000fe400000010ff */
[----:B------:R-:W-:-:S05]  /*ce00*/  FFMA.FTZ R16, R250, R20, R230 ;  /* 0x00000014fa107223 */ /* 0x000fca00000100e6 */
[----:B---3--:R-:W-:Y:S01]  /*ce10*/  HMMA.16816.F32.BF16 R160, R128, R172, R160 ;  /* 0x000000ac80a0723c */ /* 0x008fe200000418a0 */
[----:B--2---:R-:W-:Y:S01]  /*ce20*/  FFMA.FTZ R2, R183, c[0x0][0x23c], -R0 ;  /* 0x00008f00b7027a23 */ /* 0x004fe20000010800 */
[----:B------:R-:W-:-:S06]  /*ce30*/  MOV R183, R157 ;  /* 0x0000009d00b77202 */ /* 0x000fcc0000000f00 */
[C---:B------:R-:W-:Y:S01]  /*ce40*/  HMMA.16816.F32.BF16 R52, R128.reuse, R64, R52 ;  /* 0x000000408034723c */ /* 0x040fe20000041834 */
[----:B------:R-:W2:Y:S01]  /*ce50*/  LDSM.16.MT88.4 R156, [R213+0xa800] ;  /* 0x00a80000d59c783b */ /* 0x000ea20000004200 */
[----:B------:R3:W3:Y:S06]  /*ce60*/  MUFU.EX2 R24, R2 ;  /* 0x0000000200187308 */ /* 0x0006ec0000000800 */
[C---:B-----5:R-:W-:Y:S08]  /*ce70*/  HMMA.16816.F32.BF16 R68, R128.reuse, R80, R68 ;  /* 0x000000508044723c */ /* 0x060ff00000041844 */
[----:B-1----:R-:W-:Y:S01]  /*ce80*/  HMMA.16816.F32.BF16 R116, R128, R4, R116 ;  /* 0x000000048074723c */ /* 0x002fe20000041874 */
[--C-:B---3--:R-:W-:Y:S01]  /*ce90*/  FFMA.FTZ R2, R188, c[0x0][0x23c], -R0.reuse ;  /* 0x00008f00bc027a23 */ /* 0x108fe20000010800 */
[----:B------:R-:W-:Y:S01]  /*cea0*/  F2FP.BF16.PACK_AB R124, R24, R28 ;  /* 0x0000001c187c723e */ /* 0x000fe200000010ff */
[----:B------:R-:W-:-:S02]  /*ceb0*/  FFMA.FTZ R0, R190, c[0x0][0x23c], -R0 ;  /* 0x00008f00be007a23 */ /* 0x000fc40000010800 */
[----:B------:R1:W-:Y:S03]  /*cec0*/  MUFU.EX2 R23, R2 ;  /* 0x0000000200177308 */ /* 0x0003e60000000800 */
[C---:B----4-:R-:W-:Y:S05]  /*ced0*/  HMMA.16816.F32.BF16 R84, R128.reuse, R96, R84 ;  /* 0x000000608054723c */ /* 0x050fea0000041854 */
[----:B------:R3:W4:Y:S03]  /*cee0*/  MUFU.EX2 R22, R0 ;  /* 0x0000000000167308 */ /* 0x0007260000000800 */
[----:B------:R-:W-:Y:S01]  /*cef0*/  HMMA.16816.F32.BF16 R100, R128, R112, R100 ;  /* 0x000000708064723c */ /* 0x000fe20000041864 */
[----:B-1----:R-:W-:-:S07]  /*cf00*/  FFMA.FTZ R2, R192, c[0x0][0x23c], -R13 ;  /* 0x00008f00c0027a23 */ /* 0x002fce000001080d */
[----:B--2---:R-:W-:Y:S01]  /*cf10*/  HMMA.16816.F32.BF16 R148, R128, R156, R148 ;  /* 0x0000009c8094723c */ /* 0x004fe20000041894 */
[----:B------:R-:W-:Y:S01]  /*cf20*/  MUFU.EX2 R2, R2 ;  /* 0x0000000200027308 */ /* 0x000fe20000000800 */
[----:B---3--:R-:W-:Y:S01]  /*cf30*/  FFMA.FTZ R0, R189, c[0x0][0x23c], -R13 ;  /* 0x00008f00bd007a23 */ /* 0x008fe2000001080d */
[----:B----4-:R-:W-:-:S06]  /*cf40*/  F2FP.BF16.PACK_AB R126, R22, R23 ;  /* 0x00000017167e723e */ /* 0x010fcc00000010ff */
        /* <DEDUP_REMOVED lines=43> */
[----:B------:R-:W-:Y:S01]  /*d200*/  FADD.FTZ R4, R136, R4 ;  /* 0x0000000488047221 */ /* 0x000fe20000010000 */
[----:B------:R-:W-:Y:S01]  /*d210*/  MOV R136, R226 ;  /* 0x000000e200887202 */ /* 0x000fe20000000f00 */
        /* <DEDUP_REMOVED lines=20> */
[----:B------:R-:W-:Y:S01]  /*d360*/  HMMA.16816.F32.BF16 R124, R124, R6, R240 ;  /* 0x000000067c7c723c */ /* 0x000fe200000418f0 */
[----:B------:R-:W-:-:S07]  /*d370*/  MOV R134, R205 ;  /* 0x000000cd00867202 */ /* 0x000fce0000000f00 */
        /* <DEDUP_REMOVED lines=10> */
[----:B------:R-:W-:-:S04]  /*d420*/  IMAD.WIDE.U32 R4, R206, c[0x0][0x1a0], RZ ;  /* 0x00006800ce047a25 */ /* 0x000fc800078e00ff */
[----:B------:R-:W-:Y:S02]  /*d430*/  IMAD R0, R0, c[0x0][0x1a0], RZ ;  /* 0x0000680000007a24 */ /* 0x000fe400078e02ff */
[----:B------:R-:W-:Y:S02]  /*d440*/  IMAD.MOV.U32 R142, RZ, RZ, c[0x0][0x1a0] ;  /* 0x00006800ff8e7624 */ /* 0x000fe400078e00ff */
[----:B------:R-:W-:Y:S02]  /*d450*/  IMAD R2, R206, c[0x0][0x1a4], R0 ;  /* 0x00006900ce027a24 */ /* 0x000fe400078e0200 */
[----:B------:R-:W-:Y:S02]  /*d460*/  IMAD.SHL.U32 R142, R142, 0x10, RZ ;  /* 0x000000108e8e7824 */ /* 0x000fe400078e00ff */
[----:B------:R-:W-:Y:S01]  /*d470*/  IMAD.IADD R3, R5, 0x1, R2 ;  /* 0x0000000105037824 */ /* 0x000fe200078e0202 */
[----:B------:R-:W-:Y:S01]  /*d480*/  @P2 STS.128 [R224+0xa000], RZ ;  /* 0x00a000ffe0002388 */ /* 0x000fe20000000c00 */
[----:B--2---:R-:W-:-:S04]  /*d490*/  LEA R0, P3, R4, R182, 0x5 ;  /* 0x000000b604007211 */ /* 0x004fc800078628ff */
[----:B------:R-:W-:Y:S02]  /*d4a0*/  IADD3 R2, P0, R142, R0, RZ ;  /* 0x000000008e027210 */ /* 0x000fe40007f1e0ff */
[----:B---3--:R-:W-:Y:S02]  /*d4b0*/  LEA.HI.X R3, R4, R181, R3, 0x5, P3 ;  /* 0x000000b504037211 */ /* 0x008fe400018f2c03 */
[C---:B------:R-:W-:Y:S02]  /*d4c0*/  @!P2 LEA R16, P5, R0.reuse, c[0x0][0x170], 0x1 ;  /* 0x00005c000010aa11 */ /* 0x040fe400078a08ff */
[----:B------:R-:W-:Y:S01]  /*d4d0*/  @!P1 LEA R6, P3, R0, c[0x0][0x170], 0x1 ;  /* 0x00005c0000069a11 */ /* 0x000fe200078608ff */
[--C-:B----4-:R-:W-:Y:S01]  /*d4e0*/  IMAD.X R5, R143, 0x1, R3.reuse, P0 ;  /* 0x000000018f057824 */ /* 0x110fe200000e0603 */
[----:B------:R-:W-:Y:S02]  /*d4f0*/  @!P2 LEA R14, P4, R2, c[0x0][0x170], 0x1 ;  /* 0x00005c00020eaa11 */ /* 0x000fe400078808ff */
[----:B------:R-:W-:-:S02]  /*d500*/  @!P2 LEA.HI.X R17, R0, c[0x0][0x174], R3, 0x1, P5 ;  /* 0x00005d000011aa11 */ /* 0x000fc400028f0c03 */
[----:B------:R-:W-:Y:S02]  /*d510*/  @!P1 LEA R4, P0, R2, c[0x0][0x170], 0x1 ;  /* 0x00005c0002049a11 */ /* 0x000fe400078008ff */
[----:B------:R-:W-:Y:S01]  /*d520*/  @!P1 LEA.HI.X R7, R0, c[0x0][0x174], R3, 0x1, P3 ;  /* 0x00005d0000079a11 */ /* 0x000fe200018f0c03 */
[----:B------:R-:W-:Y:S01]  /*d530*/  @!PT LDS RZ, [RZ] ;  /* 0x00000000fffff984 */ /* 0x000fe20000000800 */
[----:B------:R-:W-:Y:S01]  /*d540*/  @!PT LDS RZ, [RZ] ;  /* 0x00000000fffff984 */ /* 0x000fe20000000800 */
[----:B------:R-:W-:Y:S01]  /*d550*/  @!PT LDS RZ, [RZ] ;  /* 0x00000000fffff984 */ /* 0x000fe20000000800 */
[----:B------:R1:W-:Y:S01]  /*d560*/  @!P2 LDGSTS.E.BYPASS.LTC128B.128 [R224+0xa000], [R16.64] ;  /* 0x0a00000010e0afae */ /* 0x0003e2000b901d44 */
[----:B------:R-:W-:Y:S01]  /*d570*/  @!P2 LEA.HI.X R15, R2, c[0x0][0x174], R5, 0x1, P4 ;  /* 0x00005d00020faa11 */ /* 0x000fe200020f0c05 */
[----:B------:R-:W-:Y:S01]  /*d580*/  IMAD R0, R206, 0x20, R245 ;  /* 0x00000020ce007824 */ /* 0x000fe200078e02f5 */
[----:B------:R-:W-:Y:S01]  /*d590*/  @!P1 LEA.HI.X R5, R2, c[0x0][0x174], R5, 0x1, P0 ;  /* 0x00005d0002059a11 */ /* 0x000fe200000f0c05 */
[----:B------:R-:W-:Y:S03]  /*d5a0*/  @P1 STS.128 [R224+0xb000], RZ ;  /* 0x00b000ffe0001388 */ /* 0x000fe60000000c00 */
[C---:B------:R-:W-:Y:S01]  /*d5b0*/  IADD3 R2, R0.reuse, 0x1, RZ ;  /* 0x0000000100027810 */ /* 0x040fe20007ffe0ff */
[----:B------:R-:W-:Y:S01]  /*d5c0*/  @!PT LDS RZ, [RZ] ;  /* 0x00000000fffff984 */ /* 0x000fe20000000800 */
[----:B------:R-:W-:Y:S01]  /*d5d0*/  @!PT LDS RZ, [RZ] ;  /* 0x00000000fffff984 */ /* 0x000fe20000000800 */
[----:B------:R-:W-:Y:S01]  /*d5e0*/  @!PT LDS RZ, [RZ] ;  /* 0x00000000fffff984 */ /* 0x000fe20000000800 */
[----:B------:R2:W-:Y:S01]  /*d5f0*/  @!P1 LDGSTS.E.BYPASS.LTC128B.128 [R224+0xb000], [R6.64+0x80] ;  /* 0x0b00008006e09fae */ /* 0x0005e2000b901d44 */
[----:B------:R-:W-:-:S02]  /*d600*/  ISETP.GE.AND P3, PT, R0, R10, PT ;  /* 0x0000000a0000720c */ /* 0x000fc40003f66270 */
[C---:B------:R-:W-:Y:S01]  /*d610*/  ISETP.GE.AND P4, PT, R2.reuse, R10, PT ;  /* 0x0000000a0200720c */ /* 0x040fe20003f86270 */
[----:B------:R-:W-:Y:S01]  /*d620*/  @P2 STS.128 [R224+0xa800], RZ ;  /* 0x00a800ffe0002388 */ /* 0x000fe20000000c00 */
[C---:B------:R-:W-:Y:S02]  /*d630*/  ISETP.GE.AND P5, PT, R2.reuse, R9, PT ;  /* 0x000000090200720c */ /* 0x040fe40003fa6270 */
[C---:B------:R-:W-:Y:S01]  /*d640*/  ISETP.GE.AND P0, PT, R2.reuse, R11, PT ;  /* 0x0000000b0200720c */ /* 0x040fe20003f06270 */
[----:B------:R-:W-:Y:S01]  /*d650*/  @!PT LDS RZ, [RZ] ;  /* 0x00000000fffff984 */ /* 0x000fe20000000800 */
[----:B------:R-:W-:Y:S01]  /*d660*/  @!PT LDS RZ, [RZ] ;  /* 0x00000000fffff984 */ /* 0x000fe20000000800 */
[----:B------:R-:W-:Y:S01]  /*d670*/  @!PT LDS RZ, [RZ] ;  /* 0x00000000fffff984 */ /* 0x000fe20000000800 */
[----:B------:R3:W-:Y:S01]  /*d680*/  @!P2 LDGSTS.E.BYPASS.LTC128B.128 [R224+0xa800], [R14.64] ;  /* 0x0a8000000ee0afae */ /* 0x0007e2000b901d44 */
[----:B------:R-:W-:Y:S02]  /*d690*/  ISETP.GE.AND P6, PT, R2, R12, PT ;  /* 0x0000000c0200720c */ /* 0x000fe40003fc6270 */
[C---:B------:R-:W-:Y:S01]  /*d6a0*/  IADD3 R2, R0.reuse, 0x8, RZ ;  /* 0x0000000800027810 */ /* 0x040fe20007ffe0ff */
[----:B------:R-:W-:Y:S01]  /*d6b0*/  @P1 STS.128 [R224+0xb800], RZ ;  /* 0x00b800ffe0001388 */ /* 0x000fe20000000c00 */
[----:B------:R-:W-:-:S03]  /*d6c0*/  IADD3 R3, R0, 0x9, RZ ;  /* 0x0000000900037810 */ /* 0x000fc60007ffe0ff */
[----:B------:R-:W-:Y:S01]  /*d6d0*/  @!PT LDS RZ, [RZ] ;  /* 0x00000000fffff984 */ /* 0x000fe20000000800 */
[----:B------:R-:W-:Y:S01]  /*d6e0*/  @!PT LDS RZ, [RZ] ;  /* 0x00000000fffff984 */ /* 0x000fe20000000800 */
[----:B------:R-:W-:Y:S01]  /*d6f0*/  @!PT LDS RZ, [RZ] ;  /* 0x00000000fffff984 */ /* 0x000fe20000000800 */
[----:B------:R2:W-:Y:S04]  /*d700*/  @!P1 LDGSTS.E.BYPASS.LTC128B.128 [R224+0xb800], [R4.64+0x80] ;  /* 0x0b80008004e09fae */ /* 0x0005e8000b901d44 */
[----:B------:R-:W-:Y:S04]  /*d710*/  LDSM.16.M88.4 R24, [R212+0x8000] ;  /* 0x00800000d418783b */ /* 0x000fe80000000200 */
[----:B-1----:R-:W1:Y:S04]  /*d720*/  LDSM.16.M88.4 R16, [R214+0x2000] ;  /* 0x00200000d610783b */ /* 0x002e680000000200 */
[----:B------:R-:W4:Y:S04]  /*d730*/  LDSM.16.M88.4 R28, [R212+0x8800] ;  /* 0x00880000d41c783b */ /* 0x000f280000000200 */
[----:B------:R-:W-:Y:S04]  /*d740*/  LDSM.16.M88.4 R32, [R223] ;  /* 0x00000000df20783b */ /* 0x000fe80000000200 */
[----:B------:R-:W-:Y:S04]  /*d750*/  LDSM.16.M88.4 R132, [R223+0x800] ;  /* 0x00080000df84783b */ /* 0x000fe80000000200 */
        /* <DEDUP_REMOVED lines=13> */
[----:B------:R-:W-:Y:S04]  /*d830*/  LDSM.16.M88.4 R4, [R222+0x2000] ;  /* 0x00200000de04783b */ /* 0x000fe80000000200 */
[----:B------:R-:W2:Y:S03]  /*d840*/  LDSM.16.M88.4 R136, [R221+0x8800] ;  /* 0x00880000dd88783b */ /* 0x000ea60000000200 */
[C---:B------:R-:W-:Y:S08]  /*d850*/  HMMA.16816.F32.BF16 R184, R20.reuse, R24, RZ ;  /* 0x0000001814b8723c */ /* 0x040ff000000418ff */
[C---:B------:R-:W-:Y:S08]  /*d860*/  HMMA.16816.F32.BF16 R176, R20.reuse, R26, RZ ;  /* 0x0000001a14b0723c */ /* 0x040ff000000418ff */
[C---:B------:R-:W-:Y:S08]  /*d870*/  HMMA.16816.F32.BF16 R24, R20.reuse, R28, RZ ;  /* 0x0000001c1418723c */ /* 0x040ff000000418ff */
[----:B------:R-:W-:Y:S01]  /*d880*/  HMMA.16816.F32.BF16 R28, R20, R30, RZ ;  /* 0x0000001e141c723c */ /* 0x000fe200000418ff */
[----:B------:R-:W4:Y:S07]  /*d890*/  LDSM.16.M88.4 R20, [R222] ;  /* 0x00000000de14783b */ /* 0x000f2e0000000200 */
[C---:B-1----:R-:W-:Y:S08]  /*d8a0*/  HMMA.16816.F32.BF16 R180, R16.reuse, R32, R184 ;  /* 0x0000002010b4723c */ /* 0x042ff000000418b8 */
[----:B------:R-:W-:Y:S01]  /*d8b0*/  HMMA.16816.F32.BF16 R184, R16, R132, R24 ;  /* 0x0000008410b8723c */ /* 0x000fe20000041818 */
[----:B------:R-:W-:Y:S07]  /*d8c0*/  LDSM.16.M88.4 R24, [R219] ;  /* 0x00000000db18783b */ /* 0x000fee0000000200 */
[----:B--2---:R-:W-:Y:S08]  /*d8d0*/  HMMA.16816.F32.BF16 R232, R4, R136, R200 ;  /* 0x0000008804e8723c */ /* 0x004ff000000418c8 */
[C---:B------:R-:W-:Y:S01]  /*d8e0*/  HMMA.16816.F32.BF16 R176, R16.reuse, R34, R176 ;  /* 0x0000002210b0723c */ /* 0x040fe200000418b0 */
[----:B------:R-:W-:Y:S07]  /*d8f0*/  LDSM.16.M88.4 R32, [R216+0x4000] ;  /* 0x00400000d820783b */ /* 0x000fee0000000200 */
[----:B------:R-:W-:Y:S01]  /*d900*/  HMMA.16816.F32.BF16 R132, R16, R134, R28 ;  /* 0x000000861084723c */ /* 0x000fe2000004181c */
[----:B------:R-:W1:Y:S07]  /*d910*/  LDSM.16.M88.4 R16, [R220] ;  /* 0x00000000dc10783b */ /* 0x000e6e0000000200 */
[C---:B------:R-:W-:Y:S08]  /*d920*/  HMMA.16816.F32.BF16 R192, R4.reuse, R140, R192 ;  /* 0x0000008c04c0723c */ /* 0x040ff000000418c0 */
[C---:B------:R-:W-:Y:S08]  /*d930*/  HMMA.16816.F32.BF16 R196, R4.reuse, R142, R196 ;  /* 0x0000008e04c4723c */ /* 0x040ff000000418c4 */
[----:B------:R-:W-:Y:S01]  /*d940*/  HMMA.16816.F32.BF16 R200, R4, R138, R188 ;  /* 0x0000008a04c8723c */ /* 0x000fe200000418bc */
[----:B------:R-:W2:Y:S07]  /*d950*/  LDSM.16.M88.4 R4, [R220+0x2000] ;  /* 0x00200000dc04783b */ /* 0x000eae0000000200 */
[C---:B----4-:R-:W-:Y:S01]  /*d960*/  HMMA.16816.F32.BF16 R28, R20.reuse, R140, R180 ;  /* 0x0000008c141c723c */ /* 0x050fe200000418b4 */
[----:B------:R-:W4:Y:S07]  /*d970*/  LDSM.16.M88.4 R180, [R219+0x800] ;  /* 0x00080000dbb4783b */ /* 0x000f2e0000000200 */
[C---:B------:R-:W-:Y:S01]  /*d980*/  HMMA.16816.F32.BF16 R140, R20.reuse, R142, R176 ;  /* 0x0000008e148c723c */ /* 0x040fe200000418b0 */
[----:B------:R-:W-:Y:S07]  /*d990*/  LDSM.16.M88.4 R176, [R223+0x1000] ;  /* 0x00100000dfb0783b */ /* 0x000fee0000000200 */
[C---:B------:R-:W-:Y:S08]  /*d9a0*/  HMMA.16816.F32.BF16 R228, R20.reuse, R136, R184 ;  /* 0x0000008814e4723c */ /* 0x040ff000000418b8 */
[----:B------:R-:W-:Y:S01]  /*d9b0*/  HMMA.16816.F32.BF16 R208, R20, R138, R132 ;  /* 0x0000008a14d0723c */ /* 0x000fe20000041884 */
[----:B------:R-:W-:Y:S04]  /*d9c0*/  LDSM.16.M88.4 R132, [R214+0x6000] ;  /* 0x00600000d684783b */ /* 0x000fe80000000200 */
[----:B------:R-:W5:Y:S03]  /*d9d0*/  LDSM.16.M88.4 R20, [R212+0x9000] ;  /* 0x00900000d414783b */ /* 0x000f660000000200 */
[-C--:B-1----:R-:W-:Y:S01]  /*d9e0*/  HMMA.16816.F32.BF16 R188, R16, R24.reuse, R28 ;  /* 0x0000001810bc723c */ /* 0x082fe2000004181c */
[----:B------:R-:W1:Y:S04]  /*d9f0*/  LDSM.16.M88.4 R136, [R214+0x4000] ;  /* 0x00400000d688783b */ /* 0x000e680000000200 */
[----:B------:R-:W1:Y:S03]  /*da00*/  LDSM.16.M88.4 R28, [R216+0x6000] ;  /* 0x00600000d81c783b */ /* 0x000e660000000200 */
[C---:B--2---:R-:W-:Y:S08]  /*da10*/  HMMA.16816.F32.BF16 R192, R4.reuse, R24, R192 ;  /* 0x0000001804c0723c */ /* 0x044ff000000418c0 */
[-C--:B------:R-:W-:Y:S08]  /*da20*/  HMMA.16816.F32.BF16 R196, R4, R26.reuse, R196 ;  /* 0x0000001a04c4723c */ /* 0x080ff000000418c4 */
[----:B------:R-:W-:Y:S08]  /*da30*/  HMMA.16816.F32.BF16 R184, R16, R26, R140 ;  /* 0x0000001a10b8723c */ /* 0x000ff0000004188c */
[----:B----4-:R-:W-:Y:S08]  /*da40*/  HMMA.16816.F32.BF16 R240, R4, R180, R232 ;  /* 0x000000b404f0723c */ /* 0x010ff000000418e8 */
[-C--:B-----5:R-:W-:Y:S08]  /*da50*/  HMMA.16816.F32.BF16 R140, R132, R20.reuse, R192 ;  /* 0x00000014848c723c */ /* 0x0a0ff000000418c0 */
[----:B-1----:R-:W-:Y:S08]  /*da60*/  HMMA.16816.F32.BF16 R24, R136, R20, R188 ;  /* 0x000000148818723c */ /* 0x002ff000000418bc */
[-C--:B------:R-:W-:Y:S08]  /*da70*/  HMMA.16816.F32.BF16 R192, R132, R22.reuse, R196 ;  /* 0x0000001684c0723c */ /* 0x080ff000000418c4 */
[----:B------:R-:W-:Y:S01]  /*da80*/  HMMA.16816.F32.BF16 R188, R136, R22, R184 ;  /* 0x0000001688bc723c */ /* 0x000fe200000418b8 */
[----:B------:R-:W-:Y:S07]  /*da90*/  LDSM.16.M88.4 R20, [R222+0x4000] ;  /* 0x00400000de14783b */ /* 0x000fee0000000200 */
[----:B------:R-:W-:Y:S08]  /*daa0*/  HMMA.16816.F32.BF16 R236, R4, R182, R200 ;  /* 0x000000b604ec723c */ /* 0x000ff000000418c8 */
[-C--:B------:R-:W-:Y:S01]  /*dab0*/  HMMA.16816.F32.BF16 R184, R28, R176.reuse, R140 ;  /* 0x000000b01cb8723c */ /* 0x080fe2000004188c */
[----:B------:R-:W1:Y:S07]  /*dac0*/  LDSM.16.M88.4 R140, [R221+0x9000] ;  /* 0x00900000dd8c783b */ /* 0x000e6e0000000200 */
[----:B------:R-:W-:Y:S01]  /*dad0*/  HMMA.16816.F32.BF16 R4, R32, R176, R24 ;  /* 0x000000b02004723c */ /* 0x000fe20000041818 */
[----:B------:R-:W2:Y:S07]  /*dae0*/  LDSM.16.M88.4 R24, [R222+0x6000] ;  /* 0x00600000de18783b */ /* 0x000eae0000000200 */
[-C--:B------:R-:W-:Y:S08]  /*daf0*/  HMMA.16816.F32.BF16 R192, R28, R178.reuse, R192 ;  /* 0x000000b21cc0723c */ /* 0x080ff000000418c0 */
[----:B------:R-:W-:Y:S01]  /*db00*/  HMMA.16816.F32.BF16 R188, R32, R178, R188 ;  /* 0x000000b220bc723c */ /* 0x000fe200000418bc */
[----:B------:R-:W-:Y:S07]  /*db10*/  LDSM.16.M88.4 R176, [R219+0x1000] ;  /* 0x00100000dbb0783b */ /* 0x000fee0000000200 */
[C---:B------:R-:W-:Y:S08]  /*db20*/  HMMA.16816.F32.BF16 R200, R16.reuse, R180, R228 ;  /* 0x000000b410c8723c */ /* 0x040ff000000418e4 */
[----:B------:R-:W-:Y:S01]  /*db30*/  HMMA.16816.F32.BF16 R196, R16, R182, R208 ;  /* 0x000000b610c4723c */ /* 0x000fe200000418d0 */
[----:B------:R-:W4:Y:S07]  /*db40*/  LDSM.16.M88.4 R16, [R220+0x4000] ;  /* 0x00400000dc10783b */ /* 0x000f2e0000000200 */
[----:B-1----:R-:W-:Y:S01]  /*db50*/  HMMA.16816.F32.BF16 R180, R20, R140, R4 ;  /* 0x0000008c14b4723c */ /* 0x002fe20000041804 */
[----:B------:R-:W1:Y:S07]  /*db60*/  LDSM.16.M88.4 R4, [R220+0x6000] ;  /* 0x00600000dc04783b */ /* 0x000e6e0000000200 */
[C---:B--2---:R-:W-:Y:S08]  /*db70*/  HMMA.16816.F32.BF16 R232, R24.reuse, R142, R192 ;  /* 0x0000008e18e8723c */ /* 0x044ff000000418c0 */
[----:B------:R-:W-:Y:S08]  /*db80*/  HMMA.16816.F32.BF16 R184, R24, R140, R184 ;  /* 0x0000008c18b8723c */ /* 0x000ff000000418b8 */
[----:B------:R-:W-:Y:S01]  /*db90*/  HMMA.16816.F32.BF16 R192, R20, R142, R188 ;  /* 0x0000008e14c0723c */ /* 0x000fe200000418bc */
[----:B------:R-:W2:Y:S07]  /*dba0*/  LDSM.16.M88.4 R140, [R212+0x9800] ;  /* 0x00980000d48c783b */ /* 0x000eae0000000200 */
[-C--:B----4-:R-:W-:Y:S08]  /*dbb0*/  HMMA.16816.F32.BF16 R208, R16, R176.reuse, R180 ;  /* 0x000000b010d0723c */ /* 0x090ff000000418b4 */
[----:B-1----:R-:W-:Y:S11]  /*dbc0*/  HMMA.16816.F32.BF16 R228, R4, R176, R184 ;  /* 0x000000b004e4723c */ /* 0x002ff600000418b8 */
[----:B------:R-:W-:Y:S05]  /*dbd0*/  @!UPT UIADD3 URZ, URZ, URZ, URZ ;  /* 0x0000003f3f3ff290 */ /* 0x000fea000fffe03f */
[----:B------:R-:W-:Y:S02]  /*dbe0*/  FMUL.FTZ R208, R208, c[0x0][0x2ec] ;  /* 0x0000bb00d0d07a20 */ /* 0x000fe40000410000 */
[----:B------:R-:W-:Y:S02]  /*dbf0*/  FMUL.FTZ R209, R209, c[0x0][0x2ec] ;  /* 0x0000bb00d1d17a20 */ /* 0x000fe40000410000 */
[----:B------:R-:W-:Y:S02]  /*dc00*/  FMUL.FTZ R210, R210, c[0x0][0x2ec] ;  /* 0x0000bb00d2d27a20 */ /* 0x000fe40000410000 */
[----:B------:R-:W-:Y:S01]  /*dc10*/  MUFU.TANH R208, R208 ;  /* 0x000000d000d07308 */ /* 0x000fe20000002400 */
[----:B------:R-:W-:Y:S01]  /*dc20*/  FMUL.FTZ R211, R211, c[0x0][0x2ec] ;  /* 0x0000bb00d3d37a20 */ /* 0x000fe20000410000 */
[----:B--2---:R-:W-:Y:S01]  /*dc30*/  HMMA.16816.F32.BF16 R184, R136, R140, R200 ;  /* 0x0000008c88b8723c */ /* 0x004fe200000418c8 */
[----:B------:R-:W-:Y:S02]  /*dc40*/  FMUL.FTZ R228, R228, c[0x0][0x2ec] ;  /* 0x0000bb00e4e47a20 */ /* 0x000fe40000410000 */
[----:B------:R-:W-:-:S02]  /*dc50*/  FMUL.FTZ R229, R229, c[0x0][0x2ec] ;  /* 0x0000bb00e5e57a20 */ /* 0x000fc40000410000 */
[----:B------:R-:W-:Y:S01]  /*dc60*/  FMUL.FTZ R230, R230, c[0x0][0x2ec] ;  /* 0x0000bb00e6e67a20 */ /* 0x000fe20000410000 */
[----:B------:R-:W1:Y:S01]  /*dc70*/  MUFU.TANH R209, R209 ;  /* 0x000000d100d17308 */ /* 0x000e620000002400 */
[----:B------:R-:W-:Y:S01]  /*dc80*/  FMUL.FTZ R231, R231, c[0x0][0x2ec] ;  /* 0x0000bb00e7e77a20 */ /* 0x000fe20000410000 */
[----:B------:R-:W-:Y:S01]  /*dc90*/  HMMA.16816.F32.BF16 R180, R136, R142, R196 ;  /* 0x0000008e88b4723c */ /* 0x000fe200000418c4 */
[----:B------:R-:W2:Y:S05]  /*dca0*/  LDSM.16.M88.4 R136, [R223+0x1800] ;  /* 0x00180000df88783b */ /* 0x000eaa0000000200 */
[----:B------:R-:W-:Y:S08]  /*dcb0*/  MUFU.TANH R210, R210 ;  /* 0x000000d200d27308 */ /* 0x000ff00000002400 */
[----:B------:R-:W4:Y:S08]  /*dcc0*/  MUFU.TANH R211, R211 ;  /* 0x000000d300d37308 */ /* 0x000f300000002400 */
[----:B------:R-:W-:Y:S08]  /*dcd0*/  MUFU.TANH R228, R228 ;  /* 0x000000e400e47308 */ /* 0x000ff00000002400 */
[----:B------:R-:W-:Y:S08]  /*dce0*/  MUFU.TANH R229, R229 ;  /* 0x000000e500e57308 */ /* 0x000ff00000002400 */
[----:B---3--:R-:W-:Y:S01]  /*dcf0*/  MUFU.TANH R14, R230 ;  /* 0x000000e6000e7308 */ /* 0x008fe20000002400 */
[C---:B--2---:R-:W-:Y:S07]  /*dd00*/  HMMA.16816.F32.BF16 R184, R32.reuse, R136, R184 ;  /* 0x0000008820b8723c */ /* 0x044fee00000418b8 */
[----:B------:R-:W-:Y:S01]  /*dd10*/  MUFU.TANH R231, R231 ;  /* 0x000000e700e77308 */ /* 0x000fe20000002400 */
[----:B------:R-:W-:Y:S01]  /*dd20*/  HMMA.16816.F32.BF16 R180, R32, R138, R180 ;  /* 0x0000008a20b4723c */ /* 0x000fe200000418b4 */
[----:B------:R-:W2:Y:S11]  /*dd30*/  LDSM.16.M88.4 R32, [R221+0x9800] ;  /* 0x00980000dd20783b */ /* 0x000eb60000000200 */
[----:B------:R-:W-:Y:S04]  /*dd40*/  @!UPT UIADD3 URZ, URZ, URZ, URZ ;  /* 0x0000003f3f3ff290 */ /* 0x000fe8000fffe03f */
[C---:B--2---:R-:W-:Y:S08]  /*dd50*/  HMMA.16816.F32.BF16 R188, R20.reuse, R32, R184 ;  /* 0x0000002014bc723c */ /* 0x044ff000000418b8 */
[----:B------:R-:W-:Y:S01]  /*dd60*/  HMMA.16816.F32.BF16 R180, R20, R34, R180 ;  /* 0x0000002214b4723c */ /* 0x000fe200000418b4 */
[----:B------:R-:W2:Y:S01]  /*dd70*/  LDSM.16.M88.4 R20, [R219+0x1800] ;  /* 0x00180000db14783b */ /* 0x000ea20000000200 */
[----:B------:R-:W-:-:S06]  /*dd80*/  DEPBAR.LE SB0, 0x0 ;  /* 0x000080000000791a */ /* 0x000fcc0000000000 */
[C---:B------:R-:W-:Y:S08]  /*dd90*/  HMMA.16816.F32.BF16 R184, R132.reuse, R140, R240 ;  /* 0x0000008c84b8723c */ /* 0x040ff000000418f0 */
[----:B------:R-:W-:Y:S08]  /*dda0*/  HMMA.16816.F32.BF16 R140, R132, R142, R236 ;  /* 0x0000008e848c723c */ /* 0x000ff000000418ec */
[-C--:B------:R-:W-:Y:S08]  /*ddb0*/  HMMA.16816.F32.BF16 R132, R16, R178.reuse, R192 ;  /* 0x000000b21084723c */ /* 0x080ff000000418c0 */
[----:B------:R-:W-:Y:S08]  /*ddc0*/  HMMA.16816.F32.BF16 R176, R4, R178, R232 ;  /* 0x000000b204b0723c */ /* 0x000ff000000418e8 */
[C---:B--2---:R-:W-:Y:S08]  /*ddd0*/  HMMA.16816.F32.BF16 R188, R16.reuse, R20, R188 ;  /* 0x0000001410bc723c */ /* 0x044ff000000418bc */
[----:B------:R-:W-:Y:S01]  /*dde0*/  FMUL.FTZ R132, R132, c[0x0][0x2ec] ;  /* 0x0000bb0084847a20 */ /* 0x000fe20000410000 */
[----:B------:R-:W-:Y:S01]  /*ddf0*/  HMMA.16816.F32.BF16 R180, R16, R22, R180 ;  /* 0x0000001610b4723c */ /* 0x000fe200000418b4 */
[----:B------:R-:W-:-:S02]  /*de00*/  FMUL.FTZ R133, R133, c[0x0][0x2ec] ;  /* 0x0000bb0085857a20 */ /* 0x000fc40000410000 */
[----:B------:R2:W3:Y:S01]  /*de10*/  MUFU.TANH R13, R132 ;  /* 0x00000084000d7308 */ /* 0x0004e20000002400 */
[----:B------:R-:W-:Y:S02]  /*de20*/  FMUL.FTZ R134, R134, c[0x0][0x2ec] ;  /* 0x0000bb0086867a20 */ /* 0x000fe40000410000 */
[----:B------:R-:W-:Y:S02]  /*de30*/  FMUL.FTZ R135, R135, c[0x0][0x2ec] ;  /* 0x0000bb0087877a20 */ /* 0x000fe40000410000 */
[C---:B------:R-:W-:Y:S01]  /*de40*/  HMMA.16816.F32.BF16 R16, R28.reuse, R136, R184 ;  /* 0x000000881c10723c */ /* 0x040fe200000418b8 */
[----:B------:R-:W-:Y:S02]  /*de50*/  FMUL.FTZ R176, R176, c[0x0][0x2ec] ;  /* 0x0000bb00b0b07a20 */ /* 0x000fe40000410000 */
[----:B------:R-:W5:Y:S01]  /*de60*/  MUFU.TANH R133, R133 ;  /* 0x0000008500857308 */ /* 0x000f620000002400 */
[----:B------:R-:W-:Y:S02]  /*de70*/  FMUL.FTZ R177, R177, c[0x0][0x2ec] ;  /* 0x0000bb00b1b17a20 */ /* 0x000fe40000410000 */
[----:B------:R-:W-:Y:S01]  /*de80*/  FMUL.FTZ R178, R178, c[0x0][0x2ec] ;  /* 0x0000bb00b2b27a20 */ /* 0x000fe20000410000 */
[----:B-1----:R-:W-:Y:S01]  /*de90*/  FSEL R137, R209, -INF , !P4 ;  /* 0xff800000d1897808 */ /* 0x002fe20006000000 */
[----:B------:R-:W-:Y:S01]  /*dea0*/  HMMA.16816.F32.BF16 R28, R28, R138, R140 ;  /* 0x0000008a1c1c723c */ /* 0x000fe2000004188c */
[-C--:B------:R-:W-:Y:S01]  /*deb0*/  ISETP.GE.AND P4, PT, R3, R10.reuse, PT ;  /* 0x0000000a0300720c */ /* 0x080fe20003f86270 */
[----:B------:R-:W-:Y:S01]  /*dec0*/  FMUL.FTZ R188, R188, c[0x0][0x2ec] ;  /* 0x0000bb00bcbc7a20 */ /* 0x000fe20000410000 */
[----:B------:R-:W1:Y:S01]  /*ded0*/  MUFU.TANH R134, R134 ;  /* 0x0000008600867308 */ /* 0x000e620000002400 */
[----:B--2---:R-:W-:Y:S01]  /*dee0*/  FSEL R132, R208, -INF , !P3 ;  /* 0xff800000d0847808 */ /* 0x004fe20005800000 */
[----:B------:R-:W-:Y:S01]  /*def0*/  FMUL.FTZ R189, R189, c[0x0][0x2ec] ;  /* 0x0000bb00bdbd7a20 */ /* 0x000fe20000410000 */
[----:B------:R-:W-:Y:S01]  /*df00*/  ISETP.GE.AND P3, PT, R2, R10, PT ;  /* 0x0000000a0200720c */ /* 0x000fe20003f66270 */
[----:B------:R-:W-:Y:S01]  /*df10*/  FMUL.FTZ R191, R191, c[0x0][0x2ec] ;  /* 0x0000bb00bfbf7a20 */ /* 0x000fe20000410000 */
[----:B----4-:R-:W-:Y:S01]  /*df20*/  FSEL R184, R211, -INF , !P5 ;  /* 0xff800000d3b87808 */ /* 0x010fe20006800000 */
[----:B------:R-:W-:Y:S01]  /*df30*/  FMUL.FTZ R182, R182, c[0x0][0x2ec] ;  /* 0x0000bb00b6b67a20 */ /* 0x000fe20000410000 */
[----:B---3--:R-:W-:Y:S01]  /*df40*/  FSEL R138, R13, -INF , !P3 ;  /* 0xff8000000d8a7808 */ /* 0x008fe20005800000 */
[----:B------:R-:W-:Y:S01]  /*df50*/  MUFU.TANH R176, R176 ;  /* 0x000000b000b07308 */ /* 0x000fe20000002400 */
[-C--:B------:R-:W-:Y:S01]  /*df60*/  ISETP.GE.AND P3, PT, R0, R9.reuse, PT ;  /* 0x000000090000720c */ /* 0x080fe20003f66270 */
[----:B------:R-:W-:Y:S01]  /*df70*/  FMUL.FTZ R179, R179, c[0x0][0x2ec] ;  /* 0x0000bb00b3b37a20 */ /* 0x000fe20000410000 */
[----:B-----5:R-:W-:Y:S01]  /*df80*/  FSEL R139, R133, -INF , !P4 ;  /* 0xff800000858b7808 */ /* 0x020fe20006000000 */
[----:B------:R-:W-:Y:S01]  /*df90*/  FMUL.FTZ R181, R181, c[0x0][0x2ec] ;  /* 0x0000bb00b5b57a20 */ /* 0x000fe20000410000 */
[C---:B------:R-:W-:Y:S01]  /*dfa0*/  HMMA.16816.F32.BF16 R16, R24.reuse, R32, R16 ;  /* 0x000000201810723c */ /* 0x040fe20000041810 */
[----:B------:R-:W-:Y:S01]  /*dfb0*/  FSEL R133, R210, -INF , !P3 ;  /* 0xff800000d2857808 */ /* 0x000fe20005800000 */
[----:B------:R-:W-:Y:S01]  /*dfc0*/  FMUL.FTZ R190, R190, c[0x0][0x2ec] ;  /* 0x0000bb00bebe7a20 */ /* 0x000fe20000410000 */
[----:B------:R-:W2:Y:S01]  /*dfd0*/  MUFU.TANH R135, R135 ;  /* 0x0000008700877308 */ /* 0x000ea20000002400 */
[----:B------:R-:W-:Y:S01]  /*dfe0*/  ISETP.GE.AND P3, PT, R2, R9, PT ;  /* 0x000000090200720c */ /* 0x000fe20003f66270 */
[----:B------:R-:W-:Y:S01]  /*dff0*/  FMUL.FTZ R180, R180, c[0x0][0x2ec] ;  /* 0x0000bb00b4b47a20 */ /* 0x000fe20000410000 */
[----:B------:R-:W-:Y:S01]  /*e000*/  ISETP.GE.AND P4, PT, R0, R11, PT ;  /* 0x0000000b0000720c */ /* 0x000fe20003f86270 */
[----:B------:R-:W-:Y:S01]  /*e010*/  FMUL.FTZ R183, R183, c[0x0][0x2ec] ;  /* 0x0000bb00b7b77a20 */ /* 0x000fe20000410000 */
[----:B------:R-:W-:Y:S01]  /*e020*/  HMMA.16816.F32.BF16 R24, R24, R34, R28 ;  /* 0x000000221818723c */ /* 0x000fe2000004181c */
[----:B-1----:R-:W-:-:S02]  /*e030*/  FSEL R185, R134, -INF , !P3 ;  /* 0xff80000086b97808 */ /* 0x002fc40005800000 */
[----:B------:R-:W-:Y:S01]  /*e040*/  MUFU.TANH R177, R177 ;  /* 0x000000b100b17308 */ /* 0x000fe20000002400 */
[----:B------:R-:W-:Y:S02]  /*e050*/  ISETP.GE.AND P3, PT, R2, R11, PT ;  /* 0x0000000b0200720c */ /* 0x000fe40003f66270 */
[----:B------:R-:W-:Y:S02]  /*e060*/  FSEL R13, R228, -INF , !P4 ;  /* 0xff800000e40d7808 */ /* 0x000fe40006000000 */
[C---:B------:R-:W-:Y:S02]  /*e070*/  ISETP.GE.AND P5, PT, R3.reuse, R9, PT ;  /* 0x000000090300720c */ /* 0x040fe40003fa6270 */
[----:B------:R-:W-:Y:S01]  /*e080*/  ISETP.GE.AND P4, PT, R3, R11, PT ;  /* 0x0000000b0300720c */ /* 0x000fe20003f86270 */
[----:B------:R-:W-:Y:S01]  /*e090*/  MUFU.TANH R195, R188 ;  /* 0x000000bc00c37308 */ /* 0x000fe20000002400 */
[----:B--2---:R-:W-:Y:S02]  /*e0a0*/  FSEL R186, R135, -INF , !P5 ;  /* 0xff80000087ba7808 */ /* 0x004fe40006800000 */
[----:B------:R-:W-:-:S02]  /*e0b0*/  ISETP.GE.AND P5, PT, R2, R12, PT ;  /* 0x0000000c0200720c */ /* 0x000fc40003fa6270 */
[C---:B------:R-:W-:Y:S01]  /*e0c0*/  HMMA.16816.F32.BF16 R16, R4.reuse, R20, R16 ;  /* 0x000000140410723c */ /* 0x040fe20000041810 */
[C---:B------:R-:W-:Y:S02]  /*e0d0*/  IADD3 R2, R0.reuse, 0x18, RZ ;  /* 0x0000001800027810 */ /* 0x040fe40007ffe0ff */
[----:B------:R-:W1:Y:S04]  /*e0e0*/  MUFU.TANH R196, R189 ;  /* 0x000000bd00c47308 */ /* 0x000e680000002400 */
[----:B------:R-:W-:Y:S01]  /*e0f0*/  FSEL R20, R229, -INF , !P0 ;  /* 0xff800000e5147808 */ /* 0x000fe20004000000 */
[----:B------:R-:W-:Y:S01]  /*e100*/  HMMA.16816.F32.BF16 R24, R4, R22, R24 ;  /* 0x000000160418723c */ /* 0x000fe20000041818 */
[----:B------:R-:W-:Y:S02]  /*e110*/  ISETP.GE.AND P0, PT, R3, R12, PT ;  /* 0x0000000c0300720c */ /* 0x000fe40003f06270 */
[----:B------:R-:W-:Y:S01]  /*e120*/  MUFU.TANH R8, R191 ;  /* 0x000000bf00087308 */ /* 0x000fe20000002400 */
[----:B------:R-:W-:-:S03]  /*e130*/  IADD3 R3, R0, 0x11, RZ ;  /* 0x0000001100037810 */ /* 0x000fc60007ffe0ff */
[----:B------:R-:W-:-:S04]  /*e140*/  IADD3 R4, R0, 0x10, RZ ;  /* 0x0000001000047810 */ /* 0x000fc80007ffe0ff */
[----:B------:R-:W2:Y:S05]  /*e150*/  MUFU.TANH R182, R182 ;  /* 0x000000b600b67308 */ /* 0x000eaa0000002400 */
[----:B------:R-:W-:Y:S01]  /*e160*/  FMUL.FTZ R5, R19, c[0x0][0x2ec] ;  /* 0x0000bb0013057a20 */ /* 0x000fe20000410000 */
[----:B------:R-:W-:Y:S01]  /*e170*/  FSEL R19, R176, -INF , !P3 ;  /* 0xff800000b0137808 */ /* 0x000fe20005800000 */
[----:B------:R-:W-:Y:S01]  /*e180*/  FMUL.FTZ R18, R18, c[0x0][0x2ec] ;  /* 0x0000bb0012127a20 */ /* 0x000fe20000410000 */
[----:B------:R-:W-:Y:S01]  /*e190*/  MUFU.TANH R178, R178 ;  /* 0x000000b200b27308 */ /* 0x000fe20000002400 */
[----:B------:R-:W-:Y:S01]  /*e1a0*/  ISETP.GE.AND P3, PT, R0, R12, PT ;  /* 0x0000000c0000720c */ /* 0x000fe20003f66270 */
[----:B------:R-:W-:Y:S01]  /*e1b0*/  FMUL.FTZ R16, R16, c[0x0][0x2ec] ;  /* 0x0000bb0010107a20 */ /* 0x000fe20000410000 */
[----:B------:R-:W-:Y:S01]  /*e1c0*/  IADD3 R0, R0, 0x19, RZ ;  /* 0x0000001900007810 */ /* 0x000fe20007ffe0ff */
[----:B------:R-:W-:Y:S01]  /*e1d0*/  FMUL.FTZ R17, R17, c[0x0][0x2ec] ;  /* 0x0000bb0011117a20 */ /* 0x000fe20000410000 */
[----:B------:R-:W-:Y:S01]  /*e1e0*/  FSEL R14, R14, -INF , !P3 ;  /* 0xff8000000e0e7808 */ /* 0x000fe20005800000 */
[----:B------:R-:W-:Y:S01]  /*e1f0*/  FMUL.FTZ R24, R24, c[0x0][0x2ec] ;  /* 0x0000bb0018187a20 */ /* 0x000fe20000410000 */
[----:B------:R-:W-:Y:S01]  /*e200*/  ISETP.GE.AND P3, PT, R3, R10, PT ;  /* 0x0000000a0300720c */ /* 0x000fe20003f66270 */
[----:B------:R-:W3:Y:S01]  /*e210*/  MUFU.TANH R15, R179 ;  /* 0x000000b3000f7308 */ /* 0x000ee20000002400 */
[----:B------:R-:W-:-:S02]  /*e220*/  FMUL.FTZ R25, R25, c[0x0][0x2ec] ;  /* 0x0000bb0019197a20 */ /* 0x000fc40000410000 */
[----:B-1----:R-:W-:Y:S01]  /*e230*/  FSEL R196, R196, -INF , !P3 ;  /* 0xff800000c4c47808 */ /* 0x002fe20005800000 */
[----:B------:R-:W-:Y:S01]  /*e240*/  FMUL.FTZ R26, R26, c[0x0][0x2ec] ;  /* 0x0000bb001a1a7a20 */ /* 0x000fe20000410000 */
[----:B------:R-:W-:-:S03]  /*e250*/  ISETP.GE.AND P3, PT, R2, R9, PT ;  /* 0x000000090200720c */ /* 0x000fc60003f66270 */
[----:B------:R1:W-:Y:S01]  /*e260*/  MUFU.TANH R191, R18 ;  /* 0x0000001200bf7308 */ /* 0x0003e20000002400 */
[----:B--2---:R-:W-:Y:S02]  /*e270*/  FSEL R200, R182, -INF , !P3 ;  /* 0xff800000b6c87808 */ /* 0x004fe40005800000 */
[----:B------:R-:W-:-:S05]  /*e280*/  ISETP.GE.AND P3, PT, R3, R12, PT ;  /* 0x0000000c0300720c */ /* 0x000fca0003f66270 */
[----:B------:R-:W-:Y:S01]  /*e290*/  MUFU.TANH R181, R181 ;  /* 0x000000b500b57308 */ /* 0x000fe20000002400 */
[----:B---3--:R-:W-:Y:S02]  /*e2a0*/  FSEL R15, R15, -INF , !P0 ;  /* 0xff8000000f0f7808 */ /* 0x008fe40004000000 */
[----:B------:R-:W-:-:S05]  /*e2b0*/  ISETP.GE.AND P0, PT, R4, R9, PT ;  /* 0x000000090400720c */ /* 0x000fca0003f06270 */
[----:B------:R-:W2:Y:S01]  /*e2c0*/  MUFU.TANH R202, R190 ;  /* 0x000000be00ca7308 */ /* 0x000ea20000002400 */
[----:B-1----:R-:W-:Y:S02]  /*e2d0*/  FSEL R18, R177, -INF , !P4 ;  /* 0xff800000b1127808 */ /* 0x002fe40006000000 */
[----:B------:R-:W-:-:S04]  /*e2e0*/  ISETP.GE.AND P4, PT, R4, R10, PT ;  /* 0x0000000a0400720c */ /* 0x000fc80003f86270 */
[----:B------:R-:W-:Y:S01]  /*e2f0*/  FSEL R195, R195, -INF , !P4 ;  /* 0xff800000c3c37808 */ /* 0x000fe20006000000 */
[----:B------:R-:W1:Y:S01]  /*e300*/  MUFU.TANH R5, R5 ;  /* 0x0000000500057308 */ /* 0x000e620000002400 */
[----:B------:R-:W-:-:S04]  /*e310*/  ISETP.GE.AND P4, PT, R3, R9, PT ;  /* 0x000000090300720c */ /* 0x000fc80003f86270 */
[----:B------:R-:W-:Y:S02]  /*e320*/  FSEL R201, R8, -INF , !P4 ;  /* 0xff80000008c97808 */ /* 0x000fe40006000000 */
[----:B------:R-:W-:Y:S01]  /*e330*/  ISETP.GE.AND P4, PT, R3, R11, PT ;  /* 0x0000000b0300720c */ /* 0x000fe20003f86270 */
[----:B------:R-:W-:Y:S01]  /*e340*/  MUFU.TANH R180, R180 ;  /* 0x000000b400b47308 */ /* 0x000fe20000002400 */
[----:B------:R-:W-:Y:S01]  /*e350*/  FMUL.FTZ R3, R27, c[0x0][0x2ec] ;  /* 0x0000bb001b037a20 */ /* 0x000fe20000410000 */
[----:B--2---:R-:W-:Y:S02]  /*e360*/  FSEL R202, R202, -INF , !P0 ;  /* 0xff800000caca7808 */ /* 0x004fe40004000000 */
[----:B------:R-:W-:-:S04]  /*e370*/  ISETP.GE.AND P0, PT, R4, R12, PT ;  /* 0x0000000c0400720c */ /* 0x000fc80003f06270 */
[----:B------:R2:W3:Y:S01]  /*e380*/  MUFU.TANH R187, R16 ;  /* 0x0000001000bb7308 */ /* 0x0004e20000002400 */
[----:B-1----:R-:W-:Y:S02]  /*e390*/  FSEL R192, R5, -INF , !P3 ;  /* 0xff80000005c07808 */ /* 0x002fe40005800000 */
[----:B------:R-:W-:Y:S02]  /*e3a0*/  ISETP.GE.AND P3, PT, R244, 0x6, PT ;  /* 0x00000006f400780c */ /* 0x000fe40003f66270 */
[----:B------:R-:W-:Y:S01]  /*e3b0*/  FSEL R191, R191, -INF , !P0 ;  /* 0xff800000bfbf7808 */ /* 0x000fe20004000000 */
[----:B------:R-:W-:Y:S01]  /*e3c0*/  BAR.SYNC.DEFER_BLOCKING 0x0 ;  /* 0x0000000000007b1d */ /* 0x000fe20000010000 */
[----:B------:R-:W-:-:S05]  /*e3d0*/  ISETP.GE.AND P0, PT, R0, R12, PT ;  /* 0x0000000c0000720c */ /* 0x000fca0003f06270 */
[----:B------:R-:W-:Y:S01]  /*e3e0*/  MUFU.TANH R183, R183 ;  /* 0x000000b700b77308 */ /* 0x000fe20000002400 */
[----:B--2---:R-:W-:Y:S02]  /*e3f0*/  FSEL R16, R178, -INF , !P5 ;  /* 0xff800000b2107808 */ /* 0x004fe40006800000 */
[----:B------:R-:W-:-:S05]  /*e400*/  ISETP.GE.AND P5, PT, R0, R10, PT ;  /* 0x0000000a0000720c */ /* 0x000fca0003fa6270 */
[----:B------:R1:W2:Y:S01]  /*e410*/  MUFU.TANH R188, R17 ;  /* 0x0000001100bc7308 */ /* 0x0002a20000002400 */
[----:B------:R-:W-:Y:S02]  /*e420*/  FSEL R198, R181, -INF , !P5 ;  /* 0xff800000b5c67808 */ /* 0x000fe40006800000 */
[----:B------:R-:W-:-:S05]  /*e430*/  ISETP.GE.AND P5, PT, R4, R11, PT ;  /* 0x0000000b0400720c */ /* 0x000fca0003fa6270 */
[----:B------:R-:W-:Y:S01]  /*e440*/  MUFU.TANH R189, R24 ;  /* 0x0000001800bd7308 */ /* 0x000fe20000002400 */
[----:B---3--:R-:W-:Y:S02]  /*e450*/  FSEL R187, R187, -INF , !P5 ;  /* 0xff800000bbbb7808 */ /* 0x008fe40006800000 */
[----:B------:R-:W-:-:S05]  /*e460*/  ISETP.GE.AND P5, PT, R0, R11, PT ;  /* 0x0000000b0000720c */ /* 0x000fca0003fa6270 */
[----:B------:R-:W3:Y:S01]  /*e470*/  MUFU.TANH R190, R25 ;  /* 0x0000001900be7308 */ /* 0x000ee20000002400 */
[----:B-1----:R-:W-:Y:S02]  /*e480*/  FSEL R17, R231, -INF , !P6 ;  /* 0xff800000e7117808 */ /* 0x002fe40007000000 */
[----:B------:R-:W-:Y:S02]  /*e490*/  ISETP.GE.AND P6, PT, R2, R10, PT ;  /* 0x0000000a0200720c */ /* 0x000fe40003fc6270 */
[----:B--2---:R-:W-:Y:S02]  /*e4a0*/  FSEL R188, R188, -INF , !P4 ;  /* 0xff800000bcbc7808 */ /* 0x004fe40006000000 */
[----:B------:R-:W-:Y:S01]  /*e4b0*/  FSEL R197, R180, -INF , !P6 ;  /* 0xff800000b4c57808 */ /* 0x000fe20007000000 */
[----:B------:R-:W1:Y:S01]  /*e4c0*/  MUFU.TANH R4, R26 ;  /* 0x0000001a00047308 */ /* 0x000e620000002400 */
[----:B------:R-:W-:Y:S02]  /*e4d0*/  ISETP.GE.AND P6, PT, R0, R9, PT ;  /* 0x000000090000720c */ /* 0x000fe40003fc6270 */
[----:B------:R-:W-:-:S02]  /*e4e0*/  ISETP.GE.AND P4, PT, R2, R12, PT ;  /* 0x0000000c0200720c */ /* 0x000fc40003f86270 */
[----:B------:R-:W-:Y:S02]  /*e4f0*/  FSEL R199, R183, -INF , !P6 ;  /* 0xff800000b7c77808 */ /* 0x000fe40007000000 */
[----:B------:R-:W-:Y:S01]  /*e500*/  ISETP.GE.AND P6, PT, R2, R11, PT ;  /* 0x0000000b0200720c */ /* 0x000fe20003fc6270 */
[----:B------:R-:W2:Y:S01]  /*e510*/  MUFU.TANH R3, R3 ;  /* 0x0000000300037308 */ /* 0x000ea20000002400 */
[----:B---3--:R-:W-:Y:S02]  /*e520*/  FSEL R190, R190, -INF , !P5 ;  /* 0xff800000bebe7808 */ /* 0x008fe40006800000 */
[----:B------:R-:W-:Y:S02]  /*e530*/  FSEL R189, R189, -INF , !P6 ;  /* 0xff800000bdbd7808 */ /* 0x000fe40007000000 */
[----:B-1----:R-:W-:Y:S02]  /*e540*/  FSEL R193, R4, -INF , !P4 ;  /* 0xff80000004c17808 */ /* 0x002fe40006000000 */
[----:B--2---:R-:W-:Y:S01]  /*e550*/  FSEL R194, R3, -INF , !P0 ;  /* 0xff80000003c27808 */ /* 0x004fe20004000000 */
        /* <DEDUP_REMOVED lines=45> */
.L_x_1187:
[----:B------:R-:W-:Y:S05]  /*e830*/  BSYNC B0 ;  /* 0x0000000000007941 */ /* 0x000fea0003800000 */
.L_x_1186:
[----:B------:R-:W0:Y:S02]  /*e840*/  LDGDEPBAR ;  /* 0x00000000000079af */ /* 0x000e240000000000 */
.L_x_1185:
        /* <DEDUP_REMOVED lines=18> */
[----:B-1----:R-:W1:Y:S01]  /*e970*/  SHFL.BFLY PT, R4, R0, 0x2, 0x1f ;  /* 0x0c401f0000047f89 */ /* 0x002e6200000e0000 */
        /* <DEDUP_REMOVED lines=13> */
[----:B------:R-:W-:-:S03]  /*ea50*/  FSEL R2, R2, RZ, P1 ;  /* 0x000000ff02027208 */ /* 0x000fc60000800000 */
[----:B------:R-:W-:Y:S02]  /*ea60*/  FADD.FTZ R5, R205, -R0 ;  /* 0x80000000cd057221 */ /* 0x000fe40000010000 */
[--C-:B------:R-:W-:Y:S02]  /*ea70*/  FFMA.FTZ R13, R13, c[0x0][0x23c], -R2.reuse ;  /* 0x00008f000d0d7a23 */ /* 0x100fe40000010802 */
[--C-:B------:R-:W-:Y:S01]  /*ea80*/  FFMA.FTZ R20, R20, c[0x0][0x23c], -R2.reuse ;  /* 0x00008f0014147a23 */ /* 0x100fe20000010802 */
[----:B--2---:R-:W-:Y:S01]  /*ea90*/  FMNMX.FTZ R3, R3, R4, !PT ;  /* 0x0000000403037209 */ /* 0x004fe20007810000 */
[----:B------:R-:W-:Y:S01]  /*eaa0*/  MUFU.EX2 R237, R13 ;  /* 0x0000000d00ed7308 */ /* 0x000fe20000000800 */
[----:B------:R-:W-:Y:S02]  /*eab0*/  FFMA.FTZ R19, R19, c[0x0][0x23c], -R2 ;  /* 0x00008f0013137a23 */ /* 0x000fe40000010802 */
[C---:B------:R-:W-:Y:S01]  /*eac0*/  FSETP.NEU.FTZ.AND P0, PT, R3.reuse, -INF , PT ;  /* 0xff8000000300780b */ /* 0x040fe20003f1d000 */
[----:B------:R-:W-:-:S02]  /*ead0*/  FMUL.FTZ R9, R3, c[0x0][0x23c] ;  /* 0x00008f0003097a20 */ /* 0x000fc40000410000 */
[----:B------:R-:W-:Y:S01]  /*eae0*/  FFMA.FTZ R18, R18, c[0x0][0x23c], -R2 ;  /* 0x00008f0012127a23 */ /* 0x000fe20000010802 */
[----:B------:R-:W-:Y:S01]  /*eaf0*/  FSEL R4, R3, RZ, P0 ;  /* 0x000000ff03047208 */ /* 0x000fe20000000000 */
[----:B------:R1:W2:Y:S01]  /*eb00*/  MUFU.EX2 R236, R20 ;  /* 0x0000001400ec7308 */ /* 0x0002a20000000800 */
[----:B------:R-:W-:Y:S01]  /*eb10*/  FSEL R9, R9, RZ, P0 ;  /* 0x000000ff09097208 */ /* 0x000fe20000000000 */
[----:B------:R-:W-:-:S04]  /*eb20*/  FMUL.FTZ R5, R5, c[0x0][0x23c] ;  /* 0x00008f0005057a20 */ /* 0x000fc80000410000 */
[--C-:B------:R-:W-:Y:S02]  /*eb30*/  FFMA.FTZ R0, R15, c[0x0][0x23c], -R9.reuse ;  /* 0x00008f000f007a23 */ /* 0x100fe40000010809 */
[--C-:B------:R-:W-:Y:S01]  /*eb40*/  FFMA.FTZ R17, R17, c[0x0][0x23c], -R9.reuse ;  /* 0x00008f0011117a23 */ /* 0x100fe20000010809 */
[----:B------:R-:W-:Y:S01]  /*eb50*/  MUFU.EX2 R238, R19 ;  /* 0x0000001300ee7308 */ /* 0x000fe20000000800 */
[--C-:B------:R-:W-:Y:S02]  /*eb60*/  FFMA.FTZ R16, R16, c[0x0][0x23c], -R9.reuse ;  /* 0x00008f0010107a23 */ /* 0x100fe40000010809 */
[----:B------:R-:W-:Y:S01]  /*eb70*/  FFMA.FTZ R14, R14, c[0x0][0x23c], -R9 ;  /* 0x00008f000e0e7a23 */ /* 0x000fe20000010809 */
[----:B-1----:R-:W-:Y:S04]  /*eb80*/  LDSM.16.MT88.4 R20, [R218+0xb000] ;  /* 0x00b00000da14783b */ /* 0x002fe80000004200 */
[----:B------:R1:W-:Y:S08]  /*eb90*/  MUFU.EX2 R234, R0 ;  /* 0x0000000000ea7308 */ /* 0x0003f00000000800 */
[----:B------:R-:W3:Y:S01]  /*eba0*/  MUFU.EX2 R239, R18 ;  /* 0x0000001200ef7308 */ /* 0x000ee20000000800 */
[----:B-1----:R-:W-:-:S07]  /*ebb0*/  FADD.FTZ R0, R204, -R4 ;  /* 0x80000004cc007221 */ /* 0x002fce0000010000 */
[----:B------:R-:W-:Y:S01]  /*ebc0*/  MUFU.EX2 R233, R17 ;  /* 0x0000001100e97308 */ /* 0x000fe20000000800 */
[----:B--2---:R-:W-:Y:S01]  /*ebd0*/  F2FP.BF16.PACK_AB R4, R236, R237 ;  /* 0x000000edec04723e */ /* 0x004fe200000010ff */
[----:B------:R-:W-:Y:S01]  /*ebe0*/  FMUL.FTZ R0, R0, c[0x0][0x23c] ;  /* 0x00008f0000007a20 */ /* 0x000fe20000410000 */
[----:B---3--:R-:W-:-:S05]  /*ebf0*/  F2FP.BF16.PACK_AB R6, R239, R238 ;  /* 0x000000eeef06723e */ /* 0x008fca00000010ff */
[----:B------:R1:W2:Y:S08]  /*ec00*/  MUFU.EX2 R13, R0 ;  /* 0x00000000000d7308 */ /* 0x0002b00000000800 */
[----:B------:R3:W-:Y:S01]  /*ec10*/  MUFU.EX2 R235, R16 ;  /* 0x0000001000eb7308 */ /* 0x0007e20000000800 */
[----:B-1----:R-:W-:-:S07]  /*ec20*/  FMNMX.FTZ R0, R226, R132, !PT ;  /* 0x00000084e2007209 */ /* 0x002fce0007810000 */
[----:B------:R-:W-:Y:S01]  /*ec30*/  MUFU.EX2 R232, R14 ;  /* 0x0000000e00e87308 */ /* 0x000fe20000000800 */
[-C--:B--2---:R-:W-:Y:S01]  /*ec40*/  FMUL.FTZ R146, R146, R13.reuse ;  /* 0x0000000d92927220 */ /* 0x084fe20000410000 */
[----:B------:R-:W-:Y:S01]  /*ec50*/  FMNMX.FTZ R8, R137, R0, !PT ;  /* 0x0000000089087209 */ /* 0x000fe20007810000 */
[----:B------:R-:W-:Y:S01]  /*ec60*/  FMUL.FTZ R147, R147, R13 ;  /* 0x0000000d93937220 */ /* 0x000fe20000410000 */
[----:B------:R-:W-:Y:S01]  /*ec70*/  FMNMX.FTZ R0, R207, R133, !PT ;  /* 0x00000085cf007209 */ /* 0x000fe20007810000 */
[-C--:B------:R-:W-:Y:S01]  /*ec80*/  FMUL.FTZ R154, R154, R13.reuse ;  /* 0x0000000d9a9a7220 */ /* 0x080fe20000410000 */
[----:B------:R-:W-:Y:S01]  /*ec90*/  FMNMX.FTZ R8, R138, R8, !PT ;  /* 0x000000088a087209 */ /* 0x000fe20007810000 */
[----:B---3--:R-:W-:Y:S01]  /*eca0*/  LDSM.16.MT88.4 R16, [R215+0xb000] ;  /* 0x00b00000d710783b */ /* 0x008fe20000004200 */
[----:B------:R-:W-:Y:S01]  /*ecb0*/  FMNMX.FTZ R0, R184, R0, !PT ;  /* 0x00000000b8007209 */ /* 0x000fe20007810000 */
[----:B------:R-:W1:Y:S01]  /*ecc0*/  MUFU.EX2 R14, R5 ;  /* 0x00000005000e7308 */ /* 0x000e620000000800 */
[----:B------:R-:W-:Y:S01]  /*ecd0*/  FMNMX.FTZ R8, R139, R8, !PT ;  /* 0x000000088b087209 */ /* 0x000fe20007810000 */
[-C--:B------:R-:W-:Y:S01]  /*ece0*/  FMUL.FTZ R155, R155, R13.reuse ;  /* 0x0000000d9b9b7220 */ /* 0x080fe20000410000 */
        /* <DEDUP_REMOVED lines=11> */
[----:B------:R-:W-:Y:S01]  /*eda0*/  FMUL.FTZ R43, R43, R13 ;  /* 0x0000000d2b2b7220 */ /* 0x000fe20000410000 */
[----:B------:R-:W-:Y:S01]  /*edb0*/  FMNMX.FTZ R10, R201, R0, !PT ;  /* 0x00000000c90a7209 */ /* 0x000fe20007810000 */
[----:B-1----:R-:W-:Y:S01]  /*edc0*/  FMUL.FTZ R144, R144, R14 ;  /* 0x0000000e90907220 */ /* 0x002fe20000410000 */
[----:B------:R-:W-:Y:S01]  /*edd0*/  FMNMX.FTZ R0, R198, R8, !PT ;  /* 0x00000008c6007209 */ /* 0x000fe20007810000 */
[----:B------:R-:W-:Y:S01]  /*ede0*/  FMUL.FTZ R145, R145, R14 ;  /* 0x0000000e91917220 */ /* 0x000fe20000410000 */
[----:B------:R-:W-:Y:S01]  /*edf0*/  F2FP.BF16.PACK_AB R5, R233, R232 ;  /* 0x000000e8e905723e */ /* 0x000fe200000010ff */
[-C--:B------:R-:W-:Y:S01]  /*ee00*/  FMUL.FTZ R152, R152, R14.reuse ;  /* 0x0000000e98987220 */ /* 0x080fe20000410000 */
[----:B------:R-:W-:Y:S01]  /*ee10*/  F2FP.BF16.PACK_AB R7, R234, R235 ;  /* 0x000000ebea07723e */ /* 0x000fe200000010ff */
[----:B------:R-:W1:Y:S01]  /*ee20*/  SHFL.BFLY PT, R8, R0, 0x2, 0x1f ;  /* 0x0c401f0000087f89 */ /* 0x000e6200000e0000 */
        /* <DEDUP_REMOVED lines=15> */
[----:B-1----:R-:W-:Y:S01]  /*ef20*/  FMNMX.FTZ R8, R0, R8, !PT ;  /* 0x0000000800087209 */ /* 0x002fe20007810000 */
[----:B------:R-:W-:Y:S01]  /*ef30*/  FMUL.FTZ R57, R57, R14 ;  /* 0x0000000e39397220 */ /* 0x000fe20000410000 */
[----:B------:R-:W-:Y:S01]  /*ef40*/  FMNMX.FTZ R0, R200, R10, !PT ;  /* 0x0000000ac8007209 */ /* 0x000fe20007810000 */
[----:B------:R-:W-:-:S02]  /*ef50*/  FMUL.FTZ R58, R58, R13 ;  /* 0x0000000d3a3a7220 */ /* 0x000fc40000410000 */
[----:B------:R-:W1:Y:S01]  /*ef60*/  SHFL.BFLY PT, R10, R8, 0x1, 0x1f ;  /* 0x0c201f00080a7f89 */ /* 0x000e6200000e0000 */
[----:B------:R-:W-:Y:S01]  /*ef70*/  FMNMX.FTZ R0, R199, R0, !PT ;  /* 0x00000000c7007209 */ /* 0x000fe20007810000 */
[-C--:B------:R-:W-:Y:S01]  /*ef80*/  FMUL.FTZ R59, R59, R13.reuse ;  /* 0x0000000d3b3b7220 */ /* 0x080fe20000410000 */
[C---:B------:R-:W-:Y:S01]  /*ef90*/  HMMA.16816.F32.BF16 R168, R4.reuse, R178, R168 ;  /* 0x000000b204a8723c */ /* 0x040fe200000418a8 */
[-C--:B------:R-:W-:Y:S02]  /*efa0*/  FMUL.FTZ R60, R60, R14.reuse ;  /* 0x0000000e3c3c7220 */ /* 0x080fe40000410000 */
[----:B------:R-:W2:Y:S01]  /*efb0*/  SHFL.BFLY PT, R11, R0, 0x2, 0x1f ;  /* 0x0c401f00000b7f89 */ /* 0x000ea200000e0000 */
        /* <DEDUP_REMOVED lines=10> */
[----:B------:R-:W-:Y:S01]  /*f060*/  FMUL.FTZ R77, R77, R14 ;  /* 0x0000000e4d4d7220 */ /* 0x000fe20000410000 */
[----:B-1----:R-:W-:Y:S01]  /*f070*/  FMNMX.FTZ R136, R8, R10, !PT ;  /* 0x0000000a08887209 */ /* 0x002fe20007810000 */
[----:B------:R-:W-:-:S02]  /*f080*/  FMUL.FTZ R88, R88, R14 ;  /* 0x0000000e58587220 */ /* 0x000fc40000410000 */
[-C--:B------:R-:W-:Y:S01]  /*f090*/  FMUL.FTZ R78, R78, R13.reuse ;  /* 0x0000000d4e4e7220 */ /* 0x080fe20000410000 */
[C---:B------:R-:W-:Y:S01]  /*f0a0*/  HMMA.16816.F32.BF16 R56, R4.reuse, R32, R56 ;  /* 0x000000200438723c */ /* 0x040fe20000041838 */
[-C--:B------:R-:W-:Y:S01]  /*f0b0*/  FMUL.FTZ R79, R79, R13.reuse ;  /* 0x0000000d4f4f7220 */ /* 0x080fe20000410000 */
[----:B------:R-:W-:Y:S01]  /*f0c0*/  FSETP.NEU.FTZ.AND P1, PT, R136, -INF , PT ;  /* 0xff8000008800780b */ /* 0x000fe20003f3d000 */
        /* <DEDUP_REMOVED lines=27> */
[----:B------:R-:W-:Y:S01]  /*f280*/  FMUL.FTZ R127, R127, R13 ;  /* 0x0000000d7f7f7220 */ /* 0x000fe20000410000 */
[----:B------:R-:W-:Y:S01]  /*f290*/  HMMA.16816.F32.BF16 R104, R4, R20, R104 ;  /* 0x000000140468723c */ /* 0x000fe20000041868 */
[----:B------:R-:W-:-:S04]  /*f2a0*/  FFMA.FTZ R10, R187, c[0x0][0x23c], -R2 ;  /* 0x00008f00bb0a7a23 */ /* 0x000fc80000010802 */
[----:B------:R1:W-:Y:S03]  /*f2b0*/  MUFU.EX2 R204, R10 ;  /* 0x0000000a00cc7308 */ /* 0x0003e60000000800 */
[C---:B------:R-:W-:Y:S08]  /*f2c0*/  HMMA.16816.F32.BF16 R108, R4.reuse, R22, R108 ;  /* 0x00000016046c723c */ /* 0x040ff0000004186c */
[----:B------:R-:W-:Y:S01]  /*f2d0*/  HMMA.16816.F32.BF16 R120, R4, R24, R120 ;  /* 0x000000180478723c */ /* 0x000fe20000041878 */
[----:B-1----:R-:W-:-:S07]  /*f2e0*/  FFMA.FTZ R10, R188, c[0x0][0x23c], -R2 ;  /* 0x00008f00bc0a7a23 */ /* 0x002fce0000010802 */
[----:B------:R-:W-:Y:S01]  /*f2f0*/  HMMA.16816.F32.BF16 R208, R4, R26, R124 ;  /* 0x0000001a04d0723c */ /* 0x000fe2000004187c */
[----:B------:R1:W3:Y:S06]  /*f300*/  MUFU.EX2 R203, R10 ;  /* 0x0000000a00cb7308 */ /* 0x0002ec0000000800 */
[----:B--2---:R-:W-:Y:S01]  /*f310*/  FMNMX.FTZ R4, R11, R0, !PT ;  /* 0x000000000b047209 */ /* 0x004fe20007810000 */
[----:B------:R-:W-:-:S04]  /*f320*/  FMUL.FTZ R0, R136, c[0x0][0x23c] ;  /* 0x00008f0088007a20 */ /* 0x000fc80000410000 */
[----:B------:R-:W2:Y:S01]  /*f330*/  SHFL.BFLY PT, R6, R4, 0x1, 0x1f ;  /* 0x0c201f0004067f89 */ /* 0x000ea200000e0000 */
[----:B------:R-:W-:Y:S01]  /*f340*/  FSEL R0, R0, RZ, P1 ;  /* 0x000000ff00007208 */ /* 0x000fe20000800000 */
[----:B-1----:R-:W-:Y:S01]  /*f350*/  FFMA.FTZ R10, R189, c[0x0][0x23c], -R2 ;  /* 0x00008f00bd0a7a23 */ /* 0x002fe20000010802 */
[----:B---3--:R-:W-:-:S03]  /*f360*/  F2FP.BF16.PACK_AB R124, R203, R204 ;  /* 0x000000cccb7c723e */ /* 0x008fc600000010ff */
[----:B------:R-:W-:Y:S02]  /*f370*/  FFMA.FTZ R5, R132, c[0x0][0x23c], -R0 ;  /* 0x00008f0084057a23 */ /* 0x000fe40000010800 */
[----:B------:R-:W-:Y:S01]  /*f380*/  FFMA.FTZ R2, R190, c[0x0][0x23c], -R2 ;  /* 0x00008f00be027a23 */ /* 0x000fe20000010802 */
[----:B------:R-:W-:Y:S08]  /*f390*/  MUFU.EX2 R189, R10 ;  /* 0x0000000a00bd7308 */ /* 0x000ff00000000800 */
[----:B------:R1:W-:Y:S01]  /*f3a0*/  MUFU.EX2 R229, R5 ;  /* 0x0000000500e57308 */ /* 0x0003e20000000800 */
[----:B--2---:R-:W-:Y:S01]  /*f3b0*/  FMNMX.FTZ R135, R4, R6, !PT ;  /* 0x0000000604877209 */ /* 0x004fe20007810000 */
[----:B------:R-:W-:-:S06]  /*f3c0*/  FFMA.FTZ R4, R137, c[0x0][0x23c], -R0 ;  /* 0x00008f0089047a23 */ /* 0x000fcc0000010800 */
[----:B------:R2:W3:Y:S01]  /*f3d0*/  MUFU.EX2 R188, R2 ;  /* 0x0000000200bc7308 */ /* 0x0004e20000000800 */
[----:B------:R-:W-:-:S07]  /*f3e0*/  FSETP.NEU.FTZ.AND P0, PT, R135, -INF , PT ;  /* 0xff8000008700780b */ /* 0x000fce0003f1d000 */
[----:B------:R4:W-:Y:S01]  /*f3f0*/  MUFU.EX2 R228, R4 ;  /* 0x0000000400e47308 */ /* 0x0009e20000000800 */
[----:B-1----:R-:W-:-:S07]  /*f400*/  FFMA.FTZ R5, R138, c[0x0][0x23c], -R0 ;  /* 0x00008f008a057a23 */ /* 0x002fce0000010800 */
[----:B------:R1:W-:Y:S01]  /*f410*/  MUFU.EX2 R230, R5 ;  /* 0x0000000500e67308 */ /* 0x0003e20000000800 */
[----:B--2---:R-:W-:Y:S01]  /*f420*/  FFMA.FTZ R2, R191, c[0x0][0x23c], -R9 ;  /* 0x00008f00bf027a23 */ /* 0x004fe20000010809 */
[----:B---3--:R-:W-:Y:S01]  /*f430*/  F2FP.BF16.PACK_AB R126, R188, R189 ;  /* 0x000000bdbc7e723e */ /* 0x008fe200000010ff */
[----:B----4-:R-:W-:-:S05]  /*f440*/  FMUL.FTZ R4, R135, c[0x0][0x23c] ;  /* 0x00008f0087047a20 */ /* 0x010fca0000410000 */
[----:B------:R2:W-:Y:S01]  /*f450*/  MUFU.EX2 R187, R2 ;  /* 0x0000000200bb7308 */ /* 0x0005e20000000800 */
[----:B------:R-:W-:Y:S01]  /*f460*/  FSEL R8, R4, RZ, P0 ;  /* 0x000000ff04087208 */ /* 0x000fe20000000000 */
[----:B------:R-:W-:Y:S01]  /*f470*/  FFMA.FTZ R4, R139, c[0x0][0x23c], -R0 ;  /* 0x00008f008b047a23 */ /* 0x000fe20000010800 */
[----:B-1----:R-:W-:-:S05]  /*f480*/  FSEL R5, R136, RZ, P1 ;  /* 0x000000ff88057208 */ /* 0x002fca0000800000 */
[----:B------:R1:W-:Y:S01]  /*f490*/  MUFU.EX2 R231, R4 ;  /* 0x0000000400e77308 */ /* 0x0003e20000000800 */
[----:B------:R-:W-:Y:S01]  /*f4a0*/  FADD.FTZ R6, R226, -R5 ;  /* 0x80000005e2067221 */ /* 0x000fe20000010000 */
[----:B------:R-:W-:Y:S01]  /*f4b0*/  FSEL R5, R135, RZ, P0 ;  /* 0x000000ff87057208 */ /* 0x000fe20000000000 */
[----:B--2---:R-:W-:Y:S02]  /*f4c0*/  FFMA.FTZ R2, R192, c[0x0][0x23c], -R9 ;  /* 0x00008f00c0027a23 */ /* 0x004fe40000010809 */
[----:B------:R-:W-:-:S04]  /*f4d0*/  FMUL.FTZ R6, R6, c[0x0][0x23c] ;  /* 0x00008f0006067a20 */ /* 0x000fc80000410000 */
[----:B------:R-:W2:Y:S01]  /*f4e0*/  MUFU.EX2 R12, R6 ;  /* 0x00000006000c7308 */ /* 0x000ea20000000800 */
[----:B-1----:R-:W-:-:S07]  /*f4f0*/  FFMA.FTZ R4, R133, c[0x0][0x23c], -R8 ;  /* 0x00008f0085047a23 */ /* 0x002fce0000010808 */
[----:B------:R1:W-:Y:S01]  /*f500*/  MUFU.EX2 R225, R4 ;  /* 0x0000000400e17308 */ /* 0x0003e20000000800 */
[----:B--2---:R-:W-:Y:S01]  /*f510*/  FMUL.FTZ R148, R148, R12 ;  /* 0x0000000c94947220 */ /* 0x004fe20000410000 */
[----:B------:R-:W-:Y:S01]  /*f520*/  F2FP.BF16.PACK_AB R6, R231, R230 ;  /* 0x000000e6e706723e */ /* 0x000fe200000010ff */
[-C--:B------:R-:W-:Y:S02]  /*f530*/  FMUL.FTZ R149, R149, R12.reuse ;  /* 0x0000000c95957220 */ /* 0x080fe40000410000 */
[-C--:B------:R-:W-:Y:S02]  /*f540*/  FMUL.FTZ R160, R160, R12.reuse ;  /* 0x0000000ca0a07220 */ /* 0x080fe40000410000 */
[-C--:B------:R-:W-:Y:S02]  /*f550*/  FMUL.FTZ R161, R161, R12.reuse ;  /* 0x0000000ca1a17220 */ /* 0x080fe40000410000 */
[----:B-1----:R-:W-:Y:S02]  /*f560*/  FFMA.FTZ R4, R184, c[0x0][0x23c], -R8 ;  /* 0x00008f00b8047a23 */ /* 0x002fe40000010808 */
[----:B------:R-:W-:-:S02]  /*f570*/  FMUL.FTZ R36, R36, R12 ;  /* 0x0000000c24247220 */ /* 0x000fc40000410000 */
[----:B------:R1:W2:Y:S01]  /*f580*/  MUFU.EX2 R227, R4 ;  /* 0x0000000400e37308 */ /* 0x0002a20000000800 */
        /* <DEDUP_REMOVED lines=8> */
[----:B-1----:R-:W-:Y:S02]  /*f610*/  FFMA.FTZ R4, R185, c[0x0][0x23c], -R8 ;  /* 0x00008f00b9047a23 */ /* 0x002fe40000010808 */
        /* <DEDUP_REMOVED lines=11> */
[----:B--2---:R-:W-:Y:S01]  /*f6d0*/  F2FP.BF16.PACK_AB R5, R227, R225 ;  /* 0x000000e1e305723e */ /* 0x004fe200000010ff */
        /* <DEDUP_REMOVED lines=13> */
[----:B------:R-:W1:Y:S01]  /*f7b0*/  MUFU.EX2 R186, R2 ;  /* 0x0000000200ba7308 */ /* 0x000e620000000800 */
[-C--:B--2---:R-:W-:Y:S02]  /*f7c0*/  FMUL.FTZ R150, R150, R11.reuse ;  /* 0x0000000b96967220 */ /* 0x084fe40000410000 */
[-C--:B------:R-:W-:Y:S02]  /*f7d0*/  FMUL.FTZ R151, R151, R11.reuse ;  /* 0x0000000b97977220 */ /* 0x080fe40000410000 */
[-C--:B------:R-:W-:Y:S02]  /*f7e0*/  FMUL.FTZ R162, R162, R11.reuse ;  /* 0x0000000ba2a27220 */ /* 0x080fe40000410000 */
[-C--:B------:R-:W-:Y:S01]  /*f7f0*/  FMUL.FTZ R163, R163, R11.reuse ;  /* 0x0000000ba3a37220 */ /* 0x080fe20000410000 */
[----:B------:R2:W3:Y:S01]  /*f800*/  MUFU.EX2 R205, R4 ;  /* 0x0000000400cd7308 */ /* 0x0004e20000000800 */
[----:B------:R-:W-:-:S02]  /*f810*/  FMUL.FTZ R38, R38, R11 ;  /* 0x0000000b26267220 */ /* 0x000fc40000410000 */
[-C--:B------:R-:W-:Y:S02]  /*f820*/  FMUL.FTZ R39, R39, R11.reuse ;  /* 0x0000000b27277220 */ /* 0x080fe40000410000 */
[-C--:B------:R-:W-:Y:S02]  /*f830*/  FMUL.FTZ R54, R54, R11.reuse ;  /* 0x0000000b36367220 */ /* 0x080fe40000410000 */
[----:B------:R-:W-:Y:S01]  /*f840*/  FMUL.FTZ R55, R55, R11 ;  /* 0x0000000b37377220 */ /* 0x000fe20000410000 */
[----:B-1----:R-:W-:Y:S01]  /*f850*/  F2FP.BF16.PACK_AB R125, R186, R187 ;  /* 0x000000bbba7d723e */ /* 0x002fe200000010ff */
[----:B------:R-:W-:Y:S02]  /*f860*/  FFMA.FTZ R2, R193, c[0x0][0x23c], -R9 ;  /* 0x00008f00c1027a23 */ /* 0x000fe40000010809 */
[-C--:B------:R-:W-:Y:S02]  /*f870*/  FMUL.FTZ R70, R70, R11.reuse ;  /* 0x0000000b46467220 */ /* 0x080fe40000410000 */
[----:B------:R1:W-:Y:S01]  /*f880*/  MUFU.EX2 R185, R2 ;  /* 0x0000000200b97308 */ /* 0x0003e20000000800 */
        /* <DEDUP_REMOVED lines=10> */
[----:B-1----:R-:W-:Y:S02]  /*f930*/  FFMA.FTZ R2, R194, c[0x0][0x23c], -R9 ;  /* 0x00008f00c2027a23 */ /* 0x002fe40000010809 */
[----:B------:R-:W-:-:S02]  /*f940*/  FMUL.FTZ R158, R158, R11 ;  /* 0x0000000b9e9e7220 */ /* 0x000fc40000410000 */
[----:B------:R-:W1:Y:S01]  /*f950*/  MUFU.EX2 R184, R2 ;  /* 0x0000000200b87308 */ /* 0x000e620000000800 */
        /* <DEDUP_REMOVED lines=9> */
[----:B------:R-:W-:Y:S01]  /*f9f0*/  FMUL.FTZ R82, R82, R11 ;  /* 0x0000000b52527220 */ /* 0x000fe20000410000 */
[----:B-1----:R-:W-:Y:S01]  /*fa00*/  F2FP.BF16.PACK_AB R127, R184, R185 ;  /* 0x000000b9b87f723e */ /* 0x002fe200000010ff */
[----:B------:R-:W-:Y:S01]  /*fa10*/  FFMA.FTZ R2, R195, c[0x0][0x23c], -R0 ;  /* 0x00008f00c3027a23 */ /* 0x000fe20000010800 */
[----:B------:R-:W-:Y:S01]  /*fa20*/  HMMA.16816.F32.BF16 R52, R4, R32, R52 ;  /* 0x000000200434723c */ /* 0x000fe20000041834 */
[-C--:B------:R-:W-:Y:S02]  /*fa30*/  FMUL.FTZ R83, R83, R11.reuse ;  /* 0x0000000b53537220 */ /* 0x080fe40000410000 */
[----:B------:R1:W-:Y:S01]  /*fa40*/  MUFU.EX2 R139, R2 ;  /* 0x00000002008b7308 */ /* 0x0003e20000000800 */
[-C--:B------:R-:W-:Y:S02]  /*fa50*/  FMUL.FTZ R98, R98, R11.reuse ;  /* 0x0000000b62627220 */ /* 0x080fe40000410000 */
[----:B------:R-:W-:-:S02]  /*fa60*/  FMUL.FTZ R99, R99, R11 ;  /* 0x0000000b63637220 */ /* 0x000fc40000410000 */
[-C--:B------:R-:W-:Y:S01]  /*fa70*/  FMUL.FTZ R114, R114, R11.reuse ;  /* 0x0000000b72727220 */ /* 0x080fe20000410000 */
[----:B------:R-:W-:Y:S01]  /*fa80*/  HMMA.16816.F32.BF16 R68, R4, R28, R68 ;  /* 0x0000001c0444723c */ /* 0x000fe20000041844 */
[-C--:B------:R-:W-:Y:S02]  /*fa90*/  FMUL.FTZ R115, R115, R11.reuse ;  /* 0x0000000b73737220 */ /* 0x080fe40000410000 */
[-C--:B------:R-:W-:Y:S02]  /*faa0*/  FMUL.FTZ R130, R130, R11.reuse ;  /* 0x0000000b82827220 */ /* 0x080fe40000410000 */
[----:B------:R-:W-:-:S03]  /*fab0*/  FMUL.FTZ R131, R131, R11 ;  /* 0x0000000b83837220 */ /* 0x000fc60000410000 */
[----:B------:R-:W-:Y:S01]  /*fac0*/  HMMA.16816.F32.BF16 R84, R4, R16, R84 ;  /* 0x000000100454723c */ /* 0x000fe20000041854 */
[----:B-1----:R-:W-:-:S04]  /*fad0*/  FFMA.FTZ R2, R196, c[0x0][0x23c], -R0 ;  /* 0x00008f00c4027a23 */ /* 0x002fc80000010800 */
[----:B------:R1:W2:Y:S03]  /*fae0*/  MUFU.EX2 R138, R2 ;  /* 0x00000002008a7308 */ /* 0x0002a60000000800 */
[C---:B------:R-:W-:Y:S08]  /*faf0*/  HMMA.16816.F32.BF16 R100, R4.reuse, R20, R100 ;  /* 0x000000140464723c */ /* 0x040ff00000041864 */
[----:B------:R-:W-:Y:S01]  /*fb00*/  HMMA.16816.F32.BF16 R116, R4, R24, R116 ;  /* 0x000000180474723c */ /* 0x000fe20000041874 */
[----:B-1----:R-:W-:-:S02]  /*fb10*/  FFMA.FTZ R2, R197, c[0x0][0x23c], -R0 ;  /* 0x00008f00c5027a23 */ /* 0x002fc40000010800 */
[----:B------:R-:W-:-:S05]  /*fb20*/  FFMA.FTZ R0, R198, c[0x0][0x23c], -R0 ;  /* 0x00008f00c6007a23 */ /* 0x000fca0000010800 */
[C---:B------:R-:W-:Y:S01]  /*fb30*/  HMMA.16816.F32.BF16 R140, R4.reuse, R142, R156 ;  /* 0x0000008e048c723c */ /* 0x040fe2000004189c */
[----:B------:R1:W-:Y:S01]  /*fb40*/  MUFU.EX2 R137, R2 ;  /* 0x0000000200897308 */ /* 0x0003e20000000800 */
[----:B------:R-:W3:Y:S06]  /*fb50*/  LDSM.16.MT88.4 R156, [R213+0xa800] ;  /* 0x00a80000d59c783b */ /* 0x000eec0000004200 */
[C---:B------:R-:W-:Y:S01]  /*fb60*/  HMMA.16816.F32.BF16 R176, R4.reuse, R178, R172 ;  /* 0x000000b204b0723c */ /* 0x040fe200000418ac */
[----:B------:R4:W-:Y:S01]  /*fb70*/  MUFU.EX2 R133, R0 ;  /* 0x0000000000857308 */ /* 0x0009e20000000800 */
[----:B------:R-:W5:Y:S06]  /*fb80*/  LDSM.16.MT88.4 R172, [R215+0xa800] ;  /* 0x00a80000d7ac783b */ /* 0x000f6c0000004200 */
[----:B------:R-:W-:Y:S01]  /*fb90*/  HMMA.16816.F32.BF16 R180, R4, R182, R48 ;  /* 0x000000b604b4723c */ /* 0x000fe20000041830 */
[----:B------:R-:W2:Y:S01]  /*fba0*/  LDSM.16.MT88.4 R48, [R218+0xa800] ;  /* 0x00a80000da30783b */ /* 0x000ea20000004200 */
[----:B-1----:R-:W-:-:S04]  /*fbb0*/  FFMA.FTZ R2, R248, R14, R237 ;  /* 0x0000000ef8027223 */ /* 0x002fc800000100ed */
[----:B------:R-:W-:Y:S02]  /*fbc0*/  FADD.FTZ R2, R236, R2 ;  /* 0x00000002ec027221 */ /* 0x000fe40000010000 */
[C---:B------:R-:W-:Y:S01]  /*fbd0*/  HMMA.16816.F32.BF16 R32, R4.reuse, R34, R64 ;  /* 0x000000220420723c */ /* 0x040fe20000041840 */
[----:B----4-:R-:W-:Y:S01]  /*fbe0*/  FFMA.FTZ R0, R202, c[0x0][0x23c], -R8 ;  /* 0x00008f00ca007a23 */ /* 0x010fe20000010808 */
[----:B------:R-:W-:Y:S01]  /*fbf0*/  LDSM.16.MT88.4 R64, [R217+0xa800] ;  /* 0x00a80000d940783b */ /* 0x000fe20000004200 */
[----:B------:R-:W-:Y:S02]  /*fc00*/  FADD.FTZ R2, R238, R2 ;  /* 0x00000002ee027221 */ /* 0x000fe40000010000 */
[----:B------:R1:W-:Y:S02]  /*fc10*/  MUFU.EX2 R132, R0 ;  /* 0x0000000000847308 */ /* 0x0003e40000000800 */
[----:B------:R-:W-:Y:S01]  /*fc20*/  FADD.FTZ R2, R239, R2 ;  /* 0x00000002ef027221 */ /* 0x000fe20000010000 */
[----:B------:R-:W-:Y:S01]  /*fc30*/  HMMA.16816.F32.BF16 R28, R4, R30, R80 ;  /* 0x0000001e041c723c */ /* 0x000fe20000041850 */
[----:B------:R-:W-:Y:S02]  /*fc40*/  LDSM.16.MT88.4 R80, [R213+0xb800] ;  /* 0x00b80000d550783b */ /* 0x000fe40000004200 */
[----:B------:R-:W-:-:S04]  /*fc50*/  FADD.FTZ R2, R204, R2 ;  /* 0x00000002cc027221 */ /* 0x000fc80000010000 */
[----:B------:R-:W-:Y:S01]  /*fc60*/  FADD.FTZ R2, R203, R2 ;  /* 0x00000002cb027221 */ /* 0x000fe20000010000 */
[C---:B------:R-:W-:Y:S01]  /*fc70*/  HMMA.16816.F32.BF16 R16, R4.reuse, R18, R96 ;  /* 0x000000120410723c */ /* 0x040fe20000041860 */
[----:B------:R-:W-:Y:S02]  /*fc80*/  LDSM.16.MT88.4 R96, [R215+0xb800] ;  /* 0x00b80000d760783b */ /* 0x000fe40000004200 */
[----:B------:R-:W-:Y:S02]  /*fc90*/  FADD.FTZ R2, R189, R2 ;  /* 0x00000002bd027221 */ /* 0x000fe40000010000 */
[----:B-1----:R-:W-:Y:S02]  /*fca0*/  FFMA.FTZ R0, R201, c[0x0][0x23c], -R8 ;  /* 0x00008f00c9007a23 */ /* 0x002fe40000010808 */
[----:B------:R-:W-:Y:S01]  /*fcb0*/  FADD.FTZ R248, R188, R2 ;  /* 0x00000002bcf87221 */ /* 0x000fe20000010000 */
[C---:B------:R-:W-:Y:S01]  /*fcc0*/  HMMA.16816.F32.BF16 R20, R4.reuse, R22, R112 ;  /* 0x000000160414723c */ /* 0x040fe20000041870 */
[----:B------:R1:W4:Y:S01]  /*fcd0*/  MUFU.EX2 R15, R0 ;  /* 0x00000000000f7308 */ /* 0x0003220000000800 */
[----:B------:R-:W-:Y:S06]  /*fce0*/  LDSM.16.MT88.4 R112, [R218+0xb800] ;  /* 0x00b80000da70783b */ /* 0x000fec0000004200 */
[----:B------:R-:W-:Y:S01]  /*fcf0*/  HMMA.16816.F32.BF16 R24, R4, R26, R128 ;  /* 0x0000001a0418723c */ /* 0x000fe20000041880 */
[----:B------:R-:W5:Y:S06]  /*fd00*/  LDSM.16.MT88.4 R4, [R217+0xb800] ;  /* 0x00b80000d904783b */ /* 0x000f6c0000004200 */
[----:B--2---:R-:W-:Y:S01]  /*fd10*/  F2FP.BF16.PACK_AB R128, R138, R139 ;  /* 0x0000008b8a80723e */ /* 0x004fe200000010ff */
[----:B---3--:R-:W-:Y:S01]  /*fd20*/  HMMA.16816.F32.BF16 R144, R124, R156, R144 ;  /* 0x0000009c7c90723c */ /* 0x008fe20000041890 */
[----:B-1----:R-:W-:Y:S01]  /*fd30*/  FFMA.FTZ R0, R200, c[0x0][0x23c], -R8 ;  /* 0x00008f00c8007a23 */ /* 0x002fe20000010808 */
[----:B----4-:R-:W-:-:S02]  /*fd40*/  F2FP.BF16.PACK_AB R129, R15, R132 ;  /* 0x000000840f81723e */ /* 0x010fc400000010ff */
[----:B------:R-:W-:Y:S01]  /*fd50*/  F2FP.BF16.PACK_AB R130, R133, R137 ;  /* 0x000000898582723e */ /* 0x000fe200000010ff */
[----:B------:R1:W-:Y:S03]  /*fd60*/  MUFU.EX2 R10, R0 ;  /* 0x00000000000a7308 */ /* 0x0003e60000000800 */
[C---:B------:R-:W-:Y:S08]  /*fd70*/  HMMA.16816.F32.BF16 R152, R124.reuse, R158, R152 ;  /* 0x0000009e7c98723c */ /* 0x040ff00000041898 */
[----:B-----5:R-:W-:Y:S01]  /*fd80*/  HMMA.16816.F32.BF16 R164, R124, R172, R164 ;  /* 0x000000ac7ca4723c */ /* 0x020fe200000418a4 */
[----:B-1----:R-:W-:-:S02]  /*fd90*/  FFMA.FTZ R0, R199, c[0x0][0x23c], -R8 ;  /* 0x00008f00c7007a23 */ /* 0x002fc40000010808 */
[----:B------:R-:W-:-:S05]  /*fda0*/  FFMA.FTZ R8, R250, R12, R229 ;  /* 0x0000000cfa087223 */ /* 0x000fca00000100e5 */
[C---:B------:R-:W-:Y:S01]  /*fdb0*/  HMMA.16816.F32.BF16 R168, R124.reuse, R174, R168 ;  /* 0x000000ae7ca8723c */ /* 0x040fe200000418a8 */
[----:B------:R-:W1:Y:S07]  /*fdc0*/  MUFU.EX2 R9, R0 ;  /* 0x0000000000097308 */ /* 0x000e6e0000000800 */
[C---:B------:R-:W-:Y:S08]  /*fdd0*/  HMMA.16816.F32.BF16 R40, R124.reuse, R48, R40 ;  /* 0x000000307c28723c */ /* 0x040ff00000041828 */
[----:B------:R-:W-:Y:S01]  /*fde0*/  HMMA.16816.F32.BF16 R120, R124, R4, R120 ;  /* 0x000000047c78723c */ /* 0x000fe20000041878 */
[----:B-1----:R-:W-:Y:S01]  /*fdf0*/  F2FP.BF16.PACK_AB R131, R9, R10 ;  /* 0x0000000a0983723e */ /* 0x002fe200000010ff */
[----:B------:R-:W-:-:S04]  /*fe00*/  FFMA.FTZ R0, R247, R13, R232 ;  /* 0x0000000df7007223 */ /* 0x000fc800000100e8 */
[----:B------:R-:W-:Y:S02]  /*fe10*/  FADD.FTZ R0, R233, R0 ;  /* 0x00000000e9007221 */ /* 0x000fe40000010000 */
[----:B------:R-:W-:Y:S02]  /*fe20*/  HMMA.16816.F32.BF16 R116, R128, R4, R116 ;  /* 0x000000048074723c */ /* 0x000fe40000041874 */
[----:B------:R-:W-:-:S04]  /*fe30*/  FADD.FTZ R0, R235, R0 ;  /* 0x00000000eb007221 */ /* 0x000fc80000010000 */
[----:B------:R-:W-:Y:S02]  /*fe40*/  FADD.FTZ R0, R234, R0 ;  /* 0x00000000ea007221 */ /* 0x000fe40000010000 */
[----:B------:R-:W-:Y:S01]  /*fe50*/  FFMA.FTZ R4, R249, R11, R225 ;  /* 0x0000000bf9047223 */ /* 0x000fe200000100e1 */
[C---:B------:R-:W-:Y:S01]  /*fe60*/  HMMA.16816.F32.BF16 R44, R124.reuse, R50, R44 ;  /* 0x000000327c2c723c */ /* 0x040fe2000004182c */
[----:B------:R-:W-:Y:S01]  /*fe70*/  FADD.FTZ R5, R228, R8 ;  /* 0x00000008e4057221 */ /* 0x000fe20000010000 */
[----:B------:R-:W-:Y:S01]  /*fe80*/  @P3 IADD3 R225, R244, -0x6, RZ ;  /* 0xfffffffaf4e13810 */ /* 0x000fe20007ffe0ff */
        /* <DEDUP_REMOVED lines=41> */
[----:B------:R-:W-:Y:S05]  /*10120*/  @!UPT UIADD3 URZ, URZ, URZ, URZ ;  /* 0x0000003f3f3ff290 */ /* 0x000fea000fffe03f */
[----:B------:R-:W-:Y:S11]  /*10130*/  @P3 BRA `(.L_x_1188) ;  /* 0x0000001000003947 */ /* 0x000ff60003800000 */
.L_x_1175:
[----:B------:R-:W-:-:S07]  /*10140*/  IADD3 R225, R206, -0x1, RZ ;  /* 0xffffffffcee17810 */ /* 0x000fce0007ffe0ff */
.L_x_1188:
[----:B------:R-:W-:-:S13]  /*10150*/  ISETP.GE.AND P0, PT, R225, RZ, PT ;  /* 0x000000ffe100720c */ /* 0x000fda0003f06270 */
[----:B------:R-:W-:Y:S05]  /*10160*/  @!P0 BRA `(.L_x_1189) ;  /* 0x000029f000008947 */ /* 0x000fea0003800000 */
[----:B------:R-:W2:Y:S01]  /*10170*/  LDL.LU.64 R6, [R1] ;  /* 0x0000000001067983 */ /* 0x000ea20000300a00 */
[----:B------:R-:W-:Y:S01]  /*10180*/  MOV R139, R3 ;  /* 0x00000003008b7202 */ /* 0x000fe20000000f00 */
[----:B------:R-:W-:Y:S02]  /*10190*/  IMAD.MOV.U32 R137, RZ, RZ, R135 ;  /* 0x000000ffff897224 */ /* 0x000fe400078e0087 */
[----:B------:R-:W3:Y:S01]  /*101a0*/  LDL.LU.64 R4, [R1+0x30] ;  /* 0x0000300001047983 */ /* 0x000ee20000300a00 */
[----:B------:R-:W-:Y:S02]  /*101b0*/  IMAD.MOV.U32 R132, RZ, RZ, R136 ;  /* 0x000000ffff847224 */ /* 0x000fe400078e0088 */
[----:B------:R-:W-:Y:S01]  /*101c0*/  IMAD.MOV.U32 R138, RZ, RZ, R134 ;  /* 0x000000ffff8a7224 */ /* 0x000fe200078e0086 */
[----:B------:R-:W4:Y:S01]  /*101d0*/  LDL.64 R8, [R1+0x8] ;  /* 0x0000080001087983 */ /* 0x000f220000100a00 */
[----:B------:R-:W-:Y:S01]  /*101e0*/  ISETP.GE.AND P2, PT, R251, c[0x0][0x220], PT ;  /* 0x00008800fb007a0c */ /* 0x000fe20003f46270 */
[----:B--2---:R-:W-:Y:S01]  /*101f0*/  IMAD.MOV.U32 R3, RZ, RZ, R7 ;  /* 0x000000ffff037224 */ /* 0x004fe200078e0007 */
[----:B---3--:R-:W-:-:S05]  /*10200*/  MOV R2, R4 ;  /* 0x0000000400027202 */ /* 0x008fca0000000f00 */
[----:B------:R1:W-:Y:S01]  /*10210*/  STL.64 [R1], R2 ;  /* 0x0000000201007387 */ /* 0x0003e20000100a00 */
[----:B----4-:R-:W-:Y:S01]  /*10220*/  ISETP.GE.AND P3, PT, R8, c[0x0][0x220], PT ;  /* 0x0000880008007a0c */ /* 0x010fe20003f66270 */
[----:B------:R-:W-:Y:S05]  /*10230*/  BRA `(.L_x_1190) ;  /* 0x000002f000007947 */ /* 0x000fea0003800000 */
.L_x_1192:
[----:B------:R-:W2:Y:S01]  /*10240*/  LDL.64 R226, [R1+0x20] ;  /* 0x0000200001e27983 */ /* 0x000ea20000100a00 */
[----:B------:R-:W-:Y:S01]  /*10250*/  IADD3 R0, R225, -0x1, RZ ;  /* 0xffffffffe1007810 */ /* 0x000fe20007ffe0ff */
[----:B------:R-:W-:Y:S02]  /*10260*/  IMAD.MOV.U32 R133, RZ, RZ, c[0x0][0x198] ;  /* 0x00006600ff857624 */ /* 0x000fe400078e00ff */
[----:B------:R-:W3:Y:S01]  /*10270*/  LDL.64 R134, [R1+0x18] ;  /* 0x0000180001867983 */ /* 0x000ee20000100a00 */
[----:B------:R-:W-:Y:S01]  /*10280*/  SHF.R.S32.HI R2, RZ, 0x1f, R0 ;  /* 0x0000001fff027819 */ /* 0x000fe20000011400 */
[----:B------:R-:W-:Y:S02]  /*10290*/  IMAD.WIDE.U32 R4, R0, c[0x0][0x198], RZ ;  /* 0x0000660000047a25 */ /* 0x000fe400078e00ff */
[----:B------:R1:W-:Y:S02]  /*102a0*/  @P3 STS.128 [R224+0x8000], RZ ;  /* 0x008000ffe0003388 */ /* 0x0003e40000000c00 */
[----:B------:R-:W-:Y:S02]  /*102b0*/  IMAD R2, R2, c[0x0][0x198], RZ ;  /* 0x0000660002027a24 */ /* 0x000fe400078e02ff */
[----:B------:R-:W-:Y:S02]  /*102c0*/  IMAD.SHL.U32 R133, R133, 0x10, RZ ;  /* 0x0000001085857824 */ /* 0x000fe400078e00ff */
[----:B------:R-:W-:Y:S04]  /*102d0*/  IMAD R2, R0, c[0x0][0x19c], R2 ;  /* 0x0000670000027a24 */ /* 0x000fe800078e0202 */
[----:B------:R-:W-:Y:S02]  /*102e0*/  IMAD.IADD R3, R5, 0x1, R2 ;  /* 0x0000000105037824 */ /* 0x000fe400078e0202 */
[----:B---3--:R-:W-:Y:S01]  /*102f0*/  IMAD.MOV.U32 R134, RZ, RZ, 0x4 ;  /* 0x00000004ff867424 */ /* 0x008fe200078e00ff */
[----:B--2---:R-:W-:Y:S04]  /*10300*/  LEA R0, P1, R4, R226, 0x5 ;  /* 0x000000e204007211 */ /* 0x004fe800078228ff */
[----:B------:R-:W-:Y:S02]  /*10310*/  @!P3 LEA R10, P6, R0, c[0x0][0x168], 0x1 ;  /* 0x00005a00000aba11 */ /* 0x000fe400078c08ff */
[----:B------:R-:W-:Y:S02]  /*10320*/  LEA.HI.X R3, R4, R135, R3, 0x5, P1 ;  /* 0x0000008704037211 */ /* 0x000fe400008f2c03 */
[----:B------:R-:W-:Y:S01]  /*10330*/  IADD3 R2, P0, R133, R0, RZ ;  /* 0x0000000085027210 */ /* 0x000fe20007f1e0ff */
[----:B------:R-:W-:Y:S01]  /*10340*/  IMAD.MOV.U32 R133, RZ, RZ, c[0x0][0x198] ;  /* 0x00006600ff857624 */ /* 0x000fe200078e00ff */
[C-C-:B------:R-:W-:Y:S02]  /*10350*/  @!P3 LEA.HI.X R11, R0.reuse, c[0x0][0x16c], R3.reuse, 0x1, P6 ;  /* 0x00005b00000bba11 */ /* 0x140fe400030f0c03 */
[----:B------:R-:W-:Y:S02]  /*10360*/  @!P2 LEA R6, P1, R0, c[0x0][0x168], 0x1 ;  /* 0x00005a000006aa11 */ /* 0x000fe400078208ff */
[----:B------:R-:W-:Y:S01]  /*10370*/  @!P3 LEA R8, P5, R2, c[0x0][0x168], 0x1 ;  /* 0x00005a000208ba11 */ /* 0x000fe200078a08ff */
[----:B------:R-:W-:Y:S01]  /*10380*/  @!PT LDS RZ, [RZ] ;  /* 0x00000000fffff984 */ /* 0x000fe20000000800 */
[----:B------:R-:W-:Y:S01]  /*10390*/  @!PT LDS RZ, [RZ] ;  /* 0x00000000fffff984 */ /* 0x000fe20000000800 */
[----:B------:R-:W-:Y:S01]  /*103a0*/  @!PT LDS RZ, [RZ] ;  /* 0x00000000fffff984 */ /* 0x000fe20000000800 */
[----:B------:R1:W-:Y:S01]  /*103b0*/  @!P3 LDGSTS.E.BYPASS.LTC128B.128 [R224+0x8000], [R10.64] ;  /* 0x080000000ae0bfae */ /* 0x0003e2000b901d44 */
[----:B------:R-:W-:Y:S02]  /*103c0*/  SHF.L.U64.HI R133, R133, R134, c[0x0][0x19c] ;  /* 0x0000670085857619 */ /* 0x000fe40000010286 */
[--C-:B------:R-:W-:Y:S01]  /*103d0*/  @!P2 LEA.HI.X R7, R0, c[0x0][0x16c], R3.reuse, 0x1, P1 ;  /* 0x00005b000007aa11 */ /* 0x100fe200008f0c03 */
[----:B------:R1:W-:Y:S02]  /*103e0*/  @P2 STS.128 [R224+0x9000], RZ ;  /* 0x009000ffe0002388 */ /* 0x0003e40000000c00 */
[----:B------:R-:W-:Y:S01]  /*103f0*/  IMAD.X R5, R133, 0x1, R3, P0 ;  /* 0x0000000185057824 */ /* 0x000fe200000e0603 */
[C---:B------:R-:W-:Y:S01]  /*10400*/  @!P2 LEA R4, P0, R2.reuse, c[0x0][0x168], 0x1 ;  /* 0x00005a000204aa11 */ /* 0x040fe200078008ff */
[----:B------:R-:W-:Y:S01]  /*10410*/  @!PT LDS RZ, [RZ] ;  /* 0x00000000fffff984 */ /* 0x000fe20000000800 */
[----:B------:R-:W-:Y:S01]  /*10420*/  @!PT LDS RZ, [RZ] ;  /* 0x00000000fffff984 */ /* 0x000fe20000000800 */
[----:B------:R-:W-:Y:S01]  /*10430*/  @!PT LDS RZ, [RZ] ;  /* 0x00000000fffff984 */ /* 0x000fe20000000800 */
[----:B------:R1:W-:Y:S03]  /*10440*/  @!P2 LDGSTS.E.BYPASS.LTC128B.128 [R224+0x9000], [R6.64+0x80] ;  /* 0x0900008006e0afae */ /* 0x0003e6000b901d44 */
[C-C-:B------:R-:W-:Y:S01]  /*10450*/  @!P3 LEA.HI.X R9, R2.reuse, c[0x0][0x16c], R5.reuse, 0x1, P5 ;  /* 0x00005b000209ba11 */ /* 0x140fe200028f0c05 */
        /* <DEDUP_REMOVED lines=13> */
.L_x_1190:
[----:B-1----:R-:W2:Y:S01]  /*10530*/  LDL.64 R2, [R1] ;  /* 0x0000000001027983 */ /* 0x002ea20000100a00 */
[----:B------:R-:W-:Y:S04]  /*10540*/  DEPBAR.LE SB0, 0x0 ;  /* 0x000080000000791a */ /* 0x000fe80000000000 */
[----:B------:R-:W-:Y:S01]  /*10550*/  MOV R7, 0x5 ;  /* 0x0000000500077802 */ /* 0x000fe20000000f00 */
[----:B------:R-:W-:Y:S01]  /*10560*/  BAR.SYNC.DEFER_BLOCKING 0x0 ;  /* 0x0000000000007b1d */ /* 0x000fe20000010000 */
[----:B------:R-:W-:Y:S02]  /*10570*/  MOV R0, c[0x0][0x1a0] ;  /* 0x0000680000007a02 */ /* 0x000fe40000000f00 */
[----:B------:R-:W-:Y:S02]  /*10580*/  MOV R6, c[0x0][0x1a0] ;  /* 0x0000680000067a02 */ /* 0x000fe40000000f00 */
[----:B------:R-:W-:Y:S02]  /*10590*/  SHF.L.U64.HI R0, R0, R7, c[0x0][0x1a4] ;  /* 0x0000690000007619 */ /* 0x000fe40000010207 */
[----:B------:R-:W-:Y:S02]  /*105a0*/  SHF.L.U32 R6, R6, 0x5, RZ ;  /* 0x0000000506067819 */ /* 0x000fe400000006ff */
[----:B------:R-:W-:Y:S01]  /*105b0*/  SHF.R.S32.HI R4, RZ, 0x1f, R225 ;  /* 0x0000001fff047819 */ /* 0x000fe200000114e1 */
[----:B------:R-:W-:Y:S01]  /*105c0*/  IMAD R0, R0, R225, RZ ;  /* 0x000000e100007224 */ /* 0x000fe200078e02ff */
[----:B------:R-:W-:Y:S02]  /*105d0*/  MOV R5, c[0x0][0x1a0] ;  /* 0x0000680000057a02 */ /* 0x000fe40000000f00 */
[----:B------:R-:W-:Y:S01]  /*105e0*/  MOV R12, 0x4 ;  /* 0x00000004000c7802 */ /* 0x000fe20000000f00 */
[-C--:B------:R-:W-:Y:S01]  /*105f0*/  IMAD R4, R4, R6.reuse, R0 ;  /* 0x0000000604047224 */ /* 0x080fe200078e0200 */
[----:B------:R-:W-:Y:S01]  /*10600*/  SHF.L.U32 R5, R5, 0x4, RZ ;  /* 0x0000000405057819 */ /* 0x000fe200000006ff */
[----:B------:R-:W-:Y:S01]  /*10610*/  @P3 STS.128 [R224+0xa000], RZ ;  /* 0x00a000ffe0003388 */ /* 0x000fe20000000c00 */
[----:B--2---:R-:W-:Y:S05]  /*10620*/  IMAD.WIDE.U32 R2, R225, R6, R2 ;  /* 0x00000006e1027225 */ /* 0x004fea00078e0002 */
[C---:B------:R-:W-:Y:S02]  /*10630*/  @!P3 LEA R10, P5, R2.reuse, c[0x0][0x170], 0x1 ;  /* 0x00005c00020aba11 */ /* 0x040fe400078a08ff */
[----:B------:R-:W-:Y:S02]  /*10640*/  IADD3 R3, R3, R4, RZ ;  /* 0x0000000403037210 */ /* 0x000fe40007ffe0ff */
[C---:B------:R-:W-:Y:S02]  /*10650*/  @!P2 LEA R6, P1, R2.reuse, c[0x0][0x170], 0x1 ;  /* 0x00005c000206aa11 */ /* 0x040fe400078208ff */
[C-C-:B------:R-:W-:Y:S02]  /*10660*/  @!P3 LEA.HI.X R11, R2.reuse, c[0x0][0x174], R3.reuse, 0x1, P5 ;  /* 0x00005d00020bba11 */ /* 0x140fe400028f0c03 */
[----:B------:R-:W-:Y:S02]  /*10670*/  @!P2 LEA.HI.X R7, R2, c[0x0][0x174], R3, 0x1, P1 ;  /* 0x00005d000207aa11 */ /* 0x000fe400008f0c03 */
[----:B------:R-:W-:Y:S01]  /*10680*/  IADD3 R0, P0, R5, R2, RZ ;  /* 0x0000000205007210 */ /* 0x000fe20007f1e0ff */
[----:B------:R-:W-:Y:S01]  /*10690*/  @!PT LDS RZ, [RZ] ;  /* 0x00000000fffff984 */ /* 0x000fe20000000800 */
[----:B------:R-:W-:Y:S01]  /*106a0*/  @!PT LDS RZ, [RZ] ;  /* 0x00000000fffff984 */ /* 0x000fe20000000800 */
[----:B------:R-:W-:Y:S01]  /*106b0*/  @!PT LDS RZ, [RZ] ;  /* 0x00000000fffff984 */ /* 0x000fe20000000800 */
[----:B------:R1:W-:Y:S01]  /*106c0*/  @!P3 LDGSTS.E.BYPASS.LTC128B.128 [R224+0xa000], [R10.64] ;  /* 0x0a0000000ae0bfae */ /* 0x0003e2000b901d44 */
[----:B------:R-:W-:Y:S02]  /*106d0*/  MOV R5, c[0x0][0x1a0] ;  /* 0x0000680000057a02 */ /* 0x000fe40000000f00 */
[C---:B------:R-:W-:Y:S02]  /*106e0*/  @!P3 LEA R8, P4, R0.reuse, c[0x0][0x170], 0x1 ;  /* 0x00005c000008ba11 */ /* 0x040fe400078808ff */
[----:B------:R-:W-:Y:S03]  /*106f0*/  SHF.L.U64.HI R5, R5, R12, c[0x0][0x1a4] ;  /* 0x0000690005057619 */ /* 0x000fe6000001020c */
[----:B------:R-:W-:Y:S01]  /*10700*/  @P2 STS.128 [R224+0xb000], RZ ;  /* 0x00b000ffe0002388 */ /* 0x000fe20000000c00 */
[----:B------:R-:W-:Y:S02]  /*10710*/  IADD3.X R5, R5, R3, RZ, P0, !PT ;  /* 0x0000000305057210 */ /* 0x000fe400007fe4ff */
[C---:B------:R-:W-:Y:S02]  /*10720*/  @!P2 LEA R4, P0, R0.reuse, c[0x0][0x170], 0x1 ;  /* 0x00005c000004aa11 */ /* 0x040fe400078008ff */
[C-C-:B------:R-:W-:Y:S02]  /*10730*/  @!P3 LEA.HI.X R9, R0.reuse, c[0x0][0x174], R5.reuse, 0x1, P4 ;  /* 0x00005d000009ba11 */ /* 0x140fe400020f0c05 */
[----:B------:R-:W-:Y:S01]  /*10740*/  @!P2 LEA.HI.X R5, R0, c[0x0][0x174], R5, 0x1, P0 ;  /* 0x00005d000005aa11 */ /* 0x000fe200000f0c05 */
[----:B------:R-:W-:Y:S01]  /*10750*/  @!PT LDS RZ, [RZ] ;  /* 0x00000000fffff984 */ /* 0x000fe20000000800 */
[----:B------:R-:W-:Y:S01]  /*10760*/  @!PT LDS RZ, [RZ] ;  /* 0x00000000fffff984 */ /* 0x000fe20000000800 */
[----:B------:R-:W-:Y:S01]  /*10770*/  @!PT LDS RZ, [RZ] ;  /* 0x00000000fffff984 */ /* 0x000fe20000000800 */
[----:B------:R2:W-:Y:S01]  /*10780*/  @!P2 LDGSTS.E.BYPASS.LTC128B.128 [R224+0xb000], [R6.64+0x80] ;  /* 0x0b00008006e0afae */ /* 0x0005e2000b901d44 */
[----:B------:R-:W-:Y:S07]  /*10790*/  ISETP.GT.AND P4, PT, R225, RZ, PT ;  /* 0x000000ffe100720c */ /* 0x000fee0003f84270 */
        /* <DEDUP_REMOVED lines=11> */
[----:B------:R-:W2:Y:S08]  /*10850*/  LDSM.16.M88.4 R16, [R212+0x8000] ;  /* 0x00800000d410783b */ /* 0x000eb00000000200 */
[----:B------:R-:W1:Y:S08]  /*10860*/  LDSM.16.M88.4 R28, [R214+0x2000] ;  /* 0x00200000d61c783b */ /* 0x000e700000000200 */
[----:B------:R-:W3:Y:S08]  /*10870*/  LDSM.16.M88.4 R140, [R212+0x8800] ;  /* 0x00880000d48c783b */ /* 0x000ef00000000200 */
[----:B------:R-:W0:Y:S08]  /*10880*/  LDGDEPBAR ;  /* 0x00000000000079af */ /* 0x000e300000000000 */
[----:B------:R-:W-:Y:S01]  /*10890*/  LDSM.16.M88.4 R176, [R216] ;  /* 0x00000000d8b0783b */ /* 0x000fe20000000200 */
[-C--:B--2---:R-:W-:Y:S07]  /*108a0*/  HMMA.16816.F32.BF16 R4, R32, R16.reuse, RZ ;  /* 0x000000102004723c */ /* 0x084fee00000418ff */
[----:B------:R-:W2:Y:S01]  /*108b0*/  LDSM.16.M88.4 R180, [R223] ;  /* 0x00000000dfb4783b */ /* 0x000ea20000000200 */
[C---:B-1----:R-:W-:Y:S07]  /*108c0*/  HMMA.16816.F32.BF16 R8, R28.reuse, R16, RZ ;  /* 0x000000101c08723c */ /* 0x042fee00000418ff */
[----:B------:R-:W1:Y:S01]  /*108d0*/  LDSM.16.M88.4 R184, [R216+0x2000] ;  /* 0x00200000d8b8783b */ /* 0x000e620000000200 */
[-C--:B------:R-:W-:Y:S07]  /*108e0*/  HMMA.16816.F32.BF16 R12, R28, R18.reuse, RZ ;  /* 0x000000121c0c723c */ /* 0x080fee00000418ff */
[----:B------:R-:W4:Y:S01]  /*108f0*/  LDSM.16.M88.4 R188, [R223+0x800] ;  /* 0x00080000dfbc783b */ /* 0x000f220000000200 */
[C---:B------:R-:W-:Y:S07]  /*10900*/  HMMA.16816.F32.BF16 R16, R32.reuse, R18, RZ ;  /* 0x000000122010723c */ /* 0x040fee00000418ff */
[----:B------:R-:W-:Y:S01]  /*10910*/  LDSM.16.M88.4 R192, [R222] ;  /* 0x00000000dec0783b */ /* 0x000fe20000000200 */
[-C--:B---3--:R-:W-:Y:S07]  /*10920*/  HMMA.16816.F32.BF16 R20, R32, R140.reuse, RZ ;  /* 0x0000008c2014723c */ /* 0x088fee00000418ff */
[----:B------:R-:W3:Y:S01]  /*10930*/  LDSM.16.M88.4 R196, [R221+0x8000] ;  /* 0x00800000ddc4783b */ /* 0x000ee20000000200 */
[C---:B------:R-:W-:Y:S07]  /*10940*/  HMMA.16816.F32.BF16 R24, R28.reuse, R140, RZ ;  /* 0x0000008c1c18723c */ /* 0x040fee00000418ff */
[----:B------:R-:W-:Y:S01]  /*10950*/  LDSM.16.M88.4 R200, [R221+0x8800] ;  /* 0x00880000ddc8783b */ /* 0x000fe20000000200 */
[-C--:B------:R-:W-:Y:S07]  /*10960*/  HMMA.16816.F32.BF16 R28, R28, R142.reuse, RZ ;  /* 0x0000008e1c1c723c */ /* 0x080fee00000418ff */
[----:B------:R-:W-:Y:S01]  /*10970*/  LDSM.16.M88.4 R204, [R220] ;  /* 0x00000000dccc783b */ /* 0x000fe20000000200 */
[----:B------:R-:W-:Y:S07]  /*10980*/  HMMA.16816.F32.BF16 R32, R32, R142, RZ ;  /* 0x0000008e2020723c */ /* 0x000fee00000418ff */
[----:B------:R-:W5:Y:S01]  /*10990*/  LDSM.16.M88.4 R140, [R222+0x2000] ;  /* 0x00200000de8c783b */ /* 0x000f620000000200 */
[-C--:B--2---:R-:W-:Y:S07]  /*109a0*/  HMMA.16816.F32.BF16 R4, R176, R180.reuse, R4 ;  /* 0x000000b4b004723c */ /* 0x084fee0000041804 */
[----:B------:R-:W2:Y:S01]  /*109b0*/  LDSM.16.M88.4 R208, [R219] ;  /* 0x00000000dbd0783b */ /* 0x000ea20000000200 */
[C---:B-1----:R-:W-:Y:S08]  /*109c0*/  HMMA.16816.F32.BF16 R8, R184.reuse, R180, R8 ;  /* 0x000000b4b808723c */ /* 0x042ff00000041808 */
[-C--:B------:R-:W-:Y:S08]  /*109d0*/  HMMA.16816.F32.BF16 R12, R184, R182.reuse, R12 ;  /* 0x000000b6b80c723c */ /* 0x080ff0000004180c */
[C---:B------:R-:W-:Y:S01]  /*109e0*/  HMMA.16816.F32.BF16 R16, R176.reuse, R182, R16 ;  /* 0x000000b6b010723c */ /* 0x040fe20000041810 */
[----:B------:R-:W-:Y:S07]  /*109f0*/  LDSM.16.M88.4 R180, [R219+0x800] ;  /* 0x00080000dbb4783b */ /* 0x000fee0000000200 */
[-C--:B----4-:R-:W-:Y:S08]  /*10a00*/  HMMA.16816.F32.BF16 R20, R176, R188.reuse, R20 ;  /* 0x000000bcb014723c */ /* 0x090ff00000041814 */
[C---:B------:R-:W-:Y:S08]  /*10a10*/  HMMA.16816.F32.BF16 R24, R184.reuse, R188, R24 ;  /* 0x000000bcb818723c */ /* 0x040ff00000041818 */
[-C--:B------:R-:W-:Y:S01]  /*10a20*/  HMMA.16816.F32.BF16 R28, R184, R190.reuse, R28 ;  /* 0x000000beb81c723c */ /* 0x080fe2000004181c */
[----:B------:R-:W-:Y:S07]  /*10a30*/  LDSM.16.M88.4 R184, [R214+0x4000] ;  /* 0x00400000d6b8783b */ /* 0x000fee0000000200 */
[----:B------:R-:W-:Y:S01]  /*10a40*/  HMMA.16816.F32.BF16 R32, R176, R190, R32 ;  /* 0x000000beb020723c */ /* 0x000fe20000041820 */
[----:B------:R-:W1:Y:S07]  /*10a50*/  LDSM.16.M88.4 R176, [R220+0x2000] ;  /* 0x00200000dcb0783b */ /* 0x000e6e0000000200 */
[-C--:B---3--:R-:W-:Y:S01]  /*10a60*/  HMMA.16816.F32.BF16 R4, R192, R196.reuse, R4 ;  /* 0x000000c4c004723c */ /* 0x088fe20000041804 */
[----:B------:R-:W3:Y:S07]  /*10a70*/  LDSM.16.M88.4 R188, [R212+0x9000] ;  /* 0x00900000d4bc783b */ /* 0x000eee0000000200 */
[C---:B-----5:R-:W-:Y:S08]  /*10a80*/  HMMA.16816.F32.BF16 R8, R140.reuse, R196, R8 ;  /* 0x000000c48c08723c */ /* 0x060ff00000041808 */
[-C--:B------:R-:W-:Y:S08]  /*10a90*/  HMMA.16816.F32.BF16 R12, R140, R198.reuse, R12 ;  /* 0x000000c68c0c723c */ /* 0x080ff0000004180c */
[C---:B------:R-:W-:Y:S01]  /*10aa0*/  HMMA.16816.F32.BF16 R16, R192.reuse, R198, R16 ;  /* 0x000000c6c010723c */ /* 0x040fe20000041810 */
[----:B------:R-:W-:Y:S07]  /*10ab0*/  LDSM.16.M88.4 R196, [R216+0x4000] ;  /* 0x00400000d8c4783b */ /* 0x000fee0000000200 */
[-C--:B------:R-:W-:Y:S08]  /*10ac0*/  HMMA.16816.F32.BF16 R20, R192, R200.reuse, R20 ;  /* 0x000000c8c014723c */ /* 0x080ff00000041814 */
[C---:B------:R-:W-:Y:S08]  /*10ad0*/  HMMA.16816.F32.BF16 R24, R140.reuse, R200, R24 ;  /* 0x000000c88c18723c */ /* 0x040ff00000041818 */
[-C--:B------:R-:W-:Y:S01]  /*10ae0*/  HMMA.16816.F32.BF16 R28, R140, R202.reuse, R28 ;  /* 0x000000ca8c1c723c */ /* 0x080fe2000004181c */
[----:B------:R-:W4:Y:S07]  /*10af0*/  LDSM.16.M88.4 R140, [R214+0x6000] ;  /* 0x00600000d68c783b */ /* 0x000f2e0000000200 */
[----:B------:R-:W-:Y:S01]  /*10b00*/  HMMA.16816.F32.BF16 R32, R192, R202, R32 ;  /* 0x000000cac020723c */ /* 0x000fe20000041820 */
[----:B------:R-:W5:Y:S07]  /*10b10*/  LDSM.16.M88.4 R192, [R212+0x9800] ;  /* 0x00980000d4c0783b */ /* 0x000f6e0000000200 */
[-C--:B--2---:R-:W-:Y:S01]  /*10b20*/  HMMA.16816.F32.BF16 R4, R204, R208.reuse, R4 ;  /* 0x000000d0cc04723c */ /* 0x084fe20000041804 */
[----:B------:R-:W2:Y:S07]  /*10b30*/  LDSM.16.M88.4 R200, [R223+0x1000] ;  /* 0x00100000dfc8783b */ /* 0x000eae0000000200 */
        /* <DEDUP_REMOVED lines=9> */
[----:B------:R-:W1:Y:S07]  /*10bd0*/  LDSM.16.M88.4 R180, [R223+0x1800] ;  /* 0x00180000dfb4783b */ /* 0x000e6e0000000200 */
[-C--:B---3--:R-:W-:Y:S01]  /*10be0*/  HMMA.16816.F32.BF16 R4, R184, R188.reuse, R4 ;  /* 0x000000bcb804723c */ /* 0x088fe20000041804 */
[----:B------:R-:W3:Y:S07]  /*10bf0*/  LDSM.16.M88.4 R204, [R222+0x4000] ;  /* 0x00400000decc783b */ /* 0x000eee0000000200 */
[C---:B----4-:R-:W-:Y:S08]  /*10c00*/  HMMA.16816.F32.BF16 R8, R140.reuse, R188, R8 ;  /* 0x000000bc8c08723c */ /* 0x050ff00000041808 */
[-C--:B------:R-:W-:Y:S08]  /*10c10*/  HMMA.16816.F32.BF16 R12, R140, R190.reuse, R12 ;  /* 0x000000be8c0c723c */ /* 0x080ff0000004180c */
[C---:B------:R-:W-:Y:S01]  /*10c20*/  HMMA.16816.F32.BF16 R16, R184.reuse, R190, R16 ;  /* 0x000000beb810723c */ /* 0x040fe20000041810 */
[----:B------:R-:W-:Y:S07]  /*10c30*/  LDSM.16.M88.4 R188, [R220+0x4000] ;  /* 0x00400000dcbc783b */ /* 0x000fee0000000200 */
[-C--:B-----5:R-:W-:Y:S08]  /*10c40*/  HMMA.16816.F32.BF16 R20, R184, R192.reuse, R20 ;  /* 0x000000c0b814723c */ /* 0x0a0ff00000041814 */
        /* <DEDUP_REMOVED lines=9> */
[C---:B------:R-:W-:Y:S08]  /*10ce0*/  HMMA.16816.F32.BF16 R16, R196.reuse, R202, R16 ;  /* 0x000000cac410723c */ /* 0x040ff00000041810 */
[-C--:B------:R-:W-:Y:S08]  /*10cf0*/  HMMA.16816.F32.BF16 R20, R196, R180.reuse, R20 ;  /* 0x000000b4c414723c */ /* 0x080ff00000041814 */
[C---:B------:R-:W-:Y:S08]  /*10d00*/  HMMA.16816.F32.BF16 R24, R176.reuse, R180, R24 ;  /* 0x000000b4b018723c */ /* 0x040ff00000041818 */
[-C--:B------:R-:W-:Y:S01]  /*10d10*/  HMMA.16816.F32.BF16 R28, R176, R182.reuse, R28 ;  /* 0x000000b6b01c723c */ /* 0x080fe2000004181c */
[----:B------:R-:W1:Y:S07]  /*10d20*/  LDSM.16.M88.4 R176, [R220+0x6000] ;  /* 0x00600000dcb0783b */ /* 0x000e6e0000000200 */
[----:B------:R-:W-:Y:S08]  /*10d30*/  HMMA.16816.F32.BF16 R32, R196, R182, R32 ;  /* 0x000000b6c420723c */ /* 0x000ff00000041820 */
[-C--:B---3--:R-:W-:Y:S08]  /*10d40*/  HMMA.16816.F32.BF16 R4, R204, R208.reuse, R4 ;  /* 0x000000d0cc04723c */ /* 0x088ff00000041804 */
[C---:B----4-:R-:W-:Y:S08]  /*10d50*/  HMMA.16816.F32.BF16 R8, R140.reuse, R208, R8 ;  /* 0x000000d08c08723c */ /* 0x050ff00000041808 */
[-C--:B------:R-:W-:Y:S08]  /*10d60*/  HMMA.16816.F32.BF16 R12, R140, R210.reuse, R12 ;  /* 0x000000d28c0c723c */ /* 0x080ff0000004180c */
[C---:B------:R-:W-:Y:S08]  /*10d70*/  HMMA.16816.F32.BF16 R16, R204.reuse, R210, R16 ;  /* 0x000000d2cc10723c */ /* 0x040ff00000041810 */
[-C--:B-----5:R-:W-:Y:S08]  /*10d80*/  HMMA.16816.F32.BF16 R20, R204, R184.reuse, R20 ;  /* 0x000000b8cc14723c */ /* 0x0a0ff00000041814 */
[C---:B------:R-:W-:Y:S08]  /*10d90*/  HMMA.16816.F32.BF16 R24, R140.reuse, R184, R24 ;  /* 0x000000b88c18723c */ /* 0x040ff00000041818 */
[-C--:B------:R-:W-:Y:S08]  /*10da0*/  HMMA.16816.F32.BF16 R28, R140, R186.reuse, R28 ;  /* 0x000000ba8c1c723c */ /* 0x080ff0000004181c */
[----:B------:R-:W-:Y:S08]  /*10db0*/  HMMA.16816.F32.BF16 R32, R204, R186, R32 ;  /* 0x000000bacc20723c */ /* 0x000ff00000041820 */
[-C--:B--2---:R-:W-:Y:S08]  /*10dc0*/  HMMA.16816.F32.BF16 R4, R188, R192.reuse, R4 ;  /* 0x000000c0bc04723c */ /* 0x084ff00000041804 */
[C---:B-1----:R-:W-:Y:S08]  /*10dd0*/  HMMA.16816.F32.BF16 R8, R176.reuse, R192, R8 ;  /* 0x000000c0b008723c */ /* 0x042ff00000041808 */
        /* <DEDUP_REMOVED lines=16> */
[----:B------:R-:W-:Y:S07]  /*10ee0*/  FMUL.FTZ R11, R11, c[0x0][0x2ec] ;  /* 0x0000bb000b0b7a20 */ /* 0x000fee0000410000 */
        /* <DEDUP_REMOVED lines=12> */
[----:B------:R2:W1:Y:S01]  /*10fb0*/  MUFU.TANH R187, R9 ;  /* 0x0000000900bb7308 */ /* 0x0004620000002400 */
[-C--:B----4-:R-:W-:Y:S05]  /*10fc0*/  HMMA.16816.F32.BF16 R20, R188, R4.reuse, R20 ;  /* 0x00000004bc14723c */ /* 0x090fea0000041814 */
[----:B-----5:R-:W-:Y:S04]  /*10fd0*/  FMUL.FTZ R15, R19, c[0x0][0x2ec] ;  /* 0x0000bb00130f7a20 */ /* 0x020fe80000410000 */
[----:B------:R2:W4:Y:S01]  /*10fe0*/  MUFU.TANH R180, R10 ;  /* 0x0000000a00b47308 */ /* 0x0005220000002400 */
[C---:B------:R-:W-:Y:S09]  /*10ff0*/  HMMA.16816.F32.BF16 R24, R176.reuse, R4, R24 ;  /* 0x00000004b018723c */ /* 0x040ff20000041818 */
[----:B------:R2:W1:Y:S01]  /*11000*/  MUFU.TANH R193, R11 ;  /* 0x0000000b00c17308 */ /* 0x0004620000002400 */
[-C--:B------:R-:W-:Y:S04]  /*11010*/  HMMA.16816.F32.BF16 R28, R176, R6.reuse, R28 ;  /* 0x00000006b01c723c */ /* 0x080fe8000004181c */
[----:B------:R-:W-:Y:S04]  /*11020*/  FMUL.FTZ R20, R20, c[0x0][0x2ec] ;  /* 0x0000bb0014147a20 */ /* 0x000fe80000410000 */
[----:B------:R-:W-:Y:S01]  /*11030*/  HMMA.16816.F32.BF16 R32, R188, R6, R32 ;  /* 0x00000006bc20723c */ /* 0x000fe20000041820 */
[----:B------:R-:W1:Y:S03]  /*11040*/  MUFU.TANH R14, R14 ;  /* 0x0000000e000e7308 */ /* 0x000e660000002400 */
        /* <DEDUP_REMOVED lines=35> */
.L_x_1191:
[----:B------:R-:W-:Y:S01]  /*11280*/  FMNMX.FTZ R0, R142, R132, !PT ;  /* 0x000000848e007209 */ /* 0x000fe20007810000 */
[----:B------:R-:W-:Y:S01]  /*11290*/  LDSM.16.MT88.4 R20, [R213+0xa000] ;  /* 0x00a00000d514783b */ /* 0x000fe20000004200 */
[----:B------:R-:W-:Y:S02]  /*112a0*/  IADD3 R225, R225, -0x1, RZ ;  /* 0xffffffffe1e17810 */ /* 0x000fe40007ffe0ff */
[----:B------:R-:W-:Y:S02]  /*112b0*/  FMNMX.FTZ R2, R181, R0, !PT ;  /* 0x00000000b5027209 */ /* 0x000fe40007810000 */
[----:B------:R-:W-:Y:S02]  /*112c0*/  FMNMX.FTZ R0, R143, R137, !PT ;  /* 0x000000898f007209 */ /* 0x000fe40007810000 */
        /* <DEDUP_REMOVED lines=95> */
[----:B--2---:R-:W-:Y:S01]  /*118c0*/  FMUL.FTZ R8, R2, R144 ;  /* 0x0000009002087220 */ /* 0x004fe20000410000 */
[----:B------:R-:W-:Y:S01]  /*118d0*/  FSETP.NEU.FTZ.AND P0, PT, R3, -INF , PT ;  /* 0xff8000000300780b */ /* 0x000fe20003f1d000 */
[--C-:B---3--:R-:W-:Y:S02]  /*118e0*/  FFMA.FTZ R4, R183, c[0x0][0x23c], -R138.reuse ;  /* 0x00008f00b7047a23 */ /* 0x108fe4000001088a */
[----:B------:R-:W-:Y:S01]  /*118f0*/  FFMA.FTZ R9, R186, c[0x0][0x23c], -R139 ;  /* 0x00008f00ba097a23 */ /* 0x000fe2000001088b */
[----:B------:R-:W-:Y:S01]  /*11900*/  FSEL R142, R142, RZ, P0 ;  /* 0x000000ff8e8e7208 */ /* 0x000fe20000000000 */
[----:B------:R-:W-:Y:S02]  /*11910*/  FMUL.FTZ R39, R132, R39 ;  /* 0x0000002784277220 */ /* 0x000fe40000410000 */
        /* <DEDUP_REMOVED lines=9> */
[C---:B-1----:R-:W-:Y:S02]  /*119b0*/  FMUL.FTZ R5, R133.reuse, R149 ;  /* 0x0000009585057220 */ /* 0x042fe40000410000 */
[C---:B------:R-:W-:Y:S02]  /*119c0*/  FMUL.FTZ R53, R133.reuse, R53 ;  /* 0x0000003585357220 */ /* 0x040fe40000410000 */
[C---:B------:R-:W-:Y:S01]  /*119d0*/  FMUL.FTZ R54, R132.reuse, R54 ;  /* 0x0000003684367220 */ /* 0x040fe20000410000 */
[----:B------:R1:W-:Y:S01]  /*119e0*/  MUFU.EX2 R229, R143 ;  /* 0x0000008f00e57308 */ /* 0x0003e20000000800 */
[----:B------:R-:W-:Y:S02]  /*119f0*/  FMUL.FTZ R55, R132, R55 ;  /* 0x0000003784377220 */ /* 0x000fe40000410000 */
[----:B------:R-:W-:Y:S01]  /*11a00*/  FMUL.FTZ R56, R2, R56 ;  /* 0x0000003802387220 */ /* 0x000fe20000410000 */
[----:B--2---:R-:W-:Y:S01]  /*11a10*/  F2FP.BF16.PACK_AB R149, R242, R240 ;  /* 0x000000f0f295723e */ /* 0x004fe200000010ff */
[--C-:B------:R-:W-:Y:S02]  /*11a20*/  FFMA.FTZ R4, R14, c[0x0][0x23c], -R137.reuse ;  /* 0x00008f000e047a23 */ /* 0x100fe40000010889 */
[C---:B------:R-:W-:Y:S02]  /*11a30*/  FMUL.FTZ R57, R2.reuse, R57 ;  /* 0x0000003902397220 */ /* 0x040fe40000410000 */
[C---:B------:R-:W-:Y:S01]  /*11a40*/  FMUL.FTZ R60, R2.reuse, R60 ;  /* 0x0000003c023c7220 */ /* 0x040fe20000410000 */
[----:B------:R2:W-:Y:S01]  /*11a50*/  MUFU.EX2 R243, R4 ;  /* 0x0000000400f37308 */ /* 0x0005e20000000800 */
[----:B------:R-:W-:Y:S02]  /*11a60*/  FMUL.FTZ R61, R2, R61 ;  /* 0x0000003d023d7220 */ /* 0x000fe40000410000 */
[----:B------:R-:W-:Y:S02]  /*11a70*/  FMUL.FTZ R64, R133, R64 ;  /* 0x0000004085407220 */ /* 0x000fe40000410000 */
[C---:B---3--:R-:W-:Y:S02]  /*11a80*/  FMUL.FTZ R10, R0.reuse, R146 ;  /* 0x00000092000a7220 */ /* 0x048fe40000410000 */
[C---:B------:R-:W-:Y:S02]  /*11a90*/  FMUL.FTZ R11, R0.reuse, R147 ;  /* 0x00000093000b7220 */ /* 0x040fe40000410000 */
[C---:B------:R-:W-:Y:S01]  /*11aa0*/  FMUL.FTZ R14, R0.reuse, R154 ;  /* 0x0000009a000e7220 */ /* 0x040fe20000410000 */
[----:B------:R3:W-:Y:S01]  /*11ab0*/  MUFU.EX2 R237, R9 ;  /* 0x0000000900ed7308 */ /* 0x0007e20000000800 */
[C---:B------:R-:W-:Y:S02]  /*11ac0*/  FMUL.FTZ R15, R0.reuse, R155 ;  /* 0x0000009b000f7220 */ /* 0x040fe40000410000 */
[----:B------:R-:W-:Y:S02]  /*11ad0*/  FMUL.FTZ R42, R0, R42 ;  /* 0x0000002a002a7220 */ /* 0x000fe40000410000 */
[--C-:B-1----:R-:W-:Y:S02]  /*11ae0*/  FFMA.FTZ R143, R196, c[0x0][0x23c], -R138.reuse ;  /* 0x00008f00c48f7a23 */ /* 0x102fe4000001088a */
[C---:B------:R-:W-:Y:S02]  /*11af0*/  FMUL.FTZ R43, R0.reuse, R43 ;  /* 0x0000002b002b7220 */ /* 0x040fe40000410000 */
[C---:B------:R-:W-:Y:S01]  /*11b00*/  FMUL.FTZ R46, R0.reuse, R46 ;  /* 0x0000002e002e7220 */ /* 0x040fe20000410000 */
[----:B------:R1:W-:Y:S01]  /*11b10*/  MUFU.EX2 R228, R143 ;  /* 0x0000008f00e47308 */ /* 0x0003e20000000800 */
[C---:B------:R-:W-:Y:S02]  /*11b20*/  FMUL.FTZ R47, R0.reuse, R47 ;  /* 0x0000002f002f7220 */ /* 0x040fe40000410000 */
[----:B------:R-:W-:Y:S02]  /*11b30*/  FMUL.FTZ R58, R0, R58 ;  /* 0x0000003a003a7220 */ /* 0x000fe40000410000 */
[--C-:B--2---:R-:W-:Y:S02]  /*11b40*/  FFMA.FTZ R4, R13, c[0x0][0x23c], -R137.reuse ;  /* 0x00008f000d047a23 */ /* 0x104fe40000010889 */
[----:B------:R-:W-:Y:S02]  /*11b50*/  FMUL.FTZ R13, R2, R153 ;  /* 0x00000099020d7220 */ /* 0x000fe40000410000 */
[C---:B------:R-:W-:Y:S01]  /*11b60*/  FMUL.FTZ R59, R0.reuse, R59 ;  /* 0x0000003b003b7220 */ /* 0x040fe20000410000 */
[----:B------:R2:W4:Y:S01]  /*11b70*/  MUFU.EX2 R245, R4 ;  /* 0x0000000400f57308 */ /* 0x0005220000000800 */
[C---:B------:R-:W-:Y:S02]  /*11b80*/  FMUL.FTZ R62, R0.reuse, R62 ;  /* 0x0000003e003e7220 */ /* 0x040fe40000410000 */
[----:B------:R-:W-:Y:S02]  /*11b90*/  FMUL.FTZ R63, R0, R63 ;  /* 0x0000003f003f7220 */ /* 0x000fe40000410000 */
[----:B---3--:R-:W-:Y:S02]  /*11ba0*/  FMUL.FTZ R9, R2, R145 ;  /* 0x0000009102097220 */ /* 0x008fe40000410000 */
        /* <DEDUP_REMOVED lines=9> */
[--C-:B--2---:R-:W-:Y:S01]  /*11c40*/  FFMA.FTZ R4, R12, c[0x0][0x23c], -R138.reuse ;  /* 0x00008f000c047a23 */ /* 0x104fe2000001088a */
[----:B----4-:R-:W-:Y:S01]  /*11c50*/  F2FP.BF16.PACK_AB R150, R245, R243 ;  /* 0x000000f3f596723e */ /* 0x010fe200000010ff */
[C---:B------:R-:W-:Y:S02]  /*11c60*/  FMUL.FTZ R12, R2.reuse, R152 ;  /* 0x00000098020c7220 */ /* 0x040fe40000410000 */
[----:B------:R-:W2:Y:S01]  /*11c70*/  LDSM.16.MT88.4 R152, [R218+0xa000] ;  /* 0x00a00000da98783b */ /* 0x000ea20000004200 */
[----:B------:R-:W3:Y:S01]  /*11c80*/  MUFU.EX2 R239, R4 ;  /* 0x0000000400ef7308 */ /* 0x000ee20000000800 */
        /* <DEDUP_REMOVED lines=13> */
[----:B---3--:R-:W-:Y:S01]  /*11d60*/  F2FP.BF16.PACK_AB R151, R241, R239 ;  /* 0x000000eff197723e */ /* 0x008fe200000010ff */
        /* <DEDUP_REMOVED lines=22> */
[--C-:B---3--:R-:W-:Y:S02]  /*11ed0*/  FFMA.FTZ R137, R190, c[0x0][0x23c], -R138.reuse ;  /* 0x00008f00be897a23 */ /* 0x108fe4000001088a */
        /* <DEDUP_REMOVED lines=8> */
[----:B------:R-:W4:Y:S01]  /*11f60*/  MUFU.EX2 R209, R138 ;  /* 0x0000008a00d17308 */ /* 0x000f220000000800 */
        /* <DEDUP_REMOVED lines=8> */
[C---:B------:R-:W-:Y:S02]  /*11ff0*/  FMUL.FTZ R100, R133.reuse, R100 ;  /* 0x0000006485647220 */ /* 0x040fe40000410000 */
[--C-:B---3--:R-:W-:Y:S02]  /*12000*/  FFMA.FTZ R137, R198, c[0x0][0x23c], -R139.reuse ;  /* 0x00008f00c6897a23 */ /* 0x108fe4000001088b */
[----:B------:R-:W-:Y:S02]  /*12010*/  FMUL.FTZ R101, R133, R101 ;  /* 0x0000006585657220 */ /* 0x000fe40000410000 */
[C---:B------:R-:W-:Y:S01]  /*12020*/  FMUL.FTZ R102, R132.reuse, R102 ;  /* 0x0000006684667220 */ /* 0x040fe20000410000 */
[----:B------:R3:W-:Y:S01]  /*12030*/  MUFU.EX2 R208, R137 ;  /* 0x0000008900d07308 */ /* 0x0007e20000000800 */
[----:B------:R-:W-:Y:S02]  /*12040*/  FMUL.FTZ R103, R132, R103 ;  /* 0x0000006784677220 */ /* 0x000fe40000410000 */
[C---:B------:R-:W-:Y:S01]  /*12050*/  FMUL.FTZ R104, R2.reuse, R104 ;  /* 0x0000006802687220 */ /* 0x040fe20000410000 */
[----:B----4-:R-:W-:Y:S01]  /*12060*/  F2FP.BF16.PACK_AB R143, R209, R210 ;  /* 0x000000d2d18f723e */ /* 0x010fe200000010ff */
        /* <DEDUP_REMOVED lines=11> */
[----:B------:R-:W-:Y:S01]  /*12120*/  LDSM.16.MT88.4 R196, [R218+0xb800] ;  /* 0x00b80000dac4783b */ /* 0x000fe20000004200 */
[C---:B------:R-:W-:Y:S02]  /*12130*/  FMUL.FTZ R113, R133.reuse, R113 ;  /* 0x0000007185717220 */ /* 0x040fe40000410000 */
[----:B------:R3:W-:Y:S01]  /*12140*/  MUFU.EX2 R207, R137 ;  /* 0x0000008900cf7308 */ /* 0x0007e20000000800 */
[C---:B------:R-:W-:Y:S02]  /*12150*/  FMUL.FTZ R114, R132.reuse, R114 ;  /* 0x0000007284727220 */ /* 0x040fe40000410000 */
[C---:B------:R-:W-:Y:S02]  /*12160*/  FMUL.FTZ R115, R132.reuse, R115 ;  /* 0x0000007384737220 */ /* 0x040fe40000410000 */
[C---:B------:R-:W-:Y:S02]  /*12170*/  FMUL.FTZ R116, R133.reuse, R116 ;  /* 0x0000007485747220 */ /* 0x040fe40000410000 */
[C---:B------:R-:W-:Y:S02]  /*12180*/  FMUL.FTZ R117, R133.reuse, R117 ;  /* 0x0000007585757220 */ /* 0x040fe40000410000 */
[C---:B------:R-:W-:Y:S02]  /*12190*/  FMUL.FTZ R118, R132.reuse, R118 ;  /* 0x0000007684767220 */ /* 0x040fe40000410000 */
[----:B------:R-:W-:Y:S02]  /*121a0*/  FMUL.FTZ R119, R132, R119 ;  /* 0x0000007784777220 */ /* 0x000fe40000410000 */
[--C-:B------:R-:W-:Y:S01]  /*121b0*/  FFMA.FTZ R140, R140, c[0x0][0x23c], -R142.reuse ;  /* 0x00008f008c8c7a23 */ /* 0x100fe2000001088e */
[----:B-1----:R-:W-:Y:S01]  /*121c0*/  F2FP.BF16.PACK_AB R145, R234, R232 ;  /* 0x000000e8ea91723e */ /* 0x002fe200000010ff */
[--C-:B------:R-:W-:Y:S02]  /*121d0*/  FFMA.FTZ R4, R192, c[0x0][0x23c], -R139.reuse ;  /* 0x00008f00c0047a23 */ /* 0x100fe4000001088b */
[----:B------:R-:W-:Y:S01]  /*121e0*/  LDSM.16.MT88.4 R192, [R215+0xb800] ;  /* 0x00b80000d7c0783b */ /* 0x000fe20000004200 */
[C---:B------:R-:W-:Y:S01]  /*121f0*/  FMUL.FTZ R120, R2.reuse, R120 ;  /* 0x0000007802787220 */ /* 0x040fe20000410000 */
[----:B------:R-:W1:Y:S01]  /*12200*/  MUFU.EX2 R235, R4 ;  /* 0x0000000400eb7308 */ /* 0x000e620000000800 */
[----:B------:R-:W-:Y:S02]  /*12210*/  FMUL.FTZ R121, R2, R121 ;  /* 0x0000007902797220 */ /* 0x000fe40000410000 */
[----:B------:R-:W-:Y:S02]  /*12220*/  FMUL.FTZ R122, R0, R122 ;  /* 0x0000007a007a7220 */ /* 0x000fe40000410000 */
[--C-:B---3--:R-:W-:Y:S02]  /*12230*/  FFMA.FTZ R137, R200, c[0x0][0x23c], -R142.reuse ;  /* 0x00008f00c8897a23 */ /* 0x108fe4000001088e */
[----:B------:R-:W-:Y:S02]  /*12240*/  FMUL.FTZ R123, R0, R123 ;  /* 0x0000007b007b7220 */ /* 0x000fe40000410000 */
[C---:B------:R-:W-:Y:S01]  /*12250*/  FMUL.FTZ R124, R2.reuse, R124 ;  /* 0x0000007c027c7220 */ /* 0x040fe20000410000 */
[----:B------:R3:W-:Y:S01]  /*12260*/  MUFU.EX2 R206, R137 ;  /* 0x0000008900ce7308 */ /* 0x0007e20000000800 */
[----:B------:R-:W-:Y:S02]  /*12270*/  FMUL.FTZ R125, R2, R125 ;  /* 0x0000007d027d7220 */ /* 0x000fe40000410000 */
[C---:B------:R-:W-:Y:S02]  /*12280*/  FMUL.FTZ R126, R0.reuse, R126 ;  /* 0x0000007e007e7220 */ /* 0x040fe40000410000 */
[----:B------:R-:W-:Y:S02]  /*12290*/  FMUL.FTZ R127, R0, R127 ;  /* 0x0000007f007f7220 */ /* 0x000fe40000410000 */
[C---:B------:R-:W-:Y:S02]  /*122a0*/  FMUL.FTZ R128, R133.reuse, R128 ;  /* 0x0000008085807220 */ /* 0x040fe40000410000 */
[----:B------:R-:W-:Y:S01]  /*122b0*/  FMUL.FTZ R129, R133, R129 ;  /* 0x0000008185817220 */ /* 0x000fe20000410000 */
[----:B------:R4:W-:Y:S01]  /*122c0*/  MUFU.EX2 R138, R140 ;  /* 0x0000008c008a7308 */ /* 0x0009e20000000800 */
[C---:B------:R-:W-:Y:S02]  /*122d0*/  FMUL.FTZ R130, R132.reuse, R130 ;  /* 0x0000008284827220 */ /* 0x040fe40000410000 */
[----:B------:R-:W-:Y:S01]  /*122e0*/  FMUL.FTZ R131, R132, R131 ;  /* 0x0000008384837220 */ /* 0x000fe20000410000 */
[----:B-1----:R-:W-:Y:S01]  /*122f0*/  F2FP.BF16.PACK_AB R146, R237, R235 ;  /* 0x000000ebed92723e */ /* 0x002fe200000010ff */
[----:B------:R-:W-:Y:S02]  /*12300*/  FFMA.FTZ R4, R185, c[0x0][0x23c], -R142 ;  /* 0x00008f00b9047a23 */ /* 0x000fe4000001088e */
[----:B------:R-:W-:Y:S02]  /*12310*/  FFMA.FTZ R2, R2, R248, R236 ;  /* 0x000000f802027223 */ /* 0x000fe400000100ec */
[----:B------:R-:W-:Y:S01]  /*12320*/  FFMA.FTZ R0, R0, R247, R232 ;  /* 0x000000f700007223 */ /* 0x000fe200000100e8 */
[----:B------:R1:W5:Y:S03]  /*12330*/  MUFU.EX2 R231, R4 ;  /* 0x0000000400e77308 */ /* 0x0003660000000800 */
[----:B------:R-:W-:Y:S02]  /*12340*/  FADD.FTZ R0, R234, R0 ;  /* 0x00000000ea007221 */ /* 0x000fe40000010000 */
[--C-:B---3--:R-:W-:Y:S05]  /*12350*/  FFMA.FTZ R137, R201, c[0x0][0x23c], -R142.reuse ;  /* 0x00008f00c9897a23 */ /* 0x108fea000001088e */
[----:B------:R3:W-:Y:S01]  /*12360*/  MUFU.EX2 R205, R137 ;  /* 0x0000008900cd7308 */ /* 0x0007e20000000800 */
[----:B----4-:R-:W-:Y:S01]  /*12370*/  F2FP.BF16.PACK_AB R140, R229, R230 ;  /* 0x000000e6e58c723e */ /* 0x010fe200000010ff */
[--C-:B-1----:R-:W-:Y:S02]  /*12380*/  FFMA.FTZ R4, R184, c[0x0][0x23c], -R142.reuse ;  /* 0x00008f00b8047a23 */ /* 0x102fe4000001088e */
[----:B------:R-:W-:Y:S01]  /*12390*/  LDSM.16.MT88.4 R184, [R217+0xa800] ;  /* 0x00a80000d9b8783b */ /* 0x000fe20000004200 */
[----:B------:R-:W-:Y:S05]  /*123a0*/  FFMA.FTZ R142, R141, c[0x0][0x23c], -R142 ;  /* 0x00008f008d8e7a23 */ /* 0x000fea000001088e */
[----:B------:R1:W4:Y:S01]  /*123b0*/  MUFU.EX2 R233, R4 ;  /* 0x0000000400e97308 */ /* 0x0003220000000800 */
[----:B------:R-:W-:Y:S01]  /*123c0*/  F2FP.BF16.PACK_AB R141, R227, R228 ;  /* 0x000000e4e38d723e */ /* 0x000fe200000010ff */
[----:B-----5:R-:W-:Y:S02]  /*123d0*/  FADD.FTZ R0, R231, R0 ;  /* 0x00000000e7007221 */ /* 0x020fe40000010000 */
[--C-:B---3--:R-:W-:Y:S02]  /*123e0*/  FFMA.FTZ R137, R202, c[0x0][0x23c], -R139.reuse ;  /* 0x00008f00ca897a23 */ /* 0x108fe4000001088b */
[----:B------:R-:W-:Y:S02]  /*123f0*/  FFMA.FTZ R139, R203, c[0x0][0x23c], -R139 ;  /* 0x00008f00cb8b7a23 */ /* 0x000fe4000001088b */
[----:B------:R-:W-:Y:S02]  /*12400*/  LDSM.16.MT88.4 R200, [R217+0xb800] ;  /* 0x00b80000d9c8783b */ /* 0x000fe40000004200 */
[----:B------:R-:W-:Y:S10]  /*12410*/  MUFU.EX2 R204, R137 ;  /* 0x0000008900cc7308 */ /* 0x000ff40000000800 */
        /* <DEDUP_REMOVED lines=8> */
[----:B---3--:R-:W-:Y:S03]  /*124a0*/  F2FP.BF16.PACK_AB R142, R211, R226 ;  /* 0x000000e2d38e723e */ /* 0x008fe600000010ff */
        /* <DEDUP_REMOVED lines=17> */
[-C--:B--2---:R-:W-:Y:S04]  /*125c0*/  HMMA.16816.F32.BF16 R36, R148, R152.reuse, R36 ;  /* 0x000000989424723c */ /* 0x084fe80000041824 */
        /* <DEDUP_REMOVED lines=89> */
.L_x_1189:
[----:B------:R-:W2:Y:S01]  /*12b60*/  LDL.LU R179, [R1+0x28] ;  /* 0x0000280001b37983 */ /* 0x000ea20000300800 */
[----:B------:R-:W-:Y:S03]  /*12b70*/  BSSY B0, `(.L_x_1193) ;  /* 0x00001ad000007945 */ /* 0x000fe60003800000 */
[----:B------:R-:W1:Y:S04]  /*12b80*/  SHFL.BFLY PT, R0, R250, 0x2, 0x1f ;  /* 0x0c401f00fa007f89 */ /* 0x000e6800000e0000 */
[----:B------:R-:W3:Y:S04]  /*12b90*/  SHFL.BFLY PT, R5, R249, 0x2, 0x1f ;  /* 0x0c401f00f9057f89 */ /* 0x000ee800000e0000 */
[----:B------:R-:W4:Y:S04]  /*12ba0*/  SHFL.BFLY PT, R4, R247, 0x2, 0x1f ;  /* 0x0c401f00f7047f89 */ /* 0x000f2800000e0000 */
[----:B------:R-:W5:Y:S01]  /*12bb0*/  S2R R178, SR_TID.X ;  /* 0x0000000000b27919 */ /* 0x000f620000002100 */
[----:B-1----:R-:W-:-:S03]  /*12bc0*/  FADD.FTZ R250, R0, R250 ;  /* 0x000000fa00fa7221 */ /* 0x002fc60000010000 */
[----:B------:R-:W1:Y:S01]  /*12bd0*/  SHFL.BFLY PT, R0, R248, 0x2, 0x1f ;  /* 0x0c401f00f8007f89 */ /* 0x000e6200000e0000 */
[----:B---3--:R-:W-:-:S03]  /*12be0*/  FADD.FTZ R249, R5, R249 ;  /* 0x000000f905f97221 */ /* 0x008fc60000010000 */
[----:B------:R-:W3:Y:S01]  /*12bf0*/  SHFL.BFLY PT, R2, R250, 0x1, 0x1f ;  /* 0x0c201f00fa027f89 */ /* 0x000ee200000e0000 */
[----:B----4-:R-:W-:-:S03]  /*12c00*/  FADD.FTZ R247, R4, R247 ;  /* 0x000000f704f77221 */ /* 0x010fc60000010000 */
[----:B------:R-:W4:Y:S01]  /*12c10*/  SHFL.BFLY PT, R5, R249, 0x1, 0x1f ;  /* 0x0c201f00f9057f89 */ /* 0x000f2200000e0000 */
[----:B-----5:R-:W-:-:S03]  /*12c20*/  SHF.R.S32.HI R177, RZ, 0x1f, R178 ;  /* 0x0000001fffb17819 */ /* 0x020fc600000114b2 */
[----:B------:R-:W5:Y:S01]  /*12c30*/  SHFL.BFLY PT, R6, R247, 0x1, 0x1f ;  /* 0x0c201f00f7067f89 */ /* 0x000f6200000e0000 */
[CC--:B------:R-:W-:Y:S02]  /*12c40*/  LEA.HI R32, R177.reuse, R178.reuse, RZ, 0x2 ;  /* 0x000000b2b1207211 */ /* 0x0c0fe400078f10ff */
[----:B------:R-:W-:Y:S01]  /*12c50*/  LEA.HI R177, R177, R178, RZ, 0x5 ;  /* 0x000000b2b1b17211 */ /* 0x000fe200078f28ff */
[----:B-1----:R-:W-:Y:S01]  /*12c60*/  FADD.FTZ R248, R0, R248 ;  /* 0x000000f800f87221 */ /* 0x002fe20000010000 */
[----:B------:R-:W-:Y:S01]  /*12c70*/  MOV R0, 0x3f800000 ;  /* 0x3f80000000007802 */ /* 0x000fe20000000f00 */
[----:B---3--:R-:W-:-:S03]  /*12c80*/  FADD.FTZ R250, R250, R2 ;  /* 0x00000002fafa7221 */ /* 0x008fc60000010000 */
[----:B------:R-:W1:Y:S01]  /*12c90*/  SHFL.BFLY PT, R7, R248, 0x1, 0x1f ;  /* 0x0c201f00f8077f89 */ /* 0x000e6200000e0000 */
[----:B------:R-:W-:Y:S01]  /*12ca0*/  LOP3.LUT R2, R32, 0x3ffffffc, RZ, 0xc0, !PT ;  /* 0x3ffffffc20027812 */ /* 0x000fe200078ec0ff */
[----:B----4-:R-:W-:Y:S01]  /*12cb0*/  FADD.FTZ R249, R249, R5 ;  /* 0x00000005f9f97221 */ /* 0x010fe20000010000 */
[----:B------:R-:W-:Y:S02]  /*12cc0*/  FSETP.NE.FTZ.AND P6, PT, R250, RZ, PT ;  /* 0x000000fffa00720b */ /* 0x000fe40003fd5000 */
[----:B------:R-:W-:Y:S01]  /*12cd0*/  IADD3 R2, -R2, R178, RZ ;  /* 0x000000b202027210 */ /* 0x000fe20007ffe1ff */
[----:B-----5:R-:W-:Y:S01]  /*12ce0*/  FADD.FTZ R247, R247, R6 ;  /* 0x00000006f7f77221 */ /* 0x020fe20000010000 */
[----:B------:R-:W-:-:S04]  /*12cf0*/  FSETP.NE.FTZ.AND P5, PT, R249, RZ, PT ;  /* 0x000000fff900720b */ /* 0x000fc80003fb5000 */
[----:B------:R-:W-:-:S05]  /*12d00*/  FSETP.NE.FTZ.AND P3, PT, R247, RZ, PT ;  /* 0x000000fff700720b */ /* 0x000fca0003f75000 */
[----:B------:R-:W3:Y:S01]  /*12d10*/  @P6 MUFU.RCP R0, R250 ;  /* 0x000000fa00006308 */ /* 0x000ee20000001000 */
[----:B-1----:R-:W-:-:S05]  /*12d20*/  FADD.FTZ R248, R248, R7 ;  /* 0x00000007f8f87221 */ /* 0x002fca0000010000 */
[----:B------:R-:W-:Y:S01]  /*12d30*/  FSETP.NE.FTZ.AND P4, PT, R248, RZ, PT ;  /* 0x000000fff800720b */ /* 0x000fe20003f95000 */
[C---:B---3--:R-:W-:Y:S02]  /*12d40*/  FMUL.FTZ R148, R0.reuse, R148 ;  /* 0x0000009400947220 */ /* 0x048fe40000410000 */
[C---:B------:R-:W-:Y:S02]  /*12d50*/  FMUL.FTZ R7, R0.reuse, R149 ;  /* 0x0000009500077220 */ /* 0x040fe40000410000 */
[C---:B------:R-:W-:Y:S02]  /*12d60*/  FMUL.FTZ R156, R0.reuse, R156 ;  /* 0x0000009c009c7220 */ /* 0x040fe40000410000 */
[C---:B------:R-:W-:Y:S01]  /*12d70*/  FMUL.FTZ R160, R0.reuse, R160 ;  /* 0x000000a000a07220 */ /* 0x040fe20000410000 */
[----:B------:R-:W-:Y:S01]  /*12d80*/  F2FP.BF16.PACK_AB R7, R7, R148 ;  /* 0x000000940707723e */ /* 0x000fe200000010ff */
[C---:B------:R-:W-:Y:S02]  /*12d90*/  FMUL.FTZ R13, R0.reuse, R161 ;  /* 0x000000a1000d7220 */ /* 0x040fe40000410000 */
        /* <DEDUP_REMOVED lines=29> */
[----:B------:R-:W-:Y:S01]  /*12f70*/  FMUL.FTZ R129, R0, R129 ;  /* 0x0000008100817220 */ /* 0x000fe20000410000 */
[----:B--2---:R-:W-:-:S13]  /*12f80*/  ISETP.NE.AND P0, PT, R179, -0x1, PT ;  /* 0xffffffffb300780c */ /* 0x004fda0003f05270 */
[----:B------:R-:W-:-:S04]  /*12f90*/  @P0 IMAD.WIDE.U32 R4, R179, c[0x0][0x1e8], RZ ;  /* 0x00007a00b3040a25 */ /* 0x000fc800078e00ff */
[----:B------:R-:W-:Y:S01]  /*12fa0*/  @P0 IMAD R143, R179, c[0x0][0x1ec], R5 ;  /* 0x00007b00b38f0a24 */ /* 0x000fe200078e0205 */
[----:B------:R-:W-:Y:S02]  /*12fb0*/  SHF.R.S32.HI R5, RZ, 0x5, R177 ;  /* 0x00000005ff057819 */ /* 0x000fe400000114b1 */
[----:B------:R-:W-:Y:S02]  /*12fc0*/  @P0 MOV R142, R4 ;  /* 0x00000004008e0202 */ /* 0x000fe40000000f00 */
[----:B------:R-:W-:Y:S01]  /*12fd0*/  LEA R176, R5, R2, 0x9 ;  /* 0x0000000205b07211 */ /* 0x000fe200078e48ff */
[----:B------:R-:W-:Y:S01]  /*12fe0*/  FMUL.FTZ R5, R0, R157 ;  /* 0x0000009d00057220 */ /* 0x000fe20000410000 */
[----:B------:R-:W-:Y:S02]  /*12ff0*/  MOV R4, 0x3f800000 ;  /* 0x3f80000000047802 */ /* 0x000fe40000000f00 */
[----:B------:R-:W-:Y:S02]  /*13000*/  MOV R2, 0x3f800000 ;  /* 0x3f80000000027802 */ /* 0x000fe40000000f00 */
[----:B------:R-:W-:-:S02]  /*13010*/  MOV R0, 0x3f800000 ;  /* 0x3f80000000007802 */ /* 0x000fc40000000f00 */
[----:B------:R-:W1:Y:S01]  /*13020*/  @P5 MUFU.RCP R4, R249 ;  /* 0x000000f900045308 */ /* 0x000e620000001000 */
[----:B------:R-:W-:-:S07]  /*13030*/  F2FP.BF16.PACK_AB R5, R5, R156 ;  /* 0x0000009c0505723e */ /* 0x000fce00000010ff */
[----:B------:R-:W2:Y:S01]  /*13040*/  @P4 MUFU.RCP R2, R248 ;  /* 0x000000f800024308 */ /* 0x000ea20000001000 */
[----:B-1----:R-:W-:-:S07]  /*13050*/  FMUL.FTZ R34, R4, R67 ;  /* 0x0000004304227220 */ /* 0x002fce0000410000 */
[----:B------:R-:W1:Y:S01]  /*13060*/  @P3 MUFU.RCP R0, R247 ;  /* 0x000000f700003308 */ /* 0x000e620000001000 */
[C---:B------:R-:W-:Y:S02]  /*13070*/  FMUL.FTZ R150, R4.reuse, R150 ;  /* 0x0000009604967220 */ /* 0x040fe40000410000 */
[C---:B------:R-:W-:Y:S02]  /*13080*/  FMUL.FTZ R6, R4.reuse, R151 ;  /* 0x0000009704067220 */ /* 0x040fe40000410000 */
[----:B------:R-:W-:Y:S02]  /*13090*/  FMUL.FTZ R158, R4, R158 ;  /* 0x0000009e049e7220 */ /* 0x000fe40000410000 */
[----:B--2---:R-:W-:Y:S01]  /*130a0*/  FMUL.FTZ R22, R2, R41 ;  /* 0x0000002902167220 */ /* 0x004fe20000410000 */
[----:B------:R-:W-:Y:S01]  /*130b0*/  F2FP.BF16.PACK_AB R6, R6, R150 ;  /* 0x000000960606723e */ /* 0x000fe200000010ff */
[----:B------:R-:W-:Y:S02]  /*130c0*/  FMUL.FTZ R27, R2, R45 ;  /* 0x0000002d021b7220 */ /* 0x000fe40000410000 */
        /* <DEDUP_REMOVED lines=26> */
[C---:B------:R-:W-:Y:S01]  /*13270*/  FMUL.FTZ R103, R4.reuse, R103 ;  /* 0x0000006704677220 */ /* 0x040fe20000410000 */
[----:B------:R-:W-:Y:S01]  /*13280*/  F2FP.BF16.PACK_AB R38, R99, R98 ;  /* 0x000000626326723e */ /* 0x000fe200000010ff */
[----:B------:R-:W-:-:S02]  /*13290*/  FMUL.FTZ R114, R4, R114 ;  /* 0x0000007204727220 */ /* 0x000fc40000410000 */
[C---:B------:R-:W-:Y:S02]  /*132a0*/  FMUL.FTZ R115, R4.reuse, R115 ;  /* 0x0000007304737220 */ /* 0x040fe40000410000 */
[C---:B------:R-:W-:Y:S02]  /*132b0*/  FMUL.FTZ R118, R4.reuse, R118 ;  /* 0x0000007604767220 */ /* 0x040fe40000410000 */
[C---:B------:R-:W-:Y:S02]  /*132c0*/  FMUL.FTZ R119, R4.reuse, R119 ;  /* 0x0000007704777220 */ /* 0x040fe40000410000 */
[C---:B------:R-:W-:Y:S02]  /*132d0*/  FMUL.FTZ R130, R4.reuse, R130 ;  /* 0x0000008204827220 */ /* 0x040fe40000410000 */
[----:B------:R-:W-:Y:S01]  /*132e0*/  FMUL.FTZ R65, R4, R131 ;  /* 0x0000008304417220 */ /* 0x000fe20000410000 */
[----:B------:R-:W-:Y:S01]  /*132f0*/  SHF.R.S32.HI R4, RZ, 0x1f, R32 ;  /* 0x0000001fff047819 */ /* 0x000fe20000011420 */
        /* <DEDUP_REMOVED lines=52> */
[C---:B-1----:R-:W-:Y:S01]  /*13640*/  FMUL.FTZ R147, R0.reuse, R147 ;  /* 0x0000009300937220 */ /* 0x042fe20000410000 */
[----:B------:R-:W-:Y:S01]  /*13650*/  F2FP.BF16.PACK_AB R67, R67, R120 ;  /* 0x000000784343723e */ /* 0x000fe200000010ff */
[----:B------:R-:W-:Y:S01]  /*13660*/  FMUL.FTZ R9, R0, R146 ;  /* 0x0000009200097220 */ /* 0x000fe20000410000 */
[----:B------:R-:W-:Y:S01]  /*13670*/  LEA.HI R4, R4, R2, RZ, 0x3 ;  /* 0x0000000204047211 */ /* 0x000fe200078f18ff */
[----:B------:R-:W-:Y:S01]  /*13680*/  FMUL.FTZ R155, R0, R155 ;  /* 0x0000009b009b7220 */ /* 0x000fe20000410000 */
        /* <DEDUP_REMOVED lines=58> */
[----:B------:R-:W-:-:S02]  /*13a30*/  SHF.L.U32 R0, R4, 0x6, RZ ;  /* 0x0000000604007819 */ /* 0x000fc400000006ff */
[----:B------:R-:W-:Y:S02]  /*13a40*/  F2FP.BF16.PACK_AB R63, R117, R116 ;  /* 0x00000074753f723e */ /* 0x000fe400000010ff */
[----:B------:R-:W-:Y:S02]  /*13a50*/  LOP3.LUT R0, R0, 0x1c0, RZ, 0xc0, !PT ;  /* 0x000001c000007812 */ /* 0x000fe400078ec0ff */
[----:B------:R-:W-:Y:S02]  /*13a60*/  F2FP.BF16.PACK_AB R62, R119, R118 ;  /* 0x00000076773e723e */ /* 0x000fe400000010ff */
[----:B------:R-:W-:Y:S02]  /*13a70*/  LEA.HI R0, R0, R0, RZ, 0x1d ;  /* 0x0000000000007211 */ /* 0x000fe400078fe8ff */
[----:B------:R-:W-:Y:S02]  /*13a80*/  F2FP.BF16.PACK_AB R66, R123, R66 ;  /* 0x000000427b42723e */ /* 0x000fe400000010ff */
[----:B------:R-:W-:-:S02]  /*13a90*/  LEA R0, R176, R0, 0x1 ;  /* 0x00000000b0007211 */ /* 0x000fc400078e08ff */
[----:B------:R-:W-:Y:S02]  /*13aa0*/  F2FP.BF16.PACK_AB R68, R127, R68 ;  /* 0x000000447f44723e */ /* 0x000fe400000010ff */
        /* <DEDUP_REMOVED lines=19> */
[----:B------:R-:W-:Y:S01]  /*13be0*/  STS [R5], R13 ;  /* 0x0000000d05007388 */ /* 0x000fe20000000800 */
[----:B------:R-:W-:Y:S01]  /*13bf0*/  IADD3 R7, R5, R6, RZ ;  /* 0x0000000605077210 */ /* 0x000fe20007ffe0ff */
[----:B----4-:R-:W2:Y:S02]  /*13c00*/  LDC.U8 R10, c[0x0][0x329] ;  /* 0x0000ca40ff0a7b82 */ /* 0x010ea40000000000 */
[----:B------:R3:W-:Y:S01]  /*13c10*/  STS [R5+0x400], R12 ;  /* 0x0004000c05007388 */ /* 0x0007e20000000800 */
[----:B-----5:R-:W-:-:S03]  /*13c20*/  IADD3 R9, R6, R2, RZ ;  /* 0x0000000206097210 */ /* 0x020fc60007ffe0ff */
[----:B------:R4:W-:Y:S01]  /*13c30*/  STS [R4], R16 ;  /* 0x0000001004007388 */ /* 0x0009e20000000800 */
[----:B------:R-:W-:-:S03]  /*13c40*/  IADD3 R6, R4, R6, RZ ;  /* 0x0000000604067210 */ /* 0x000fc60007ffe0ff */
[----:B------:R5:W-:Y:S01]  /*13c50*/  STS [R4+0x400], R15 ;  /* 0x0004000f04007388 */ /* 0x000be20000000800 */
[----:B-1----:R-:W-:-:S03]  /*13c60*/  MOV R14, 0x7f800000 ;  /* 0x7f800000000e7802 */ /* 0x002fc60000000f00 */
[----:B------:R-:W-:Y:S04]  /*13c70*/  STS [R5+0x2000], R17 ;  /* 0x0020001105007388 */ /* 0x000fe80000000800 */
[----:B------:R-:W-:Y:S04]  /*13c80*/  STS [R5+0x2400], R18 ;  /* 0x0024001205007388 */ /* 0x000fe80000000800 */
[----:B------:R-:W-:Y:S01]  /*13c90*/  STS [R4+0x2000], R26 ;  /* 0x0020001a04007388 */ /* 0x000fe20000000800 */
[----:B--2---:R-:W-:-:S03]  /*13ca0*/  ISETP.NE.AND P1, PT, R10, RZ, PT ;  /* 0x000000ff0a00720c */ /* 0x004fc60003f25270 */
[----:B------:R-:W-:Y:S01]  /*13cb0*/  STS [R4+0x2400], R25 ;  /* 0x0024001904007388 */ /* 0x000fe20000000800 */
[----:B---3--:R-:W-:Y:S03]  /*13cc0*/  @P4 MUFU.LG2 R12, R248 ;  /* 0x000000f8000c4308 */ /* 0x008fe60000000c00 */
[----:B------:R-:W-:Y:S01]  /*13cd0*/  STS [R8], R24 ;  /* 0x0000001808007388 */ /* 0x000fe20000000800 */
[----:B----4-:R-:W-:-:S03]  /*13ce0*/  MOV R16, 0x7f800000 ;  /* 0x7f80000000107802 */ /* 0x010fc60000000f00 */
[----:B------:R-:W-:Y:S01]  /*13cf0*/  STS [R8+0x400], R23 ;  /* 0x0004001708007388 */ /* 0x000fe20000000800 */
[----:B-----5:R-:W-:-:S03]  /*13d00*/  MOV R15, 0x7f800000 ;  /* 0x7f800000000f7802 */ /* 0x020fc60000000f00 */
        /* <DEDUP_REMOVED lines=26> */
[----:B-1----:R-:W1:Y:S03]  /*13eb0*/  LDC.U8 R0, c[0x0][0x328] ;  /* 0x0000ca00ff007b82 */ /* 0x002e660000000000 */
[----:B------:R-:W-:Y:S04]  /*13ec0*/  STS [R5+0x6000], R41 ;  /* 0x0060002905007388 */ /* 0x000fe80000000800 */
[----:B------:R-:W-:Y:S01]  /*13ed0*/  STS [R5+0x6400], R40 ;  /* 0x0064002805007388 */ /* 0x000fe20000000800 */
[----:B--2---:R-:W-:-:S03]  /*13ee0*/  @P1 MOV R2, c[0x0][0x210] ;  /* 0x0000840000021a02 */ /* 0x004fc60000000f00 */
[----:B------:R-:W-:Y:S02]  /*13ef0*/  STS [R4+0x6000], R37 ;  /* 0x0060002504007388 */ /* 0x000fe40000000800 */
[----:B------:R-:W-:Y:S02]  /*13f00*/  @P1 IMAD R2, R2, c[0x0][0x214], RZ ;  /* 0x0000850002021a24 */ /* 0x000fe400078e02ff */
[----:B------:R2:W-:Y:S04]  /*13f10*/  STS [R4+0x6400], R36 ;  /* 0x0064002404007388 */ /* 0x0005e80000000800 */
[----:B------:R-:W-:Y:S04]  /*13f20*/  STS [R8+0x4000], R35 ;  /* 0x0040002308007388 */ /* 0x000fe80000000800 */
[----:B------:R-:W-:Y:S01]  /*13f30*/  STS [R8+0x4400], R34 ;  /* 0x0044002208007388 */ /* 0x000fe20000000800 */
[----:B-1----:R-:W-:-:S02]  /*13f40*/  ISETP.NE.AND P2, PT, R0, RZ, PT ;  /* 0x000000ff0000720c */ /* 0x002fc40003f45270 */
[----:B------:R-:W-:Y:S01]  /*13f50*/  @!P1 MOV R0, c[0x0][0x214] ;  /* 0x0000850000009a02 */ /* 0x000fe20000000f00 */
[----:B------:R-:W-:Y:S03]  /*13f60*/  STS [R9+0x4000], R31 ;  /* 0x0040001f09007388 */ /* 0x000fe60000000800 */
[----:B------:R-:W-:Y:S01]  /*13f70*/  @!P1 SEL R2, R0, c[0x0][0x234], !P2 ;  /* 0x00008d0000029a07 */ /* 0x000fe20005000000 */
[----:B------:R-:W-:Y:S01]  /*13f80*/  STS [R9+0x4400], R30 ;  /* 0x0044001e09007388 */ /* 0x000fe20000000800 */
[----:B------:R-:W-:Y:S02]  /*13f90*/  ISETP.NE.OR P2, PT, R10, RZ, !P2 ;  /* 0x000000ff0a00720c */ /* 0x000fe40005745670 */
[----:B------:R-:W-:Y:S01]  /*13fa0*/  @P1 MOV R0, 0x1 ;  /* 0x0000000100001802 */ /* 0x000fe20000000f00 */
[----:B------:R-:W-:Y:S01]  /*13fb0*/  STS [R8+0x6000], R33 ;  /* 0x0060002108007388 */ /* 0x000fe20000000800 */
[----:B------:R-:W-:Y:S01]  /*13fc0*/  @!P1 IMAD R0, R2, c[0x0][0x1c0], RZ ;  /* 0x0000700002009a24 */ /* 0x000fe200078e02ff */
[----:B------:R-:W1:Y:S02]  /*13fd0*/  @P5 MUFU.LG2 R10, R249 ;  /* 0x000000f9000a5308 */ /* 0x000e640000000c00 */
[----:B------:R3:W-:Y:S01]  /*13fe0*/  STS [R8+0x6400], R32 ;  /* 0x0064002008007388 */ /* 0x0007e20000000800 */
[----:B--2---:R-:W-:-:S03]  /*13ff0*/  LOP3.LUT R4, R177, 0xffffffe0, RZ, 0xc0, !PT ;  /* 0xffffffe0b1047812 */ /* 0x004fc600078ec0ff */
[----:B------:R-:W-:Y:S04]  /*14000*/  STS [R9+0x6000], R29 ;  /* 0x0060001d09007388 */ /* 0x000fe80000000800 */
[----:B------:R2:W-:Y:S04]  /*14010*/  STS [R9+0x6400], R28 ;  /* 0x0064001c09007388 */ /* 0x0005e80000000800 */
[----:B------:R-:W-:Y:S01]  /*14020*/  STS [R7+0x4000], R63 ;  /* 0x0040003f07007388 */ /* 0x000fe20000000800 */
[----:B-1----:R-:W-:-:S03]  /*14030*/  @P5 FMUL.FTZ R10, R10, 0.69314718246459960938 ;  /* 0x3f3172180a0a5820 */ /* 0x002fc60000410000 */
[----:B------:R-:W-:Y:S01]  /*14040*/  STS [R7+0x4400], R62 ;  /* 0x0044003e07007388 */ /* 0x000fe20000000800 */
[----:B------:R-:W-:-:S03]  /*14050*/  @P5 FFMA.FTZ R15, R135, c[0x0][0x238], R10 ;  /* 0x00008e00870f5a23 */ /* 0x000fc6000001000a */
[----:B------:R-:W-:Y:S04]  /*14060*/  STS [R6+0x4000], R61 ;  /* 0x0040003d06007388 */ /* 0x000fe80000000800 */
[----:B------:R-:W-:Y:S01]  /*14070*/  STS [R6+0x4400], R65 ;  /* 0x0044004106007388 */ /* 0x000fe20000000800 */
[----:B---3--:R-:W1:Y:S03]  /*14080*/  @P6 MUFU.LG2 R8, R250 ;  /* 0x000000fa00086308 */ /* 0x008e660000000c00 */
[----:B------:R-:W-:Y:S04]  /*14090*/  STS [R7+0x6000], R67 ;  /* 0x0060004307007388 */ /* 0x000fe80000000800 */
[----:B------:R-:W-:Y:S01]  /*140a0*/  STS [R7+0x6400], R66 ;  /* 0x0064004207007388 */ /* 0x000fe20000000800 */
[----:B--2---:R-:W-:-:S03]  /*140b0*/  IADD3 R9, -R4, R178, RZ ;  /* 0x000000b204097210 */ /* 0x004fc60007ffe1ff */
[----:B------:R-:W2:Y:S04]  /*140c0*/  S2R R11, SR_CTAID.Y ;  /* 0x00000000000b7919 */ /* 0x000ea80000002600 */
[----:B------:R-:W-:Y:S01]  /*140d0*/  STS [R6+0x6000], R64 ;  /* 0x0060004006007388 */ /* 0x000fe20000000800 */
[----:B-1----:R-:W-:-:S03]  /*140e0*/  @P6 FMUL.FTZ R8, R8, 0.69314718246459960938 ;  /* 0x3f31721808086820 */ /* 0x002fc60000410000 */
[----:B------:R1:W-:Y:S01]  /*140f0*/  STS [R6+0x6400], R68 ;  /* 0x0064004406007388 */ /* 0x0003e20000000800 */
[----:B------:R-:W-:-:S03]  /*14100*/  @P6 FFMA.FTZ R16, R136, c[0x0][0x238], R8 ;  /* 0x00008e0088106a23 */ /* 0x000fc60000010008 */
[----:B------:R-:W-:Y:S06]  /*14110*/  BAR.SYNC.DEFER_BLOCKING 0x0 ;  /* 0x0000000000007b1d */ /* 0x000fec0000010000 */
[----:B------:R-:W3:Y:S04]  /*14120*/  S2R R13, SR_CTAID.X ;  /* 0x00000000000d7919 */ /* 0x000ee80000002500 */
[----:B------:R-:W4:Y:S01]  /*14130*/  S2R R17, SR_CTAID.Z ;  /* 0x0000000000117919 */ /* 0x000f220000002700 */
[----:B--2---:R-:W-:Y:S01]  /*14140*/  @!P0 SHF.R.S32.HI R5, RZ, 0x1f, R11 ;  /* 0x0000001fff058819 */ /* 0x004fe2000001140b */
[----:B------:R-:W-:-:S04]  /*14150*/  IMAD R0, R11, R0, RZ ;  /* 0x000000000b007224 */ /* 0x000fc800078e02ff */
[----:B------:R-:W-:Y:S01]  /*14160*/  @!P0 IMAD R5, R5, c[0x0][0x1e0], RZ ;  /* 0x0000780005058a24 */ /* 0x000fe200078e02ff */
[----:B------:R-:W-:Y:S01]  /*14170*/  SEL R0, R0, RZ, P2 ;  /* 0x000000ff00007207 */ /* 0x000fe20001000000 */
[C---:B-1----:R-:W-:Y:S01]  /*14180*/  @!P0 IMAD.WIDE.U32 R6, R11.reuse, c[0x0][0x1e0], RZ ;  /* 0x000078000b068a25 */ /* 0x042fe200078e00ff */
[----:B------:R1:W2:Y:S03]  /*14190*/  LDS.128 R24, [R224] ;  /* 0x00000000e0187984 */ /* 0x0002a60000000c00 */
[C---:B------:R-:W-:Y:S01]  /*141a0*/  @!P0 IMAD R5, R11.reuse, c[0x0][0x1e4], R5 ;  /* 0x000079000b058a24 */ /* 0x040fe200078e0205 */
[----:B------:R-:W-:Y:S01]  /*141b0*/  @!P0 MOV R142, R6 ;  /* 0x00000006008e8202 */ /* 0x000fe20000000f00 */
[----:B------:R-:W-:Y:S01]  /*141c0*/  @!P2 IMAD R6, R11, c[0x0][0x214], RZ ;  /* 0x000085000b06aa24 */ /* 0x000fe200078e02ff */
[----:B------:R1:W1:Y:S01]  /*141d0*/  LDS.128 R32, [R224+0x800] ;  /* 0x00080000e0207984 */ /* 0x0002620000000c00 */
[----:B------:R-:W5:Y:S01]  /*141e0*/  @P3 MUFU.LG2 R11, R247 ;  /* 0x000000f7000b3308 */ /* 0x000f620000000c00 */
[----:B------:R-:W-:-:S02]  /*141f0*/  @!P0 IADD3 R143, R7, R5, RZ ;  /* 0x00000005078f8210 */ /* 0x000fc40007ffe0ff */
[----:B------:R1:W1:Y:S01]  /*14200*/  LDS.128 R40, [R224+0x1000] ;  /* 0x00100000e0287984 */ /* 0x0002620000000c00 */
[----:B------:R-:W-:Y:S01]  /*14210*/  @!P2 SEL R7, R6, R179, !P0 ;  /* 0x000000b30607a207 */ /* 0x000fe20004000000 */
[----:B------:R-:W-:Y:S01]  /*14220*/  CS2R R4, SRZ ;  /* 0x0000000000047805 */ /* 0x000fe2000001ff00 */
[----:B------:R-:W-:Y:S01]  /*14230*/  @P1 MOV R6, c[0x0][0x210] ;  /* 0x0000840000061a02 */ /* 0x000fe20000000f00 */
[----:B------:R1:W1:Y:S01]  /*14240*/  LDS.128 R48, [R224+0x1800] ;  /* 0x00180000e0307984 */ /* 0x0002620000000c00 */
[----:B------:R-:W-:Y:S01]  /*14250*/  @!P1 MOV R6, 0x1 ;  /* 0x0000000100069802 */ /* 0x000fe20000000f00 */
[----:B----4-:R-:W-:Y:S01]  /*14260*/  IMAD R0, R17, R2, R0 ;  /* 0x0000000211007224 */ /* 0x010fe200078e0200 */
[----:B------:R-:W-:Y:S01]  /*14270*/  @!P2 SHF.R.S32.HI R5, RZ, 0x1f, R7 ;  /* 0x0000001fff05a819 */ /* 0x000fe20000011407 */
[----:B------:R4:W1:Y:S01]  /*14280*/  LDS.128 R56, [R224+0x2000] ;  /* 0x00200000e0387984 */ /* 0x0008620000000c00 */
[----:B------:R-:W-:Y:S01]  /*14290*/  @!P2 MOV R4, R7 ;  /* 0x000000070004a202 */ /* 0x000fe20000000f00 */
[----:B---3--:R-:W-:Y:S01]  /*142a0*/  IMAD R7, R13, R6, RZ ;  /* 0x000000060d077224 */ /* 0x008fe200078e02ff */
[----:B------:R-:W-:Y:S01]  /*142b0*/  LOP3.LUT P0, RZ, R9, 0x3, RZ, 0xc0, !PT ;  /* 0x0000000309ff7812 */ /* 0x000fe2000780c0ff */
[----:B------:R4:W3:Y:S01]  /*142c0*/  LDS.128 R64, [R224+0x2800] ;  /* 0x00280000e0407984 */ /* 0x0008e20000000c00 */
[----:B------:R-:W-:Y:S01]  /*142d0*/  @P4 FMUL.FTZ R9, R12, 0.69314718246459960938 ;  /* 0x3f3172180c094820 */ /* 0x000fe20000410000 */
[----:B------:R-:W-:Y:S01]  /*142e0*/  MOV R13, 0x7f800000 ;  /* 0x7f800000000d7802 */ /* 0x000fe20000000f00 */
[----:B-----5:R-:W-:Y:S01]  /*142f0*/  @P3 FMUL.FTZ R8, R11, 0.69314718246459960938 ;  /* 0x3f3172180b083820 */ /* 0x020fe20000410000 */
[----:B------:R4:W1:Y:S01]  /*14300*/  LDS.128 R72, [R224+0x3000] ;  /* 0x00300000e0487984 */ /* 0x0008620000000c00 */
[----:B------:R-:W-:Y:S01]  /*14310*/  SHF.L.U32 R2, R7, 0x7, RZ ;  /* 0x0000000707027819 */ /* 0x000fe200000006ff */
[----:B------:R-:W-:-:S02]  /*14320*/  @P4 FFMA.FTZ R13, R134, c[0x0][0x238], R9 ;  /* 0x00008e00860d4a23 */ /* 0x000fc40000010009 */
[----:B------:R4:W1:Y:S01]  /*14330*/  LDS.128 R80, [R224+0x3800] ;  /* 0x00380000e0507984 */ /* 0x0008620000000c00 */
[----:B------:R-:W-:Y:S01]  /*14340*/  IADD3 R7, P2, P1, R2, R4, R0 ;  /* 0x0000000402077210 */ /* 0x000fe2000795e000 */
[----:B------:R-:W-:Y:S01]  /*14350*/  @P3 FFMA.FTZ R14, R3, c[0x0][0x238], R8 ;  /* 0x00008e00030e3a23 */ /* 0x000fe20000010008 */
[----:B------:R-:W-:Y:S01]  /*14360*/  SHF.R.S32.HI R4, RZ, 0x1f, R2 ;  /* 0x0000001fff047819 */ /* 0x000fe20000011402 */
[----:B------:R4:W1:Y:S01]  /*14370*/  LDS.128 R20, [R224+0x4000] ;  /* 0x00400000e0147984 */ /* 0x0008620000000c00 */
[----:B------:R-:W-:-:S03]  /*14380*/  SHF.R.S32.HI R2, RZ, 0x1f, R0 ;  /* 0x0000001fff027819 */ /* 0x000fc60000011400 */
[----:B------:R4:W1:Y:S01]  /*14390*/  LDS.128 R28, [R224+0x4800] ;  /* 0x00480000e01c7984 */ /* 0x0008620000000c00 */
[----:B------:R-:W-:-:S03]  /*143a0*/  IADD3.X R2, R4, R5, R2, P2, P1 ;  /* 0x0000000504027210 */ /* 0x000fc600017e2402 */
[----:B------:R4:W1:Y:S04]  /*143b0*/  LDS.128 R36, [R224+0x5000] ;  /* 0x00500000e0247984 */ /* 0x0008680000000c00 */
[----:B------:R4:W1:Y:S04]  /*143c0*/  LDS.128 R44, [R224+0x5800] ;  /* 0x00580000e02c7984 */ /* 0x0008680000000c00 */
[----:B------:R4:W1:Y:S04]  /*143d0*/  LDS.128 R52, [R224+0x6000] ;  /* 0x00600000e0347984 */ /* 0x0008680000000c00 */
[----:B------:R4:W1:Y:S04]  /*143e0*/  LDS.128 R60, [R224+0x6800] ;  /* 0x00680000e03c7984 */ /* 0x0008680000000c00 */
[----:B------:R4:W1:Y:S04]  /*143f0*/  LDS.128 R68, [R224+0x7000] ;  /* 0x00700000e0447984 */ /* 0x0008680000000c00 */
[----:B------:R4:W1:Y:S01]  /*14400*/  LDS.128 R76, [R224+0x7800] ;  /* 0x00780000e04c7984 */ /* 0x0008620000000c00 */
[----:B------:R-:W-:Y:S05]  /*14410*/  @P0 BRA `(.L_x_1194) ;  /* 0x0000022000000947 */ /* 0x000fea0003800000 */
[----:B--23--:R-:W2:Y:S04]  /*14420*/  LDL.LU R19, [R1+0x3c] ;  /* 0x00003c0001137983 */ /* 0x00cea80000300800 */
[----:B------:R-:W2:Y:S02]  /*14430*/  LDL.LU R18, [R1+0x48] ;  /* 0x0000480001127983 */ /* 0x000ea40000300800 */
[----:B--2---:R-:W-:-:S05]  /*14440*/  IMAD R0, R18, 0x10, R19 ;  /* 0x0000001012007824 */ /* 0x004fca00078e0213 */
[CC--:B------:R-:W-:Y:S02]  /*14450*/  ISETP.GE.AND P6, PT, R0.reuse, R252.reuse, PT ;  /* 0x000000fc0000720c */ /* 0x0c0fe40003fc6270 */
[C---:B------:R-:W-:Y:S02]  /*14460*/  IADD3 R4, R0.reuse, 0x8, RZ ;  /* 0x0000000800047810 */ /* 0x040fe40007ffe0ff */
[----:B------:R-:W-:Y:S02]  /*14470*/  IADD3 R3, R0, 0x40, RZ ;  /* 0x0000004000037810 */ /* 0x000fe40007ffe0ff */
[-C--:B------:R-:W-:Y:S02]  /*14480*/  ISETP.GE.AND P5, PT, R4, R252.reuse, PT ;  /* 0x000000fc0400720c */ /* 0x080fe40003fa6270 */
[----:B------:R-:W-:Y:S02]  /*14490*/  IADD3 R5, R0, 0x48, RZ ;  /* 0x0000004800057810 */ /* 0x000fe40007ffe0ff */
[----:B------:R-:W-:-:S02]  /*144a0*/  ISETP.GE.AND P4, PT, R3, R252, PT ;  /* 0x000000fc0300720c */ /* 0x000fc40003f86270 */
[----:B------:R-:W-:Y:S01]  /*144b0*/  ISETP.GE.AND P3, PT, R5, R252, PT ;  /* 0x000000fc0500720c */ /* 0x000fe20003f66270 */
[----:B------:R-:W-:-:S05]  /*144c0*/  @!P6 IMAD R0, R0, R6, RZ ;  /* 0x000000060000e224 */ /* 0x000fca00078e02ff */
[----:B------:R-:W-:Y:S01]  /*144d0*/  @!P6 IADD3 R9, P0, R0, R7, RZ ;  /* 0x000000070009e210 */ /* 0x000fe20007f1e0ff */
[----:B------:R-:W-:-:S03]  /*144e0*/  @!P5 IMAD R4, R4, R6, RZ ;  /* 0x000000060404d224 */ /* 0x000fc600078e02ff */
[----:B------:R-:W-:Y:S01]  /*144f0*/  @!P6 LEA.HI.X.SX32 R10, R0, R2, 0x1, P0 ;  /* 0x00000002000ae211 */ /* 0x000fe200000f0eff */
[-C--:B------:R-:W-:Y:S01]  /*14500*/  @!P4 IMAD R11, R3, R6.reuse, RZ ;  /* 0x00000006030bc224 */ /* 0x080fe200078e02ff */
[CC--:B------:R-:W-:Y:S01]  /*14510*/  @!P5 IADD3 R0, P2, R4.reuse, R7.reuse, RZ ;  /* 0x000000070400d210 */ /* 0x0c0fe20007f5e0ff */
[----:B------:R-:W-:Y:S01]  /*14520*/  @!P3 IMAD R3, R5, R6, RZ ;  /* 0x000000060503b224 */ /* 0x000fe200078e02ff */
[C---:B------:R-:W-:Y:S02]  /*14530*/  @!P6 LEA R8, P0, R9.reuse, c[0x0][0x200], 0x2 ;  /* 0x000080000908ea11 */ /* 0x040fe400078010ff */
[----:B------:R-:W-:Y:S02]  /*14540*/  @!P5 LEA.HI.X.SX32 R4, R4, R2, 0x1, P2 ;  /* 0x000000020404d211 */ /* 0x000fe400010f0eff */
[----:B------:R-:W-:Y:S02]  /*14550*/  @!P6 LEA.HI.X R9, R9, c[0x0][0x204], R10, 0x2, P0 ;  /* 0x000081000909ea11 */ /* 0x000fe400000f140a */
[----:B------:R-:W-:-:S02]  /*14560*/  @!P4 IADD3 R5, P1, R11, R7, RZ ;  /* 0x000000070b05c210 */ /* 0x000fc40007f3e0ff */
[C---:B------:R-:W-:Y:S01]  /*14570*/  @!P5 LEA R6, P2, R0.reuse, c[0x0][0x200], 0x2 ;  /* 0x000080000006da11 */ /* 0x040fe200078410ff */
[----:B------:R2:W-:Y:S01]  /*14580*/  @!P6 STG.E [R8.64], R16 ;  /* 0x000000100800e986 */ /* 0x0005e2000c101904 */
[----:B------:R-:W-:Y:S02]  /*14590*/  @!P3 IADD3 R10, P0, R3, R7, RZ ;  /* 0x00000007030ab210 */ /* 0x000fe40007f1e0ff */
[-C--:B------:R-:W-:Y:S02]  /*145a0*/  @!P4 LEA.HI.X.SX32 R11, R11, R2.reuse, 0x1, P1 ;  /* 0x000000020b0bc211 */ /* 0x080fe400008f0eff */
[----:B------:R-:W-:Y:S02]  /*145b0*/  @!P5 LEA.HI.X R7, R0, c[0x0][0x204], R4, 0x2, P2 ;  /* 0x000081000007da11 */ /* 0x000fe400010f1404 */
[----:B------:R-:W-:Y:S02]  /*145c0*/  @!P3 LEA.HI.X.SX32 R3, R3, R2, 0x1, P0 ;  /* 0x000000020303b211 */ /* 0x000fe400000f0eff */
[----:B------:R-:W-:Y:S01]  /*145d0*/  @!P4 LEA R4, P1, R5, c[0x0][0x200], 0x2 ;  /* 0x000080000504ca11 */ /* 0x000fe200078210ff */
[----:B------:R2:W-:Y:S01]  /*145e0*/  @!P5 STG.E [R6.64], R15 ;  /* 0x0000000f0600d986 */ /* 0x0005e2000c101904 */
[----:B------:R-:W-:-:S02]  /*145f0*/  @!P3 LEA R2, P0, R10, c[0x0][0x200], 0x2 ;  /* 0x000080000a02ba11 */ /* 0x000fc400078010ff */
[----:B------:R-:W-:Y:S02]  /*14600*/  @!P4 LEA.HI.X R5, R5, c[0x0][0x204], R11, 0x2, P1 ;  /* 0x000081000505ca11 */ /* 0x000fe400008f140b */
[----:B------:R-:W-:-:S03]  /*14610*/  @!P3 LEA.HI.X R3, R10, c[0x0][0x204], R3, 0x2, P0 ;  /* 0x000081000a03ba11 */ /* 0x000fc600000f1403 */
[----:B------:R2:W-:Y:S04]  /*14620*/  @!P4 STG.E [R4.64], R13 ;  /* 0x0000000d0400c986 */ /* 0x0005e8000c101904 */
[----:B------:R2:W-:Y:S02]  /*14630*/  @!P3 STG.E [R2.64], R14 ;  /* 0x0000000e0200b986 */ /* 0x0005e4000c101904 */
.L_x_1194:
[----:B--23--:R-:W-:Y:S05]  /*14640*/  BSYNC B0 ;  /* 0x0000000000007941 */ /* 0x00cfea0003800000 */
.L_x_1193:
[----:B------:R-:W2:Y:S04]  /*14650*/  LDL.64 R12, [R1+0x8] ;  /* 0x00000800010c7983 */ /* 0x000ea80000100a00 */
[----:B------:R3:W5:Y:S04]  /*14660*/  LDL.64 R14, [R1+0x10] ;  /* 0x00001000010e7983 */ /* 0x0007680000100a00 */
[----:B------:R-:W4:Y:S01]  /*14670*/  S2R R4, SR_TID.X ;  /* 0x0000000000047919 */ /* 0x000f220000002100 */
[----:B------:R-:W-:-:S02]  /*14680*/  SHF.R.S32.HI R5, RZ, 0x1f, R17 ;  /* 0x0000001fff057819 */ /* 0x000fc40000011411 */
[----:B----4-:R-:W-:-:S04]  /*14690*/  SHF.R.S32.HI R0, RZ, 0x1f, R4 ;  /* 0x0000001fff007819 */ /* 0x010fc80000011404 */
[----:B------:R-:W-:-:S04]  /*146a0*/  LEA.HI R0, R0, R4, RZ, 0x3 ;  /* 0x0000000400007211 */ /* 0x000fc800078f18ff */
[----:B------:R-:W-:Y:S01]  /*146b0*/  SHF.R.S32.HI R7, RZ, 0x3, R0 ;  /* 0x00000003ff077819 */ /* 0x000fe20000011400 */
[----:B------:R-:W-:Y:S01]  /*146c0*/  IMAD R4, R5, c[0x0][0x1f0], RZ ;  /* 0x00007c0005047a24 */ /* 0x000fe200078e02ff */
[----:B------:R-:W-:Y:S03]  /*146d0*/  BSSY B0, `(.L_x_1195) ;  /* 0x0000014000007945 */ /* 0x000fe60003800000 */
[----:B------:R-:W-:Y:S01]  /*146e0*/  IMAD R0, R17, c[0x0][0x1f4], R4 ;  /* 0x00007d0011007a24 */ /* 0x000fe200078e0204 */
[----:B--2---:R-:W-:Y:S02]  /*146f0*/  IADD3 R2, P0, R12, R142, RZ ;  /* 0x0000008e0c027210 */ /* 0x004fe40007f1e0ff */
[----:B------:R-:W-:-:S05]  /*14700*/  SHF.R.S32.HI R3, RZ, 0x1f, R12 ;  /* 0x0000001fff037819 */ /* 0x000fca000001140c */
[----:B------:R-:W-:Y:S01]  /*14710*/  IMAD.X R3, R3, 0x1, R143, P0 ;  /* 0x0000000103037824 */ /* 0x000fe200000e068f */
[----:B------:R-:W-:-:S03]  /*14720*/  ISETP.GE.AND P0, PT, R7, R252, PT ;  /* 0x000000fc0700720c */ /* 0x000fc60003f06270 */
[----:B------:R-:W-:-:S04]  /*14730*/  IMAD.WIDE.U32 R10, R17, c[0x0][0x1f0], R2 ;  /* 0x00007c00110a7a25 */ /* 0x000fc800078e0002 */
[----:B------:R-:W-:-:S06]  /*14740*/  IMAD.IADD R9, R11, 0x1, R0 ;  /* 0x000000010b097824 */ /* 0x000fcc00078e0200 */
[----:B------:R-:W-:Y:S05]  /*14750*/  @P0 BRA `(.L_x_1196) ;  /* 0x000000b000000947 */ /* 0x000fea0003800000 */
[----:B---3-5:R-:W-:Y:S01]  /*14760*/  IMAD R0, R15, c[0x0][0x1e8], RZ ;  /* 0x00007a000f007a24 */ /* 0x028fe200078e02ff */
        /* <DEDUP_REMOVED lines=9> */
[----:B-1----:R2:W-:Y:S02]  /*14800*/  @!P1 STG.E.128 [R2.64+0x80], R20 ;  /* 0x0000801402009986 */ /* 0x0025e4000c101d04 */
.L_x_1196:
[----:B---3--:R-:W-:Y:S05]  /*14810*/  BSYNC B0 ;  /* 0x0000000000007941 */ /* 0x008fea0003800000 */
.L_x_1195:
[----:B------:R-:W-:Y:S01]  /*14820*/  IADD3 R0, R7, 0x10, RZ ;  /* 0x0000001007007810 */ /* 0x000fe20007ffe0ff */
[----:B------:R-:W-:Y:S03]  /*14830*/  BSSY B0, `(.L_x_1197) ;  /* 0x0000011000007945 */ /* 0x000fe60003800000 */
[----:B------:R-:W-:-:S13]  /*14840*/  ISETP.GE.AND P0, PT, R0, R252, PT ;  /* 0x000000fc0000720c */ /* 0x000fda0003f06270 */
[----:B------:R-:W-:Y:S05]  /*14850*/  @P0 BRA `(.L_x_1198) ;  /* 0x000000e000000947 */ /* 0x000fea0003800000 */
[----:B-----5:R-:W-:Y:S01]  /*14860*/  IADD3 R6, P0, R14, 0x10, RZ ;  /* 0x000000100e067810 */ /* 0x020fe20007f1e0ff */
[----:B--2---:R-:W-:Y:S01]  /*14870*/  IMAD.MOV.U32 R2, RZ, RZ, R10 ;  /* 0x000000ffff027224 */ /* 0x004fe200078e000a */
        /* <DEDUP_REMOVED lines=10> */
[----:B-1----:R1:W-:Y:S04]  /*14920*/  @!P1 STG.E.128 [R2.64], R32 ;  /* 0x0000002002009986 */ /* 0x0023e8000c101d04 */
[----:B------:R1:W-:Y:S02]  /*14930*/  @!P0 STG.E.128 [R2.64+0x80], R28 ;  /* 0x0000801c02008986 */ /* 0x0003e4000c101d04 */
.L_x_1198:
[----:B------:R-:W-:Y:S05]  /*14940*/  BSYNC B0 ;  /* 0x0000000000007941 */ /* 0x000fea0003800000 */
.L_x_1197:
[----:B------:R-:W-:Y:S01]  /*14950*/  IADD3 R0, R7, 0x20, RZ ;  /* 0x0000002007007810 */ /* 0x000fe20007ffe0ff */
[----:B------:R-:W-:Y:S03]  /*14960*/  BSSY B0, `(.L_x_1199) ;  /* 0x0000011000007945 */ /* 0x000fe60003800000 */
[----:B------:R-:W-:-:S13]  /*14970*/  ISETP.GE.AND P0, PT, R0, R252, PT ;  /* 0x000000fc0000720c */ /* 0x000fda0003f06270 */
[----:B------:R-:W-:Y:S05]  /*14980*/  @P0 BRA `(.L_x_1200) ;  /* 0x000000e000000947 */ /* 0x000fea0003800000 */
[----:B-----5:R-:W-:Y:S01]  /*14990*/  IADD3 R6, P0, R14, 0x20, RZ ;  /* 0x000000200e067810 */ /* 0x020fe20007f1e0ff */
[----:B-12---:R-:W-:Y:S01]  /*149a0*/  IMAD.MOV.U32 R2, RZ, RZ, R10 ;  /* 0x000000ffff027224 */ /* 0x006fe200078e000a */
        /* <DEDUP_REMOVED lines=12> */
.L_x_1200:
[----:B------:R-:W-:Y:S05]  /*14a70*/  BSYNC B0 ;  /* 0x0000000000007941 */ /* 0x000fea0003800000 */
.L_x_1199:
        /* <DEDUP_REMOVED lines=18> */
.L_x_1202:
[----:B------:R-:W-:Y:S05]  /*14ba0*/  BSYNC B0 ;  /* 0x0000000000007941 */ /* 0x000fea0003800000 */
.L_x_1201:
        /* <DEDUP_REMOVED lines=18> */
.L_x_1204:
[----:B------:R-:W-:Y:S05]  /*14cd0*/  BSYNC B0 ;  /* 0x0000000000007941 */ /* 0x000fea0003800000 */
.L_x_1203:
        /* <DEDUP_REMOVED lines=18> */
.L_x_1206:
[----:B------:R-:W-:Y:S05]  /*14e00*/  BSYNC B0 ;  /* 0x0000000000007941 */ /* 0x000fea0003800000 */
.L_x_1205:
[----:B------:R-:W3:Y:S01]  /*14e10*/  LDL.LU R0, [R1+0x44] ;  /* 0x0000440001007983 */ /* 0x000ee20000300800 */
[----:B------:R-:W-:Y:S01]  /*14e20*/  BSSY B0, `(.L_x_1207) ;  /* 0x0000011000007945 */ /* 0x000fe20003800000 */
[----:B---3--:R-:W-:-:S13]  /*14e30*/  ISETP.GE.AND P0, PT, R0, R252, PT ;  /* 0x000000fc0000720c */ /* 0x008fda0003f06270 */
        /* <DEDUP_REMOVED lines=15> */
.L_x_1208:
[----:B------:R-:W-:Y:S05]  /*14f30*/  BSYNC B0 ;  /* 0x0000000000007941 */ /* 0x000fea0003800000 */
.L_x_1207:
[----:B------:R-:W3:Y:S02]  /*14f40*/  LDL.LU R0, [R1+0x40] ;  /* 0x0000400001007983 */ /* 0x000ee40000300800 */
[----:B---3--:R-:W-:-:S13]  /*14f50*/  ISETP.GE.AND P0, PT, R0, R252, PT ;  /* 0x000000fc0000720c */ /* 0x008fda0003f06270 */
[----:B------:R-:W-:Y:S05]  /*14f60*/  @P0 EXIT ;  /* 0x000000000000094d */ /* 0x000fea0003800000 */
[----:B-----5:R-:W-:Y:S01]  /*14f70*/  IADD3 R6, P0, R14, 0x70, RZ ;  /* 0x000000700e067810 */ /* 0x020fe20007f1e0ff */
[----:B-12---:R-:W-:Y:S01]  /*14f80*/  IMAD.MOV.U32 R2, RZ, RZ, R10 ;  /* 0x000000ffff027224 */ /* 0x006fe200078e000a */
        /* <DEDUP_REMOVED lines=14> */
.L_x_1145:
[----:B--2---:R-:W2:Y:S01]  /*15070*/  LDL.LU R12, [R1+0x28] ;  /* 0x00002800010c7983 */ /* 0x004ea20000300800 */
[----:B------:R-:W1:Y:S01]  /*15080*/  LDC.U8 R2, c[0x0][0x329] ;  /* 0x0000ca40ff027b82 */ /* 0x000e620000000000 */
[----:B------:R-:W-:Y:S01]  /*15090*/  SHF.R.S32.HI R11, RZ, 0x1f, R25 ;  /* 0x0000001fff0b7819 */ /* 0x000fe20000011419 */
[----:B------:R-:W-:Y:S03]  /*150a0*/  BSSY B0, `(.L_x_1209) ;  /* 0x0000042000007945 */ /* 0x000fe60003800000 */
[----:B------:R-:W-:-:S03]  /*150b0*/  LEA.HI R11, R11, R25, RZ, 0x3 ;  /* 0x000000190b0b7211 */ /* 0x000fc600078f18ff */
[----:B------:R-:W3:Y:S01]  /*150c0*/  LDC.U8 R0, c[0x0][0x328] ;  /* 0x0000ca00ff007b82 */ /* 0x000ee20000000000 */
[----:B------:R-:W-:-:S05]  /*150d0*/  LOP3.LUT R10, R11, 0xfffffff8, RZ, 0xc0, !PT ;  /* 0xfffffff80b0a7812 */ /* 0x000fca00078ec0ff */
[----:B------:R-:W-:Y:S01]  /*150e0*/  IMAD.IADD R17, R25, 0x1, -R10 ;  /* 0x0000000119117824 */ /* 0x000fe200078e0a0a */
[----:B------:R-:W-:-:S04]  /*150f0*/  SHF.R.S32.HI R10, RZ, 0x3, R11 ;  /* 0x00000003ff0a7819 */ /* 0x000fc8000001140b */
[----:B------:R-:W-:Y:S02]  /*15100*/  SHF.L.U32 R15, R17, 0x3, RZ ;  /* 0x00000003110f7819 */ /* 0x000fe400000006ff */
[----:B------:R-:W-:Y:S02]  /*15110*/  SHF.R.S32.HI R11, RZ, 0x1f, R10 ;  /* 0x0000001fff0b7819 */ /* 0x000fe4000001140a */
[----:B-1----:R-:W-:Y:S02]  /*15120*/  ISETP.NE.AND P1, PT, R2, RZ, PT ;  /* 0x000000ff0200720c */ /* 0x002fe40003f25270 */
[----:B---3--:R-:W-:-:S04]  /*15130*/  ISETP.NE.AND P3, PT, R0, RZ, PT ;  /* 0x000000ff0000720c */ /* 0x008fc80003f65270 */
[----:B------:R-:W-:-:S07]  /*15140*/  ISETP.NE.OR P2, PT, R2, RZ, !P3 ;  /* 0x000000ff0200720c */ /* 0x000fce0005f45670 */
[----:B------:R-:W-:Y:S02]  /*15150*/  @P1 IMAD.MOV.U32 R0, RZ, RZ, c[0x0][0x210] ;  /* 0x00008400ff001624 */ /* 0x000fe400078e00ff */
[----:B------:R-:W-:Y:S02]  /*15160*/  @!P1 IMAD.MOV.U32 R4, RZ, RZ, c[0x0][0x214] ;  /* 0x00008500ff049624 */ /* 0x000fe400078e00ff */
[----:B------:R-:W-:Y:S02]  /*15170*/  @P1 IMAD R0, R0, c[0x0][0x214], RZ ;  /* 0x0000850000001a24 */ /* 0x000fe400078e02ff */
[----:B------:R-:W-:Y:S01]  /*15180*/  @P1 IMAD.MOV.U32 R16, RZ, RZ, c[0x0][0x210] ;  /* 0x00008400ff101624 */ /* 0x000fe200078e00ff */
[----:B------:R-:W-:Y:S01]  /*15190*/  @!P1 SEL R0, R4, c[0x0][0x234], !P3 ;  /* 0x00008d0004009a07 */ /* 0x000fe20005800000 */
[----:B------:R-:W-:Y:S01]  /*151a0*/  @!P1 IMAD.MOV.U32 R16, RZ, RZ, 0x1 ;  /* 0x00000001ff109424 */ /* 0x000fe200078e00ff */
[C---:B--2---:R-:W-:Y:S02]  /*151b0*/  ISETP.NE.AND P4, PT, R12.reuse, -0x1, PT ;  /* 0xffffffff0c00780c */ /* 0x044fe40003f85270 */
[----:B------:R-:W-:-:S11]  /*151c0*/  ISETP.NE.OR P0, PT, R12, -0x1, P2 ;  /* 0xffffffff0c00780c */ /* 0x000fd60001705670 */
[----:B------:R-:W-:Y:S01]  /*151d0*/  @P4 IMAD.WIDE.U32 R2, R12, c[0x0][0x1e8], RZ ;  /* 0x00007a000c024a25 */ /* 0x000fe200078e00ff */
[----:B------:R-:W-:-:S03]  /*151e0*/  @!P4 SHF.R.S32.HI R6, RZ, 0x1f, R14 ;  /* 0x0000001fff06c819 */ /* 0x000fc6000001140e */
[----:B------:R-:W-:Y:S01]  /*151f0*/  @P4 IMAD R9, R12, c[0x0][0x1ec], R3 ;  /* 0x00007b000c094a24 */ /* 0x000fe200078e0203 */
[----:B------:R-:W-:Y:S01]  /*15200*/  @P4 MOV R7, R2 ;  /* 0x0000000200074202 */ /* 0x000fe20000000f00 */
[----:B------:R-:W-:Y:S02]  /*15210*/  @P1 IMAD.MOV.U32 R3, RZ, RZ, 0x1 ;  /* 0x00000001ff031424 */ /* 0x000fe400078e00ff */
[----:B------:R-:W-:Y:S02]  /*15220*/  @!P1 IMAD R3, R0, c[0x0][0x1c0], RZ ;  /* 0x0000700000039a24 */ /* 0x000fe400078e02ff */
[----:B------:R-:W-:Y:S02]  /*15230*/  @!P4 IMAD R2, R6, c[0x0][0x1e0], RZ ;  /* 0x000078000602ca24 */ /* 0x000fe400078e02ff */
[----:B------:R-:W-:-:S04]  /*15240*/  @!P4 IMAD.WIDE.U32 R4, R14, c[0x0][0x1e0], RZ ;  /* 0x000078000e04ca25 */ /* 0x000fc800078e00ff */
[C---:B------:R-:W-:Y:S02]  /*15250*/  IMAD R6, R14.reuse, R3, RZ ;  /* 0x000000030e067224 */ /* 0x040fe400078e02ff */
[C---:B------:R-:W-:Y:S02]  /*15260*/  @!P0 IMAD R12, R14.reuse, c[0x0][0x214], RZ ;  /* 0x000085000e0c8a24 */ /* 0x040fe400078e02ff */
[----:B------:R-:W-:Y:S01]  /*15270*/  @!P4 IMAD R8, R14, c[0x0][0x1e4], R2 ;  /* 0x000079000e08ca24 */ /* 0x000fe200078e0202 */
[----:B------:R-:W-:Y:S01]  /*15280*/  SEL R6, R6, RZ, P2 ;  /* 0x000000ff06067207 */ /* 0x000fe20001000000 */
[----:B------:R-:W-:Y:S01]  /*15290*/  IMAD.IADD R14, R19, 0x1, -R27 ;  /* 0x00000001130e7824 */ /* 0x000fe200078e0a1b */
[----:B------:R-:W-:Y:S01]  /*152a0*/  CS2R R2, SRZ ;  /* 0x0000000000027805 */ /* 0x000fe2000001ff00 */
[----:B------:R-:W-:Y:S01]  /*152b0*/  @!P4 IMAD.MOV.U32 R7, RZ, RZ, R4 ;  /* 0x000000ffff07c224 */ /* 0x000fe200078e0004 */
[--C-:B------:R-:W-:Y:S01]  /*152c0*/  @!P2 SHF.R.S32.HI R3, RZ, 0x1f, R12.reuse ;  /* 0x0000001fff03a819 */ /* 0x100fe2000001140c */
[----:B------:R-:W-:Y:S01]  /*152d0*/  @!P2 IMAD.MOV.U32 R2, RZ, RZ, R12 ;  /* 0x000000ffff02a224 */ /* 0x000fe200078e000c */
[----:B------:R1:W-:Y:S01]  /*152e0*/  @!P0 STL [R1+0x28], R12 ;  /* 0x0000280c01008387 */ /* 0x0003e20000100800 */
[----:B------:R-:W-:Y:S01]  /*152f0*/  @!P4 IADD3 R9, R5, R8, RZ ;  /* 0x000000080509c210 */ /* 0x000fe20007ffe0ff */
[----:B------:R-:W-:Y:S01]  /*15300*/  IMAD R6, R28, R0, R6 ;  /* 0x000000001c067224 */ /* 0x000fe200078e0206 */
[----:B------:R-:W-:Y:S01]  /*15310*/  ISETP.GE.AND P2, PT, R10, R14, PT ;  /* 0x0000000e0a00720c */ /* 0x000fe20003f46270 */
[----:B------:R-:W-:Y:S01]  /*15320*/  IMAD R0, R27, R16, RZ ;  /* 0x000000101b007224 */ /* 0x000fe200078e02ff */
[----:B------:R-:W-:-:S02]  /*15330*/  SHF.R.S32.HI R8, RZ, 0x1f, R28 ;  /* 0x0000001fff087819 */ /* 0x000fc4000001141c */
[C---:B------:R-:W-:Y:S02]  /*15340*/  IADD3 R4, P0, R15.reuse, R7, RZ ;  /* 0x000000070f047210 */ /* 0x040fe40007f1e0ff */
[C---:B------:R-:W-:Y:S01]  /*15350*/  IADD3 R27, R15.reuse, 0x40, RZ ;  /* 0x000000400f1b7810 */ /* 0x040fe20007ffe0ff */
[----:B------:R-:W-:Y:S01]  /*15360*/  IMAD R8, R8, c[0x0][0x1f0], RZ ;  /* 0x00007c0008087a24 */ /* 0x000fe200078e02ff */
[----:B------:R-:W-:Y:S02]  /*15370*/  LEA.HI.X.SX32 R5, R15, R9, 0x1, P0 ;  /* 0x000000090f057211 */ /* 0x000fe400000f0eff */
[----:B------:R-:W-:Y:S01]  /*15380*/  SHF.R.S32.HI R9, RZ, 0x1f, R0 ;  /* 0x0000001fff097819 */ /* 0x000fe20000011400 */
[----:B------:R-:W-:Y:S01]  /*15390*/  IMAD R8, R28, c[0x0][0x1f4], R8 ;  /* 0x00007d001c087a24 */ /* 0x000fe200078e0208 */
[--C-:B------:R-:W-:Y:S02]  /*153a0*/  IADD3 R20, P1, P0, R0, R2, R6.reuse ;  /* 0x0000000200147210 */ /* 0x100fe4000783e006 */
[----:B------:R-:W-:Y:S01]  /*153b0*/  SHF.R.S32.HI R0, RZ, 0x1f, R6 ;  /* 0x0000001fff007819 */ /* 0x000fe20000011406 */
[----:B------:R-:W-:-:S03]  /*153c0*/  IMAD.WIDE R6, R22, 0x80, R10 ;  /* 0x0000008016067825 */ /* 0x000fc600078e020a */
[----:B------:R-:W-:Y:S01]  /*153d0*/  IADD3.X R18, R9, R3, R0, P1, P0 ;  /* 0x0000000309127210 */ /* 0x000fe20000fe0400 */
[----:B-1----:R-:W-:-:S05]  /*153e0*/  IMAD.WIDE.U32 R12, R28, c[0x0][0x1f0], R4 ;  /* 0x00007c001c0c7a25 */ /* 0x002fca00078e0004 */
[----:B------:R-:W-:Y:S01]  /*153f0*/  IADD3 R9, R8, R13, RZ ;  /* 0x0000000d08097210 */ /* 0x000fe20007ffe0ff */
        /* <DEDUP_REMOVED lines=12> */
.L_x_1210:
[----:B------:R-:W-:Y:S05]  /*154c0*/  BSYNC B0 ;  /* 0x0000000000007941 */ /* 0x000fea0003800000 */
.L_x_1209:
        /* <DEDUP_REMOVED lines=18> */
.L_x_1212:
[----:B------:R-:W-:Y:S05]  /*155f0*/  BSYNC B0 ;  /* 0x0000000000007941 */ /* 0x000fea0003800000 */
.L_x_1211:
        /* <DEDUP_REMOVED lines=18> */
.L_x_1214:
[----:B------:R-:W-:Y:S05]  /*15720*/  BSYNC B0 ;  /* 0x0000000000007941 */ /* 0x000fea0003800000 */
.L_x_1213:
        /* <DEDUP_REMOVED lines=18> */
.L_x_1216:
[----:B------:R-:W-:Y:S05]  /*15850*/  BSYNC B0 ;  /* 0x0000000000007941 */ /* 0x000fea0003800000 */
.L_x_1215:
        /* <DEDUP_REMOVED lines=18> */
.L_x_1218:
[----:B------:R-:W-:Y:S05]  /*15980*/  BSYNC B0 ;  /* 0x0000000000007941 */ /* 0x000fea0003800000 */
.L_x_1217:
        /* <DEDUP_REMOVED lines=18> */
.L_x_1220:
[----:B------:R-:W-:Y:S05]  /*15ab0*/  BSYNC B0 ;  /* 0x0000000000007941 */ /* 0x000fea0003800000 */
.L_x_1219:
        /* <DEDUP_REMOVED lines=18> */
.L_x_1222:
[----:B------:R-:W-:Y:S05]  /*15be0*/  BSYNC B0 ;  /* 0x0000000000007941 */ /* 0x000fea0003800000 */
.L_x_1221:
        /* <DEDUP_REMOVED lines=18> */
.L_x_1224:
[----:B------:R-:W-:Y:S05]  /*15d10*/  BSYNC B0 ;  /* 0x0000000000007941 */ /* 0x000fea0003800000 */
.L_x_1223:
[----:B------:R-:W-:-:S04]  /*15d20*/  ISETP.NE.AND P6, PT, R17, RZ, PT ;  /* 0x000000ff1100720c */ /* 0x000fc80003fc5270 */
[-C--:B------:R-:W-:Y:S02]  /*15d30*/  ISETP.GE.OR P2, PT, R10, R14.reuse, P6 ;  /* 0x0000000e0a00720c */ /* 0x080fe40003746670 */
[-C--:B------:R-:W-:Y:S02]  /*15d40*/  ISETP.GE.OR P1, PT, R26, R14.reuse, P6 ;  /* 0x0000000e1a00720c */ /* 0x080fe40003726670 */
[-C--:B------:R-:W-:Y:S02]  /*15d50*/  ISETP.GE.OR P5, PT, R25, R14.reuse, P6 ;  /* 0x0000000e1900720c */ /* 0x080fe400037a6670 */
[-C--:B------:R-:W-:Y:S02]  /*15d60*/  ISETP.GE.OR P4, PT, R24, R14.reuse, P6 ;  /* 0x0000000e1800720c */ /* 0x080fe40003786670 */
[----:B------:R-:W-:-:S05]  /*15d70*/  ISETP.GE.OR P3, PT, R23, R14, P6 ;  /* 0x0000000e1700720c */ /* 0x000fca0003766670 */
[----:B------:R-:W-:-:S04]  /*15d80*/  @!P2 IMAD R0, R10, R16, RZ ;  /* 0x000000100a00a224 */ /* 0x000fc800078e02ff */
[----:B------:R-:W-:Y:S01]  /*15d90*/  @!P5 IMAD R7, R25, R16, RZ ;  /* 0x000000101907d224 */ /* 0x000fe200078e02ff */
[----:B-1----:R-:W-:Y:S01]  /*15da0*/  @!P2 IADD3 R3, P0, R0, R20, RZ ;  /* 0x000000140003a210 */ /* 0x002fe20007f1e0ff */
[----:B------:R-:W-:-:S03]  /*15db0*/  @!P4 IMAD R5, R24, R16, RZ ;  /* 0x000000101805c224 */ /* 0x000fc600078e02ff */
[----:B------:R-:W-:Y:S01]  /*15dc0*/  @!P2 LEA.HI.X.SX32 R4, R0, R18, 0x1, P0 ;  /* 0x000000120004a211 */ /* 0x000fe200000f0eff */
[----:B------:R-:W-:Y:S01]  /*15dd0*/  @!P1 IMAD R0, R26, R16, RZ ;  /* 0x000000101a009224 */ /* 0x000fe200078e02ff */
[----:B------:R-:W-:-:S04]  /*15de0*/  @!P2 LEA R2, P0, R3, c[0x0][0x200], 0x2 ;  /* 0x000080000302aa11 */ /* 0x000fc800078010ff */
[----:B------:R-:W-:Y:S01]  /*15df0*/  @!P2 LEA.HI.X R3, R3, c[0x0][0x204], R4, 0x2, P0 ;  /* 0x000081000303aa11 */ /* 0x000fe200000f1404 */
[----:B------:R-:W-:Y:S01]  /*15e00*/  @!P2 IMAD.MOV.U32 R4, RZ, RZ, 0x7f800000 ;  /* 0x7f800000ff04a424 */ /* 0x000fe200078e00ff */
[----:B------:R-:W-:-:S04]  /*15e10*/  @!P1 IADD3 R6, P0, R0, R20, RZ ;  /* 0x0000001400069210 */ /* 0x000fc80007f1e0ff */
[----:B------:R1:W-:Y:S02]  /*15e20*/  @!P2 STG.E [R2.64], R4 ;  /* 0x000000040200a986 */ /* 0x0003e4000c101904 */
[----:B-1----:R-:W-:Y:S02]  /*15e30*/  @!P1 LEA.HI.X.SX32 R3, R0, R18, 0x1, P0 ;  /* 0x0000001200039211 */ /* 0x002fe400000f0eff */
[C---:B------:R-:W-:Y:S02]  /*15e40*/  @!P1 LEA R2, P2, R6.reuse, c[0x0][0x200], 0x2 ;  /* 0x0000800006029a11 */ /* 0x040fe400078410ff */
[C---:B------:R-:W-:Y:S02]  /*15e50*/  @!P5 IADD3 R0, P0, R7.reuse, R20, RZ ;  /* 0x000000140700d210 */ /* 0x040fe40007f1e0ff */
[----:B------:R-:W-:Y:S02]  /*15e60*/  @!P1 LEA.HI.X R3, R6, c[0x0][0x204], R3, 0x2, P2 ;  /* 0x0000810006039a11 */ /* 0x000fe400010f1403 */
[----:B------:R-:W-:-:S02]  /*15e70*/  @!P5 LEA.HI.X.SX32 R6, R7, R18, 0x1, P0 ;  /* 0x000000120706d211 */ /* 0x000fc400000f0eff */
[C---:B------:R-:W-:Y:S02]  /*15e80*/  @!P5 LEA R12, P2, R0.reuse, c[0x0][0x200], 0x2 ;  /* 0x00008000000cda11 */ /* 0x040fe400078410ff */
[C---:B------:R-:W-:Y:S02]  /*15e90*/  @!P4 IADD3 R4, P0, R5.reuse, R20, RZ ;  /* 0x000000140504c210 */ /* 0x040fe40007f1e0ff */
[----:B------:R-:W-:Y:S01]  /*15ea0*/  @!P5 LEA.HI.X R13, R0, c[0x0][0x204], R6, 0x2, P2 ;  /* 0x00008100000dda11 */ /* 0x000fe200010f1406 */
[----:B------:R-:W-:Y:S01]  /*15eb0*/  @!P1 IMAD.MOV.U32 R6, RZ, RZ, 0x7f800000 ;  /* 0x7f800000ff069424 */ /* 0x000fe200078e00ff */
[----:B------:R-:W-:Y:S02]  /*15ec0*/  ISETP.GE.OR P2, PT, R22, R14, P6 ;  /* 0x0000000e1600720c */ /* 0x000fe40003746670 */
[----:B------:R-:W-:Y:S01]  /*15ed0*/  @!P4 LEA.HI.X.SX32 R0, R5, R18, 0x1, P0 ;  /* 0x000000120500c211 */ /* 0x000fe200000f0eff */
[----:B------:R-:W-:Y:S01]  /*15ee0*/  @!P3 IMAD R5, R23, R16, RZ ;  /* 0x000000101705b224 */ /* 0x000fe200078e02ff */
[----:B------:R-:W-:Y:S01]  /*15ef0*/  @!P4 LEA R10, P0, R4, c[0x0][0x200], 0x2 ;  /* 0x00008000040aca11 */ /* 0x000fe200078010ff */
[----:B------:R1:W-:Y:S01]  /*15f00*/  @!P1 STG.E [R2.64], R6 ;  /* 0x0000000602009986 */ /* 0x0003e2000c101904 */
[----:B------:R-:W-:-:S02]  /*15f10*/  ISETP.GE.OR P1, PT, R19, R14, P6 ;  /* 0x0000000e1300720c */ /* 0x000fc40003726670 */
[----:B------:R-:W-:Y:S01]  /*15f20*/  @!P4 LEA.HI.X R11, R4, c[0x0][0x204], R0, 0x2, P0 ;  /* 0x00008100040bca11 */ /* 0x000fe200000f1400 */
[----:B------:R-:W-:Y:S01]  /*15f30*/  @!P5 IMAD.MOV.U32 R4, RZ, RZ, 0x7f800000 ;  /* 0x7f800000ff04d424 */ /* 0x000fe200078e00ff */
[----:B------:R-:W-:Y:S02]  /*15f40*/  @!P3 IADD3 R0, P0, R5, R20, RZ ;  /* 0x000000140500b210 */ /* 0x000fe40007f1e0ff */
[----:B------:R-:W-:Y:S02]  /*15f50*/  ISETP.GE.OR P6, PT, R21, R14, P6 ;  /* 0x0000000e1500720c */ /* 0x000fe400037c6670 */
[----:B------:R2:W-:Y:S01]  /*15f60*/  @!P5 STG.E [R12.64], R4 ;  /* 0x000000040c00d986 */ /* 0x0005e2000c101904 */
[----:B-1----:R-:W-:Y:S01]  /*15f70*/  @!P3 LEA.HI.X.SX32 R2, R5, R18, 0x1, P0 ;  /* 0x000000120502b211 */ /* 0x002fe200000f0eff */
[----:B------:R-:W-:Y:S01]  /*15f80*/  @!P2 IMAD R3, R22, R16, RZ ;  /* 0x000000101603a224 */ /* 0x000fe200078e02ff */
[----:B------:R-:W-:Y:S01]  /*15f90*/  @!P3 LEA R8, P0, R0, c[0x0][0x200], 0x2 ;  /* 0x000080000008ba11 */ /* 0x000fe200078010ff */
[----:B------:R-:W-:-:S03]  /*15fa0*/  @!P3 IMAD.MOV.U32 R5, RZ, RZ, 0x7f800000 ;  /* 0x7f800000ff05b424 */ /* 0x000fc600078e00ff */
[----:B------:R-:W-:Y:S01]  /*15fb0*/  @!P3 LEA.HI.X R9, R0, c[0x0][0x204], R2, 0x2, P0 ;  /* 0x000081000009ba11 */ /* 0x000fe200000f1402 */
[----:B------:R-:W-:Y:S01]  /*15fc0*/  @!P1 IMAD R2, R19, R16, RZ ;  /* 0x0000001013029224 */ /* 0x000fe200078e02ff */
[----:B------:R-:W-:Y:S01]  /*15fd0*/  @!P2 IADD3 R0, P0, R3, R20, RZ ;  /* 0x000000140300a210 */ /* 0x000fe20007f1e0ff */
[----:B--2---:R-:W-:-:S03]  /*15fe0*/  @!P2 IMAD.MOV.U32 R4, RZ, RZ, 0x7f800000 ;  /* 0x7f800000ff04a424 */ /* 0x004fc600078e00ff */
[----:B------:R-:W-:Y:S02]  /*15ff0*/  @!P2 LEA.HI.X.SX32 R3, R3, R18, 0x1, P0 ;  /* 0x000000120303a211 */ /* 0x000fe400000f0eff */
[----:B------:R-:W-:-:S04]  /*16000*/  @!P2 LEA R6, P0, R0, c[0x0][0x200], 0x2 ;  /* 0x000080000006aa11 */ /* 0x000fc800078010ff */
[----:B------:R-:W-:Y:S02]  /*16010*/  @!P2 LEA.HI.X R7, R0, c[0x0][0x204], R3, 0x2, P0 ;  /* 0x000081000007aa11 */ /* 0x000fe400000f1403 */
[----:B------:R-:W-:-:S04]  /*16020*/  @!P1 IADD3 R0, P0, R2, R20, RZ ;  /* 0x0000001402009210 */ /* 0x000fc80007f1e0ff */
[----:B------:R-:W-:Y:S02]  /*16030*/  @!P1 LEA.HI.X.SX32 R3, R2, R18, 0x1, P0 ;  /* 0x0000001202039211 */ /* 0x000fe400000f0eff */
        /* <DEDUP_REMOVED lines=9> */
[----:B--2---:R-:W-:-:S05]  /*160d0*/  IMAD R0, R21, R16, RZ ;  /* 0x0000001015007224 */ /* 0x004fca00078e02ff */
[----:B------:R-:W-:-:S04]  /*160e0*/  IADD3 R3, P0, R0, R20, RZ ;  /* 0x0000001400037210 */ /* 0x000fc80007f1e0ff */
[----:B------:R-:W-:Y:S02]  /*160f0*/  LEA.HI.X.SX32 R0, R0, R18, 0x1, P0 ;  /* 0x0000001200007211 */ /* 0x000fe400000f0eff */
[----:B------:R-:W-:-:S04]  /*16100*/  LEA R2, P0, R3, c[0x0][0x200], 0x2 ;  /* 0x0000800003027a11 */ /* 0x000fc800078010ff */
[----:B------:R-:W-:Y:S01]  /*16110*/  LEA.HI.X R3, R3, c[0x0][0x204], R0, 0x2, P0 ;  /* 0x0000810003037a11 */ /* 0x000fe200000f1400 */
[----:B------:R-:W-:-:S05]  /*16120*/  IMAD.MOV.U32 R0, RZ, RZ, 0x7f800000 ;  /* 0x7f800000ff007424 */ /* 0x000fca00078e00ff */
[----:B------:R-:W-:Y:S01]  /*16130*/  STG.E [R2.64], R0 ;  /* 0x0000000002007986 */ /* 0x000fe2000c101904 */
[----:B------:R-:W-:Y:S05]  /*16140*/  EXIT ;  /* 0x000000000000794d */ /* 0x000fea0003800000 */
.L_x_1225:
        /* <DEDUP_REMOVED lines=11> */
.L_x_1415:


//--------------------- .text._ZN5flash16flash_fwd_kernelI23Flash_fwd_kernel_traitsILi128ELi128ELi32ELi4ELb0ELb0EN7cutlass10bfloat16_tE19Flash_kernel_traitsILi128ELi128ELi32ELi4ES3_EELb1ELb1ELb0ELb1ELb0ELb0ELb0ELb1EEEvNS_16Flash_fwd_paramsE --------------------------
	.section	.text._ZN5flash16flash_fwd_kernelI23Flash_fwd_kernel_traitsILi128ELi128ELi32ELi4ELb0ELb0EN7cutlass10bfloat16_tE19Flash_kernel_traitsILi128ELi128ELi32ELi4ES3_EELb1ELb1ELb0ELb1ELb0ELb0ELb0ELb1EEEvNS_16Flash_fwd_paramsE,"ax",@progbits
	.sectioninfo	@"SHI_REGISTERS=255"
	.align	128
        .global         _ZN5flash16flash_fwd_kernelI23Flash_fwd_kernel_traitsILi128ELi128ELi32ELi4ELb0ELb0EN7cutlass10bfloat16_tE19Flash_kernel_traitsILi128ELi128ELi32ELi4ES3_EELb1ELb1ELb0ELb1ELb0ELb0ELb0ELb1EEEvNS_16Flash_fwd_paramsE
        .type           _ZN5flash16flash_fwd_kernelI23Flash_fwd_kernel_traitsILi128ELi128ELi32ELi4ELb0ELb0EN7cutlass10bfloat16_tE19Flash_kernel_traitsILi128ELi128ELi32ELi4ES3_EELb1ELb1ELb0ELb1ELb0ELb0ELb0ELb1EEEvNS_16Flash_fwd_paramsE,@function
        .size           _ZN5flash16flash_fwd_kernelI23Flash_fwd_kernel_traitsILi128ELi128ELi32ELi4ELb0ELb0EN7cutlass10bfloat16_tE19Flash_kernel_traitsILi128ELi128ELi32ELi4ES3_EELb1ELb1ELb0ELb1ELb0ELb0ELb0ELb1EEEvNS_16Flash_fwd_paramsE,(.L_x_1416 - _ZN5flash16flash_fwd_kernelI23Flash_fwd_kernel_traitsILi128ELi128ELi32ELi4ELb0ELb0EN7cutlass10bfloat16_tE19Flash_kernel_traitsILi128ELi128ELi32ELi4ES3_EELb1ELb1ELb0ELb1ELb0ELb0ELb0ELb1EEEvNS_16Flash_fwd_paramsE)
        .other          _ZN5flash16flash_fwd_kernelI23Flash_fwd_kernel_traitsILi128ELi128ELi32ELi4ELb0ELb0EN7cutlass10bfloat16_tE19Flash_kernel_traitsILi128ELi128ELi32ELi4ES3_EELb1ELb1ELb0ELb1ELb0ELb0ELb0ELb1EEEvNS_16Flash_fwd_paramsE,@"STO_CUDA_ENTRY STV_DEFAULT"
_ZN5flash16flash_fwd_kernelI23Flash_fwd_kernel_traitsILi128ELi128ELi32ELi4ELb0ELb0EN7cutlass10bfloat16_tE19Flash_kernel_traitsILi128ELi128ELi32ELi4ES3_EELb1ELb1ELb0ELb1ELb0ELb0ELb0ELb1EEEvNS_16Flash_fwd_paramsE:
.text._ZN5flash16flash_fwd_kernelI23Flash_fwd_kernel_traitsILi128ELi128ELi32ELi4ELb0ELb0EN7cutlass10bfloat16_tE19Flash_kernel_traitsILi128ELi128ELi32ELi4ES3_EELb1ELb1ELb0ELb1ELb0ELb0ELb0ELb1EEEvNS_16Flash_fwd_paramsE:
        /* <DEDUP_REMOVED lines=12> */
[----:B------:R-:W-:-:S03]  /*00c0*/  ULDC.64 UR4, c[0x0][0x240] ;  /* 0x0000900000047ab9 */ /* 0x000fc60000000a00 */
[----:B------:R3:W4:Y:S02]  /*00d0*/  @P2 LDG.E.64 R4, [R2.64] ;  /* 0x0000001c02042981 */ /* 0x000724000c1e1b00 */
[----:B---3--:R-:W-:Y:S01]  /*00e0*/  @P2 MOV R2, R7 ;  /* 0x0000000700022202 */ /* 0x008fe20000000f00 */
[----:B------:R-:W-:-:S06]  /*00f0*/  @P2 IMAD.MOV.U32 R3, RZ, RZ, R8 ;  /* 0x000000ffff032224 */ /* 0x000fcc00078e0008 */
[----:B------:R-:W3:Y:S01]  /*0100*/  @P2 LDG.E.64 R2, [R2.64] ;  /* 0x0000001c02022981 */ /* 0x000ee2000c1e1b00 */
[----:B------:R-:W5:Y:S01]  /*0110*/  S2UR UR14, SR_CTAID.Y ;  /* 0x00000000000e79c3 */ /* 0x000f620000002600 */
[----:B------:R-:W-:Y:S02]  /*0120*/  UISETP.NE.U32.AND UP2, UPT, URZ, UR4, UPT ;  /* 0x000000043f00728c */ /* 0x000fe4000bf45070 */
[----:B------:R-:W-:Y:S02]  /*0130*/  UMOV UR9, 0x4 ;  /* 0x0000000400097882 */ /* 0x000fe40000000000 */
[----:B------:R-:W-:Y:S02]  /*0140*/  UISETP.NE.AND.EX UP2, UPT, URZ, UR5, UPT, UP2 ;  /* 0x000000053f00728c */ /* 0x000fe4000bf45320 */
[----:B------:R-:W-:Y:S01]  /*0150*/  ULDC.64 UR10, c[0x0][0x240] ;  /* 0x00009000000a7ab9 */ /* 0x000fe20000000a00 */
[----:B------:R-:W1:Y:S01]  /*0160*/  S2UR UR12, SR_CTAID.Z ;  /* 0x00000000000c79c3 */ /* 0x000e620000002700 */
[----:B------:R-:W-:-:S02]  /*0170*/  ULDC.64 UR4, c[0x0][0x250] ;  /* 0x0000940000047ab9 */ /* 0x000fc40000000a00 */
[----:B------:R-:W-:Y:S01]  /*0180*/  PLOP3.LUT P0, PT, PT, PT, UP2, 0x80, 0x0 ;  /* 0x000000000000781c */ /* 0x000fe20003f0f028 */
[----:B------:R-:W-:Y:S02]  /*0190*/  ULDC.U8 UR8, c[0x0][0x312] ;  /* 0x0000c48000087ab9 */ /* 0x000fe40000000000 */
[----:B------:R-:W-:Y:S02]  /*01a0*/  UISETP.NE.U32.AND UP0, UPT, URZ, UR4, UPT ;  /* 0x000000043f00728c */ /* 0x000fe4000bf05070 */
[----:B------:R-:W-:Y:S02]  /*01b0*/  UISETP.NE.AND UP3, UPT, UR8, URZ, UPT ;  /* 0x0000003f0800728c */ /* 0x000fe4000bf65270 */
[----:B------:R-:W-:-:S03]  /*01c0*/  UISETP.NE.AND.EX UP0, UPT, URZ, UR5, UPT, UP0 ;  /* 0x000000053f00728c */ /* 0x000fc6000bf05300 */
[----:B------:R-:W-:Y:S02]  /*01d0*/  ULDC.64 UR4, c[0x0][0x250] ;  /* 0x0000940000047ab9 */ /* 0x000fe40000000a00 */
[----:B-----5:R-:W-:Y:S02]  /*01e0*/  UIMAD.WIDE UR10, UR14, UR9, UR10 ;  /* 0x000000090e0a72a5 */ /* 0x020fe4000f8e020a */
[----:B-1----:R-:W-:-:S06]  /*01f0*/  ULOP3.LUT UR6, UR12, UR25, UR14, 0xfe, !UPT ;  /* 0x000000190c067292 */ /* 0x002fcc000f8efe0e */
[----:B--2---:R-:W-:Y:S01]  /*0200*/  LOP3.LUT P3, RZ, R24, UR6, RZ, 0xfc, !PT ;  /* 0x0000000618ff7c12 */ /* 0x004fe2000f86fcff */
[----:B------:R-:W-:Y:S02]  /*0210*/  ULDC.64 UR6, c[0x0][0x248] ;  /* 0x0000920000067ab9 */ /* 0x000fe40000000a00 */
[----:B------:R-:W-:-:S04]  /*0220*/  UISETP.EQ.U32.AND UP1, UPT, URZ, UR6, UPT ;  /* 0x000000063f00728c */ /* 0x000fc8000bf22070 */
[----:B------:R-:W-:-:S03]  /*0230*/  UISETP.EQ.OR.EX UP1, UPT, URZ, UR7, !UP3, UP1 ;  /* 0x000000073f00728c */ /* 0x000fc6000df22710 */
[----:B------:R-:W-:-:S03]  /*0240*/  ULDC.64 UR6, c[0x0][0x248] ;  /* 0x0000920000067ab9 */ /* 0x000fc60000000a00 */
[----:B------:R-:W-:Y:S02]  /*0250*/  @!P3 IMAD.MOV.U32 R10, RZ, RZ, c[0x0][0x308] ;  /* 0x0000c200ff0ab624 */ /* 0x000fe400078e00ff */
[----:B------:R-:W-:Y:S01]  /*0260*/  @!P3 IMAD.MOV.U32 R11, RZ, RZ, c[0x0][0x30c] ;  /* 0x0000c300ff0bb624 */ /* 0x000fe200078e00ff */
[----:B------:R-:W-:Y:S02]  /*0270*/  UIMAD.WIDE UR6, UR14, UR9, UR6 ;  /* 0x000000090e0672a5 */ /* 0x000fe4000f8e0206 */
        /* <DEDUP_REMOVED lines=27> */
[----:B---3--:R-:W3:Y:S08]  /*0430*/  @P0 R2UR UR24, R9 ;  /* 0x00000000091803c2 */ /* 0x008ef000000e0000 */
[----:B----4-:R4:W3:Y:S01]  /*0440*/  @P0 R2UR UR27, R6 ;  /* 0x00000000061b03c2 */ /* 0x0108e200000e0000 */
[----:B------:R-:W-:-:S04]  /*0450*/  ISETP.NE.U32.AND P0, PT, RZ, c[0x0][0x248], PT ;  /* 0x00009200ff007a0c */ /* 0x000fc80003f05070 */
[----:B------:R-:W-:Y:S02]  /*0460*/  ISETP.NE.AND.EX P0, PT, RZ, c[0x0][0x24c], PT, P0 ;  /* 0x00009300ff007a0c */ /* 0x000fe40003f05300 */
[----:B----4-:R-:W-:Y:S01]  /*0470*/  SHF.R.S32.HI R6, RZ, 0x1f, R24 ;  /* 0x0000001fff067819 */ /* 0x010fe20000011418 */
[----:B---3--:R-:W-:Y:S01]  /*0480*/  @UP2 UIADD3 UR27, UR27, -UR24, URZ ;  /* 0x800000181b1b2290 */ /* 0x008fe2000fffe03f */
[----:B--2---:R2:W3:Y:S02]  /*0490*/  @P1 R2UR UR11, R4 ;  /* 0x00000000040b13c2 */ /* 0x0044e400000e0000 */
[----:B------:R-:W-:-:S04]  /*04a0*/  LEA.HI R14, R6, R24, RZ, 0x5 ;  /* 0x00000018060e7211 */ /* 0x000fc800078f28ff */
[----:B------:R-:W-:Y:S02]  /*04b0*/  @!UP2 ULDC UR27, c[0x0][0x214] ;  /* 0x00008500001baab9 */ /* 0x000fe40000000800 */
[----:B-----5:R4:W1:Y:S02]  /*04c0*/  @!P2 R2UR UR16, R0 ;  /* 0x000000000010a3c2 */ /* 0x02086400000e0000 */
[----:B----4-:R-:W-:-:S05]  /*04d0*/  LOP3.LUT R0, R14, 0xffffffe0, RZ, 0xc0, !PT ;  /* 0xffffffe00e007812 */ /* 0x010fca00078ec0ff */
[----:B------:R-:W-:Y:S01]  /*04e0*/  IMAD.IADD R89, R24, 0x1, -R0 ;  /* 0x0000000118597824 */ /* 0x000fe200078e0a00 */
[----:B-123--:R-:W-:Y:S05]  /*04f0*/  @!P0 BRA `(.L_x_1226) ;  /* 0x0000007000008947 */ /* 0x00efea0003800000 */
[----:B------:R-:W-:-:S13]  /*0500*/  PLOP3.LUT P0, PT, PT, PT, UP3, 0x80, 0x0 ;  /* 0x000000000000781c */ /* 0x000fda0003f0f038 */
[----:B------:R-:W2:Y:S04]  /*0510*/  @P0 LDG.E R0, [R2.64+0x4] ;  /* 0x0000041c02000981 */ /* 0x000ea8000c1e1900 */
[----:B------:R-:W3:Y:S01]  /*0520*/  @!P0 LDG.E R2, [R2.64] ;  /* 0x0000001c02028981 */ /* 0x000ee2000c1e1900 */
[----:B--2---:R-:W1:Y:S02]  /*0530*/  @P0 R2UR UR6, R0 ;  /* 0x00000000000603c2 */ /* 0x004e6400000e0000 */
[----:B-1----:R-:W-:-:S11]  /*0540*/  @UP3 UIADD3 UR6, UR6, -UR16, URZ ;  /* 0x8000001006063290 */ /* 0x002fd6000fffe03f */
[----:B---3--:R1:W2:Y:S02]  /*0550*/  @!P0 R2UR UR6, R2 ;  /* 0x00000000020683c2 */ /* 0x0082a400000e0000 */
[----:B-12---:R-:W-:Y:S05]  /*0560*/  BRA `(.L_x_1227) ;  /* 0x0000001000007947 */ /* 0x006fea0003800000 */
.L_x_1226:
[----:B------:R-:W-:Y:S02]  /*0570*/  ULDC UR6, c[0x0][0x218] ;  /* 0x0000860000067ab9 */ /* 0x000fe40000000800 */
.L_x_1227:
        /* <DEDUP_REMOVED lines=50> */
[----:B------:R-:W-:Y:S02]  /*08a0*/  @!UP1 UIMAD.WIDE.U32 UR22, UR14, UR6, URZ ;  /* 0x000000060e1692a5 */ /* 0x000fe4000f8e003f */
[----:B------:R-:W-:Y:S02]  /*08b0*/  @!UP1 UIMAD UR4, UR14, UR7, UR17 ;  /* 0x000000070e0492a4 */ /* 0x000fe4000f8e0211 */
[----:B------:R-:W-:Y:S02]  /*08c0*/  ULDC UR6, c[0x0][0x1c0] ;  /* 0x0000700000067ab9 */ /* 0x000fe40000000800 */
[----:B------:R-:W-:Y:S02]  /*08d0*/  UIMAD UR6, UR14, UR6, UR12 ;  /* 0x000000060e0672a4 */ /* 0x000fe4000f8e020c */
[----:B------:R-:W-:Y:S02]  /*08e0*/  @UP0 UIMAD UR7, UR13, UR5, UR21 ;  /* 0x000000050d0702a4 */ /* 0x000fe4000f8e0215 */
[----:B------:R-:W-:-:S02]  /*08f0*/  USHF.R.S32.HI UR13, URZ, 0x1f, UR12 ;  /* 0x0000001f3f0d7899 */ /* 0x000fc4000801140c */
[----:B------:R-:W-:Y:S02]  /*0900*/  ULDC UR5, c[0x0][0x224] ;  /* 0x0000890000057ab9 */ /* 0x000fe40000000800 */
[----:B------:R-:W-:Y:S02]  /*0910*/  UIMAD UR5, UR6, UR5, UR15 ;  /* 0x00000005060572a4 */ /* 0x000fe4000f8e020f */
[----:B------:R-:W-:Y:S02]  /*0920*/  USHF.L.U32 UR6, UR6, 0x5, URZ ;  /* 0x0000000506067899 */ /* 0x000fe4000800063f */
[----:B------:R-:W-:Y:S02]  /*0930*/  UIMAD UR34, UR5, UR34, URZ ;  /* 0x00000022052272a4 */ /* 0x000fe4000f8e023f */
[----:B------:R-:W-:Y:S02]  /*0940*/  USHF.R.S32.HI UR5, URZ, 0x1f, UR6 ;  /* 0x0000001f3f057899 */ /* 0x000fe40008011406 */
[----:B------:R-:W-:Y:S01]  /*0950*/  IADD3 R98, P2, P1, R7, UR6, R89 ;  /* 0x0000000607627c10 */ /* 0x000fe2000f95e059 */
[----:B------:R-:W-:-:S02]  /*0960*/  @UP1 UMOV UR6, UR18 ;  /* 0x0000001200061c82 */ /* 0x000fc40008000000 */
[----:B------:R-:W-:Y:S01]  /*0970*/  @!UP1 UIADD3 UR10, UR23, UR4, URZ ;  /* 0x00000004170a9290 */ /* 0x000fe2000fffe03f */
[----:B------:R-:W-:Y:S01]  /*0980*/  IADD3.X R91, R8, UR5, R0, P2, P1 ;  /* 0x00000005085b7c10 */ /* 0x000fe200097e2400 */
[----:B------:R1:W-:Y:S01]  /*0990*/  STL [R1+0xf0], R98 ;  /* 0x0000f06201007387 */ /* 0x0003e20000100800 */
[----:B------:R-:W-:Y:S01]  /*09a0*/  @!UP1 UMOV UR6, UR22 ;  /* 0x0000001600069c82 */ /* 0x000fe20008000000 */
[----:B------:R-:W-:Y:S05]  /*09b0*/  @P0 BRA `(.L_x_1229) ;  /* 0x000000c000000947 */ /* 0x000fea0003800000 */
[----:B------:R-:W-:Y:S02]  /*09c0*/  USHF.R.S32.HI UR17, URZ, 0x1f, UR11 ;  /* 0x0000001f3f117899 */ /* 0x000fe4000801140b */
        /* <DEDUP_REMOVED lines=8> */
[----:B------:R-:W-:-:S02]  /*0a50*/  UIMAD.WIDE.U32 UR20, UR14, UR4, UR18 ;  /* 0x000000040e1472a5 */ /* 0x000fc4000f8e0012 */
[----:B------:R-:W-:-:S04]  /*0a60*/  UIMAD UR7, UR14, UR5, UR7 ;  /* 0x000000050e0772a4 */ /* 0x000fc8000f8e0207 */
[----:B------:R-:W-:Y:S02]  /*0a70*/  UIADD3 UR7, UR21, UR7, URZ ;  /* 0x0000000715077290 */ /* 0x000fe4000fffe03f */
.L_x_1229:
        /* <DEDUP_REMOVED lines=11> */
[----:B--2---:R-:W-:Y:S02]  /*0b30*/  IABS R5, R5 ;  /* 0x0000000500057213 */ /* 0x004fe40000000000 */
[----:B---3--:R-:W-:-:S05]  /*0b40*/  IADD3 R2, R2, 0xffffffe, RZ ;  /* 0x0ffffffe02027810 */ /* 0x008fca0007ffe0ff */
        /* <DEDUP_REMOVED lines=31> */
.L_x_1230:
[CC--:B------:R-:W-:Y:S01]  /*0d40*/  LEA.HI R3, R6.reuse, R24.reuse, RZ, 0x3 ;  /* 0x0000001806037211 */ /* 0x0c0fe200078f18ff */
[----:B------:R-:W2:Y:S01]  /*0d50*/  S2R R16, SR_CTAID.Z ;  /* 0x0000000000107919 */ /* 0x000ea20000002700 */
[-C--:B------:R-:W-:Y:S01]  /*0d60*/  LEA.HI R23, R6, R24.reuse, RZ, 0x4 ;  /* 0x0000001806177211 */ /* 0x080fe200078f20ff */
[----:B------:R-:W-:Y:S01]  /*0d70*/  UIADD3 UR17, -UR15, UR27, URZ ;  /* 0x0000001b0f117290 */ /* 0x000fe2000fffe13f */
[----:B------:R-:W-:Y:S01]  /*0d80*/  SHF.R.S32.HI R2, RZ, 0x3, R3 ;  /* 0x00000003ff027819 */ /* 0x000fe20000011403 */
[----:B------:R-:W-:Y:S01]  /*0d90*/  IMAD.MOV.U32 R26, RZ, RZ, 0x10 ;  /* 0x00000010ff1a7424 */ /* 0x000fe200078e00ff */
        /* <DEDUP_REMOVED lines=11> */
[C---:B------:R-:W-:Y:S01]  /*0e50*/  IMAD R12, R3.reuse, c[0x0][0x1a0], RZ ;  /* 0x00006800030c7a24 */ /* 0x040fe200078e02ff */
[----:B------:R-:W-:Y:S01]  /*0e60*/  SHF.R.S32.HI R7, RZ, 0x1f, R4 ;  /* 0x0000001fff077819 */ /* 0x000fe20000011404 */
[----:B------:R-:W-:Y:S01]  /*0e70*/  IMAD R13, R3, c[0x0][0x198], RZ ;  /* 0x00006600030d7a24 */ /* 0x000fe200078e02ff */
[----:B------:R-:W-:Y:S01]  /*0e80*/  LOP3.LUT R6, R5, 0x38, R100, 0xf8, !PT ;  /* 0x0000003805067812 */ /* 0x000fe200078ef864 */
[C---:B------:R-:W-:Y:S01]  /*0e90*/  IMAD R12, R2.reuse, c[0x0][0x1a4], R12 ;  /* 0x00006900020c7a24 */ /* 0x040fe200078e020c */
[----:B------:R-:W-:Y:S01]  /*0ea0*/  SHF.R.U32.HI R5, RZ, 0x3, R5 ;  /* 0x00000003ff057819 */ /* 0x000fe20000011605 */
[----:B------:R-:W-:Y:S01]  /*0eb0*/  IMAD R13, R2, c[0x0][0x19c], R13 ;  /* 0x00006700020d7a24 */ /* 0x000fe200078e020d */
[----:B------:R-:W-:Y:S01]  /*0ec0*/  LEA.HI R22, R7, R4, RZ, 0x3 ;  /* 0x0000000407167211 */ /* 0x000fe200078f18ff */
[----:B------:R-:W-:Y:S01]  /*0ed0*/  IMAD.SHL.U32 R7, R8, 0x8, RZ ;  /* 0x0000000808077824 */ /* 0x000fe200078e00ff */
[----:B------:R-:W-:Y:S01]  /*0ee0*/  LOP3.LUT R6, R6, R5, RZ, 0x3c, !PT ;  /* 0x0000000506067212 */ /* 0x000fe200078e3cff */
[----:B------:R-:W-:Y:S01]  /*0ef0*/  IMAD.U32 R9, RZ, RZ, UR25 ;  /* 0x00000019ff097e24 */ /* 0x000fe2000f8e00ff */
[----:B------:R-:W-:Y:S01]  /*0f00*/  LOP3.LUT R5, R22, 0xfffffff8, RZ, 0xc0, !PT ;  /* 0xfffffff816057812 */ /* 0x000fe200078ec0ff */
[----:B------:R-:W-:Y:S01]  /*0f10*/  BSSY B0, `(.L_x_1231) ;  /* 0x0000046000007945 */ /* 0x000fe20003800000 */
[----:B------:R-:W-:Y:S01]  /*0f20*/  SHF.R.S32.HI R101, RZ, 0x1f, R100 ;  /* 0x0000001fff657819 */ /* 0x000fe20000011464 */
[----:B------:R-:W-:Y:S01]  /*0f30*/  IMAD.WIDE R8, R9, 0x80, R2 ;  /* 0x0000008009087825 */ /* 0x000fe200078e0202 */
[----:B------:R-:W-:-:S02]  /*0f40*/  IADD3 R10, P0, R100, UR6, RZ ;  /* 0x00000006640a7c10 */ /* 0x000fc4000ff1e0ff */
[----:B------:R-:W-:Y:S01]  /*0f50*/  LOP3.LUT R212, R6, 0xfffffe00, R7, 0xf8, !PT ;  /* 0xfffffe0006d47812 */ /* 0x000fe200078ef807 */
[----:B------:R-:W-:Y:S01]  /*0f60*/  IMAD.IADD R21, R4, 0x1, -R5 ;  /* 0x0000000104157824 */ /* 0x000fe200078e0a05 */
[----:B------:R-:W-:Y:S01]  /*0f70*/  IADD3.X R11, R101, UR10, RZ, P0, !PT ;  /* 0x0000000a650b7c10 */ /* 0x000fe200087fe4ff */
[--C-:B------:R-:W-:Y:S01]  /*0f80*/  IMAD.WIDE.U32 R4, R2, c[0x0][0x1a0], R100.reuse ;  /* 0x0000680002047a25 */ /* 0x100fe200078e0064 */
[----:B------:R-:W-:Y:S01]  /*0f90*/  IADD3 R93, R100, 0x40, RZ ;  /* 0x00000040645d7810 */ /* 0x000fe20007ffe0ff */
[----:B------:R3:W-:Y:S02]  /*0fa0*/  STL.64 [R1+0xa8], R100 ;  /* 0x0000a86401007387 */ /* 0x0007e40000100a00 */
        /* <DEDUP_REMOVED lines=25> */
[----:B------:R-:W-:Y:S02]  /*1140*/  LEA.HI R90, R13, R89, RZ, 0x2 ;  /* 0x000000590d5a7211 */ /* 0x000fe400078f10ff */
[----:B------:R3:W-:Y:S01]  /*1150*/  STL.64 [R1+0xe8], R28 ;  /* 0x0000e81c01007387 */ /* 0x0007e20000100a00 */
[----:B------:R-:W-:Y:S02]  /*1160*/  LOP3.LUT R0, R11, 0xffffffc, RZ, 0xc0, !PT ;  /* 0x0ffffffc0b007812 */ /* 0x000fe400078ec0ff */
        /* <DEDUP_REMOVED lines=32> */
.L_x_1232:
[----:B------:R-:W-:Y:S05]  /*1370*/  BSYNC B0 ;  /* 0x0000000000007941 */ /* 0x000fea0003800000 */
.L_x_1231:
[----:B------:R-:W-:Y:S01]  /*1380*/  IADD3 R18, R2, 0x10, RZ ;  /* 0x0000001002127810 */ /* 0x000fe20007ffe0ff */
[----:B------:R-:W-:Y:S03]  /*1390*/  BSSY B0, `(.L_x_1233) ;  /* 0x000001c000007945 */ /* 0x000fe60003800000 */
[----:B------:R-:W-:-:S13]  /*13a0*/  ISETP.GE.AND P0, PT, R18, UR17, PT ;  /* 0x0000001112007c0c */ /* 0x000fda000bf06270 */
[----:B------:R-:W-:Y:S05]  /*13b0*/  @P0 BRA `(.L_x_1234) ;  /* 0x0000019000000947 */ /* 0x000fea0003800000 */
[----:B------:R-:W-:Y:S01]  /*13c0*/  IADD3 R0, P0, R8, 0x10, RZ ;  /* 0x0000001008007810 */ /* 0x000fe20007f1e0ff */
        /* <DEDUP_REMOVED lines=24> */
.L_x_1234:
[----:B------:R-:W-:Y:S05]  /*1550*/  BSYNC B0 ;  /* 0x0000000000007941 */ /* 0x000fea0003800000 */
.L_x_1233:
        /* <DEDUP_REMOVED lines=29> */
.L_x_1236:
[----:B------:R-:W-:Y:S05]  /*1730*/  BSYNC B0 ;  /* 0x0000000000007941 */ /* 0x000fea0003800000 */
.L_x_1235:
        /* <DEDUP_REMOVED lines=29> */
.L_x_1238:
[----:B------:R-:W-:Y:S05]  /*1910*/  BSYNC B0 ;  /* 0x0000000000007941 */ /* 0x000fea0003800000 */
.L_x_1237:
        /* <DEDUP_REMOVED lines=29> */
.L_x_1240:
[----:B------:R-:W-:Y:S05]  /*1af0*/  BSYNC B0 ;  /* 0x0000000000007941 */ /* 0x000fea0003800000 */
.L_x_1239:
        /* <DEDUP_REMOVED lines=29> */
.L_x_1242:
[----:B------:R-:W-:Y:S05]  /*1cd0*/  BSYNC B0 ;  /* 0x0000000000007941 */ /* 0x000fea0003800000 */
.L_x_1241:
        /* <DEDUP_REMOVED lines=29> */
.L_x_1244:
[----:B------:R-:W-:Y:S05]  /*1eb0*/  BSYNC B0 ;  /* 0x0000000000007941 */ /* 0x000fea0003800000 */
.L_x_1243:
        /* <DEDUP_REMOVED lines=32> */
.L_x_1246:
[----:B------:R-:W-:Y:S05]  /*20c0*/  BSYNC B0 ;  /* 0x0000000000007941 */ /* 0x000fea0003800000 */
.L_x_1245:
        /* <DEDUP_REMOVED lines=32> */
.L_x_1248:
[----:B------:R-:W-:Y:S05]  /*22d0*/  BSYNC B0 ;  /* 0x0000000000007941 */ /* 0x000fea0003800000 */
.L_x_1247:
        /* <DEDUP_REMOVED lines=25> */
.L_x_1250:
[----:B------:R-:W-:Y:S05]  /*2470*/  BSYNC B0 ;  /* 0x0000000000007941 */ /* 0x000fea0003800000 */
.L_x_1249:
        /* <DEDUP_REMOVED lines=9> */
[----:B------:R-:W-:Y:S02]  /*2510*/  @UP1 UIMAD.WIDE.U32 UR12, UR14, UR6, UR12 ;  /* 0x000000060e0c12a5 */ /* 0x000fe4000f8e000c */
[----:B------:R-:W-:-:S03]  /*2520*/  @UP1 UIMAD UR16, UR16, UR6, URZ ;  /* 0x00000006101012a4 */ /* 0x000fc6000f8e023f */
[----:B------:R-:W-:Y:S01]  /*2530*/  ULDC UR6, c[0x0][0x318] ;  /* 0x0000c60000067ab9 */ /* 0x000fe20000000800 */
[----:B------:R-:W-:Y:S01]  /*2540*/  SHF.R.S32.HI R3, RZ, 0x4, R23 ;  /* 0x00000004ff037819 */ /* 0x000fe20000011417 */
[----:B------:R-:W-:Y:S01]  /*2550*/  @UP1 UIMAD UR7, UR14, UR7, UR16 ;  /* 0x000000070e0712a4 */ /* 0x000fe2000f8e0210 */
[----:B------:R-:W-:Y:S01]  /*2560*/  IMAD.SHL.U32 R0, R20, 0x40, RZ ;  /* 0x0000004014007824 */ /* 0x000fe200078e00ff */
[----:B------:R-:W-:Y:S01]  /*2570*/  @UP1 ULEA UR22, UP0, UR12, UR6, 0x2 ;  /* 0x000000060c161291 */ /* 0x000fe2000f80103f */
[----:B------:R-:W-:Y:S01]  /*2580*/  ISETP.GE.AND P1, PT, R2, UR10, PT ;  /* 0x0000000a02007c0c */ /* 0x000fe2000bf26270 */
[----:B------:R-:W-:Y:S01]  /*2590*/  @UP1 UIADD3 UR7, UR13, UR7, URZ ;  /* 0x000000070d071290 */ /* 0x000fe2000fffe03f */
[----:B------:R-:W-:-:S04]  /*25a0*/  DEPBAR.LE SB0, 0x0 ;  /* 0x000080000000791a */ /* 0x000fc80000000000 */
[----:B------:R-:W-:Y:S01]  /*25b0*/  ULDC UR6, c[0x0][0x31c] ;  /* 0x0000c70000067ab9 */ /* 0x000fe20000000800 */
[----:B----4-:R-:W-:Y:S01]  /*25c0*/  IMAD.U32 R8, RZ, RZ, UR22 ;  /* 0x00000016ff087e24 */ /* 0x010fe2000f8e00ff */
[----:B------:R-:W-:-:S06]  /*25d0*/  @UP1 ULEA.HI.X UR23, UR12, UR6, UR7, 0x2, UP0 ;  /* 0x000000060c171291 */ /* 0x000fcc00080f1407 */
[----:B------:R-:W-:Y:S01]  /*25e0*/  IMAD.U32 R9, RZ, RZ, UR23 ;  /* 0x00000017ff097e24 */ /* 0x000fe2000f8e00ff */
[----:B------:R-:W-:Y:S01]  /*25f0*/  LEA.HI R4, R23, R3, RZ, 0x1 ;  /* 0x0000000317047211 */ /* 0x000fe200078f08ff */
[----:B--2---:R-:W2:Y:S01]  /*2600*/  @P0 MUFU.RCP R11, c[0x0][0x238] ;  /* 0x00008e00000b0b08 */ /* 0x004ea20000001000 */
[----:B------:R-:W-:Y:S01]  /*2610*/  IMAD.SHL.U32 R2, R2, 0x8, RZ ;  /* 0x0000000802027824 */ /* 0x000fe200078e00ff */
[----:B------:R-:W-:Y:S01]  /*2620*/  LOP3.LUT R0, R0, 0x1c0, RZ, 0xc0, !PT ;  /* 0x000001c000007812 */ /* 0x000fe200078ec0ff */
[----:B------:R4:W2:Y:S01]  /*2630*/  @P0 LDG.E R10, [R8.64] ;  /* 0x0000001c080a0981 */ /* 0x0008a2000c1e1900 */
[----:B------:R-:W-:Y:S01]  /*2640*/  LOP3.LUT R4, R4, 0xfffffffe, RZ, 0xc0, !PT ;  /* 0xfffffffe04047812 */ /* 0x000fe200078ec0ff */
[----:B------:R-:W-:Y:S01]  /*2650*/  IMAD.MOV.U32 R14, RZ, RZ, R28 ;  /* 0x000000ffff0e7224 */ /* 0x000fe200078e001c */
[----:B------:R-:W-:Y:S01]  /*2660*/  ULDC.64 UR22, c[0x0][0x1a0] ;  /* 0x0000680000167ab9 */ /* 0x000fe20000000a00 */
[----:B------:R-:W-:Y:S01]  /*2670*/  BAR.SYNC.DEFER_BLOCKING 0x0 ;  /* 0x0000000000007b1d */ /* 0x000fe20000010000 */
[----:B------:R-:W-:Y:S01]  /*2680*/  USHF.L.U64.HI UR20, UR22, UR20, UR23 ;  /* 0x0000001416147299 */ /* 0x000fe20008010217 */
[----:B------:R-:W-:Y:S01]  /*2690*/  IMAD.IADD R4, R3, 0x1, -R4 ;  /* 0x0000000103047824 */ /* 0x000fe200078e0a04 */
[----:B------:R-:W-:Y:S01]  /*26a0*/  USHF.L.U32 UR21, UR22, 0x5, URZ ;  /* 0x0000000516157899 */ /* 0x000fe2000800063f */
[----:B------:R-:W-:Y:S01]  /*26b0*/  IMAD.SHL.U32 R3, R21, 0x40, RZ ;  /* 0x0000004015037824 */ /* 0x000fe200078e00ff */
[----:B------:R-:W-:Y:S01]  /*26c0*/  UIMAD UR7, UR20, UR31, URZ ;  /* 0x0000001f140772a4 */ /* 0x000fe2000f8e023f */
[----:B------:R1:W-:Y:S01]  /*26d0*/  STL.64 [R1+0xe0], R14 ;  /* 0x0000e00e01007387 */ /* 0x0003e20000100a00 */
[----:B------:R-:W-:Y:S01]  /*26e0*/  IMAD.SHL.U32 R24, R24, 0x2, RZ ;  /* 0x0000000218187824 */ /* 0x000fe200078e00ff */
[----:B------:R-:W-:Y:S01]  /*26f0*/  UMOV UR26, URZ ;  /* 0x0000003f001a7c82 */ /* 0x000fe20008000000 */
[----:B------:R-:W-:Y:S01]  /*2700*/  BSSY B0, `(.L_x_1251) ;  /* 0x0000033000007945 */ /* 0x000fe20003800000 */
[----:B------:R-:W-:-:S02]  /*2710*/  UIMAD UR11, UR11, UR21, UR7 ;  /* 0x000000150b0b72a4 */ /* 0x000fc4000f8e0207 */
[----:B------:R-:W-:Y:S01]  /*2720*/  UIADD3 UR16, UR33, 0x646e171e, URZ ;  /* 0x646e171e21107890 */ /* 0x000fe2000fffe03f */
[----:B------:R-:W-:Y:S02]  /*2730*/  LOP3.LUT R99, R24, 0x6, RZ, 0xc0, !PT ;  /* 0x0000000618637812 */ /* 0x000fe400078ec0ff */
[----:B----4-:R-:W-:Y:S02]  /*2740*/  LOP3.LUT R8, R0, 0x8, R2, 0xf8, !PT ;  /* 0x0000000800087812 */ /* 0x010fe400078ef802 */
[----:B------:R-:W-:Y:S01]  /*2750*/  SHF.R.U32.HI R2, RZ, 0x3, R0 ;  /* 0x00000003ff027819 */ /* 0x000fe20000011600 */
[----:B------:R1:W-:Y:S01]  /*2760*/  @P1 STS.128 [R212+0xa000], RZ ;  /* 0x00a000ffd4001388 */ /* 0x0003e20000000c00 */
[----:B------:R-:W-:Y:S01]  /*2770*/  LOP3.LUT R0, R3, 0x1c0, RZ, 0xc0, !PT ;  /* 0x000001c003007812 */ /* 0x000fe200078ec0ff */
[----:B------:R-:W-:Y:S01]  /*2780*/  IMAD.SHL.U32 R3, R4, 0x8, RZ ;  /* 0x0000000804037824 */ /* 0x000fe200078e00ff */
[----:B------:R-:W-:Y:S01]  /*2790*/  LOP3.LUT R8, R8, R2, RZ, 0x3c, !PT ;  /* 0x0000000208087212 */ /* 0x000fe200078e3cff */
[----:B------:R1:W-:Y:S01]  /*27a0*/  @P1 STS.128 [R212+0xb000], RZ ;  /* 0x00b000ffd4001388 */ /* 0x0003e20000000c00 */
[----:B------:R-:W-:-:S02]  /*27b0*/  SHF.R.U32.HI R2, RZ, 0x3, R0 ;  /* 0x00000003ff027819 */ /* 0x000fc40000011600 */
[----:B------:R-:W-:Y:S01]  /*27c0*/  LOP3.LUT R3, R0, 0x8, R3, 0xf8, !PT ;  /* 0x0000000800037812 */ /* 0x000fe200078ef803 */
[----:B------:R-:W-:Y:S01]  /*27d0*/  IMAD R4, R4, 0x200, R8 ;  /* 0x0000020004047824 */ /* 0x000fe200078e0208 */
[----:B------:R-:W-:Y:S02]  /*27e0*/  LEA R9, R19, UR15, 0x4 ;  /* 0x0000000f13097c11 */ /* 0x000fe4000f8e20ff */
[----:B------:R-:W-:Y:S02]  /*27f0*/  LOP3.LUT R2, R3, R2, RZ, 0x3c, !PT ;  /* 0x0000000203027212 */ /* 0x000fe400078e3cff */
[----:B------:R-:W-:Y:S01]  /*2800*/  IADD3 R9, R9, 0x1, R7 ;  /* 0x0000000109097810 */ /* 0x000fe20007ffe007 */
[----:B------:R-:W-:Y:S02]  /*2810*/  IMAD.U32 R7, RZ, RZ, UR8 ;  /* 0x00000008ff077e24 */ /* 0x000fe4000f8e00ff */
[----:B--2---:R-:W-:-:S03]  /*2820*/  @P0 FMUL.FTZ R0, R10, R11 ;  /* 0x0000000b0a000220 */ /* 0x004fc60000410000 */
[----:B------:R-:W-:Y:S01]  /*2830*/  IADD3 R10, R7, -UR27, R9 ;  /* 0x8000001b070a7c10 */ /* 0x000fe2000fffe009 */
[----:B------:R-:W-:Y:S01]  /*2840*/  IMAD.SHL.U32 R7, R22, 0x40, RZ ;  /* 0x0000004016077824 */ /* 0x000fe200078e00ff */
[----:B------:R2:W4:Y:S01]  /*2850*/  @P0 R2UR UR6, R0 ;  /* 0x00000000000603c2 */ /* 0x00052200000e0000 */
[----:B------:R-:W-:Y:S01]  /*2860*/  IMAD.WIDE.U32 R8, R12, UR21, R14 ;  /* 0x000000150c087c25 */ /* 0x000fe2000f8e000e */
[----:B------:R-:W-:Y:S02]  /*2870*/  IADD3 R88, R10, c[0x0][0x2e8], RZ ;  /* 0x0000ba000a587a10 */ /* 0x000fe40007ffe0ff */
[----:B------:R-:W-:Y:S02]  /*2880*/  LOP3.LUT R7, R7, 0xfffffe00, RZ, 0xc0, !PT ;  /* 0xfffffe0007077812 */ /* 0x000fe400078ec0ff */
[----:B------:R-:W-:-:S03]  /*2890*/  IADD3 R12, R9, UR11, RZ ;  /* 0x0000000b090c7c10 */ /* 0x000fc6000fffe0ff */
[----:B------:R-:W-:Y:S01]  /*28a0*/  IMAD R3, R19, 0x400, R7 ;  /* 0x0000040013037824 */ /* 0x000fe200078e0207 */
[----:B------:R-:W-:-:S03]  /*28b0*/  LOP3.LUT R7, R2, R7, RZ, 0xfc, !PT ;  /* 0x0000000702077212 */ /* 0x000fc600078efcff */
[----:B------:R-:W-:Y:S02]  /*28c0*/  IMAD.IADD R3, R2, 0x1, R3 ;  /* 0x0000000102037824 */ /* 0x000fe400078e0203 */
[----:B--2---:R-:W-:Y:S01]  /*28d0*/  IMAD.U32 R0, RZ, RZ, UR25 ;  /* 0x00000019ff007e24 */ /* 0x004fe2000f8e00ff */
[----:B----4-:R-:W-:-:S03]  /*28e0*/  @UP1 UMOV UR26, UR6 ;  /* 0x00000006001a1c82 */ /* 0x010fc60008000000 */
[----:B------:R-:W-:-:S05]  /*28f0*/  IMAD R97, R0, 0x8, R19 ;  /* 0x0000000800617824 */ /* 0x000fca00078e0213 */
[----:B------:R1:W-:Y:S01]  /*2900*/  STL [R1+0xbc], R97 ;  /* 0x0000bc6101007387 */ /* 0x0003e20000100800 */
        /* <DEDUP_REMOVED lines=18> */
.L_x_1252:
[----:B------:R-:W-:Y:S05]  /*2a30*/  BSYNC B0 ;  /* 0x0000000000007941 */ /* 0x000fea0003800000 */
.L_x_1251:
[----:B------:R-:W-:Y:S01]  /*2a40*/  ISETP.GE.AND P0, PT, R18, UR10, PT ;  /* 0x0000000a12007c0c */ /* 0x000fe2000bf06270 */
[----:B------:R-:W-:Y:S01]  /*2a50*/  ULDC UR6, c[0x0][0x1a4] ;  /* 0x0000690000067ab9 */ /* 0x000fe20000000800 */
[----:B------:R-:W-:Y:S01]  /*2a60*/  BSSY B0, `(.L_x_1253) ;  /* 0x000001c000007945 */ /* 0x000fe20003800000 */
[----:B------:R-:W-:Y:S01]  /*2a70*/  USHF.L.U32 UR23, UR22, 0x4, URZ ;  /* 0x0000000416177899 */ /* 0x000fe2000800063f */
[----:B------:R-:W-:Y:S01]  /*2a80*/  R2P PR, R20, 0x6 ;  /* 0x0000000614007804 */ /* 0x000fe20000000000 */
[----:B------:R-:W-:-:S04]  /*2a90*/  USHF.L.U64.HI UR22, UR22, UR9, UR6 ;  /* 0x0000000916167299 */ /* 0x000fc80008010206 */
[----:B------:R-:W-:Y:S02]  /*2aa0*/  SEL R2, R26, 0xfffffff0, !P1 ;  /* 0xfffffff01a027807 */ /* 0x000fe40004800000 */
[----:B------:R-:W-:Y:S02]  /*2ab0*/  SEL R0, R25, 0xffffffe0, !P2 ;  /* 0xffffffe019007807 */ /* 0x000fe40005000000 */
[----:B------:R4:W-:Y:S04]  /*2ac0*/  @P0 STS.128 [R212+0xa800], RZ ;  /* 0x00a800ffd4000388 */ /* 0x0009e80000000c00 */
[----:B------:R4:W-:Y:S01]  /*2ad0*/  @P0 STS.128 [R212+0xb800], RZ ;  /* 0x00b800ffd4000388 */ /* 0x0009e20000000c00 */
[----:B------:R-:W-:Y:S05]  /*2ae0*/  @P0 BRA `(.L_x_1254) ;  /* 0x0000013000000947 */ /* 0x000fea0003800000 */
[----:B------:R-:W-:Y:S02]  /*2af0*/  ISETP.GE.AND P1, PT, R100, c[0x0][0x220], PT ;  /* 0x0000880064007a0c */ /* 0x000fe40003f26270 */
[----:B------:R-:W-:-:S02]  /*2b00*/  IADD3 R8, P2, R8, UR23, RZ ;  /* 0x0000001708087c10 */ /* 0x000fc4000ff5e0ff */
[----:B------:R-:W-:Y:S02]  /*2b10*/  ISETP.GE.AND P0, PT, R93, c[0x0][0x220], PT ;  /* 0x000088005d007a0c */ /* 0x000fe40003f06270 */
[----:B------:R-:W-:-:S07]  /*2b20*/  IADD3.X R12, R12, UR22, RZ, P2, !PT ;  /* 0x000000160c0c7c10 */ /* 0x000fce00097fe4ff */
        /* <DEDUP_REMOVED lines=15> */
.L_x_1254:
[----:B------:R-:W-:Y:S05]  /*2c20*/  BSYNC B0 ;  /* 0x0000000000007941 */ /* 0x000fea0003800000 */
.L_x_1253:
[----:B------:R-:W-:Y:S01]  /*2c30*/  IMAD.SHL.U32 R202, R3, 0x2, RZ ;  /* 0x0000000203ca7824 */ /* 0x000fe200078e00ff */
[----:B------:R-:W-:Y:S01]  /*2c40*/  IMNMX R136, R88, UR8, PT ;  /* 0x0000000858887c17 */ /* 0x000fe2000b800200 */
[----:B------:R-:W-:Y:S01]  /*2c50*/  IMAD.SHL.U32 R200, R4, 0x2, RZ ;  /* 0x0000000204c87824 */ /* 0x000fe200078e00ff */
[----:B------:R-:W0:Y:S01]  /*2c60*/  LDGDEPBAR ;  /* 0x00000000000079af */ /* 0x000e220000000000 */
[----:B------:R-:W-:Y:S01]  /*2c70*/  IMAD R204, R5, 0x2, R202 ;  /* 0x0000000205cc7824 */ /* 0x000fe200078e02ca */
[----:B------:R-:W-:Y:S01]  /*2c80*/  UISETP.GE.AND UP0, UPT, UR30, 0x2, UPT ;  /* 0x000000021e00788c */ /* 0x000fe2000bf06270 */
[----:B------:R-:W-:Y:S01]  /*2c90*/  IMAD R4, R2, 0x2, R200 ;  /* 0x0000000202047824 */ /* 0x000fe200078e02c8 */
[----:B------:R-:W-:Y:S01]  /*2ca0*/  LDSM.16.M88.4 R20, [R200+0x8000] ;  /* 0x00800000c814783b */ /* 0x000fe20000000200 */
[----:B------:R-:W-:Y:S01]  /*2cb0*/  IMAD R210, R6, 0x2, R202 ;  /* 0x0000000206d27824 */ /* 0x000fe200078e02ca */
[----:B------:R-:W-:Y:S01]  /*2cc0*/  IADD3 R3, R200, 0x8000, RZ ;  /* 0x00008000c8037810 */ /* 0x000fe20007ffe0ff */
[----:B------:R-:W-:Y:S01]  /*2cd0*/  IMAD R209, R0, 0x2, R200 ;  /* 0x0000000200d17824 */ /* 0x000fe200078e02c8 */
[----:B--2---:R-:W2:Y:S01]  /*2ce0*/  LDSM.16.M88.4 R8, [R202+0x2000] ;  /* 0x00200000ca08783b */ /* 0x004ea20000000200 */
[----:B------:R-:W-:-:S02]  /*2cf0*/  IMAD R208, R6, 0x2, R204 ;  /* 0x0000000206d07824 */ /* 0x000fc400078e02cc */
[----:B------:R-:W-:Y:S01]  /*2d00*/  IMAD R211, R2, 0x2, R3 ;  /* 0x0000000202d37824 */ /* 0x000fe200078e0203 */
[----:B-1----:R-:W1:Y:S01]  /*2d10*/  LDSM.16.M88.4 R12, [R202] ;  /* 0x00000000ca0c783b */ /* 0x002e620000000200 */
[----:B------:R-:W-:Y:S02]  /*2d20*/  IADD3 R2, R88, 0x48, RZ ;  /* 0x0000004858027810 */ /* 0x000fe40007ffe0ff */
[----:B------:R-:W-:Y:S01]  /*2d30*/  IMAD R207, R0, 0x2, R211 ;  /* 0x0000000200cf7824 */ /* 0x000fe200078e02d3 */
[----:B---3--:R-:W3:Y:S01]  /*2d40*/  LDSM.16.M88.4 R28, [R200+0x8800] ;  /* 0x00880000c81c783b */ /* 0x008ee20000000200 */
[----:B------:R-:W-:Y:S01]  /*2d50*/  IMAD.U32 R0, RZ, RZ, UR31 ;  /* 0x0000001fff007e24 */ /* 0x000fe2000f8e00ff */
[----:B------:R-:W-:Y:S02]  /*2d60*/  IMNMX R138, R2, UR8, PT ;  /* 0x00000008028a7c17 */ /* 0x000fe4000b800200 */
[----:B------:R-:W-:Y:S01]  /*2d70*/  LDSM.16.M88.4 R36, [R4+0x8000] ;  /* 0x008000000424783b */ /* 0x000fe20000000200 */
[----:B------:R-:W-:-:S03]  /*2d80*/  IMAD R0, R0, 0x20, R99 ;  /* 0x0000002000007824 */ /* 0x000fc600078e0263 */
[----:B------:R-:W5:Y:S02]  /*2d90*/  LDSM.16.M88.4 R16, [R204+0x2000] ;  /* 0x00200000cc10783b */ /* 0x000f640000000200 */
[C---:B------:R-:W-:Y:S02]  /*2da0*/  IADD3 R3, R0.reuse, 0x1, RZ ;  /* 0x0000000100037810 */ /* 0x040fe40007ffe0ff */
[----:B------:R-:W4:Y:S01]  /*2db0*/  LDSM.16.M88.4 R44, [R4+0x8800] ;  /* 0x00880000042c783b */ /* 0x000f220000000200 */
[----:B------:R-:W-:Y:S02]  /*2dc0*/  IADD3 R2, R0, 0x8, RZ ;  /* 0x0000000800027810 */ /* 0x000fe40007ffe0ff */
[C---:B------:R-:W-:Y:S01]  /*2dd0*/  ISETP.GE.AND P6, PT, R3.reuse, R136, PT ;  /* 0x000000880300720c */ /* 0x040fe20003fc6270 */
[----:B------:R-:W3:Y:S01]  /*2de0*/  LDSM.16.M88.4 R24, [R204] ;  /* 0x00000000cc18783b */ /* 0x000ee20000000200 */
[----:B------:R-:W-:Y:S02]  /*2df0*/  ISETP.GE.AND P1, PT, R3, R138, PT ;  /* 0x0000008a0300720c */ /* 0x000fe40003f26270 */
[----:B------:R-:W-:Y:S01]  /*2e00*/  ISETP.GE.AND P0, PT, R2, R136, PT ;  /* 0x000000880200720c */ /* 0x000fe20003f06270 */
[----:B------:R-:W-:Y:S01]  /*2e10*/  LDSM.16.M88.4 R32, [R209+0x8800] ;  /* 0x00880000d120783b */ /* 0x000fe20000000200 */
[----:B--2---:R-:W-:Y:S08]  /*2e20*/  HMMA.16816.F32.BF16 R52, R8, R22, RZ ;  /* 0x000000160834723c */ /* 0x004ff000000418ff */
[-C--:B-1----:R-:W-:Y:S08]  /*2e30*/  HMMA.16816.F32.BF16 R60, R12, R20.reuse, RZ ;  /* 0x000000140c3c723c */ /* 0x082ff000000418ff */
[----:B------:R-:W-:Y:S08]  /*2e40*/  HMMA.16816.F32.BF16 R56, R8, R20, RZ ;  /* 0x000000140838723c */ /* 0x000ff000000418ff */
[----:B------:R-:W-:Y:S08]  /*2e50*/  HMMA.16816.F32.BF16 R80, R12, R22, RZ ;  /* 0x000000160c50723c */ /* 0x000ff000000418ff */
[C---:B---3--:R-:W-:Y:S08]  /*2e60*/  HMMA.16816.F32.BF16 R40, R8.reuse, R28, RZ ;  /* 0x0000001c0828723c */ /* 0x048ff000000418ff */
[----:B------:R-:W-:Y:S01]  /*2e70*/  HMMA.16816.F32.BF16 R20, R8, R30, RZ ;  /* 0x0000001e0814723c */ /* 0x000fe200000418ff */
[----:B------:R-:W-:Y:S07]  /*2e80*/  LDSM.16.M88.4 R8, [R210+0x2000] ;  /* 0x00200000d208783b */ /* 0x000fee0000000200 */
[C---:B------:R-:W-:Y:S08]  /*2e90*/  HMMA.16816.F32.BF16 R48, R12.reuse, R28, RZ ;  /* 0x0000001c0c30723c */ /* 0x040ff000000418ff */
[----:B------:R-:W-:Y:S01]  /*2ea0*/  HMMA.16816.F32.BF16 R72, R12, R30, RZ ;  /* 0x0000001e0c48723c */ /* 0x000fe200000418ff */
[----:B------:R-:W1:Y:S04]  /*2eb0*/  LDSM.16.M88.4 R28, [R209+0x8000] ;  /* 0x00800000d11c783b */ /* 0x000e680000000200 */
[----:B------:R-:W2:Y:S03]  /*2ec0*/  LDSM.16.M88.4 R12, [R210] ;  /* 0x00000000d20c783b */ /* 0x000ea60000000200 */
[C---:B-----5:R-:W-:Y:S08]  /*2ed0*/  HMMA.16816.F32.BF16 R76, R16.reuse, R38, R52 ;  /* 0x00000026104c723c */ /* 0x060ff00000041834 */
[C---:B------:R-:W-:Y:S08]  /*2ee0*/  HMMA.16816.F32.BF16 R68, R16.reuse, R36, R56 ;  /* 0x000000241044723c */ /* 0x040ff00000041838 */
[C---:B----4-:R-:W-:Y:S01]  /*2ef0*/  HMMA.16816.F32.BF16 R64, R16.reuse, R44, R40 ;  /* 0x0000002c1040723c */ /* 0x050fe20000041828 */
[----:B------:R-:W-:Y:S07]  /*2f00*/  LDSM.16.M88.4 R40, [R207] ;  /* 0x00000000cf28783b */ /* 0x000fee0000000200 */
[----:B------:R-:W-:Y:S01]  /*2f10*/  HMMA.16816.F32.BF16 R56, R16, R46, R20 ;  /* 0x0000002e1038723c */ /* 0x000fe20000041814 */
[----:B------:R-:W3:Y:S07]  /*2f20*/  LDSM.16.M88.4 R20, [R208+0x2000] ;  /* 0x00200000d014783b */ /* 0x000eee0000000200 */
[C---:B------:R-:W-:Y:S08]  /*2f30*/  HMMA.16816.F32.BF16 R16, R24.reuse, R36, R60 ;  /* 0x000000241810723c */ /* 0x040ff0000004183c */
[C---:B------:R-:W-:Y:S01]  /*2f40*/  HMMA.16816.F32.BF16 R52, R24.reuse, R38, R80 ;  /* 0x000000261834723c */ /* 0x040fe20000041850 */
[----:B------:R-:W4:Y:S07]  /*2f50*/  LDSM.16.M88.4 R36, [R207+0x800] ;  /* 0x00080000cf24783b */ /* 0x000f2e0000000200 */
[C---:B------:R-:W-:Y:S08]  /*2f60*/  HMMA.16816.F32.BF16 R84, R24.reuse, R44, R48 ;  /* 0x0000002c1854723c */ /* 0x040ff00000041830 */
[----:B------:R-:W-:Y:S01]  /*2f70*/  HMMA.16816.F32.BF16 R44, R24, R46, R72 ;  /* 0x0000002e182c723c */ /* 0x000fe20000041848 */
[----:B------:R-:W5:Y:S07]  /*2f80*/  LDSM.16.M88.4 R24, [R208] ;  /* 0x00000000d018783b */ /* 0x000f6e0000000200 */
[C---:B-1----:R-:W-:Y:S08]  /*2f90*/  HMMA.16816.F32.BF16 R60, R8.reuse, R30, R76 ;  /* 0x0000001e083c723c */ /* 0x042ff0000004184c */
[C---:B------:R-:W-:Y:S08]  /*2fa0*/  HMMA.16816.F32.BF16 R48, R8.reuse, R28, R68 ;  /* 0x0000001c0830723c */ /* 0x040ff00000041844 */
[C---:B------:R-:W-:Y:S08]  /*2fb0*/  HMMA.16816.F32.BF16 R68, R8.reuse, R32, R64 ;  /* 0x000000200844723c */ /* 0x040ff00000041840 */
[----:B------:R-:W-:Y:S01]  /*2fc0*/  HMMA.16816.F32.BF16 R64, R8, R34, R56 ;  /* 0x000000220840723c */ /* 0x000fe20000041838 */
[----:B------:R-:W-:Y:S04]  /*2fd0*/  LDSM.16.M88.4 R56, [R200+0x9000] ;  /* 0x00900000c838783b */ /* 0x000fe80000000200 */
[----:B------:R-:W-:Y:S03]  /*2fe0*/  LDSM.16.M88.4 R8, [R204+0x6000] ;  /* 0x00600000cc08783b */ /* 0x000fe60000000200 */
[C---:B--2---:R-:W-:Y:S01]  /*2ff0*/  HMMA.16816.F32.BF16 R72, R12.reuse, R28, R16 ;  /* 0x0000001c0c48723c */ /* 0x044fe20000041810 */
[----:B------:R-:W1:Y:S07]  /*3000*/  LDSM.16.M88.4 R16, [R202+0x6000] ;  /* 0x00600000ca10783b */ /* 0x000e6e0000000200 */
[C---:B------:R-:W-:Y:S01]  /*3010*/  HMMA.16816.F32.BF16 R80, R12.reuse, R30, R52 ;  /* 0x0000001e0c50723c */ /* 0x040fe20000041834 */
[----:B------:R-:W2:Y:S07]  /*3020*/  LDSM.16.M88.4 R52, [R200+0x9800] ;  /* 0x00980000c834783b */ /* 0x000eae0000000200 */
[C---:B------:R-:W-:Y:S08]  /*3030*/  HMMA.16816.F32.BF16 R84, R12.reuse, R32, R84 ;  /* 0x000000200c54723c */ /* 0x040ff00000041854 */
[----:B------:R-:W-:Y:S01]  /*3040*/  HMMA.16816.F32.BF16 R32, R12, R34, R44 ;  /* 0x000000220c20723c */ /* 0x000fe2000004182c */
[----:B------:R-:W1:Y:S07]  /*3050*/  LDSM.16.M88.4 R12, [R202+0x4000] ;  /* 0x00400000ca0c783b */ /* 0x000e6e0000000200 */
[C---:B---3--:R-:W-:Y:S01]  /*3060*/  HMMA.16816.F32.BF16 R44, R20.reuse, R42, R60 ;  /* 0x0000002a142c723c */ /* 0x048fe2000004183c */
[----:B------:R-:W-:Y:S07]  /*3070*/  LDSM.16.M88.4 R60, [R4+0x9800] ;  /* 0x00980000043c783b */ /* 0x000fee0000000200 */
[C---:B------:R-:W-:Y:S01]  /*3080*/  HMMA.16816.F32.BF16 R28, R20.reuse, R40, R48 ;  /* 0x00000028141c723c */ /* 0x040fe20000041830 */
[----:B------:R3:W1:Y:S07]  /*3090*/  LDSM.16.M88.4 R48, [R4+0x9000] ;  /* 0x009000000430783b */ /* 0x00066e0000000200 */
[C---:B----4-:R-:W-:Y:S08]  /*30a0*/  HMMA.16816.F32.BF16 R76, R20.reuse, R36, R68 ;  /* 0x00000024144c723c */ /* 0x050ff00000041844 */
[----:B------:R-:W-:Y:S08]  /*30b0*/  HMMA.16816.F32.BF16 R64, R20, R38, R64 ;  /* 0x000000261440723c */ /* 0x000ff00000041840 */
[C---:B-----5:R-:W-:Y:S01]  /*30c0*/  HMMA.16816.F32.BF16 R68, R24.reuse, R40, R72 ;  /* 0x000000281844723c */ /* 0x060fe20000041848 */
[----:B---3--:R-:W3:Y:S07]  /*30d0*/  I2F R4, R3 ;  /* 0x0000000300047306 */ /* 0x008eee0000201400 */
[C---:B------:R-:W-:Y:S08]  /*30e0*/  HMMA.16816.F32.BF16 R40, R24.reuse, R42, R80 ;  /* 0x0000002a1828723c */ /* 0x040ff00000041850 */
[C---:B------:R-:W-:Y:S08]  /*30f0*/  HMMA.16816.F32.BF16 R72, R24.reuse, R36, R84 ;  /* 0x000000241848723c */ /* 0x040ff00000041854 */
[----:B------:R-:W-:Y:S01]  /*3100*/  HMMA.16816.F32.BF16 R32, R24, R38, R32 ;  /* 0x000000261820723c */ /* 0x000fe20000041820 */
[----:B------:R-:W4:Y:S07]  /*3110*/  LDSM.16.M88.4 R24, [R204+0x4000] ;  /* 0x00400000cc18783b */ /* 0x000f2e0000000200 */
[C---:B-1----:R-:W-:Y:S08]  /*3120*/  HMMA.16816.F32.BF16 R20, R16.reuse, R58, R44 ;  /* 0x0000003a1014723c */ /* 0x042ff0000004182c */
[C---:B------:R-:W-:Y:S08]  /*3130*/  HMMA.16816.F32.BF16 R28, R16.reuse, R56, R28 ;  /* 0x00000038101c723c */ /* 0x040ff0000004181c */
[C---:B--2---:R-:W-:Y:S08]  /*3140*/  HMMA.16816.F32.BF16 R36, R16.reuse, R52, R76 ;  /* 0x000000341024723c */ /* 0x044ff0000004184c */
        /* <DEDUP_REMOVED lines=8> */
[C---:B------:R-:W-:Y:S01]  /*31d0*/  HMMA.16816.F32.BF16 R76, R8.reuse, R48, R28 ;  /* 0x00000030084c723c */ /* 0x040fe2000004181c */
[----:B------:R-:W-:Y:S07]  /*31e0*/  LDSM.16.M88.4 R28, [R209+0x9800] ;  /* 0x00980000d11c783b */ /* 0x000fee0000000200 */
[C---:B------:R-:W-:Y:S01]  /*31f0*/  HMMA.16816.F32.BF16 R68, R8.reuse, R60, R36 ;  /* 0x0000003c0844723c */ /* 0x040fe20000041824 */
[----:B------:R-:W-:Y:S07]  /*3200*/  LDSM.16.M88.4 R36, [R207+0x1000] ;  /* 0x00100000cf24783b */ /* 0x000fee0000000200 */
[----:B------:R-:W-:Y:S01]  /*3210*/  HMMA.16816.F32.BF16 R56, R8, R62, R16 ;  /* 0x0000003e0838723c */ /* 0x000fe20000041810 */
[----:B------:R-:W2:Y:S04]  /*3220*/  LDSM.16.M88.4 R8, [R210+0x6000] ;  /* 0x00600000d208783b */ /* 0x000ea80000000200 */
[----:B------:R-:W5:Y:S03]  /*3230*/  LDSM.16.M88.4 R16, [R208+0x4000] ;  /* 0x00400000d010783b */ /* 0x000f660000000200 */
[C---:B----4-:R-:W-:Y:S08]  /*3240*/  HMMA.16816.F32.BF16 R44, R24.reuse, R48, R44 ;  /* 0x00000030182c723c */ /* 0x050ff0000004182c */
[C---:B------:R-:W-:Y:S08]  /*3250*/  HMMA.16816.F32.BF16 R40, R24.reuse, R50, R40 ;  /* 0x000000321828723c */ /* 0x040ff00000041828 */
[C---:B------:R-:W-:Y:S08]  /*3260*/  HMMA.16816.F32.BF16 R52, R24.reuse, R60, R64 ;  /* 0x0000003c1834723c */ /* 0x040ff00000041840 */
[----:B------:R-:W-:Y:S01]  /*3270*/  HMMA.16816.F32.BF16 R24, R24, R62, R12 ;  /* 0x0000003e1818723c */ /* 0x000fe2000004180c */
[----:B------:R-:W4:Y:S07]  /*3280*/  LDSM.16.M88.4 R12, [R208+0x6000] ;  /* 0x00600000d00c783b */ /* 0x000f2e0000000200 */
[-C--:B-1----:R-:W-:Y:S08]  /*3290*/  HMMA.16816.F32.BF16 R48, R20, R32.reuse, R44 ;  /* 0x000000201430723c */ /* 0x082ff0000004182c */
[C---:B--2---:R-:W-:Y:S08]  /*32a0*/  HMMA.16816.F32.BF16 R44, R8.reuse, R32, R76 ;  /* 0x00000020082c723c */ /* 0x044ff0000004184c */
[-C--:B------:R-:W-:Y:S08]  /*32b0*/  HMMA.16816.F32.BF16 R60, R8, R34.reuse, R72 ;  /* 0x00000022083c723c */ /* 0x080ff00000041848 */
[----:B------:R-:W-:Y:S08]  /*32c0*/  HMMA.16816.F32.BF16 R32, R20, R34, R40 ;  /* 0x000000221420723c */ /* 0x000ff00000041828 */
[C---:B------:R-:W-:Y:S08]  /*32d0*/  HMMA.16816.F32.BF16 R68, R8.reuse, R28, R68 ;  /* 0x0000001c0844723c */ /* 0x040ff00000041844 */
[----:B------:R-:W-:Y:S01]  /*32e0*/  HMMA.16816.F32.BF16 R56, R8, R30, R56 ;  /* 0x0000001e0838723c */ /* 0x000fe20000041838 */
[----:B------:R-:W1:Y:S01]  /*32f0*/  LDSM.16.M88.4 R8, [R207+0x1800] ;  /* 0x00180000cf08783b */ /* 0x000e620000000200 */
[----:B------:R-:W-:-:S06]  /*3300*/  DEPBAR.LE SB0, 0x0 ;  /* 0x000080000000791a */ /* 0x000fcc0000000000 */
[----:B-----5:R-:W-:Y:S08]  /*3310*/  HMMA.16816.F32.BF16 R48, R16, R36, R48 ;  /* 0x000000241030723c */ /* 0x020ff00000041830 */
[C---:B------:R-:W-:Y:S08]  /*3320*/  HMMA.16816.F32.BF16 R40, R20.reuse, R28, R52 ;  /* 0x0000001c1428723c */ /* 0x040ff00000041834 */
[----:B------:R-:W-:Y:S07]  /*3330*/  HMMA.16816.F32.BF16 R24, R20, R30, R24 ;  /* 0x0000001e1418723c */ /* 0x000fee0000041818 */
[C---:B------:R-:W-:Y:S01]  /*3340*/  IADD3 R21, R88.reuse, 0x8, RZ ;  /* 0x0000000858157810 */ /* 0x040fe20007ffe0ff */
[----:B----4-:R-:W-:Y:S01]  /*3350*/  HMMA.16816.F32.BF16 R44, R12, R36, R44 ;  /* 0x000000240c2c723c */ /* 0x010fe2000004182c */
[----:B------:R-:W-:-:S02]  /*3360*/  IADD3 R20, R88, 0x40, RZ ;  /* 0x0000004058147810 */ /* 0x000fc40007ffe0ff */
[----:B------:R-:W-:Y:S01]  /*3370*/  IMNMX R137, R21, UR8, PT ;  /* 0x0000000815897c17 */ /* 0x000fe2000b800200 */
[----:B---3--:R-:W-:Y:S01]  /*3380*/  FFMA.FTZ R21, R4, UR26, R51 ;  /* 0x0000001a04157c23 */ /* 0x008fe20008010033 */
[----:B------:R-:W-:Y:S01]  /*3390*/  IMNMX R139, R20, UR8, PT ;  /* 0x00000008148b7c17 */ /* 0x000fe2000b800200 */
[----:B------:R-:W-:Y:S01]  /*33a0*/  FFMA.FTZ R20, R4, UR26, R49 ;  /* 0x0000001a04147c23 */ /* 0x000fe20008010031 */
[C---:B------:R-:W-:Y:S01]  /*33b0*/  ISETP.GE.AND P5, PT, R3.reuse, R137, PT ;  /* 0x000000890300720c */ /* 0x040fe20003fa6270 */
[----:B------:R-:W-:Y:S01]  /*33c0*/  HMMA.16816.F32.BF16 R32, R16, R38, R32 ;  /* 0x000000261020723c */ /* 0x000fe20000041820 */
[----:B------:R-:W-:Y:S02]  /*33d0*/  ISETP.GE.AND P3, PT, R3, R139, PT ;  /* 0x0000008b0300720c */ /* 0x000fe40003f66270 */
[----:B------:R2:W3:Y:S01]  /*33e0*/  I2F R3, R2 ;  /* 0x0000000200037306 */ /* 0x0004e20000201400 */
[----:B------:R-:W-:Y:S01]  /*33f0*/  BAR.SYNC.DEFER_BLOCKING 0x0 ;  /* 0x0000000000007b1d */ /* 0x000fe20000010000 */
[----:B------:R-:W-:-:S02]  /*3400*/  ISETP.GE.AND P4, PT, R2, R137, PT ;  /* 0x000000890200720c */ /* 0x000fc40003f86270 */
[----:B------:R-:W-:Y:S01]  /*3410*/  ISETP.GE.AND P2, PT, R2, R139, PT ;  /* 0x0000008b0200720c */ /* 0x000fe20003f46270 */
[----:B------:R-:W-:Y:S07]  /*3420*/  HMMA.16816.F32.BF16 R36, R12, R38, R60 ;  /* 0x000000260c24723c */ /* 0x000fee000004183c */
[----:B------:R-:W-:Y:S01]  /*3430*/  FSEL R60, R20, -INF , !P6 ;  /* 0xff800000143c7808 */ /* 0x000fe20007000000 */
[----:B------:R-:W-:Y:S01]  /*3440*/  FFMA.FTZ R22, R4, UR26, R45 ;  /* 0x0000001a04167c23 */ /* 0x000fe2000801002d */
[----:B------:R-:W-:Y:S01]  /*3450*/  ISETP.GE.AND P6, PT, R2, R138, PT ;  /* 0x0000008a0200720c */ /* 0x000fe20003fc6270 */
[----:B------:R-:W-:Y:S01]  /*3460*/  FFMA.FTZ R4, R4, UR26, R47 ;  /* 0x0000001a04047c23 */ /* 0x000fe2000801002f */
[----:B--2---:R-:W-:Y:S01]  /*3470*/  IADD3 R2, R0, 0x9, RZ ;  /* 0x0000000900027810 */ /* 0x004fe20007ffe0ff */
[----:B-1----:R-:W-:Y:S01]  /*3480*/  HMMA.16816.F32.BF16 R40, R16, R8, R40 ;  /* 0x000000081028723c */ /* 0x002fe20000041828 */
[----:B------:R-:W-:-:S02]  /*3490*/  FSEL R45, R21, -INF , !P5 ;  /* 0xff800000152d7808 */ /* 0x000fc40006800000 */
[----:B------:R1:W2:Y:S01]  /*34a0*/  I2F R20, R2 ;  /* 0x0000000200147306 */ /* 0x0002a20000201400 */
[----:B---3--:R-:W-:Y:S01]  /*34b0*/  FFMA.FTZ R21, R3, UR26, R32 ;  /* 0x0000001a03157c23 */ /* 0x008fe20008010020 */
[----:B------:R-:W-:Y:S02]  /*34c0*/  FSEL R47, R22, -INF , !P3 ;  /* 0xff800000162f7808 */ /* 0x000fe40005800000 */
[----:B------:R-:W-:Y:S01]  /*34d0*/  FSEL R53, R4, -INF , !P1 ;  /* 0xff80000004357808 */ /* 0x000fe20004800000 */
[----:B------:R-:W-:Y:S01]  /*34e0*/  HMMA.16816.F32.BF16 R28, R12, R8, R68 ;  /* 0x000000080c1c723c */ /* 0x000fe20000041844 */
[----:B------:R-:W-:Y:S02]  /*34f0*/  FSEL R55, R21, -INF , !P0 ;  /* 0xff80000015377808 */ /* 0x000fe40004000000 */
[C---:B------:R-:W-:Y:S01]  /*3500*/  ISETP.GE.AND P5, PT, R2.reuse, R136, PT ;  /* 0x000000880200720c */ /* 0x040fe20003fa6270 */
[C---:B------:R-:W-:Y:S01]  /*3510*/  FFMA.FTZ R4, R3.reuse, UR26, R38 ;  /* 0x0000001a03047c23 */ /* 0x040fe20008010026 */
[C---:B------:R-:W-:Y:S01]  /*3520*/  ISETP.GE.AND P3, PT, R2.reuse, R137, PT ;  /* 0x000000890200720c */ /* 0x040fe20003f66270 */
[C---:B------:R-:W-:Y:S01]  /*3530*/  FFMA.FTZ R21, R3.reuse, UR26, R36 ;  /* 0x0000001a03157c23 */ /* 0x040fe20008010024 */
[C---:B------:R-:W-:Y:S01]  /*3540*/  ISETP.GE.AND P1, PT, R2.reuse, R139, PT ;  /* 0x0000008b0200720c */ /* 0x040fe20003f26270 */
[----:B------:R-:W-:Y:S01]  /*3550*/  FFMA.FTZ R9, R3, UR26, R34 ;  /* 0x0000001a03097c23 */ /* 0x000fe20008010022 */
[----:B------:R-:W-:Y:S01]  /*3560*/  ISETP.GE.AND P0, PT, R2, R138, PT ;  /* 0x0000008a0200720c */ /* 0x000fe20003f06270 */
[----:B------:R-:W-:Y:S01]  /*3570*/  HMMA.16816.F32.BF16 R24, R16, R10, R24 ;  /* 0x0000000a1018723c */ /* 0x000fe20000041818 */
[----:B-1----:R-:W-:-:S02]  /*3580*/  IADD3 R2, R0, 0x10, RZ ;  /* 0x0000001000027810 */ /* 0x002fc40007ffe0ff */
[----:B------:R-:W-:Y:S01]  /*3590*/  FSEL R32, R9, -INF , !P4 ;  /* 0xff80000009207808 */ /* 0x000fe20006000000 */
[----:B--2---:R-:W-:Y:S01]  /*35a0*/  FFMA.FTZ R9, R20, UR26, R33 ;  /* 0x0000001a14097c23 */ /* 0x004fe20008010021 */
[----:B------:R1:W2:Y:S01]  /*35b0*/  I2F R8, R2 ;  /* 0x0000000200087306 */ /* 0x0002a20000201400 */
[----:B------:R-:W-:Y:S01]  /*35c0*/  IADD3 R3, R0, 0x11, RZ ;  /* 0x0000001100037810 */ /* 0x000fe20007ffe0ff */
[----:B------:R-:W-:Y:S01]  /*35d0*/  FFMA.FTZ R16, R20, UR26, R37 ;  /* 0x0000001a14107c23 */ /* 0x000fe20008010025 */
[----:B------:R-:W-:Y:S02]  /*35e0*/  FSEL R52, R4, -INF , !P6 ;  /* 0xff80000004347808 */ /* 0x000fe40007000000 */
[----:B------:R-:W-:Y:S01]  /*35f0*/  FSEL R54, R9, -INF , !P5 ;  /* 0xff80000009367808 */ /* 0x000fe20006800000 */
[----:B------:R-:W-:Y:S01]  /*3600*/  FFMA.FTZ R9, R20, UR26, R35 ;  /* 0x0000001a14097c23 */ /* 0x000fe20008010023 */
[----:B------:R-:W-:Y:S01]  /*3610*/  FSEL R36, R21, -INF , !P2 ;  /* 0xff80000015247808 */ /* 0x000fe20005000000 */
[----:B------:R-:W3:Y:S01]  /*3620*/  I2F R4, R3 ;  /* 0x0000000300047306 */ /* 0x000ee20000201400 */
[----:B------:R-:W-:-:S02]  /*3630*/  ISETP.GE.AND P4, PT, R2, R136, PT ;  /* 0x000000880200720c */ /* 0x000fc40003f86270 */
[C---:B------:R-:W-:Y:S02]  /*3640*/  ISETP.GE.AND P2, PT, R2.reuse, R137, PT ;  /* 0x000000890200720c */ /* 0x040fe40003f46270 */
[C---:B------:R-:W-:Y:S02]  /*3650*/  ISETP.GE.AND P6, PT, R2.reuse, R139, PT ;  /* 0x0000008b0200720c */ /* 0x040fe40003fc6270 */
[----:B------:R-:W-:Y:S01]  /*3660*/  ISETP.GE.AND P5, PT, R2, R138, PT ;  /* 0x0000008a0200720c */ /* 0x000fe20003fa6270 */
[----:B-1----:R-:W-:Y:S01]  /*3670*/  FFMA.FTZ R2, R20, UR26, R39 ;  /* 0x0000001a14027c23 */ /* 0x002fe20008010027 */
[----:B------:R-:W-:Y:S01]  /*3680*/  FSEL R22, R9, -INF , !P3 ;  /* 0xff80000009167808 */ /* 0x000fe20005800000 */
[----:B--2---:R-:W-:Y:S01]  /*3690*/  FFMA.FTZ R9, R8, UR26, R40 ;  /* 0x0000001a08097c23 */ /* 0x004fe20008010028 */
[----:B------:R-:W-:Y:S02]  /*36a0*/  FSEL R34, R16, -INF , !P1 ;  /* 0xff80000010227808 */ /* 0x000fe40004800000 */
[----:B------:R-:W-:Y:S01]  /*36b0*/  FSEL R49, R2, -INF , !P0 ;  /* 0xff80000002317808 */ /* 0x000fe20004000000 */
[----:B------:R-:W-:Y:S01]  /*36c0*/  HMMA.16816.F32.BF16 R16, R12, R10, R56 ;  /* 0x0000000a0c10723c */ /* 0x000fe20000041838 */
[----:B------:R-:W-:-:S02]  /*36d0*/  IADD3 R2, R0, 0x18, RZ ;  /* 0x0000001800027810 */ /* 0x000fc40007ffe0ff */
[----:B------:R-:W-:Y:S01]  /*36e0*/  FSEL R51, R9, -INF , !P4 ;  /* 0xff80000009337808 */ /* 0x000fe20006000000 */
[----:B---3--:R-:W-:Y:S01]  /*36f0*/  FFMA.FTZ R9, R4, UR26, R41 ;  /* 0x0000001a04097c23 */ /* 0x008fe20008010029 */
[C---:B------:R-:W-:Y:S02]  /*3700*/  ISETP.GE.AND P3, PT, R3.reuse, R136, PT ;  /* 0x000000880300720c */ /* 0x040fe40003f66270 */
[C---:B------:R-:W-:Y:S01]  /*3710*/  ISETP.GE.AND P1, PT, R3.reuse, R137, PT ;  /* 0x000000890300720c */ /* 0x040fe20003f26270 */
[C---:B------:R-:W-:Y:S01]  /*3720*/  FFMA.FTZ R11, R8.reuse, UR26, R42 ;  /* 0x0000001a080b7c23 */ /* 0x040fe2000801002a */
[C---:B------:R-:W-:Y:S01]  /*3730*/  ISETP.GE.AND P0, PT, R3.reuse, R139, PT ;  /* 0x0000008b0300720c */ /* 0x040fe20003f06270 */
[C---:B------:R-:W-:Y:S01]  /*3740*/  FFMA.FTZ R10, R8.reuse, UR26, R28 ;  /* 0x0000001a080a7c23 */ /* 0x040fe2000801001c */
[----:B------:R-:W-:Y:S01]  /*3750*/  ISETP.GE.AND P4, PT, R3, R138, PT ;  /* 0x0000008a0300720c */ /* 0x000fe20003f86270 */
[----:B------:R-:W-:Y:S01]  /*3760*/  FFMA.FTZ R8, R8, UR26, R30 ;  /* 0x0000001a08087c23 */ /* 0x000fe2000801001e */
[----:B------:R1:W2:Y:S01]  /*3770*/  I2F R3, R2 ;  /* 0x0000000200037306 */ /* 0x0002a20000201400 */
[----:B------:R-:W-:Y:S01]  /*3780*/  FSEL R21, R11, -INF , !P2 ;  /* 0xff8000000b157808 */ /* 0x000fe20005000000 */
[----:B------:R-:W-:Y:S01]  /*3790*/  FFMA.FTZ R12, R4, UR26, R43 ;  /* 0x0000001a040c7c23 */ /* 0x000fe2000801002b */
[----:B------:R-:W-:-:S02]  /*37a0*/  FSEL R30, R10, -INF , !P6 ;  /* 0xff8000000a1e7808 */ /* 0x000fc40007000000 */
[----:B------:R-:W-:Y:S01]  /*37b0*/  FSEL R40, R8, -INF , !P5 ;  /* 0xff80000008287808 */ /* 0x000fe20006800000 */
[----:B------:R-:W-:Y:S01]  /*37c0*/  FFMA.FTZ R8, R4, UR26, R31 ;  /* 0x0000001a04087c23 */ /* 0x000fe2000801001f */
[----:B------:R-:W-:Y:S02]  /*37d0*/  FSEL R41, R9, -INF , !P3 ;  /* 0xff80000009297808 */ /* 0x000fe40005800000 */
[C---:B------:R-:W-:Y:S02]  /*37e0*/  ISETP.GE.AND P2, PT, R2.reuse, R136, PT ;  /* 0x000000880200720c */ /* 0x040fe40003f46270 */
[C---:B------:R-:W-:Y:S02]  /*37f0*/  ISETP.GE.AND P6, PT, R2.reuse, R137, PT ;  /* 0x000000890200720c */ /* 0x040fe40003fc6270 */
[C---:B------:R-:W-:Y:S02]  /*3800*/  ISETP.GE.AND P5, PT, R2.reuse, R139, PT ;  /* 0x0000008b0200720c */ /* 0x040fe40003fa6270 */
[----:B------:R-:W-:Y:S01]  /*3810*/  ISETP.GE.AND P3, PT, R2, R138, PT ;  /* 0x0000008a0200720c */ /* 0x000fe20003f66270 */
[----:B-1----:R-:W-:Y:S01]  /*3820*/  FFMA.FTZ R2, R4, UR26, R29 ;  /* 0x0000001a04027c23 */ /* 0x002fe2000801001d */
[----:B------:R-:W-:Y:S01]  /*3830*/  FSEL R20, R12, -INF , !P1 ;  /* 0xff8000000c147808 */ /* 0x000fe20004800000 */
[----:B------:R-:W1:Y:S01]  /*3840*/  I2F R4, R0 ;  /* 0x0000000000047306 */ /* 0x000e620000201400 */
[----:B------:R-:W-:Y:S01]  /*3850*/  FSEL R38, R8, -INF , !P4 ;  /* 0xff80000008267808 */ /* 0x000fe20006000000 */
[C---:B--2---:R-:W-:Y:S01]  /*3860*/  FFMA.FTZ R9, R3.reuse, UR26, R26 ;  /* 0x0000001a03097c23 */ /* 0x044fe2000801001a */
[----:B------:R-:W-:Y:S01]  /*3870*/  FSEL R28, R2, -INF , !P0 ;  /* 0xff800000021c7808 */ /* 0x000fe20004000000 */
[C---:B------:R-:W-:Y:S01]  /*3880*/  FFMA.FTZ R2, R3.reuse, UR26, R24 ;  /* 0x0000001a03027c23 */ /* 0x040fe20008010018 */
[C---:B------:R-:W-:Y:S01]  /*3890*/  ISETP.GE.AND P1, PT, R0.reuse, R136, PT ;  /* 0x000000880000720c */ /* 0x040fe20003f26270 */
[C---:B------:R-:W-:Y:S01]  /*38a0*/  FFMA.FTZ R8, R3.reuse, UR26, R16 ;  /* 0x0000001a03087c23 */ /* 0x040fe20008010010 */
[----:B------:R-:W-:Y:S01]  /*38b0*/  ISETP.GE.AND P0, PT, R0, R137, PT ;  /* 0x000000890000720c */ /* 0x000fe20003f06270 */
[----:B------:R-:W-:Y:S01]  /*38c0*/  FFMA.FTZ R3, R3, UR26, R18 ;  /* 0x0000001a03037c23 */ /* 0x000fe20008010012 */
[----:B------:R-:W-:-:S02]  /*38d0*/  FSEL R39, R2, -INF , !P2 ;  /* 0xff80000002277808 */ /* 0x000fc40005000000 */
[C---:B------:R-:W-:Y:S02]  /*38e0*/  ISETP.GE.AND P4, PT, R0.reuse, R139, PT ;  /* 0x0000008b0000720c */ /* 0x040fe40003f86270 */
[----:B------:R-:W-:Y:S02]  /*38f0*/  ISETP.GE.AND P2, PT, R0, R138, PT ;  /* 0x0000008a0000720c */ /* 0x000fe40003f46270 */
[----:B------:R-:W-:Y:S01]  /*3900*/  FSEL R37, R3, -INF , !P3 ;  /* 0xff80000003257808 */ /* 0x000fe20005800000 */
[----:B-1----:R-:W-:Y:S01]  /*3910*/  FFMA.FTZ R10, R4, UR26, R50 ;  /* 0x0000001a040a7c23 */ /* 0x002fe20008010032 */
[----:B------:R-:W-:Y:S01]  /*3920*/  IADD3 R0, R0, 0x19, RZ ;  /* 0x0000001900007810 */ /* 0x000fe20007ffe0ff */
[C---:B------:R-:W-:Y:S01]  /*3930*/  FFMA.FTZ R3, R4.reuse, UR26, R48 ;  /* 0x0000001a04037c23 */ /* 0x040fe20008010030 */
[----:B------:R-:W-:Y:S01]  /*3940*/  FSEL R26, R9, -INF , !P6 ;  /* 0xff800000091a7808 */ /* 0x000fe20007000000 */
[----:B------:R-:W-:Y:S01]  /*3950*/  FFMA.FTZ R9, R4, UR26, R44 ;  /* 0x0000001a04097c23 */ /* 0x000fe2000801002c */
[----:B------:R-:W1:Y:S01]  /*3960*/  I2F R2, R0 ;  /* 0x0000000000027306 */ /* 0x000e620000201400 */
[----:B------:R-:W-:Y:S01]  /*3970*/  FSEL R14, R10, -INF , !P0 ;  /* 0xff8000000a0e7808 */ /* 0x000fe20004000000 */
[----:B------:R-:W-:Y:S01]  /*3980*/  FFMA.FTZ R4, R4, UR26, R46 ;  /* 0x0000001a04047c23 */ /* 0x000fe2000801002e */
[----:B------:R-:W-:-:S02]  /*3990*/  PLOP3.LUT P0, PT, PT, PT, UP0, 0x80, 0x0 ;  /* 0x000000000000781c */ /* 0x000fc40003f0f008 */
[----:B------:R-:W-:Y:S02]  /*39a0*/  FSEL R23, R8, -INF , !P5 ;  /* 0xff80000008177808 */ /* 0x000fe40006800000 */
[----:B------:R-:W-:Y:S02]  /*39b0*/  FSEL R31, R3, -INF , !P1 ;  /* 0xff800000031f7808 */ /* 0x000fe40004800000 */
[C---:B------:R-:W-:Y:S02]  /*39c0*/  ISETP.GE.AND P6, PT, R0.reuse, R136, PT ;  /* 0x000000880000720c */ /* 0x040fe40003fc6270 */
[C---:B------:R-:W-:Y:S02]  /*39d0*/  ISETP.GE.AND P5, PT, R0.reuse, R137, PT ;  /* 0x000000890000720c */ /* 0x040fe40003fa6270 */
[C---:B------:R-:W-:Y:S02]  /*39e0*/  ISETP.GE.AND P3, PT, R0.reuse, R139, PT ;  /* 0x0000008b0000720c */ /* 0x040fe40003f66270 */
[----:B------:R-:W-:Y:S01]  /*39f0*/  ISETP.GE.AND P1, PT, R0, R138, PT ;  /* 0x0000008a0000720c */ /* 0x000fe20003f26270 */
[C---:B-1----:R-:W-:Y:S01]  /*3a00*/  FFMA.FTZ R8, R2.reuse, UR26, R25 ;  /* 0x0000001a02087c23 */ /* 0x042fe20008010019 */
[----:B------:R-:W-:Y:S01]  /*3a10*/  FSEL R15, R9, -INF , !P4 ;  /* 0xff800000090f7808 */ /* 0x000fe20006000000 */
[----:B------:R-:W-:Y:S01]  /*3a20*/  FFMA.FTZ R3, R2, UR26, R27 ;  /* 0x0000001a02037c23 */ /* 0x000fe2000801001b */
[----:B------:R-:W-:Y:S01]  /*3a30*/  FSEL R24, R4, -INF , !P2 ;  /* 0xff80000004187808 */ /* 0x000fe20005000000 */
[----:B------:R-:W-:Y:S01]  /*3a40*/  FFMA.FTZ R0, R2, UR26, R17 ;  /* 0x0000001a02007c23 */ /* 0x000fe20008010011 */
[----:B------:R-:W-:Y:S01]  /*3a50*/  FSEL R29, R8, -INF , !P6 ;  /* 0xff800000081d7808 */ /* 0x000fe20007000000 */
[----:B------:R-:W-:Y:S01]  /*3a60*/  FFMA.FTZ R2, R2, UR26, R19 ;  /* 0x0000001a02027c23 */ /* 0x000fe20008010013 */
        /* <DEDUP_REMOVED lines=45> */
.L_x_1257:
[----:B------:R-:W-:Y:S05]  /*3d40*/  BSYNC B0 ;  /* 0x0000000000007941 */ /* 0x000fea0003800000 */
.L_x_1256:
[----:B------:R-:W0:Y:S02]  /*3d50*/  LDGDEPBAR ;  /* 0x00000000000079af */ /* 0x000e240000000000 */
.L_x_1255:
[----:B------:R-:W-:Y:S01]  /*3d60*/  FMNMX.FTZ R0, R14, R45, !PT ;  /* 0x0000002d0e007209 */ /* 0x000fe20007810000 */
[----:B------:R-:W-:Y:S01]  /*3d70*/  IMAD.WIDE.U32 R18, R97, -0x326172a9, RZ ;  /* 0xcd9e8d5761127825 */ /* 0x000fe200078e00ff */
[----:B--2---:R-:W-:Y:S01]  /*3d80*/  FMNMX.FTZ R2, R15, R47, !PT ;  /* 0x0000002f0f027209 */ /* 0x004fe20007810000 */
[----:B------:R-:W-:Y:S01]  /*3d90*/  ULOP3.LUT UR6, UR31, UR33, URZ, 0x3c, !UPT ;  /* 0x000000211f067292 */ /* 0x000fe2000f8e3c3f */
[----:B------:R-:W-:Y:S01]  /*3da0*/  FMNMX.FTZ R0, R32, R0, !PT ;  /* 0x0000000020007209 */ /* 0x000fe20007810000 */
[----:B------:R-:W-:Y:S01]  /*3db0*/  IMAD.WIDE.U32 R246, R98, -0x2daee0ad, RZ ;  /* 0xd2511f5362f67825 */ /* 0x000fe200078e00ff */
[----:B------:R-:W-:Y:S01]  /*3dc0*/  FMNMX.FTZ R2, R36, R2, !PT ;  /* 0x0000000224027209 */ /* 0x000fe20007810000 */
[----:B------:R-:W-:Y:S01]  /*3dd0*/  UIADD3 UR35, UR33, -0x4498517b, URZ ;  /* 0xbb67ae8521237890 */ /* 0x000fe2000fffe03f */
        /* <DEDUP_REMOVED lines=19> */
[----:B------:R-:W-:Y:S01]  /*3f10*/  IMAD.SHL.U32 R201, R7, 0x2, RZ ;  /* 0x0000000207c97824 */ /* 0x000fe200078e00ff */
[----:B------:R-:W-:Y:S01]  /*3f20*/  FMNMX.FTZ R2, R31, R60, !PT ;  /* 0x0000003c1f027209 */ /* 0x000fe20007810000 */
[----:B------:R-:W2:Y:S01]  /*3f30*/  SHFL.BFLY PT, R134, R0, 0x2, 0x1f ;  /* 0x0c401f0000867f89 */ /* 0x000ea200000e0000 */
[----:B-1----:R-:W-:Y:S01]  /*3f40*/  LOP3.LUT R11, R91, UR32, RZ, 0x3c, !PT ;  /* 0x000000205b0b7c12 */ /* 0x002fe2000f8e3cff */
[--C-:B------:R-:W-:Y:S01]  /*3f50*/  IMAD R203, R5, 0x2, R201.reuse ;  /* 0x0000000205cb7824 */ /* 0x100fe200078e02c9 */
[----:B------:R-:W-:Y:S01]  /*3f60*/  FMNMX.FTZ R2, R55, R2, !PT ;  /* 0x0000000237027209 */ /* 0x000fe20007810000 */
[----:B------:R-:W1:Y:S01]  /*3f70*/  SHFL.BFLY PT, R4, R133, 0x2, 0x1f ;  /* 0x0c401f0085047f89 */ /* 0x000e6200000e0000 */
[----:B------:R-:W-:Y:S01]  /*3f80*/  IMAD R206, R6, 0x2, R201 ;  /* 0x0000000206ce7824 */ /* 0x000fe200078e02c9 */
[----:B------:R-:W-:Y:S01]  /*3f90*/  ULEA UR34, UR30, UR34, 0x5 ;  /* 0x000000221e227291 */ /* 0x000fe2000f8e283f */
[----:B------:R-:W-:Y:S01]  /*3fa0*/  FMNMX.FTZ R2, R54, R2, !PT ;  /* 0x0000000236027209 */ /* 0x000fe20007810000 */
[----:B------:R-:W-:Y:S01]  /*3fb0*/  STL [R1+0xd4], R11 ;  /* 0x0000d40b01007387 */ /* 0x000fe20000100800 */
[----:B------:R-:W-:Y:S01]  /*3fc0*/  IMAD R205, R6, 0x2, R203 ;  /* 0x0000000206cd7824 */ /* 0x000fe200078e02cb */
[----:B------:R-:W-:Y:S01]  /*3fd0*/  UIADD3 UR36, UR34, -0x20, URZ ;  /* 0xffffffe022247890 */ /* 0x000fe2000fffe03f */
[----:B------:R-:W-:Y:S01]  /*3fe0*/  FMNMX.FTZ R2, R51, R2, !PT ;  /* 0x0000000233027209 */ /* 0x000fe20007810000 */
[----:B------:R-:W-:Y:S02]  /*3ff0*/  LDSM.16.MT88.4 R140, [R203+0xa000] ;  /* 0x00a00000cb8c783b */ /* 0x000fe40000004200 */
[----:B------:R-:W-:Y:S01]  /*4000*/  USHF.R.S32.HI UR34, URZ, 0x1f, UR36 ;  /* 0x0000001f3f227899 */ /* 0x000fe20008011424 */
[----:B------:R-:W-:Y:S01]  /*4010*/  FMNMX.FTZ R2, R41, R2, !PT ;  /* 0x0000000229027209 */ /* 0x000fe20007810000 */
[----:B------:R-:W-:Y:S03]  /*4020*/  LDSM.16.MT88.4 R176, [R203+0xa800] ;  /* 0x00a80000cbb0783b */ /* 0x000fe60000004200 */
[----:B------:R-:W-:Y:S01]  /*4030*/  FMNMX.FTZ R2, R39, R2, !PT ;  /* 0x0000000227027209 */ /* 0x000fe20007810000 */
[----:B------:R-:W-:Y:S01]  /*4040*/  LDSM.16.MT88.4 R148, [R201+0xa000] ;  /* 0x00a00000c994783b */ /* 0x000fe20000004200 */
[----:B--2---:R-:W-:-:S03]  /*4050*/  FMNMX.FTZ R134, R134, R0, !PT ;  /* 0x0000000086867209 */ /* 0x004fc60007810000 */
[----:B------:R-:W-:Y:S01]  /*4060*/  LDSM.16.MT88.4 R188, [R206+0xa000] ;  /* 0x00a00000cebc783b */ /* 0x000fe20000004200 */
[----:B------:R-:W-:Y:S02]  /*4070*/  FMNMX.FTZ R0, R24, R53, !PT ;  /* 0x0000003518007209 */ /* 0x000fe40007810000 */
[----:B-1----:R-:W-:Y:S01]  /*4080*/  FMNMX.FTZ R133, R4, R133, !PT ;  /* 0x0000008504857209 */ /* 0x002fe20007810000 */
[----:B------:R-:W1:Y:S01]  /*4090*/  SHFL.BFLY PT, R3, R134, 0x1, 0x1f ;  /* 0x0c201f0086037f89 */ /* 0x000e6200000e0000 */
[----:B------:R-:W-:-:S03]  /*40a0*/  FMNMX.FTZ R0, R52, R0, !PT ;  /* 0x0000000034007209 */ /* 0x000fc60007810000 */
[----:B------:R-:W2:Y:S01]  /*40b0*/  SHFL.BFLY PT, R8, R133, 0x1, 0x1f ;  /* 0x0c201f0085087f89 */ /* 0x000ea200000e0000 */
[----:B------:R-:W-:-:S03]  /*40c0*/  FMNMX.FTZ R0, R49, R0, !PT ;  /* 0x0000000031007209 */ /* 0x000fc60007810000 */
[----:B------:R-:W-:Y:S01]  /*40d0*/  LDSM.16.MT88.4 R184, [R206+0xa800] ;  /* 0x00a80000ceb8783b */ /* 0x000fe20000004200 */
[----:B------:R-:W-:-:S03]  /*40e0*/  FMNMX.FTZ R0, R40, R0, !PT ;  /* 0x0000000028007209 */ /* 0x000fc60007810000 */
[----:B------:R-:W-:Y:S01]  /*40f0*/  LDSM.16.MT88.4 R180, [R205+0xa000] ;  /* 0x00a00000cdb4783b */ /* 0x000fe20000004200 */
[----:B------:R-:W-:-:S03]  /*4100*/  FMNMX.FTZ R0, R38, R0, !PT ;  /* 0x0000000026007209 */ /* 0x000fc60007810000 */
[----:B------:R-:W-:Y:S01]  /*4110*/  LDSM.16.MT88.4 R172, [R201+0xb000] ;  /* 0x00b00000c9ac783b */ /* 0x000fe20000004200 */
[----:B------:R-:W-:-:S03]  /*4120*/  FMNMX.FTZ R0, R37, R0, !PT ;  /* 0x0000000025007209 */ /* 0x000fc60007810000 */
[----:B------:R-:W-:Y:S01]  /*4130*/  LDSM.16.MT88.4 R112, [R206+0xb800] ;  /* 0x00b80000ce70783b */ /* 0x000fe20000004200 */
[----:B------:R-:W-:Y:S02]  /*4140*/  FMNMX.FTZ R0, R27, R0, !PT ;  /* 0x000000001b007209 */ /* 0x000fe40007810000 */
[----:B-1----:R-:W-:Y:S01]  /*4150*/  FMNMX.FTZ R134, R134, R3, !PT ;  /* 0x0000000386867209 */ /* 0x002fe20007810000 */
[----:B------:R-:W-:Y:S01]  /*4160*/  LDSM.16.MT88.4 R80, [R201+0xb800] ;  /* 0x00b80000c950783b */ /* 0x000fe20000004200 */
[----:B------:R-:W-:Y:S02]  /*4170*/  FMNMX.FTZ R3, R29, R2, !PT ;  /* 0x000000021d037209 */ /* 0x000fe40007810000 */
[C---:B------:R-:W-:Y:S01]  /*4180*/  FSETP.NEU.FTZ.AND P1, PT, R134.reuse, -INF , PT ;  /* 0xff8000008600780b */ /* 0x040fe20003f3d000 */
[----:B------:R-:W1:Y:S01]  /*4190*/  SHFL.BFLY PT, R10, R0, 0x2, 0x1f ;  /* 0x0c401f00000a7f89 */ /* 0x000e6200000e0000 */
[----:B------:R-:W-:Y:S01]  /*41a0*/  FMUL.FTZ R2, R134, c[0x0][0x23c] ;  /* 0x00008f0086027a20 */ /* 0x000fe20000410000 */
[----:B--2---:R-:W-:-:S02]  /*41b0*/  FMNMX.FTZ R133, R133, R8, !PT ;  /* 0x0000000885857209 */ /* 0x004fc40007810000 */
[----:B------:R-:W2:Y:S01]  /*41c0*/  SHFL.BFLY PT, R9, R3, 0x2, 0x1f ;  /* 0x0c401f0003097f89 */ /* 0x000ea200000e0000 */
[----:B------:R-:W-:Y:S01]  /*41d0*/  LOP3.LUT R8, R247, UR6, RZ, 0x3c, !PT ;  /* 0x00000006f7087c12 */ /* 0x000fe2000f8e3cff */
[----:B------:R-:W-:Y:S01]  /*41e0*/  UIADD3 UR6, UR33, -0x56f99767, URZ ;  /* 0xa906689921067890 */ /* 0x000fe2000fffe03f */
[----:B------:R-:W-:Y:S02]  /*41f0*/  FSEL R2, R2, RZ, P1 ;  /* 0x000000ff02027208 */ /* 0x000fe40000800000 */
[----:B------:R-:W-:Y:S01]  /*4200*/  FSETP.NEU.FTZ.AND P1, PT, R133, -INF , PT ;  /* 0xff8000008500780b */ /* 0x000fe20003f3d000 */
[----:B------:R-:W-:-:S04]  /*4210*/  IMAD.WIDE.U32 R62, R8, -0x326172a9, RZ ;  /* 0xcd9e8d57083e7825 */ /* 0x000fc800078e00ff */
[--C-:B------:R-:W-:Y:S02]  /*4220*/  FFMA.FTZ R4, R14, c[0x0][0x23c], -R2.reuse ;  /* 0x00008f000e047a23 */ /* 0x100fe40000010802 */
[--C-:B------:R-:W-:Y:S02]  /*4230*/  FFMA.FTZ R42, R26, c[0x0][0x23c], -R2.reuse ;  /* 0x00008f001a2a7a23 */ /* 0x100fe40000010802 */
[----:B------:R3:W-:Y:S01]  /*4240*/  MUFU.EX2 R107, R4 ;  /* 0x00000004006b7308 */ /* 0x0007e20000000800 */
[--C-:B------:R-:W-:Y:S01]  /*4250*/  FFMA.FTZ R43, R25, c[0x0][0x23c], -R2.reuse ;  /* 0x00008f00192b7a23 */ /* 0x100fe20000010802 */
[----:B-1----:R-:W-:Y:S01]  /*4260*/  FMNMX.FTZ R132, R10, R0, !PT ;  /* 0x000000000a847209 */ /* 0x002fe20007810000 */
[----:B------:R-:W-:-:S05]  /*4270*/  FFMA.FTZ R0, R22, c[0x0][0x23c], -R2 ;  /* 0x00008f0016007a23 */ /* 0x000fca0000010802 */
[----:B------:R-:W-:Y:S01]  /*4280*/  MUFU.EX2 R252, R42 ;  /* 0x0000002a00fc7308 */ /* 0x000fe20000000800 */
[----:B--2---:R-:W-:Y:S01]  /*4290*/  FMNMX.FTZ R135, R3, R9, !PT ;  /* 0x0000000903877209 */ /* 0x004fe20007810000 */
[----:B------:R-:W1:Y:S01]  /*42a0*/  SHFL.BFLY PT, R14, R132, 0x1, 0x1f ;  /* 0x0c201f00840e7f89 */ /* 0x000e6200000e0000 */
[----:B------:R-:W-:Y:S02]  /*42b0*/  IADD3 R9, R97, 0x4, RZ ;  /* 0x0000000461097810 */ /* 0x000fe40007ffe0ff */
[----:B------:R-:W-:-:S03]  /*42c0*/  LOP3.LUT R3, R19, R11, RZ, 0x3c, !PT ;  /* 0x0000000b13037212 */ /* 0x000fc600078e3cff */
[----:B------:R2:W-:Y:S01]  /*42d0*/  MUFU.EX2 R167, R0 ;  /* 0x0000000000a77308 */ /* 0x0005e20000000800 */
[----:B---3--:R-:W-:Y:S01]  /*42e0*/  FFMA.FTZ R4, R45, c[0x0][0x23c], -R2 ;  /* 0x00008f002d047a23 */ /* 0x008fe20000010802 */
[----:B------:R3:W-:Y:S01]  /*42f0*/  STL [R1+0xd0], R9 ;  /* 0x0000d00901007387 */ /* 0x0007e20000100800 */
[----:B------:R-:W-:-:S03]  /*4300*/  IMAD.WIDE.U32 R58, R9, -0x326172a9, RZ ;  /* 0xcd9e8d57093a7825 */ /* 0x000fc600078e00ff */
[----:B------:R4:W-:Y:S01]  /*4310*/  STL.64 [R1+0xf8], R18 ;  /* 0x0000f81201007387 */ /* 0x0009e20000100a00 */
[----:B------:R-:W-:Y:S01]  /*4320*/  IMAD.WIDE.U32 R74, R3, -0x2daee0ad, RZ ;  /* 0xd2511f53034a7825 */ /* 0x000fe200078e00ff */
[----:B------:R5:W-:Y:S01]  /*4330*/  MUFU.EX2 R106, R4 ;  /* 0x00000004006a7308 */ /* 0x000be20000000800 */
[----:B------:R-:W-:Y:S02]  /*4340*/  LOP3.LUT R3, R59, R11, RZ, 0x3c, !PT ;  /* 0x0000000b3b037212 */ /* 0x000fe400078e3cff */
[----:B------:R-:W-:Y:S01]  /*4350*/  IMAD.WIDE.U32 R12, R9, -0x326172a9, RZ ;  /* 0xcd9e8d57090c7825 */ /* 0x000fe200078e00ff */
[----:B------:R-:W-:-:S03]  /*4360*/  LOP3.LUT R8, R75, UR35, R246, 0x96, !PT ;  /* 0x000000234b087c12 */ /* 0x000fc6000f8e96f6 */
[----:B------:R-:W-:Y:S01]  /*4370*/  IMAD.WIDE.U32 R56, R3, -0x2daee0ad, RZ ;  /* 0xd2511f5303387825 */ /* 0x000fe200078e00ff */
[----:B------:R-:W-:Y:S01]  /*4380*/  LOP3.LUT R3, R63, UR14, R18, 0x96, !PT ;  /* 0x0000000e3f037c12 */ /* 0x000fe2000f8e9612 */
[----:B------:R4:W-:Y:S01]  /*4390*/  STL.64 [R1+0xc8], R12 ;  /* 0x0000c80c01007387 */ /* 0x0009e20000100a00 */
[----:B------:R-:W-:Y:S01]  /*43a0*/  LOP3.LUT R10, R13, R11, RZ, 0x3c, !PT ;  /* 0x0000000b0d0a7212 */ /* 0x000fe200078e3cff */
[----:B--2---:R-:W-:Y:S01]  /*43b0*/  FFMA.FTZ R0, R21, c[0x0][0x23c], -R2 ;  /* 0x00008f0015007a23 */ /* 0x004fe20000010802 */
[----:B-1----:R-:W-:Y:S01]  /*43c0*/  FMNMX.FTZ R132, R132, R14, !PT ;  /* 0x0000000e84847209 */ /* 0x002fe20007810000 */
[----:B------:R-:W-:Y:S01]  /*43d0*/  IMAD.WIDE.U32 R242, R8, -0x326172a9, RZ ;  /* 0xcd9e8d5708f27825 */ /* 0x000fe200078e00ff */
[----:B------:R-:W-:Y:S01]  /*43e0*/  LOP3.LUT R8, R57, UR35, R246, 0x96, !PT ;  /* 0x0000002339087c12 */ /* 0x000fe2000f8e96f6 */
[----:B------:R1:W-:Y:S01]  /*43f0*/  MUFU.EX2 R68, R0 ;  /* 0x0000000000447308 */ /* 0x0003e20000000800 */
[----:B------:R-:W-:Y:S01]  /*4400*/  STL.64 [R1+0x10], R74 ;  /* 0x0000104a01007387 */ /* 0x000fe20000100a00 */
[----:B-----5:R-:W-:-:S02]  /*4410*/  FFMA.FTZ R4, R32, c[0x0][0x23c], -R2 ;  /* 0x00008f0020047a23 */ /* 0x020fc40000010802 */
[----:B------:R-:W-:Y:S01]  /*4420*/  IMAD.WIDE.U32 R32, R3, -0x2daee0ad, RZ ;  /* 0xd2511f5303207825 */ /* 0x000fe200078e00ff */
[----:B------:R-:W-:Y:S02]  /*4430*/  LOP3.LUT R3, R243, UR13, R62, 0x96, !PT ;  /* 0x0000000df3037c12 */ /* 0x000fe4000f8e963e */
[----:B---3--:R-:W-:Y:S01]  /*4440*/  LOP3.LUT R9, R63, UR14, R12, 0x96, !PT ;  /* 0x0000000e3f097c12 */ /* 0x008fe2000f8e960c */
[----:B------:R2:W-:Y:S02]  /*4450*/  MUFU.EX2 R118, R4 ;  /* 0x0000000400767308 */ /* 0x0005e40000000800 */
[----:B------:R-:W-:-:S05]  /*4460*/  IMAD.WIDE.U32 R44, R3, -0x2daee0ad, RZ ;  /* 0xd2511f53032c7825 */ /* 0x000fca00078e00ff */
[----:B----4-:R-:W-:Y:S01]  /*4470*/  LOP3.LUT R18, R45, UR10, R32, 0x96, !PT ;  /* 0x0000000a2d127c12 */ /* 0x010fe2000f8e9620 */
[----:B-1----:R-:W-:Y:S01]  /*4480*/  FMUL.FTZ R0, R133, c[0x0][0x23c] ;  /* 0x00008f0085007a20 */ /* 0x002fe20000410000 */
[----:B------:R-:W-:Y:S03]  /*4490*/  MUFU.EX2 R249, R43 ;  /* 0x0000002b00f97308 */ /* 0x000fe60000000800 */
[----:B------:R-:W-:Y:S01]  /*44a0*/  IMAD.WIDE.U32 R18, R18, -0x326172a9, RZ ;  /* 0xcd9e8d5712127825 */ /* 0x000fe200078e00ff */
[----:B------:R-:W-:Y:S02]  /*44b0*/  FSEL R0, R0, RZ, P1 ;  /* 0x000000ff00007208 */ /* 0x000fe40000800000 */
[----:B------:R-:W-:Y:S01]  /*44c0*/  FSETP.NEU.FTZ.AND P1, PT, R132, -INF , PT ;  /* 0xff8000008400780b */ /* 0x000fe20003f3d000 */
[----:B--2---:R-:W-:Y:S02]  /*44d0*/  FFMA.FTZ R4, R20, c[0x0][0x23c], -R2 ;  /* 0x00008f0014047a23 */ /* 0x004fe40000010802 */
[----:B------:R-:W-:Y:S01]  /*44e0*/  IMAD.WIDE.U32 R20, R10, -0x2daee0ad, RZ ;  /* 0xd2511f530a147825 */ /* 0x000fe200078e00ff */
[----:B------:R-:W-:Y:S01]  /*44f0*/  LOP3.LUT R10, R33, UR12, R74, 0x96, !PT ;  /* 0x0000000c210a7c12 */ /* 0x000fe2000f8e964a */
[----:B------:R1:W-:Y:S03]  /*4500*/  MUFU.EX2 R66, R4 ;  /* 0x0000000400427308 */ /* 0x0003e60000000800 */
[----:B------:R-:W-:Y:S01]  /*4510*/  LOP3.LUT R13, R21, UR35, R246, 0x96, !PT ;  /* 0x00000023150d7c12 */ /* 0x000fe2000f8e96f6 */
[----:B------:R-:W-:Y:S01]  /*4520*/  IMAD.WIDE.U32 R10, R10, -0x326172a9, RZ ;  /* 0xcd9e8d570a0a7825 */ /* 0x000fe200078e00ff */
[----:B------:R-:W-:Y:S04]  /*4530*/  STL.64 [R1+0x90], R20 ;  /* 0x0000901401007387 */ /* 0x000fe80000100a00 */
[----:B------:R-:W-:-:S02]  /*4540*/  LOP3.LUT R11, R11, UR11, R242, 0x96, !PT ;  /* 0x0000000b0b0b7c12 */ /* 0x000fc4000f8e96f2 */
[----:B------:R-:W-:-:S03]  /*4550*/  LOP3.LUT R16, R19, UR9, R10, 0x96, !PT ;  /* 0x0000000913107c12 */ /* 0x000fc6000f8e960a */
[----:B------:R-:W-:-:S04]  /*4560*/  IMAD.WIDE.U32 R10, R11, -0x2daee0ad, RZ ;  /* 0xd2511f530b0a7825 */ /* 0x000fc800078e00ff */
[----:B-1----:R-:W-:Y:S01]  /*4570*/  FFMA.FTZ R4, R15, c[0x0][0x23c], -R0 ;  /* 0x00008f000f047a23 */ /* 0x002fe20000010800 */
[----:B------:R-:W-:Y:S01]  /*4580*/  LOP3.LUT R14, R11, UR8, R44, 0x96, !PT ;  /* 0x000000080b0e7c12 */ /* 0x000fe2000f8e962c */
[----:B------:R-:W1:Y:S02]  /*4590*/  SHFL.BFLY PT, R15, R135, 0x1, 0x1f ;  /* 0x0c201f00870f7f89 */ /* 0x000e6400000e0000 */
[----:B------:R2:W-:Y:S02]  /*45a0*/  MUFU.EX2 R105, R4 ;  /* 0x0000000400697308 */ /* 0x0005e40000000800 */
[----:B--2---:R-:W-:Y:S02]  /*45b0*/  FFMA.FTZ R4, R47, c[0x0][0x23c], -R0 ;  /* 0x00008f002f047a23 */ /* 0x004fe40000010800 */
[----:B------:R-:W-:-:S04]  /*45c0*/  IMAD.WIDE.U32 R46, R8, -0x326172a9, RZ ;  /* 0xcd9e8d57082e7825 */ /* 0x000fc800078e00ff */
[----:B------:R2:W3:Y:S01]  /*45d0*/  MUFU.EX2 R103, R4 ;  /* 0x0000000400677308 */ /* 0x0004e20000000800 */
[----:B------:R-:W-:Y:S01]  /*45e0*/  IMAD.WIDE.U32 R8, R9, -0x2daee0ad, RZ ;  /* 0xd2511f5309087825 */ /* 0x000fe200078e00ff */
[----:B------:R-:W-:Y:S02]  /*45f0*/  LOP3.LUT R3, R47, UR13, R62, 0x96, !PT ;  /* 0x0000000d2f037c12 */ /* 0x000fe4000f8e963e */
[----:B-1----:R-:W-:Y:S01]  /*4600*/  FMNMX.FTZ R135, R135, R15, !PT ;  /* 0x0000000f87877209 */ /* 0x002fe20007810000 */
[----:B------:R-:W-:Y:S01]  /*4610*/  IMAD.WIDE.U32 R14, R14, -0x326172a9, RZ ;  /* 0xcd9e8d570e0e7825 */ /* 0x000fe200078e00ff */
[----:B------:R-:W-:-:S03]  /*4620*/  LOP3.LUT R9, R9, UR12, R20, 0x96, !PT ;  /* 0x0000000c09097c12 */ /* 0x000fc6000f8e9614 */
[----:B------:R-:W-:Y:S01]  /*4630*/  IMAD.WIDE.U32 R20, R13, -0x326172a9, RZ ;  /* 0xcd9e8d570d147825 */ /* 0x000fe200078e00ff */
[----:B------:R-:W-:-:S04]  /*4640*/  LOP3.LUT R18, R15, UR7, R18, 0x96, !PT ;  /* 0x000000070f127c12 */ /* 0x000fc8000f8e9612 */
[----:B------:R1:W-:Y:S01]  /*4650*/  STL.64 [R1+0x18], R20 ;  /* 0x0000181401007387 */ /* 0x0003e20000100a00 */
[----:B--2---:R-:W-:-:S04]  /*4660*/  FFMA.FTZ R4, R36, c[0x0][0x23c], -R0 ;  /* 0x00008f0024047a23 */ /* 0x004fc80000010800 */
[----:B------:R2:W-:Y:S02]  /*4670*/  MUFU.EX2 R117, R4 ;  /* 0x0000000400757308 */ /* 0x0005e40000000800 */
[----:B--2---:R-:W-:Y:S02]  /*4680*/  FFMA.FTZ R4, R34, c[0x0][0x23c], -R0 ;  /* 0x00008f0022047a23 */ /* 0x004fe40000010800 */
[----:B------:R-:W-:-:S04]  /*4690*/  IMAD.WIDE.U32 R34, R3, -0x2daee0ad, RZ ;  /* 0xd2511f5303227825 */ /* 0x000fc800078e00ff */
[----:B------:R2:W4:Y:S01]  /*46a0*/  MUFU.EX2 R166, R4 ;  /* 0x0000000400a67308 */ /* 0x0005220000000800 */
[----:B------:R-:W-:Y:S01]  /*46b0*/  FFMA.FTZ R3, R30, c[0x0][0x23c], -R0 ;  /* 0x00008f001e037a23 */ /* 0x000fe20000010800 */
[----:B------:R-:W-:Y:S01]  /*46c0*/  LOP3.LUT R12, R35, UR10, R8, 0x96, !PT ;  /* 0x0000000a230c7c12 */ /* 0x000fe2000f8e9608 */
[----:B------:R-:W-:-:S05]  /*46d0*/  IMAD.WIDE.U32 R8, R9, -0x326172a9, RZ ;  /* 0xcd9e8d5709087825 */ /* 0x000fca00078e00ff */
[----:B------:R5:W-:Y:S01]  /*46e0*/  MUFU.EX2 R73, R3 ;  /* 0x0000000300497308 */ /* 0x000be20000000800 */
[----:B------:R-:W-:Y:S01]  /*46f0*/  IMAD.WIDE.U32 R12, R12, -0x326172a9, RZ ;  /* 0xcd9e8d570c0c7825 */ /* 0x000fe200078e00ff */
[----:B------:R-:W-:-:S04]  /*4700*/  LOP3.LUT R9, R9, UR11, R20, 0x96, !PT ;  /* 0x0000000b09097c12 */ /* 0x000fc8000f8e9614 */
[----:B-1----:R-:W-:Y:S01]  /*4710*/  LOP3.LUT R20, R13, UR9, R8, 0x96, !PT ;  /* 0x000000090d147c12 */ /* 0x002fe2000f8e9608 */
[----:B------:R-:W-:-:S04]  /*4720*/  IMAD.WIDE.U32 R8, R9, -0x2daee0ad, RZ ;  /* 0xd2511f5309087825 */ /* 0x000fc800078e00ff */
[----:B--2---:R-:W-:Y:S01]  /*4730*/  FFMA.FTZ R4, R17, c[0x0][0x23c], -R0 ;  /* 0x00008f0011047a23 */ /* 0x004fe20000010800 */
[----:B------:R-:W-:Y:S01]  /*4740*/  LOP3.LUT R22, R9, UR8, R34, 0x96, !PT ;  /* 0x0000000809167c12 */ /* 0x000fe2000f8e9622 */
[----:B------:R-:W-:Y:S02]  /*4750*/  IMAD.WIDE.U32 R16, R16, -0x2daee0ad, RZ ;  /* 0xd2511f5310107825 */ /* 0x000fe400078e00ff */
[----:B------:R-:W-:Y:S02]  /*4760*/  MUFU.EX2 R70, R4 ;  /* 0x0000000400467308 */ /* 0x000fe40000000800 */
[----:B-----5:R-:W-:Y:S01]  /*4770*/  FFMA.FTZ R3, R28, c[0x0][0x23c], -R0 ;  /* 0x00008f001c037a23 */ /* 0x020fe20000010800 */
[----:B------:R-:W-:Y:S01]  /*4780*/  LOP3.LUT R9, R17, UR6, R10, 0x96, !PT ;  /* 0x0000000611097c12 */ /* 0x000fe2000f8e960a */
[----:B------:R-:W-:-:S04]  /*4790*/  IMAD.WIDE.U32 R20, R20, -0x2daee0ad, RZ ;  /* 0xd2511f5314147825 */ /* 0x000fc800078e00ff */
[----:B------:R1:W-:Y:S01]  /*47a0*/  MUFU.EX2 R65, R3 ;  /* 0x0000000300417308 */ /* 0x0003e20000000800 */
[----:B------:R-:W-:Y:S01]  /*47b0*/  LOP3.LUT R15, R21, UR6, R8, 0x96, !PT ;  /* 0x00000006150f7c12 */ /* 0x000fe2000f8e9608 */
[----:B------:R-:W-:-:S05]  /*47c0*/  IMAD.WIDE.U32 R8, R9, -0x326172a9, RZ ;  /* 0xcd9e8d5709087825 */ /* 0x000fca00078e00ff */
[----:B------:R-:W-:Y:S02]  /*47d0*/  LOP3.LUT R11, R9, UR15, R14, 0x96, !PT ;  /* 0x0000000f090b7c12 */ /* 0x000fe4000f8e960e */
[--C-:B------:R-:W-:Y:S02]  /*47e0*/  SHF.R.U32.HI R21, RZ, 0x10, R8.reuse ;  /* 0x00000010ff157819 */ /* 0x100fe40000011608 */
[----:B------:R-:W-:Y:S01]  /*47f0*/  SHF.R.U32.HI R17, RZ, 0x18, R8 ;  /* 0x00000018ff117819 */ /* 0x000fe20000011608 */
[----:B-1----:R-:W-:Y:S02]  /*4800*/  FFMA.FTZ R3, R23, c[0x0][0x23c], -R0 ;  /* 0x00008f0017037a23 */ /* 0x002fe40000010800 */
[----:B------:R-:W-:Y:S02]  /*4810*/  FMUL.FTZ R0, R132, c[0x0][0x23c] ;  /* 0x00008f0084007a20 */ /* 0x000fe40000410000 */
[----:B------:R1:W-:Y:S01]  /*4820*/  MUFU.EX2 R72, R3 ;  /* 0x0000000300487308 */ /* 0x0003e20000000800 */
[----:B------:R-:W-:-:S02]  /*4830*/  IMAD.WIDE.U32 R22, R22, -0x326172a9, RZ ;  /* 0xcd9e8d5716167825 */ /* 0x000fc400078e00ff */
[----:B------:R-:W-:Y:S02]  /*4840*/  FSEL R0, R0, RZ, P1 ;  /* 0x000000ff00007208 */ /* 0x000fe40000800000 */
[----:B------:R-:W-:Y:S02]  /*4850*/  FSETP.NEU.FTZ.AND P1, PT, R135, -INF , PT ;  /* 0xff8000008700780b */ /* 0x000fe40003f3d000 */
[----:B------:R-:W-:Y:S01]  /*4860*/  LOP3.LUT R12, R23, UR7, R12, 0x96, !PT ;  /* 0x00000007170c7c12 */ /* 0x000fe2000f8e960c */
[--C-:B------:R-:W-:Y:S02]  /*4870*/  FFMA.FTZ R10, R40, c[0x0][0x23c], -R0.reuse ;  /* 0x00008f00280a7a23 */ /* 0x100fe40000010800 */
[--C-:B------:R-:W-:Y:S02]  /*4880*/  FFMA.FTZ R13, R38, c[0x0][0x23c], -R0.reuse ;  /* 0x00008f00260d7a23 */ /* 0x100fe40000010800 */
[--C-:B------:R-:W-:Y:S01]  /*4890*/  FFMA.FTZ R26, R37, c[0x0][0x23c], -R0.reuse ;  /* 0x00008f00251a7a23 */ /* 0x100fe20000010800 */
[----:B------:R-:W-:Y:S01]  /*48a0*/  MUFU.EX2 R67, R10 ;  /* 0x0000000a00437308 */ /* 0x000fe20000000800 */
[----:B------:R-:W-:-:S02]  /*48b0*/  FFMA.FTZ R4, R53, c[0x0][0x23c], -R0 ;  /* 0x00008f0035047a23 */ /* 0x000fc40000010800 */
[--C-:B-1----:R-:W-:Y:S01]  /*48c0*/  FFMA.FTZ R3, R24, c[0x0][0x23c], -R0.reuse ;  /* 0x00008f0018037a23 */ /* 0x102fe20000010800 */
[----:B------:R-:W-:Y:S01]  /*48d0*/  LOP3.LUT R24, R8, 0xff, RZ, 0xc0, !PT ;  /* 0x000000ff08187812 */ /* 0x000fe200078ec0ff */
[----:B------:R-:W-:-:S03]  /*48e0*/  FFMA.FTZ R27, R27, c[0x0][0x23c], -R0 ;  /* 0x00008f001b1b7a23 */ /* 0x000fc60000010800 */
[----:B------:R1:W-:Y:S08]  /*48f0*/  MUFU.EX2 R102, R3 ;  /* 0x0000000300667308 */ /* 0x0003f00000000800 */
[----:B------:R2:W5:Y:S01]  /*4900*/  MUFU.EX2 R101, R4 ;  /* 0x0000000400657308 */ /* 0x0005620000000800 */
[----:B-1----:R-:W-:-:S07]  /*4910*/  FMUL.FTZ R3, R135, c[0x0][0x23c] ;  /* 0x00008f0087037a20 */ /* 0x002fce0000410000 */
[----:B------:R-:W-:Y:S01]  /*4920*/  MUFU.EX2 R64, R13 ;  /* 0x0000000d00407308 */ /* 0x000fe20000000800 */
[----:B------:R-:W-:Y:S01]  /*4930*/  FSEL R2, R3, RZ, P1 ;  /* 0x000000ff03027208 */ /* 0x000fe20000800000 */
[--C-:B------:R-:W-:Y:S02]  /*4940*/  FFMA.FTZ R3, R52, c[0x0][0x23c], -R0.reuse ;  /* 0x00008f0034037a23 */ /* 0x100fe40000010800 */
[----:B--2---:R-:W-:-:S04]  /*4950*/  FFMA.FTZ R4, R49, c[0x0][0x23c], -R0 ;  /* 0x00008f0031047a23 */ /* 0x004fc80000010800 */
[----:B------:R-:W-:Y:S01]  /*4960*/  MUFU.EX2 R69, R27 ;  /* 0x0000001b00457308 */ /* 0x000fe20000000800 */
[--C-:B------:R-:W-:Y:S02]  /*4970*/  FFMA.FTZ R28, R31, c[0x0][0x23c], -R2.reuse ;  /* 0x00008f001f1c7a23 */ /* 0x100fe40000010802 */
[--C-:B------:R-:W-:Y:S02]  /*4980*/  FFMA.FTZ R31, R60, c[0x0][0x23c], -R2.reuse ;  /* 0x00008f003c1f7a23 */ /* 0x100fe40000010802 */
[--C-:B------:R-:W-:Y:S02]  /*4990*/  FFMA.FTZ R36, R55, c[0x0][0x23c], -R2.reuse ;  /* 0x00008f0037247a23 */ /* 0x100fe40000010802 */
[--C-:B------:R-:W-:Y:S01]  /*49a0*/  FFMA.FTZ R37, R54, c[0x0][0x23c], -R2.reuse ;  /* 0x00008f0036257a23 */ /* 0x100fe20000010802 */
[----:B------:R1:W-:Y:S01]  /*49b0*/  MUFU.EX2 R116, R3 ;  /* 0x0000000300747308 */ /* 0x0003e20000000800 */
[--C-:B------:R-:W-:Y:S02]  /*49c0*/  FFMA.FTZ R38, R51, c[0x0][0x23c], -R2.reuse ;  /* 0x00008f0033267a23 */ /* 0x100fe40000010802 */
[--C-:B------:R-:W-:Y:S01]  /*49d0*/  FFMA.FTZ R41, R41, c[0x0][0x23c], -R2.reuse ;  /* 0x00008f0029297a23 */ /* 0x100fe20000010802 */
[----:B------:R-:W2:Y:S01]  /*49e0*/  LDSM.16.MT88.4 R48, [R201+0xa800] ;  /* 0x00a80000c930783b */ /* 0x000ea20000004200 */
[----:B------:R-:W-:-:S02]  /*49f0*/  FFMA.FTZ R39, R39, c[0x0][0x23c], -R2 ;  /* 0x00008f0027277a23 */ /* 0x000fc40000010802 */
[----:B------:R-:W-:Y:S01]  /*4a00*/  FFMA.FTZ R40, R29, c[0x0][0x23c], -R2 ;  /* 0x00008f001d287a23 */ /* 0x000fe20000010802 */
[----:B------:R3:W2:Y:S01]  /*4a10*/  MUFU.EX2 R165, R4 ;  /* 0x0000000400a57308 */ /* 0x0006a20000000800 */
[----:B-1----:R-:W-:Y:S01]  /*4a20*/  IMAD.WIDE.U32 R2, R18, -0x2daee0ad, RZ ;  /* 0xd2511f5312027825 */ /* 0x002fe200078e00ff */
[----:B------:R-:W-:-:S06]  /*4a30*/  LOP3.LUT R18, R8, 0xffff, RZ, 0xc0, !PT ;  /* 0x0000ffff08127812 */ /* 0x000fcc00078ec0ff */
[----:B------:R1:W1:Y:S01]  /*4a40*/  MUFU.EX2 R71, R26 ;  /* 0x0000001a00477308 */ /* 0x0002620000000800 */
[----:B------:R-:W-:Y:S01]  /*4a50*/  IMAD.WIDE.U32 R8, R12, -0x2daee0ad, RZ ;  /* 0xd2511f530c087825 */ /* 0x000fe200078e00ff */
[----:B------:R-:W-:Y:S02]  /*4a60*/  LOP3.LUT R10, R3, UR16, R16, 0x96, !PT ;  /* 0x00000010030a7c12 */ /* 0x000fe4000f8e9610 */
[C---:B------:R-:W-:Y:S02]  /*4a70*/  LOP3.LUT R12, R2.reuse, 0xffff, RZ, 0xc0, !PT ;  /* 0x0000ffff020c7812 */ /* 0x040fe400078ec0ff */
[----:B------:R-:W-:Y:S02]  /*4a80*/  LOP3.LUT R25, R2, 0xff, RZ, 0xc0, !PT ;  /* 0x000000ff02197812 */ /* 0x000fe400078ec0ff */
[----:B------:R-:W-:Y:S01]  /*4a90*/  MUFU.EX2 R62, R28 ;  /* 0x0000001c003e7308 */ /* 0x000fe20000000800 */
[--C-:B------:R-:W-:Y:S02]  /*4aa0*/  SHF.R.U32.HI R16, RZ, 0x10, R2.reuse ;  /* 0x00000010ff107819 */ /* 0x100fe40000011602 */
[----:B------:R-:W-:Y:S01]  /*4ab0*/  SHF.R.U32.HI R23, RZ, 0x18, R2 ;  /* 0x00000018ff177819 */ /* 0x000fe20000011602 */
[----:B------:R-:W-:Y:S01]  /*4ac0*/  IMAD.WIDE.U32 R2, R15, -0x326172a9, RZ ;  /* 0xcd9e8d570f027825 */ /* 0x000fe200078e00ff */
[----:B---3--:R-:W-:-:S02]  /*4ad0*/  LOP3.LUT R4, R9, UR16, R20, 0x96, !PT ;  /* 0x0000001009047c12 */ /* 0x008fc4000f8e9614 */
[C---:B------:R-:W-:Y:S01]  /*4ae0*/  LOP3.LUT R13, R8.reuse, 0xffff, RZ, 0xc0, !PT ;  /* 0x0000ffff080d7812 */ /* 0x040fe200078ec0ff */
[----:B------:R-:W3:Y:S01]  /*4af0*/  MUFU.EX2 R31, R31 ;  /* 0x0000001f001f7308 */ /* 0x000ee20000000800 */
[----:B------:R-:W-:Y:S02]  /*4b00*/  LOP3.LUT R19, R8, 0xff, RZ, 0xc0, !PT ;  /* 0x000000ff08137812 */ /* 0x000fe400078ec0ff */
[--C-:B------:R-:W-:Y:S02]  /*4b10*/  SHF.R.U32.HI R14, RZ, 0x10, R8.reuse ;  /* 0x00000010ff0e7819 */ /* 0x100fe40000011608 */
[----:B------:R-:W-:Y:S02]  /*4b20*/  SHF.R.U32.HI R15, RZ, 0x18, R8 ;  /* 0x00000018ff0f7819 */ /* 0x000fe40000011608 */
[----:B------:R-:W-:Y:S01]  /*4b30*/  LOP3.LUT R0, R3, UR15, R22, 0x96, !PT ;  /* 0x0000000f03007c12 */ /* 0x000fe2000f8e9616 */
[----:B------:R-:W-:Y:S01]  /*4b40*/  MUFU.EX2 R47, R36 ;  /* 0x00000024002f7308 */ /* 0x000fe20000000800 */
[----:B------:R-:W-:-:S02]  /*4b50*/  SHF.R.U32.HI R9, RZ, 0x8, R18 ;  /* 0x00000008ff097819 */ /* 0x000fc40000011612 */
[----:B------:R-:W-:Y:S02]  /*4b60*/  LOP3.LUT R8, R21, 0xff, RZ, 0xc0, !PT ;  /* 0x000000ff15087812 */ /* 0x000fe400078ec0ff */
[C---:B------:R-:W-:Y:S02]  /*4b70*/  LOP3.LUT R18, R2.reuse, 0xffff, RZ, 0xc0, !PT ;  /* 0x0000ffff02127812 */ /* 0x040fe400078ec0ff */
[----:B------:R-:W-:Y:S01]  /*4b80*/  LOP3.LUT R22, R2, 0xff, RZ, 0xc0, !PT ;  /* 0x000000ff02167812 */ /* 0x000fe200078ec0ff */
[----:B------:R-:W1:Y:S01]  /*4b90*/  MUFU.EX2 R164, R37 ;  /* 0x0000002500a47308 */ /* 0x000e620000000800 */
[--C-:B------:R-:W-:Y:S02]  /*4ba0*/  SHF.R.U32.HI R20, RZ, 0x10, R2.reuse ;  /* 0x00000010ff147819 */ /* 0x100fe40000011602 */
[----:B------:R-:W-:Y:S02]  /*4bb0*/  SHF.R.U32.HI R21, RZ, 0x18, R2 ;  /* 0x00000018ff157819 */ /* 0x000fe40000011602 */
[----:B------:R-:W-:-:S02]  /*4bc0*/  LOP3.LUT R2, R11, 0xffff, RZ, 0xc0, !PT ;  /* 0x0000ffff0b027812 */ /* 0x000fc400078ec0ff */
[----:B------:R-:W-:Y:S01]  /*4bd0*/  PRMT R30, R24, 0x5410, R9 ;  /* 0x00005410181e7816 */ /* 0x000fe20000000009 */
[----:B------:R-:W-:Y:S01]  /*4be0*/  MUFU.EX2 R52, R38 ;  /* 0x0000002600347308 */ /* 0x000fe20000000800 */
[----:B------:R-:W-:Y:S02]  /*4bf0*/  PRMT R29, R8, 0x5410, R17 ;  /* 0x00005410081d7816 */ /* 0x000fe40000000011 */
[----:B------:R-:W-:Y:S02]  /*4c00*/  LOP3.LUT R9, R16, 0xff, RZ, 0xc0, !PT ;  /* 0x000000ff10097812 */ /* 0x000fe400078ec0ff */
[----:B------:R-:W-:Y:S02]  /*4c10*/  SHF.R.U32.HI R8, RZ, 0x8, R13 ;  /* 0x00000008ff087819 */ /* 0x000fe4000001160d */
[----:B------:R-:W-:Y:S01]  /*4c20*/  LOP3.LUT R3, R14, 0xff, RZ, 0xc0, !PT ;  /* 0x000000ff0e037812 */ /* 0x000fe200078ec0ff */
[----:B------:R-:W1:Y:S01]  /*4c30*/  MUFU.EX2 R28, R41 ;  /* 0x00000029001c7308 */ /* 0x000e620000000800 */
[----:B------:R-:W-:-:S02]  /*4c40*/  LOP3.LUT R13, R11, 0xff, RZ, 0xc0, !PT ;  /* 0x000000ff0b0d7812 */ /* 0x000fc400078ec0ff */
[----:B------:R-:W-:Y:S02]  /*4c50*/  SHF.R.U32.HI R2, RZ, 0x8, R2 ;  /* 0x00000008ff027819 */ /* 0x000fe40000011602 */
[----:B------:R-:W-:Y:S02]  /*4c60*/  SHF.R.U32.HI R12, RZ, 0x8, R12 ;  /* 0x00000008ff0c7819 */ /* 0x000fe4000001160c */
[----:B------:R-:W-:Y:S01]  /*4c70*/  PRMT R27, R9, 0x5410, R23 ;  /* 0x00005410091b7816 */ /* 0x000fe20000000017 */
[----:B------:R-:W-:Y:S01]  /*4c80*/  MUFU.EX2 R251, R39 ;  /* 0x0000002700fb7308 */ /* 0x000fe20000000800 */
[----:B------:R-:W-:Y:S02]  /*4c90*/  PRMT R24, R3, 0x5410, R15 ;  /* 0x0000541003187816 */ /* 0x000fe4000000000f */
[----:B------:R-:W-:Y:S02]  /*4ca0*/  PRMT R23, R13, 0x5410, R2 ;  /* 0x000054100d177816 */ /* 0x000fe40000000002 */
[----:B------:R-:W-:-:S02]  /*4cb0*/  SHF.R.U32.HI R3, RZ, 0x10, R11 ;  /* 0x00000010ff037819 */ /* 0x000fc4000001160b */
[C---:B------:R-:W-:Y:S01]  /*4cc0*/  LOP3.LUT R2, R10.reuse, 0xffff, RZ, 0xc0, !PT ;  /* 0x0000ffff0a027812 */ /* 0x040fe200078ec0ff */
[----:B------:R-:W2:Y:S01]  /*4cd0*/  MUFU.EX2 R250, R40 ;  /* 0x0000002800fa7308 */ /* 0x000ea20000000800 */
[----:B-1----:R-:W-:Y:S02]  /*4ce0*/  PRMT R26, R25, 0x5410, R12 ;  /* 0x00005410191a7816 */ /* 0x002fe4000000000c */
[----:B------:R-:W-:Y:S02]  /*4cf0*/  PRMT R25, R19, 0x5410, R8 ;  /* 0x0000541013197816 */ /* 0x000fe40000000008 */
[----:B------:R-:W-:Y:S02]  /*4d00*/  SHF.R.U32.HI R13, RZ, 0x18, R11 ;  /* 0x00000018ff0d7819 */ /* 0x000fe4000001160b */
[----:B------:R-:W-:Y:S02]  /*4d10*/  LOP3.LUT R12, R10, 0xff, RZ, 0xc0, !PT ;  /* 0x000000ff0a0c7812 */ /* 0x000fe400078ec0ff */
[----:B------:R-:W-:-:S02]  /*4d20*/  SHF.R.U32.HI R8, RZ, 0x10, R10 ;  /* 0x00000010ff087819 */ /* 0x000fc4000001160a */
[----:B------:R-:W-:Y:S02]  /*4d30*/  SHF.R.U32.HI R11, RZ, 0x18, R10 ;  /* 0x00000018ff0b7819 */ /* 0x000fe4000001160a */
[----:B------:R-:W-:Y:S02]  /*4d40*/  LOP3.LUT R10, R3, 0xff, RZ, 0xc0, !PT ;  /* 0x000000ff030a7812 */ /* 0x000fe400078ec0ff */
[----:B------:R-:W-:Y:S02]  /*4d50*/  SHF.R.U32.HI R9, RZ, 0x8, R2 ;  /* 0x00000008ff097819 */ /* 0x000fe40000011602 */
[----:B------:R-:W-:Y:S02]  /*4d60*/  LOP3.LUT R2, R20, 0xff, RZ, 0xc0, !PT ;  /* 0x000000ff14027812 */ /* 0x000fe400078ec0ff */
[----:B------:R-:W-:Y:S01]  /*4d70*/  SHF.R.U32.HI R3, RZ, 0x8, R18 ;  /* 0x00000008ff037819 */ /* 0x000fe20000011612 */
[----:B------:R-:W-:Y:S01]  /*4d80*/  IMAD R18, R96, 0x10000, R96 ;  /* 0x0001000060127824 */ /* 0x000fe200078e0260 */
[----:B------:R-:W-:Y:S01]  /*4d90*/  PRMT R19, R10, 0x5410, R13 ;  /* 0x000054100a137816 */ /* 0x000fe2000000000d */
[----:B------:R-:W-:Y:S01]  /*4da0*/  LDSM.16.MT88.4 R96, [R203+0xb800] ;  /* 0x00b80000cb60783b */ /* 0x000fe20000004200 */
[----:B------:R-:W-:-:S02]  /*4db0*/  LOP3.LUT R8, R8, 0xff, RZ, 0xc0, !PT ;  /* 0x000000ff08087812 */ /* 0x000fc400078ec0ff */
[----:B------:R-:W-:Y:S01]  /*4dc0*/  PRMT R13, R2, 0x5410, R21 ;  /* 0x00005410020d7816 */ /* 0x000fe20000000015 */
[--C-:B------:R-:W-:Y:S01]  /*4dd0*/  HSET2.LE.AND R15, R29, R18.reuse, PT ;  /* 0x000000121d0f7233 */ /* 0x100fe20003803000 */
[----:B------:R-:W-:Y:S01]  /*4de0*/  PRMT R16, R22, 0x5410, R3 ;  /* 0x0000541016107816 */ /* 0x000fe20000000003 */
[--C-:B------:R-:W-:Y:S01]  /*4df0*/  HSET2.LE.AND R26, R26, R18.reuse, PT ;  /* 0x000000121a1a7233 */ /* 0x100fe20003803000 */
[----:B------:R-:W-:Y:S01]  /*4e00*/  LOP3.LUT R2, R4, 0xffff, RZ, 0xc0, !PT ;  /* 0x0000ffff04027812 */ /* 0x000fe200078ec0ff */
[--C-:B------:R-:W-:Y:S01]  /*4e10*/  HSET2.LE.AND R27, R27, R18.reuse, PT ;  /* 0x000000121b1b7233 */ /* 0x100fe20003803000 */
[----:B------:R-:W-:Y:S01]  /*4e20*/  SHF.R.U32.HI R3, RZ, 0x10, R4 ;  /* 0x00000010ff037819 */ /* 0x000fe20000011604 */
[--C-:B------:R-:W-:Y:S01]  /*4e30*/  HSET2.LE.AND R25, R25, R18.reuse, PT ;  /* 0x0000001219197233 */ /* 0x100fe20003803000 */
[----:B------:R-:W-:Y:S01]  /*4e40*/  PRMT R17, R12, 0x5410, R9 ;  /* 0x000054100c117816 */ /* 0x000fe20000000009 */
[--C-:B------:R-:W-:Y:S01]  /*4e50*/  HSET2.LE.AND R24, R24, R18.reuse, PT ;  /* 0x0000001218187233 */ /* 0x100fe20003803000 */
[----:B------:R-:W-:Y:S01]  /*4e60*/  PRMT R14, R8, 0x5410, R11 ;  /* 0x00005410080e7816 */ /* 0x000fe2000000000b */
[----:B------:R-:W-:Y:S01]  /*4e70*/  HSET2.LE.AND R16, R16, R18, PT ;  /* 0x0000001210107233 */ /* 0x000fe20003803000 */
[----:B------:R-:W-:-:S02]  /*4e80*/  LOP3.LUT R12, R4, 0xff, RZ, 0xc0, !PT ;  /* 0x000000ff040c7812 */ /* 0x000fc400078ec0ff */
[----:B------:R-:W-:Y:S01]  /*4e90*/  SHF.R.U32.HI R11, RZ, 0x18, R4 ;  /* 0x00000018ff0b7819 */ /* 0x000fe20000011604 */
[----:B------:R-:W-:Y:S01]  /*4ea0*/  HSET2.LE.AND R20, R14, R18, PT ;  /* 0x000000120e147233 */ /* 0x000fe20003803000 */
[----:B------:R-:W-:Y:S02]  /*4eb0*/  SHF.R.U32.HI R8, RZ, 0x8, R2 ;  /* 0x00000008ff087819 */ /* 0x000fe40000011602 */
[----:B------:R-:W-:Y:S02]  /*4ec0*/  LOP3.LUT R4, R3, 0xff, RZ, 0xc0, !PT ;  /* 0x000000ff03047812 */ /* 0x000fe400078ec0ff */
[C---:B------:R-:W-:Y:S02]  /*4ed0*/  LOP3.LUT R2, R0.reuse, 0xffff, RZ, 0xc0, !PT ;  /* 0x0000ffff00027812 */ /* 0x040fe400078ec0ff */
[----:B------:R-:W-:Y:S02]  /*4ee0*/  SHF.R.U32.HI R3, RZ, 0x10, R0 ;  /* 0x00000010ff037819 */ /* 0x000fe40000011600 */
[----:B------:R-:W-:-:S02]  /*4ef0*/  LOP3.LUT R10, R0, 0xff, RZ, 0xc0, !PT ;  /* 0x000000ff000a7812 */ /* 0x000fc400078ec0ff */
[----:B------:R-:W-:Y:S02]  /*4f00*/  SHF.R.U32.HI R9, RZ, 0x18, R0 ;  /* 0x00000018ff097819 */ /* 0x000fe40000011600 */
[----:B------:R-:W-:Y:S02]  /*4f10*/  SHF.R.U32.HI R0, RZ, 0x8, R2 ;  /* 0x00000008ff007819 */ /* 0x000fe40000011602 */
        /* <DEDUP_REMOVED lines=8> */
[----:B------:R-:W-:Y:S01]  /*4fa0*/  F2FP.BF16.PACK_AB R3, R103, R105 ;  /* 0x000000696703723e */ /* 0x000fe200000010ff */
[----:B------:R-:W-:-:S02]  /*4fb0*/  HSET2.LE.AND R22, R4, R18, PT ;  /* 0x0000001204167233 */ /* 0x000fc40003803000 */
[--C-:B------:R-:W-:Y:S01]  /*4fc0*/  HSET2.LE.AND R9, R23, R18.reuse, PT ;  /* 0x0000001217097233 */ /* 0x100fe20003803000 */
[C---:B------:R-:W-:Y:S01]  /*4fd0*/  PRMT R235, R3.reuse, 0x7610, R235 ;  /* 0x0000761003eb7816 */ /* 0x040fe200000000eb */
[--C-:B------:R-:W-:Y:S01]  /*4fe0*/  HSET2.LE.AND R17, R13, R18.reuse, PT ;  /* 0x000000120d117233 */ /* 0x100fe20003803000 */
[----:B------:R-:W-:Y:S01]  /*4ff0*/  PRMT R233, R3, 0x7632, R233 ;  /* 0x0000763203e97816 */ /* 0x000fe200000000e9 */
[--C-:B------:R-:W-:Y:S01]  /*5000*/  HSET2.LE.AND R21, R8, R18.reuse, PT ;  /* 0x0000001208157233 */ /* 0x100fe20003803000 */
[----:B------:R-:W-:Y:S01]  /*5010*/  F2FP.BF16.PACK_AB R3, R167, R118 ;  /* 0x00000076a703723e */ /* 0x000fe200000010ff */
[--C-:B------:R-:W-:Y:S01]  /*5020*/  HSET2.LE.AND R4, R2, R18.reuse, PT ;  /* 0x0000001202047233 */ /* 0x100fe20003803000 */
[----:B----4-:R-:W-:Y:S01]  /*5030*/  F2FP.BF16.PACK_AB R2, R166, R117 ;  /* 0x00000075a602723e */ /* 0x010fe200000010ff */
[----:B------:R-:W-:Y:S01]  /*5040*/  HSET2.LE.AND R18, R0, R18, PT ;  /* 0x0000001200127233 */ /* 0x000fe20003803000 */
[----:B-----5:R-:W-:Y:S02]  /*5050*/  F2FP.BF16.PACK_AB R0, R101, R102 ;  /* 0x000000666500723e */ /* 0x020fe400000010ff */
[----:B------:R-:W-:-:S02]  /*5060*/  PRMT R232, R2, 0x7610, R232 ;  /* 0x0000761002e87816 */ /* 0x000fc400000000e8 */
[C---:B------:R-:W-:Y:S02]  /*5070*/  PRMT R236, R0.reuse, 0x7632, R236 ;  /* 0x0000763200ec7816 */ /* 0x040fe400000000ec */
[----:B------:R-:W-:Y:S02]  /*5080*/  PRMT R234, R0, 0x7610, R234 ;  /* 0x0000761000ea7816 */ /* 0x000fe400000000ea */
[----:B--2---:R-:W-:Y:S02]  /*5090*/  F2FP.BF16.PACK_AB R0, R165, R116 ;  /* 0x00000074a500723e */ /* 0x004fe400000010ff */
[----:B------:R-:W-:Y:S02]  /*50a0*/  PRMT R231, R2, 0x7632, R231 ;  /* 0x0000763202e77816 */ /* 0x000fe400000000e7 */
[C---:B------:R-:W-:Y:S02]  /*50b0*/  PRMT R230, R0.reuse, 0x7632, R230 ;  /* 0x0000763200e67816 */ /* 0x040fe400000000e6 */
[----:B------:R-:W-:-:S02]  /*50c0*/  PRMT R229, R0, 0x7610, R229 ;  /* 0x0000761000e57816 */ /* 0x000fc400000000e5 */
[----:B------:R-:W-:Y:S02]  /*50d0*/  F2FP.BF16.PACK_AB R0, R64, R67 ;  /* 0x000000434000723e */ /* 0x000fe400000010ff */
[----:B------:R-:W-:Y:S02]  /*50e0*/  F2FP.BF16.PACK_AB R2, R65, R73 ;  /* 0x000000494102723e */ /* 0x000fe400000010ff */
[C---:B------:R-:W-:Y:S02]  /*50f0*/  PRMT R226, R0.reuse, 0x7610, R226 ;  /* 0x0000761000e27816 */ /* 0x040fe400000000e2 */
[----:B------:R-:W-:Y:S02]  /*5100*/  PRMT R225, R0, 0x7632, R225 ;  /* 0x0000763200e17816 */ /* 0x000fe400000000e1 */
[----:B------:R-:W-:Y:S02]  /*5110*/  F2FP.BF16.PACK_AB R0, R69, R71 ;  /* 0x000000474500723e */ /* 0x000fe400000010ff */
[----:B------:R-:W-:-:S02]  /*5120*/  PRMT R228, R2, 0x7610, R228 ;  /* 0x0000761002e47816 */ /* 0x000fc400000000e4 */
[C---:B------:R-:W-:Y:S02]  /*5130*/  PRMT R222, R0.reuse, 0x7610, R222 ;  /* 0x0000761000de7816 */ /* 0x040fe400000000de */
[----:B------:R-:W-:Y:S02]  /*5140*/  PRMT R221, R0, 0x7632, R221 ;  /* 0x0000763200dd7816 */ /* 0x000fe400000000dd */
[----:B---3--:R-:W-:Y:S02]  /*5150*/  F2FP.BF16.PACK_AB R0, R31, R62 ;  /* 0x0000003e1f00723e */ /* 0x008fe400000010ff */
        /* <DEDUP_REMOVED lines=9> */
[----:B------:R-:W-:Y:S02]  /*51f0*/  PRMT R223, R2, 0x7632, R223 ;  /* 0x0000763202df7816 */ /* 0x000fe400000000df */
[----:B------:R-:W-:Y:S02]  /*5200*/  F2FP.BF16.PACK_AB R2, R106, R107 ;  /* 0x0000006b6a02723e */ /* 0x000fe400000010ff */
[C---:B------:R-:W-:Y:S02]  /*5210*/  PRMT R197, R0.reuse, 0x7610, R197 ;  /* 0x0000761000c57816 */ /* 0x040fe400000000c5 */
[----:B------:R-:W-:Y:S02]  /*5220*/  PRMT R196, R0, 0x7632, R196 ;  /* 0x0000763200c47816 */ /* 0x000fe400000000c4 */
[----:B------:R-:W-:Y:S02]  /*5230*/  PRMT R0, R218, 0x5410, R215 ;  /* 0x00005410da007816 */ /* 0x000fe400000000d7 */
[----:B------:R-:W-:-:S02]  /*5240*/  PRMT R219, R2, 0x7610, R219 ;  /* 0x0000761002db7816 */ /* 0x000fc400000000db */
[----:B------:R-:W-:Y:S02]  /*5250*/  PRMT R216, R2, 0x7632, R216 ;  /* 0x0000763202d87816 */ /* 0x000fe400000000d8 */
[----:B------:R-:W-:Y:S02]  /*5260*/  LOP3.LUT R12, R9, R0, RZ, 0xc0, !PT ;  /* 0x00000000090c7212 */ /* 0x000fe400078ec0ff */
[----:B------:R-:W-:Y:S02]  /*5270*/  PRMT R0, R219, 0x5410, R216 ;  /* 0x00005410db007816 */ /* 0x000fe400000000d8 */
[----:B------:R-:W-:Y:S02]  /*5280*/  PRMT R214, R3, 0x7610, R214 ;  /* 0x0000761003d67816 */ /* 0x000fe400000000d6 */
[----:B------:R-:W-:Y:S02]  /*5290*/  LOP3.LUT R13, R10, R0, RZ, 0xc0, !PT ;  /* 0x000000000a0d7212 */ /* 0x000fe400078ec0ff */
[----:B------:R-:W-:-:S02]  /*52a0*/  PRMT R0, R220, 0x5410, R217 ;  /* 0x00005410dc007816 */ /* 0x000fc400000000d9 */
[----:B------:R-:W-:Y:S02]  /*52b0*/  PRMT R213, R3, 0x7632, R213 ;  /* 0x0000763203d57816 */ /* 0x000fe400000000d5 */
[----:B------:R-:W-:Y:S02]  /*52c0*/  LOP3.LUT R14, R11, R0, RZ, 0xc0, !PT ;  /* 0x000000000b0e7212 */ /* 0x000fe400078ec0ff */
[----:B------:R-:W-:Y:S02]  /*52d0*/  PRMT R0, R214, 0x5410, R213 ;  /* 0x00005410d6007816 */ /* 0x000fe400000000d5 */
[----:B------:R-:W-:Y:S02]  /*52e0*/  F2FP.BF16.PACK_AB R2, R28, R52 ;  /* 0x000000341c02723e */ /* 0x000fe400000010ff */
[----:B------:R-:W-:Y:S02]  /*52f0*/  LOP3.LUT R15, R15, R0, RZ, 0xc0, !PT ;  /* 0x000000000f0f7212 */ /* 0x000fe400078ec0ff */
[----:B------:R-:W-:-:S02]  /*5300*/  PRMT R0, R232, 0x5410, R231 ;  /* 0x00005410e8007816 */ /* 0x000fc400000000e7 */
[----:B------:R-:W-:Y:S02]  /*5310*/  PRMT R199, R2, 0x7610, R199 ;  /* 0x0000761002c77816 */ /* 0x000fe400000000c7 */
[----:B------:R-:W-:Y:S01]  /*5320*/  LOP3.LUT R10, R16, R0, RZ, 0xc0, !PT ;  /* 0x00000000100a7212 */ /* 0x000fe200078ec0ff */
[C---:B------:R-:W-:Y:S01]  /*5330*/  HMMA.16816.F32.BF16 R144, R12.reuse, R140, RZ ;  /* 0x0000008c0c90723c */ /* 0x040fe200000418ff */
[----:B------:R-:W-:Y:S02]  /*5340*/  PRMT R0, R229, 0x5410, R230 ;  /* 0x00005410e5007816 */ /* 0x000fe400000000e6 */
[----:B------:R-:W-:Y:S02]  /*5350*/  PRMT R198, R2, 0x7632, R198 ;  /* 0x0000763202c67816 */ /* 0x000fe400000000c6 */
[----:B------:R-:W-:Y:S02]  /*5360*/  LOP3.LUT R11, R17, R0, RZ, 0xc0, !PT ;  /* 0x00000000110b7212 */ /* 0x000fe400078ec0ff */
[----:B------:R-:W-:Y:S01]  /*5370*/  PRMT R0, R235, 0x5410, R233 ;  /* 0x00005410eb007816 */ /* 0x000fe200000000e9 */
[----:B------:R-:W-:Y:S01]  /*5380*/  HMMA.16816.F32.BF16 R152, R12, R148, RZ ;  /* 0x000000940c98723c */ /* 0x000fe200000418ff */
[----:B------:R-:W-:-:S02]  /*5390*/  F2FP.BF16.PACK_AB R2, R250, R251 ;  /* 0x000000fbfa02723e */ /* 0x000fc400000010ff */
[----:B------:R-:W-:Y:S02]  /*53a0*/  LOP3.LUT R8, R4, R0, RZ, 0xc0, !PT ;  /* 0x0000000004087212 */ /* 0x000fe400078ec0ff */
[----:B------:R-:W-:Y:S02]  /*53b0*/  PRMT R0, R234, 0x5410, R236 ;  /* 0x00005410ea007816 */ /* 0x000fe400000000ec */
[----:B------:R-:W-:Y:S01]  /*53c0*/  PRMT R195, R2, 0x7610, R195 ;  /* 0x0000761002c37816 */ /* 0x000fe200000000c3 */
[----:B------:R-:W-:Y:S01]  /*53d0*/  HMMA.16816.F32.BF16 R36, R12, R188, RZ ;  /* 0x000000bc0c24723c */ /* 0x000fe200000418ff */
[----:B------:R-:W-:Y:S02]  /*53e0*/  LOP3.LUT R9, R18, R0, RZ, 0xc0, !PT ;  /* 0x0000000012097212 */ /* 0x000fe400078ec0ff */
[----:B------:R-:W-:Y:S02]  /*53f0*/  F2FP.BF16.PACK_AB R0, R249, R252 ;  /* 0x000000fcf900723e */ /* 0x000fe400000010ff */
[----:B------:R-:W-:-:S02]  /*5400*/  PRMT R194, R2, 0x7632, R194 ;  /* 0x0000763202c27816 */ /* 0x000fc400000000c2 */
[C---:B------:R-:W-:Y:S01]  /*5410*/  PRMT R193, R0.reuse, 0x7610, R193 ;  /* 0x0000761000c17816 */ /* 0x040fe200000000c1 */
[C---:B------:R-:W-:Y:S01]  /*5420*/  HMMA.16816.F32.BF16 R160, R8.reuse, R140, RZ ;  /* 0x0000008c08a0723c */ /* 0x040fe200000418ff */
[----:B------:R-:W-:Y:S02]  /*5430*/  PRMT R192, R0, 0x7632, R192 ;  /* 0x0000763200c07816 */ /* 0x000fe400000000c0 */
[----:B------:R-:W-:Y:S02]  /*5440*/  PRMT R0, R199, 0x5410, R198 ;  /* 0x00005410c7007816 */ /* 0x000fe400000000c6 */
[----:B------:R-:W-:Y:S02]  /*5450*/  LOP3.LUT R3, R45, UR10, R32, 0x96, !PT ;  /* 0x0000000a2d037c12 */ /* 0x000fe4000f8e9620 */
[----:B------:R-:W-:Y:S01]  /*5460*/  LOP3.LUT R128, R19, R0, RZ, 0xc0, !PT ;  /* 0x0000000013807212 */ /* 0x000fe200078ec0ff */
[----:B------:R-:W-:Y:S01]  /*5470*/  IMAD.MOV.U32 R140, RZ, RZ, R28 ;  /* 0x000000ffff8c7224 */ /* 0x000fe200078e001c */
[----:B------:R-:W-:Y:S01]  /*5480*/  PRMT R0, R197, 0x5410, R196 ;  /* 0x00005410c5007816 */ /* 0x000fe200000000c4 */
[----:B------:R-:W-:Y:S01]  /*5490*/  IMAD.WIDE.U32 R6, R3, -0x326172a9, RZ ;  /* 0xcd9e8d5703067825 */ /* 0x000fe200078e00ff */
[----:B------:R-:W-:Y:S02]  /*54a0*/  HMMA.16816.F32.BF16 R168, R8, R148, RZ ;  /* 0x0000009408a8723c */ /* 0x000fe400000418ff */
[----:B------:R-:W-:Y:S01]  /*54b0*/  LOP3.LUT R129, R20, R0, RZ, 0xc0, !PT ;  /* 0x0000000014817212 */ /* 0x000fe200078ec0ff */
[----:B------:R-:W-:Y:S01]  /*54c0*/  IMAD.MOV.U32 R141, RZ, RZ, R64 ;  /* 0x000000ffff8d7224 */ /* 0x000fe200078e0040 */
[----:B------:R-:W-:-:S03]  /*54d0*/  PRMT R0, R195, 0x5410, R194 ;  /* 0x00005410c3007816 */ /* 0x000fc600000000c2 */
[----:B------:R-:W-:Y:S01]  /*54e0*/  IMAD.MOV.U32 R149, RZ, RZ, R73 ;  /* 0x000000ffff957224 */ /* 0x000fe200078e0049 */
[----:B------:R-:W-:Y:S01]  /*54f0*/  LOP3.LUT R130, R26, R0, RZ, 0xc0, !PT ;  /* 0x000000001a827212 */ /* 0x000fe200078ec0ff */
[----:B------:R-:W-:Y:S01]  /*5500*/  HMMA.16816.F32.BF16 R40, R8, R188, RZ ;  /* 0x000000bc0828723c */ /* 0x000fe200000418ff */
[----:B------:R-:W-:Y:S01]  /*5510*/  PRMT R0, R193, 0x5410, R192 ;  /* 0x00005410c1007816 */ /* 0x000fe200000000c0 */
[----:B------:R-:W-:-:S03]  /*5520*/  IMAD.MOV.U32 R148, RZ, RZ, R67 ;  /* 0x000000ffff947224 */ /* 0x000fc600078e0043 */
[----:B------:R-:W-:Y:S02]  /*5530*/  LOP3.LUT R131, R27, R0, RZ, 0xc0, !PT ;  /* 0x000000001b837212 */ /* 0x000fe400078ec0ff */
[----:B------:R-:W-:Y:S01]  /*5540*/  PRMT R0, R228, 0x5410, R227 ;  /* 0x00005410e4007816 */ /* 0x000fe200000000e3 */
[----:B------:R-:W-:Y:S02]  /*5550*/  IMAD.MOV.U32 R188, RZ, RZ, R70 ;  /* 0x000000ffffbc7224 */ /* 0x000fe400078e0046 */
[----:B------:R-:W-:Y:S01]  /*5560*/  IMAD.MOV.U32 R189, RZ, RZ, R69 ;  /* 0x000000ffffbd7224 */ /* 0x000fe200078e0045 */
[----:B------:R-:W-:Y:S01]  /*5570*/  LOP3.LUT R124, R21, R0, RZ, 0xc0, !PT ;  /* 0x00000000157c7212 */ /* 0x000fe200078ec0ff */
[----:B------:R-:W-:Y:S01]  /*5580*/  HMMA.16816.F32.BF16 R144, R128, R176, R144 ;  /* 0x000000b08090723c */ /* 0x000fe20000041890 */
[----:B------:R-:W-:-:S04]  /*5590*/  PRMT R0, R226, 0x5410, R225 ;  /* 0x00005410e2007816 */ /* 0x000fc800000000e1 */
[----:B------:R-:W-:Y:S02]  /*55a0*/  LOP3.LUT R125, R22, R0, RZ, 0xc0, !PT ;  /* 0x00000000167d7212 */ /* 0x000fe400078ec0ff */
[----:B------:R-:W-:Y:S01]  /*55b0*/  PRMT R0, R224, 0x5410, R223 ;  /* 0x00005410e0007816 */ /* 0x000fe200000000df */
[----:B------:R-:W-:Y:S03]  /*55c0*/  HMMA.16816.F32.BF16 R152, R128, R48, R152 ;  /* 0x000000308098723c */ /* 0x000fe60000041898 */
[----:B------:R-:W-:Y:S02]  /*55d0*/  LOP3.LUT R126, R25, R0, RZ, 0xc0, !PT ;  /* 0x00000000197e7212 */ /* 0x000fe400078ec0ff */
[----:B------:R-:W-:-:S03]  /*55e0*/  PRMT R0, R222, 0x5410, R221 ;  /* 0x00005410de007816 */ /* 0x000fc600000000dd */
[----:B------:R-:W-:Y:S01]  /*55f0*/  HMMA.16816.F32.BF16 R36, R128, R184, R36 ;  /* 0x000000b88024723c */ /* 0x000fe20000041824 */
[----:B------:R-:W-:Y:S02]  /*5600*/  LOP3.LUT R127, R24, R0, RZ, 0xc0, !PT ;  /* 0x00000000187f7212 */ /* 0x000fe400078ec0ff */
[----:B------:R-:W-:Y:S01]  /*5610*/  LOP3.LUT R0, R63, UR14, R58, 0x96, !PT ;  /* 0x0000000e3f007c12 */ /* 0x000fe2000f8e963a */
[----:B------:R-:W-:-:S04]  /*5620*/  IMAD.MOV.U32 R63, RZ, RZ, R65 ;  /* 0x000000ffff3f7224 */ /* 0x000fc800078e0041 */
[----:B------:R-:W-:Y:S01]  /*5630*/  IMAD.WIDE.U32 R18, R0, -0x2daee0ad, RZ ;  /* 0xd2511f5300127825 */ /* 0x000fe200078e00ff */
[C---:B------:R-:W-:Y:S04]  /*5640*/  HMMA.16816.F32.BF16 R160, R124.reuse, R176, R160 ;  /* 0x000000b07ca0723c */ /* 0x040fe800000418a0 */
[----:B------:R-:W-:Y:S02]  /*5650*/  LOP3.LUT R0, R19, UR12, R56, 0x96, !PT ;  /* 0x0000000c13007c12 */ /* 0x000fe4000f8e9638 */
[----:B------:R-:W-:Y:S01]  /*5660*/  LOP3.LUT R18, R35, UR10, R18, 0x96, !PT ;  /* 0x0000000a23127c12 */ /* 0x000fe2000f8e9612 */
[----:B------:R-:W-:Y:S01]  /*5670*/  IMAD.MOV.U32 R177, RZ, RZ, R71 ;  /* 0x000000ffffb17224 */ /* 0x000fe200078e0047 */
[----:B------:R-:W-:Y:S01]  /*5680*/  HMMA.16816.F32.BF16 R168, R124, R48, R168 ;  /* 0x000000307ca8723c */ /* 0x000fe200000418a8 */
[----:B------:R-:W-:Y:S01]  /*5690*/  IMAD.WIDE.U32 R20, R0, -0x326172a9, RZ ;  /* 0xcd9e8d5700147825 */ /* 0x000fe200078e00ff */
[----:B------:R-:W-:-:S04]  /*56a0*/  LOP3.LUT R0, R33, UR12, R74, 0x96, !PT ;  /* 0x0000000c21007c12 */ /* 0x000fc8000f8e964a */
[----:B------:R-:W-:Y:S01]  /*56b0*/  LOP3.LUT R2, R21, UR11, R46, 0x96, !PT ;  /* 0x0000000b15027c12 */ /* 0x000fe2000f8e962e */
[----:B------:R-:W-:Y:S01]  /*56c0*/  IMAD.WIDE.U32 R4, R0, -0x326172a9, RZ ;  /* 0xcd9e8d5700047825 */ /* 0x000fe200078e00ff */
[----:B------:R-:W-:Y:S01]  /*56d0*/  LOP3.LUT R0, R90, 0x7ffffffc, RZ, 0xc0, !PT ;  /* 0x7ffffffc5a007812 */ /* 0x000fe200078ec0ff */
[----:B------:R-:W1:Y:S01]  /*56e0*/  LDC.U8 R46, c[0x0][0x2d8] ;  /* 0x0000b600ff2e7b82 */ /* 0x000e620000000000 */
[----:B------:R-:W-:Y:S01]  /*56f0*/  HMMA.16816.F32.BF16 R40, R124, R184, R40 ;  /* 0x000000b87c28723c */ /* 0x000fe20000041828 */
[----:B------:R-:W-:Y:S01]  /*5700*/  IMAD.WIDE.U32 R24, R2, -0x2daee0ad, RZ ;  /* 0xd2511f5302187825 */ /* 0x000fe200078e00ff */
[----:B------:R-:W-:Y:S02]  /*5710*/  LOP3.LUT R2, R5, UR11, R242, 0x96, !PT ;  /* 0x0000000b05027c12 */ /* 0x000fe4000f8e96f2 */
[----:B------:R-:W-:Y:S01]  /*5720*/  LOP3.LUT R4, R7, UR9, R4, 0x96, !PT ;  /* 0x0000000907047c12 */ /* 0x000fe2000f8e9604 */
[----:B------:R-:W-:Y:S01]  /*5730*/  IMAD.IADD R0, R89, 0x1, -R0 ;  /* 0x0000000159007824 */ /* 0x000fe200078e0a00 */
[----:B------:R-:W-:Y:S01]  /*5740*/  LOP3.LUT R5, R25, UR8, R34, 0x96, !PT ;  /* 0x0000000819057c12 */ /* 0x000fe2000f8e9622 */
[----:B------:R-:W-:Y:S01]  /*5750*/  IMAD.WIDE.U32 R16, R2, -0x2daee0ad, RZ ;  /* 0xd2511f5302107825 */ /* 0x000fe200078e00ff */
[----:B------:R-:W-:Y:S01]  /*5760*/  LDSM.16.MT88.4 R32, [R203+0xb000] ;  /* 0x00b00000cb20783b */ /* 0x000fe20000004200 */
[----:B------:R-:W-:Y:S02]  /*5770*/  HMMA.16816.F32.BF16 R56, R8, R180, RZ ;  /* 0x000000b40838723c */ /* 0x000fe400000418ff */
[----:B------:R-:W-:-:S04]  /*5780*/  IMAD.WIDE.U32 R2, R18, -0x326172a9, RZ ;  /* 0xcd9e8d5712027825 */ /* 0x000fc800078e00ff */
[----:B------:R-:W-:Y:S01]  /*5790*/  IMAD.WIDE.U32 R22, R5, -0x326172a9, RZ ;  /* 0xcd9e8d5705167825 */ /* 0x000fe200078e00ff */
[----:B------:R-:W-:Y:S02]  /*57a0*/  LOP3.LUT R5, R17, UR8, R44, 0x96, !PT ;  /* 0x0000000811057c12 */ /* 0x000fe4000f8e962c */
[----:B------:R-:W-:Y:S01]  /*57b0*/  LOP3.LUT R3, R3, UR9, R20, 0x96, !PT ;  /* 0x0000000903037c12 */ /* 0x000fe2000f8e9614 */
[----:B------:R-:W-:Y:S01]  /*57c0*/  IMAD.WIDE.U32 R20, R4, -0x2daee0ad, RZ ;  /* 0xd2511f5304147825 */ /* 0x000fe200078e00ff */
[----:B------:R-:W-:-:S03]  /*57d0*/  LOP3.LUT R2, R23, UR7, R2, 0x96, !PT ;  /* 0x0000000717027c12 */ /* 0x000fc6000f8e9602 */
[----:B------:R-:W-:-:S04]  /*57e0*/  IMAD.WIDE.U32 R18, R5, -0x326172a9, RZ ;  /* 0xcd9e8d5705127825 */ /* 0x000fc800078e00ff */
[----:B------:R-:W-:Y:S01]  /*57f0*/  IMAD.WIDE.U32 R4, R3, -0x2daee0ad, RZ ;  /* 0xd2511f5303047825 */ /* 0x000fe200078e00ff */
[----:B------:R-:W-:Y:S02]  /*5800*/  LOP3.LUT R7, R19, UR7, R6, 0x96, !PT ;  /* 0x0000000713077c12 */ /* 0x000fe4000f8e9606 */
[----:B------:R-:W-:Y:S01]  /*5810*/  LOP3.LUT R6, R21, UR6, R16, 0x96, !PT ;  /* 0x0000000615067c12 */ /* 0x000fe2000f8e9610 */
[----:B------:R-:W-:Y:S01]  /*5820*/  IMAD.SHL.U32 R0, R0, 0x2, RZ ;  /* 0x0000000200007824 */ /* 0x000fe200078e00ff */
[----:B------:R-:W-:Y:S01]  /*5830*/  LOP3.LUT R17, R5, UR6, R24, 0x96, !PT ;  /* 0x0000000605117c12 */ /* 0x000fe2000f8e9618 */
[----:B------:R-:W-:-:S04]  /*5840*/  IMAD.WIDE.U32 R2, R2, -0x2daee0ad, RZ ;  /* 0xd2511f5302027825 */ /* 0x000fc800078e00ff */
[----:B------:R-:W-:Y:S01]  /*5850*/  IMAD R176, R92, c[0x0][0x228], R0 ;  /* 0x00008a005cb07a24 */ /* 0x000fe200078e0200 */
[----:B------:R-:W-:Y:S01]  /*5860*/  LOP3.LUT R0, R3, UR16, R4, 0x96, !PT ;  /* 0x0000001003007c12 */ /* 0x000fe2000f8e9604 */
[----:B------:R-:W-:Y:S01]  /*5870*/  IMAD.WIDE.U32 R4, R6, -0x326172a9, RZ ;  /* 0xcd9e8d5706047825 */ /* 0x000fe200078e00ff */
[C---:B------:R-:W-:Y:S02]  /*5880*/  LOP3.LUT R19, R2.reuse, 0xff, RZ, 0xc0, !PT ;  /* 0x000000ff02137812 */ /* 0x040fe400078ec0ff */
[----:B------:R-:W-:Y:S01]  /*5890*/  LOP3.LUT R24, R2, 0xffff, RZ, 0xc0, !PT ;  /* 0x0000ffff02187812 */ /* 0x000fe200078ec0ff */
[----:B------:R-:W-:Y:S01]  /*58a0*/  IMAD.WIDE.U32 R6, R7, -0x2daee0ad, RZ ;  /* 0xd2511f5307067825 */ /* 0x000fe200078e00ff */
[--C-:B------:R-:W-:Y:S02]  /*58b0*/  SHF.R.U32.HI R25, RZ, 0x10, R2.reuse ;  /* 0x00000010ff197819 */ /* 0x100fe40000011602 */
[----:B------:R-:W-:Y:S01]  /*58c0*/  SHF.R.U32.HI R23, RZ, 0x18, R2 ;  /* 0x00000018ff177819 */ /* 0x000fe20000011602 */
[----:B------:R-:W-:Y:S01]  /*58d0*/  IMAD.WIDE.U32 R2, R17, -0x326172a9, RZ ;  /* 0xcd9e8d5711027825 */ /* 0x000fe200078e00ff */
[----:B------:R-:W-:-:S02]  /*58e0*/  LOP3.LUT R16, R5, UR15, R18, 0x96, !PT ;  /* 0x0000000f05107c12 */ /* 0x000fc4000f8e9612 */
[C---:B------:R-:W-:Y:S01]  /*58f0*/  LOP3.LUT R21, R4.reuse, 0xff, RZ, 0xc0, !PT ;  /* 0x000000ff04157812 */ /* 0x040fe200078ec0ff */
[----:B------:R-:W-:Y:S01]  /*5900*/  IMAD.MOV.U32 R48, RZ, RZ, R66 ;  /* 0x000000ffff307224 */ /* 0x000fe200078e0042 */
[----:B------:R-:W-:Y:S01]  /*5910*/  LOP3.LUT R17, R3, UR15, R22, 0x96, !PT ;  /* 0x0000000f03117c12 */ /* 0x000fe2000f8e9616 */
[----:B------:R-:W2:Y:S01]  /*5920*/  LDSM.16.MT88.4 R64, [R205+0xa800] ;  /* 0x00a80000cd40783b */ /* 0x000ea20000004200 */
[----:B------:R-:W-:Y:S01]  /*5930*/  LOP3.LUT R28, R4, 0xffff, RZ, 0xc0, !PT ;  /* 0x0000ffff041c7812 */ /* 0x000fe200078ec0ff */
[----:B------:R-:W-:Y:S01]  /*5940*/  IMAD.MOV.U32 R184, RZ, RZ, R68 ;  /* 0x000000ffffb87224 */ /* 0x000fe200078e0044 */
[----:B------:R-:W-:Y:S01]  /*5950*/  SHF.R.U32.HI R30, RZ, 0x10, R4 ;  /* 0x00000010ff1e7819 */ /* 0x000fe20000011604 */
[----:B------:R-:W-:Y:S01]  /*5960*/  IMAD.MOV.U32 R49, RZ, RZ, R52 ;  /* 0x000000ffff317224 */ /* 0x000fe200078e0034 */
[----:B------:R-:W-:Y:S01]  /*5970*/  SHF.R.U32.HI R18, RZ, 0x18, R4 ;  /* 0x00000018ff127819 */ /* 0x000fe20000011604 */
[----:B------:R-:W-:Y:S01]  /*5980*/  HMMA.16816.F32.BF16 R52, R12, R180, RZ ;  /* 0x000000b40c34723c */ /* 0x000fe200000418ff */
[----:B------:R-:W-:Y:S01]  /*5990*/  LOP3.LUT R4, R7, UR16, R20, 0x96, !PT ;  /* 0x0000001007047c12 */ /* 0x000fe2000f8e9614 */
[----:B------:R-:W-:Y:S01]  /*59a0*/  IMAD.MOV.U32 R185, RZ, RZ, R72 ;  /* 0x000000ffffb97224 */ /* 0x000fe200078e0048 */
[----:B------:R-:W-:-:S02]  /*59b0*/  LOP3.LUT R44, R6, 0xffff, RZ, 0xc0, !PT ;  /* 0x0000ffff062c7812 */ /* 0x000fc400078ec0ff */
[----:B------:R-:W-:Y:S02]  /*59c0*/  LOP3.LUT R7, R17, 0xff, RZ, 0xc0, !PT ;  /* 0x000000ff11077812 */ /* 0x000fe400078ec0ff */
[----:B------:R-:W-:Y:S01]  /*59d0*/  SHF.R.U32.HI R5, RZ, 0x18, R17 ;  /* 0x00000018ff057819 */ /* 0x000fe20000011611 */
[----:B------:R-:W-:Y:S01]  /*59e0*/  IMAD.MOV.U32 R180, RZ, RZ, R63 ;  /* 0x000000ffffb47224 */ /* 0x000fe200078e003f */
[----:B------:R-:W-:Y:S01]  /*59f0*/  LOP3.LUT R45, R2, 0xffff, RZ, 0xc0, !PT ;  /* 0x0000ffff022d7812 */ /* 0x000fe200078ec0ff */
[----:B------:R-:W-:Y:S01]  /*5a00*/  HMMA.16816.F32.BF16 R68, R12, R172, RZ ;  /* 0x000000ac0c44723c */ /* 0x000fe200000418ff */
[----:B------:R-:W-:Y:S01]  /*5a10*/  SHF.R.U32.HI R3, RZ, 0x10, R17 ;  /* 0x00000010ff037819 */ /* 0x000fe20000011611 */
[----:B------:R-:W-:Y:S01]  /*5a20*/  IMAD.MOV.U32 R181, RZ, RZ, R141 ;  /* 0x000000ffffb57224 */ /* 0x000fe200078e008d */
[----:B------:R-:W-:Y:S02]  /*5a30*/  LOP3.LUT R22, R6, 0xff, RZ, 0xc0, !PT ;  /* 0x000000ff06167812 */ /* 0x000fe400078ec0ff */
[----:B------:R-:W-:-:S02]  /*5a40*/  SHF.R.U32.HI R29, RZ, 0x10, R6 ;  /* 0x00000010ff1d7819 */ /* 0x000fc40000011606 */
[----:B------:R-:W-:Y:S01]  /*5a50*/  SHF.R.U32.HI R20, RZ, 0x18, R6 ;  /* 0x00000018ff147819 */ /* 0x000fe20000011606 */
[----:B------:R-:W-:Y:S01]  /*5a60*/  HMMA.16816.F32.BF16 R72, R8, R172, RZ ;  /* 0x000000ac0848723c */ /* 0x000fe200000418ff */
[C---:B-1----:R-:W-:Y:S02]  /*5a70*/  ISETP.GE.U32.AND P6, PT, R46.reuse, R7, PT ;  /* 0x000000072e00720c */ /* 0x042fe40003fc6070 */
[----:B------:R-:W-:Y:S02]  /*5a80*/  ISETP.GE.U32.AND P5, PT, R46, R5, PT ;  /* 0x000000052e00720c */ /* 0x000fe40003fa6070 */
[----:B------:R-:W-:Y:S02]  /*5a90*/  LOP3.LUT R5, R2, 0xff, RZ, 0xc0, !PT ;  /* 0x000000ff02057812 */ /* 0x000fe400078ec0ff */
[--C-:B------:R-:W-:Y:S02]  /*5aa0*/  SHF.R.U32.HI R7, RZ, 0x10, R2.reuse ;  /* 0x00000010ff077819 */ /* 0x100fe40000011602 */
[----:B------:R-:W-:-:S02]  /*5ab0*/  SHF.R.U32.HI R6, RZ, 0x18, R2 ;  /* 0x00000018ff067819 */ /* 0x000fc40000011602 */
[----:B------:R-:W-:Y:S02]  /*5ac0*/  LOP3.LUT R2, R3, 0xff, RZ, 0xc0, !PT ;  /* 0x000000ff03027812 */ /* 0x000fe400078ec0ff */
[C---:B------:R-:W-:Y:S01]  /*5ad0*/  ISETP.GE.U32.AND P2, PT, R46.reuse, R5, PT ;  /* 0x000000052e00720c */ /* 0x040fe20003f46070 */
[----:B------:R-:W-:Y:S01]  /*5ae0*/  @!P6 HFMA2.BF16_V2 R60, -RZ.H0_H0, RZ.H0_H0, -R235.H0_H0 ;  /* 0x200000ffff3ce231 */ /* 0x000fe200003409eb */
[----:B------:R-:W-:Y:S01]  /*5af0*/  ISETP.GE.U32.AND P3, PT, R46, R2, PT ;  /* 0x000000022e00720c */ /* 0x000fe20003f66070 */
[----:B------:R-:W-:Y:S01]  /*5b00*/  @!P5 HFMA2.BF16_V2 R61, -RZ.H0_H0, RZ.H0_H0, -R236.H0_H0 ;  /* 0x200000ffff3dd231 */ /* 0x000fe200003409ec */
[----:B------:R-:W-:Y:S01]  /*5b10*/  LOP3.LUT R2, R7, 0xff, RZ, 0xc0, !PT ;  /* 0x000000ff07027812 */ /* 0x000fe200078ec0ff */
[----:B------:R-:W-:Y:S01]  /*5b20*/  FADD.FTZ R7, R62, R31 ;  /* 0x0000001f3e077221 */ /* 0x000fe20000010000 */
[----:B------:R-:W-:Y:S01]  /*5b30*/  SHF.R.U32.HI R5, RZ, 0x18, R0 ;  /* 0x00000018ff057819 */ /* 0x000fe20000011600 */
[----:B--2---:R-:W-:Y:S01]  /*5b40*/  HMMA.16816.F32.BF16 R52, R128, R64, R52 ;  /* 0x000000408034723c */ /* 0x004fe20000041834 */
[----:B------:R-:W-:Y:S01]  /*5b50*/  @!P6 PRMT R235, R60, 0x5410, RZ ;  /* 0x000054103cebe816 */ /* 0x000fe200000000ff */
[----:B------:R-:W-:Y:S01]  /*5b60*/  FADD.FTZ R7, R47, R7 ;  /* 0x000000072f077221 */ /* 0x000fe20000010000 */
[----:B------:R-:W-:-:S02]  /*5b70*/  ISETP.GE.U32.AND P6, PT, R46, R2, PT ;  /* 0x000000022e00720c */ /* 0x000fc40003fc6070 */
[----:B------:R-:W-:Y:S01]  /*5b80*/  SHF.R.U32.HI R2, RZ, 0x10, R0 ;  /* 0x00000010ff027819 */ /* 0x000fe20000011600 */
[----:B------:R-:W-:Y:S01]  /*5b90*/  @!P2 HFMA2.BF16_V2 R76, -RZ.H0_H0, RZ.H0_H0, -R232.H0_H0 ;  /* 0x200000ffff4ca231 */ /* 0x000fe200003409e8 */
[----:B------:R-:W-:Y:S01]  /*5ba0*/  ISETP.GE.U32.AND P1, PT, R46, R6, PT ;  /* 0x000000062e00720c */ /* 0x000fe20003f26070 */
[----:B------:R-:W-:Y:S01]  /*5bb0*/  @!P3 HFMA2.BF16_V2 R77, -RZ.H0_H0, RZ.H0_H0, -R234.H0_H0 ;  /* 0x200000ffff4db231 */ /* 0x000fe200003409ea */
[----:B------:R-:W-:Y:S01]  /*5bc0*/  LOP3.LUT R2, R2, 0xff, RZ, 0xc0, !PT ;  /* 0x000000ff02027812 */ /* 0x000fe200078ec0ff */
[----:B------:R-:W-:Y:S01]  /*5bd0*/  FADD.FTZ R6, R102, R101 ;  /* 0x0000006566067221 */ /* 0x000fe20000010000 */
[----:B------:R-:W-:Y:S01]  /*5be0*/  @!P2 PRMT R232, R76, 0x5410, RZ ;  /* 0x000054104ce8a816 */ /* 0x000fe200000000ff */
[----:B------:R-:W-:Y:S01]  /*5bf0*/  HMMA.16816.F32.BF16 R56, R124, R64, R56 ;  /* 0x000000407c38723c */ /* 0x000fe20000041838 */
[----:B------:R-:W-:Y:S01]  /*5c00*/  @!P3 PRMT R234, R77, 0x5410, RZ ;  /* 0x000054104deab816 */ /* 0x000fe200000000ff */
[----:B------:R-:W-:Y:S01]  /*5c10*/  FADD.FTZ R6, R116, R6 ;  /* 0x0000000674067221 */ /* 0x000fe20000010000 */
[C---:B------:R-:W-:Y:S01]  /*5c20*/  ISETP.GE.U32.AND P3, PT, R46.reuse, R5, PT ;  /* 0x000000052e00720c */ /* 0x040fe20003f66070 */
[----:B------:R-:W-:Y:S01]  /*5c30*/  @!P6 HFMA2.BF16_V2 R79, -RZ.H0_H0, RZ.H0_H0, -R229.H0_H0 ;  /* 0x200000ffff4fe231 */ /* 0x000fe200003409e5 */
[C---:B------:R-:W-:Y:S01]  /*5c40*/  ISETP.GE.U32.AND P2, PT, R46.reuse, R2, PT ;  /* 0x000000022e00720c */ /* 0x040fe20003f46070 */
[----:B------:R-:W-:Y:S01]  /*5c50*/  FADD.FTZ R5, R107, R106 ;  /* 0x0000006a6b057221 */ /* 0x000fe20000010000 */
[----:B------:R-:W-:Y:S01]  /*5c60*/  ISETP.GE.U32.AND P4, PT, R46, R19, PT ;  /* 0x000000132e00720c */ /* 0x000fe20003f86070 */
[----:B------:R-:W-:Y:S01]  /*5c70*/  @!P1 HFMA2.BF16_V2 R78, -RZ.H0_H0, RZ.H0_H0, -R230.H0_H0 ;  /* 0x200000ffff4e9231 */ /* 0x000fe200003409e6 */
[----:B------:R-:W-:Y:S01]  /*5c80*/  SHF.R.U32.HI R2, RZ, 0x8, R24 ;  /* 0x00000008ff027819 */ /* 0x000fe20000011618 */
[----:B------:R-:W-:Y:S01]  /*5c90*/  FADD.FTZ R5, R118, R5 ;  /* 0x0000000576057221 */ /* 0x000fe20000010000 */
[----:B------:R-:W-:Y:S01]  /*5ca0*/  LOP3.LUT R3, R0, 0xff, RZ, 0xc0, !PT ;  /* 0x000000ff00037812 */ /* 0x000fe200078ec0ff */
[----:B------:R-:W-:Y:S01]  /*5cb0*/  HMMA.16816.F32.BF16 R68, R128, R80, R68 ;  /* 0x000000508044723c */ /* 0x000fe20000041844 */
[----:B------:R-:W-:Y:S01]  /*5cc0*/  LOP3.LUT R2, R2, 0xffff, RZ, 0xc0, !PT ;  /* 0x0000ffff02027812 */ /* 0x000fe200078ec0ff */
[----:B------:R-:W-:Y:S01]  /*5cd0*/  FADD.FTZ R5, R167, R5 ;  /* 0x00000005a7057221 */ /* 0x000fe20000010000 */
[----:B------:R-:W-:Y:S01]  /*5ce0*/  @!P5 PRMT R236, R61, 0x5410, RZ ;  /* 0x000054103decd816 */ /* 0x000fe200000000ff */
[----:B------:R-:W-:Y:S01]  /*5cf0*/  @!P3 HFMA2.BF16_V2 R88, -RZ.H0_H0, RZ.H0_H0, -R225.H0_H0 ;  /* 0x200000ffff58b231 */ /* 0x000fe200003409e1 */
[----:B------:R-:W-:Y:S01]  /*5d00*/  ISETP.GE.U32.AND P5, PT, R46, R3, PT ;  /* 0x000000032e00720c */ /* 0x000fe20003fa6070 */
[----:B------:R-:W-:Y:S01]  /*5d10*/  @!P2 HFMA2.BF16_V2 R89, -RZ.H0_H0, RZ.H0_H0, -R226.H0_H0 ;  /* 0x200000ffff59a231 */ /* 0x000fe200003409e2 */
[----:B------:R-:W-:Y:S01]  /*5d20*/  LOP3.LUT R3, R25, 0xff, RZ, 0xc0, !PT ;  /* 0x000000ff19037812 */ /* 0x000fe200078ec0ff */
[----:B------:R-:W-:Y:S01]  /*5d30*/  @!P4 HFMA2.BF16_V2 R92, -RZ.H0_H0, RZ.H0_H0, -R224.H0_H0 ;  /* 0x200000ffff5cc231 */ /* 0x000fe200003409e0 */
[----:B------:R-:W-:Y:S01]  /*5d40*/  @!P3 PRMT R225, R88, 0x5410, RZ ;  /* 0x0000541058e1b816 */ /* 0x000fe200000000ff */
[----:B------:R-:W1:Y:S01]  /*5d50*/  LDSM.16.MT88.4 R24, [R206+0xb000] ;  /* 0x00b00000ce18783b */ /* 0x000e620000004200 */
[----:B------:R-:W-:Y:S01]  /*5d60*/  ISETP.GE.U32.AND P3, PT, R46, R2, PT ;  /* 0x000000022e00720c */ /* 0x000fe20003f66070 */
[----:B------:R-:W-:Y:S01]  /*5d70*/  HMMA.16816.F32.BF16 R60, R8, R182, RZ ;  /* 0x000000b6083c723c */ /* 0x000fe200000418ff */
[----:B------:R-:W-:-:S02]  /*5d80*/  LOP3.LUT R2, R16, 0xff, RZ, 0xc0, !PT ;  /* 0x000000ff10027812 */ /* 0x000fc400078ec0ff */
[----:B------:R-:W-:Y:S02]  /*5d90*/  @!P1 PRMT R230, R78, 0x5410, RZ ;  /* 0x000054104ee69816 */ /* 0x000fe400000000ff */
[----:B------:R-:W-:Y:S01]  /*5da0*/  @!P2 PRMT R226, R89, 0x5410, RZ ;  /* 0x0000541059e2a816 */ /* 0x000fe200000000ff */
[----:B------:R-:W-:Y:S01]  /*5db0*/  @!P5 HFMA2.BF16_V2 R84, -RZ.H0_H0, RZ.H0_H0, -R228.H0_H0 ;  /* 0x200000ffff54d231 */ /* 0x000fe200003409e4 */
[C---:B------:R-:W-:Y:S01]  /*5dc0*/  ISETP.GE.U32.AND P1, PT, R46.reuse, R23, PT ;  /* 0x000000172e00720c */ /* 0x040fe20003f26070 */
[----:B------:R-:W-:Y:S01]  /*5dd0*/  HMMA.16816.F32.BF16 R88, R8, R32, RZ ;  /* 0x000000200858723c */ /* 0x000fe200000418ff */
[----:B------:R-:W-:Y:S02]  /*5de0*/  ISETP.GE.U32.AND P2, PT, R46, R3, PT ;  /* 0x000000032e00720c */ /* 0x000fe40003f46070 */
[----:B------:R-:W-:Y:S01]  /*5df0*/  @!P4 PRMT R224, R92, 0x5410, RZ ;  /* 0x000054105ce0c816 */ /* 0x000fe200000000ff */
[----:B------:R-:W-:Y:S01]  /*5e00*/  @!P3 HFMA2.BF16_V2 R94, -RZ.H0_H0, RZ.H0_H0, -R223.H0_H0 ;  /* 0x200000ffff5eb231 */ /* 0x000fe200003409df */
[----:B------:R-:W-:-:S02]  /*5e10*/  ISETP.GE.U32.AND P4, PT, R46, R2, PT ;  /* 0x000000022e00720c */ /* 0x000fc40003f86070 */
[--C-:B------:R-:W-:Y:S01]  /*5e20*/  SHF.R.U32.HI R2, RZ, 0x10, R16.reuse ;  /* 0x00000010ff027819 */ /* 0x100fe20000011610 */
[C---:B------:R-:W-:Y:S01]  /*5e30*/  HMMA.16816.F32.BF16 R72, R124.reuse, R80, R72 ;  /* 0x000000507c48723c */ /* 0x040fe20000041848 */
[----:B------:R-:W-:Y:S02]  /*5e40*/  @!P3 PRMT R223, R94, 0x5410, RZ ;  /* 0x000054105edfb816 */ /* 0x000fe400000000ff */
[----:B------:R-:W-:Y:S01]  /*5e50*/  LOP3.LUT R2, R2, 0xff, RZ, 0xc0, !PT ;  /* 0x000000ff02027812 */ /* 0x000fe200078ec0ff */
[----:B------:R-:W-:Y:S01]  /*5e60*/  @!P1 HFMA2.BF16_V2 R95, -RZ.H0_H0, RZ.H0_H0, -R221.H0_H0 ;  /* 0x200000ffff5f9231 */ /* 0x000fe200003409dd */
[----:B------:R-:W-:Y:S01]  /*5e70*/  SHF.R.U32.HI R3, RZ, 0x18, R16 ;  /* 0x00000018ff037819 */ /* 0x000fe20000011610 */
[----:B------:R-:W-:Y:S01]  /*5e80*/  @!P2 HFMA2.BF16_V2 R93, -RZ.H0_H0, RZ.H0_H0, -R222.H0_H0 ;  /* 0x200000ffff5da231 */ /* 0x000fe200003409de */
[----:B------:R-:W-:Y:S01]  /*5e90*/  ISETP.GE.U32.AND P3, PT, R46, R2, PT ;  /* 0x000000022e00720c */ /* 0x000fe20003f66070 */
[----:B------:R-:W-:Y:S01]  /*5ea0*/  HMMA.16816.F32.BF16 R60, R124, R66, R60 ;  /* 0x000000427c3c723c */ /* 0x000fe2000004183c */
[----:B------:R-:W-:Y:S01]  /*5eb0*/  @!P6 PRMT R229, R79, 0x5410, RZ ;  /* 0x000054104fe5e816 */ /* 0x000fe200000000ff */
[----:B------:R-:W-:Y:S01]  /*5ec0*/  @!P4 HFMA2.BF16_V2 R100, -RZ.H0_H0, RZ.H0_H0, -R218.H0_H0 ;  /* 0x200000ffff64c231 */ /* 0x000fe200003409da */
[----:B------:R-:W-:-:S02]  /*5ed0*/  @!P2 PRMT R222, R93, 0x5410, RZ ;  /* 0x000054105ddea816 */ /* 0x000fc400000000ff */
[----:B------:R-:W-:Y:S02]  /*5ee0*/  @!P1 PRMT R221, R95, 0x5410, RZ ;  /* 0x000054105fdd9816 */ /* 0x000fe400000000ff */
[C---:B------:R-:W-:Y:S01]  /*5ef0*/  ISETP.GE.U32.AND P6, PT, R46.reuse, R21, PT ;  /* 0x000000152e00720c */ /* 0x040fe20003fc6070 */
[C---:B------:R-:W-:Y:S01]  /*5f00*/  HMMA.16816.F32.BF16 R92, R8.reuse, R34, RZ ;  /* 0x00000022085c723c */ /* 0x040fe200000418ff */
[C---:B------:R-:W-:Y:S02]  /*5f10*/  ISETP.GE.U32.AND P2, PT, R46.reuse, R22, PT ;  /* 0x000000162e00720c */ /* 0x040fe40003f46070 */
[----:B------:R-:W-:Y:S01]  /*5f20*/  ISETP.GE.U32.AND P1, PT, R46, R20, PT ;  /* 0x000000142e00720c */ /* 0x000fe20003f26070 */
[----:B------:R-:W-:Y:S01]  /*5f30*/  @!P3 HFMA2.BF16_V2 R104, -RZ.H0_H0, RZ.H0_H0, -R219.H0_H0 ;  /* 0x200000ffff68b231 */ /* 0x000fe200003409db */
[----:B------:R-:W-:Y:S01]  /*5f40*/  @!P4 PRMT R218, R100, 0x5410, RZ ;  /* 0x0000541064dac816 */ /* 0x000fe200000000ff */
[----:B------:R-:W2:Y:S01]  /*5f50*/  LDSM.16.MT88.4 R20, [R205+0xb000] ;  /* 0x00b00000cd14783b */ /* 0x000ea20000004200 */
[----:B------:R-:W-:Y:S01]  /*5f60*/  ISETP.GE.U32.AND P4, PT, R46, R3, PT ;  /* 0x000000032e00720c */ /* 0x000fe20003f86070 */
[----:B------:R-:W-:Y:S01]  /*5f70*/  HMMA.16816.F32.BF16 R76, R8, R174, RZ ;  /* 0x000000ae084c723c */ /* 0x000fe200000418ff */
[----:B------:R-:W-:-:S02]  /*5f80*/  SHF.R.U32.HI R2, RZ, 0x8, R28 ;  /* 0x00000008ff027819 */ /* 0x000fc4000001161c */
[----:B------:R-:W-:Y:S01]  /*5f90*/  @!P3 PRMT R219, R104, 0x5410, RZ ;  /* 0x0000541068dbb816 */ /* 0x000fe200000000ff */
[----:B------:R-:W-:Y:S01]  /*5fa0*/  @!P6 HFMA2.BF16_V2 R109, -RZ.H0_H0, RZ.H0_H0, -R220.H0_H0 ;  /* 0x200000ffff6de231 */ /* 0x000fe200003409dc */
[----:B------:R-:W-:Y:S01]  /*5fb0*/  LOP3.LUT R2, R2, 0xffff, RZ, 0xc0, !PT ;  /* 0x0000ffff02027812 */ /* 0x000fe200078ec0ff */
[----:B------:R-:W-:Y:S01]  /*5fc0*/  @!P2 HFMA2.BF16_V2 R159, -RZ.H0_H0, RZ.H0_H0, -R195.H0_H0 ;  /* 0x200000ffff9fa231 */ /* 0x000fe200003409c3 */
[----:B------:R-:W-:Y:S01]  /*5fd0*/  @!P5 PRMT R228, R84, 0x5410, RZ ;  /* 0x0000541054e4d816 */ /* 0x000fe200000000ff */
[C---:B------:R-:W-:Y:S01]  /*5fe0*/  HMMA.16816.F32.BF16 R172, R12.reuse, R174, RZ ;  /* 0x000000ae0cac723c */ /* 0x040fe200000418ff */
[----:B------:R-:W-:Y:S01]  /*5ff0*/  ISETP.GE.U32.AND P3, PT, R46, R2, PT ;  /* 0x000000022e00720c */ /* 0x000fe20003f66070 */
[----:B------:R-:W-:Y:S01]  /*6000*/  @!P1 HFMA2.BF16_V2 R240, -RZ.H0_H0, RZ.H0_H0, -R192.H0_H0 ;  /* 0x200000fffff09231 */ /* 0x000fe200003409c0 */
[----:B------:R-:W-:Y:S01]  /*6010*/  LOP3.LUT R2, R30, 0xff, RZ, 0xc0, !PT ;  /* 0x000000ff1e027812 */ /* 0x000fe200078ec0ff */
[----:B------:R-:W-:Y:S01]  /*6020*/  @!P4 HFMA2.BF16_V2 R108, -RZ.H0_H0, RZ.H0_H0, -R216.H0_H0 ;  /* 0x200000ffff6cc231 */ /* 0x000fe200003409d8 */
[----:B------:R-:W-:Y:S01]  /*6030*/  ISETP.GE.U32.AND P5, PT, R46, R18, PT ;  /* 0x000000122e00720c */ /* 0x000fe20003fa6070 */
[----:B------:R-:W-:Y:S01]  /*6040*/  FADD.FTZ R18, R105, R103 ;  /* 0x0000006769127221 */ /* 0x000fe20000010000 */
[----:B------:R-:W-:Y:S01]  /*6050*/  @!P6 PRMT R220, R109, 0x5410, RZ ;  /* 0x000054106ddce816 */ /* 0x000fe200000000ff */
[----:B-1----:R-:W-:Y:S01]  /*6060*/  HMMA.16816.F32.BF16 R100, R12, R24, RZ ;  /* 0x000000180c64723c */ /* 0x002fe200000418ff */
[----:B------:R-:W-:Y:S01]  /*6070*/  @!P4 PRMT R216, R108, 0x5410, RZ ;  /* 0x000054106cd8c816 */ /* 0x000fe200000000ff */
[----:B------:R-:W-:Y:S01]  /*6080*/  FADD.FTZ R18, R117, R18 ;  /* 0x0000001275127221 */ /* 0x000fe20000010000 */
[----:B------:R-:W-:-:S02]  /*6090*/  ISETP.GE.U32.AND P4, PT, R46, R2, PT ;  /* 0x000000022e00720c */ /* 0x000fc40003f86070 */
[----:B------:R-:W-:Y:S01]  /*60a0*/  LOP3.LUT R2, R29, 0xff, RZ, 0xc0, !PT ;  /* 0x000000ff1d027812 */ /* 0x000fe200078ec0ff */
[----:B------:R-:W-:Y:S01]  /*60b0*/  @!P3 HFMA2.BF16_V2 R110, -RZ.H0_H0, RZ.H0_H0, -R217.H0_H0 ;  /* 0x200000ffff6eb231 */ /* 0x000fe200003409d9 */
[----:B------:R-:W1:Y:S01]  /*60c0*/  LDSM.16.MT88.4 R28, [R205+0xb800] ;  /* 0x00b80000cd1c783b */ /* 0x000e620000004200 */
[----:B------:R-:W-:Y:S01]  /*60d0*/  SHF.R.U32.HI R3, RZ, 0x18, R4 ;  /* 0x00000018ff037819 */ /* 0x000fe20000011604 */
[----:B------:R-:W-:Y:S01]  /*60e0*/  FADD.FTZ R19, R166, R18 ;  /* 0x00000012a6137221 */ /* 0x000fe20000010000 */
[----:B------:R-:W-:Y:S01]  /*60f0*/  ISETP.GE.U32.AND P6, PT, R46, R2, PT ;  /* 0x000000022e00720c */ /* 0x000fe20003fc6070 */
[----:B------:R-:W-:Y:S01]  /*6100*/  @!P5 HFMA2.BF16_V2 R120, -RZ.H0_H0, RZ.H0_H0, -R213.H0_H0 ;  /* 0x200000ffff78d231 */ /* 0x000fe200003409d5 */
[----:B------:R-:W-:Y:S01]  /*6110*/  LOP3.LUT R2, R4, 0xff, RZ, 0xc0, !PT ;  /* 0x000000ff04027812 */ /* 0x000fe200078ec0ff */
[----:B------:R-:W-:Y:S01]  /*6120*/  FADD.FTZ R18, R165, R6 ;  /* 0x00000006a5127221 */ /* 0x000fe20000010000 */
[----:B------:R-:W-:Y:S01]  /*6130*/  @!P3 PRMT R217, R110, 0x5410, RZ ;  /* 0x000054106ed9b816 */ /* 0x000fe200000000ff */
[----:B------:R-:W-:Y:S01]  /*6140*/  HMMA.16816.F32.BF16 R104, R8, R24, RZ ;  /* 0x000000180868723c */ /* 0x000fe200000418ff */
[----:B------:R-:W-:Y:S01]  /*6150*/  ISETP.GE.U32.AND P3, PT, R46, R2, PT ;  /* 0x000000022e00720c */ /* 0x000fe20003f66070 */
[----:B------:R-:W-:Y:S01]  /*6160*/  @!P4 HFMA2.BF16_V2 R111, -RZ.H0_H0, RZ.H0_H0, -R214.H0_H0 ;  /* 0x200000ffff6fc231 */ /* 0x000fe200003409d6 */
[----:B------:R-:W-:-:S02]  /*6170*/  SHF.R.U32.HI R2, RZ, 0x10, R4 ;  /* 0x00000010ff027819 */ /* 0x000fc40000011604 */
[----:B------:R-:W-:Y:S02]  /*6180*/  @!P5 PRMT R213, R120, 0x5410, RZ ;  /* 0x0000541078d5d816 */ /* 0x000fe400000000ff */
[----:B------:R-:W-:Y:S01]  /*6190*/  LOP3.LUT R2, R2, 0xff, RZ, 0xc0, !PT ;  /* 0x000000ff02027812 */ /* 0x000fe200078ec0ff */
[-C--:B--2---:R-:W-:Y:S01]  /*61a0*/  HMMA.16816.F32.BF16 R116, R12, R20.reuse, RZ ;  /* 0x000000140c74723c */ /* 0x084fe200000418ff */
[----:B------:R-:W-:Y:S01]  /*61b0*/  @!P4 PRMT R214, R111, 0x5410, RZ ;  /* 0x000054106fd6c816 */ /* 0x000fe200000000ff */
[----:B------:R-:W-:Y:S01]  /*61c0*/  @!P6 HFMA2.BF16_V2 R238, -RZ.H0_H0, RZ.H0_H0, -R193.H0_H0 ;  /* 0x200000ffffeee231 */ /* 0x000fe200003409c1 */
[C---:B------:R-:W-:Y:S02]  /*61d0*/  ISETP.GE.U32.AND P4, PT, R46.reuse, R2, PT ;  /* 0x000000022e00720c */ /* 0x040fe40003f86070 */
[----:B------:R-:W-:Y:S01]  /*61e0*/  SHF.R.U32.HI R2, RZ, 0x8, R44 ;  /* 0x00000008ff027819 */ /* 0x000fe2000001162c */
[----:B------:R-:W-:Y:S01]  /*61f0*/  @!P3 HFMA2.BF16_V2 R156, -RZ.H0_H0, RZ.H0_H0, -R199.H0_H0 ;  /* 0x200000ffff9cb231 */ /* 0x000fe200003409c7 */
[----:B------:R-:W-:Y:S01]  /*6200*/  ISETP.GE.U32.AND P5, PT, R46, R3, PT ;  /* 0x000000032e00720c */ /* 0x000fe20003fa6070 */
[----:B------:R-:W-:Y:S01]  /*6210*/  HMMA.16816.F32.BF16 R120, R8, R20, RZ ;  /* 0x000000140878723c */ /* 0x000fe200000418ff */
[----:B------:R-:W-:-:S02]  /*6220*/  LOP3.LUT R2, R2, 0xffff, RZ, 0xc0, !PT ;  /* 0x0000ffff02027812 */ /* 0x000fc400078ec0ff */
[----:B------:R-:W-:Y:S02]  /*6230*/  @!P3 PRMT R199, R156, 0x5410, RZ ;  /* 0x000054109cc7b816 */ /* 0x000fe400000000ff */
[----:B------:R-:W-:Y:S02]  /*6240*/  ISETP.GE.U32.AND P3, PT, R46, R2, PT ;  /* 0x000000022e00720c */ /* 0x000fe40003f66070 */
[----:B------:R-:W-:Y:S01]  /*6250*/  SHF.R.U32.HI R3, RZ, 0x8, R45 ;  /* 0x00000008ff037819 */ /* 0x000fe2000001162d */
[----:B------:R-:W-:Y:S01]  /*6260*/  @!P4 HFMA2.BF16_V2 R158, -RZ.H0_H0, RZ.H0_H0, -R197.H0_H0 ;  /* 0x200000ffff9ec231 */ /* 0x000fe200003409c5 */
[----:B------:R-:W-:Y:S01]  /*6270*/  LOP3.LUT R2, R0, 0xffff, RZ, 0xc0, !PT ;  /* 0x0000ffff00027812 */ /* 0x000fe200078ec0ff */
[----:B------:R-:W-:Y:S01]  /*6280*/  FADD.FTZ R20, R164, R7 ;  /* 0x00000007a4147221 */ /* 0x000fe20000010000 */
[----:B------:R-:W-:Y:S01]  /*6290*/  LOP3.LUT R0, R3, 0xffff, RZ, 0xc0, !PT ;  /* 0x0000ffff03007812 */ /* 0x000fe200078ec0ff */
[----:B------:R-:W-:Y:S01]  /*62a0*/  HMMA.16816.F32.BF16 R164, R8, R150, RZ ;  /* 0x0000009608a4723c */ /* 0x000fe200000418ff */
[----:B------:R-:W-:Y:S01]  /*62b0*/  SHF.R.U32.HI R2, RZ, 0x8, R2 ;  /* 0x00000008ff027819 */ /* 0x000fe20000011602 */
[----:B------:R-:W-:Y:S01]  /*62c0*/  @!P5 HFMA2.BF16_V2 R157, -RZ.H0_H0, RZ.H0_H0, -R196.H0_H0 ;  /* 0x200000ffff9dd231 */ /* 0x000fe200003409c4 */
[----:B------:R-:W-:Y:S01]  /*62d0*/  @!P4 PRMT R197, R158, 0x5410, RZ ;  /* 0x000054109ec5c816 */ /* 0x000fe200000000ff */
[----:B------:R-:W-:Y:S01]  /*62e0*/  FADD.FTZ R3, R184, R5 ;  /* 0x00000005b8037221 */ /* 0x000fe20000010000 */
[----:B------:R-:W-:Y:S01]  /*62f0*/  ISETP.GE.U32.AND P4, PT, R46, R0, PT ;  /* 0x000000002e00720c */ /* 0x000fe20003f86070 */
[----:B------:R-:W-:Y:S01]  /*6300*/  @!P3 HFMA2.BF16_V2 R237, -RZ.H0_H0, RZ.H0_H0, -R194.H0_H0 ;  /* 0x200000ffffedb231 */ /* 0x000fe200003409c2 */
[----:B------:R-:W-:Y:S01]  /*6310*/  LOP3.LUT R0, R2, 0xffff, RZ, 0xc0, !PT ;  /* 0x0000ffff02007812 */ /* 0x000fe200078ec0ff */
[-C--:B-1----:R-:W-:Y:S01]  /*6320*/  HMMA.16816.F32.BF16 R116, R128, R28.reuse, R116 ;  /* 0x0000001c8074723c */ /* 0x082fe20000041874 */
[----:B------:R-:W-:Y:S01]  /*6330*/  LOP3.LUT R2, R16, 0xffff, RZ, 0xc0, !PT ;  /* 0x0000ffff10027812 */ /* 0x000fe200078ec0ff */
[----:B------:R-:W-:Y:S01]  /*6340*/  IMAD.MOV.U32 R16, RZ, RZ, R149 ;  /* 0x000000ffff107224 */ /* 0x000fe200078e0095 */
[----:B------:R-:W-:Y:S01]  /*6350*/  @!P3 PRMT R194, R237, 0x5410, RZ ;  /* 0x00005410edc2b816 */ /* 0x000fe200000000ff */
[----:B------:R-:W-:Y:S01]  /*6360*/  IMAD.MOV.U32 R184, RZ, RZ, R140 ;  /* 0x000000ffffb87224 */ /* 0x000fe200078e008c */
[----:B------:R-:W1:Y:S01]  /*6370*/  LDC.U8 R237, c[0x0][0x2d8] ;  /* 0x0000b600ffed7b82 */ /* 0x000e620000000000 */
[----:B------:R-:W-:Y:S01]  /*6380*/  @!P5 PRMT R196, R157, 0x5410, RZ ;  /* 0x000054109dc4d816 */ /* 0x000fe200000000ff */
[----:B------:R-:W-:Y:S01]  /*6390*/  IMAD.MOV.U32 R21, RZ, RZ, R48 ;  /* 0x000000ffff157224 */ /* 0x000fe200078e0030 */
[----:B------:R-:W-:Y:S01]  /*63a0*/  HMMA.16816.F32.BF16 R120, R124, R28, R120 ;  /* 0x0000001c7c78723c */ /* 0x000fe20000041878 */
[----:B------:R-:W-:Y:S01]  /*63b0*/  ISETP.GE.U32.AND P5, PT, R46, R0, PT ;  /* 0x000000002e00720c */ /* 0x000fe20003fa6070 */
[----:B------:R-:W-:Y:S01]  /*63c0*/  @!P4 HFMA2.BF16_V2 R239, -RZ.H0_H0, RZ.H0_H0, -R231.H0_H0 ;  /* 0x200000ffffefc231 */ /* 0x000fe200003409e7 */
[----:B------:R-:W-:Y:S01]  /*63d0*/  LOP3.LUT R0, R4, 0xffff, RZ, 0xc0, !PT ;  /* 0x0000ffff04007812 */ /* 0x000fe200078ec0ff */
[----:B------:R-:W-:Y:S01]  /*63e0*/  FADD.FTZ R3, R21, R3 ;  /* 0x0000000315037221 */ /* 0x000fe20000010000 */
[----:B------:R-:W-:-:S02]  /*63f0*/  SHF.R.U32.HI R2, RZ, 0x8, R2 ;  /* 0x00000008ff027819 */ /* 0x000fc40000011602 */
[----:B------:R-:W-:Y:S01]  /*6400*/  IMAD.MOV.U32 R28, RZ, RZ, R148 ;  /* 0x000000ffff1c7224 */ /* 0x000fe200078e0094 */
[----:B------:R-:W-:Y:S01]  /*6410*/  HMMA.16816.F32.BF16 R108, R8, R26, RZ ;  /* 0x0000001a086c723c */ /* 0x000fe200000418ff */
[----:B------:R-:W-:Y:S01]  /*6420*/  SHF.R.U32.HI R0, RZ, 0x8, R0 ;  /* 0x00000008ff007819 */ /* 0x000fe20000011600 */
[----:B------:R-:W-:Y:S01]  /*6430*/  IMAD.MOV.U32 R29, RZ, RZ, R49 ;  /* 0x000000ffff1d7224 */ /* 0x000fe200078e0031 */
[----:B------:R-:W-:Y:S01]  /*6440*/  LOP3.LUT R2, R2, 0xffff, RZ, 0xc0, !PT ;  /* 0x0000ffff02027812 */ /* 0x000fe200078ec0ff */
[----:B------:R-:W-:Y:S01]  /*6450*/  FADD.FTZ R3, R252, R3 ;  /* 0x00000003fc037221 */ /* 0x000fe20000010000 */
[----:B------:R-:W-:Y:S01]  /*6460*/  LOP3.LUT R0, R0, 0xffff, RZ, 0xc0, !PT ;  /* 0x0000ffff00007812 */ /* 0x000fe200078ec0ff */
[----:B------:R-:W-:Y:S01]  /*6470*/  @!P5 HFMA2.BF16_V2 R241, -RZ.H0_H0, RZ.H0_H0, -R227.H0_H0 ;  /* 0x200000fffff1d231 */ /* 0x000fe200003409e3 */
[----:B------:R-:W-:Y:S01]  /*6480*/  LOP3.LUT R17, R17, 0xffff, RZ, 0xc0, !PT ;  /* 0x0000ffff11117812 */ /* 0x000fe200078ec0ff */
[----:B------:R-:W-:Y:S01]  /*6490*/  HMMA.16816.F32.BF16 R148, R12, R150, RZ ;  /* 0x000000960c94723c */ /* 0x000fe200000418ff */
[----:B------:R-:W-:-:S02]  /*64a0*/  @!P2 PRMT R195, R159, 0x5410, RZ ;  /* 0x000054109fc3a816 */ /* 0x000fc400000000ff */
[----:B------:R-:W-:Y:S02]  /*64b0*/  ISETP.GE.U32.AND P2, PT, R46, R2, PT ;  /* 0x000000022e00720c */ /* 0x000fe40003f46070 */
[----:B-1----:R-:W-:Y:S02]  /*64c0*/  ISETP.GE.U32.AND P3, PT, R237, R0, PT ;  /* 0x00000000ed00720c */ /* 0x002fe40003f66070 */
[----:B------:R-:W-:Y:S01]  /*64d0*/  SHF.R.U32.HI R0, RZ, 0x8, R17 ;  /* 0x00000008ff007819 */ /* 0x000fe20000011611 */
[----:B------:R-:W-:Y:S01]  /*64e0*/  HMMA.16816.F32.BF16 R24, R12, R26, RZ ;  /* 0x0000001a0c18723c */ /* 0x000fe200000418ff */
[----:B------:R-:W-:Y:S02]  /*64f0*/  @!P6 PRMT R193, R238, 0x5410, RZ ;  /* 0x00005410eec1e816 */ /* 0x000fe400000000ff */
[----:B------:R-:W-:Y:S02]  /*6500*/  LOP3.LUT R0, R0, 0xffff, RZ, 0xc0, !PT ;  /* 0x0000ffff00007812 */ /* 0x000fe400078ec0ff */
[----:B------:R-:W-:-:S02]  /*6510*/  @!P1 PRMT R192, R240, 0x5410, RZ ;  /* 0x00005410f0c09816 */ /* 0x000fc400000000ff */
[----:B------:R-:W-:Y:S01]  /*6520*/  ISETP.GE.U32.AND P6, PT, R237, R0, PT ;  /* 0x00000000ed00720c */ /* 0x000fe20003fc6070 */
[----:B------:R-:W-:Y:S01]  /*6530*/  HMMA.16816.F32.BF16 R84, R12, R32, RZ ;  /* 0x000000200c54723c */ /* 0x000fe200000418ff */
[C---:B------:R-:W-:Y:S01]  /*6540*/  IADD3 R0, P1, R176.reuse, UR36, RZ ;  /* 0x00000024b0007c10 */ /* 0x040fe2000ff3e0ff */
[----:B------:R-:W-:Y:S01]  /*6550*/  @!P2 HFMA2.BF16_V2 R248, -RZ.H0_H0, RZ.H0_H0, -R215.H0_H0 ;  /* 0x200000fffff8a231 */ /* 0x000fe200003409d7 */
[----:B------:R-:W-:Y:S01]  /*6560*/  @!P4 PRMT R231, R239, 0x5410, RZ ;  /* 0x00005410efe7c816 */ /* 0x000fe200000000ff */
[----:B------:R-:W-:Y:S01]  /*6570*/  @!P3 HFMA2.BF16_V2 R245, -RZ.H0_H0, RZ.H0_H0, -R198.H0_H0 ;  /* 0x200000fffff5b231 */ /* 0x000fe200003409c6 */
[----:B------:R-:W-:Y:S01]  /*6580*/  LEA.HI.X.SX32 R2, R176, UR34, 0x1, P1 ;  /* 0x00000022b0027c11 */ /* 0x000fe200088f0eff */
[----:B------:R-:W-:Y:S01]  /*6590*/  FADD.FTZ R239, R249, R3 ;  /* 0x00000003f9ef7221 */ /* 0x000fe20000010000 */
[----:B------:R-:W-:Y:S01]  /*65a0*/  @!P2 PRMT R215, R248, 0x5410, RZ ;  /* 0x00005410f8d7a816 */ /* 0x000fe200000000ff */
[----:B------:R-:W-:Y:S01]  /*65b0*/  HMMA.16816.F32.BF16 R156, R8, R142, RZ ;  /* 0x0000008e089c723c */ /* 0x000fe200000418ff */
[----:B------:R-:W-:-:S02]  /*65c0*/  @!P3 PRMT R198, R245, 0x5410, RZ ;  /* 0x00005410f5c6b816 */ /* 0x000fc400000000ff */
[----:B------:R-:W-:Y:S01]  /*65d0*/  @!P5 PRMT R227, R241, 0x5410, RZ ;  /* 0x00005410f1e3d816 */ /* 0x000fe200000000ff */
[----:B------:R-:W-:-:S04]  /*65e0*/  @!P6 HFMA2.BF16_V2 R244, -RZ.H0_H0, RZ.H0_H0, -R233.H0_H0 ;  /* 0x200000fffff4e231 */ /* 0x000fc800003409e9 */
[----:B------:R-:W-:Y:S01]  /*65f0*/  HMMA.16816.F32.BF16 R164, R124, R50, R164 ;  /* 0x000000327ca4723c */ /* 0x000fe200000418a4 */
[----:B------:R-:W-:-:S07]  /*6600*/  @!P6 PRMT R233, R244, 0x5410, RZ ;  /* 0x00005410f4e9e816 */ /* 0x000fce00000000ff */
[----:B------:R-:W-:Y:S08]  /*6610*/  HMMA.16816.F32.BF16 R148, R128, R50, R148 ;  /* 0x000000328094723c */ /* 0x000ff00000041894 */
[----:B------:R-:W-:Y:S08]  /*6620*/  HMMA.16816.F32.BF16 R32, R12, R34, RZ ;  /* 0x000000220c20723c */ /* 0x000ff000000418ff */
[----:B------:R-:W-:Y:S08]  /*6630*/  HMMA.16816.F32.BF16 R44, R8, R190, RZ ;  /* 0x000000be082c723c */ /* 0x000ff000000418ff */
[C---:B------:R-:W-:Y:S08]  /*6640*/  HMMA.16816.F32.BF16 R140, R12.reuse, R142, RZ ;  /* 0x0000008e0c8c723c */ /* 0x040ff000000418ff */
[C---:B------:R-:W-:Y:S08]  /*6650*/  HMMA.16816.F32.BF16 R48, R12.reuse, R190, RZ ;  /* 0x000000be0c30723c */ /* 0x040ff000000418ff */
[----:B------:R-:W-:Y:S08]  /*6660*/  HMMA.16816.F32.BF16 R4, R12, R182, RZ ;  /* 0x000000b60c04723c */ /* 0x000ff000000418ff */
[-C--:B------:R-:W-:Y:S08]  /*6670*/  HMMA.16816.F32.BF16 R8, R8, R22.reuse, RZ ;  /* 0x000000160808723c */ /* 0x080ff000000418ff */
[----:B------:R-:W-:Y:S08]  /*6680*/  HMMA.16816.F32.BF16 R12, R12, R22, RZ ;  /* 0x000000160c0c723c */ /* 0x000ff000000418ff */
[-C--:B------:R-:W-:Y:S08]  /*6690*/  HMMA.16816.F32.BF16 R100, R128, R112.reuse, R100 ;  /* 0x000000708064723c */ /* 0x080ff00000041864 */
[C---:B------:R-:W-:Y:S08]  /*66a0*/  HMMA.16816.F32.BF16 R104, R124.reuse, R112, R104 ;  /* 0x000000707c68723c */ /* 0x040ff00000041868 */
[-C--:B------:R-:W-:Y:S08]  /*66b0*/  HMMA.16816.F32.BF16 R108, R124, R114.reuse, R108 ;  /* 0x000000727c6c723c */ /* 0x080ff0000004186c */
[C---:B------:R-:W-:Y:S07]  /*66c0*/  HMMA.16816.F32.BF16 R112, R128.reuse, R114, R24 ;  /* 0x000000728070723c */ /* 0x040fee0000041818 */
[C---:B------:R-:W-:Y:S01]  /*66d0*/  LEA R24, P1, R0.reuse, c[0x0][0x1f8], 0x1 ;  /* 0x00007e0000187a11 */ /* 0x040fe200078208ff */
[----:B------:R-:W-:Y:S03]  /*66e0*/  HMMA.16816.F32.BF16 R84, R128, R96, R84 ;  /* 0x000000608054723c */ /* 0x000fe60000041854 */
[----:B------:R-:W-:Y:S01]  /*66f0*/  LEA.HI.X R25, R0, c[0x0][0x1fc], R2, 0x1, P1 ;  /* 0x00007f0000197a11 */ /* 0x000fe200008f0c02 */
[----:B------:R-:W-:Y:S01]  /*6700*/  IMAD.MOV.U32 R0, RZ, RZ, c[0x0][0x228] ;  /* 0x00008a00ff007624 */ /* 0x000fe200078e00ff */
[----:B------:R-:W-:Y:S01]  /*6710*/  IADD3 R252, P1, R24, -0x40, RZ ;  /* 0xffffffc018fc7810 */ /* 0x000fe20007f3e0ff */
[----:B------:R-:W-:-:S02]  /*6720*/  FADD.FTZ R2, R16, R19 ;  /* 0x0000001310027221 */ /* 0x000fc40000010000 */
[C---:B------:R-:W-:Y:S01]  /*6730*/  HMMA.16816.F32.BF16 R88, R124.reuse, R96, R88 ;  /* 0x000000607c58723c */ /* 0x040fe20000041858 */
[----:B------:R-:W-:Y:S01]  /*6740*/  STG.E.U16 [R24.64], R218 ;  /* 0x000000da18007986 */ /* 0x000fe2000c10151c */
[----:B------:R-:W-:Y:S01]  /*6750*/  FADD.FTZ R2, R180, R2 ;  /* 0x00000002b4027221 */ /* 0x000fe20000010000 */
[----:B------:R-:W-:Y:S02]  /*6760*/  IADD3.X R249, R25, -0x1, RZ, P1, !PT ;  /* 0xffffffff19f97810 */ /* 0x000fe40000ffe4ff */
[----:B------:R-:W-:Y:S01]  /*6770*/  STG.E.U16 [R24.64+0x2], R215 ;  /* 0x000002d718007986 */ /* 0x000fe2000c10151c */
[----:B------:R-:W-:Y:S02]  /*6780*/  FADD.FTZ R2, R185, R2 ;  /* 0x00000002b9027221 */ /* 0x000fe40000010000 */
[----:B------:R-:W-:Y:S02]  /*6790*/  HMMA.16816.F32.BF16 R92, R124, R98, R92 ;  /* 0x000000627c5c723c */ /* 0x000fe4000004185c */
[----:B------:R-:W-:-:S06]  /*67a0*/  FADD.FTZ R241, R188, R2 ;  /* 0x00000002bcf17221 */ /* 0x000fcc0000010000 */
[----:B------:R-:W-:Y:S08]  /*67b0*/  HMMA.16816.F32.BF16 R76, R124, R82, R76 ;  /* 0x000000527c4c723c */ /* 0x000ff0000004184c */
[----:B------:R-:W-:Y:S07]  /*67c0*/  HMMA.16816.F32.BF16 R96, R128, R98, R32 ;  /* 0x000000628060723c */ /* 0x000fee0000041820 */
[C---:B------:R-:W-:Y:S01]  /*67d0*/  IMAD.SHL.U32 R34, R0.reuse, 0x8, RZ ;  /* 0x0000000800227824 */ /* 0x040fe200078e00ff */
[----:B------:R-:W-:Y:S01]  /*67e0*/  HMMA.16816.F32.BF16 R156, R124, R178, R156 ;  /* 0x000000b27c9c723c */ /* 0x000fe2000004189c */
[----:B------:R-:W-:-:S02]  /*67f0*/  IMAD.SHL.U32 R32, R0, 0x40, RZ ;  /* 0x0000004000207824 */ /* 0x000fc400078e00ff */
[----:B------:R-:W-:-:S04]  /*6800*/  IMAD.WIDE R34, R34, 0x2, R24 ;  /* 0x0000000222227825 */ /* 0x000fc800078e0218 */
[----:B------:R-:W-:Y:S01]  /*6810*/  IMAD.WIDE R32, R32, 0x2, R24 ;  /* 0x0000000220207825 */ /* 0x000fe200078e0218 */
[----:B------:R-:W-:Y:S01]  /*6820*/  HMMA.16816.F32.BF16 R44, R124, R186, R44 ;  /* 0x000000ba7c2c723c */ /* 0x000fe2000004182c */
[----:B------:R-:W-:Y:S04]  /*6830*/  STG.E.U16 [R34.64], R219 ;  /* 0x000000db22007986 */ /* 0x000fe8000c10151c */
[----:B------:R-:W-:Y:S03]  /*6840*/  STG.E.U16 [R34.64+0x2], R216 ;  /* 0x000002d822007986 */ /* 0x000fe6000c10151c */
[C---:B------:R-:W-:Y:S01]  /*6850*/  HMMA.16816.F32.BF16 R140, R128.reuse, R178, R140 ;  /* 0x000000b2808c723c */ /* 0x040fe2000004188c */
[----:B------:R1:W-:Y:S04]  /*6860*/  STG.E.U16 [R32.64], R235 ;  /* 0x000000eb20007986 */ /* 0x0003e8000c10151c */
[----:B------:R2:W-:Y:S03]  /*6870*/  STG.E.U16 [R32.64+0x2], R233 ;  /* 0x000002e920007986 */ /* 0x0005e6000c10151c */
[C---:B------:R-:W-:Y:S08]  /*6880*/  HMMA.16816.F32.BF16 R48, R128.reuse, R186, R48 ;  /* 0x000000ba8030723c */ /* 0x040ff00000041830 */
[C---:B------:R-:W-:Y:S08]  /*6890*/  HMMA.16816.F32.BF16 R64, R128.reuse, R66, R4 ;  /* 0x000000428040723c */ /* 0x040ff00000041804 */
[----:B------:R-:W-:Y:S01]  /*68a0*/  HMMA.16816.F32.BF16 R80, R128, R82, R172 ;  /* 0x000000528050723c */ /* 0x000fe200000418ac */
[----:B-1----:R-:W-:-:S07]  /*68b0*/  FADD.FTZ R235, R29, R20 ;  /* 0x000000141deb7221 */ /* 0x002fce0000010000 */
[----:B------:R-:W-:Y:S01]  /*68c0*/  HMMA.16816.F32.BF16 R124, R124, R30, R8 ;  /* 0x0000001e7c7c723c */ /* 0x000fe20000041808 */
[----:B------:R-:W-:-:S04]  /*68d0*/  FADD.FTZ R235, R184, R235 ;  /* 0x000000ebb8eb7221 */ /* 0x000fc80000010000 */
[----:B------:R-:W-:-:S03]  /*68e0*/  FADD.FTZ R235, R251, R235 ;  /* 0x000000ebfbeb7221 */ /* 0x000fc60000010000 */
[----:B------:R-:W-:Y:S01]  /*68f0*/  HMMA.16816.F32.BF16 R128, R128, R30, R12 ;  /* 0x0000001e8080723c */ /* 0x000fe2000004180c */
[----:B------:R-:W-:-:S06]  /*6900*/  FADD.FTZ R235, R250, R235 ;  /* 0x000000ebfaeb7221 */ /* 0x000fcc0000010000 */
[----:B------:R-:W-:Y:S02]  /*6910*/  IMAD R30, R0, 0x48, RZ ;  /* 0x00000048001e7824 */ /* 0x000fe400078e02ff */
[----:B------:R-:W-:Y:S02]  /*6920*/  FADD.FTZ R0, R28, R18 ;  /* 0x000000121c007221 */ /* 0x000fe40000010000 */
[----:B------:R-:W-:-:S04]  /*6930*/  IMAD.WIDE R30, R30, 0x2, R24 ;  /* 0x000000021e1e7825 */ /* 0x000fc800078e0218 */
[----:B------:R-:W-:Y:S01]  /*6940*/  FADD.FTZ R0, R181, R0 ;  /* 0x00000000b5007221 */ /* 0x000fe20000010000 */
[----:B------:R2:W-:Y:S03]  /*6950*/  STG.E.U16 [R30.64], R234 ;  /* 0x000000ea1e007986 */ /* 0x0005e6000c10151c */
[----:B------:R-:W-:Y:S01]  /*6960*/  FADD.FTZ R0, R177, R0 ;  /* 0x00000000b1007221 */ /* 0x000fe20000010000 */
[----:B------:R2:W-:Y:S03]  /*6970*/  STG.E.U16 [R30.64+0x2], R236 ;  /* 0x000002ec1e007986 */ /* 0x0005e6000c10151c */
[----:B------:R-:W-:Y:S01]  /*6980*/  FADD.FTZ R244, R189, R0 ;  /* 0x00000000bdf47221 */ /* 0x000fe20000010000 */
[----:B------:R2:W-:Y:S04]  /*6990*/  STG.E.U16 [R24.64+0x10], R220 ;  /* 0x000010dc18007986 */ /* 0x0005e8000c10151c */
        /* <DEDUP_REMOVED lines=22> */
[----:B------:R2:W-:Y:S01]  /*6b00*/  STG.E.U16 [R30.64+0x32], R221 ;  /* 0x000032dd1e007986 */ /* 0x0005e2000c10151c */
[----:B------:R-:W-:Y:S05]  /*6b10*/  @!P0 BRA `(.L_x_1258) ;  /* 0x0001474000008947 */ /* 0x000fea0003800000 */
[----:B------:R-:W3:Y:S01]  /*6b20*/  LDL.64 R184, [R1+0xa8] ;  /* 0x0000a80001b87983 */ /* 0x000ee20000100a00 */
[----:B------:R-:W-:-:S04]  /*6b30*/  DEPBAR.LE SB0, 0x0 ;  /* 0x000080000000791a */ /* 0x000fc80000000000 */
[----:B------:R-:W4:Y:S04]  /*6b40*/  LDL R177, [R1+0xb8] ;  /* 0x0000b80001b17983 */ /* 0x000f280000100800 */
[----:B------:R-:W5:Y:S01]  /*6b50*/  LDL.64 R188, [R1+0xe0] ;  /* 0x0000e00001bc7983 */ /* 0x000f620000100a00 */
[----:B------:R-:W-:Y:S02]  /*6b60*/  UIADD3 UR31, UR30, -0x2, URZ ;  /* 0xfffffffe1e1f7890 */ /* 0x000fe4000fffe03f */
[----:B------:R-:W-:Y:S01]  /*6b70*/  UISETP.GE.AND UP0, UPT, UR30, 0x3, UPT ;  /* 0x000000031e00788c */ /* 0x000fe2000bf06270 */
[----:B------:R-:W1:Y:S01]  /*6b80*/  S2R R29, SR_TID.X ;  /* 0x00000000001d7919 */ /* 0x000e620000002100 */
[----:B------:R-:W-:Y:S02]  /*6b90*/  USHF.R.S32.HI UR36, URZ, 0x1f, UR31 ;  /* 0x0000001f3f247899 */ /* 0x000fe4000801141f */
[----:B------:R-:W-:Y:S01]  /*6ba0*/  UIMAD UR34, UR20, UR31, URZ ;  /* 0x0000001f142272a4 */ /* 0x000fe2000f8e023f */
[----:B------:R-:W-:-:S03]  /*6bb0*/  IMAD.U32 R2, RZ, RZ, UR31 ;  /* 0x0000001fff027e24 */ /* 0x000fc6000f8e00ff */
[----:B------:R-:W-:Y:S01]  /*6bc0*/  UIMAD UR34, UR36, UR21, UR34 ;  /* 0x00000015242272a4 */ /* 0x000fe2000f8e0222 */
[----:B-1----:R-:W-:-:S05]  /*6bd0*/  IMAD.SHL.U32 R29, R29, 0x2, RZ ;  /* 0x000000021d1d7824 */ /* 0x002fca00078e00ff */
[----:B------:R-:W-:Y:S01]  /*6be0*/  LOP3.LUT R29, R29, 0x6, RZ, 0xc0, !PT ;  /* 0x000000061d1d7812 */ /* 0x000fe200078ec0ff */
[----:B------:R-:W-:Y:S01]  /*6bf0*/  BAR.SYNC.DEFER_BLOCKING 0x0 ;  /* 0x0000000000007b1d */ /* 0x000fe20000010000 */
[----:B---3--:R-:W-:Y:S02]  /*6c00*/  ISETP.GE.AND P3, PT, R184, c[0x0][0x220], PT ;  /* 0x00008800b8007a0c */ /* 0x008fe40003f66270 */
[----:B----4-:R-:W-:Y:S01]  /*6c10*/  ISETP.GE.AND P2, PT, R177, c[0x0][0x220], PT ;  /* 0x00008800b1007a0c */ /* 0x010fe20003f46270 */
[----:B-----5:R-:W-:-:S10]  /*6c20*/  IMAD.WIDE.U32 R2, R2, UR21, R188 ;  /* 0x0000001502027c25 */ /* 0x020fd4000f8e00bc */
        /* <DEDUP_REMOVED lines=24> */
[C---:B------:R-:W-:Y:S02]  /*6db0*/  IADD3 R2, R0.reuse, 0x1, RZ ;  /* 0x0000000100027810 */ /* 0x040fe40007ffe0ff */
[----:B------:R-:W-:Y:S01]  /*6dc0*/  @!PT LDS RZ, [RZ] ;  /* 0x00000000fffff984 */ /* 0x000fe20000000800 */
[----:B------:R-:W-:Y:S01]  /*6dd0*/  @!PT LDS RZ, [RZ] ;  /* 0x00000000fffff984 */ /* 0x000fe20000000800 */
[----:B------:R-:W-:Y:S01]  /*6de0*/  @!PT LDS RZ, [RZ] ;  /* 0x00000000fffff984 */ /* 0x000fe20000000800 */
[----:B------:R1:W-:Y:S01]  /*6df0*/  @!P3 LDGSTS.E.BYPASS.LTC128B.128 [R212+0xa800], [R8.64] ;  /* 0x0a80000008d4bfae */ /* 0x0003e2000b901d5c */
[----:B------:R-:W-:Y:S02]  /*6e00*/  IADD3 R3, R0, 0x8, RZ ;  /* 0x0000000800037810 */ /* 0x000fe40007ffe0ff */
[C---:B------:R-:W-:Y:S01]  /*6e10*/  ISETP.GE.AND P4, PT, R2.reuse, R136, PT ;  /* 0x000000880200720c */ /* 0x040fe20003f86270 */
[----:B------:R-:W-:Y:S01]  /*6e20*/  @P2 STS.128 [R212+0xb800], RZ ;  /* 0x00b800ffd4002388 */ /* 0x000fe20000000c00 */
[C---:B------:R-:W-:Y:S02]  /*6e30*/  ISETP.GE.AND P1, PT, R2.reuse, R137, PT ;  /* 0x000000890200720c */ /* 0x040fe40003f26270 */
[C---:B------:R-:W-:Y:S01]  /*6e40*/  ISETP.GE.AND P0, PT, R2.reuse, R139, PT ;  /* 0x0000008b0200720c */ /* 0x040fe20003f06270 */
[----:B------:R-:W-:Y:S01]  /*6e50*/  @!PT LDS RZ, [RZ] ;  /* 0x00000000fffff984 */ /* 0x000fe20000000800 */
[----:B------:R-:W-:Y:S01]  /*6e60*/  @!PT LDS RZ, [RZ] ;  /* 0x00000000fffff984 */ /* 0x000fe20000000800 */
[----:B------:R-:W-:Y:S01]  /*6e70*/  @!PT LDS RZ, [RZ] ;  /* 0x00000000fffff984 */ /* 0x000fe20000000800 */
[----:B------:R3:W-:Y:S01]  /*6e80*/  @!P2 LDGSTS.E.BYPASS.LTC128B.128 [R212+0xb800], [R4.64+0x80] ;  /* 0x0b80008004d4afae */ /* 0x0007e2000b901d5c */
[----:B------:R-:W-:-:S02]  /*6e90*/  ISETP.GE.AND P6, PT, R2, R138, PT ;  /* 0x0000008a0200720c */ /* 0x000fc40003fc6270 */
[----:B------:R-:W-:Y:S01]  /*6ea0*/  ISETP.GE.AND P5, PT, R3, R136, PT ;  /* 0x000000880300720c */ /* 0x000fe20003fa6270 */
        /* <DEDUP_REMOVED lines=9> */
[----:B--2-4-:R-:W-:Y:S08]  /*6f40*/  HMMA.16816.F32.BF16 R196, R12, R176, RZ ;  /* 0x000000b00cc4723c */ /* 0x014ff000000418ff */
[C---:B-1----:R-:W-:Y:S08]  /*6f50*/  HMMA.16816.F32.BF16 R184, R8.reuse, R172, RZ ;  /* 0x000000ac08b8723c */ /* 0x042ff000000418ff */
[C---:B------:R-:W-:Y:S08]  /*6f60*/  HMMA.16816.F32.BF16 R188, R8.reuse, R178, RZ ;  /* 0x000000b208bc723c */ /* 0x040ff000000418ff */
[C---:B------:R-:W-:Y:S08]  /*6f70*/  HMMA.16816.F32.BF16 R192, R8.reuse, R176, RZ ;  /* 0x000000b008c0723c */ /* 0x040ff000000418ff */
[----:B------:R-:W-:Y:S08]  /*6f80*/  HMMA.16816.F32.BF16 R8, R8, R174, RZ ;  /* 0x000000ae0808723c */ /* 0x000ff000000418ff */
[----:B------:R-:W-:Y:S08]  /*6f90*/  HMMA.16816.F32.BF16 R176, R12, R178, RZ ;  /* 0x000000b20cb0723c */ /* 0x000ff000000418ff */
[C---:B---3--:R-:W-:Y:S08]  /*6fa0*/  HMMA.16816.F32.BF16 R224, R4.reuse, R180, R184 ;  /* 0x000000b404e0723c */ /* 0x048ff000000418b8 */
[----:B------:R-:W-:Y:S08]  /*6fb0*/  HMMA.16816.F32.BF16 R228, R4, R22, R188 ;  /* 0x0000001604e4723c */ /* 0x000ff000000418bc */
[C---:B------:R-:W-:Y:S08]  /*6fc0*/  HMMA.16816.F32.BF16 R188, R12.reuse, R172, RZ ;  /* 0x000000ac0cbc723c */ /* 0x040ff000000418ff */
[----:B------:R-:W-:Y:S01]  /*6fd0*/  HMMA.16816.F32.BF16 R184, R12, R174, RZ ;  /* 0x000000ae0cb8723c */ /* 0x000fe200000418ff */
[----:B------:R-:W-:Y:S07]  /*6fe0*/  LDSM.16.M88.4 R12, [R209+0x8000] ;  /* 0x00800000d10c783b */ /* 0x000fee0000000200 */
[C---:B------:R-:W-:Y:S08]  /*6ff0*/  HMMA.16816.F32.BF16 R248, R4.reuse, R20, R192 ;  /* 0x0000001404f8723c */ /* 0x040ff000000418c0 */
[----:B------:R-:W-:Y:S01]  /*7000*/  HMMA.16816.F32.BF16 R216, R4, R182, R8 ;  /* 0x000000b604d8723c */ /* 0x000fe20000041808 */
[----:B------:R-:W1:Y:S04]  /*7010*/  LDSM.16.M88.4 R4, [R210+0x2000] ;  /* 0x00200000d204783b */ /* 0x000e680000000200 */
[----:B------:R-:W-:Y:S03]  /*7020*/  LDSM.16.M88.4 R8, [R210] ;  /* 0x00000000d208783b */ /* 0x000fe60000000200 */
[C---:B-----5:R-:W-:Y:S08]  /*7030*/  HMMA.16816.F32.BF16 R172, R16.reuse, R20, R196 ;  /* 0x0000001410ac723c */ /* 0x060ff000000418c4 */
[C---:B------:R-:W-:Y:S01]  /*7040*/  HMMA.16816.F32.BF16 R176, R16.reuse, R22, R176 ;  /* 0x0000001610b0723c */ /* 0x040fe200000418b0 */
[----:B------:R-:W2:Y:S07]  /*7050*/  LDSM.16.M88.4 R20, [R209+0x8800] ;  /* 0x00880000d114783b */ /* 0x000eae0000000200 */
[C---:B------:R-:W-:Y:S08]  /*7060*/  HMMA.16816.F32.BF16 R220, R16.reuse, R180, R188 ;  /* 0x000000b410dc723c */ /* 0x040ff000000418bc */
[----:B------:R-:W-:Y:S01]  /*7070*/  HMMA.16816.F32.BF16 R192, R16, R182, R184 ;  /* 0x000000b610c0723c */ /* 0x000fe200000418b8 */
[----:B------:R-:W-:Y:S07]  /*7080*/  LDSM.16.M88.4 R16, [R207] ;  /* 0x00000000cf10783b */ /* 0x000fee0000000200 */
[C---:B-1----:R-:W-:Y:S08]  /*7090*/  HMMA.16816.F32.BF16 R188, R4.reuse, R12, R248 ;  /* 0x0000000c04bc723c */ /* 0x042ff000000418f8 */
[C---:B------:R-:W-:Y:S08]  /*70a0*/  HMMA.16816.F32.BF16 R196, R4.reuse, R14, R228 ;  /* 0x0000000e04c4723c */ /* 0x040ff000000418e4 */
[C---:B--2---:R-:W-:Y:S08]  /*70b0*/  HMMA.16816.F32.BF16 R224, R4.reuse, R20, R224 ;  /* 0x0000001404e0723c */ /* 0x044ff000000418e0 */
[----:B------:R-:W-:Y:S01]  /*70c0*/  HMMA.16816.F32.BF16 R184, R4, R22, R216 ;  /* 0x0000001604b8723c */ /* 0x000fe200000418d8 */
[----:B------:R-:W1:Y:S07]  /*70d0*/  LDSM.16.M88.4 R4, [R208+0x2000] ;  /* 0x00200000d004783b */ /* 0x000e6e0000000200 */
[C---:B------:R-:W-:Y:S01]  /*70e0*/  HMMA.16816.F32.BF16 R180, R8.reuse, R12, R172 ;  /* 0x0000000c08b4723c */ /* 0x040fe200000418ac */
[----:B------:R-:W2:Y:S07]  /*70f0*/  LDSM.16.M88.4 R172, [R207+0x800] ;  /* 0x00080000cfac783b */ /* 0x000eae0000000200 */
[C---:B------:R-:W-:Y:S01]  /*7100*/  HMMA.16816.F32.BF16 R176, R8.reuse, R14, R176 ;  /* 0x0000000e08b0723c */ /* 0x040fe200000418b0 */
[----:B------:R-:W3:Y:S07]  /*7110*/  LDSM.16.M88.4 R12, [R208] ;  /* 0x00000000d00c783b */ /* 0x000eee0000000200 */
[C---:B------:R-:W-:Y:S08]  /*7120*/  HMMA.16816.F32.BF16 R216, R8.reuse, R20, R220 ;  /* 0x0000001408d8723c */ /* 0x040ff000000418dc */
[----:B------:R-:W-:Y:S01]  /*7130*/  HMMA.16816.F32.BF16 R192, R8, R22, R192 ;  /* 0x0000001608c0723c */ /* 0x000fe200000418c0 */
[----:B------:R-:W-:Y:S04]  /*7140*/  LDSM.16.M88.4 R20, [R200+0x9800] ;  /* 0x00980000c814783b */ /* 0x000fe80000000200 */
[----:B------:R-:W-:Y:S03]  /*7150*/  LDSM.16.M88.4 R8, [R202+0x4000] ;  /* 0x00400000ca08783b */ /* 0x000fe60000000200 */
[C---:B-1----:R-:W-:Y:S08]  /*7160*/  HMMA.16816.F32.BF16 R188, R4.reuse, R16, R188 ;  /* 0x0000001004bc723c */ /* 0x042ff000000418bc */
[C---:B------:R-:W-:Y:S08]  /*7170*/  HMMA.16816.F32.BF16 R196, R4.reuse, R18, R196 ;  /* 0x0000001204c4723c */ /* 0x040ff000000418c4 */
[C---:B--2---:R-:W-:Y:S08]  /*7180*/  HMMA.16816.F32.BF16 R220, R4.reuse, R172, R224 ;  /* 0x000000ac04dc723c */ /* 0x044ff000000418e0 */
[----:B------:R-:W-:Y:S01]  /*7190*/  HMMA.16816.F32.BF16 R184, R4, R174, R184 ;  /* 0x000000ae04b8723c */ /* 0x000fe200000418b8 */
[----:B------:R-:W1:Y:S07]  /*71a0*/  LDSM.16.M88.4 R4, [R202+0x6000] ;  /* 0x00600000ca04783b */ /* 0x000e6e0000000200 */
[C---:B---3--:R-:W-:Y:S08]  /*71b0*/  HMMA.16816.F32.BF16 R180, R12.reuse, R16, R180 ;  /* 0x000000100cb4723c */ /* 0x048ff000000418b4 */
[C---:B------:R-:W-:Y:S01]  /*71c0*/  HMMA.16816.F32.BF16 R176, R12.reuse, R18, R176 ;  /* 0x000000120cb0723c */ /* 0x040fe200000418b0 */
[----:B------:R-:W2:Y:S07]  /*71d0*/  LDSM.16.M88.4 R16, [R200+0x9000] ;  /* 0x00900000c810783b */ /* 0x000eae0000000200 */
[C---:B------:R-:W-:Y:S08]  /*71e0*/  HMMA.16816.F32.BF16 R224, R12.reuse, R172, R216 ;  /* 0x000000ac0ce0723c */ /* 0x040ff000000418d8 */
[----:B------:R-:W-:Y:S01]  /*71f0*/  HMMA.16816.F32.BF16 R216, R12, R174, R192 ;  /* 0x000000ae0cd8723c */ /* 0x000fe200000418c0 */
[----:B------:R-:W-:Y:S07]  /*7200*/  LDSM.16.M88.4 R12, [R211+0x1000] ;  /* 0x00100000d30c783b */ /* 0x000fee0000000200 */
[C---:B-1----:R-:W-:Y:S08]  /*7210*/  HMMA.16816.F32.BF16 R220, R4.reuse, R20, R220 ;  /* 0x0000001404dc723c */ /* 0x042ff000000418dc */
[C---:B------:R-:W-:Y:S08]  /*7220*/  HMMA.16816.F32.BF16 R184, R4.reuse, R22, R184 ;  /* 0x0000001604b8723c */ /* 0x040ff000000418b8 */
[C---:B--2---:R-:W-:Y:S08]  /*7230*/  HMMA.16816.F32.BF16 R192, R4.reuse, R16, R188 ;  /* 0x0000001004c0723c */ /* 0x044ff000000418bc */
[-C--:B------:R-:W-:Y:S01]  /*7240*/  HMMA.16816.F32.BF16 R188, R4, R18.reuse, R196 ;  /* 0x0000001204bc723c */ /* 0x080fe200000418c4 */
[----:B------:R-:W1:Y:S07]  /*7250*/  LDSM.16.M88.4 R4, [R204+0x6000] ;  /* 0x00600000cc04783b */ /* 0x000e6e0000000200 */
[C---:B------:R-:W-:Y:S01]  /*7260*/  HMMA.16816.F32.BF16 R172, R8.reuse, R18, R176 ;  /* 0x0000001208ac723c */ /* 0x040fe200000418b0 */
[----:B------:R-:W2:Y:S07]  /*7270*/  LDSM.16.M88.4 R176, [R211+0x1800] ;  /* 0x00180000d3b0783b */ /* 0x000eae0000000200 */
[C---:B------:R-:W-:Y:S01]  /*7280*/  HMMA.16816.F32.BF16 R180, R8.reuse, R16, R180 ;  /* 0x0000001008b4723c */ /* 0x040fe200000418b4 */
[----:B------:R-:W3:Y:S07]  /*7290*/  LDSM.16.M88.4 R16, [R204+0x4000] ;  /* 0x00400000cc10783b */ /* 0x000eee0000000200 */
[C---:B------:R-:W-:Y:S08]  /*72a0*/  HMMA.16816.F32.BF16 R224, R8.reuse, R20, R224 ;  /* 0x0000001408e0723c */ /* 0x040ff000000418e0 */
[----:B------:R-:W-:Y:S01]  /*72b0*/  HMMA.16816.F32.BF16 R216, R8, R22, R216 ;  /* 0x0000001608d8723c */ /* 0x000fe200000418d8 */
[----:B------:R-:W-:Y:S07]  /*72c0*/  LDSM.16.M88.4 R8, [R209+0x9000] ;  /* 0x00900000d108783b */ /* 0x000fee0000000200 */
[C---:B-1----:R-:W-:Y:S08]  /*72d0*/  HMMA.16816.F32.BF16 R196, R4.reuse, R12, R192 ;  /* 0x0000000c04c4723c */ /* 0x042ff000000418c0 */
[C---:B------:R-:W-:Y:S08]  /*72e0*/  HMMA.16816.F32.BF16 R192, R4.reuse, R14, R188 ;  /* 0x0000000e04c0723c */ /* 0x040ff000000418bc */
[C---:B--2---:R-:W-:Y:S08]  /*72f0*/  HMMA.16816.F32.BF16 R188, R4.reuse, R176, R220 ;  /* 0x000000b004bc723c */ /* 0x044ff000000418dc */
[----:B------:R-:W-:Y:S01]  /*7300*/  HMMA.16816.F32.BF16 R184, R4, R178, R184 ;  /* 0x000000b204b8723c */ /* 0x000fe200000418b8 */
[----:B------:R-:W1:Y:S07]  /*7310*/  LDSM.16.M88.4 R4, [R210+0x6000] ;  /* 0x00600000d204783b */ /* 0x000e6e0000000200 */
[C---:B---3--:R-:W-:Y:S01]  /*7320*/  HMMA.16816.F32.BF16 R20, R16.reuse, R14, R172 ;  /* 0x0000000e1014723c */ /* 0x048fe200000418ac */
        /* <DEDUP_REMOVED lines=11> */
[C---:B---3--:R-:W-:Y:S08]  /*73e0*/  HMMA.16816.F32.BF16 R184, R12.reuse, R8, R180 ;  /* 0x000000080cb8723c */ /* 0x048ff000000418b4 */
[----:B------:R-:W-:Y:S01]  /*73f0*/  HMMA.16816.F32.BF16 R180, R12, R10, R20 ;  /* 0x0000000a0cb4723c */ /* 0x000fe20000041814 */
[----:B------:R-:W2:Y:S04]  /*7400*/  LDSM.16.M88.4 R20, [R207+0x1800] ;  /* 0x00180000cf14783b */ /* 0x000ea80000000200 */
[----:B------:R-:W3:Y:S01]  /*7410*/  LDSM.16.M88.4 R8, [R208+0x4000] ;  /* 0x00400000d008783b */ /* 0x000ee20000000200 */
[----:B------:R-:W-:-:S04]  /*7420*/  DEPBAR.LE SB0, 0x0 ;  /* 0x000080000000791a */ /* 0x000fc80000000000 */
[C---:B------:R-:W-:Y:S08]  /*7430*/  HMMA.16816.F32.BF16 R176, R12.reuse, R172, R224 ;  /* 0x000000ac0cb0723c */ /* 0x040ff000000418e0 */
[----:B------:R-:W-:Y:S08]  /*7440*/  HMMA.16816.F32.BF16 R12, R12, R174, R220 ;  /* 0x000000ae0c0c723c */ /* 0x000ff000000418dc */
[C---:B-1----:R-:W-:Y:S08]  /*7450*/  HMMA.16816.F32.BF16 R220, R4.reuse, R16, R216 ;  /* 0x0000001004dc723c */ /* 0x042ff000000418d8 */
[C---:B------:R-:W-:Y:S08]  /*7460*/  HMMA.16816.F32.BF16 R172, R4.reuse, R18, R196 ;  /* 0x0000001204ac723c */ /* 0x040ff000000418c4 */
[----:B--2---:R-:W-:Y:S08]  /*7470*/  HMMA.16816.F32.BF16 R216, R4, R20, R192 ;  /* 0x0000001404d8723c */ /* 0x004ff000000418c0 */
[----:B---3--:R-:W-:Y:S08]  /*7480*/  HMMA.16816.F32.BF16 R192, R8, R16, R184 ;  /* 0x0000001008c0723c */ /* 0x008ff000000418b8 */
[----:B------:R-:W-:Y:S01]  /*7490*/  HMMA.16816.F32.BF16 R224, R4, R22, R188 ;  /* 0x0000001604e0723c */ /* 0x000fe200000418bc */
[----:B------:R-:W1:Y:S07]  /*74a0*/  I2F R4, R2 ;  /* 0x0000000200047306 */ /* 0x000e6e0000201400 */
[C---:B------:R-:W-:Y:S01]  /*74b0*/  HMMA.16816.F32.BF16 R16, R8.reuse, R18, R180 ;  /* 0x000000120810723c */ /* 0x040fe200000418b4 */
[----:B------:R-:W2:Y:S07]  /*74c0*/  I2F R6, R3 ;  /* 0x0000000300067306 */ /* 0x000eae0000201400 */
[----:B------:R-:W-:Y:S01]  /*74d0*/  HMMA.16816.F32.BF16 R188, R8, R20, R176 ;  /* 0x0000001408bc723c */ /* 0x000fe200000418b0 */
[----:B-1----:R-:W-:Y:S01]  /*74e0*/  FFMA.FTZ R5, R4, UR26, R193 ;  /* 0x0000001a04057c23 */ /* 0x002fe200080100c1 */
[----:B------:R-:W-:Y:S01]  /*74f0*/  IADD3 R2, R0, 0x9, RZ ;  /* 0x0000000900027810 */ /* 0x000fe20007ffe0ff */
[----:B------:R-:W-:-:S03]  /*7500*/  FFMA.FTZ R7, R4, UR26, R195 ;  /* 0x0000001a04077c23 */ /* 0x000fc600080100c3 */
[----:B------:R-:W-:Y:S02]  /*7510*/  FSEL R186, R5, -INF , !P4 ;  /* 0xff80000005ba7808 */ /* 0x000fe40006000000 */
[----:B------:R-:W-:Y:S01]  /*7520*/  HMMA.16816.F32.BF16 R196, R8, R22, R12 ;  /* 0x0000001608c4723c */ /* 0x000fe2000004180c */
[----:B------:R-:W-:Y:S01]  /*7530*/  FSEL R180, R7, -INF , !P1 ;  /* 0xff80000007b47808 */ /* 0x000fe20004800000 */
[----:B------:R-:W1:Y:S01]  /*7540*/  I2F R5, R2 ;  /* 0x0000000200057306 */ /* 0x000e620000201400 */
[----:B------:R-:W-:Y:S01]  /*7550*/  BAR.SYNC.DEFER_BLOCKING 0x0 ;  /* 0x0000000000007b1d */ /* 0x000fe20000010000 */
[C---:B------:R-:W-:Y:S02]  /*7560*/  ISETP.GE.AND P4, PT, R3.reuse, R137, PT ;  /* 0x000000890300720c */ /* 0x040fe40003f86270 */
[C---:B------:R-:W-:Y:S01]  /*7570*/  ISETP.GE.AND P1, PT, R3.reuse, R139, PT ;  /* 0x0000008b0300720c */ /* 0x040fe20003f26270 */
[C---:B------:R-:W-:Y:S02]  /*7580*/  FFMA.FTZ R8, R4.reuse, UR26, R221 ;  /* 0x0000001a04087c23 */ /* 0x040fe400080100dd */
[----:B------:R-:W-:Y:S01]  /*7590*/  FFMA.FTZ R9, R4, UR26, R223 ;  /* 0x0000001a04097c23 */ /* 0x000fe200080100df */
[----:B------:R-:W-:Y:S01]  /*75a0*/  IADD3 R4, R0, 0x10, RZ ;  /* 0x0000001000047810 */ /* 0x000fe20007ffe0ff */
[----:B--2---:R-:W-:Y:S01]  /*75b0*/  FFMA.FTZ R7, R6, UR26, R18 ;  /* 0x0000001a06077c23 */ /* 0x004fe20008010012 */
[----:B------:R-:W-:Y:S01]  /*75c0*/  FSEL R184, R8, -INF , !P0 ;  /* 0xff80000008b87808 */ /* 0x000fe20004000000 */
[C---:B------:R-:W-:Y:S01]  /*75d0*/  FFMA.FTZ R8, R6.reuse, UR26, R172 ;  /* 0x0000001a06087c23 */ /* 0x040fe200080100ac */
[----:B------:R-:W-:Y:S01]  /*75e0*/  ISETP.GE.AND P0, PT, R3, R138, PT ;  /* 0x0000008a0300720c */ /* 0x000fe20003f06270 */
[----:B------:R-:W-:Y:S01]  /*75f0*/  FFMA.FTZ R3, R6, UR26, R16 ;  /* 0x0000001a06037c23 */ /* 0x000fe20008010010 */
[----:B------:R-:W-:-:S02]  /*7600*/  FSEL R183, R9, -INF , !P6 ;  /* 0xff80000009b77808 */ /* 0x000fc40007000000 */
[----:B------:R-:W-:Y:S01]  /*7610*/  FSEL R177, R7, -INF , !P4 ;  /* 0xff80000007b17808 */ /* 0x000fe20006000000 */
[----:B-1----:R-:W-:Y:S01]  /*7620*/  FFMA.FTZ R7, R5, UR26, R17 ;  /* 0x0000001a05077c23 */ /* 0x002fe20008010011 */
[----:B------:R-:W-:Y:S01]  /*7630*/  FSEL R185, R3, -INF , !P5 ;  /* 0xff80000003b97808 */ /* 0x000fe20006800000 */
[C---:B------:R-:W-:Y:S01]  /*7640*/  FFMA.FTZ R9, R5.reuse, UR26, R173 ;  /* 0x0000001a05097c23 */ /* 0x040fe200080100ad */
[----:B------:R-:W-:Y:S01]  /*7650*/  FSEL R182, R8, -INF , !P1 ;  /* 0xff80000008b67808 */ /* 0x000fe20004800000 */
[C---:B------:R-:W-:Y:S01]  /*7660*/  FFMA.FTZ R8, R5.reuse, UR26, R19 ;  /* 0x0000001a05087c23 */ /* 0x040fe20008010013 */
[C---:B------:R-:W-:Y:S01]  /*7670*/  ISETP.GE.AND P6, PT, R2.reuse, R136, PT ;  /* 0x000000880200720c */ /* 0x040fe20003fc6270 */
[----:B------:R-:W-:Y:S01]  /*7680*/  FFMA.FTZ R10, R5, UR26, R175 ;  /* 0x0000001a050a7c23 */ /* 0x000fe200080100af */
[C---:B------:R-:W-:Y:S02]  /*7690*/  ISETP.GE.AND P5, PT, R2.reuse, R137, PT ;  /* 0x000000890200720c */ /* 0x040fe40003fa6270 */
[----:B------:R-:W-:-:S02]  /*76a0*/  ISETP.GE.AND P4, PT, R2, R139, PT ;  /* 0x0000008b0200720c */ /* 0x000fc40003f86270 */
[----:B------:R-:W-:Y:S01]  /*76b0*/  ISETP.GE.AND P1, PT, R2, R138, PT ;  /* 0x0000008a0200720c */ /* 0x000fe20003f26270 */
[----:B------:R-:W-:Y:S01]  /*76c0*/  FFMA.FTZ R2, R6, UR26, R174 ;  /* 0x0000001a06027c23 */ /* 0x000fe200080100ae */
[----:B------:R-:W-:Y:S01]  /*76d0*/  IADD3 R3, R0, 0x11, RZ ;  /* 0x0000001100037810 */ /* 0x000fe20007ffe0ff */
[----:B------:R-:W1:Y:S01]  /*76e0*/  I2F R6, R4 ;  /* 0x0000000400067306 */ /* 0x000e620000201400 */
[----:B------:R-:W-:Y:S02]  /*76f0*/  FSEL R181, R7, -INF , !P6 ;  /* 0xff80000007b57808 */ /* 0x000fe40007000000 */
[----:B------:R-:W-:Y:S02]  /*7700*/  FSEL R179, R2, -INF , !P0 ;  /* 0xff80000002b37808 */ /* 0x000fe40004000000 */
[----:B------:R-:W-:Y:S02]  /*7710*/  FSEL R172, R8, -INF , !P5 ;  /* 0xff80000008ac7808 */ /* 0x000fe40006800000 */
[----:B------:R-:W-:Y:S01]  /*7720*/  FSEL R175, R9, -INF , !P4 ;  /* 0xff80000009af7808 */ /* 0x000fe20006000000 */
[----:B------:R-:W2:Y:S01]  /*7730*/  I2F R5, R3 ;  /* 0x0000000300057306 */ /* 0x000ea20000201400 */
[----:B------:R-:W-:-:S02]  /*7740*/  ISETP.GE.AND P0, PT, R4, R136, PT ;  /* 0x000000880400720c */ /* 0x000fc40003f06270 */
[C---:B------:R-:W-:Y:S02]  /*7750*/  ISETP.GE.AND P6, PT, R4.reuse, R137, PT ;  /* 0x000000890400720c */ /* 0x040fe40003fc6270 */
[C---:B------:R-:W-:Y:S02]  /*7760*/  ISETP.GE.AND P5, PT, R4.reuse, R139, PT ;  /* 0x0000008b0400720c */ /* 0x040fe40003fa6270 */
[----:B------:R-:W-:Y:S01]  /*7770*/  ISETP.GE.AND P4, PT, R4, R138, PT ;  /* 0x0000008a0400720c */ /* 0x000fe20003f86270 */
[----:B-1----:R-:W-:Y:S01]  /*7780*/  FFMA.FTZ R4, R6, UR26, R188 ;  /* 0x0000001a06047c23 */ /* 0x002fe200080100bc */
[----:B------:R-:W-:Y:S01]  /*7790*/  IADD3 R2, R0, 0x18, RZ ;  /* 0x0000001800027810 */ /* 0x000fe20007ffe0ff */
[----:B------:R-:W-:Y:S01]  /*77a0*/  FFMA.FTZ R7, R6, UR26, R190 ;  /* 0x0000001a06077c23 */ /* 0x000fe200080100be */
[----:B------:R-:W-:Y:S01]  /*77b0*/  FSEL R176, R10, -INF , !P1 ;  /* 0xff8000000ab07808 */ /* 0x000fe20004800000 */
[----:B------:R-:W-:Y:S01]  /*77c0*/  FFMA.FTZ R8, R6, UR26, R216 ;  /* 0x0000001a06087c23 */ /* 0x000fe200080100d8 */
[----:B------:R-:W-:Y:S01]  /*77d0*/  FSEL R178, R4, -INF , !P0 ;  /* 0xff80000004b27808 */ /* 0x000fe20004000000 */
[----:B------:R-:W-:Y:S01]  /*77e0*/  FFMA.FTZ R6, R6, UR26, R218 ;  /* 0x0000001a06067c23 */ /* 0x000fe200080100da */
[----:B------:R-:W1:Y:S01]  /*77f0*/  I2F R4, R2 ;  /* 0x0000000200047306 */ /* 0x000e620000201400 */
[----:B------:R-:W-:Y:S01]  /*7800*/  FSEL R27, R7, -INF , !P6 ;  /* 0xff800000071b7808 */ /* 0x000fe20007000000 */
[C---:B--2---:R-:W-:Y:S01]  /*7810*/  FFMA.FTZ R7, R5.reuse, UR26, R189 ;  /* 0x0000001a05077c23 */ /* 0x044fe200080100bd */
[----:B------:R-:W-:Y:S01]  /*7820*/  FSEL R174, R8, -INF , !P5 ;  /* 0xff80000008ae7808 */ /* 0x000fe20006800000 */
[----:B------:R-:W-:Y:S01]  /*7830*/  FFMA.FTZ R8, R5, UR26, R191 ;  /* 0x0000001a05087c23 */ /* 0x000fe200080100bf */
[----:B------:R-:W-:Y:S01]  /*7840*/  ISETP.GE.AND P1, PT, R3, R136, PT ;  /* 0x000000880300720c */ /* 0x000fe20003f26270 */
[----:B------:R-:W-:Y:S01]  /*7850*/  FFMA.FTZ R9, R5, UR26, R217 ;  /* 0x0000001a05097c23 */ /* 0x000fe200080100d9 */
[----:B------:R-:W-:Y:S01]  /*7860*/  ISETP.GE.AND P0, PT, R3, R137, PT ;  /* 0x000000890300720c */ /* 0x000fe20003f06270 */
[----:B------:R-:W-:Y:S01]  /*7870*/  FFMA.FTZ R10, R5, UR26, R219 ;  /* 0x0000001a050a7c23 */ /* 0x000fe200080100db */
[----:B------:R-:W-:-:S02]  /*7880*/  ISETP.GE.AND P6, PT, R3, R139, PT ;  /* 0x0000008b0300720c */ /* 0x000fc40003fc6270 */
[----:B------:R-:W-:Y:S02]  /*7890*/  ISETP.GE.AND P5, PT, R3, R138, PT ;  /* 0x0000008a0300720c */ /* 0x000fe40003fa6270 */
[----:B------:R-:W2:Y:S01]  /*78a0*/  I2F R3, R0 ;  /* 0x0000000000037306 */ /* 0x000ea20000201400 */
[----:B------:R-:W-:Y:S02]  /*78b0*/  FSEL R29, R6, -INF , !P4 ;  /* 0xff800000061d7808 */ /* 0x000fe40006000000 */
[----:B------:R-:W-:Y:S01]  /*78c0*/  FSEL R173, R7, -INF , !P1 ;  /* 0xff80000007ad7808 */ /* 0x000fe20004800000 */
[----:B-1----:R-:W-:Y:S01]  /*78d0*/  FFMA.FTZ R5, R4, UR26, R198 ;  /* 0x0000001a04057c23 */ /* 0x002fe200080100c6 */
[----:B------:R-:W-:Y:S01]  /*78e0*/  FSEL R21, R8, -INF , !P0 ;  /* 0xff80000008157808 */ /* 0x000fe20004000000 */
[----:B------:R-:W-:Y:S01]  /*78f0*/  FFMA.FTZ R6, R4, UR26, R224 ;  /* 0x0000001a04067c23 */ /* 0x000fe200080100e0 */
[----:B------:R-:W-:Y:S02]  /*7900*/  FSEL R23, R9, -INF , !P6 ;  /* 0xff80000009177808 */ /* 0x000fe40007000000 */
[----:B------:R-:W-:-:S02]  /*7910*/  ISETP.GE.AND P4, PT, R2, R136, PT ;  /* 0x000000880200720c */ /* 0x000fc40003f86270 */
[C---:B------:R-:W-:Y:S02]  /*7920*/  ISETP.GE.AND P1, PT, R2.reuse, R137, PT ;  /* 0x000000890200720c */ /* 0x040fe40003f26270 */
[C---:B------:R-:W-:Y:S02]  /*7930*/  ISETP.GE.AND P0, PT, R2.reuse, R139, PT ;  /* 0x0000008b0200720c */ /* 0x040fe40003f06270 */
[----:B------:R-:W-:Y:S01]  /*7940*/  ISETP.GE.AND P6, PT, R2, R138, PT ;  /* 0x0000008a0200720c */ /* 0x000fe20003fc6270 */
[----:B------:R-:W-:Y:S01]  /*7950*/  FFMA.FTZ R2, R4, UR26, R196 ;  /* 0x0000001a04027c23 */ /* 0x000fe200080100c4 */
[----:B------:R-:W-:Y:S01]  /*7960*/  FSEL R26, R10, -INF , !P5 ;  /* 0xff8000000a1a7808 */ /* 0x000fe20006800000 */
[----:B--2---:R-:W-:Y:S01]  /*7970*/  FFMA.FTZ R12, R3, UR26, R222 ;  /* 0x0000001a030c7c23 */ /* 0x004fe200080100de */
        /* <DEDUP_REMOVED lines=42> */
[C---:B------:R-:W-:Y:S02]  /*7c20*/  IADD3 R0, P4, R2.reuse, UR19, RZ ;  /* 0x0000001302007c10 */ /* 0x040fe4000ff9e0ff */
[C---:B------:R-:W-:Y:S02]  /*7c30*/  @!P3 LEA R8, P5, R2.reuse, c[0x0][0x168], 0x1 ;  /* 0x00005a000208ba11 */ /* 0x040fe400078a08ff */
[----:B------:R-:W-:Y:S02]  /*7c40*/  @!P2 LEA R4, P1, R2, c[0x0][0x168], 0x1 ;  /* 0x00005a000204aa11 */ /* 0x000fe400078208ff */
[----:B------:R-:W-:Y:S02]  /*7c50*/  IADD3.X R10, R3, UR18, RZ, P4, !PT ;  /* 0x00000012030a7c10 */ /* 0x000fe4000a7fe4ff */
[----:B------:R-:W-:-:S02]  /*7c60*/  @!P3 LEA R6, P4, R0, c[0x0][0x168], 0x1 ;  /* 0x00005a000006ba11 */ /* 0x000fc400078808ff */
        /* <DEDUP_REMOVED lines=25> */
.L_x_1261:
[----:B------:R-:W-:Y:S05]  /*7e00*/  BSYNC B0 ;  /* 0x0000000000007941 */ /* 0x000fea0003800000 */
.L_x_1260:
[----:B------:R-:W0:Y:S02]  /*7e10*/  LDGDEPBAR ;  /* 0x00000000000079af */ /* 0x000e240000000000 */
.L_x_1259:
[----:B------:R-:W3:Y:S04]  /*7e20*/  LDL.64 R230, [R1+0xf8] ;  /* 0x0000f80001e67983 */ /* 0x000ee80000100a00 */
[----:B------:R-:W4:Y:S01]  /*7e30*/  LDL.64 R228, [R1+0x10] ;  /* 0x0000100001e47983 */ /* 0x000f220000100a00 */
[----:B------:R-:W-:-:S04]  /*7e40*/  FMNMX.FTZ R0, R134, R11, !PT ;  /* 0x0000000b86007209 */ /* 0x000fc80007810000 */
[----:B------:R-:W-:-:S04]  /*7e50*/  FMNMX.FTZ R0, R180, R0, !PT ;  /* 0x00000000b4007209 */ /* 0x000fc80007810000 */
[----:B------:R-:W-:-:S04]  /*7e60*/  FMNMX.FTZ R0, R177, R0, !PT ;  /* 0x00000000b1007209 */ /* 0x000fc80007810000 */
        /* <DEDUP_REMOVED lines=11> */
[----:B------:R-:W-:-:S04]  /*7f20*/  FMNMX.FTZ R3, R174, R2, !PT ;  /* 0x00000002ae037209 */ /* 0x000fc80007810000 */
[----:B------:R-:W-:-:S04]  /*7f30*/  FMNMX.FTZ R3, R23, R3, !PT ;  /* 0x0000000317037209 */ /* 0x000fc80007810000 */
[----:B------:R-:W-:Y:S02]  /*7f40*/  FMNMX.FTZ R3, R22, R3, !PT ;  /* 0x0000000316037209 */ /* 0x000fe40007810000 */
[----:B------:R-:W-:Y:S01]  /*7f50*/  FMNMX.FTZ R2, R179, R4, !PT ;  /* 0x00000004b3027209 */ /* 0x000fe20007810000 */
[----:B------:R-:W1:Y:S01]  /*7f60*/  SHFL.BFLY PT, R5, R0, 0x2, 0x1f ;  /* 0x0c401f0000057f89 */ /* 0x000e6200000e0000 */
        /* <DEDUP_REMOVED lines=14> */
[----:B------:R-:W1:Y:S01]  /*8050*/  SHFL.BFLY PT, R187, R2, 0x2, 0x1f ;  /* 0x0c401f0002bb7f89 */ /* 0x000e6200000e0000 */
[----:B------:R-:W-:Y:S02]  /*8060*/  FMNMX.FTZ R5, R28, R4, !PT ;  /* 0x000000041c057209 */ /* 0x000fe40007810000 */
[----:B--2---:R-:W-:Y:S02]  /*8070*/  FMNMX.FTZ R4, R3, R10, !PT ;  /* 0x0000000a03047209 */ /* 0x004fe40007810000 */
[----:B------:R-:W-:-:S05]  /*8080*/  FMNMX.FTZ R3, R18, R5, !PT ;  /* 0x0000000512037209 */ /* 0x000fca0007810000 */
[----:B------:R-:W2:Y:S04]  /*8090*/  SHFL.BFLY PT, R10, R3, 0x2, 0x1f ;  /* 0x0c401f00030a7f89 */ /* 0x000ea800000e0000 */
[----:B------:R-:W2:Y:S04]  /*80a0*/  SHFL.BFLY PT, R189, R0, 0x1, 0x1f ;  /* 0x0c201f0000bd7f89 */ /* 0x000ea800000e0000 */
[----:B------:R-:W2:Y:S01]  /*80b0*/  SHFL.BFLY PT, R188, R4, 0x1, 0x1f ;  /* 0x0c201f0004bc7f89 */ /* 0x000ea200000e0000 */
[----:B-1----:R-:W-:-:S05]  /*80c0*/  FMNMX.FTZ R2, R2, R187, !PT ;  /* 0x000000bb02027209 */ /* 0x002fca0007810000 */
[----:B------:R-:W1:Y:S01]  /*80d0*/  SHFL.BFLY PT, R5, R2, 0x1, 0x1f ;  /* 0x0c201f0002057f89 */ /* 0x000e6200000e0000 */
[----:B--2---:R-:W-:-:S05]  /*80e0*/  FMNMX.FTZ R3, R3, R10, !PT ;  /* 0x0000000a03037209 */ /* 0x004fca0007810000 */
[----:B------:R-:W2:Y:S01]  /*80f0*/  SHFL.BFLY PT, R10, R3, 0x1, 0x1f ;  /* 0x0c201f00030a7f89 */ /* 0x000ea200000e0000 */
[----:B------:R-:W-:-:S04]  /*8100*/  FMNMX.FTZ R215, R0, R189, !PT ;  /* 0x000000bd00d77209 */ /* 0x000fc80007810000 */
[C---:B------:R-:W-:Y:S01]  /*8110*/  FSETP.NEU.FTZ.AND P1, PT, R215.reuse, -INF , PT ;  /* 0xff800000d700780b */ /* 0x040fe20003f3d000 */
[----:B------:R-:W-:Y:S01]  /*8120*/  FMUL.FTZ R0, R215, c[0x0][0x23c] ;  /* 0x00008f00d7007a20 */ /* 0x000fe20000410000 */
[----:B------:R-:W-:-:S04]  /*8130*/  FMNMX.FTZ R232, R4, R188, !PT ;  /* 0x000000bc04e87209 */ /* 0x000fc80007810000 */
[----:B------:R-:W-:Y:S02]  /*8140*/  FSEL R0, R0, RZ, P1 ;  /* 0x000000ff00007208 */ /* 0x000fe40000800000 */
[----:B-1----:R-:W-:Y:S01]  /*8150*/  FMNMX.FTZ R213, R2, R5, !PT ;  /* 0x0000000502d57209 */ /* 0x002fe20007810000 */
[----:B------:R-:W-:Y:S02]  /*8160*/  FMUL.FTZ R2, R232, c[0x0][0x23c] ;  /* 0x00008f00e8027a20 */ /* 0x000fe40000410000 */
[--C-:B------:R-:W-:Y:S01]  /*8170*/  FFMA.FTZ R187, R11, c[0x0][0x23c], -R0.reuse ;  /* 0x00008f000bbb7a23 */ /* 0x100fe20000010800 */
[----:B------:R-:W-:Y:S01]  /*8180*/  FSETP.NEU.FTZ.AND P5, PT, R213, -INF , PT ;  /* 0xff800000d500780b */ /* 0x000fe20003fbd000 */
[--C-:B------:R-:W-:Y:S02]  /*8190*/  FFMA.FTZ R180, R180, c[0x0][0x23c], -R0.reuse ;  /* 0x00008f00b4b47a23 */ /* 0x100fe40000010800 */
[--C-:B------:R-:W-:Y:S02]  /*81a0*/  FFMA.FTZ R188, R177, c[0x0][0x23c], -R0.reuse ;  /* 0x00008f00b1bc7a23 */ /* 0x100fe40000010800 */
[----:B------:R-:W-:-:S02]  /*81b0*/  FFMA.FTZ R189, R172, c[0x0][0x23c], -R0 ;  /* 0x00008f00acbd7a23 */ /* 0x000fc40000010800 */
[--C-:B------:R-:W-:Y:S02]  /*81c0*/  FFMA.FTZ R190, R27, c[0x0][0x23c], -R0.reuse ;  /* 0x00008f001bbe7a23 */ /* 0x100fe40000010800 */
[--C-:B------:R-:W-:Y:S02]  /*81d0*/  FFMA.FTZ R191, R21, c[0x0][0x23c], -R0.reuse ;  /* 0x00008f0015bf7a23 */ /* 0x100fe40000010800 */
[--C-:B------:R-:W-:Y:S02]  /*81e0*/  FFMA.FTZ R194, R19, c[0x0][0x23c], -R0.reuse ;  /* 0x00008f0013c27a23 */ /* 0x100fe40000010800 */
[----:B------:R-:W-:Y:S01]  /*81f0*/  FFMA.FTZ R195, R14, c[0x0][0x23c], -R0 ;  /* 0x00008f000ec37a23 */ /* 0x000fe20000010800 */
[----:B------:R-:W-:Y:S01]  /*8200*/  FSETP.NEU.FTZ.AND P4, PT, R232, -INF , PT ;  /* 0xff800000e800780b */ /* 0x000fe20003f9d000 */
[C---:B------:R-:W-:Y:S01]  /*8210*/  FMUL.FTZ R0, R213.reuse, c[0x0][0x23c] ;  /* 0x00008f00d5007a20 */ /* 0x040fe20000410000 */
[----:B------:R-:W-:Y:S02]  /*8220*/  FSEL R4, R213, RZ, P5 ;  /* 0x000000ffd5047208 */ /* 0x000fe40002800000 */
[----:B------:R-:W-:-:S02]  /*8230*/  FSEL R2, R2, RZ, P4 ;  /* 0x000000ff02027208 */ /* 0x000fc40002000000 */
[----:B------:R-:W-:Y:S01]  /*8240*/  FSEL R0, R0, RZ, P5 ;  /* 0x000000ff00007208 */ /* 0x000fe20002800000 */
[----:B------:R-:W-:Y:S01]  /*8250*/  ULOP3.LUT UR4, UR31, UR33, URZ, 0x3c, !UPT ;  /* 0x000000211f047292 */ /* 0x000fe2000f8e3c3f */
[----:B--2---:R-:W-:Y:S01]  /*8260*/  FMNMX.FTZ R214, R3, R10, !PT ;  /* 0x0000000a03d67209 */ /* 0x004fe20007810000 */
[----:B------:R-:W-:Y:S02]  /*8270*/  FADD.FTZ R5, R132, -R4 ;  /* 0x8000000484057221 */ /* 0x000fe40000010000 */
[--C-:B------:R-:W-:Y:S02]  /*8280*/  FFMA.FTZ R177, R13, c[0x0][0x23c], -R2.reuse ;  /* 0x00008f000db17a23 */ /* 0x100fe40000010802 */
[--C-:B------:R-:W-:Y:S02]  /*8290*/  FFMA.FTZ R192, R184, c[0x0][0x23c], -R2.reuse ;  /* 0x00008f00b8c07a23 */ /* 0x100fe40000010802 */
[--C-:B------:R-:W-:Y:S02]  /*82a0*/  FFMA.FTZ R198, R182, c[0x0][0x23c], -R2.reuse ;  /* 0x00008f00b6c67a23 */ /* 0x100fe40000010802 */
[----:B------:R-:W-:-:S02]  /*82b0*/  FFMA.FTZ R199, R175, c[0x0][0x23c], -R2 ;  /* 0x00008f00afc77a23 */ /* 0x000fc40000010802 */
[----:B------:R-:W-:Y:S02]  /*82c0*/  FFMA.FTZ R218, R174, c[0x0][0x23c], -R2 ;  /* 0x00008f00aeda7a23 */ /* 0x000fe40000010802 */
[----:B------:R-:W-:Y:S02]  /*82d0*/  FFMA.FTZ R4, R12, c[0x0][0x23c], -R0 ;  /* 0x00008f000c047a23 */ /* 0x000fe40000010800 */
[--C-:B------:R-:W-:Y:S02]  /*82e0*/  FFMA.FTZ R219, R23, c[0x0][0x23c], -R2.reuse ;  /* 0x00008f0017db7a23 */ /* 0x100fe40000010802 */
[--C-:B------:R-:W-:Y:S02]  /*82f0*/  FFMA.FTZ R223, R22, c[0x0][0x23c], -R2.reuse ;  /* 0x00008f0016df7a23 */ /* 0x100fe40000010802 */
[----:B------:R-:W-:Y:S01]  /*8300*/  FFMA.FTZ R222, R16, c[0x0][0x23c], -R2 ;  /* 0x00008f0010de7a23 */ /* 0x000fe20000010802 */
[C---:B------:R-:W-:Y:S01]  /*8310*/  FSETP.NEU.FTZ.AND P5, PT, R214.reuse, -INF , PT ;  /* 0xff800000d600780b */ /* 0x040fe20003fbd000 */
[----:B------:R-:W-:-:S02]  /*8320*/  FMUL.FTZ R2, R214, c[0x0][0x23c] ;  /* 0x00008f00d6027a20 */ /* 0x000fc40000410000 */
[--C-:B------:R-:W-:Y:S02]  /*8330*/  FFMA.FTZ R183, R183, c[0x0][0x23c], -R0.reuse ;  /* 0x00008f00b7b77a23 */ /* 0x100fe40000010800 */
[--C-:B------:R-:W-:Y:S02]  /*8340*/  FFMA.FTZ R196, R179, c[0x0][0x23c], -R0.reuse ;  /* 0x00008f00b3c47a23 */ /* 0x100fe40000010800 */
[--C-:B------:R-:W-:Y:S02]  /*8350*/  FFMA.FTZ R197, R176, c[0x0][0x23c], -R0.reuse ;  /* 0x00008f00b0c57a23 */ /* 0x100fe40000010800 */
[--C-:B------:R-:W-:Y:S02]  /*8360*/  FFMA.FTZ R216, R29, c[0x0][0x23c], -R0.reuse ;  /* 0x00008f001dd87a23 */ /* 0x100fe40000010800 */
[--C-:B------:R-:W-:Y:S02]  /*8370*/  FFMA.FTZ R217, R26, c[0x0][0x23c], -R0.reuse ;  /* 0x00008f001ad97a23 */ /* 0x100fe40000010800 */
[----:B------:R-:W-:-:S02]  /*8380*/  FFMA.FTZ R220, R20, c[0x0][0x23c], -R0 ;  /* 0x00008f0014dc7a23 */ /* 0x000fc40000010800 */
[----:B------:R-:W-:Y:S01]  /*8390*/  FFMA.FTZ R221, R17, c[0x0][0x23c], -R0 ;  /* 0x00008f0011dd7a23 */ /* 0x000fe20000010800 */
[----:B------:R-:W-:Y:S01]  /*83a0*/  LOP3.LUT R0, R247, UR4, RZ, 0x3c, !PT ;  /* 0x00000004f7007c12 */ /* 0x000fe2000f8e3cff */
[----:B------:R1:W-:Y:S01]  /*83b0*/  MUFU.EX2 R11, R4 ;  /* 0x00000004000b7308 */ /* 0x0003e20000000800 */
[----:B------:R-:W-:-:S03]  /*83c0*/  FSEL R2, R2, RZ, P5 ;  /* 0x000000ff02027208 */ /* 0x000fc60002800000 */
[----:B------:R-:W-:-:S04]  /*83d0*/  IMAD.WIDE.U32 R224, R0, -0x326172a9, RZ ;  /* 0xcd9e8d5700e07825 */ /* 0x000fc800078e00ff */
[----:B------:R-:W2:Y:S01]  /*83e0*/  MUFU.EX2 R183, R183 ;  /* 0x000000b700b77308 */ /* 0x000ea20000000800 */
[--C-:B------:R-:W-:Y:S02]  /*83f0*/  FFMA.FTZ R132, R185, c[0x0][0x23c], -R2.reuse ;  /* 0x00008f00b9847a23 */ /* 0x100fe40000010802 */
[----:B-1----:R-:W-:Y:S02]  /*8400*/  FMUL.FTZ R4, R5, c[0x0][0x23c] ;  /* 0x00008f0005047a20 */ /* 0x002fe40000410000 */
[--C-:B------:R-:W-:Y:S02]  /*8410*/  FFMA.FTZ R15, R15, c[0x0][0x23c], -R2.reuse ;  /* 0x00008f000f0f7a23 */ /* 0x100fe40000010802 */
[--C-:B------:R-:W-:Y:S02]  /*8420*/  FFMA.FTZ R186, R186, c[0x0][0x23c], -R2.reuse ;  /* 0x00008f00baba7a23 */ /* 0x100fe40000010802 */
[----:B------:R-:W1:Y:S01]  /*8430*/  MUFU.EX2 R4, R4 ;  /* 0x0000000400047308 */ /* 0x000e620000000800 */
[----:B------:R-:W-:-:S02]  /*8440*/  FFMA.FTZ R172, R181, c[0x0][0x23c], -R2 ;  /* 0x00008f00b5ac7a23 */ /* 0x000fc40000010802 */
[--C-:B------:R-:W-:Y:S02]  /*8450*/  FFMA.FTZ R178, R178, c[0x0][0x23c], -R2.reuse ;  /* 0x00008f00b2b27a23 */ /* 0x100fe40000010802 */
[--C-:B------:R-:W-:Y:S02]  /*8460*/  FFMA.FTZ R173, R173, c[0x0][0x23c], -R2.reuse ;  /* 0x00008f00adad7a23 */ /* 0x100fe40000010802 */
[--C-:B------:R-:W-:Y:S02]  /*8470*/  FFMA.FTZ R176, R28, c[0x0][0x23c], -R2.reuse ;  /* 0x00008f001cb07a23 */ /* 0x100fe40000010802 */
[----:B------:R-:W-:Y:S01]  /*8480*/  FFMA.FTZ R185, R18, c[0x0][0x23c], -R2 ;  /* 0x00008f0012b97a23 */ /* 0x000fe20000010802 */
[----:B------:R-:W-:Y:S02]  /*8490*/  FSEL R0, R214, RZ, P5 ;  /* 0x000000ffd6007208 */ /* 0x000fe40002800000 */
[----:B--2---:R-:W-:-:S03]  /*84a0*/  F2FP.BF16.PACK_AB R193, R183, R11 ;  /* 0x0000000bb7c1723e */ /* 0x004fc600000010ff */
[----:B------:R-:W-:Y:S01]  /*84b0*/  FADD.FTZ R5, R135, -R0 ;  /* 0x8000000087057221 */ /* 0x000fe20000010000 */
[----:B------:R-:W-:Y:S01]  /*84c0*/  LOP3.LUT R0, R243, UR13, R224, 0x96, !PT ;  /* 0x0000000df3007c12 */ /* 0x000fe2000f8e96e0 */
[----:B-1----:R-:W-:-:S04]  /*84d0*/  FFMA.FTZ R244, R244, R4, R11 ;  /* 0x00000004f4f47223 */ /* 0x002fc8000001000b */
[----:B------:R-:W-:Y:S01]  /*84e0*/  IMAD.WIDE.U32 R16, R0, -0x2daee0ad, RZ ;  /* 0xd2511f5300107825 */ /* 0x000fe200078e00ff */
[----:B---3--:R-:W-:-:S05]  /*84f0*/  LOP3.LUT R2, R225, UR14, R230, 0x96, !PT ;  /* 0x0000000ee1027c12 */ /* 0x008fca000f8e96e6 */
[----:B------:R-:W-:-:S05]  /*8500*/  IMAD.WIDE.U32 R2, R2, -0x2daee0ad, RZ ;  /* 0xd2511f5302027825 */ /* 0x000fca00078e00ff */
[----:B----4-:R-:W-:-:S05]  /*8510*/  LOP3.LUT R10, R3, UR12, R228, 0x96, !PT ;  /* 0x0000000c030a7c12 */ /* 0x010fca000f8e96e4 */
[----:B------:R-:W-:Y:S01]  /*8520*/  IMAD.WIDE.U32 R10, R10, -0x326172a9, RZ ;  /* 0xcd9e8d570a0a7825 */ /* 0x000fe200078e00ff */
[----:B------:R-:W-:-:S04]  /*8530*/  LOP3.LUT R0, R17, UR10, R2, 0x96, !PT ;  /* 0x0000000a11007c12 */ /* 0x000fc8000f8e9602 */
[----:B------:R-:W-:-:S05]  /*8540*/  LOP3.LUT R3, R11, UR11, R242, 0x96, !PT ;  /* 0x0000000b0b037c12 */ /* 0x000fca000f8e96f2 */
        /* <DEDUP_REMOVED lines=9> */
[----:B------:R-:W-:-:S04]  /*85e0*/  LOP3.LUT R2, R11, UR15, R2, 0x96, !PT ;  /* 0x0000000f0b027c12 */ /* 0x000fc8000f8e9602 */
[----:B------:R-:W-:-:S04]  /*85f0*/  LOP3.LUT R3, R2, 0xffff, RZ, 0xc0, !PT ;  /* 0x0000ffff02037812 */ /* 0x000fc800078ec0ff */
[----:B------:R-:W-:-:S04]  /*8600*/  SHF.R.U32.HI R3, RZ, 0x8, R3 ;  /* 0x00000008ff037819 */ /* 0x000fc80000011603 */
[----:B------:R-:W-:-:S04]  /*8610*/  LOP3.LUT R3, R3, 0xffff, RZ, 0xc0, !PT ;  /* 0x0000ffff03037812 */ /* 0x000fc800078ec0ff */
[----:B------:R-:W-:Y:S02]  /*8620*/  ISETP.GE.U32.AND P5, PT, R237, R3, PT ;  /* 0x00000003ed00720c */ /* 0x000fe40003fa6070 */
[----:B------:R-:W-:Y:S01]  /*8630*/  LOP3.LUT R3, R2, 0xff, RZ, 0xc0, !PT ;  /* 0x000000ff02037812 */ /* 0x000fe200078ec0ff */
[----:B------:R-:W-:Y:S01]  /*8640*/  FMUL.FTZ R0, R5, c[0x0][0x23c] ;  /* 0x00008f0005007a20 */ /* 0x000fe20000410000 */
[----:B------:R-:W-:Y:S02]  /*8650*/  FSEL R5, R215, RZ, P1 ;  /* 0x000000ffd7057208 */ /* 0x000fe40000800000 */
[----:B------:R-:W-:Y:S02]  /*8660*/  ISETP.GE.U32.AND P6, PT, R237, R3, PT ;  /* 0x00000003ed00720c */ /* 0x000fe40003fc6070 */
[--C-:B------:R-:W-:Y:S02]  /*8670*/  SHF.R.U32.HI R3, RZ, 0x18, R2.reuse ;  /* 0x00000018ff037819 */ /* 0x100fe40000011602 */
[----:B------:R-:W-:-:S02]  /*8680*/  SHF.R.U32.HI R2, RZ, 0x10, R2 ;  /* 0x00000010ff027819 */ /* 0x000fc40000011602 */
[----:B------:R-:W-:Y:S01]  /*8690*/  ISETP.GE.U32.AND P1, PT, R237, R3, PT ;  /* 0x00000003ed00720c */ /* 0x000fe20003f26070 */
[----:B------:R-:W-:Y:S01]  /*86a0*/  FADD.FTZ R3, R134, -R5 ;  /* 0x8000000586037221 */ /* 0x000fe20000010000 */
[----:B------:R-:W-:-:S03]  /*86b0*/  LOP3.LUT R2, R2, 0xff, RZ, 0xc0, !PT ;  /* 0x000000ff02027812 */ /* 0x000fc600078ec0ff */
[----:B------:R-:W-:Y:S01]  /*86c0*/  FMUL.FTZ R5, R3, c[0x0][0x23c] ;  /* 0x00008f0003057a20 */ /* 0x000fe20000410000 */
[----:B------:R-:W-:Y:S01]  /*86d0*/  FSEL R3, R232, RZ, P4 ;  /* 0x000000ffe8037208 */ /* 0x000fe20002000000 */
[----:B------:R-:W1:Y:S01]  /*86e0*/  MUFU.EX2 R0, R0 ;  /* 0x0000000000007308 */ /* 0x000e620000000800 */
[----:B------:R-:W-:Y:S01]  /*86f0*/  ISETP.GE.U32.AND P4, PT, R237, R2, PT ;  /* 0x00000002ed00720c */ /* 0x000fe20003f86070 */
[----:B------:R-:W-:Y:S06]  /*8700*/  STL [R1+0x134], R205 ;  /* 0x000134cd01007387 */ /* 0x000fec0000100800 */
[----:B------:R-:W2:Y:S01]  /*8710*/  MUFU.EX2 R2, R5 ;  /* 0x0000000500027308 */ /* 0x000ea20000000800 */
[----:B------:R-:W-:Y:S04]  /*8720*/  STL [R1+0x130], R212 ;  /* 0x000130d401007387 */ /* 0x000fe80000100800 */
[----:B------:R-:W-:Y:S04]  /*8730*/  STL [R1+0x12c], R211 ;  /* 0x00012cd301007387 */ /* 0x000fe80000100800 */
[----:B------:R-:W-:Y:S04]  /*8740*/  STL [R1+0x128], R210 ;  /* 0x000128d201007387 */ /* 0x000fe80000100800 */
[----:B------:R-:W-:Y:S04]  /*8750*/  STL [R1+0x124], R209 ;  /* 0x000124d101007387 */ /* 0x000fe80000100800 */
[----:B------:R-:W-:Y:S04]  /*8760*/  STL [R1+0x120], R208 ;  /* 0x000120d001007387 */ /* 0x000fe80000100800 */
[----:B------:R-:W-:Y:S04]  /*8770*/  STL [R1+0x11c], R207 ;  /* 0x00011ccf01007387 */ /* 0x000fe80000100800 */
[----:B------:R1:W-:Y:S04]  /*8780*/  STL [R1+0x118], R204 ;  /* 0x000118cc01007387 */ /* 0x0003e80000100800 */
[----:B------:R3:W-:Y:S04]  /*8790*/  STL [R1+0x114], R202 ;  /* 0x000114ca01007387 */ /* 0x0007e80000100800 */
[----:B------:R-:W-:Y:S04]  /*87a0*/  STL [R1+0x110], R200 ;  /* 0x000110c801007387 */ /* 0x000fe80000100800 */
[----:B------:R4:W-:Y:S04]  /*87b0*/  STL [R1+0x10c], R139 ;  /* 0x00010c8b01007387 */ /* 0x0009e80000100800 */
[----:B------:R4:W-:Y:S04]  /*87c0*/  STL [R1+0x108], R138 ;  /* 0x0001088a01007387 */ /* 0x0009e80000100800 */
[----:B------:R4:W-:Y:S01]  /*87d0*/  STL [R1+0x104], R137 ;  /* 0x0001048901007387 */ /* 0x0009e20000100800 */
[----:B-1----:R-:W-:-:S03]  /*87e0*/  FMUL.FTZ R204, R81, R0 ;  /* 0x0000000051cc7220 */ /* 0x002fc60000410000 */
[----:B------:R1:W-:Y:S01]  /*87f0*/  STL [R1+0x100], R136 ;  /* 0x0001008801007387 */ /* 0x0003e20000100800 */
[-C--:B--2---:R-:W-:Y:S02]  /*8800*/  FMUL.FTZ R81, R115, R2.reuse ;  /* 0x0000000273517220 */ /* 0x084fe40000410000 */
[-C--:B---3--:R-:W-:Y:S02]  /*8810*/  FMUL.FTZ R202, R82, R2.reuse ;  /* 0x0000000252ca7220 */ /* 0x088fe40000410000 */
[----:B------:R-:W-:Y:S02]  /*8820*/  FMUL.FTZ R82, R114, R2 ;  /* 0x0000000272527220 */ /* 0x000fe40000410000 */
[-C--:B------:R-:W-:Y:S02]  /*8830*/  FMUL.FTZ R114, R58, R4.reuse ;  /* 0x000000043a727220 */ /* 0x080fe40000410000 */
[----:B------:R-:W-:Y:S02]  /*8840*/  FMUL.FTZ R115, R59, R4 ;  /* 0x000000043b737220 */ /* 0x000fe40000410000 */
[----:B------:R-:W2:Y:S01]  /*8850*/  LDL.LU.64 R58, [R1+0xc8] ;  /* 0x0000c800013a7983 */ /* 0x000ea20000300a00 */
[----:B------:R-:W3:Y:S08]  /*8860*/  MUFU.EX2 R17, R15 ;  /* 0x0000000f00117308 */ /* 0x000ef00000000800 */
[----:B------:R-:W1:Y:S01]  /*8870*/  MUFU.EX2 R15, R186 ;  /* 0x000000ba000f7308 */ /* 0x000e620000000800 */
[----:B---3--:R-:W-:-:S07]  /*8880*/  FFMA.FTZ R235, R235, R0, R17 ;  /* 0x00000000ebeb7223 */ /* 0x008fce0000010011 */
[----:B------:R-:W-:Y:S01]  /*8890*/  MUFU.EX2 R134, R180 ;  /* 0x000000b400867308 */ /* 0x000fe20000000800 */
[C---:B-1----:R-:W-:Y:S01]  /*88a0*/  FADD.FTZ R135, R15.reuse, R235 ;  /* 0x000000eb0f877221 */ /* 0x042fe20000010000 */
[----:B------:R-:W-:-:S06]  /*88b0*/  F2FP.BF16.PACK_AB R15, R15, R17 ;  /* 0x000000110f0f723e */ /* 0x000fcc00000010ff */
[----:B------:R-:W1:Y:S01]  /*88c0*/  MUFU.EX2 R17, R187 ;  /* 0x000000bb00117308 */ /* 0x000e620000000800 */
[-C--:B------:R-:W-:Y:S01]  /*88d0*/  FMUL.FTZ R152, R152, R0.reuse ;  /* 0x0000000098987220 */ /* 0x080fe20000410000 */
[----:B------:R-:W-:Y:S01]  /*88e0*/  PRMT R19, R15, 0x7610, R19 ;  /* 0x000076100f137816 */ /* 0x000fe20000000013 */
        /* <DEDUP_REMOVED lines=20> */
[-C--:B----4-:R-:W-:Y:S02]  /*8a30*/  FMUL.FTZ R139, R96, R0.reuse ;  /* 0x00000000608b7220 */ /* 0x090fe40000410000 */
        /* <DEDUP_REMOVED lines=9> */
[----:B-1----:R-:W-:Y:S01]  /*8ad0*/  F2FP.BF16.PACK_AB R0, R134, R17 ;  /* 0x000000118600723e */ /* 0x002fe200000010ff */
[----:B------:R-:W-:Y:S01]  /*8ae0*/  FFMA.FTZ R48, R239, R2, R17 ;  /* 0x00000002ef307223 */ /* 0x000fe20000010011 */
[----:B------:R-:W-:Y:S01]  /*8af0*/  @!P6 HFMA2.BF16_V2 R69, -RZ.H0_H0, RZ.H0_H0, -R19.H0_H0 ;  /* 0x200000ffff45e231 */ /* 0x000fe20000340913 */
[----:B------:R-:W-:Y:S02]  /*8b00*/  PRMT R15, R15, 0x7632, R15 ;  /* 0x000076320f0f7816 */ /* 0x000fe4000000000f */
[C---:B------:R-:W-:Y:S02]  /*8b10*/  PRMT R17, R0.reuse, 0x7632, R17 ;  /* 0x0000763200117816 */ /* 0x040fe40000000011 */
[----:B------:R-:W-:Y:S01]  /*8b20*/  PRMT R18, R0, 0x7610, R18 ;  /* 0x0000761000127816 */ /* 0x000fe20000000012 */
[----:B------:R-:W-:Y:S01]  /*8b30*/  FADD.FTZ R0, R133, -R3 ;  /* 0x8000000385007221 */ /* 0x000fe20000010000 */
[----:B------:R-:W-:-:S02]  /*8b40*/  LOP3.LUT R3, R10, 0xff, RZ, 0xc0, !PT ;  /* 0x000000ff0a037812 */ /* 0x000fc400078ec0ff */
[----:B------:R-:W-:Y:S02]  /*8b50*/  PRMT R80, R19, 0x5410, R15 ;  /* 0x0000541013507816 */ /* 0x000fe4000000000f */
[----:B------:R-:W-:Y:S01]  /*8b60*/  @!P6 PRMT R19, R69, 0x5410, RZ ;  /* 0x000054104513e816 */ /* 0x000fe200000000ff */
[----:B------:R-:W-:Y:S01]  /*8b70*/  @!P5 HFMA2.BF16_V2 R68, -RZ.H0_H0, RZ.H0_H0, -R15.H0_H0 ;  /* 0x200000ffff44d231 */ /* 0x000fe2000034090f */
[----:B------:R-:W-:Y:S01]  /*8b80*/  ISETP.GE.U32.AND P6, PT, R237, R3, PT ;  /* 0x00000003ed00720c */ /* 0x000fe20003fc6070 */
[----:B------:R-:W-:Y:S01]  /*8b90*/  FMUL.FTZ R0, R0, c[0x0][0x23c] ;  /* 0x00008f0000007a20 */ /* 0x000fe20000410000 */
[--C-:B------:R-:W-:Y:S01]  /*8ba0*/  SHF.R.U32.HI R3, RZ, 0x10, R10.reuse ;  /* 0x00000010ff037819 */ /* 0x100fe2000001160a */
[----:B------:R-:W-:Y:S01]  /*8bb0*/  @!P4 HFMA2.BF16_V2 R65, -RZ.H0_H0, RZ.H0_H0, -R18.H0_H0 ;  /* 0x200000ffff41c231 */ /* 0x000fe20000340912 */
[----:B------:R-:W-:Y:S01]  /*8bc0*/  SHF.R.U32.HI R5, RZ, 0x18, R10 ;  /* 0x00000018ff057819 */ /* 0x000fe2000001160a */
[-C--:B------:R-:W-:Y:S01]  /*8bd0*/  FMUL.FTZ R69, R143, R2.reuse ;  /* 0x000000028f457220 */ /* 0x080fe20000410000 */
[----:B------:R-:W-:Y:S01]  /*8be0*/  LOP3.LUT R3, R3, 0xff, RZ, 0xc0, !PT ;  /* 0x000000ff03037812 */ /* 0x000fe200078ec0ff */
[----:B------:R-:W1:Y:S01]  /*8bf0*/  MUFU.EX2 R0, R0 ;  /* 0x0000000000007308 */ /* 0x000e620000000800 */
[----:B------:R-:W-:Y:S01]  /*8c00*/  @!P5 PRMT R15, R68, 0x5410, RZ ;  /* 0x00005410440fd816 */ /* 0x000fe200000000ff */
[----:B------:R-:W-:Y:S01]  /*8c10*/  FMUL.FTZ R208, R66, R2 ;  /* 0x0000000242d07220 */ /* 0x000fe20000410000 */
[----:B------:R-:W-:Y:S01]  /*8c20*/  LOP3.LUT R11, R10, 0xffff, RZ, 0xc0, !PT ;  /* 0x0000ffff0a0b7812 */ /* 0x000fe200078ec0ff */
[----:B------:R-:W-:Y:S01]  /*8c30*/  IMAD.MOV.U32 R66, RZ, RZ, R69 ;  /* 0x000000ffff427224 */ /* 0x000fe200078e0045 */
[----:B------:R-:W-:-:S02]  /*8c40*/  PRMT R68, R18, 0x5410, R17 ;  /* 0x0000541012447816 */ /* 0x000fc40000000011 */
[----:B------:R-:W-:Y:S01]  /*8c50*/  ISETP.GE.U32.AND P5, PT, R237, R5, PT ;  /* 0x00000005ed00720c */ /* 0x000fe20003fa6070 */
[----:B------:R-:W-:Y:S01]  /*8c60*/  MUFU.EX2 R69, R172 ;  /* 0x000000ac00457308 */ /* 0x000fe20000000800 */
[----:B------:R-:W-:Y:S02]  /*8c70*/  @!P4 PRMT R18, R65, 0x5410, RZ ;  /* 0x000054104112c816 */ /* 0x000fe400000000ff */
[----:B------:R-:W-:Y:S02]  /*8c80*/  ISETP.GE.U32.AND P4, PT, R237, R3, PT ;  /* 0x00000003ed00720c */ /* 0x000fe40003f86070 */
[----:B------:R-:W-:-:S03]  /*8c90*/  SHF.R.U32.HI R3, RZ, 0x8, R11 ;  /* 0x00000008ff037819 */ /* 0x000fc6000001160b */
[----:B------:R-:W3:Y:S01]  /*8ca0*/  MUFU.EX2 R5, R132 ;  /* 0x0000008400057308 */ /* 0x000ee20000000800 */
[----:B------:R-:W-:Y:S01]  /*8cb0*/  @!P1 HFMA2.BF16_V2 R64, -RZ.H0_H0, RZ.H0_H0, -R17.H0_H0 ;  /* 0x200000ffff409231 */ /* 0x000fe20000340911 */
[----:B------:R-:W-:Y:S01]  /*8cc0*/  LOP3.LUT R3, R3, 0xffff, RZ, 0xc0, !PT ;  /* 0x0000ffff03037812 */ /* 0x000fe200078ec0ff */
[----:B------:R-:W-:Y:S02]  /*8cd0*/  IMAD.MOV.U32 R129, RZ, RZ, R226 ;  /* 0x000000ffff817224 */ /* 0x000fe400078e00e2 */
[-C--:B------:R-:W-:Y:S01]  /*8ce0*/  FMUL.FTZ R226, R102, R2.reuse ;  /* 0x0000000266e27220 */ /* 0x080fe20000410000 */
[----:B------:R-:W-:Y:S01]  /*8cf0*/  @!P1 PRMT R17, R64, 0x5410, RZ ;  /* 0x0000541040119816 */ /* 0x000fe200000000ff */
[----:B------:R-:W4:Y:S01]  /*8d00*/  LDC.U8 R102, c[0x0][0x2d8] ;  /* 0x0000b600ff667b82 */ /* 0x000f220000000000 */
[----:B------:R-:W3:Y:S01]  /*8d10*/  MUFU.EX2 R65, R177 ;  /* 0x000000b100417308 */ /* 0x000ee20000000800 */
[----:B------:R-:W-:Y:S01]  /*8d20*/  ISETP.GE.U32.AND P1, PT, R237, R3, PT ;  /* 0x00000003ed00720c */ /* 0x000fe20003f26070 */
[----:B------:R-:W-:-:S02]  /*8d30*/  FMUL.FTZ R3, R142, R2 ;  /* 0x000000028e037220 */ /* 0x000fc40000410000 */
[-C--:B------:R-:W-:Y:S02]  /*8d40*/  FMUL.FTZ R97, R39, R2.reuse ;  /* 0x0000000227617220 */ /* 0x080fe40000410000 */
[----:B------:R-:W-:Y:S02]  /*8d50*/  IMAD.MOV.U32 R239, RZ, RZ, R116 ;  /* 0x000000ffffef7224 */ /* 0x000fe400078e0074 */
[----:B------:R4:W-:Y:S01]  /*8d60*/  MUFU.EX2 R64, R188 ;  /* 0x000000bc00407308 */ /* 0x0009e20000000800 */
[-C--:B------:R-:W-:Y:S02]  /*8d70*/  FMUL.FTZ R250, R150, R2.reuse ;  /* 0x0000000296fa7220 */ /* 0x080fe40000410000 */
[----:B------:R-:W-:Y:S02]  /*8d80*/  FMUL.FTZ R251, R151, R2 ;  /* 0x0000000297fb7220 */ /* 0x000fe40000410000 */
[----:B-1----:R-:W-:Y:S02]  /*8d90*/  FMUL.FTZ R116, R60, R0 ;  /* 0x000000003c747220 */ /* 0x002fe40000410000 */
[----:B------:R-:W-:Y:S01]  /*8da0*/  IMAD.MOV.U32 R150, RZ, RZ, R234 ;  /* 0x000000ffff967224 */ /* 0x000fe200078e00ea */
[----:B------:R-:W1:Y:S01]  /*8db0*/  MUFU.EX2 R39, R189 ;  /* 0x000000bd00277308 */ /* 0x000e620000000800 */
[----:B------:R-:W-:-:S02]  /*8dc0*/  IMAD.MOV.U32 R151, RZ, RZ, R233 ;  /* 0x000000ffff977224 */ /* 0x000fc400078e00e9 */
[----:B---3--:R-:W-:Y:S01]  /*8dd0*/  FADD.FTZ R60, R5, R135 ;  /* 0x00000087053c7221 */ /* 0x008fe20000010000 */
[----:B------:R-:W-:Y:S01]  /*8de0*/  F2FP.BF16.PACK_AB R5, R69, R5 ;  /* 0x000000054505723e */ /* 0x000fe200000010ff */
[----:B------:R-:W-:Y:S02]  /*8df0*/  IMAD.MOV.U32 R234, RZ, RZ, R230 ;  /* 0x000000ffffea7224 */ /* 0x000fe400078e00e6 */
[-C--:B----4-:R-:W-:Y:S02]  /*8e00*/  FMUL.FTZ R188, R67, R2.reuse ;  /* 0x0000000243bc7220 */ /* 0x090fe40000410000 */
[----:B------:R-:W-:Y:S02]  /*8e10*/  IMAD.MOV.U32 R67, RZ, RZ, R3 ;  /* 0x000000ffff437224 */ /* 0x000fe400078e0003 */
[----:B------:R-:W-:Y:S02]  /*8e20*/  IMAD.MOV.U32 R235, RZ, RZ, R231 ;  /* 0x000000ffffeb7224 */ /* 0x000fe400078e00e7 */
[----:B------:R-:W-:-:S02]  /*8e30*/  FMUL.FTZ R233, R51, R2 ;  /* 0x0000000233e97220 */ /* 0x000fc40000410000 */
[-C--:B------:R-:W-:Y:S02]  /*8e40*/  FMUL.FTZ R96, R70, R2.reuse ;  /* 0x0000000246607220 */ /* 0x080fe40000410000 */
[-C--:B------:R-:W-:Y:S02]  /*8e50*/  FMUL.FTZ R187, R71, R2.reuse ;  /* 0x0000000247bb7220 */ /* 0x080fe40000410000 */
        /* <DEDUP_REMOVED lines=18> */
[----:B------:R-:W-:Y:S02]  /*8f80*/  FMUL.FTZ R131, R131, R2 ;  /* 0x0000000283837220 */ /* 0x000fe40000410000 */
[----:B------:R-:W-:Y:S02]  /*8f90*/  FMUL.FTZ R148, R76, R0 ;  /* 0x000000004c947220 */ /* 0x000fe40000410000 */
[----:B------:R-:W-:Y:S01]  /*8fa0*/  IMAD.WIDE.U32 R2, R16, -0x2daee0ad, RZ ;  /* 0xd2511f5310027825 */ /* 0x000fe200078e00ff */
[----:B------:R-:W-:-:S03]  /*8fb0*/  PRMT R16, R5, 0x7610, R16 ;  /* 0x0000761005107816 */ /* 0x000fc60000000010 */
[----:B------:R-:W-:Y:S01]  /*8fc0*/  IMAD.MOV.U32 R76, RZ, RZ, R67 ;  /* 0x000000ffff4c7224 */ /* 0x000fe200078e0043 */
[----:B------:R-:W-:Y:S01]  /*8fd0*/  MOV R83, R113 ;  /* 0x0000007100537202 */ /* 0x000fe20000000f00 */
[----:B------:R3:W-:Y:S01]  /*8fe0*/  MUFU.EX2 R67, R191 ;  /* 0x000000bf00437308 */ /* 0x0007e20000000800 */
[----:B------:R-:W-:Y:S02]  /*8ff0*/  IMAD.MOV.U32 R142, RZ, RZ, R228 ;  /* 0x000000ffff8e7224 */ /* 0x000fe400078e00e4 */
[----:B------:R-:W-:Y:S02]  /*9000*/  IMAD.MOV.U32 R143, RZ, RZ, R229 ;  /* 0x000000ffff8f7224 */ /* 0x000fe400078e00e5 */
[----:B------:R-:W-:Y:S02]  /*9010*/  IMAD.MOV.U32 R86, RZ, RZ, R141 ;  /* 0x000000ffff567224 */ /* 0x000fe400078e008d */
[----:B------:R-:W-:Y:S02]  /*9020*/  IMAD.MOV.U32 R87, RZ, RZ, R140 ;  /* 0x000000ffff577224 */ /* 0x000fe400078e008c */
[----:B------:R-:W-:-:S02]  /*9030*/  IMAD.MOV.U32 R99, RZ, RZ, R112 ;  /* 0x000000ffff637224 */ /* 0x000fc400078e0070 */
[----:B------:R-:W-:Y:S02]  /*9040*/  IMAD.MOV.U32 R98, RZ, RZ, R117 ;  /* 0x000000ffff627224 */ /* 0x000fe400078e0075 */
[-C--:B------:R-:W-:Y:S02]  /*9050*/  FFMA.FTZ R38, R241, R0.reuse, R65 ;  /* 0x00000000f1267223 */ /* 0x080fe40000010041 */
[-C--:B------:R-:W-:Y:S01]  /*9060*/  FMUL.FTZ R168, R168, R0.reuse ;  /* 0x00000000a8a87220 */ /* 0x080fe20000410000 */
[----:B---3--:R-:W3:Y:S01]  /*9070*/  LDC.U8 R191, c[0x0][0x2d8] ;  /* 0x0000b600ffbf7b82 */ /* 0x008ee20000000000 */
        /* <DEDUP_REMOVED lines=30> */
[----:B------:R-:W-:Y:S01]  /*9260*/  @!P6 HFMA2.BF16_V2 R21, -RZ.H0_H0, RZ.H0_H0, -R16.H0_H0 ;  /* 0x200000ffff15e231 */ /* 0x000fe20000340910 */
[----:B------:R-:W-:Y:S02]  /*9270*/  PRMT R184, R5, 0x7632, R184 ;  /* 0x0000763205b87816 */ /* 0x000fe400000000b8 */
[----:B------:R-:W-:Y:S02]  /*9280*/  LOP3.LUT R5, R0, 0xff, RZ, 0xc0, !PT ;  /* 0x000000ff00057812 */ /* 0x000fe400078ec0ff */
[----:B------:R-:W-:Y:S01]  /*9290*/  PRMT R57, R16, 0x5410, R184 ;  /* 0x0000541010397816 */ /* 0x000fe200000000b8 */
[----:B------:R-:W-:Y:S01]  /*92a0*/  @!P1 HFMA2.BF16_V2 R23, -RZ.H0_H0, RZ.H0_H0, -R184.H0_H0 ;  /* 0x200000ffff179231 */ /* 0x000fe200003409b8 */
[----:B------:R-:W-:-:S02]  /*92b0*/  @!P6 PRMT R16, R21, 0x5410, RZ ;  /* 0x000054101510e816 */ /* 0x000fc400000000ff */
[----:B-1----:R-:W-:Y:S02]  /*92c0*/  F2FP.BF16.PACK_AB R10, R39, R64 ;  /* 0x00000040270a723e */ /* 0x002fe400000010ff */
[----:B------:R-:W-:Y:S01]  /*92d0*/  ISETP.GE.U32.AND P6, PT, R102, R5, PT ;  /* 0x000000056600720c */ /* 0x000fe20003fc6070 */
[----:B------:R-:W-:Y:S01]  /*92e0*/  FADD.FTZ R244, R183, R244 ;  /* 0x000000f4b7f47221 */ /* 0x000fe20000010000 */
[----:B------:R-:W-:Y:S02]  /*92f0*/  SHF.R.U32.HI R5, RZ, 0x18, R0 ;  /* 0x00000018ff057819 */ /* 0x000fe40000011600 */
[----:B------:R-:W-:Y:S02]  /*9300*/  PRMT R183, R10, 0x7610, R183 ;  /* 0x000076100ab77816 */ /* 0x000fe400000000b7 */
[----:B------:R-:W-:Y:S02]  /*9310*/  @!P1 PRMT R184, R23, 0x5410, RZ ;  /* 0x0000541017b89816 */ /* 0x000fe400000000ff */
[----:B------:R-:W-:-:S02]  /*9320*/  ISETP.GE.U32.AND P1, PT, R102, R5, PT ;  /* 0x000000056600720c */ /* 0x000fc40003f26070 */
[----:B------:R-:W-:Y:S01]  /*9330*/  SHF.R.U32.HI R5, RZ, 0x10, R0 ;  /* 0x00000010ff057819 */ /* 0x000fe20000011600 */
[----:B------:R-:W-:Y:S01]  /*9340*/  @!P4 HFMA2.BF16_V2 R27, -RZ.H0_H0, RZ.H0_H0, -R183.H0_H0 ;  /* 0x200000ffff1bc231 */ /* 0x000fe200003409b7 */
[----:B------:R-:W-:Y:S02]  /*9350*/  PRMT R182, R10, 0x7632, R182 ;  /* 0x000076320ab67816 */ /* 0x000fe400000000b6 */
[----:B------:R-:W-:Y:S01]  /*9360*/  LOP3.LUT R5, R5, 0xff, RZ, 0xc0, !PT ;  /* 0x000000ff05057812 */ /* 0x000fe200078ec0ff */
[----:B------:R-:W-:Y:S01]  /*9370*/  IMAD.MOV.U32 R130, RZ, RZ, R119 ;  /* 0x000000ffff827224 */ /* 0x000fe200078e0077 */
[----:B------:R-:W-:Y:S01]  /*9380*/  PRMT R56, R183, 0x5410, R182 ;  /* 0x00005410b7387816 */ /* 0x000fe200000000b6 */
[-C--:B------:R-:W-:Y:S01]  /*9390*/  FMUL.FTZ R118, R62, R4.reuse ;  /* 0x000000043e767220 */ /* 0x080fe20000410000 */
[----:B------:R-:W-:Y:S01]  /*93a0*/  @!P4 PRMT R183, R27, 0x5410, RZ ;  /* 0x000054101bb7c816 */ /* 0x000fe200000000ff */
[----:B------:R-:W-:Y:S01]  /*93b0*/  FMUL.FTZ R119, R63, R4 ;  /* 0x000000043f777220 */ /* 0x000fe20000410000 */
[----:B---3--:R-:W-:Y:S01]  /*93c0*/  ISETP.GE.U32.AND P4, PT, R191, R5, PT ;  /* 0x00000005bf00720c */ /* 0x008fe20003f86070 */
[----:B------:R-:W3:Y:S01]  /*93d0*/  LDL.LU.64 R62, [R1+0x90] ;  /* 0x00009000013e7983 */ /* 0x000ee20000300a00 */
[----:B--2---:R-:W-:-:S03]  /*93e0*/  LOP3.LUT R5, R225, UR14, R58, 0x96, !PT ;  /* 0x0000000ee1057c12 */ /* 0x004fc6000f8e963a */
[----:B------:R-:W2:Y:S01]  /*93f0*/  LDL.LU.64 R58, [R1+0x18] ;  /* 0x00001800013a7983 */ /* 0x000ea20000300a00 */
[----:B------:R-:W-:Y:S01]  /*9400*/  IMAD.MOV.U32 R93, RZ, RZ, R66 ;  /* 0x000000ffff5d7224 */ /* 0x000fe200078e0042 */
[----:B------:R-:W-:Y:S01]  /*9410*/  LOP3.LUT R0, R0, 0xffff, RZ, 0xc0, !PT ;  /* 0x0000ffff00007812 */ /* 0x000fe200078ec0ff */
[----:B------:R-:W-:Y:S01]  /*9420*/  IMAD.MOV.U32 R21, RZ, RZ, R97 ;  /* 0x000000ffff157224 */ /* 0x000fe200078e0061 */
[----:B------:R-:W-:Y:S02]  /*9430*/  MUFU.EX2 R66, R178 ;  /* 0x000000b200427308 */ /* 0x000fe40000000800 */
[----:B------:R-:W-:-:S06]  /*9440*/  SHF.R.U32.HI R0, RZ, 0x8, R0 ;  /* 0x00000008ff007819 */ /* 0x000fcc0000011600 */
[----:B------:R-:W1:Y:S01]  /*9450*/  MUFU.EX2 R97, R173 ;  /* 0x000000ad00617308 */ /* 0x000e620000000800 */
[----:B------:R-:W-:Y:S01]  /*9460*/  @!P5 HFMA2.BF16_V2 R29, -RZ.H0_H0, RZ.H0_H0, -R182.H0_H0 ;  /* 0x200000ffff1dd231 */ /* 0x000fe200003409b6 */
[----:B------:R-:W-:-:S06]  /*9470*/  LOP3.LUT R0, R0, 0xffff, RZ, 0xc0, !PT ;  /* 0x0000ffff00007812 */ /* 0x000fcc00078ec0ff */
[----:B------:R-:W4:Y:S01]  /*9480*/  MUFU.EX2 R61, R190 ;  /* 0x000000be003d7308 */ /* 0x000f220000000800 */
[----:B------:R-:W-:Y:S01]  /*9490*/  @!P5 PRMT R182, R29, 0x5410, RZ ;  /* 0x000054101db6d816 */ /* 0x000fe200000000ff */
[----:B------:R-:W-:Y:S01]  /*94a0*/  IMAD.MOV.U32 R241, RZ, RZ, R99 ;  /* 0x000000fffff17224 */ /* 0x000fe200078e0063 */
[----:B------:R-:W-:Y:S01]  /*94b0*/  ISETP.GE.U32.AND P5, PT, R191, R0, PT ;  /* 0x00000000bf00720c */ /* 0x000fe20003fa6070 */
[----:B------:R-:W-:Y:S01]  /*94c0*/  IMAD.MOV.U32 R92, RZ, RZ, R87 ;  /* 0x000000ffff5c7224 */ /* 0x000fe200078e0057 */
[----:B------:R-:W-:Y:S01]  /*94d0*/  MOV R45, R143 ;  /* 0x0000008f002d7202 */ /* 0x000fe20000000f00 */
[----:B------:R-:W-:Y:S02]  /*94e0*/  IMAD.MOV.U32 R77, RZ, RZ, R86 ;  /* 0x000000ffff4d7224 */ /* 0x000fe400078e0056 */
[----:B------:R-:W-:Y:S02]  /*94f0*/  IMAD.MOV.U32 R44, RZ, RZ, R142 ;  /* 0x000000ffff2c7224 */ /* 0x000fe400078e008e */
[----:B------:R-:W-:-:S02]  /*9500*/  IMAD.MOV.U32 R73, RZ, RZ, R151 ;  /* 0x000000ffff497224 */ /* 0x000fc400078e0097 */
[----:B------:R-:W-:Y:S02]  /*9510*/  IMAD.MOV.U32 R72, RZ, RZ, R150 ;  /* 0x000000ffff487224 */ /* 0x000fe400078e0096 */
        /* <DEDUP_REMOVED lines=31> */
[----:B------:R-:W-:Y:S01]  /*9710*/  IMAD.MOV.U32 R189, RZ, RZ, R11 ;  /* 0x000000ffffbd7224 */ /* 0x000fe200078e000b */
[----:B----4-:R-:W-:Y:S02]  /*9720*/  F2FP.BF16.PACK_AB R0, R67, R61 ;  /* 0x0000003d4300723e */ /* 0x010fe400000010ff */
[C---:B------:R-:W-:Y:S01]  /*9730*/  PRMT R180, R4.reuse, 0x7632, R180 ;  /* 0x0000763204b47816 */ /* 0x040fe200000000b4 */
[----:B------:R-:W-:Y:S01]  /*9740*/  IMAD.MOV.U32 R23, RZ, RZ, R189 ;  /* 0x000000ffff177224 */ /* 0x000fe200078e00bd */
[----:B------:R-:W-:Y:S01]  /*9750*/  PRMT R181, R4, 0x7610, R181 ;  /* 0x0000761004b57816 */ /* 0x000fe200000000b5 */
[----:B------:R-:W-:Y:S01]  /*9760*/  IMAD.MOV.U32 R189, RZ, RZ, R76 ;  /* 0x000000ffffbd7224 */ /* 0x000fe200078e004c */
[C---:B------:R-:W-:Y:S01]  /*9770*/  PRMT R179, R0.reuse, 0x7610, R179 ;  /* 0x0000761000b37816 */ /* 0x040fe200000000b3 */
[----:B------:R-:W-:Y:S01]  /*9780*/  @!P5 HFMA2.BF16_V2 R6, -RZ.H0_H0, RZ.H0_H0, -R180.H0_H0 ;  /* 0x200000ffff06d231 */ /* 0x000fe200003409b4 */
[----:B------:R-:W-:Y:S01]  /*9790*/  PRMT R178, R0, 0x7632, R178 ;  /* 0x0000763200b27816 */ /* 0x000fe200000000b2 */
[----:B------:R-:W-:Y:S01]  /*97a0*/  IMAD.MOV.U32 R76, RZ, RZ, R241 ;  /* 0x000000ffff4c7224 */ /* 0x000fe200078e00f1 */
[----:B------:R-:W-:Y:S01]  /*97b0*/  LOP3.LUT R0, R2, 0xff, RZ, 0xc0, !PT ;  /* 0x000000ff02007812 */ /* 0x000fe200078ec0ff */
[----:B------:R-:W-:Y:S01]  /*97c0*/  IMAD.MOV.U32 R241, RZ, RZ, R51 ;  /* 0x000000fffff17224 */ /* 0x000fe200078e0033 */
[----:B------:R-:W-:Y:S01]  /*97d0*/  PRMT R51, R181, 0x5410, R180 ;  /* 0x00005410b5337816 */ /* 0x000fe200000000b4 */
[----:B------:R-:W-:Y:S01]  /*97e0*/  @!P4 HFMA2.BF16_V2 R8, -RZ.H0_H0, RZ.H0_H0, -R179.H0_H0 ;  /* 0x200000ffff08c231 */ /* 0x000fe200003409b3 */
[----:B------:R-:W-:Y:S01]  /*97f0*/  @!P5 PRMT R180, R6, 0x5410, RZ ;  /* 0x0000541006b4d816 */ /* 0x000fe200000000ff */
[----:B------:R-:W-:Y:S01]  /*9800*/  @!P1 HFMA2.BF16_V2 R7, -RZ.H0_H0, RZ.H0_H0, -R178.H0_H0 ;  /* 0x200000ffff079231 */ /* 0x000fe200003409b2 */
[----:B------:R-:W-:Y:S01]  /*9810*/  ISETP.GE.U32.AND P5, PT, R191, R0, PT ;  /* 0x00000000bf00720c */ /* 0x000fe20003fa6070 */
[----:B------:R-:W-:Y:S01]  /*9820*/  FADD.FTZ R11, R134, R48 ;  /* 0x00000030860b7221 */ /* 0x000fe20000010000 */
[----:B------:R-:W-:-:S02]  /*9830*/  SHF.R.U32.HI R4, RZ, 0x10, R2 ;  /* 0x00000010ff047819 */ /* 0x000fc40000011602 */
[----:B------:R-:W-:Y:S02]  /*9840*/  SHF.R.U32.HI R0, RZ, 0x18, R2 ;  /* 0x00000018ff007819 */ /* 0x000fe40000011602 */
[----:B------:R-:W-:Y:S02]  /*9850*/  PRMT R48, R179, 0x5410, R178 ;  /* 0x00005410b3307816 */ /* 0x000fe400000000b2 */
[----:B------:R-:W-:Y:S02]  /*9860*/  @!P4 PRMT R179, R8, 0x5410, RZ ;  /* 0x0000541008b3c816 */ /* 0x000fe400000000ff */
[----:B------:R-:W-:Y:S01]  /*9870*/  @!P1 PRMT R178, R7, 0x5410, RZ ;  /* 0x0000541007b29816 */ /* 0x000fe200000000ff */
[----:B------:R-:W-:Y:S01]  /*9880*/  IMAD.WIDE.U32 R6, R5, -0x2daee0ad, RZ ;  /* 0xd2511f5305067825 */ /* 0x000fe200078e00ff */
[----:B------:R-:W-:Y:S02]  /*9890*/  LOP3.LUT R3, R2, 0xffff, RZ, 0xc0, !PT ;  /* 0x0000ffff02037812 */ /* 0x000fe400078ec0ff */
[----:B------:R-:W-:-:S02]  /*98a0*/  LOP3.LUT R2, R4, 0xff, RZ, 0xc0, !PT ;  /* 0x000000ff04027812 */ /* 0x000fc400078ec0ff */
[C---:B------:R-:W-:Y:S01]  /*98b0*/  ISETP.GE.U32.AND P4, PT, R191.reuse, R0, PT ;  /* 0x00000000bf00720c */ /* 0x040fe20003f86070 */
[----:B------:R-:W-:Y:S01]  /*98c0*/  @!P6 HFMA2.BF16_V2 R9, -RZ.H0_H0, RZ.H0_H0, -R181.H0_H0 ;  /* 0x200000ffff09e231 */ /* 0x000fe200003409b5 */
[----:B------:R-:W-:Y:S02]  /*98d0*/  ISETP.GE.U32.AND P1, PT, R191, R2, PT ;  /* 0x00000002bf00720c */ /* 0x000fe40003f26070 */
[----:B------:R-:W-:Y:S02]  /*98e0*/  SHF.R.U32.HI R3, RZ, 0x8, R3 ;  /* 0x00000008ff037819 */ /* 0x000fe40000011603 */
[----:B------:R-:W-:Y:S01]  /*98f0*/  @!P6 PRMT R181, R9, 0x5410, RZ ;  /* 0x0000541009b5e816 */ /* 0x000fe200000000ff */
[----:B------:R-:W1:Y:S01]  /*9900*/  MUFU.EX2 R10, R192 ;  /* 0x000000c0000a7308 */ /* 0x000e620000000800 */
[----:B------:R-:W-:Y:S01]  /*9910*/  IMAD.MOV.U32 R190, RZ, RZ, R77 ;  /* 0x000000ffffbe7224 */ /* 0x000fe200078e004d */
[----:B------:R-:W-:-:S06]  /*9920*/  MOV R77, R98 ;  /* 0x00000062004d7202 */ /* 0x000fcc0000000f00 */
[----:B------:R-:W-:Y:S01]  /*9930*/  MUFU.EX2 R98, R176 ;  /* 0x000000b000627308 */ /* 0x000fe20000000800 */
[----:B------:R-:W-:Y:S01]  /*9940*/  IMAD.MOV.U32 R74, RZ, RZ, R40 ;  /* 0x000000ffff4a7224 */ /* 0x000fe200078e0028 */
[----:B------:R-:W-:Y:S01]  /*9950*/  MOV R79, R45 ;  /* 0x0000002d004f7202 */ /* 0x000fe20000000f00 */
[----:B------:R-:W-:Y:S01]  /*9960*/  IMAD.MOV.U32 R78, RZ, RZ, R44 ;  /* 0x000000ffff4e7224 */ /* 0x000fe200078e002c */
[----:B---3--:R-:W-:Y:S02]  /*9970*/  LOP3.LUT R2, R7, UR12, R62, 0x96, !PT ;  /* 0x0000000c07027c12 */ /* 0x008fe4000f8e963e */
[----:B--2---:R-:W-:-:S03]  /*9980*/  LOP3.LUT R0, R59, UR13, R224, 0x96, !PT ;  /* 0x0000000d3b007c12 */ /* 0x004fc6000f8e96e0 */
[----:B------:R-:W-:-:S04]  /*9990*/  IMAD.WIDE.U32 R8, R2, -0x326172a9, RZ ;  /* 0xcd9e8d5702087825 */ /* 0x000fc800078e00ff */
[----:B------:R-:W-:Y:S01]  /*99a0*/  IMAD.WIDE.U32 R4, R0, -0x2daee0ad, RZ ;  /* 0xd2511f5300047825 */ /* 0x000fe200078e00ff */
[----:B------:R-:W-:-:S04]  /*99b0*/  LOP3.LUT R0, R3, 0xffff, RZ, 0xc0, !PT ;  /* 0x0000ffff03007812 */ /* 0x000fc800078ec0ff */
[----:B------:R-:W-:Y:S02]  /*99c0*/  LOP3.LUT R2, R5, UR10, R6, 0x96, !PT ;  /* 0x0000000a05027c12 */ /* 0x000fe4000f8e9606 */
[----:B------:R-:W-:-:S03]  /*99d0*/  LOP3.LUT R6, R9, UR11, R58, 0x96, !PT ;  /* 0x0000000b09067c12 */ /* 0x000fc6000f8e963a */
[----:B------:R-:W-:-:S04]  /*99e0*/  IMAD.WIDE.U32 R2, R2, -0x326172a9, RZ ;  /* 0xcd9e8d5702027825 */ /* 0x000fc800078e00ff */
[----:B------:R-:W-:Y:S01]  /*99f0*/  IMAD.WIDE.U32 R6, R6, -0x2daee0ad, RZ ;  /* 0xd2511f5306067825 */ /* 0x000fe200078e00ff */
[----:B------:R-:W-:Y:S02]  /*9a00*/  LOP3.LUT R3, R3, UR9, R8, 0x96, !PT ;  /* 0x0000000903037c12 */ /* 0x000fe4000f8e9608 */
[----:B------:R-:W-:Y:S01]  /*9a10*/  ISETP.GE.U32.AND P6, PT, R191, R0, PT ;  /* 0x00000000bf00720c */ /* 0x000fe20003fc6070 */
[----:B------:R-:W-:Y:S01]  /*9a20*/  IMAD.MOV.U32 R63, RZ, RZ, R99 ;  /* 0x000000ffff3f7224 */ /* 0x000fe200078e0063 */
[----:B------:R-:W-:Y:S01]  /*9a30*/  LOP3.LUT R0, R7, UR8, R4, 0x96, !PT ;  /* 0x0000000807007c12 */ /* 0x000fe2000f8e9604 */
[----:B------:R-:W-:Y:S01]  /*9a40*/  FADD.FTZ R5, R64, R11 ;  /* 0x0000000b40057221 */ /* 0x000fe20000010000 */
[----:B------:R-:W2:Y:S01]  /*9a50*/  MUFU.EX2 R99, R185 ;  /* 0x000000b900637308 */ /* 0x000ea20000000800 */
[----:B------:R-:W-:-:S04]  /*9a60*/  IMAD.WIDE.U32 R8, R3, -0x2daee0ad, RZ ;  /* 0xd2511f5303087825 */ /* 0x000fc800078e00ff */
[----:B------:R-:W-:Y:S02]  /*9a70*/  IMAD.MOV.U32 R59, RZ, RZ, R23 ;  /* 0x000000ffff3b7224 */ /* 0x000fe400078e0017 */
[----:B------:R-:W-:Y:S01]  /*9a80*/  FADD.FTZ R23, R39, R5 ;  /* 0x0000000527177221 */ /* 0x000fe20000010000 */
[----:B------:R-:W-:Y:S01]  /*9a90*/  LOP3.LUT R3, R9, UR6, R6, 0x96, !PT ;  /* 0x0000000609037c12 */ /* 0x000fe2000f8e9606 */
[----:B------:R-:W-:Y:S01]  /*9aa0*/  IMAD.WIDE.U32 R4, R0, -0x326172a9, RZ ;  /* 0xcd9e8d5700047825 */ /* 0x000fe200078e00ff */
[----:B-1----:R-:W-:Y:S02]  /*9ab0*/  F2FP.BF16.PACK_AB R7, R10, R65 ;  /* 0x000000410a07723e */ /* 0x002fe400000010ff */
[----:B------:R-:W1:Y:S02]  /*9ac0*/  LDC.U8 R65, c[0x0][0x2d8] ;  /* 0x0000b600ff417b82 */ /* 0x000e640000000000 */
[----:B------:R-:W-:Y:S01]  /*9ad0*/  LOP3.LUT R6, R5, UR7, R2, 0x96, !PT ;  /* 0x0000000705067c12 */ /* 0x000fe2000f8e9602 */
[----:B------:R-:W-:Y:S01]  /*9ae0*/  IMAD.WIDE.U32 R2, R3, -0x326172a9, RZ ;  /* 0xcd9e8d5703027825 */ /* 0x000fe200078e00ff */
[----:B--2---:R-:W-:-:S03]  /*9af0*/  F2FP.BF16.PACK_AB R5, R99, R98 ;  /* 0x000000626305723e */ /* 0x004fc600000010ff */
[----:B------:R-:W-:Y:S02]  /*9b00*/  IMAD.MOV.U32 R191, RZ, RZ, R73 ;  /* 0x000000ffffbf7224 */ /* 0x000fe400078e0049 */
[----:B------:R-:W-:Y:S01]  /*9b10*/  IMAD.MOV.U32 R62, RZ, RZ, R72 ;  /* 0x000000ffff3e7224 */ /* 0x000fe200078e0048 */
[----:B------:R-:W-:Y:S01]  /*9b20*/  LOP3.LUT R0, R3, UR15, R4, 0x96, !PT ;  /* 0x0000000f03007c12 */ /* 0x000fe2000f8e9604 */
[----:B------:R-:W-:Y:S02]  /*9b30*/  IMAD.MOV.U32 R72, RZ, RZ, R252 ;  /* 0x000000ffff487224 */ /* 0x000fe400078e00fc */
[----:B------:R-:W-:Y:S01]  /*9b40*/  IMAD.MOV.U32 R73, RZ, RZ, R245 ;  /* 0x000000ffff497224 */ /* 0x000fe200078e00f5 */
[----:B------:R-:W-:Y:S01]  /*9b50*/  MUFU.EX2 R252, R194 ;  /* 0x000000c200fc7308 */ /* 0x000fe20000000800 */
[----:B------:R-:W-:Y:S02]  /*9b60*/  LOP3.LUT R4, R0, 0xffff, RZ, 0xc0, !PT ;  /* 0x0000ffff00047812 */ /* 0x000fe400078ec0ff */
[----:B------:R-:W-:-:S05]  /*9b70*/  PRMT R177, R5, 0x7610, R177 ;  /* 0x0000761005b17816 */ /* 0x000fca00000000b1 */
[----:B------:R-:W2:Y:S01]  /*9b80*/  MUFU.EX2 R245, R195 ;  /* 0x000000c300f57308 */ /* 0x000ea20000000800 */
[----:B------:R-:W-:Y:S01]  /*9b90*/  SHF.R.U32.HI R4, RZ, 0x8, R4 ;  /* 0x00000008ff047819 */ /* 0x000fe20000011604 */
[----:B------:R-:W-:Y:S01]  /*9ba0*/  @!P5 HFMA2.BF16_V2 R12, -RZ.H0_H0, RZ.H0_H0, -R177.H0_H0 ;  /* 0x200000ffff0cd231 */ /* 0x000fe200003409b1 */
[----:B------:R-:W-:Y:S01]  /*9bb0*/  PRMT R176, R5, 0x7632, R176 ;  /* 0x0000763205b07816 */ /* 0x000fe200000000b0 */
[----:B------:R-:W-:Y:S01]  /*9bc0*/  IMAD.MOV.U32 R58, RZ, RZ, R21 ;  /* 0x000000ffff3a7224 */ /* 0x000fe200078e0015 */
[----:B------:R-:W-:Y:S01]  /*9bd0*/  LOP3.LUT R4, R4, 0xffff, RZ, 0xc0, !PT ;  /* 0x0000ffff04047812 */ /* 0x000fe200078ec0ff */
[----:B------:R-:W-:Y:S01]  /*9be0*/  FADD.FTZ R21, R10, R38 ;  /* 0x000000260a157221 */ /* 0x000fe20000010000 */
[----:B------:R-:W-:Y:S01]  /*9bf0*/  PRMT R38, R177, 0x5410, R176 ;  /* 0x00005410b1267816 */ /* 0x000fe200000000b0 */
[----:B------:R-:W-:Y:S01]  /*9c00*/  @!P6 HFMA2.BF16_V2 R14, -RZ.H0_H0, RZ.H0_H0, -R176.H0_H0 ;  /* 0x200000ffff0ee231 */ /* 0x000fe200003409b0 */
[----:B------:R-:W-:Y:S02]  /*9c10*/  @!P5 PRMT R177, R12, 0x5410, RZ ;  /* 0x000054100cb1d816 */ /* 0x000fe400000000ff */
[----:B-1----:R-:W-:-:S02]  /*9c20*/  ISETP.GE.U32.AND P5, PT, R65, R4, PT ;  /* 0x000000044100720c */ /* 0x002fc40003fa6070 */
[----:B------:R-:W-:Y:S02]  /*9c30*/  LOP3.LUT R4, R0, 0xff, RZ, 0xc0, !PT ;  /* 0x000000ff00047812 */ /* 0x000fe400078ec0ff */
[----:B--2---:R-:W-:Y:S02]  /*9c40*/  F2FP.BF16.PACK_AB R5, R245, R252 ;  /* 0x000000fcf505723e */ /* 0x004fe400000010ff */
[----:B------:R-:W-:Y:S02]  /*9c50*/  @!P6 PRMT R176, R14, 0x5410, RZ ;  /* 0x000054100eb0e816 */ /* 0x000fe400000000ff */
[----:B------:R-:W-:Y:S02]  /*9c60*/  PRMT R174, R5, 0x7632, R174 ;  /* 0x0000763205ae7816 */ /* 0x000fe400000000ae */
[----:B------:R-:W-:Y:S02]  /*9c70*/  ISETP.GE.U32.AND P6, PT, R65, R4, PT ;  /* 0x000000044100720c */ /* 0x000fe40003fc6070 */
[----:B------:R-:W-:-:S02]  /*9c80*/  SHF.R.U32.HI R4, RZ, 0x18, R0 ;  /* 0x00000018ff047819 */ /* 0x000fc40000011600 */
[----:B------:R-:W-:Y:S01]  /*9c90*/  SHF.R.U32.HI R0, RZ, 0x10, R0 ;  /* 0x00000010ff007819 */ /* 0x000fe20000011600 */
[----:B------:R-:W-:Y:S01]  /*9ca0*/  @!P4 HFMA2.BF16_V2 R20, -RZ.H0_H0, RZ.H0_H0, -R174.H0_H0 ;  /* 0x200000ffff14c231 */ /* 0x000fe200003409ae */
[----:B------:R-:W-:Y:S02]  /*9cb0*/  PRMT R175, R5, 0x7610, R175 ;  /* 0x0000761005af7816 */ /* 0x000fe400000000af */
[----:B------:R-:W-:Y:S02]  /*9cc0*/  LOP3.LUT R0, R0, 0xff, RZ, 0xc0, !PT ;  /* 0x000000ff00007812 */ /* 0x000fe400078ec0ff */
[----:B------:R-:W-:Y:S02]  /*9cd0*/  PRMT R40, R175, 0x5410, R174 ;  /* 0x00005410af287816 */ /* 0x000fe400000000ae */
[----:B------:R-:W-:Y:S02]  /*9ce0*/  @!P4 PRMT R174, R20, 0x5410, RZ ;  /* 0x0000541014aec816 */ /* 0x000fe400000000ff */
[----:B------:R-:W-:Y:S01]  /*9cf0*/  ISETP.GE.U32.AND P4, PT, R65, R0, PT ;  /* 0x000000004100720c */ /* 0x000fe20003f86070 */
[----:B------:R-:W-:Y:S01]  /*9d00*/  @!P1 HFMA2.BF16_V2 R13, -RZ.H0_H0, RZ.H0_H0, -R175.H0_H0 ;  /* 0x200000ffff0d9231 */ /* 0x000fe200003409af */
[----:B------:R-:W-:-:S04]  /*9d10*/  PRMT R12, R193, 0x7610, R12 ;  /* 0x00007610c10c7816 */ /* 0x000fc8000000000c */
[----:B------:R-:W-:Y:S02]  /*9d20*/  @!P1 PRMT R175, R13, 0x5410, RZ ;  /* 0x000054100daf9816 */ /* 0x000fe400000000ff */
[----:B------:R-:W-:Y:S02]  /*9d30*/  PRMT R13, R193, 0x7632, R13 ;  /* 0x00007632c10d7816 */ /* 0x000fe4000000000d */
[----:B------:R-:W-:-:S03]  /*9d40*/  LOP3.LUT R0, R2, 0xff, RZ, 0xc0, !PT ;  /* 0x000000ff02007812 */ /* 0x000fc600078ec0ff */
[----:B------:R-:W-:Y:S01]  /*9d50*/  @!P4 HFMA2.BF16_V2 R28, -RZ.H0_H0, RZ.H0_H0, -R12.H0_H0 ;  /* 0x200000ffff1cc231 */ /* 0x000fe2000034090c */
[C---:B------:R-:W-:Y:S02]  /*9d60*/  ISETP.GE.U32.AND P1, PT, R65.reuse, R4, PT ;  /* 0x000000044100720c */ /* 0x040fe40003f26070 */
[----:B------:R-:W-:Y:S01]  /*9d70*/  PRMT R45, R12, 0x5410, R13 ;  /* 0x000054100c2d7816 */ /* 0x000fe2000000000d */
[----:B------:R-:W1:Y:S01]  /*9d80*/  MUFU.EX2 R4, R198 ;  /* 0x000000c600047308 */ /* 0x000e620000000800 */
[----:B------:R-:W-:Y:S02]  /*9d90*/  @!P4 PRMT R12, R28, 0x5410, RZ ;  /* 0x000054101c0cc816 */ /* 0x000fe400000000ff */
[----:B------:R-:W-:Y:S02]  /*9da0*/  ISETP.GE.U32.AND P4, PT, R65, R0, PT ;  /* 0x000000004100720c */ /* 0x000fe40003f86070 */
[----:B------:R-:W-:Y:S02]  /*9db0*/  LOP3.LUT R0, R2, 0xffff, RZ, 0xc0, !PT ;  /* 0x0000ffff02007812 */ /* 0x000fe400078ec0ff */
[C---:B------:R-:W-:Y:S01]  /*9dc0*/  PRMT R10, R7.reuse, 0x7610, R10 ;  /* 0x00007610070a7816 */ /* 0x040fe2000000000a */
[----:B------:R-:W2:Y:S01]  /*9dd0*/  MUFU.EX2 R5, R199 ;  /* 0x000000c700057308 */ /* 0x000ea20000000800 */
[----:B------:R-:W-:-:S02]  /*9de0*/  PRMT R11, R7, 0x7632, R11 ;  /* 0x00007632070b7816 */ /* 0x000fc4000000000b */
[----:B------:R-:W-:Y:S01]  /*9df0*/  SHF.R.U32.HI R0, RZ, 0x8, R0 ;  /* 0x00000008ff007819 */ /* 0x000fe20000011600 */
[----:B------:R-:W-:Y:S01]  /*9e00*/  @!P6 HFMA2.BF16_V2 R22, -RZ.H0_H0, RZ.H0_H0, -R10.H0_H0 ;  /* 0x200000ffff16e231 */ /* 0x000fe2000034090a */
[----:B------:R-:W-:Y:S01]  /*9e10*/  PRMT R44, R10, 0x5410, R11 ;  /* 0x000054100a2c7816 */ /* 0x000fe2000000000b */
[----:B------:R-:W-:Y:S01]  /*9e20*/  @!P5 HFMA2.BF16_V2 R36, -RZ.H0_H0, RZ.H0_H0, -R11.H0_H0 ;  /* 0x200000ffff24d231 */ /* 0x000fe2000034090b */
[----:B------:R-:W-:Y:S02]  /*9e30*/  LOP3.LUT R0, R0, 0xffff, RZ, 0xc0, !PT ;  /* 0x0000ffff00007812 */ /* 0x000fe400078ec0ff */
[--C-:B------:R-:W-:Y:S02]  /*9e40*/  SHF.R.U32.HI R3, RZ, 0x10, R2.reuse ;  /* 0x00000010ff037819 */ /* 0x100fe40000011602 */
[----:B------:R-:W-:Y:S02]  /*9e50*/  @!P6 PRMT R10, R22, 0x5410, RZ ;  /* 0x00005410160ae816 */ /* 0x000fe400000000ff */
[----:B------:R-:W-:-:S02]  /*9e60*/  SHF.R.U32.HI R2, RZ, 0x18, R2 ;  /* 0x00000018ff027819 */ /* 0x000fc40000011602 */
[C---:B------:R-:W-:Y:S01]  /*9e70*/  ISETP.GE.U32.AND P6, PT, R65.reuse, R0, PT ;  /* 0x000000004100720c */ /* 0x040fe20003fc6070 */
[----:B-1----:R-:W-:Y:S01]  /*9e80*/  FADD.FTZ R0, R4, R21 ;  /* 0x0000001504007221 */ /* 0x002fe20000010000 */
[----:B------:R-:W-:Y:S01]  /*9e90*/  @!P1 HFMA2.BF16_V2 R26, -RZ.H0_H0, RZ.H0_H0, -R13.H0_H0 ;  /* 0x200000ffff1a9231 */ /* 0x000fe2000034090d */
[----:B------:R-:W-:Y:S02]  /*9ea0*/  @!P5 PRMT R11, R36, 0x5410, RZ ;  /* 0x00005410240bd816 */ /* 0x000fe400000000ff */
[----:B------:R-:W-:Y:S01]  /*9eb0*/  ISETP.GE.U32.AND P5, PT, R65, R2, PT ;  /* 0x000000024100720c */ /* 0x000fe20003fa6070 */
[----:B--2---:R-:W-:Y:S01]  /*9ec0*/  FADD.FTZ R9, R5, R0 ;  /* 0x0000000005097221 */ /* 0x004fe20000010000 */
[----:B------:R-:W-:Y:S02]  /*9ed0*/  LOP3.LUT R2, R3, 0xff, RZ, 0xc0, !PT ;  /* 0x000000ff03027812 */ /* 0x000fe400078ec0ff */
[----:B------:R-:W-:Y:S01]  /*9ee0*/  F2FP.BF16.PACK_AB R4, R5, R4 ;  /* 0x000000040504723e */ /* 0x000fe200000010ff */
[----:B------:R-:W-:Y:S01]  /*9ef0*/  MUFU.EX2 R7, R197 ;  /* 0x000000c500077308 */ /* 0x000fe20000000800 */
[----:B------:R-:W-:-:S02]  /*9f00*/  @!P1 PRMT R13, R26, 0x5410, RZ ;  /* 0x000054101a0d9816 */ /* 0x000fc400000000ff */
[----:B------:R-:W-:Y:S01]  /*9f10*/  ISETP.GE.U32.AND P1, PT, R65, R2, PT ;  /* 0x000000024100720c */ /* 0x000fe20003f26070 */
[----:B------:R-:W-:-:S04]  /*9f20*/  IMAD.WIDE.U32 R2, R6, -0x2daee0ad, RZ ;  /* 0xd2511f5306027825 */ /* 0x000fc800078e00ff */
[----:B------:R-:W1:Y:S01]  /*9f30*/  MUFU.EX2 R5, R196 ;  /* 0x000000c400057308 */ /* 0x000e620000000800 */
[----:B------:R-:W-:Y:S02]  /*9f40*/  LOP3.LUT R0, R3, UR16, R8, 0x96, !PT ;  /* 0x0000001003007c12 */ /* 0x000fe4000f8e9608 */
[C---:B------:R-:W-:Y:S02]  /*9f50*/  PRMT R173, R4.reuse, 0x7610, R173 ;  /* 0x0000761004ad7816 */ /* 0x040fe400000000ad */
[----:B------:R-:W-:Y:S01]  /*9f60*/  PRMT R172, R4, 0x7632, R172 ;  /* 0x0000763204ac7816 */ /* 0x000fe200000000ac */
[----:B------:R-:W-:Y:S01]  /*9f70*/  IMAD.MOV.U32 R95, RZ, RZ, R59 ;  /* 0x000000ffff5f7224 */ /* 0x000fe200078e003b */
[----:B------:R-:W-:Y:S01]  /*9f80*/  SHF.R.U32.HI R4, RZ, 0x10, R0 ;  /* 0x00000010ff047819 */ /* 0x000fe20000011600 */
[----:B------:R-:W-:Y:S01]  /*9f90*/  IMAD.MOV.U32 R59, RZ, RZ, R93 ;  /* 0x000000ffff3b7224 */ /* 0x000fe200078e005d */
[----:B------:R-:W-:Y:S01]  /*9fa0*/  @!P4 HFMA2.BF16_V2 R37, -RZ.H0_H0, RZ.H0_H0, -R173.H0_H0 ;  /* 0x200000ffff25c231 */ /* 0x000fe200003409ad */
[----:B------:R-:W-:Y:S01]  /*9fb0*/  IMAD.MOV.U32 R93, RZ, RZ, R128 ;  /* 0x000000ffff5d7224 */ /* 0x000fe200078e0080 */
[----:B------:R-:W-:Y:S01]  /*9fc0*/  LOP3.LUT R4, R4, 0xff, RZ, 0xc0, !PT ;  /* 0x000000ff04047812 */ /* 0x000fe200078ec0ff */
[----:B------:R-:W-:Y:S01]  /*9fd0*/  IMAD.MOV.U32 R128, RZ, RZ, R240 ;  /* 0x000000ffff807224 */ /* 0x000fe200078e00f0 */
[----:B------:R-:W-:Y:S01]  /*9fe0*/  MUFU.EX2 R14, R218 ;  /* 0x000000da000e7308 */ /* 0x000fe20000000800 */
[----:B------:R-:W-:Y:S01]  /*9ff0*/  PRMT R39, R173, 0x5410, R172 ;  /* 0x00005410ad277816 */ /* 0x000fe200000000ac */
[----:B-1----:R-:W-:Y:S01]  /*a000*/  FADD.FTZ R6, R5, R244 ;  /* 0x000000f405067221 */ /* 0x002fe20000010000 */
[----:B------:R-:W-:Y:S01]  /*a010*/  F2FP.BF16.PACK_AB R5, R7, R5 ;  /* 0x000000050705723e */ /* 0x000fe200000010ff */
[----:B------:R-:W-:Y:S01]  /*a020*/  @!P6 HFMA2.BF16_V2 R41, -RZ.H0_H0, RZ.H0_H0, -R172.H0_H0 ;  /* 0x200000ffff29e231 */ /* 0x000fe200003409ac */
[----:B------:R-:W-:-:S03]  /*a030*/  @!P4 PRMT R173, R37, 0x5410, RZ ;  /* 0x0000541025adc816 */ /* 0x000fc600000000ff */
[----:B------:R-:W1:Y:S01]  /*a040*/  MUFU.EX2 R240, R219 ;  /* 0x000000db00f07308 */ /* 0x000e620000000800 */
[----:B------:R-:W-:Y:S01]  /*a050*/  ISETP.GE.U32.AND P4, PT, R65, R4, PT ;  /* 0x000000044100720c */ /* 0x000fe20003f86070 */
[----:B------:R-:W-:Y:S01]  /*a060*/  IMAD.MOV.U32 R75, RZ, RZ, R63 ;  /* 0x000000ffff4b7224 */ /* 0x000fe200078e003f */
[----:B------:R-:W-:Y:S02]  /*a070*/  PRMT R135, R5, 0x7610, R135 ;  /* 0x0000761005877816 */ /* 0x000fe40000000087 */
[----:B------:R-:W-:Y:S01]  /*a080*/  LOP3.LUT R4, R0, 0xff, RZ, 0xc0, !PT ;  /* 0x000000ff00047812 */ /* 0x000fe200078ec0ff */
[----:B------:R-:W-:Y:S01]  /*a090*/  IMAD.MOV.U32 R63, RZ, RZ, R239 ;  /* 0x000000ffff3f7224 */ /* 0x000fe200078e00ef */
[----:B------:R-:W-:Y:S01]  /*a0a0*/  @!P6 PRMT R172, R41, 0x5410, RZ ;  /* 0x0000541029ace816 */ /* 0x000fe200000000ff */
[----:B------:R-:W-:Y:S01]  /*a0b0*/  MUFU.EX2 R8, R216 ;  /* 0x000000d800087308 */ /* 0x000fe20000000800 */
[----:B------:R-:W-:Y:S01]  /*a0c0*/  ISETP.GE.U32.AND P6, PT, R65, R4, PT ;  /* 0x000000044100720c */ /* 0x000fe20003fc6070 */
[----:B------:R-:W-:Y:S01]  /*a0d0*/  @!P1 HFMA2.BF16_V2 R42, -RZ.H0_H0, RZ.H0_H0, -R135.H0_H0 ;  /* 0x200000ffff2a9231 */ /* 0x000fe20000340987 */
[----:B------:R-:W-:-:S02]  /*a0e0*/  PRMT R134, R5, 0x7632, R134 ;  /* 0x0000763205867816 */ /* 0x000fc40000000086 */
[----:B------:R-:W-:-:S03]  /*a0f0*/  SHF.R.U32.HI R4, RZ, 0x18, R0 ;  /* 0x00000018ff047819 */ /* 0x000fc60000011600 */
[----:B------:R-:W2:Y:S01]  /*a100*/  MUFU.EX2 R239, R217 ;  /* 0x000000d900ef7308 */ /* 0x000ea20000000800 */
[----:B------:R-:W-:Y:S02]  /*a110*/  LOP3.LUT R0, R0, 0xffff, RZ, 0xc0, !PT ;  /* 0x0000ffff00007812 */ /* 0x000fe400078ec0ff */
[----:B------:R-:W-:Y:S02]  /*a120*/  PRMT R36, R135, 0x5410, R134 ;  /* 0x0000541087247816 */ /* 0x000fe40000000086 */
[----:B------:R-:W-:Y:S02]  /*a130*/  @!P1 PRMT R135, R42, 0x5410, RZ ;  /* 0x000054102a879816 */ /* 0x000fe400000000ff */
[----:B------:R-:W-:Y:S01]  /*a140*/  SHF.R.U32.HI R0, RZ, 0x8, R0 ;  /* 0x00000008ff007819 */ /* 0x000fe20000011600 */
[----:B------:R-:W-:Y:S01]  /*a150*/  @!P5 HFMA2.BF16_V2 R43, -RZ.H0_H0, RZ.H0_H0, -R134.H0_H0 ;  /* 0x200000ffff2bd231 */ /* 0x000fe20000340986 */
[----:B------:R-:W-:Y:S02]  /*a160*/  ISETP.GE.U32.AND P1, PT, R65, R4, PT ;  /* 0x000000044100720c */ /* 0x000fe40003f26070 */
[----:B-1----:R-:W-:-:S02]  /*a170*/  F2FP.BF16.PACK_AB R4, R240, R14 ;  /* 0x0000000ef004723e */ /* 0x002fc400000010ff */
[----:B------:R-:W-:Y:S02]  /*a180*/  LOP3.LUT R0, R0, 0xffff, RZ, 0xc0, !PT ;  /* 0x0000ffff00007812 */ /* 0x000fe400078ec0ff */
[C---:B------:R-:W-:Y:S02]  /*a190*/  PRMT R133, R4.reuse, 0x7610, R133 ;  /* 0x0000761004857816 */ /* 0x040fe40000000085 */
[----:B------:R-:W-:Y:S02]  /*a1a0*/  @!P5 PRMT R134, R43, 0x5410, RZ ;  /* 0x000054102b86d816 */ /* 0x000fe400000000ff */
[----:B------:R-:W-:Y:S01]  /*a1b0*/  ISETP.GE.U32.AND P5, PT, R65, R0, PT ;  /* 0x000000004100720c */ /* 0x000fe20003fa6070 */
[----:B------:R-:W-:Y:S01]  /*a1c0*/  IMAD.MOV.U32 R198, RZ, RZ, R78 ;  /* 0x000000ffffc67224 */ /* 0x000fe200078e004e */
[----:B--2---:R-:W-:Y:S01]  /*a1d0*/  F2FP.BF16.PACK_AB R0, R239, R8 ;  /* 0x00000008ef00723e */ /* 0x004fe200000010ff */
[----:B------:R-:W-:Y:S01]  /*a1e0*/  IMAD.MOV.U32 R194, RZ, RZ, R191 ;  /* 0x000000ffffc27224 */ /* 0x000fe200078e00bf */
[----:B------:R-:W-:Y:S01]  /*a1f0*/  @!P6 HFMA2.BF16_V2 R50, -RZ.H0_H0, RZ.H0_H0, -R133.H0_H0 ;  /* 0x200000ffff32e231 */ /* 0x000fe20000340985 */
[----:B------:R-:W-:Y:S01]  /*a200*/  IMAD.MOV.U32 R78, RZ, RZ, R190 ;  /* 0x000000ffff4e7224 */ /* 0x000fe200078e00be */
[----:B------:R-:W-:Y:S01]  /*a210*/  PRMT R132, R4, 0x7632, R132 ;  /* 0x0000763204847816 */ /* 0x000fe20000000084 */
[----:B------:R-:W-:Y:S01]  /*a220*/  IMAD.MOV.U32 R191, RZ, RZ, R241 ;  /* 0x000000ffffbf7224 */ /* 0x000fe200078e00f1 */
[----:B------:R-:W-:Y:S01]  /*a230*/  MOV R190, R238 ;  /* 0x000000ee00be7202 */ /* 0x000fe20000000f00 */
[----:B------:R-:W-:Y:S01]  /*a240*/  MUFU.EX2 R241, R222 ;  /* 0x000000de00f17308 */ /* 0x000fe20000000800 */
[----:B------:R-:W-:-:S02]  /*a250*/  PRMT R29, R0, 0x7632, R29 ;  /* 0x00007632001d7816 */ /* 0x000fc4000000001d */
[----:B------:R-:W-:Y:S01]  /*a260*/  PRMT R64, R133, 0x5410, R132 ;  /* 0x0000541085407816 */ /* 0x000fe20000000084 */
[----:B------:R-:W-:Y:S01]  /*a270*/  @!P4 HFMA2.BF16_V2 R47, -RZ.H0_H0, RZ.H0_H0, -R0.H0_H0 ;  /* 0x200000ffff2fc231 */ /* 0x000fe20000340900 */
[----:B------:R-:W-:-:S03]  /*a280*/  @!P6 PRMT R133, R50, 0x5410, RZ ;  /* 0x000054103285e816 */ /* 0x000fc600000000ff */
[----:B------:R-:W1:Y:S01]  /*a290*/  MUFU.EX2 R238, R223 ;  /* 0x000000df00ee7308 */ /* 0x000e620000000800 */
[C---:B------:R-:W-:Y:S02]  /*a2a0*/  @P4 PRMT R185, R0.reuse, 0x7610, R185 ;  /* 0x0000761000b94816 */ /* 0x040fe400000000b9 */
[----:B------:R-:W-:Y:S02]  /*a2b0*/  PRMT R50, R0, 0x5410, R29 ;  /* 0x0000541000327816 */ /* 0x000fe4000000001d */
[----:B------:R-:W-:Y:S02]  /*a2c0*/  LOP3.LUT R0, R2, 0xff, RZ, 0xc0, !PT ;  /* 0x000000ff02007812 */ /* 0x000fe400078ec0ff */
[--C-:B------:R-:W-:Y:S02]  /*a2d0*/  SHF.R.U32.HI R5, RZ, 0x10, R2.reuse ;  /* 0x00000010ff057819 */ /* 0x100fe40000011602 */
[----:B------:R-:W-:Y:S01]  /*a2e0*/  ISETP.GE.U32.AND P6, PT, R65, R0, PT ;  /* 0x000000004100720c */ /* 0x000fe20003fc6070 */
[----:B------:R-:W-:Y:S01]  /*a2f0*/  IMAD.MOV.U32 R197, RZ, RZ, R235 ;  /* 0x000000ffffc57224 */ /* 0x000fe200078e00eb */
[----:B------:R-:W-:-:S02]  /*a300*/  SHF.R.U32.HI R4, RZ, 0x18, R2 ;  /* 0x00000018ff047819 */ /* 0x000fc40000011602 */
[----:B------:R-:W-:Y:S02]  /*a310*/  LOP3.LUT R0, R2, 0xffff, RZ, 0xc0, !PT ;  /* 0x0000ffff02007812 */ /* 0x000fe400078ec0ff */
[----:B------:R-:W-:Y:S01]  /*a320*/  LOP3.LUT R2, R5, 0xff, RZ, 0xc0, !PT ;  /* 0x000000ff05027812 */ /* 0x000fe200078ec0ff */
[----:B------:R-:W-:Y:S01]  /*a330*/  IMAD.MOV.U32 R196, RZ, RZ, R234 ;  /* 0x000000ffffc47224 */ /* 0x000fe200078e00ea */
[----:B------:R-:W-:Y:S01]  /*a340*/  @!P4 PRMT R185, R47, 0x5410, RZ ;  /* 0x000054102fb9c816 */ /* 0x000fe200000000ff */
[----:B------:R-:W2:Y:S01]  /*a350*/  LDL.LU R197, [R1+0xd0] ;  /* 0x0000d00001c57983 */ /* 0x000ea20000300800 */
[----:B------:R-:W-:Y:S02]  /*a360*/  ISETP.GE.U32.AND P4, PT, R65, R2, PT ;  /* 0x000000024100720c */ /* 0x000fe40003f86070 */
[----:B-1----:R-:W-:-:S04]  /*a370*/  F2FP.BF16.PACK_AB R2, R241, R238 ;  /* 0x000000eef102723e */ /* 0x002fc800000010ff */
[C---:B------:R-:W-:Y:S02]  /*a380*/  PRMT R28, R2.reuse, 0x7610, R28 ;  /* 0x00007610021c7816 */ /* 0x040fe4000000001c */
[----:B------:R-:W-:Y:S02]  /*a390*/  PRMT R27, R2, 0x7632, R27 ;  /* 0x00007632021b7816 */ /* 0x000fe4000000001b */
[----:B------:R-:W-:Y:S02]  /*a3a0*/  LOP3.LUT R2, R225, UR14, R196, 0x96, !PT ;  /* 0x0000000ee1027c12 */ /* 0x000fe4000f8e96c4 */
[----:B------:R-:W3:Y:S01]  /*a3b0*/  LDL R196, [R1+0xd4] ;  /* 0x0000d40001c47983 */ /* 0x000ee20000100800 */
[----:B------:R-:W-:Y:S01]  /*a3c0*/  MUFU.EX2 R235, R220 ;  /* 0x000000dc00eb7308 */ /* 0x000fe20000000800 */
[----:B------:R-:W-:-:S07]  /*a3d0*/  SHF.R.U32.HI R0, RZ, 0x8, R0 ;  /* 0x00000008ff007819 */ /* 0x000fce0000011600 */
[----:B------:R-:W1:Y:S01]  /*a3e0*/  MUFU.EX2 R244, R221 ;  /* 0x000000dd00f47308 */ /* 0x000e620000000800 */
[----:B------:R-:W-:Y:S01]  /*a3f0*/  @!P5 HFMA2.BF16_V2 R49, -RZ.H0_H0, RZ.H0_H0, -R132.H0_H0 ;  /* 0x200000ffff31d231 */ /* 0x000fe20000340984 */
[----:B------:R-:W-:Y:S01]  /*a400*/  LOP3.LUT R0, R0, 0xffff, RZ, 0xc0, !PT ;  /* 0x0000ffff00007812 */ /* 0x000fe200078ec0ff */
[----:B------:R-:W-:-:S03]  /*a410*/  IMAD.MOV.U32 R199, RZ, RZ, R79 ;  /* 0x000000ffffc77224 */ /* 0x000fc600078e004f */
[----:B------:R-:W-:Y:S02]  /*a420*/  @!P5 PRMT R132, R49, 0x5410, RZ ;  /* 0x000054103184d816 */ /* 0x000fe400000000ff */
[----:B------:R-:W-:Y:S01]  /*a430*/  ISETP.GE.U32.AND P5, PT, R65, R0, PT ;  /* 0x000000004100720c */ /* 0x000fe20003fa6070 */
[----:B------:R-:W-:Y:S01]  /*a440*/  IMAD.MOV.U32 R195, RZ, RZ, R130 ;  /* 0x000000ffffc37224 */ /* 0x000fe200078e0082 */
[----:B------:R-:W-:Y:S01]  /*a450*/  MOV R79, R92 ;  /* 0x0000005c004f7202 */ /* 0x000fe20000000f00 */
[----:B------:R-:W-:Y:S01]  /*a460*/  FADD.FTZ R3, R61, R23 ;  /* 0x000000173d037221 */ /* 0x000fe20000010000 */
[----:B-1----:R-:W-:Y:S01]  /*a470*/  F2FP.BF16.PACK_AB R0, R244, R235 ;  /* 0x000000ebf400723e */ /* 0x002fe200000010ff */
[----:B------:R-:W-:-:S03]  /*a480*/  IMAD.MOV.U32 R92, RZ, RZ, R129 ;  /* 0x000000ffff5c7224 */ /* 0x000fc600078e0081 */
[C---:B------:R-:W-:Y:S02]  /*a490*/  PRMT R26, R0.reuse, 0x7610, R26 ;  /* 0x00007610001a7816 */ /* 0x040fe4000000001a */
[----:B------:R-:W-:Y:S02]  /*a4a0*/  PRMT R21, R0, 0x7632, R21 ;  /* 0x0000763200157816 */ /* 0x000fe40000000015 */
[----:B------:R-:W-:Y:S01]  /*a4b0*/  LOP3.LUT R0, R199, UR35, R246, 0x96, !PT ;  /* 0x00000023c7007c12 */ /* 0x000fe2000f8e96f6 */
[----:B------:R-:W-:Y:S02]  /*a4c0*/  IMAD.MOV.U32 R129, RZ, RZ, R186 ;  /* 0x000000ffff817224 */ /* 0x000fe400078e00ba */
[----:B------:R-:W-:Y:S02]  /*a4d0*/  FADD.FTZ R186, R67, R3 ;  /* 0x0000000343ba7221 */ /* 0x000fe40000010000 */
[----:B------:R-:W-:Y:S02]  /*a4e0*/  IMAD.MOV.U32 R20, RZ, RZ, R195 ;  /* 0x000000ffff147224 */ /* 0x000fe400078e00c3 */
[----:B------:R-:W-:-:S02]  /*a4f0*/  IMAD.MOV.U32 R195, RZ, RZ, R237 ;  /* 0x000000ffffc37224 */ /* 0x000fc400078e00ed */
[----:B------:R-:W-:Y:S02]  /*a500*/  IMAD.MOV.U32 R193, RZ, RZ, R236 ;  /* 0x000000ffffc17224 */ /* 0x000fe400078e00ec */
[----:B------:R-:W-:Y:S01]  /*a510*/  IMAD.WIDE.U32 R2, R2, -0x2daee0ad, RZ ;  /* 0xd2511f5302027825 */ /* 0x000fe200078e00ff */
[----:B------:R-:W-:-:S03]  /*a520*/  @!P1 HFMA2.BF16_V2 R46, -RZ.H0_H0, RZ.H0_H0, -R29.H0_H0 ;  /* 0x200000ffff2e9231 */ /* 0x000fc6000034091d */
[----:B------:R-:W-:Y:S01]  /*a530*/  IMAD.WIDE.U32 R236, R0, -0x326172a9, RZ ;  /* 0xcd9e8d5700ec7825 */ /* 0x000fe200078e00ff */
[----:B------:R-:W-:-:S04]  /*a540*/  LOP3.LUT R0, R3, UR12, R198, 0x96, !PT ;  /* 0x0000000c03007c12 */ /* 0x000fc8000f8e96c6 */
[----:B------:R-:W-:Y:S01]  /*a550*/  LOP3.LUT R3, R237, UR13, R224, 0x96, !PT ;  /* 0x0000000ded037c12 */ /* 0x000fe2000f8e96e0 */
[----:B------:R-:W-:Y:S01]  /*a560*/  FADD.FTZ R6, R7, R6 ;  /* 0x0000000607067221 */ /* 0x000fe20000010000 */
[----:B------:R-:W-:Y:S02]  /*a570*/  @!P1 PRMT R29, R46, 0x5410, RZ ;  /* 0x000054102e1d9816 */ /* 0x000fe400000000ff */
[----:B------:R-:W-:Y:S01]  /*a580*/  ISETP.GE.U32.AND P1, PT, R65, R4, PT ;  /* 0x000000044100720c */ /* 0x000fe20003f26070 */
[----:B------:R-:W-:-:S04]  /*a590*/  IMAD.WIDE.U32 R4, R3, -0x2daee0ad, RZ ;  /* 0xd2511f5303047825 */ /* 0x000fc800078e00ff */
[----:B------:R-:W-:Y:S02]  /*a5a0*/  IMAD.MOV.U32 R130, RZ, RZ, R233 ;  /* 0x000000ffff827224 */ /* 0x000fe400078e00e9 */
[----:B------:R-:W-:Y:S02]  /*a5b0*/  FADD.FTZ R234, R14, R9 ;  /* 0x000000090eea7221 */ /* 0x000fe40000010000 */
[----:B------:R-:W-:Y:S02]  /*a5c0*/  FADD.FTZ R233, R8, R6 ;  /* 0x0000000608e97221 */ /* 0x000fe40000010000 */
[----:B------:R-:W-:Y:S01]  /*a5d0*/  IMAD.WIDE.U32 R8, R0, -0x326172a9, RZ ;  /* 0xcd9e8d5700087825 */ /* 0x000fe200078e00ff */
[----:B------:R-:W-:-:S03]  /*a5e0*/  LOP3.LUT R0, R5, UR10, R2, 0x96, !PT ;  /* 0x0000000a05007c12 */ /* 0x000fc6000f8e9602 */
[----:B------:R-:W-:Y:S02]  /*a5f0*/  FADD.FTZ R7, R69, R60 ;  /* 0x0000003c45077221 */ /* 0x000fe40000010000 */
[----:B------:R-:W-:Y:S02]  /*a600*/  IMAD.MOV.U32 R192, RZ, RZ, R62 ;  /* 0x000000ffffc07224 */ /* 0x000fe400078e003e */
[----:B------:R-:W-:Y:S02]  /*a610*/  IMAD.MOV.U32 R62, RZ, RZ, R77 ;  /* 0x000000ffff3e7224 */ /* 0x000fe400078e004d */
[----:B------:R-:W-:Y:S02]  /*a620*/  IMAD.MOV.U32 R77, RZ, RZ, R187 ;  /* 0x000000ffff4d7224 */ /* 0x000fe400078e00bb */
[----:B------:R-:W-:Y:S02]  /*a630*/  FADD.FTZ R187, R66, R7 ;  /* 0x0000000742bb7221 */ /* 0x000fe40000010000 */
        /* <DEDUP_REMOVED lines=49> */
[----:B------:R-:W-:Y:S02]  /*a950*/  PRMT R65, R65, 0x7054, R65 ;  /* 0x0000705441417816 */ /* 0x000fe40000000041 */
[----:B------:R-:W-:-:S03]  /*a960*/  PRMT R15, R0, 0x5410, R2 ;  /* 0x00005410000f7816 */ /* 0x000fc60000000002 */
[----:B------:R-:W-:-:S05]  /*a970*/  HSET2.LE.AND R0, R10, R65, PT ;  /* 0x000000410a007233 */ /* 0x000fca0003803000 */
[----:B------:R-:W-:Y:S01]  /*a980*/  LOP3.LUT R10, R0, R57, RZ, 0xc0, !PT ;  /* 0x00000039000a7212 */ /* 0x000fe200078ec0ff */
[--C-:B------:R-:W-:Y:S01]  /*a990*/  HSET2.LE.AND R0, R14, R65.reuse, PT ;  /* 0x000000410e007233 */ /* 0x100fe20003803000 */
[----:B------:R1:W-:Y:S01]  /*a9a0*/  STG.E.U16 [R32.64+-0x3e], R11 ;  /* 0xffffc20b20007986 */ /* 0x0003e2000c10151c */
[----:B------:R-:W-:Y:S01]  /*a9b0*/  IMAD.MOV.U32 R198, RZ, RZ, R191 ;  /* 0x000000ffffc67224 */ /* 0x000fe200078e00bf */
[----:B------:R-:W-:Y:S01]  /*a9c0*/  MOV R191, R190 ;  /* 0x000000be00bf7202 */ /* 0x000fe20000000f00 */
[----:B------:R-:W-:Y:S01]  /*a9d0*/  IMAD.MOV.U32 R190, RZ, RZ, R130 ;  /* 0x000000ffffbe7224 */ /* 0x000fe200078e0082 */
[--C-:B------:R-:W-:Y:S02]  /*a9e0*/  HSET2.LE.AND R3, R6, R65.reuse, PT ;  /* 0x0000004106037233 */ /* 0x100fe40003803000 */
[----:B------:R-:W-:-:S03]  /*a9f0*/  HSET2.LE.AND R2, R9, R65, PT ;  /* 0x0000004109027233 */ /* 0x000fc60003803000 */
[----:B------:R-:W-:Y:S01]  /*aa00*/  LOP3.LUT R9, R3, R68, RZ, 0xc0, !PT ;  /* 0x0000004403097212 */ /* 0x000fe200078ec0ff */
[--C-:B------:R-:W-:Y:S01]  /*aa10*/  HSET2.LE.AND R3, R7, R65.reuse, PT ;  /* 0x0000004107037233 */ /* 0x100fe20003803000 */
[----:B-1----:R-:W-:Y:S01]  /*aa20*/  LOP3.LUT R11, R0, R56, RZ, 0xc0, !PT ;  /* 0x00000038000b7212 */ /* 0x002fe200078ec0ff */
[----:B------:R-:W-:-:S05]  /*aa30*/  HSET2.LE.AND R0, R4, R65, PT ;  /* 0x0000004104007233 */ /* 0x000fca0003803000 */
[----:B------:R-:W-:Y:S01]  /*aa40*/  LOP3.LUT R130, R0, R38, RZ, 0xc0, !PT ;  /* 0x0000002600827212 */ /* 0x000fe200078ec0ff */
[----:B------:R-:W-:Y:S02]  /*aa50*/  IMAD.MOV.U32 R42, RZ, RZ, R205 ;  /* 0x000000ffff2a7224 */ /* 0x000fe400078e00cd */
[----:B--2---:R-:W-:-:S05]  /*aa60*/  IMAD.WIDE.U32 R18, R197, -0x326172a9, RZ ;  /* 0xcd9e8d57c5127825 */ /* 0x004fca00078e00ff */
[----:B---3--:R-:W-:Y:S01]  /*aa70*/  LOP3.LUT R0, R19, R196, RZ, 0x3c, !PT ;  /* 0x000000c413007212 */ /* 0x008fe200078e3cff */
[----:B------:R-:W-:Y:S04]  /*aa80*/  STL.64 [R1+0xc8], R18 ;  /* 0x0000c81201007387 */ /* 0x000fe80000100a00 */
[----:B------:R-:W-:-:S05]  /*aa90*/  IMAD.WIDE.U32 R6, R0, -0x2daee0ad, RZ ;  /* 0xd2511f5300067825 */ /* 0x000fca00078e00ff */
[----:B------:R-:W-:Y:S04]  /*aaa0*/  STL.64 [R1+0x18], R6 ;  /* 0x0000180601007387 */ /* 0x000fe80000100a00 */
[----:B------:R-:W2:Y:S01]  /*aab0*/  LDL.LU R205, [R1+0x134] ;  /* 0x0001340001cd7983 */ /* 0x000ea20000300800 */
[----:B------:R-:W-:Y:S01]  /*aac0*/  IMAD.MOV.U32 R199, RZ, RZ, R62 ;  /* 0x000000ffffc77224 */ /* 0x000fe200078e003e */
[----:B------:R-:W-:Y:S01]  /*aad0*/  LOP3.LUT R0, R7, UR35, R246, 0x96, !PT ;  /* 0x0000002307007c12 */ /* 0x000fe2000f8e96f6 */
[----:B------:R-:W-:Y:S01]  /*aae0*/  IMAD.MOV.U32 R196, RZ, RZ, R198 ;  /* 0x000000ffffc47224 */ /* 0x000fe200078e00c6 */
[----:B------:R-:W-:Y:S01]  /*aaf0*/  LOP3.LUT R8, R2, R80, RZ, 0xc0, !PT ;  /* 0x0000005002087212 */ /* 0x000fe200078ec0ff */
[----:B------:R-:W-:Y:S01]  /*ab00*/  HSET2.LE.AND R2, R5, R65, PT ;  /* 0x0000004105027233 */ /* 0x000fe20003803000 */
[----:B------:R-:W-:-:S02]  /*ab10*/  IMAD.MOV.U32 R197, RZ, RZ, R199 ;  /* 0x000000ffffc57224 */ /* 0x000fc400078e00c7 */
[----:B------:R-:W-:Y:S02]  /*ab20*/  IMAD.MOV.U32 R199, RZ, RZ, R242 ;  /* 0x000000ffffc77224 */ /* 0x000fe400078e00f2 */
[----:B------:R-:W-:Y:S02]  /*ab30*/  IMAD.MOV.U32 R198, RZ, RZ, R243 ;  /* 0x000000ffffc67224 */ /* 0x000fe400078e00f3 */
[----:B------:R-:W-:Y:S02]  /*ab40*/  IMAD.MOV.U32 R22, RZ, RZ, R20 ;  /* 0x000000ffff167224 */ /* 0x000fe400078e0014 */
[----:B------:R-:W-:-:S04]  /*ab50*/  IMAD.WIDE.U32 R242, R0, -0x326172a9, RZ ;  /* 0xcd9e8d5700f27825 */ /* 0x000fc800078e00ff */
[----:B------:R-:W-:Y:S02]  /*ab60*/  IMAD.MOV.U32 R20, RZ, RZ, R63 ;  /* 0x000000ffff147224 */ /* 0x000fe400078e003f */
[----:B------:R-:W-:Y:S01]  /*ab70*/  IMAD.MOV.U32 R63, RZ, RZ, R129 ;  /* 0x000000ffff3f7224 */ /* 0x000fe200078e0081 */
[----:B------:R-:W-:Y:S02]  /*ab80*/  LOP3.LUT R129, R2, R48, RZ, 0xc0, !PT ;  /* 0x0000003002817212 */ /* 0x000fe400078ec0ff */
[----:B------:R-:W-:Y:S02]  /*ab90*/  LOP3.LUT R2, R225, UR14, R18, 0x96, !PT ;  /* 0x0000000ee1027c12 */ /* 0x000fe4000f8e9612 */
[----:B------:R-:W-:Y:S01]  /*aba0*/  LOP3.LUT R0, R243, UR13, R224, 0x96, !PT ;  /* 0x0000000df3007c12 */ /* 0x000fe2000f8e96e0 */
[----:B------:R-:W-:Y:S02]  /*abb0*/  STG.E.U16 [R30.64+-0x40], R12 ;  /* 0xffffc00c1e007986 */ /* 0x000fe4000c10151c */
[----:B------:R-:W-:-:S02]  /*abc0*/  IMAD.WIDE.U32 R4, R2, -0x2daee0ad, RZ ;  /* 0xd2511f5302047825 */ /* 0x000fc400078e00ff */
[----:B------:R1:W-:Y:S03]  /*abd0*/  STG.E.U16 [R30.64+-0x3e], R13 ;  /* 0xffffc20d1e007986 */ /* 0x0003e6000c10151c */
[----:B------:R-:W-:Y:S01]  /*abe0*/  LOP3.LUT R2, R5, UR12, R6, 0x96, !PT ;  /* 0x0000000c05027c12 */ /* 0x000fe2000f8e9606 */
[----:B------:R-:W-:Y:S01]  /*abf0*/  IMAD.MOV.U32 R62, RZ, RZ, R128 ;  /* 0x000000ffff3e7224 */ /* 0x000fe200078e0080 */
[----:B------:R-:W-:-:S03]  /*ac00*/  LOP3.LUT R128, R3, R51, RZ, 0xc0, !PT ;  /* 0x0000003303807212 */ /* 0x000fc600078ec0ff */
[----:B------:R-:W-:-:S04]  /*ac10*/  IMAD.WIDE.U32 R2, R2, -0x326172a9, RZ ;  /* 0xcd9e8d5702027825 */ /* 0x000fc800078e00ff */
[----:B-1----:R-:W-:-:S05]  /*ac20*/  IMAD.WIDE.U32 R12, R0, -0x2daee0ad, RZ ;  /* 0xd2511f53000c7825 */ /* 0x002fca00078e00ff */
[----:B------:R-:W-:-:S05]  /*ac30*/  LOP3.LUT R0, R13, UR10, R4, 0x96, !PT ;  /* 0x0000000a0d007c12 */ /* 0x000fca000f8e9604 */
[----:B------:R-:W-:Y:S01]  /*ac40*/  IMAD.WIDE.U32 R6, R0, -0x326172a9, RZ ;  /* 0xcd9e8d5700067825 */ /* 0x000fe200078e00ff */
[----:B------:R-:W-:-:S04]  /*ac50*/  LOP3.LUT R0, R3, UR11, R242, 0x96, !PT ;  /* 0x0000000b03007c12 */ /* 0x000fc8000f8e96f2 */
[----:B------:R-:W-:Y:S01]  /*ac60*/  LOP3.LUT R4, R7, UR9, R2, 0x96, !PT ;  /* 0x0000000907047c12 */ /* 0x000fe2000f8e9602 */
[----:B------:R-:W-:Y:S02]  /*ac70*/  IMAD.MOV.U32 R218, RZ, RZ, R197 ;  /* 0x000000ffffda7224 */ /* 0x000fe400078e00c5 */
[----:B------:R-:W-:Y:S02]  /*ac80*/  IMAD.MOV.U32 R197, RZ, RZ, R196 ;  /* 0x000000ffffc57224 */ /* 0x000fe400078e00c4 */
[----:B------:R-:W-:Y:S02]  /*ac90*/  IMAD.MOV.U32 R196, RZ, RZ, R22 ;  /* 0x000000ffffc47224 */ /* 0x000fe400078e0016 */
[----:B------:R-:W-:-:S04]  /*aca0*/  IMAD.WIDE.U32 R2, R0, -0x2daee0ad, RZ ;  /* 0xd2511f5300027825 */ /* 0x000fc800078e00ff */
[----:B------:R-:W-:Y:S01]  /*acb0*/  IMAD.WIDE.U32 R22, R4, -0x2daee0ad, RZ ;  /* 0xd2511f5304167825 */ /* 0x000fe200078e00ff */
[----:B------:R-:W-:-:S04]  /*acc0*/  LOP3.LUT R3, R3, UR8, R12, 0x96, !PT ;  /* 0x0000000803037c12 */ /* 0x000fc8000f8e960c */
[----:B------:R-:W-:Y:S01]  /*acd0*/  LOP3.LUT R2, R23, UR6, R2, 0x96, !PT ;  /* 0x0000000617027c12 */ /* 0x000fe2000f8e9602 */
[----:B------:R-:W-:Y:S01]  /*ace0*/  HSET2.LE.AND R0, R15, R65, PT ;  /* 0x000000410f007233 */ /* 0x000fe20003803000 */
[----:B------:R-:W-:-:S04]  /*acf0*/  IMAD.WIDE.U32 R4, R3, -0x326172a9, RZ ;  /* 0xcd9e8d5703047825 */ /* 0x000fc800078e00ff */
[----:B------:R-:W-:Y:S01]  /*ad00*/  IMAD.MOV.U32 R41, RZ, RZ, R131 ;  /* 0x000000ffff297224 */ /* 0x000fe200078e0083 */
[----:B------:R-:W-:Y:S01]  /*ad10*/  MOV R219, R20 ;  /* 0x0000001400db7202 */ /* 0x000fe20000000f00 */
[----:B------:R-:W-:Y:S01]  /*ad20*/  IMAD.WIDE.U32 R2, R2, -0x326172a9, RZ ;  /* 0xcd9e8d5702027825 */ /* 0x000fe200078e00ff */
[----:B------:R-:W-:Y:S01]  /*ad30*/  LOP3.LUT R131, R0, R40, RZ, 0xc0, !PT ;  /* 0x0000002800837212 */ /* 0x000fe200078ec0ff */
[----:B------:R-:W1:Y:S03]  /*ad40*/  LDSM.16.MT88.4 R12, [R201+0xa000] ;  /* 0x00a00000c90c783b */ /* 0x000e660000004200 */
[----:B------:R-:W-:Y:S02]  /*ad50*/  LOP3.LUT R0, R3, UR15, R4, 0x96, !PT ;  /* 0x0000000f03007c12 */ /* 0x000fe4000f8e9604 */
[----:B------:R-:W-:Y:S02]  /*ad60*/  SHF.R.U32.HI R4, RZ, 0x10, R2 ;  /* 0x00000010ff047819 */ /* 0x000fe40000011602 */
[----:B------:R-:W-:-:S02]  /*ad70*/  LOP3.LUT R20, R5, UR7, R6, 0x96, !PT ;  /* 0x0000000705147c12 */ /* 0x000fc4000f8e9606 */
[C---:B------:R-:W-:Y:S02]  /*ad80*/  LOP3.LUT R3, R2.reuse, 0xffff, RZ, 0xc0, !PT ;  /* 0x0000ffff02037812 */ /* 0x040fe400078ec0ff */
[----:B------:R-:W-:Y:S02]  /*ad90*/  LOP3.LUT R6, R2, 0xff, RZ, 0xc0, !PT ;  /* 0x000000ff02067812 */ /* 0x000fe400078ec0ff */
[----:B------:R-:W-:Y:S02]  /*ada0*/  SHF.R.U32.HI R5, RZ, 0x18, R2 ;  /* 0x00000018ff057819 */ /* 0x000fe40000011602 */
[----:B------:R-:W-:Y:S02]  /*adb0*/  LOP3.LUT R2, R4, 0xff, RZ, 0xc0, !PT ;  /* 0x000000ff04027812 */ /* 0x000fe400078ec0ff */
[----:B------:R-:W-:Y:S02]  /*adc0*/  SHF.R.U32.HI R3, RZ, 0x8, R3 ;  /* 0x00000008ff037819 */ /* 0x000fe40000011603 */
[----:B------:R-:W-:-:S02]  /*add0*/  PRMT R5, R2, 0x5410, R5 ;  /* 0x0000541002057816 */ /* 0x000fc40000000005 */
[----:B------:R-:W-:Y:S02]  /*ade0*/  LOP3.LUT R2, R0, 0xffff, RZ, 0xc0, !PT ;  /* 0x0000ffff00027812 */ /* 0x000fe400078ec0ff */
[----:B------:R-:W-:Y:S02]  /*adf0*/  PRMT R6, R6, 0x5410, R3 ;  /* 0x0000541006067816 */ /* 0x000fe40000000003 */
[----:B------:R-:W-:Y:S02]  /*ae00*/  SHF.R.U32.HI R3, RZ, 0x8, R2 ;  /* 0x00000008ff037819 */ /* 0x000fe40000011602 */
[----:B------:R-:W-:-:S04]  /*ae10*/  LOP3.LUT R2, R0, 0xff, RZ, 0xc0, !PT ;  /* 0x000000ff00027812 */ /* 0x000fc800078ec0ff */
[----:B------:R-:W-:Y:S02]  /*ae20*/  PRMT R4, R2, 0x5410, R3 ;  /* 0x0000541002047816 */ /* 0x000fe40000000003 */
[--C-:B------:R-:W-:Y:S02]  /*ae30*/  SHF.R.U32.HI R3, RZ, 0x10, R0.reuse ;  /* 0x00000010ff037819 */ /* 0x100fe40000011600 */
[----:B------:R-:W-:Y:S02]  /*ae40*/  SHF.R.U32.HI R2, RZ, 0x18, R0 ;  /* 0x00000018ff027819 */ /* 0x000fe40000011600 */
[----:B------:R-:W-:Y:S01]  /*ae50*/  LOP3.LUT R0, R3, 0xff, RZ, 0xc0, !PT ;  /* 0x000000ff03007812 */ /* 0x000fe200078ec0ff */
[----:B------:R3:W-:Y:S01]  /*ae60*/  STG.E.U16 [R24.64+-0x30], R16 ;  /* 0xffffd01018007986 */ /* 0x0007e2000c10151c */
[----:B------:R-:W-:-:S05]  /*ae70*/  HSET2.LE.AND R3, R4, R65, PT ;  /* 0x0000004104037233 */ /* 0x000fca0003803000 */
[----:B------:R-:W-:Y:S01]  /*ae80*/  LOP3.LUT R4, R3, R44, RZ, 0xc0, !PT ;  /* 0x0000002c03047212 */ /* 0x000fe200078ec0ff */
[----:B-1----:R-:W-:Y:S01]  /*ae90*/  HMMA.16816.F32.BF16 R152, R8, R12, R152 ;  /* 0x0000000c0898723c */ /* 0x002fe20000041898 */
[----:B---3--:R-:W-:Y:S01]  /*aea0*/  PRMT R16, R0, 0x5410, R2 ;  /* 0x0000541000107816 */ /* 0x008fe20000000002 */
[--C-:B------:R-:W-:Y:S02]  /*aeb0*/  HSET2.LE.AND R0, R6, R65.reuse, PT ;  /* 0x0000004106007233 */ /* 0x100fe40003803000 */
[----:B------:R-:W-:-:S03]  /*aec0*/  HSET2.LE.AND R2, R5, R65, PT ;  /* 0x0000004105027233 */ /* 0x000fc60003803000 */
[----:B------:R-:W-:Y:S01]  /*aed0*/  LOP3.LUT R6, R0, R39, RZ, 0xc0, !PT ;  /* 0x0000002700067212 */ /* 0x000fe200078ec0ff */
[----:B------:R-:W-:Y:S01]  /*aee0*/  HSET2.LE.AND R0, R16, R65, PT ;  /* 0x0000004110007233 */ /* 0x000fe20003803000 */
[----:B------:R-:W-:Y:S01]  /*aef0*/  LOP3.LUT R7, R2, R36, RZ, 0xc0, !PT ;  /* 0x0000002402077212 */ /* 0x000fe200078ec0ff */
[----:B------:R-:W-:Y:S01]  /*af00*/  IMAD.MOV.U32 R94, RZ, RZ, R58 ;  /* 0x000000ffff5e7224 */ /* 0x000fe200078e003a */
[----:B------:R-:W-:Y:S01]  /*af10*/  MOV R57, R78 ;  /* 0x0000004e00397202 */ /* 0x000fe20000000f00 */
[----:B------:R-:W-:Y:S01]  /*af20*/  IMAD.MOV.U32 R56, RZ, RZ, R79 ;  /* 0x000000ffff387224 */ /* 0x000fe200078e004f */
[----:B------:R-:W-:Y:S01]  /*af30*/  LOP3.LUT R5, R0, R45, RZ, 0xc0, !PT ;  /* 0x0000002d00057212 */ /* 0x000fe200078ec0ff */
[----:B------:R-:W-:Y:S01]  /*af40*/  HMMA.16816.F32.BF16 R36, R8, R14, R248 ;  /* 0x0000000e0824723c */ /* 0x000fe200000418f8 */
[----:B------:R-:W-:Y:S02]  /*af50*/  @!P4 HFMA2.BF16_V2 R53, -RZ.H0_H0, RZ.H0_H0, -R26.H0_H0 ;  /* 0x200000ffff35c231 */ /* 0x000fe4000034091a */
[----:B------:R-:W-:-:S02]  /*af60*/  @!P1 HFMA2.BF16_V2 R52, -RZ.H0_H0, RZ.H0_H0, -R21.H0_H0 ;  /* 0x200000ffff349231 */ /* 0x000fc40000340915 */
[----:B------:R-:W-:Y:S01]  /*af70*/  @!P5 HFMA2.BF16_V2 R55, -RZ.H0_H0, RZ.H0_H0, -R27.H0_H0 ;  /* 0x200000ffff37d231 */ /* 0x000fe2000034091b */
[----:B------:R-:W-:Y:S01]  /*af80*/  IMAD.MOV.U32 R216, RZ, RZ, R212 ;  /* 0x000000ffffd87224 */ /* 0x000fe200078e00d4 */
[----:B------:R-:W-:Y:S01]  /*af90*/  PRMT R49, R28, 0x5410, R27 ;  /* 0x000054101c317816 */ /* 0x000fe2000000001b */
[C---:B------:R-:W-:Y:S01]  /*afa0*/  HMMA.16816.F32.BF16 R168, R4.reuse, R12, R168 ;  /* 0x0000000c04a8723c */ /* 0x040fe200000418a8 */
[----:B------:R-:W-:Y:S01]  /*afb0*/  IMAD.MOV.U32 R217, RZ, RZ, R211 ;  /* 0x000000ffffd97224 */ /* 0x000fe200078e00d3 */
[----:B------:R1:W5:Y:S01]  /*afc0*/  LDL.LU R212, [R1+0x130] ;  /* 0x0001300001d47983 */ /* 0x0003620000300800 */
[----:B------:R-:W-:Y:S02]  /*afd0*/  IMAD.MOV.U32 R221, RZ, RZ, R218 ;  /* 0x000000ffffdd7224 */ /* 0x000fe400078e00da */
[----:B------:R-:W-:Y:S01]  /*afe0*/  IMAD.MOV.U32 R220, RZ, RZ, R219 ;  /* 0x000000ffffdc7224 */ /* 0x000fe200078e00db */
[----:B------:R1:W5:Y:S02]  /*aff0*/  LDL.LU R211, [R1+0x12c] ;  /* 0x00012c0001d37983 */ /* 0x0003640000300800 */
[----:B------:R-:W-:Y:S02]  /*b000*/  HMMA.16816.F32.BF16 R164, R4, R14, R164 ;  /* 0x0000000e04a4723c */ /* 0x000fe400000418a4 */
[----:B------:R-:W3:Y:S01]  /*b010*/  LDSM.16.MT88.4 R12, [R203+0xa000] ;  /* 0x00a00000cb0c783b */ /* 0x000ee20000004200 */
[----:B------:R-:W-:-:S02]  /*b020*/  IMAD.MOV.U32 R58, RZ, RZ, R189 ;  /* 0x000000ffff3a7224 */ /* 0x000fc400078e00bd */
[----:B------:R-:W-:Y:S02]  /*b030*/  IMAD.MOV.U32 R249, RZ, RZ, R42 ;  /* 0x000000fffff97224 */ /* 0x000fe400078e002a */
[----:B------:R-:W-:Y:S02]  /*b040*/  IMAD.MOV.U32 R60, RZ, RZ, R63 ;  /* 0x000000ffff3c7224 */ /* 0x000fe400078e003f */
[----:B------:R-:W-:Y:S01]  /*b050*/  IMAD.MOV.U32 R61, RZ, RZ, R62 ;  /* 0x000000ffff3d7224 */ /* 0x000fe200078e003e */
[----:B------:R-:W-:Y:S01]  /*b060*/  MOV R222, R197 ;  /* 0x000000c500de7202 */ /* 0x000fe20000000f00 */
[----:B------:R-:W-:Y:S01]  /*b070*/  IMAD.MOV.U32 R251, RZ, RZ, R41 ;  /* 0x000000fffffb7224 */ /* 0x000fe200078e0029 */
[----:B------:R-:W-:Y:S01]  /*b080*/  @!P6 HFMA2.BF16_V2 R54, -RZ.H0_H0, RZ.H0_H0, -R28.H0_H0 ;  /* 0x200000ffff36e231 */ /* 0x000fe2000034091c */
[----:B------:R-:W-:Y:S01]  /*b090*/  IMAD.MOV.U32 R189, RZ, RZ, R96 ;  /* 0x000000ffffbd7224 */ /* 0x000fe200078e0060 */
[----:B------:R-:W-:Y:S01]  /*b0a0*/  PRMT R96, R26, 0x5410, R21 ;  /* 0x000054101a607816 */ /* 0x000fe20000000015 */
[----:B------:R-:W-:Y:S01]  /*b0b0*/  IMAD.MOV.U32 R223, RZ, RZ, R196 ;  /* 0x000000ffffdf7224 */ /* 0x000fe200078e00c4 */
[----:B------:R-:W-:Y:S01]  /*b0c0*/  @!P4 PRMT R26, R53, 0x5410, RZ ;  /* 0x00005410351ac816 */ /* 0x000fe200000000ff */
[----:B------:R-:W-:Y:S01]  /*b0d0*/  IMAD.MOV.U32 R53, RZ, RZ, R192 ;  /* 0x000000ffff357224 */ /* 0x000fe200078e00c0 */
[----:B------:R-:W-:Y:S01]  /*b0e0*/  @!P1 PRMT R21, R52, 0x5410, RZ ;  /* 0x0000541034159816 */ /* 0x000fe200000000ff */
[----:B------:R-:W-:Y:S01]  /*b0f0*/  IMAD.MOV.U32 R218, RZ, RZ, R193 ;  /* 0x000000ffffda7224 */ /* 0x000fe200078e00c1 */
[----:B------:R-:W-:Y:S01]  /*b100*/  @!P5 PRMT R27, R55, 0x5410, RZ ;  /* 0x00005410371bd816 */ /* 0x000fe200000000ff */
[----:B------:R-:W-:Y:S01]  /*b110*/  IMAD.MOV.U32 R192, RZ, RZ, R210 ;  /* 0x000000ffffc07224 */ /* 0x000fe200078e00d2 */
[----:B------:R-:W-:Y:S01]  /*b120*/  LDSM.16.MT88.4 R16, [R206+0xb000] ;  /* 0x00b00000ce10783b */ /* 0x000fe20000004200 */
[----:B------:R-:W-:Y:S01]  /*b130*/  IMAD.MOV.U32 R219, RZ, RZ, R195 ;  /* 0x000000ffffdb7224 */ /* 0x000fe200078e00c3 */
[-C--:B---3--:R-:W-:Y:S08]  /*b140*/  HMMA.16816.F32.BF16 R144, R8, R12.reuse, R144 ;  /* 0x0000000c0890723c */ /* 0x088ff00000041890 */
[C---:B------:R-:W-:Y:S08]  /*b150*/  HMMA.16816.F32.BF16 R160, R4.reuse, R12, R160 ;  /* 0x0000000c04a0723c */ /* 0x040ff000000418a0 */
[-C--:B------:R-:W-:Y:S08]  /*b160*/  HMMA.16816.F32.BF16 R156, R4, R14.reuse, R156 ;  /* 0x0000000e049c723c */ /* 0x080ff0000004189c */
[----:B------:R-:W-:Y:S01]  /*b170*/  HMMA.16816.F32.BF16 R40, R8, R14, R56 ;  /* 0x0000000e0828723c */ /* 0x000fe20000041838 */
[----:B------:R-:W3:Y:S01]  /*b180*/  LDSM.16.MT88.4 R12, [R206+0xa000] ;  /* 0x00a00000ce0c783b */ /* 0x000ee20000004200 */
[----:B------:R-:W-:-:S02]  /*b190*/  IMAD.MOV.U32 R52, RZ, RZ, R194 ;  /* 0x000000ffff347224 */ /* 0x000fc400078e00c2 */
[----:B------:R-:W-:Y:S01]  /*b1a0*/  IMAD.MOV.U32 R193, RZ, RZ, R209 ;  /* 0x000000ffffc17224 */ /* 0x000fe200078e00d1 */
[----:B------:R1:W5:Y:S01]  /*b1b0*/  LDL.LU R210, [R1+0x128] ;  /* 0x0001280001d27983 */ /* 0x0003620000300800 */
[----:B------:R-:W-:Y:S02]  /*b1c0*/  IMAD.MOV.U32 R55, RZ, RZ, R94 ;  /* 0x000000ffff377224 */ /* 0x000fe400078e005e */
[----:B------:R-:W-:Y:S01]  /*b1d0*/  IMAD.MOV.U32 R194, RZ, RZ, R208 ;  /* 0x000000ffffc27224 */ /* 0x000fe200078e00d0 */
[----:B------:R1:W5:Y:S01]  /*b1e0*/  LDL.LU R209, [R1+0x124] ;  /* 0x0001240001d17983 */ /* 0x0003620000300800 */
[----:B------:R-:W-:Y:S01]  /*b1f0*/  IMAD.MOV.U32 R195, RZ, RZ, R188 ;  /* 0x000000ffffc37224 */ /* 0x000fe200078e00bc */
[----:B------:R-:W-:Y:S01]  /*b200*/  MOV R188, R207 ;  /* 0x000000cf00bc7202 */ /* 0x000fe20000000f00 */
        /* <DEDUP_REMOVED lines=11> */
[----:B------:R-:W-:-:S03]  /*b2c0*/  IMAD.MOV.U32 R197, RZ, RZ, R138 ;  /* 0x000000ffffc57224 */ /* 0x000fc600078e008a */
[----:B------:R1:W5:Y:S01]  /*b2d0*/  LDL.LU R200, [R1+0x110] ;  /* 0x0001100001c87983 */ /* 0x0003620000300800 */
[----:B------:R-:W-:-:S03]  /*b2e0*/  IMAD.MOV.U32 R224, RZ, RZ, R137 ;  /* 0x000000ffffe07224 */ /* 0x000fc600078e0089 */
[----:B------:R1:W5:Y:S01]  /*b2f0*/  LDL.LU R139, [R1+0x10c] ;  /* 0x00010c00018b7983 */ /* 0x0003620000300800 */
[----:B------:R-:W-:-:S03]  /*b300*/  IMAD.MOV.U32 R225, RZ, RZ, R136 ;  /* 0x000000ffffe17224 */ /* 0x000fc600078e0088 */
[----:B------:R1:W5:Y:S04]  /*b310*/  LDL.LU R138, [R1+0x108] ;  /* 0x00010800018a7983 */ /* 0x0003680000300800 */
[----:B------:R1:W5:Y:S04]  /*b320*/  LDL.LU R137, [R1+0x104] ;  /* 0x0001040001897983 */ /* 0x0003680000300800 */
[----:B------:R1:W5:Y:S01]  /*b330*/  LDL.LU R136, [R1+0x100] ;  /* 0x0001000001887983 */ /* 0x0003620000300800 */
[----:B------:R-:W-:Y:S01]  /*b340*/  @!P6 PRMT R28, R54, 0x5410, RZ ;  /* 0x00005410361ce816 */ /* 0x000fe200000000ff */
[----:B------:R-:W-:Y:S01]  /*b350*/  IMAD.MOV.U32 R54, RZ, RZ, R95 ;  /* 0x000000ffff367224 */ /* 0x000fe200078e005f */
[----:B---3--:R-:W-:Y:S08]  /*b360*/  HMMA.16816.F32.BF16 R56, R4, R14, R100 ;  /* 0x0000000e0438723c */ /* 0x008ff00000041864 */
[-C--:B------:R-:W-:Y:S08]  /*b370*/  HMMA.16816.F32.BF16 R44, R8, R12.reuse, R52 ;  /* 0x0000000c082c723c */ /* 0x080ff00000041834 */
[----:B------:R-:W-:Y:S08]  /*b380*/  HMMA.16816.F32.BF16 R52, R4, R12, R84 ;  /* 0x0000000c0434723c */ /* 0x000ff00000041854 */
[----:B------:R-:W-:Y:S01]  /*b390*/  HMMA.16816.F32.BF16 R60, R8, R14, R60 ;  /* 0x0000000e083c723c */ /* 0x000fe2000004183c */
[----:B--2---:R-:W2:Y:S01]  /*b3a0*/  LDSM.16.MT88.4 R12, [R205+0xa000] ;  /* 0x00a00000cd0c783b */ /* 0x004ea20000004200 */
[----:B------:R-:W-:-:S02]  /*b3b0*/  IMAD.MOV.U32 R248, RZ, RZ, R217 ;  /* 0x000000fffff87224 */ /* 0x000fc400078e00d9 */
[----:B------:R-:W-:Y:S02]  /*b3c0*/  IMAD.MOV.U32 R250, RZ, RZ, R216 ;  /* 0x000000fffffa7224 */ /* 0x000fe400078e00d8 */
[----:B------:R-:W-:Y:S02]  /*b3d0*/  IMAD.MOV.U32 R216, RZ, RZ, R199 ;  /* 0x000000ffffd87224 */ /* 0x000fe400078e00c7 */
[----:B------:R-:W-:Y:S02]  /*b3e0*/  IMAD.MOV.U32 R217, RZ, RZ, R198 ;  /* 0x000000ffffd97224 */ /* 0x000fe400078e00c6 */
[----:B------:R-:W-:Y:S02]  /*b3f0*/  IMAD.MOV.U32 R198, RZ, RZ, R71 ;  /* 0x000000ffffc67224 */ /* 0x000fe400078e0047 */
[----:B------:R-:W-:Y:S02]  /*b400*/  IMAD.MOV.U32 R199, RZ, RZ, R70 ;  /* 0x000000ffffc77224 */ /* 0x000fe400078e0046 */
[----:B------:R-:W-:Y:S01]  /*b410*/  IMAD.MOV.U32 R95, RZ, RZ, R77 ;  /* 0x000000ffff5f7224 */ /* 0x000fe200078e004d */
[-C--:B--2---:R-:W-:Y:S08]  /*b420*/  HMMA.16816.F32.BF16 R68, R8, R12.reuse, R72 ;  /* 0x0000000c0844723c */ /* 0x084ff00000041848 */
[C---:B------:R-:W-:Y:S07]  /*b430*/  HMMA.16816.F32.BF16 R72, R4.reuse, R12, R112 ;  /* 0x0000000c0448723c */ /* 0x040fee0000041870 */
[----:B------:R-:W-:Y:S01]  /*b440*/  IMAD.MOV.U32 R112, RZ, RZ, R76 ;  /* 0x000000ffff707224 */ /* 0x000fe200078e004c */
[----:B------:R-:W-:Y:S01]  /*b450*/  MOV R113, R83 ;  /* 0x0000005300717202 */ /* 0x000fe20000000f00 */
[----:B------:R-:W-:Y:S01]  /*b460*/  IMAD.MOV.U32 R114, RZ, RZ, R82 ;  /* 0x000000ffff727224 */ /* 0x000fe200078e0052 */
[----:B------:R-:W-:Y:S01]  /*b470*/  HMMA.16816.F32.BF16 R76, R4, R14, R116 ;  /* 0x0000000e044c723c */ /* 0x000fe20000041874 */
[----:B------:R-:W-:-:S07]  /*b480*/  IMAD.MOV.U32 R115, RZ, RZ, R81 ;  /* 0x000000ffff737224 */ /* 0x000fce00078e0051 */
[C---:B------:R-:W-:Y:S01]  /*b490*/  HMMA.16816.F32.BF16 R80, R8.reuse, R14, R192 ;  /* 0x0000000e0850723c */ /* 0x040fe200000418c0 */
[----:B------:R-:W2:Y:S07]  /*b4a0*/  LDSM.16.MT88.4 R12, [R201+0xb000] ;  /* 0x00b00000c90c783b */ /* 0x000eae0000004200 */
[-C--:B--2---:R-:W-:Y:S08]  /*b4b0*/  HMMA.16816.F32.BF16 R192, R8, R12.reuse, R92 ;  /* 0x0000000c08c0723c */ /* 0x084ff0000004185c */
[C---:B------:R-:W-:Y:S01]  /*b4c0*/  HMMA.16816.F32.BF16 R84, R4.reuse, R12, R140 ;  /* 0x0000000c0454723c */ /* 0x040fe2000004188c */
[----:B------:R-:W-:Y:S01]  /*b4d0*/  IMAD.WIDE.U32 R2, R20, -0x2daee0ad, RZ ;  /* 0xd2511f5314027825 */ /* 0x000fe200078e00ff */
[----:B------:R-:W-:Y:S06]  /*b4e0*/  LDSM.16.MT88.4 R140, [R203+0xa800] ;  /* 0x00a80000cb8c783b */ /* 0x000fec0000004200 */
[-C--:B------:R-:W-:Y:S08]  /*b4f0*/  HMMA.16816.F32.BF16 R92, R4, R14.reuse, R148 ;  /* 0x0000000e045c723c */ /* 0x080ff00000041894 */
[----:B------:R-:W-:Y:S01]  /*b500*/  HMMA.16816.F32.BF16 R188, R8, R14, R188 ;  /* 0x0000000e08bc723c */ /* 0x000fe200000418bc */
[----:B------:R-:W2:Y:S01]  /*b510*/  LDSM.16.MT88.4 R12, [R203+0xb000] ;  /* 0x00b00000cb0c783b */ /* 0x000ea20000004200 */
[----:B------:R-:W-:-:S03]  /*b520*/  LOP3.LUT R0, R3, UR16, R22, 0x96, !PT ;  /* 0x0000001003007c12 */ /* 0x000fc6000f8e9616 */
[----:B------:R-:W-:Y:S03]  /*b530*/  LDSM.16.MT88.4 R148, [R201+0xa800] ;  /* 0x00a80000c994783b */ /* 0x000fe60000004200 */
[-C--:B--2---:R-:W-:Y:S08]  /*b540*/  HMMA.16816.F32.BF16 R216, R8, R12.reuse, R216 ;  /* 0x0000000c08d8723c */ /* 0x084ff000000418d8 */
[C---:B------:R-:W-:Y:S08]  /*b550*/  HMMA.16816.F32.BF16 R88, R4.reuse, R12, R88 ;  /* 0x0000000c0458723c */ /* 0x040ff00000041858 */
[-C--:B------:R-:W-:Y:S08]  /*b560*/  HMMA.16816.F32.BF16 R100, R4, R14.reuse, R228 ;  /* 0x0000000e0464723c */ /* 0x080ff000000418e4 */
[----:B------:R-:W-:Y:S01]  /*b570*/  HMMA.16816.F32.BF16 R196, R8, R14, R196 ;  /* 0x0000000e08c4723c */ /* 0x000fe200000418c4 */
[----:B------:R-:W2:Y:S01]  /*b580*/  LDSM.16.MT88.4 R12, [R205+0xb000] ;  /* 0x00b00000cd0c783b */ /* 0x000ea20000004200 */
[----:B------:R-:W-:-:S04]  /*b590*/  LOP3.LUT R3, R2, 0xffff, RZ, 0xc0, !PT ;  /* 0x0000ffff02037812 */ /* 0x000fc800078ec0ff */
[----:B------:R-:W-:Y:S02]  /*b5a0*/  SHF.R.U32.HI R3, RZ, 0x8, R3 ;  /* 0x00000008ff037819 */ /* 0x000fe40000011603 */
[C---:B------:R-:W-:Y:S08]  /*b5b0*/  HMMA.16816.F32.BF16 R104, R4.reuse, R16, R104 ;  /* 0x000000100468723c */ /* 0x040ff00000041868 */
[----:B------:R-:W-:Y:S08]  /*b5c0*/  HMMA.16816.F32.BF16 R108, R4, R18, R108 ;  /* 0x00000012046c723c */ /* 0x000ff0000004186c */
[C---:B------:R-:W-:Y:S08]  /*b5d0*/  HMMA.16816.F32.BF16 R224, R8.reuse, R16, R224 ;  /* 0x0000001008e0723c */ /* 0x040ff000000418e0 */
[----:B------:R-:W-:Y:S01]  /*b5e0*/  HMMA.16816.F32.BF16 R16, R8, R18, R112 ;  /* 0x000000120810723c */ /* 0x000fe20000041870 */
[----:B------:R-:W-:Y:S07]  /*b5f0*/  LDSM.16.MT88.4 R112, [R206+0xb800] ;  /* 0x00b80000ce70783b */ /* 0x000fee0000004200 */
[C---:B--2---:R-:W-:Y:S08]  /*b600*/  HMMA.16816.F32.BF16 R120, R4.reuse, R12, R120 ;  /* 0x0000000c0478723c */ /* 0x044ff00000041878 */
[----:B------:R-:W-:Y:S07]  /*b610*/  HMMA.16816.F32.BF16 R116, R4, R14, R124 ;  /* 0x0000000e0474723c */ /* 0x000fee000004187c */
[----:B------:R-:W-:Y:S01]  /*b620*/  LOP3.LUT R4, R2, 0xff, RZ, 0xc0, !PT ;  /* 0x000000ff02047812 */ /* 0x000fe200078ec0ff */
[----:B------:R-:W-:Y:S01]  /*b630*/  HMMA.16816.F32.BF16 R220, R8, R12, R220 ;  /* 0x0000000c08dc723c */ /* 0x000fe200000418dc */
[----:B------:R-:W-:-:S02]  /*b640*/  SHF.R.U32.HI R6, RZ, 0x10, R2 ;  /* 0x00000010ff067819 */ /* 0x000fc40000011602 */
[----:B------:R-:W-:Y:S02]  /*b650*/  SHF.R.U32.HI R7, RZ, 0x18, R2 ;  /* 0x00000018ff077819 */ /* 0x000fe40000011602 */
[----:B------:R-:W-:-:S03]  /*b660*/  SHF.R.U32.HI R2, RZ, 0x10, R0 ;  /* 0x00000010ff027819 */ /* 0x000fc60000011600 */
[----:B------:R-:W-:Y:S01]  /*b670*/  HMMA.16816.F32.BF16 R12, R8, R14, R248 ;  /* 0x0000000e080c723c */ /* 0x000fe200000418f8 */
[----:B------:R-:W-:-:S06]  /*b680*/  LOP3.LUT R2, R2, 0xff, RZ, 0xc0, !PT ;  /* 0x000000ff02027812 */ /* 0x000fcc00078ec0ff */
[----:B------:R-:W-:Y:S02]  /*b690*/  PRMT R8, R4, 0x5410, R3 ;  /* 0x0000541004087816 */ /* 0x000fe40000000003 */
[C---:B------:R-:W-:Y:S02]  /*b6a0*/  LOP3.LUT R3, R0.reuse, 0xffff, RZ, 0xc0, !PT ;  /* 0x0000ffff00037812 */ /* 0x040fe400078ec0ff */
[----:B------:R-:W-:Y:S02]  /*b6b0*/  SHF.R.U32.HI R4, RZ, 0x18, R0 ;  /* 0x00000018ff047819 */ /* 0x000fe40000011600 */
[----:B------:R-:W-:Y:S02]  /*b6c0*/  LOP3.LUT R5, R0, 0xff, RZ, 0xc0, !PT ;  /* 0x000000ff00057812 */ /* 0x000fe400078ec0ff */
[----:B------:R-:W-:Y:S02]  /*b6d0*/  SHF.R.U32.HI R3, RZ, 0x8, R3 ;  /* 0x00000008ff037819 */ /* 0x000fe40000011603 */
[----:B------:R-:W-:-:S02]  /*b6e0*/  LOP3.LUT R0, R6, 0xff, RZ, 0xc0, !PT ;  /* 0x000000ff06007812 */ /* 0x000fc400078ec0ff */
[----:B------:R-:W-:Y:S02]  /*b6f0*/  PRMT R2, R2, 0x5410, R4 ;  /* 0x0000541002027816 */ /* 0x000fe40000000004 */
[----:B------:R-:W-:Y:S02]  /*b700*/  PRMT R3, R5, 0x5410, R3 ;  /* 0x0000541005037816 */ /* 0x000fe40000000003 */
[----:B------:R-:W-:Y:S01]  /*b710*/  PRMT R6, R0, 0x5410, R7 ;  /* 0x0000541000067816 */ /* 0x000fe20000000007 */
[--C-:B------:R-:W-:Y:S02]  /*b720*/  HSET2.LE.AND R2, R2, R65.reuse, PT ;  /* 0x0000004102027233 */ /* 0x100fe40003803000 */
[--C-:B------:R-:W-:Y:S02]  /*b730*/  HSET2.LE.AND R0, R8, R65.reuse, PT ;  /* 0x0000004108007233 */ /* 0x100fe40003803000 */
[----:B------:R-:W-:Y:S01]  /*b740*/  HSET2.LE.AND R3, R3, R65, PT ;  /* 0x0000004103037233 */ /* 0x000fe20003803000 */
[----:B------:R-:W-:-:S02]  /*b750*/  LOP3.LUT R125, R2, R50, RZ, 0xc0, !PT ;  /* 0x00000032027d7212 */ /* 0x000fc400078ec0ff */
[----:B------:R-:W-:Y:S02]  /*b760*/  LOP3.LUT R126, R0, R49, RZ, 0xc0, !PT ;  /* 0x00000031007e7212 */ /* 0x000fe400078ec0ff */
[----:B------:R-:W2:Y:S01]  /*b770*/  LDSM.16.MT88.4 R48, [R206+0xa800] ;  /* 0x00a80000ce30783b */ /* 0x000ea20000004200 */
[----:B------:R-:W-:Y:S01]  /*b780*/  HSET2.LE.AND R4, R6, R65, PT ;  /* 0x0000004106047233 */ /* 0x000fe20003803000 */
[----:B------:R-:W-:Y:S02]  /*b790*/  LOP3.LUT R124, R3, R64, RZ, 0xc0, !PT ;  /* 0x00000040037c7212 */ /* 0x000fe400078ec0ff */
[----:B------:R-:W3:Y:S02]  /*b7a0*/  LDSM.16.MT88.4 R64, [R205+0xa800] ;  /* 0x00a80000cd40783b */ /* 0x000ee40000004200 */
[----:B------:R-:W-:Y:S01]  /*b7b0*/  LOP3.LUT R127, R4, R96, RZ, 0xc0, !PT ;  /* 0x00000060047f7212 */ /* 0x000fe200078ec0ff */
[-C--:B------:R-:W-:Y:S01]  /*b7c0*/  HMMA.16816.F32.BF16 R152, R128, R148.reuse, R152 ;  /* 0x000000948098723c */ /* 0x080fe20000041898 */
[----:B------:R-:W-:Y:S01]  /*b7d0*/  IMAD.MOV.U32 R251, RZ, RZ, R99 ;  /* 0x000000fffffb7224 */ /* 0x000fe200078e0063 */
[----:B------:R-:W-:Y:S06]  /*b7e0*/  LDSM.16.MT88.4 R4, [R205+0xb800] ;  /* 0x00b80000cd04783b */ /* 0x000fec0000004200 */
[----:B------:R-:W-:Y:S01]  /*b7f0*/  HMMA.16816.F32.BF16 R168, R124, R148, R168 ;  /* 0x000000947ca8723c */ /* 0x000fe200000418a8 */
[----:B------:R-:W-:-:S07]  /*b800*/  IMAD.MOV.U32 R250, RZ, RZ, R98 ;  /* 0x000000fffffa7224 */ /* 0x000fce00078e0062 */
[-C--:B------:R-:W-:Y:S01]  /*b810*/  HMMA.16816.F32.BF16 R164, R124, R150.reuse, R164 ;  /* 0x000000967ca4723c */ /* 0x080fe200000418a4 */
[----:B------:R-:W-:Y:S02]  /*b820*/  IMAD.MOV.U32 R249, RZ, RZ, R97 ;  /* 0x000000fffff97224 */ /* 0x000fe400078e0061 */
[----:B------:R-:W-:Y:S05]  /*b830*/  LDSM.16.MT88.4 R96, [R203+0xb800] ;  /* 0x00b80000cb60783b */ /* 0x000fea0000004200 */
[C---:B------:R-:W-:Y:S08]  /*b840*/  HMMA.16816.F32.BF16 R148, R128.reuse, R150, R36 ;  /* 0x000000968094723c */ /* 0x040ff00000041824 */
[-C--:B------:R-:W-:Y:S08]  /*b850*/  HMMA.16816.F32.BF16 R144, R128, R140.reuse, R144 ;  /* 0x0000008c8090723c */ /* 0x080ff00000041890 */
[C---:B------:R-:W-:Y:S08]  /*b860*/  HMMA.16816.F32.BF16 R160, R124.reuse, R140, R160 ;  /* 0x0000008c7ca0723c */ /* 0x040ff000000418a0 */
        /* <DEDUP_REMOVED lines=17> */
[----:B------:R3:W-:Y:S04]  /*b980*/  STG.E.U16 [R30.64+-0x2e], R134 ;  /* 0xffffd2861e007986 */ /* 0x0007e8000c10151c */
        /* <DEDUP_REMOVED lines=17> */
[----:B--2---:R-:W-:Y:S01]  /*baa0*/  HMMA.16816.F32.BF16 R76, R124, R82, R92 ;  /* 0x000000527c4c723c */ /* 0x004fe2000004185c */
[----:B------:R-:W-:-:S02]  /*bab0*/  FADD.FTZ R0, R239, R233 ;  /* 0x000000e9ef007221 */ /* 0x000fc40000010000 */
[----:B------:R-:W-:Y:S02]  /*bac0*/  FADD.FTZ R3, R249, R187 ;  /* 0x000000bbf9037221 */ /* 0x000fe40000010000 */
[----:B------:R-:W-:Y:S01]  /*bad0*/  FADD.FTZ R239, R252, R186 ;  /* 0x000000bafcef7221 */ /* 0x000fe20000010000 */
[----:B------:R-:W-:Y:S02]  /*bae0*/  IADD3 R252, P1, R24, -0x80, RZ ;  /* 0xffffff8018fc7810 */ /* 0x000fe40007f3e0ff */
[----:B------:R-:W-:Y:S01]  /*baf0*/  HMMA.16816.F32.BF16 R72, R124, R80, R84 ;  /* 0x000000507c48723c */ /* 0x000fe20000041854 */
[----:B------:R-:W-:Y:S02]  /*bb00*/  FADD.FTZ R2, R238, R2 ;  /* 0x00000002ee027221 */ /* 0x000fe40000010000 */
[----:B------:R-:W-:Y:S02]  /*bb10*/  FADD.FTZ R0, R235, R0 ;  /* 0x00000000eb007221 */ /* 0x000fe40000010000 */
[----:B------:R-:W-:-:S03]  /*bb20*/  FADD.FTZ R3, R250, R3 ;  /* 0x00000003fa037221 */ /* 0x000fc60000010000 */
[----:B------:R-:W-:Y:S01]  /*bb30*/  HMMA.16816.F32.BF16 R88, R124, R96, R88 ;  /* 0x000000607c58723c */ /* 0x000fe20000041858 */
[----:B------:R-:W-:Y:S01]  /*bb40*/  FADD.FTZ R239, R245, R239 ;  /* 0x000000eff5ef7221 */ /* 0x000fe20000010000 */
[----:B------:R-:W-:-:S06]  /*bb50*/  IADD3.X R249, R25, -0x1, RZ, P1, !PT ;  /* 0xffffffff19f97810 */ /* 0x000fcc0000ffe4ff */
[----:B------:R-:W-:Y:S01]  /*bb60*/  HMMA.16816.F32.BF16 R92, R124, R98, R100 ;  /* 0x000000627c5c723c */ /* 0x000fe20000041864 */
[----:B------:R-:W-:-:S07]  /*bb70*/  FADD.FTZ R241, R241, R2 ;  /* 0x00000002f1f17221 */ /* 0x000fce0000010000 */
[----:B------:R-:W-:Y:S01]  /*bb80*/  HMMA.16816.F32.BF16 R104, R124, R112, R104 ;  /* 0x000000707c68723c */ /* 0x000fe20000041868 */
[----:B------:R-:W-:-:S07]  /*bb90*/  FADD.FTZ R244, R244, R0 ;  /* 0x00000000f4f47221 */ /* 0x000fce0000010000 */
[----:B------:R-:W-:Y:S01]  /*bba0*/  HMMA.16816.F32.BF16 R108, R124, R114, R108 ;  /* 0x000000727c6c723c */ /* 0x000fe2000004186c */
[----:B------:R-:W-:-:S07]  /*bbb0*/  FADD.FTZ R235, R251, R3 ;  /* 0x00000003fbeb7221 */ /* 0x000fce0000010000 */
[----:B------:R-:W-:Y:S01]  /*bbc0*/  HMMA.16816.F32.BF16 R120, R124, R4, R120 ;  /* 0x000000047c78723c */ /* 0x000fe20000041878 */
[----:B---3--:R-:W-:Y:S02]  /*bbd0*/  IMAD.MOV.U32 R134, RZ, RZ, R215 ;  /* 0x000000ffff867224 */ /* 0x008fe400078e00d7 */
[----:B------:R-:W-:-:S05]  /*bbe0*/  IMAD.MOV.U32 R135, RZ, RZ, R214 ;  /* 0x000000ffff877224 */ /* 0x000fca00078e00d6 */
[----:B------:R-:W-:Y:S01]  /*bbf0*/  HMMA.16816.F32.BF16 R124, R124, R6, R116 ;  /* 0x000000067c7c723c */ /* 0x000fe20000041874 */
[----:B----4-:R-:W-:Y:S02]  /*bc00*/  IMAD.MOV.U32 R132, RZ, RZ, R213 ;  /* 0x000000ffff847224 */ /* 0x010fe400078e00d5 */
[----:B------:R-:W-:-:S05]  /*bc10*/  IMAD.MOV.U32 R133, RZ, RZ, R232 ;  /* 0x000000ffff857224 */ /* 0x000fca00078e00e8 */
        /* <DEDUP_REMOVED lines=67> */
[----:B------:R2:W-:Y:S04]  /*c050*/  @!P2 LDGSTS.E.BYPASS.LTC128B.128 [R212+0xb800], [R4.64+0x80] ;  /* 0x0b80008004d4afae */ /* 0x0005e8000b901d5c */
[----:B------:R-:W-:Y:S04]  /*c060*/  LDSM.16.M88.4 R132, [R200+0x8000] ;  /* 0x00800000c884783b */ /* 0x000fe80000000200 */
[----:B------:R-:W-:Y:S04]  /*c070*/  LDSM.16.M88.4 R20, [R200+0x8800] ;  /* 0x00880000c814783b */ /* 0x000fe80000000200 */
[----:B------:R-:W-:Y:S04]  /*c080*/  LDSM.16.M88.4 R176, [R211] ;  /* 0x00000000d3b0783b */ /* 0x000fe80000000200 */
[----:B------:R-:W3:Y:S04]  /*c090*/  LDSM.16.M88.4 R12, [R202] ;  /* 0x00000000ca0c783b */ /* 0x000ee80000000200 */
[----:B-1----:R-:W1:Y:S04]  /*c0a0*/  LDSM.16.M88.4 R8, [R202+0x2000] ;  /* 0x00200000ca08783b */ /* 0x002e680000000200 */
[----:B------:R-:W-:Y:S04]  /*c0b0*/  LDSM.16.M88.4 R180, [R211+0x800] ;  /* 0x00080000d3b4783b */ /* 0x000fe80000000200 */
[----:B--2---:R-:W2:Y:S04]  /*c0c0*/  LDSM.16.M88.4 R4, [R204+0x2000] ;  /* 0x00200000cc04783b */ /* 0x004ea80000000200 */
[----:B------:R-:W4:Y:S04]  /*c0d0*/  LDSM.16.M88.4 R16, [R204] ;  /* 0x00000000cc10783b */ /* 0x000f280000000200 */
[----:B------:R-:W0:Y:S01]  /*c0e0*/  LDGDEPBAR ;  /* 0x00000000000079af */ /* 0x000e220000000000 */
[----:B---3--:R-:W-:Y:S08]  /*c0f0*/  HMMA.16816.F32.BF16 R192, R12, R132, RZ ;  /* 0x000000840cc0723c */ /* 0x008ff000000418ff */
[C---:B-1----:R-:W-:Y:S08]  /*c100*/  HMMA.16816.F32.BF16 R184, R8.reuse, R134, RZ ;  /* 0x0000008608b8723c */ /* 0x042ff000000418ff */
[C---:B------:R-:W-:Y:S08]  /*c110*/  HMMA.16816.F32.BF16 R188, R8.reuse, R132, RZ ;  /* 0x0000008408bc723c */ /* 0x040ff000000418ff */
[C---:B------:R-:W-:Y:S08]  /*c120*/  HMMA.16816.F32.BF16 R172, R8.reuse, R20, RZ ;  /* 0x0000001408ac723c */ /* 0x040ff000000418ff */
[----:B------:R-:W-:Y:S08]  /*c130*/  HMMA.16816.F32.BF16 R8, R8, R22, RZ ;  /* 0x000000160808723c */ /* 0x000ff000000418ff */
[----:B--2---:R-:W-:Y:S08]  /*c140*/  HMMA.16816.F32.BF16 R196, R4, R178, R184 ;  /* 0x000000b204c4723c */ /* 0x004ff000000418b8 */
[C---:B------:R-:W-:Y:S08]  /*c150*/  HMMA.16816.F32.BF16 R184, R12.reuse, R134, RZ ;  /* 0x000000860cb8723c */ /* 0x040ff000000418ff */
[----:B------:R-:W-:Y:S08]  /*c160*/  HMMA.16816.F32.BF16 R132, R12, R20, RZ ;  /* 0x000000140c84723c */ /* 0x000ff000000418ff */
[C---:B------:R-:W-:Y:S08]  /*c170*/  HMMA.16816.F32.BF16 R228, R4.reuse, R176, R188 ;  /* 0x000000b004e4723c */ /* 0x040ff000000418bc */
[C---:B------:R-:W-:Y:S01]  /*c180*/  HMMA.16816.F32.BF16 R220, R4.reuse, R180, R172 ;  /* 0x000000b404dc723c */ /* 0x040fe200000418ac */
[----:B------:R-:W-:Y:S07]  /*c190*/  LDSM.16.M88.4 R172, [R209+0x8800] ;  /* 0x00880000d1ac783b */ /* 0x000fee0000000200 */
[----:B------:R-:W-:Y:S01]  /*c1a0*/  HMMA.16816.F32.BF16 R224, R4, R182, R8 ;  /* 0x000000b604e0723c */ /* 0x000fe20000041808 */
[----:B------:R-:W1:Y:S04]  /*c1b0*/  LDSM.16.M88.4 R4, [R210+0x2000] ;  /* 0x00200000d204783b */ /* 0x000e680000000200 */
[----:B------:R-:W-:Y:S03]  /*c1c0*/  LDSM.16.M88.4 R8, [R210] ;  /* 0x00000000d208783b */ /* 0x000fe60000000200 */
[----:B------:R-:W-:Y:S01]  /*c1d0*/  HMMA.16816.F32.BF16 R12, R12, R22, RZ ;  /* 0x000000160c0c723c */ /* 0x000fe200000418ff */
[----:B------:R-:W2:Y:S07]  /*c1e0*/  LDSM.16.M88.4 R20, [R209+0x8000] ;  /* 0x00800000d114783b */ /* 0x000eae0000000200 */
[C---:B----4-:R-:W-:Y:S08]  /*c1f0*/  HMMA.16816.F32.BF16 R192, R16.reuse, R176, R192 ;  /* 0x000000b010c0723c */ /* 0x050ff000000418c0 */
[C---:B------:R-:W-:Y:S01]  /*c200*/  HMMA.16816.F32.BF16 R248, R16.reuse, R180, R132 ;  /* 0x000000b410f8723c */ /* 0x040fe20000041884 */
[----:B------:R-:W-:Y:S07]  /*c210*/  LDSM.16.M88.4 R132, [R207] ;  /* 0x00000000cf84783b */ /* 0x000fee0000000200 */
[C---:B------:R-:W-:Y:S01]  /*c220*/  HMMA.16816.F32.BF16 R216, R16.reuse, R178, R184 ;  /* 0x000000b210d8723c */ /* 0x040fe200000418b8 */
[----:B------:R-:W-:Y:S07]  /*c230*/  LDSM.16.M88.4 R176, [R207+0x800] ;  /* 0x00080000cfb0783b */ /* 0x000fee0000000200 */
[----:B------:R-:W-:Y:S01]  /*c240*/  HMMA.16816.F32.BF16 R188, R16, R182, R12 ;  /* 0x000000b610bc723c */ /* 0x000fe2000004180c */
[----:B------:R-:W3:Y:S07]  /*c250*/  LDSM.16.M88.4 R12, [R208] ;  /* 0x00000000d00c783b */ /* 0x000eee0000000200 */
[C---:B-1----:R-:W-:Y:S08]  /*c260*/  HMMA.16816.F32.BF16 R220, R4.reuse, R172, R220 ;  /* 0x000000ac04dc723c */ /* 0x042ff000000418dc */
[C---:B--2---:R-:W-:Y:S08]  /*c270*/  HMMA.16816.F32.BF16 R184, R4.reuse, R20, R228 ;  /* 0x0000001404b8723c */ /* 0x044ff000000418e4 */
[C---:B------:R-:W-:Y:S08]  /*c280*/  HMMA.16816.F32.BF16 R196, R4.reuse, R22, R196 ;  /* 0x0000001604c4723c */ /* 0x040ff000000418c4 */
[----:B------:R-:W-:Y:S01]  /*c290*/  HMMA.16816.F32.BF16 R180, R4, R174, R224 ;  /* 0x000000ae04b4723c */ /* 0x000fe200000418e0 */
[----:B------:R-:W1:Y:S07]  /*c2a0*/  LDSM.16.M88.4 R4, [R208+0x2000] ;  /* 0x00200000d004783b */ /* 0x000e6e0000000200 */
[C---:B------:R-:W-:Y:S08]  /*c2b0*/  HMMA.16816.F32.BF16 R16, R8.reuse, R20, R192 ;  /* 0x000000140810723c */ /* 0x040ff000000418c0 */
[C---:B------:R-:W-:Y:S01]  /*c2c0*/  HMMA.16816.F32.BF16 R228, R8.reuse, R22, R216 ;  /* 0x0000001608e4723c */ /* 0x040fe200000418d8 */
[----:B------:R-:W-:Y:S07]  /*c2d0*/  LDSM.16.M88.4 R20, [R200+0x9800] ;  /* 0x00980000c814783b */ /* 0x000fee0000000200 */
[C---:B------:R-:W-:Y:S08]  /*c2e0*/  HMMA.16816.F32.BF16 R224, R8.reuse, R172, R248 ;  /* 0x000000ac08e0723c */ /* 0x040ff000000418f8 */
[----:B------:R-:W-:Y:S01]  /*c2f0*/  HMMA.16816.F32.BF16 R188, R8, R174, R188 ;  /* 0x000000ae08bc723c */ /* 0x000fe200000418bc */
[----:B------:R-:W-:Y:S07]  /*c300*/  LDSM.16.M88.4 R8, [R202+0x4000] ;  /* 0x00400000ca08783b */ /* 0x000fee0000000200 */
[-C--:B---3--:R-:W-:Y:S01]  /*c310*/  HMMA.16816.F32.BF16 R172, R12, R132.reuse, R16 ;  /* 0x000000840cac723c */ /* 0x088fe20000041810 */
[----:B------:R-:W2:Y:S07]  /*c320*/  LDSM.16.M88.4 R16, [R200+0x9000] ;  /* 0x00900000c810783b */ /* 0x000eae0000000200 */
[C---:B-1----:R-:W-:Y:S08]  /*c330*/  HMMA.16816.F32.BF16 R184, R4.reuse, R132, R184 ;  /* 0x0000008404b8723c */ /* 0x042ff000000418b8 */
[C---:B------:R-:W-:Y:S08]  /*c340*/  HMMA.16816.F32.BF16 R192, R4.reuse, R134, R196 ;  /* 0x0000008604c0723c */ /* 0x040ff000000418c4 */
[C---:B------:R-:W-:Y:S08]  /*c350*/  HMMA.16816.F32.BF16 R216, R4.reuse, R176, R220 ;  /* 0x000000b004d8723c */ /* 0x040ff000000418dc */
[-C--:B------:R-:W-:Y:S01]  /*c360*/  HMMA.16816.F32.BF16 R180, R4, R178.reuse, R180 ;  /* 0x000000b204b4723c */ /* 0x080fe200000418b4 */
[----:B------:R-:W1:Y:S07]  /*c370*/  LDSM.16.M88.4 R4, [R202+0x6000] ;  /* 0x00600000ca04783b */ /* 0x000e6e0000000200 */
[C---:B------:R-:W-:Y:S08]  /*c380*/  HMMA.16816.F32.BF16 R196, R12.reuse, R178, R188 ;  /* 0x000000b20cc4723c */ /* 0x040ff000000418bc */
[C---:B------:R-:W-:Y:S01]  /*c390*/  HMMA.16816.F32.BF16 R228, R12.reuse, R134, R228 ;  /* 0x000000860ce4723c */ /* 0x040fe200000418e4 */
[----:B------:R-:W-:Y:S07]  /*c3a0*/  LDSM.16.M88.4 R132, [R211+0x1000] ;  /* 0x00100000d384783b */ /* 0x000fee0000000200 */
[----:B------:R-:W-:Y:S01]  /*c3b0*/  HMMA.16816.F32.BF16 R220, R12, R176, R224 ;  /* 0x000000b00cdc723c */ /* 0x000fe200000418e0 */
[----:B------:R-:W-:Y:S04]  /*c3c0*/  LDSM.16.M88.4 R176, [R211+0x1800] ;  /* 0x00180000d3b0783b */ /* 0x000fe80000000200 */
[----:B------:R-:W3:Y:S03]  /*c3d0*/  LDSM.16.M88.4 R12, [R204+0x4000] ;  /* 0x00400000cc0c783b */ /* 0x000ee60000000200 */
[C---:B--2---:R-:W-:Y:S08]  /*c3e0*/  HMMA.16816.F32.BF16 R172, R8.reuse, R16, R172 ;  /* 0x0000001008ac723c */ /* 0x044ff000000418ac */
        /* <DEDUP_REMOVED lines=8> */
[----:B------:R-:W-:Y:S01]  /*c470*/  HMMA.16816.F32.BF16 R224, R8, R18, R228 ;  /* 0x0000001208e0723c */ /* 0x000fe200000418e4 */
[----:B------:R-:W2:Y:S07]  /*c480*/  LDSM.16.M88.4 R8, [R210+0x4000] ;  /* 0x00400000d208783b */ /* 0x000eae0000000200 */
[C---:B---3--:R-:W-:Y:S01]  /*c490*/  HMMA.16816.F32.BF16 R16, R12.reuse, R132, R172 ;  /* 0x000000840c10723c */ /* 0x048fe200000418ac */
[----:B------:R-:W3:Y:S07]  /*c4a0*/  LDSM.16.M88.4 R172, [R209+0x9800] ;  /* 0x00980000d1ac783b */ /* 0x000eee0000000200 */
        /* <DEDUP_REMOVED lines=9> */
[----:B------:R-:W-:Y:S07]  /*c540*/  LDSM.16.M88.4 R12, [R208+0x4000] ;  /* 0x00400000d00c783b */ /* 0x000fee0000000200 */
[C---:B--2---:R-:W-:Y:S01]  /*c550*/  HMMA.16816.F32.BF16 R176, R8.reuse, R20, R16 ;  /* 0x0000001408b0723c */ /* 0x044fe20000041810 */
[----:B------:R-:W-:Y:S11]  /*c560*/  LDSM.16.M88.4 R16, [R207+0x1000] ;  /* 0x00100000cf10783b */ /* 0x000ff60000000200 */
[----:B------:R-:W-:Y:S04]  /*c570*/  @!UPT UIADD3 URZ, URZ, URZ, URZ ;  /* 0x0000003f3f3ff290 */ /* 0x000fe8000fffe03f */
[----:B---3--:R-:W-:Y:S08]  /*c580*/  HMMA.16816.F32.BF16 R216, R8, R174, R216 ;  /* 0x000000ae08d8723c */ /* 0x008ff000000418d8 */
[C---:B-1----:R-:W-:Y:S08]  /*c590*/  HMMA.16816.F32.BF16 R196, R4.reuse, R20, R192 ;  /* 0x0000001404c4723c */ /* 0x042ff000000418c0 */
[C---:B------:R-:W-:Y:S08]  /*c5a0*/  HMMA.16816.F32.BF16 R192, R4.reuse, R22, R188 ;  /* 0x0000001604c0723c */ /* 0x040ff000000418bc */
[C---:B------:R-:W-:Y:S08]  /*c5b0*/  HMMA.16816.F32.BF16 R188, R4.reuse, R172, R184 ;  /* 0x000000ac04bc723c */ /* 0x040ff000000418b8 */
[----:B------:R-:W-:Y:S01]  /*c5c0*/  HMMA.16816.F32.BF16 R184, R4, R174, R180 ;  /* 0x000000ae04b8723c */ /* 0x000fe200000418b4 */
[----:B------:R-:W1:Y:S01]  /*c5d0*/  LDSM.16.M88.4 R4, [R208+0x6000] ;  /* 0x00600000d004783b */ /* 0x000e620000000200 */
[----:B------:R-:W-:-:S06]  /*c5e0*/  DEPBAR.LE SB0, 0x0 ;  /* 0x000080000000791a */ /* 0x000fcc0000000000 */
[C---:B------:R-:W-:Y:S08]  /*c5f0*/  HMMA.16816.F32.BF16 R20, R8.reuse, R22, R224 ;  /* 0x000000160814723c */ /* 0x040ff000000418e0 */
[----:B------:R-:W-:Y:S08]  /*c600*/  HMMA.16816.F32.BF16 R180, R8, R172, R220 ;  /* 0x000000ac08b4723c */ /* 0x000ff000000418dc */
[C---:B-1----:R-:W-:Y:S08]  /*c610*/  HMMA.16816.F32.BF16 R172, R4.reuse, R18, R192 ;  /* 0x0000001204ac723c */ /* 0x042ff000000418c0 */
[-C--:B------:R-:W-:Y:S08]  /*c620*/  HMMA.16816.F32.BF16 R196, R4, R16.reuse, R196 ;  /* 0x0000001004c4723c */ /* 0x080ff000000418c4 */
[----:B------:R-:W-:Y:S08]  /*c630*/  HMMA.16816.F32.BF16 R192, R12, R16, R176 ;  /* 0x000000100cc0723c */ /* 0x000ff000000418b0 */
[C---:B------:R-:W-:Y:S08]  /*c640*/  HMMA.16816.F32.BF16 R220, R4.reuse, R132, R188 ;  /* 0x0000008404dc723c */ /* 0x040ff000000418bc */
[----:B------:R-:W-:Y:S01]  /*c650*/  HMMA.16816.F32.BF16 R224, R4, R134, R184 ;  /* 0x0000008604e0723c */ /* 0x000fe200000418b8 */
[----:B------:R-:W1:Y:S07]  /*c660*/  I2F R4, R2 ;  /* 0x0000000200047306 */ /* 0x000e6e0000201400 */
[C---:B------:R-:W-:Y:S01]  /*c670*/  HMMA.16816.F32.BF16 R16, R12.reuse, R18, R20 ;  /* 0x000000120c10723c */ /* 0x040fe20000041814 */
[----:B------:R-:W2:Y:S07]  /*c680*/  I2F R6, R3 ;  /* 0x0000000300067306 */ /* 0x000eae0000201400 */
[----:B------:R-:W-:Y:S01]  /*c690*/  HMMA.16816.F32.BF16 R188, R12, R132, R180 ;  /* 0x000000840cbc723c */ /* 0x000fe200000418b4 */
[----:B-1----:R-:W-:Y:S01]  /*c6a0*/  FFMA.FTZ R8, R4, UR26, R197 ;  /* 0x0000001a04087c23 */ /* 0x002fe200080100c5 */
[----:B------:R-:W-:Y:S01]  /*c6b0*/  IADD3 R2, R0, 0x9, RZ ;  /* 0x0000000900027810 */ /* 0x000fe20007ffe0ff */
[----:B------:R-:W-:-:S02]  /*c6c0*/  FFMA.FTZ R7, R4, UR26, R193 ;  /* 0x0000001a04077c23 */ /* 0x000fc400080100c1 */
[----:B------:R-:W-:Y:S01]  /*c6d0*/  FFMA.FTZ R5, R4, UR26, R195 ;  /* 0x0000001a04057c23 */ /* 0x000fe200080100c3 */
[----:B------:R-:W-:Y:S01]  /*c6e0*/  FSEL R184, R8, -INF , !P0 ;  /* 0xff80000008b87808 */ /* 0x000fe20004000000 */
[----:B------:R-:W-:Y:S01]  /*c6f0*/  FFMA.FTZ R9, R4, UR26, R199 ;  /* 0x0000001a04097c23 */ /* 0x000fe200080100c7 */
[----:B------:R-:W-:Y:S01]  /*c700*/  FSEL R186, R7, -INF , !P4 ;  /* 0xff80000007ba7808 */ /* 0x000fe20006000000 */
[C---:B--2---:R-:W-:Y:S01]  /*c710*/  FFMA.FTZ R8, R6.reuse, UR26, R172 ;  /* 0x0000001a06087c23 */ /* 0x044fe200080100ac */
[----:B------:R-:W-:Y:S01]  /*c720*/  FSEL R178, R5, -INF , !P1 ;  /* 0xff80000005b27808 */ /* 0x000fe20004800000 */
[----:B------:R-:W-:Y:S01]  /*c730*/  HMMA.16816.F32.BF16 R132, R12, R134, R216 ;  /* 0x000000860c84723c */ /* 0x000fe200000418d8 */
[----:B------:R-:W-:Y:S01]  /*c740*/  BAR.SYNC.DEFER_BLOCKING 0x0 ;  /* 0x0000000000007b1d */ /* 0x000fe20000010000 */
[C---:B------:R-:W-:Y:S02]  /*c750*/  ISETP.GE.AND P4, PT, R3.reuse, R137, PT ;  /* 0x000000890300720c */ /* 0x040fe40003f86270 */
[C---:B------:R-:W-:Y:S01]  /*c760*/  ISETP.GE.AND P1, PT, R3.reuse, R139, PT ;  /* 0x0000008b0300720c */ /* 0x040fe20003f26270 */
[C---:B------:R-:W-:Y:S01]  /*c770*/  FFMA.FTZ R7, R6.reuse, UR26, R18 ;  /* 0x0000001a06077c23 */ /* 0x040fe20008010012 */
[----:B------:R-:W-:Y:S01]  /*c780*/  ISETP.GE.AND P0, PT, R3, R138, PT ;  /* 0x0000008a0300720c */ /* 0x000fe20003f06270 */
[----:B------:R-:W1:Y:S01]  /*c790*/  I2F R5, R2 ;  /* 0x0000000200057306 */ /* 0x000e620000201400 */
[----:B------:R-:W-:Y:S01]  /*c7a0*/  FFMA.FTZ R3, R6, UR26, R16 ;  /* 0x0000001a06037c23 */ /* 0x000fe20008010010 */
[----:B------:R-:W-:-:S02]  /*c7b0*/  IADD3 R4, R0, 0x10, RZ ;  /* 0x0000001000047810 */ /* 0x000fc40007ffe0ff */
[----:B------:R-:W-:Y:S02]  /*c7c0*/  FSEL R181, R9, -INF , !P6 ;  /* 0xff80000009b57808 */ /* 0x000fe40007000000 */
[----:B------:R-:W-:Y:S02]  /*c7d0*/  FSEL R185, R3, -INF , !P5 ;  /* 0xff80000003b97808 */ /* 0x000fe40006800000 */
[----:B------:R-:W-:Y:S02]  /*c7e0*/  FSEL R177, R7, -INF , !P4 ;  /* 0xff80000007b17808 */ /* 0x000fe40006000000 */
[----:B------:R-:W-:Y:S02]  /*c7f0*/  FSEL R182, R8, -INF , !P1 ;  /* 0xff80000008b67808 */ /* 0x000fe40004800000 */
[C---:B------:R-:W-:Y:S02]  /*c800*/  ISETP.GE.AND P6, PT, R2.reuse, R136, PT ;  /* 0x000000880200720c */ /* 0x040fe40003fc6270 */
[----:B------:R-:W-:-:S02]  /*c810*/  ISETP.GE.AND P5, PT, R2, R137, PT ;  /* 0x000000890200720c */ /* 0x000fc40003fa6270 */
[C---:B------:R-:W-:Y:S01]  /*c820*/  ISETP.GE.AND P4, PT, R2.reuse, R139, PT ;  /* 0x0000008b0200720c */ /* 0x040fe20003f86270 */
[C---:B-1----:R-:W-:Y:S01]  /*c830*/  FFMA.FTZ R7, R5.reuse, UR26, R17 ;  /* 0x0000001a05077c23 */ /* 0x042fe20008010011 */
[----:B------:R-:W-:Y:S01]  /*c840*/  ISETP.GE.AND P1, PT, R2, R138, PT ;  /* 0x0000008a0200720c */ /* 0x000fe20003f26270 */
[----:B------:R-:W-:Y:S01]  /*c850*/  FFMA.FTZ R2, R6, UR26, R174 ;  /* 0x0000001a06027c23 */ /* 0x000fe200080100ae */
[----:B------:R-:W-:Y:S01]  /*c860*/  IADD3 R3, R0, 0x11, RZ ;  /* 0x0000001100037810 */ /* 0x000fe20007ffe0ff */
[----:B------:R-:W1:Y:S01]  /*c870*/  I2F R6, R4 ;  /* 0x0000000400067306 */ /* 0x000e620000201400 */
[----:B------:R-:W-:Y:S01]  /*c880*/  FFMA.FTZ R8, R5, UR26, R19 ;  /* 0x0000001a05087c23 */ /* 0x000fe20008010013 */
[----:B------:R-:W-:Y:S02]  /*c890*/  FSEL R183, R7, -INF , !P6 ;  /* 0xff80000007b77808 */ /* 0x000fe40007000000 */
[----:B------:R-:W-:Y:S01]  /*c8a0*/  FSEL R180, R2, -INF , !P0 ;  /* 0xff80000002b47808 */ /* 0x000fe20004000000 */
[C---:B------:R-:W-:Y:S01]  /*c8b0*/  FFMA.FTZ R2, R5.reuse, UR26, R173 ;  /* 0x0000001a05027c23 */ /* 0x040fe200080100ad */
[----:B------:R-:W-:Y:S01]  /*c8c0*/  FSEL R176, R8, -INF , !P5 ;  /* 0xff80000008b07808 */ /* 0x000fe20006800000 */
[----:B------:R-:W-:Y:S01]  /*c8d0*/  FFMA.FTZ R8, R5, UR26, R175 ;  /* 0x0000001a05087c23 */ /* 0x000fe200080100af */
        /* <DEDUP_REMOVED lines=16> */
[C---:B------:R-:W-:Y:S02]  /*c9e0*/  ISETP.GE.AND P1, PT, R3.reuse, R136, PT ;  /* 0x000000880300720c */ /* 0x040fe40003f26270 */
[C---:B------:R-:W-:Y:S02]  /*c9f0*/  ISETP.GE.AND P0, PT, R3.reuse, R137, PT ;  /* 0x000000890300720c */ /* 0x040fe40003f06270 */
[C---:B------:R-:W-:Y:S01]  /*ca00*/  ISETP.GE.AND P6, PT, R3.reuse, R139, PT ;  /* 0x0000008b0300720c */ /* 0x040fe20003fc6270 */
[C---:B-1----:R-:W-:Y:S01]  /*ca10*/  FFMA.FTZ R7, R4.reuse, UR26, R189 ;  /* 0x0000001a04077c23 */ /* 0x042fe200080100bd */
[----:B------:R-:W-:Y:S01]  /*ca20*/  ISETP.GE.AND P5, PT, R3, R138, PT ;  /* 0x0000008a0300720c */ /* 0x000fe20003fa6270 */
[C---:B------:R-:W-:Y:S01]  /*ca30*/  FFMA.FTZ R8, R4.reuse, UR26, R191 ;  /* 0x0000001a04087c23 */ /* 0x040fe200080100bf */
[----:B------:R-:W1:Y:S01]  /*ca40*/  I2F R3, R0 ;  /* 0x0000000000037306 */ /* 0x000e620000201400 */
[----:B------:R-:W-:Y:S01]  /*ca50*/  FFMA.FTZ R9, R4, UR26, R221 ;  /* 0x0000001a04097c23 */ /* 0x000fe200080100dd */
[----:B------:R-:W-:Y:S01]  /*ca60*/  FSEL R29, R6, -INF , !P4 ;  /* 0xff800000061d7808 */ /* 0x000fe20006000000 */
[----:B------:R-:W-:Y:S01]  /*ca70*/  FFMA.FTZ R10, R4, UR26, R223 ;  /* 0x0000001a040a7c23 */ /* 0x000fe200080100df */
[----:B------:R-:W-:Y:S01]  /*ca80*/  FSEL R172, R7, -INF , !P1 ;  /* 0xff80000007ac7808 */ /* 0x000fe20004800000 */
[C---:B--2---:R-:W-:Y:S01]  /*ca90*/  FFMA.FTZ R4, R5.reuse, UR26, R134 ;  /* 0x0000001a05047c23 */ /* 0x044fe20008010086 */
[----:B------:R-:W-:Y:S01]  /*caa0*/  FSEL R19, R8, -INF , !P0 ;  /* 0xff80000008137808 */ /* 0x000fe20004000000 */
[----:B------:R-:W-:Y:S01]  /*cab0*/  FFMA.FTZ R6, R5, UR26, R224 ;  /* 0x0000001a05067c23 */ /* 0x000fe200080100e0 */
        /* <DEDUP_REMOVED lines=86> */
.L_x_1264:
[----:B------:R-:W-:Y:S05]  /*d020*/  BSYNC B0 ;  /* 0x0000000000007941 */ /* 0x000fea0003800000 */
.L_x_1263:
[----:B------:R-:W0:Y:S02]  /*d030*/  LDGDEPBAR ;  /* 0x00000000000079af */ /* 0x000e240000000000 */
.L_x_1262:
[----:B------:R-:W2:Y:S04]  /*d040*/  LDL.64 R226, [R1+0xf8] ;  /* 0x0000f80001e27983 */ /* 0x000ea80000100a00 */
[----:B------:R-:W3:Y:S01]  /*d050*/  LDL.64 R224, [R1+0x10] ;  /* 0x0000100001e07983 */ /* 0x000ee20000100a00 */
        /* <DEDUP_REMOVED lines=14> */
[----:B------:R-:W-:Y:S01]  /*d140*/  FMNMX.FTZ R3, R214, R15, !PT ;  /* 0x0000000fd6037209 */ /* 0x000fe20007810000 */
[----:B------:R-:W1:Y:S03]  /*d150*/  SHFL.BFLY PT, R134, R0, 0x2, 0x1f ;  /* 0x0c401f0000867f89 */ /* 0x000e6600000e0000 */
        /* <DEDUP_REMOVED lines=15> */
[----:B------:R-:W4:Y:S01]  /*d250*/  SHFL.BFLY PT, R10, R2, 0x2, 0x1f ;  /* 0x0c401f00020a7f89 */ /* 0x000f2200000e0000 */
[----:B-1----:R-:W-:Y:S02]  /*d260*/  FMNMX.FTZ R134, R134, R0, !PT ;  /* 0x0000000086867209 */ /* 0x002fe40007810000 */
[----:B------:R-:W-:Y:S02]  /*d270*/  FMNMX.FTZ R0, R16, R3, !PT ;  /* 0x0000000310007209 */ /* 0x000fe40007810000 */
[----:B------:R-:W-:-:S05]  /*d280*/  FMNMX.FTZ R3, R20, R4, !PT ;  /* 0x0000000414037209 */ /* 0x000fca0007810000 */
[----:B------:R-:W1:Y:S04]  /*d290*/  SHFL.BFLY PT, R9, R3, 0x2, 0x1f ;  /* 0x0c401f0003097f89 */ /* 0x000e6800000e0000 */
[----:B------:R-:W1:Y:S04]  /*d2a0*/  SHFL.BFLY PT, R133, R0, 0x2, 0x1f ;  /* 0x0c401f0000857f89 */ /* 0x000e6800000e0000 */
[----:B------:R-:W1:Y:S01]  /*d2b0*/  SHFL.BFLY PT, R4, R134, 0x1, 0x1f ;  /* 0x0c201f0086047f89 */ /* 0x000e6200000e0000 */
[----:B----4-:R-:W-:-:S05]  /*d2c0*/  FMNMX.FTZ R2, R10, R2, !PT ;  /* 0x000000020a027209 */ /* 0x010fca0007810000 */
[----:B------:R-:W4:Y:S01]  /*d2d0*/  SHFL.BFLY PT, R132, R2, 0x1, 0x1f ;  /* 0x0c201f0002847f89 */ /* 0x000f2200000e0000 */
[----:B-1----:R-:W-:-:S05]  /*d2e0*/  FMNMX.FTZ R3, R3, R9, !PT ;  /* 0x0000000903037209 */ /* 0x002fca0007810000 */
[----:B------:R-:W1:Y:S01]  /*d2f0*/  SHFL.BFLY PT, R135, R3, 0x1, 0x1f ;  /* 0x0c201f0003877f89 */ /* 0x000e6200000e0000 */
[----:B------:R-:W-:Y:S02]  /*d300*/  FMNMX.FTZ R133, R133, R0, !PT ;  /* 0x0000000085857209 */ /* 0x000fe40007810000 */
[----:B------:R-:W-:-:S03]  /*d310*/  FMNMX.FTZ R134, R134, R4, !PT ;  /* 0x0000000486867209 */ /* 0x000fc60007810000 */
[----:B------:R-:W1:Y:S01]  /*d320*/  SHFL.BFLY PT, R4, R133, 0x1, 0x1f ;  /* 0x0c201f0085047f89 */ /* 0x000e6200000e0000 */
[----:B----4-:R-:W-:-:S04]  /*d330*/  FMNMX.FTZ R132, R2, R132, !PT ;  /* 0x0000008402847209 */ /* 0x010fc80007810000 */
[C---:B------:R-:W-:Y:S01]  /*d340*/  FSETP.NEU.FTZ.AND P5, PT, R132.reuse, -INF , PT ;  /* 0xff8000008400780b */ /* 0x040fe20003fbd000 */
[----:B------:R-:W-:Y:S01]  /*d350*/  FMUL.FTZ R2, R132, c[0x0][0x23c] ;  /* 0x00008f0084027a20 */ /* 0x000fe20000410000 */
[C---:B------:R-:W-:Y:S01]  /*d360*/  FSETP.NEU.FTZ.AND P1, PT, R134.reuse, -INF , PT ;  /* 0xff8000008600780b */ /* 0x040fe20003f3d000 */
[----:B------:R-:W-:Y:S01]  /*d370*/  FMUL.FTZ R0, R134, c[0x0][0x23c] ;  /* 0x00008f0086007a20 */ /* 0x000fe20000410000 */
[----:B-1----:R-:W-:Y:S02]  /*d380*/  FMNMX.FTZ R135, R3, R135, !PT ;  /* 0x0000008703877209 */ /* 0x002fe40007810000 */
[----:B------:R-:W-:Y:S02]  /*d390*/  FSEL R3, R132, RZ, P5 ;  /* 0x000000ff84037208 */ /* 0x000fe40002800000 */
[----:B------:R-:W-:Y:S02]  /*d3a0*/  FSEL R2, R2, RZ, P5 ;  /* 0x000000ff02027208 */ /* 0x000fe40002800000 */
[----:B------:R-:W-:Y:S01]  /*d3b0*/  FSEL R0, R0, RZ, P1 ;  /* 0x000000ff00007208 */ /* 0x000fe20000800000 */
[----:B------:R-:W-:Y:S01]  /*d3c0*/  FADD.FTZ R3, R213, -R3 ;  /* 0x80000003d5037221 */ /* 0x000fe20000010000 */
[----:B------:R-:W-:Y:S01]  /*d3d0*/  FMNMX.FTZ R133, R133, R4, !PT ;  /* 0x0000000485857209 */ /* 0x000fe20007810000 */
[----:B------:R-:W-:-:S02]  /*d3e0*/  FFMA.FTZ R12, R12, c[0x0][0x23c], -R2 ;  /* 0x00008f000c0c7a23 */ /* 0x000fc40000010802 */
[----:B------:R-:W-:Y:S02]  /*d3f0*/  FMUL.FTZ R3, R3, c[0x0][0x23c] ;  /* 0x00008f0003037a20 */ /* 0x000fe40000410000 */
[--C-:B------:R-:W-:Y:S02]  /*d400*/  FFMA.FTZ R187, R11, c[0x0][0x23c], -R0.reuse ;  /* 0x00008f000bbb7a23 */ /* 0x100fe40000010800 */
[--C-:B------:R-:W-:Y:S02]  /*d410*/  FFMA.FTZ R178, R178, c[0x0][0x23c], -R0.reuse ;  /* 0x00008f00b2b27a23 */ /* 0x100fe40000010800 */
[--C-:B------:R-:W-:Y:S02]  /*d420*/  FFMA.FTZ R177, R177, c[0x0][0x23c], -R0.reuse ;  /* 0x00008f00b1b17a23 */ /* 0x100fe40000010800 */
[--C-:B------:R-:W-:Y:S02]  /*d430*/  FFMA.FTZ R188, R176, c[0x0][0x23c], -R0.reuse ;  /* 0x00008f00b0bc7a23 */ /* 0x100fe40000010800 */
[----:B------:R-:W-:-:S02]  /*d440*/  FFMA.FTZ R190, R23, c[0x0][0x23c], -R0 ;  /* 0x00008f0017be7a23 */ /* 0x000fc40000010800 */
[--C-:B------:R-:W-:Y:S02]  /*d450*/  FFMA.FTZ R191, R19, c[0x0][0x23c], -R0.reuse ;  /* 0x00008f0013bf7a23 */ /* 0x100fe40000010800 */
[--C-:B------:R-:W-:Y:S02]  /*d460*/  FFMA.FTZ R194, R17, c[0x0][0x23c], -R0.reuse ;  /* 0x00008f0011c27a23 */ /* 0x100fe40000010800 */
[----:B------:R-:W-:Y:S01]  /*d470*/  FFMA.FTZ R195, R13, c[0x0][0x23c], -R0 ;  /* 0x00008f000dc37a23 */ /* 0x000fe20000010800 */
[C---:B------:R-:W-:Y:S01]  /*d480*/  FSETP.NEU.FTZ.AND P4, PT, R133.reuse, -INF , PT ;  /* 0xff8000008500780b */ /* 0x040fe20003f9d000 */
[----:B------:R-:W-:Y:S02]  /*d490*/  FMUL.FTZ R0, R133, c[0x0][0x23c] ;  /* 0x00008f0085007a20 */ /* 0x000fe40000410000 */
[--C-:B------:R-:W-:Y:S01]  /*d4a0*/  FFMA.FTZ R181, R181, c[0x0][0x23c], -R2.reuse ;  /* 0x00008f00b5b57a23 */ /* 0x100fe20000010802 */
[----:B------:R-:W-:Y:S01]  /*d4b0*/  MUFU.EX2 R12, R12 ;  /* 0x0000000c000c7308 */ /* 0x000fe20000000800 */
[----:B------:R-:W-:Y:S01]  /*d4c0*/  FFMA.FTZ R180, R180, c[0x0][0x23c], -R2 ;  /* 0x00008f00b4b47a23 */ /* 0x000fe20000010802 */
[----:B------:R-:W-:-:S06]  /*d4d0*/  FSEL R0, R0, RZ, P4 ;  /* 0x000000ff00007208 */ /* 0x000fcc0002000000 */
[----:B------:R-:W1:Y:S01]  /*d4e0*/  MUFU.EX2 R4, R3 ;  /* 0x0000000300047308 */ /* 0x000e620000000800 */
[--C-:B------:R-:W-:Y:S02]  /*d4f0*/  FFMA.FTZ R176, R14, c[0x0][0x23c], -R0.reuse ;  /* 0x00008f000eb07a23 */ /* 0x100fe40000010800 */
[----:B------:R-:W-:-:S05]  /*d500*/  FFMA.FTZ R192, R184, c[0x0][0x23c], -R0 ;  /* 0x00008f00b8c07a23 */ /* 0x000fca0000010800 */
[----:B------:R-:W4:Y:S01]  /*d510*/  MUFU.EX2 R181, R181 ;  /* 0x000000b500b57308 */ /* 0x000f220000000800 */
[--C-:B------:R-:W-:Y:S02]  /*d520*/  FFMA.FTZ R197, R182, c[0x0][0x23c], -R0.reuse ;  /* 0x00008f00b6c57a23 */ /* 0x100fe40000010800 */
[--C-:B------:R-:W-:Y:S02]  /*d530*/  FFMA.FTZ R198, R179, c[0x0][0x23c], -R0.reuse ;  /* 0x00008f00b3c67a23 */ /* 0x100fe40000010800 */
[--C-:B------:R-:W-:Y:S02]  /*d540*/  FFMA.FTZ R216, R173, c[0x0][0x23c], -R0.reuse ;  /* 0x00008f00add87a23 */ /* 0x100fe40000010800 */
[--C-:B------:R-:W-:Y:S01]  /*d550*/  FFMA.FTZ R217, R26, c[0x0][0x23c], -R0.reuse ;  /* 0x00008f001ad97a23 */ /* 0x100fe20000010800 */
[----:B------:R-:W1:Y:S01]  /*d560*/  MUFU.EX2 R180, R180 ;  /* 0x000000b400b47308 */ /* 0x000e620000000800 */
[--C-:B------:R-:W-:Y:S02]  /*d570*/  FFMA.FTZ R221, R22, c[0x0][0x23c], -R0.reuse ;  /* 0x00008f0016dd7a23 */ /* 0x100fe40000010800 */
[----:B------:R-:W-:-:S02]  /*d580*/  FFMA.FTZ R220, R16, c[0x0][0x23c], -R0 ;  /* 0x00008f0010dc7a23 */ /* 0x000fc40000010800 */
[--C-:B------:R-:W-:Y:S01]  /*d590*/  FFMA.FTZ R174, R174, c[0x0][0x23c], -R2.reuse ;  /* 0x00008f00aeae7a23 */ /* 0x100fe20000010802 */
[C---:B------:R-:W-:Y:S01]  /*d5a0*/  FSETP.NEU.FTZ.AND P5, PT, R135.reuse, -INF , PT ;  /* 0xff8000008700780b */ /* 0x040fe20003fbd000 */
[----:B------:R-:W-:Y:S02]  /*d5b0*/  FMUL.FTZ R0, R135, c[0x0][0x23c] ;  /* 0x00008f0087007a20 */ /* 0x000fe40000410000 */
[--C-:B------:R-:W-:Y:S02]  /*d5c0*/  FFMA.FTZ R199, R29, c[0x0][0x23c], -R2.reuse ;  /* 0x00008f001dc77a23 */ /* 0x100fe40000010802 */
[--C-:B------:R-:W-:Y:S02]  /*d5d0*/  FFMA.FTZ R213, R27, c[0x0][0x23c], -R2.reuse ;  /* 0x00008f001bd57a23 */ /* 0x100fe40000010802 */
[--C-:B------:R-:W-:Y:S02]  /*d5e0*/  FFMA.FTZ R218, R21, c[0x0][0x23c], -R2.reuse ;  /* 0x00008f0015da7a23 */ /* 0x100fe40000010802 */
[----:B------:R-:W-:-:S02]  /*d5f0*/  FFMA.FTZ R219, R18, c[0x0][0x23c], -R2 ;  /* 0x00008f0012db7a23 */ /* 0x000fc40000010802 */
[----:B------:R4:W4:Y:S01]  /*d600*/  MUFU.EX2 R2, R174 ;  /* 0x000000ae00027308 */ /* 0x0009220000000800 */
[----:B------:R-:W-:Y:S01]  /*d610*/  FSEL R0, R0, RZ, P5 ;  /* 0x000000ff00007208 */ /* 0x000fe20002800000 */
[----:B-1----:R-:W-:-:S04]  /*d620*/  FFMA.FTZ R244, R244, R4, R12 ;  /* 0x00000004f4f47223 */ /* 0x002fc8000001000c */
[--C-:B------:R-:W-:Y:S02]  /*d630*/  FFMA.FTZ R15, R15, c[0x0][0x23c], -R0.reuse ;  /* 0x00008f000f0f7a23 */ /* 0x100fe40000010800 */
[--C-:B------:R-:W-:Y:S02]  /*d640*/  FFMA.FTZ R9, R186, c[0x0][0x23c], -R0.reuse ;  /* 0x00008f00ba097a23 */ /* 0x100fe40000010800 */
[--C-:B------:R-:W-:Y:S02]  /*d650*/  FFMA.FTZ R17, R185, c[0x0][0x23c], -R0.reuse ;  /* 0x00008f00b9117a23 */ /* 0x100fe40000010800 */
[--C-:B------:R-:W-:Y:S02]  /*d660*/  FFMA.FTZ R173, R183, c[0x0][0x23c], -R0.reuse ;  /* 0x00008f00b7ad7a23 */ /* 0x100fe40000010800 */
[--C-:B------:R-:W-:Y:S02]  /*d670*/  FFMA.FTZ R175, R175, c[0x0][0x23c], -R0.reuse ;  /* 0x00008f00afaf7a23 */ /* 0x100fe40000010800 */
[----:B------:R-:W-:-:S02]  /*d680*/  FFMA.FTZ R172, R172, c[0x0][0x23c], -R0 ;  /* 0x00008f00acac7a23 */ /* 0x000fc40000010800 */
[--C-:B----4-:R-:W-:Y:S02]  /*d690*/  FFMA.FTZ R174, R28, c[0x0][0x23c], -R0.reuse ;  /* 0x00008f001cae7a23 */ /* 0x110fe40000010800 */
[----:B------:R-:W-:Y:S02]  /*d6a0*/  FFMA.FTZ R179, R20, c[0x0][0x23c], -R0 ;  /* 0x00008f0014b37a23 */ /* 0x000fe40000010800 */
[----:B------:R-:W-:Y:S01]  /*d6b0*/  FADD.FTZ R0, R181, R244 ;  /* 0x000000f4b5007221 */ /* 0x000fe20000010000 */
[----:B------:R-:W-:-:S03]  /*d6c0*/  ULOP3.LUT UR4, UR31, UR33, URZ, 0x3c, !UPT ;  /* 0x000000211f047292 */ /* 0x000fc6000f8e3c3f */
[----:B------:R-:W-:-:S04]  /*d6d0*/  FADD.FTZ R0, R180, R0 ;  /* 0x00000000b4007221 */ /* 0x000fc80000010000 */
[----:B------:R-:W-:Y:S01]  /*d6e0*/  FADD.FTZ R233, R2, R0 ;  /* 0x0000000002e97221 */ /* 0x000fe20000010000 */
[----:B------:R-:W-:-:S05]  /*d6f0*/  LOP3.LUT R0, R247, UR4, RZ, 0x3c, !PT ;  /* 0x00000004f7007c12 */ /* 0x000fca000f8e3cff */
[----:B------:R-:W-:-:S05]  /*d700*/  IMAD.WIDE.U32 R222, R0, -0x326172a9, RZ ;  /* 0xcd9e8d5700de7825 */ /* 0x000fca00078e00ff */
[----:B------:R-:W-:Y:S02]  /*d710*/  LOP3.LUT R0, R237, UR13, R222, 0x96, !PT ;  /* 0x0000000ded007c12 */ /* 0x000fe4000f8e96de */
[----:B------:R-:W-:-:S03]  /*d720*/  F2FP.BF16.PACK_AB R196, R2, R180 ;  /* 0x000000b402c4723e */ /* 0x000fc600000010ff */
[----:B------:R-:W-:Y:S01]  /*d730*/  IMAD.WIDE.U32 R18, R0, -0x2daee0ad, RZ ;  /* 0xd2511f5300127825 */ /* 0x000fe200078e00ff */
[----:B------:R-:W-:Y:S02]  /*d740*/  F2FP.BF16.PACK_AB R193, R181, R12 ;  /* 0x0000000cb5c1723e */ /* 0x000fe400000010ff */
[----:B------:R-:W-:-:S05]  /*d750*/  FSEL R0, R135, RZ, P5 ;  /* 0x000000ff87007208 */ /* 0x000fca0002800000 */
[----:B------:R-:W-:Y:S01]  /*d760*/  FADD.FTZ R0, R214, -R0 ;  /* 0x80000000d6007221 */ /* 0x000fe20000010000 */
[----:B--2---:R-:W-:-:S05]  /*d770*/  LOP3.LUT R20, R223, UR14, R226, 0x96, !PT ;  /* 0x0000000edf147c12 */ /* 0x004fca000f8e96e2 */
[----:B------:R-:W-:-:S05]  /*d780*/  IMAD.WIDE.U32 R20, R20, -0x2daee0ad, RZ ;  /* 0xd2511f5314147825 */ /* 0x000fca00078e00ff */
[----:B---3--:R-:W-:Y:S02]  /*d790*/  LOP3.LUT R2, R21, UR12, R224, 0x96, !PT ;  /* 0x0000000c15027c12 */ /* 0x008fe4000f8e96e0 */
[----:B------:R-:W-:-:S03]  /*d7a0*/  LOP3.LUT R10, R19, UR10, R20, 0x96, !PT ;  /* 0x0000000a130a7c12 */ /* 0x000fc6000f8e9614 */
        /* <DEDUP_REMOVED lines=8> */
[----:B------:R-:W-:Y:S01]  /*d830*/  IMAD.WIDE.U32 R2, R3, -0x326172a9, RZ ;  /* 0xcd9e8d5703027825 */ /* 0x000fe200078e00ff */
[----:B------:R-:W1:Y:S03]  /*d840*/  LDC.U8 R227, c[0x0][0x2d8] ;  /* 0x0000b600ffe37b82 */ /* 0x000e660000000000 */
[----:B------:R-:W-:Y:S01]  /*d850*/  FMUL.FTZ R0, R0, c[0x0][0x23c] ;  /* 0x00008f0000007a20 */ /* 0x000fe20000410000 */
[----:B------:R-:W-:Y:S01]  /*d860*/  LOP3.LUT R16, R3, UR7, R10, 0x96, !PT ;  /* 0x0000000703107c12 */ /* 0x000fe2000f8e960a */
[----:B------:R-:W-:Y:S01]  /*d870*/  IMAD.WIDE.U32 R10, R11, -0x326172a9, RZ ;  /* 0xcd9e8d570b0a7825 */ /* 0x000fe200078e00ff */
[----:B------:R-:W-:Y:S04]  /*d880*/  MUFU.EX2 R13, R15 ;  /* 0x0000000f000d7308 */ /* 0x000fe80000000800 */
[----:B------:R-:W-:-:S04]  /*d890*/  LOP3.LUT R2, R11, UR15, R2, 0x96, !PT ;  /* 0x0000000f0b027c12 */ /* 0x000fc8000f8e9602 */
[----:B------:R-:W2:Y:S01]  /*d8a0*/  MUFU.EX2 R0, R0 ;  /* 0x0000000000007308 */ /* 0x000ea20000000800 */
[----:B------:R-:W-:-:S07]  /*d8b0*/  LOP3.LUT R3, R2, 0xffff, RZ, 0xc0, !PT ;  /* 0x0000ffff02037812 */ /* 0x000fce00078ec0ff */
[----:B------:R-:W3:Y:S01]  /*d8c0*/  MUFU.EX2 R9, R9 ;  /* 0x0000000900097308 */ /* 0x000ee20000000800 */
[----:B------:R-:W-:-:S04]  /*d8d0*/  SHF.R.U32.HI R3, RZ, 0x8, R3 ;  /* 0x00000008ff037819 */ /* 0x000fc80000011603 */
[----:B------:R-:W-:Y:S01]  /*d8e0*/  LOP3.LUT R3, R3, 0xffff, RZ, 0xc0, !PT ;  /* 0x0000ffff03037812 */ /* 0x000fe200078ec0ff */
[----:B--2---:R-:W-:-:S03]  /*d8f0*/  FFMA.FTZ R235, R235, R0, R13 ;  /* 0x00000000ebeb7223 */ /* 0x004fc6000001000d */
[----:B-1----:R-:W-:Y:S02]  /*d900*/  ISETP.GE.U32.AND P5, PT, R227, R3, PT ;  /* 0x00000003e300720c */ /* 0x002fe40003fa6070 */
[----:B------:R-:W-:Y:S01]  /*d910*/  LOP3.LUT R3, R2, 0xff, RZ, 0xc0, !PT ;  /* 0x000000ff02037812 */ /* 0x000fe200078ec0ff */
[C---:B---3--:R-:W-:Y:S01]  /*d920*/  FADD.FTZ R180, R9.reuse, R235 ;  /* 0x000000eb09b47221 */ /* 0x048fe20000010000 */
[----:B------:R-:W-:Y:S02]  /*d930*/  F2FP.BF16.PACK_AB R13, R9, R13 ;  /* 0x0000000d090d723e */ /* 0x000fe400000010ff */
[----:B------:R-:W-:Y:S02]  /*d940*/  FSEL R9, R134, RZ, P1 ;  /* 0x000000ff86097208 */ /* 0x000fe40000800000 */
[----:B------:R-:W-:Y:S02]  /*d950*/  ISETP.GE.U32.AND P6, PT, R227, R3, PT ;  /* 0x00000003e300720c */ /* 0x000fe40003fc6070 */
[----:B------:R-:W-:-:S02]  /*d960*/  SHF.R.U32.HI R3, RZ, 0x18, R2 ;  /* 0x00000018ff037819 */ /* 0x000fc40000011602 */
[----:B------:R-:W-:Y:S01]  /*d970*/  SHF.R.U32.HI R2, RZ, 0x10, R2 ;  /* 0x00000010ff027819 */ /* 0x000fe20000011602 */
[----:B------:R-:W-:-:S03]  /*d980*/  FADD.FTZ R9, R215, -R9 ;  /* 0x80000009d7097221 */ /* 0x000fc60000010000 */
[----:B------:R-:W-:Y:S01]  /*d990*/  LOP3.LUT R2, R2, 0xff, RZ, 0xc0, !PT ;  /* 0x000000ff02027812 */ /* 0x000fe200078ec0ff */
[----:B------:R-:W-:Y:S01]  /*d9a0*/  FMUL.FTZ R9, R9, c[0x0][0x23c] ;  /* 0x00008f0009097a20 */ /* 0x000fe20000410000 */
[----:B------:R-:W-:Y:S02]  /*d9b0*/  ISETP.GE.U32.AND P1, PT, R227, R3, PT ;  /* 0x00000003e300720c */ /* 0x000fe40003f26070 */
[----:B------:R-:W-:Y:S02]  /*d9c0*/  FSEL R3, R133, RZ, P4 ;  /* 0x000000ff85037208 */ /* 0x000fe40002000000 */
[----:B------:R-:W-:Y:S02]  /*d9d0*/  ISETP.GE.U32.AND P4, PT, R227, R2, PT ;  /* 0x00000002e300720c */ /* 0x000fe40003f86070 */
[----:B------:R-:W1:Y:S01]  /*d9e0*/  MUFU.EX2 R2, R9 ;  /* 0x0000000900027308 */ /* 0x000e620000000800 */
[----:B------:R-:W-:Y:S04]  /*d9f0*/  STL [R1+0x13c], R203 ;  /* 0x00013ccb01007387 */ /* 0x000fe80000100800 */
[----:B------:R-:W-:Y:S04]  /*da00*/  STL [R1+0x138], R206 ;  /* 0x000138ce01007387 */ /* 0x000fe80000100800 */
[----:B------:R-:W-:Y:S04]  /*da10*/  STL [R1+0x134], R205 ;  /* 0x000134cd01007387 */ /* 0x000fe80000100800 */
[----:B------:R-:W-:Y:S04]  /*da20*/  STL [R1+0x130], R212 ;  /* 0x000130d401007387 */ /* 0x000fe80000100800 */
[----:B------:R1:W-:Y:S04]  /*da30*/  STL [R1+0x12c], R211 ;  /* 0x00012cd301007387 */ /* 0x0003e80000100800 */
[----:B------:R2:W-:Y:S04]  /*da40*/  STL [R1+0x128], R210 ;  /* 0x000128d201007387 */ /* 0x0005e80000100800 */
[----:B------:R-:W-:Y:S04]  /*da50*/  STL [R1+0x124], R209 ;  /* 0x000124d101007387 */ /* 0x000fe80000100800 */
[----:B------:R-:W-:Y:S04]  /*da60*/  STL [R1+0x120], R208 ;  /* 0x000120d001007387 */ /* 0x000fe80000100800 */
[----:B------:R-:W-:Y:S04]  /*da70*/  STL [R1+0x11c], R207 ;  /* 0x00011ccf01007387 */ /* 0x000fe80000100800 */
[----:B------:R3:W-:Y:S04]  /*da80*/  STL [R1+0x118], R204 ;  /* 0x000118cc01007387 */ /* 0x0007e80000100800 */
[----:B------:R-:W-:Y:S01]  /*da90*/  STL [R1+0x114], R202 ;  /* 0x000114ca01007387 */ /* 0x000fe20000100800 */
[----:B-1----:R-:W-:-:S03]  /*daa0*/  FMUL.FTZ R211, R118, R2 ;  /* 0x0000000276d37220 */ /* 0x002fc60000410000 */
[----:B------:R-:W-:Y:S01]  /*dab0*/  STL [R1+0x110], R200 ;  /* 0x000110c801007387 */ /* 0x000fe20000100800 */
[----:B--2---:R-:W-:-:S03]  /*dac0*/  FMUL.FTZ R210, R119, R2 ;  /* 0x0000000277d27220 */ /* 0x004fc60000410000 */
[----:B------:R-:W-:Y:S01]  /*dad0*/  STL [R1+0x10c], R139 ;  /* 0x00010c8b01007387 */ /* 0x000fe20000100800 */
[----:B------:R-:W-:-:S03]  /*dae0*/  FMUL.FTZ R118, R62, R4 ;  /* 0x000000043e767220 */ /* 0x000fc60000410000 */
[----:B------:R-:W-:Y:S01]  /*daf0*/  STL [R1+0x108], R138 ;  /* 0x0001088a01007387 */ /* 0x000fe20000100800 */
[----:B------:R-:W-:-:S03]  /*db00*/  FMUL.FTZ R119, R63, R4 ;  /* 0x000000043f777220 */ /* 0x000fc60000410000 */
[----:B------:R-:W-:Y:S04]  /*db10*/  STL [R1+0x104], R137 ;  /* 0x0001048901007387 */ /* 0x000fe80000100800 */
[----:B------:R1:W-:Y:S04]  /*db20*/  STL [R1+0x100], R136 ;  /* 0x0001008801007387 */ /* 0x0003e80000100800 */
[----:B------:R-:W2:Y:S01]  /*db30*/  LDL.LU.64 R62, [R1+0xc8] ;  /* 0x0000c800013e7983 */ /* 0x000ea20000300a00 */
[----:B------:R-:W-:Y:S08]  /*db40*/  MUFU.EX2 R14, R187 ;  /* 0x000000bb000e7308 */ /* 0x000ff00000000800 */
[----:B------:R-:W4:Y:S01]  /*db50*/  MUFU.EX2 R178, R178 ;  /* 0x000000b200b27308 */ /* 0x000f220000000800 */
[-C--:B------:R-:W-:Y:S01]  /*db60*/  FMUL.FTZ R152, R152, R0.reuse ;  /* 0x0000000098987220 */ /* 0x080fe20000410000 */
[----:B------:R-:W-:Y:S01]  /*db70*/  PRMT R19, R13, 0x7610, R19 ;  /* 0x000076100d137816 */ /* 0x000fe20000000013 */
[----:B------:R-:W-:-:S02]  /*db80*/  FMUL.FTZ R153, R153, R0 ;  /* 0x0000000099997220 */ /* 0x000fc40000410000 */
[-C--:B------:R-:W-:Y:S02]  /*db90*/  FMUL.FTZ R228, R148, R0.reuse ;  /* 0x0000000094e47220 */ /* 0x080fe40000410000 */
[-C--:B------:R-:W-:Y:S02]  /*dba0*/  FMUL.FTZ R229, R149, R0.reuse ;  /* 0x0000000095e57220 */ /* 0x080fe40000410000 */
[-C--:B------:R-:W-:Y:S02]  /*dbb0*/  FMUL.FTZ R144, R144, R0.reuse ;  /* 0x0000000090907220 */ /* 0x080fe40000410000 */
[-C--:B------:R-:W-:Y:S02]  /*dbc0*/  FMUL.FTZ R145, R145, R0.reuse ;  /* 0x0000000091917220 */ /* 0x080fe40000410000 */
[-C--:B------:R-:W-:Y:S02]  /*dbd0*/  FMUL.FTZ R248, R140, R0.reuse ;  /* 0x000000008cf87220 */ /* 0x080fe40000410000 */
[----:B------:R-:W-:-:S02]  /*dbe0*/  FMUL.FTZ R249, R141, R0 ;  /* 0x000000008df97220 */ /* 0x000fc40000410000 */
[-C--:B---3--:R-:W-:Y:S02]  /*dbf0*/  FMUL.FTZ R204, R36, R0.reuse ;  /* 0x0000000024cc7220 */ /* 0x088fe40000410000 */
[-C--:B------:R-:W-:Y:S02]  /*dc00*/  FMUL.FTZ R252, R37, R0.reuse ;  /* 0x0000000025fc7220 */ /* 0x080fe40000410000 */
[-C--:B------:R-:W-:Y:S02]  /*dc10*/  FMUL.FTZ R215, R48, R0.reuse ;  /* 0x0000000030d77220 */ /* 0x080fe40000410000 */
[-C--:B------:R-:W-:Y:S02]  /*dc20*/  FMUL.FTZ R235, R49, R0.reuse ;  /* 0x0000000031eb7220 */ /* 0x080fe40000410000 */
[-C--:B-1----:R-:W-:Y:S02]  /*dc30*/  FMUL.FTZ R136, R52, R0.reuse ;  /* 0x0000000034887220 */ /* 0x082fe40000410000 */
        /* <DEDUP_REMOVED lines=19> */
[----:B----4-:R-:W-:Y:S01]  /*dd70*/  F2FP.BF16.PACK_AB R0, R178, R14 ;  /* 0x0000000eb200723e */ /* 0x010fe200000010ff */
[--C-:B------:R-:W-:Y:S01]  /*dd80*/  FFMA.FTZ R48, R239, R2, R14.reuse ;  /* 0x00000002ef307223 */ /* 0x100fe2000001000e */
[----:B------:R-:W-:Y:S01]  /*dd90*/  @!P6 HFMA2.BF16_V2 R68, -RZ.H0_H0, RZ.H0_H0, -R19.H0_H0 ;  /* 0x200000ffff44e231 */ /* 0x000fe20000340913 */
[----:B------:R-:W-:-:S02]  /*dda0*/  PRMT R14, R13, 0x7632, R14 ;  /* 0x000076320d0e7816 */ /* 0x000fc4000000000e */
[C---:B------:R-:W-:Y:S02]  /*ddb0*/  PRMT R18, R0.reuse, 0x7610, R18 ;  /* 0x0000761000127816 */ /* 0x040fe40000000012 */
[----:B------:R-:W-:Y:S02]  /*ddc0*/  PRMT R15, R0, 0x7632, R15 ;  /* 0x00007632000f7816 */ /* 0x000fe4000000000f */
[----:B------:R-:W-:Y:S01]  /*ddd0*/  LOP3.LUT R0, R10, 0xff, RZ, 0xc0, !PT ;  /* 0x000000ff0a007812 */ /* 0x000fe200078ec0ff */
[----:B------:R-:W-:Y:S01]  /*dde0*/  FADD.FTZ R13, R232, -R3 ;  /* 0x80000003e80d7221 */ /* 0x000fe20000010000 */
[----:B------:R-:W-:Y:S01]  /*ddf0*/  PRMT R81, R19, 0x5410, R14 ;  /* 0x0000541013517816 */ /* 0x000fe2000000000e */
[----:B------:R-:W-:Y:S01]  /*de00*/  @!P4 HFMA2.BF16_V2 R64, -RZ.H0_H0, RZ.H0_H0, -R18.H0_H0 ;  /* 0x200000ffff40c231 */ /* 0x000fe20000340912 */
[----:B------:R-:W-:Y:S02]  /*de10*/  @!P6 PRMT R19, R68, 0x5410, RZ ;  /* 0x000054104413e816 */ /* 0x000fe400000000ff */
[----:B------:R-:W-:-:S02]  /*de20*/  SHF.R.U32.HI R3, RZ, 0x10, R10 ;  /* 0x00000010ff037819 */ /* 0x000fc4000001160a */
[----:B------:R-:W-:Y:S01]  /*de30*/  ISETP.GE.U32.AND P6, PT, R227, R0, PT ;  /* 0x00000000e300720c */ /* 0x000fe20003fc6070 */
[----:B------:R-:W-:Y:S01]  /*de40*/  @!P5 HFMA2.BF16_V2 R65, -RZ.H0_H0, RZ.H0_H0, -R14.H0_H0 ;  /* 0x200000ffff41d231 */ /* 0x000fe2000034090e */
[----:B------:R-:W-:Y:S02]  /*de50*/  SHF.R.U32.HI R0, RZ, 0x18, R10 ;  /* 0x00000018ff007819 */ /* 0x000fe4000001160a */
[----:B------:R-:W-:Y:S02]  /*de60*/  LOP3.LUT R9, R10, 0xffff, RZ, 0xc0, !PT ;  /* 0x0000ffff0a097812 */ /* 0x000fe400078ec0ff */
[----:B------:R-:W-:Y:S02]  /*de70*/  PRMT R80, R18, 0x5410, R15 ;  /* 0x0000541012507816 */ /* 0x000fe4000000000f */
[----:B------:R-:W-:Y:S02]  /*de80*/  LOP3.LUT R3, R3, 0xff, RZ, 0xc0, !PT ;  /* 0x000000ff03037812 */ /* 0x000fe400078ec0ff */
[----:B------:R-:W-:-:S02]  /*de90*/  @!P4 PRMT R18, R64, 0x5410, RZ ;  /* 0x000054104012c816 */ /* 0x000fc400000000ff */
[----:B------:R-:W-:Y:S02]  /*dea0*/  ISETP.GE.U32.AND P4, PT, R227, R0, PT ;  /* 0x00000000e300720c */ /* 0x000fe40003f86070 */
[----:B------:R-:W-:Y:S01]  /*deb0*/  SHF.R.U32.HI R0, RZ, 0x8, R9 ;  /* 0x00000008ff007819 */ /* 0x000fe20000011609 */
[----:B------:R-:W-:Y:S01]  /*dec0*/  FMUL.FTZ R96, R67, R2 ;  /* 0x0000000243607220 */ /* 0x000fe20000410000 */
[----:B------:R-:W-:Y:S01]  /*ded0*/  @!P5 PRMT R14, R65, 0x5410, RZ ;  /* 0x00005410410ed816 */ /* 0x000fe200000000ff */
[----:B------:R-:W-:Y:S01]  /*dee0*/  @!P1 HFMA2.BF16_V2 R49, -RZ.H0_H0, RZ.H0_H0, -R15.H0_H0 ;  /* 0x200000ffff319231 */ /* 0x000fe2000034090f */
[----:B------:R-:W-:Y:S01]  /*def0*/  ISETP.GE.U32.AND P5, PT, R227, R3, PT ;  /* 0x00000003e300720c */ /* 0x000fe20003fa6070 */
[----:B------:R-:W-:Y:S01]  /*df00*/  MUFU.EX2 R67, R173 ;  /* 0x000000ad00437308 */ /* 0x000fe20000000800 */
[----:B------:R-:W-:Y:S01]  /*df10*/  LOP3.LUT R0, R0, 0xffff, RZ, 0xc0, !PT ;  /* 0x0000ffff00007812 */ /* 0x000fe200078ec0ff */
[----:B------:R-:W-:Y:S01]  /*df20*/  FMUL.FTZ R9, R13, c[0x0][0x23c] ;  /* 0x00008f000d097a20 */ /* 0x000fe20000410000 */
[----:B------:R-:W-:Y:S01]  /*df30*/  @!P1 PRMT R15, R49, 0x5410, RZ ;  /* 0x00005410310f9816 */ /* 0x000fe200000000ff */
[----:B------:R-:W-:-:S04]  /*df40*/  IMAD.MOV.U32 R11, RZ, RZ, R204 ;  /* 0x000000ffff0b7224 */ /* 0x000fc800078e00cc */
[----:B------:R-:W1:Y:S01]  /*df50*/  MUFU.EX2 R3, R17 ;  /* 0x0000001100037308 */ /* 0x000e620000000800 */
[----:B------:R-:W-:Y:S01]  /*df60*/  FMUL.FTZ R204, R71, R2 ;  /* 0x0000000247cc7220 */ /* 0x000fe20000410000 */
[----:B------:R-:W-:Y:S01]  /*df70*/  ISETP.GE.U32.AND P1, PT, R227, R0, PT ;  /* 0x00000000e300720c */ /* 0x000fe20003f26070 */
[----:B------:R-:W-:Y:S02]  /*df80*/  IMAD.MOV.U32 R71, RZ, RZ, R206 ;  /* 0x000000ffff477224 */ /* 0x000fe400078e00ce */
[-C--:B------:R-:W-:Y:S02]  /*df90*/  FMUL.FTZ R206, R102, R2.reuse ;  /* 0x0000000266ce7220 */ /* 0x080fe40000410000 */
[----:B------:R-:W3:Y:S01]  /*dfa0*/  LDC.U8 R102, c[0x0][0x2d8] ;  /* 0x0000b600ff667b82 */ /* 0x000ee20000000000 */
[----:B------:R-:W-:Y:S01]  /*dfb0*/  MUFU.EX2 R69, R176 ;  /* 0x000000b000457308 */ /* 0x000fe20000000800 */
[----:B------:R-:W-:-:S07]  /*dfc0*/  FMUL.FTZ R13, R55, R2 ;  /* 0x00000002370d7220 */ /* 0x000fce0000410000 */
[----:B------:R1:W4:Y:S01]  /*dfd0*/  MUFU.EX2 R0, R9 ;  /* 0x0000000900007308 */ /* 0x0003220000000800 */
[-C--:B------:R-:W-:Y:S02]  /*dfe0*/  FMUL.FTZ R250, R142, R2.reuse ;  /* 0x000000028efa7220 */ /* 0x080fe40000410000 */
[-C--:B------:R-:W-:Y:S02]  /*dff0*/  FMUL.FTZ R251, R143, R2.reuse ;  /* 0x000000028ffb7220 */ /* 0x080fe40000410000 */
[----:B------:R-:W-:Y:S02]  /*e000*/  IMAD.MOV.U32 R142, RZ, RZ, R137 ;  /* 0x000000ffff8e7224 */ /* 0x000fe400078e0089 */
[----:B------:R-:W-:Y:S01]  /*e010*/  IMAD.MOV.U32 R143, RZ, RZ, R136 ;  /* 0x000000ffff8f7224 */ /* 0x000fe200078e0088 */
[----:B------:R-:W-:Y:S01]  /*e020*/  MUFU.EX2 R68, R177 ;  /* 0x000000b100447308 */ /* 0x000fe20000000800 */
[-C--:B------:R-:W-:Y:S02]  /*e030*/  FMUL.FTZ R232, R66, R2.reuse ;  /* 0x0000000242e87220 */ /* 0x080fe40000410000 */
[----:B------:R-:W-:-:S02]  /*e040*/  FMUL.FTZ R207, R70, R2 ;  /* 0x0000000246cf7220 */ /* 0x000fc40000410000 */
[-C--:B------:R-:W-:Y:S02]  /*e050*/  FMUL.FTZ R137, R82, R2.reuse ;  /* 0x0000000252897220 */ /* 0x080fe40000410000 */
[-C--:B------:R-:W-:Y:S01]  /*e060*/  FMUL.FTZ R136, R83, R2.reuse ;  /* 0x0000000253887220 */ /* 0x080fe20000410000 */
[----:B------:R-:W3:Y:S01]  /*e070*/  MUFU.EX2 R49, R188 ;  /* 0x000000bc00317308 */ /* 0x000ee20000000800 */
[----:B-1----:R-:W-:Y:S01]  /*e080*/  F2FP.BF16.PACK_AB R9, R67, R3 ;  /* 0x000000034309723e */ /* 0x002fe200000010ff */
[-C--:B------:R-:W-:Y:S02]  /*e090*/  FMUL.FTZ R230, R150, R2.reuse ;  /* 0x0000000296e67220 */ /* 0x080fe40000410000 */
[----:B------:R-:W-:Y:S02]  /*e0a0*/  FMUL.FTZ R231, R151, R2 ;  /* 0x0000000297e77220 */ /* 0x000fe40000410000 */
        /* <DEDUP_REMOVED lines=20> */
[----:B------:R-:W-:Y:S01]  /*e1f0*/  FADD.FTZ R64, R3, R180 ;  /* 0x000000b403407221 */ /* 0x000fe20000010000 */
[C---:B------:R-:W-:Y:S01]  /*e200*/  PRMT R17, R9.reuse, 0x7610, R17 ;  /* 0x0000761009117816 */ /* 0x040fe20000000011 */
[----:B------:R-:W-:Y:S01]  /*e210*/  IMAD.WIDE.U32 R2, R16, -0x2daee0ad, RZ ;  /* 0xd2511f5310027825 */ /* 0x000fe200078e00ff */
[----:B------:R-:W-:-:S03]  /*e220*/  PRMT R16, R9, 0x7632, R16 ;  /* 0x0000763209107816 */ /* 0x000fc60000000010 */
[----:B------:R-:W-:Y:S02]  /*e230*/  IMAD.MOV.U32 R86, RZ, RZ, R84 ;  /* 0x000000ffff567224 */ /* 0x000fe400078e0054 */
[----:B------:R-:W-:Y:S02]  /*e240*/  IMAD.MOV.U32 R87, RZ, RZ, R13 ;  /* 0x000000ffff577224 */ /* 0x000fe400078e000d */
[----:B------:R-:W-:Y:S02]  /*e250*/  IMAD.MOV.U32 R50, RZ, RZ, R116 ;  /* 0x000000ffff327224 */ /* 0x000fe400078e0074 */
[----:B------:R-:W-:Y:S02]  /*e260*/  IMAD.MOV.U32 R236, RZ, RZ, R224 ;  /* 0x000000ffffec7224 */ /* 0x000fe400078e00e0 */
[----:B------:R-:W-:Y:S02]  /*e270*/  IMAD.MOV.U32 R237, RZ, RZ, R225 ;  /* 0x000000ffffed7224 */ /* 0x000fe400078e00e1 */
[----:B----4-:R-:W-:-:S02]  /*e280*/  FFMA.FTZ R13, R241, R0, R69 ;  /* 0x00000000f10d7223 */ /* 0x010fc40000010045 */
        /* <DEDUP_REMOVED lines=35> */
[----:B------:R-:W-:Y:S01]  /*e4c0*/  LOP3.LUT R9, R0, 0xff, RZ, 0xc0, !PT ;  /* 0x000000ff00097812 */ /* 0x000fe200078ec0ff */
[----:B------:R1:W-:Y:S01]  /*e4d0*/  MUFU.EX2 R65, R190 ;  /* 0x000000be00417308 */ /* 0x0003e20000000800 */
[----:B------:R-:W-:Y:S01]  /*e4e0*/  @!P6 PRMT R17, R22, 0x5410, RZ ;  /* 0x000054101611e816 */ /* 0x000fe200000000ff */
[----:B------:R-:W-:Y:S01]  /*e4f0*/  @!P1 HFMA2.BF16_V2 R29, -RZ.H0_H0, RZ.H0_H0, -R16.H0_H0 ;  /* 0x200000ffff1d9231 */ /* 0x000fe20000340910 */
[----:B---3--:R-:W-:Y:S01]  /*e500*/  F2FP.BF16.PACK_AB R10, R49, R68 ;  /* 0x00000044310a723e */ /* 0x008fe200000010ff */
[----:B------:R-:W-:Y:S01]  /*e510*/  IMAD.MOV.U32 R22, RZ, RZ, R252 ;  /* 0x000000ffff167224 */ /* 0x000fe200078e00fc */
[----:B------:R-:W-:-:S02]  /*e520*/  ISETP.GE.U32.AND P6, PT, R102, R9, PT ;  /* 0x000000096600720c */ /* 0x000fc40003fc6070 */
[----:B------:R-:W-:Y:S01]  /*e530*/  SHF.R.U32.HI R9, RZ, 0x18, R0 ;  /* 0x00000018ff097819 */ /* 0x000fe20000011600 */
[----:B------:R-:W-:Y:S01]  /*e540*/  MUFU.EX2 R252, R172 ;  /* 0x000000ac00fc7308 */ /* 0x000fe20000000800 */
[----:B------:R-:W-:Y:S02]  /*e550*/  PRMT R189, R10, 0x7632, R189 ;  /* 0x000076320abd7816 */ /* 0x000fe400000000bd */
[----:B------:R-:W-:Y:S01]  /*e560*/  @!P1 PRMT R16, R29, 0x5410, RZ ;  /* 0x000054101d109816 */ /* 0x000fe200000000ff */
[----:B-1----:R-:W-:-:S04]  /*e570*/  IMAD.MOV.U32 R190, RZ, RZ, R66 ;  /* 0x000000ffffbe7224 */ /* 0x002fc800078e0042 */
[----:B------:R-:W1:Y:S01]  /*e580*/  MUFU.EX2 R66, R175 ;  /* 0x000000af00427308 */ /* 0x000e620000000800 */
[----:B------:R-:W-:Y:S02]  /*e590*/  ISETP.GE.U32.AND P1, PT, R102, R9, PT ;  /* 0x000000096600720c */ /* 0x000fe40003f26070 */
[----:B------:R-:W-:Y:S01]  /*e5a0*/  SHF.R.U32.HI R9, RZ, 0x10, R0 ;  /* 0x00000010ff097819 */ /* 0x000fe20000011600 */
[----:B------:R-:W-:Y:S01]  /*e5b0*/  @!P4 HFMA2.BF16_V2 R37, -RZ.H0_H0, RZ.H0_H0, -R189.H0_H0 ;  /* 0x200000ffff25c231 */ /* 0x000fe200003409bd */
[----:B------:R-:W-:Y:S02]  /*e5c0*/  PRMT R188, R10, 0x7610, R188 ;  /* 0x000076100abc7816 */ /* 0x000fe400000000bc */
[----:B------:R-:W-:Y:S02]  /*e5d0*/  LOP3.LUT R9, R9, 0xff, RZ, 0xc0, !PT ;  /* 0x000000ff09097812 */ /* 0x000fe400078ec0ff */
[----:B------:R-:W-:Y:S01]  /*e5e0*/  PRMT R60, R188, 0x5410, R189 ;  /* 0x00005410bc3c7816 */ /* 0x000fe200000000bd */
        /* <DEDUP_REMOVED lines=9> */
[----:B------:R-:W-:Y:S02]  /*e680*/  IMAD.MOV.U32 R131, RZ, RZ, R226 ;  /* 0x000000ffff837224 */ /* 0x000fe400078e00e2 */
        /* <DEDUP_REMOVED lines=32> */
[----:B------:R-:W-:Y:S02]  /*e890*/  PRMT R186, R4, 0x7632, R186 ;  /* 0x0000763204ba7816 */ /* 0x000fe400000000ba */
[----:B--2---:R-:W-:Y:S02]  /*e8a0*/  LOP3.LUT R4, R223, UR14, R62, 0x96, !PT ;  /* 0x0000000edf047c12 */ /* 0x004fe4000f8e963e */
[----:B------:R-:W2:Y:S01]  /*e8b0*/  LDL.LU.64 R62, [R1+0x18] ;  /* 0x00001800013e7983 */ /* 0x000ea20000300a00 */
[----:B------:R-:W-:-:S05]  /*e8c0*/  @!P5 HFMA2.BF16_V2 R38, -RZ.H0_H0, RZ.H0_H0, -R188.H0_H0 ;  /* 0x200000ffff26d231 */ /* 0x000fca00003409bc */
[----:B------:R-:W-:Y:S02]  /*e8d0*/  @!P5 PRMT R188, R38, 0x5410, RZ ;  /* 0x0000541026bcd816 */ /* 0x000fe400000000ff */
[----:B------:R-:W1:Y:S01]  /*e8e0*/  LDC.U8 R38, c[0x0][0x2d8] ;  /* 0x0000b600ff267b82 */ /* 0x000e620000000000 */
[----:B------:R-:W-:Y:S01]  /*e8f0*/  LOP3.LUT R0, R0, 0xffff, RZ, 0xc0, !PT ;  /* 0x0000ffff00007812 */ /* 0x000fe200078ec0ff */
[----:B------:R-:W3:Y:S03]  /*e900*/  MUFU.EX2 R97, R191 ;  /* 0x000000bf00617308 */ /* 0x000ee60000000800 */
[----:B------:R-:W-:-:S04]  /*e910*/  SHF.R.U32.HI R0, RZ, 0x8, R0 ;  /* 0x00000008ff007819 */ /* 0x000fc80000011600 */
[----:B------:R-:W-:-:S04]  /*e920*/  LOP3.LUT R0, R0, 0xffff, RZ, 0xc0, !PT ;  /* 0x0000ffff00007812 */ /* 0x000fc800078ec0ff */
[----:B-1----:R-:W-:Y:S02]  /*e930*/  ISETP.GE.U32.AND P5, PT, R38, R0, PT ;  /* 0x000000002600720c */ /* 0x002fe40003fa6070 */
[----:B---3--:R-:W-:Y:S01]  /*e940*/  F2FP.BF16.PACK_AB R0, R97, R65 ;  /* 0x000000416100723e */ /* 0x008fe200000010ff */
[----:B------:R-:W-:-:S03]  /*e950*/  IMAD.MOV.U32 R191, RZ, RZ, R77 ;  /* 0x000000ffffbf7224 */ /* 0x000fc600078e004d */
[C---:B------:R-:W-:Y:S02]  /*e960*/  PRMT R185, R0.reuse, 0x7610, R185 ;  /* 0x0000761000b97816 */ /* 0x040fe400000000b9 */
[----:B------:R-:W-:Y:S01]  /*e970*/  PRMT R184, R0, 0x7632, R184 ;  /* 0x0000763200b87816 */ /* 0x000fe200000000b8 */
[----:B------:R-:W-:Y:S01]  /*e980*/  IMAD.MOV.U32 R77, RZ, RZ, R50 ;  /* 0x000000ffff4d7224 */ /* 0x000fe200078e0032 */
[----:B------:R-:W-:-:S03]  /*e990*/  LOP3.LUT R0, R2, 0xff, RZ, 0xc0, !PT ;  /* 0x000000ff02007812 */ /* 0x000fc600078ec0ff */
[----:B------:R-:W-:Y:S01]  /*e9a0*/  @!P5 HFMA2.BF16_V2 R5, -RZ.H0_H0, RZ.H0_H0, -R186.H0_H0 ;  /* 0x200000ffff05d231 */ /* 0x000fe200003409ba */
[----:B------:R-:W-:Y:S01]  /*e9b0*/  PRMT R50, R187, 0x5410, R186 ;  /* 0x00005410bb327816 */ /* 0x000fe200000000ba */
[----:B------:R-:W-:Y:S02]  /*e9c0*/  @!P4 HFMA2.BF16_V2 R7, -RZ.H0_H0, RZ.H0_H0, -R185.H0_H0 ;  /* 0x200000ffff07c231 */ /* 0x000fe400003409b9 */
[----:B------:R-:W-:Y:S01]  /*e9d0*/  @!P1 HFMA2.BF16_V2 R6, -RZ.H0_H0, RZ.H0_H0, -R184.H0_H0 ;  /* 0x200000ffff069231 */ /* 0x000fe200003409b8 */
[----:B------:R-:W-:Y:S02]  /*e9e0*/  @!P5 PRMT R186, R5, 0x5410, RZ ;  /* 0x0000541005bad816 */ /* 0x000fe400000000ff */
[----:B------:R-:W-:Y:S01]  /*e9f0*/  ISETP.GE.U32.AND P5, PT, R38, R0, PT ;  /* 0x000000002600720c */ /* 0x000fe20003fa6070 */
[----:B------:R-:W-:Y:S01]  /*ea00*/  IMAD.MOV.U32 R241, RZ, RZ, R11 ;  /* 0x000000fffff17224 */ /* 0x000fe200078e000b */
[----:B------:R-:W-:Y:S01]  /*ea10*/  SHF.R.U32.HI R0, RZ, 0x10, R2 ;  /* 0x00000010ff007819 */ /* 0x000fe20000011602 */
[----:B------:R-:W-:Y:S01]  /*ea20*/  FADD.FTZ R11, R178, R48 ;  /* 0x00000030b20b7221 */ /* 0x000fe20000010000 */
[----:B------:R-:W-:-:S02]  /*ea30*/  PRMT R48, R185, 0x5410, R184 ;  /* 0x00005410b9307816 */ /* 0x000fc400000000b8 */
[----:B------:R-:W-:Y:S02]  /*ea40*/  @!P4 PRMT R185, R7, 0x5410, RZ ;  /* 0x0000541007b9c816 */ /* 0x000fe400000000ff */
[----:B------:R-:W-:Y:S01]  /*ea50*/  @!P1 PRMT R184, R6, 0x5410, RZ ;  /* 0x0000541006b89816 */ /* 0x000fe200000000ff */
[----:B------:R-:W-:Y:S01]  /*ea60*/  IMAD.WIDE.U32 R6, R4, -0x2daee0ad, RZ ;  /* 0xd2511f5304067825 */ /* 0x000fe200078e00ff */
[----:B------:R-:W-:Y:S02]  /*ea70*/  LOP3.LUT R3, R2, 0xffff, RZ, 0xc0, !PT ;  /* 0x0000ffff02037812 */ /* 0x000fe400078ec0ff */
[----:B------:R-:W-:Y:S02]  /*ea80*/  LOP3.LUT R0, R0, 0xff, RZ, 0xc0, !PT ;  /* 0x000000ff00007812 */ /* 0x000fe400078ec0ff */
[----:B------:R-:W-:Y:S01]  /*ea90*/  SHF.R.U32.HI R2, RZ, 0x18, R2 ;  /* 0x00000018ff027819 */ /* 0x000fe20000011602 */
[----:B------:R-:W-:Y:S01]  /*eaa0*/  @!P6 HFMA2.BF16_V2 R8, -RZ.H0_H0, RZ.H0_H0, -R187.H0_H0 ;  /* 0x200000ffff08e231 */ /* 0x000fe200003409bb */
[----:B------:R-:W-:-:S02]  /*eab0*/  ISETP.GE.U32.AND P1, PT, R38, R0, PT ;  /* 0x000000002600720c */ /* 0x000fc40003f26070 */
[----:B------:R-:W-:Y:S02]  /*eac0*/  ISETP.GE.U32.AND P4, PT, R38, R2, PT ;  /* 0x000000022600720c */ /* 0x000fe40003f86070 */
[----:B------:R-:W-:Y:S01]  /*ead0*/  LOP3.LUT R0, R243, UR13, R222, 0x96, !PT ;  /* 0x0000000df3007c12 */ /* 0x000fe2000f8e96de */
[----:B------:R-:W-:Y:S01]  /*eae0*/  IMAD.MOV.U32 R37, RZ, RZ, R76 ;  /* 0x000000ffff257224 */ /* 0x000fe200078e004c */
[----:B------:R-:W-:-:S03]  /*eaf0*/  @!P6 PRMT R187, R8, 0x5410, RZ ;  /* 0x0000541008bbe816 */ /* 0x000fc600000000ff */
[----:B------:R-:W-:Y:S01]  /*eb00*/  IMAD.WIDE.U32 R4, R0, -0x2daee0ad, RZ ;  /* 0xd2511f5300047825 */ /* 0x000fe200078e00ff */
[----:B------:R-:W-:-:S03]  /*eb10*/  SHF.R.U32.HI R3, RZ, 0x8, R3 ;  /* 0x00000008ff037819 */ /* 0x000fc60000011603 */
[----:B------:R-:W-:Y:S02]  /*eb20*/  IMAD.MOV.U32 R46, RZ, RZ, R37 ;  /* 0x000000ffff2e7224 */ /* 0x000fe400078e0025 */
[----:B------:R-:W-:Y:S02]  /*eb30*/  IMAD.MOV.U32 R37, RZ, RZ, R190 ;  /* 0x000000ffff257224 */ /* 0x000fe400078e00be */
[----:B------:R-:W-:Y:S01]  /*eb40*/  IMAD.MOV.U32 R190, RZ, RZ, R93 ;  /* 0x000000ffffbe7224 */ /* 0x000fe200078e005d */
[----:B------:R-:W-:Y:S01]  /*eb50*/  MOV R93, R92 ;  /* 0x0000005c005d7202 */ /* 0x000fe20000000f00 */
[----:B------:R-:W-:Y:S01]  /*eb60*/  IMAD.MOV.U32 R92, RZ, RZ, R241 ;  /* 0x000000ffff5c7224 */ /* 0x000fe200078e00f1 */
[----:B------:R-:W-:Y:S01]  /*eb70*/  LOP3.LUT R0, R3, 0xffff, RZ, 0xc0, !PT ;  /* 0x0000ffff03007812 */ /* 0x000fe200078ec0ff */
[----:B------:R-:W-:Y:S02]  /*eb80*/  IMAD.MOV.U32 R241, RZ, RZ, R131 ;  /* 0x000000fffff17224 */ /* 0x000fe400078e0083 */
[----:B------:R-:W-:-:S02]  /*eb90*/  IMAD.MOV.U32 R131, RZ, RZ, R82 ;  /* 0x000000ffff837224 */ /* 0x000fc400078e0052 */
[----:B------:R-:W-:Y:S02]  /*eba0*/  IMAD.MOV.U32 R76, RZ, RZ, R245 ;  /* 0x000000ffff4c7224 */ /* 0x000fe400078e00f5 */
[----:B------:R-:W-:Y:S01]  /*ebb0*/  IMAD.MOV.U32 R82, RZ, RZ, R240 ;  /* 0x000000ffff527224 */ /* 0x000fe200078e00f0 */
[----:B------:R-:W-:Y:S01]  /*ebc0*/  MUFU.EX2 R245, R174 ;  /* 0x000000ae00f57308 */ /* 0x000fe20000000800 */
[----:B------:R-:W-:-:S07]  /*ebd0*/  ISETP.GE.U32.AND P6, PT, R38, R0, PT ;  /* 0x000000002600720c */ /* 0x000fce0003fc6070 */
[----:B------:R-:W-:Y:S01]  /*ebe0*/  MUFU.EX2 R240, R179 ;  /* 0x000000b300f07308 */ /* 0x000fe20000000800 */
[----:B------:R-:W-:Y:S02]  /*ebf0*/  IMAD.MOV.U32 R42, RZ, RZ, R191 ;  /* 0x000000ffff2a7224 */ /* 0x000fe400078e00bf */
[----:B------:R-:W-:Y:S02]  /*ec00*/  IMAD.MOV.U32 R191, RZ, RZ, R22 ;  /* 0x000000ffffbf7224 */ /* 0x000fe400078e0016 */
[----:B------:R-:W-:Y:S02]  /*ec10*/  IMAD.MOV.U32 R75, RZ, RZ, R37 ;  /* 0x000000ffff4b7224 */ /* 0x000fe400078e0025 */
[----:B------:R-:W-:Y:S02]  /*ec20*/  IMAD.MOV.U32 R243, RZ, RZ, R238 ;  /* 0x000000fffff37224 */ /* 0x000fe400078e00ee */
[----:B------:R1:W-:Y:S02]  /*ec30*/  MUFU.EX2 R238, R194 ;  /* 0x000000c200ee7308 */ /* 0x0003e40000000800 */
[----:B-1----:R-:W-:-:S06]  /*ec40*/  IMAD.MOV.U32 R194, RZ, RZ, R239 ;  /* 0x000000ffffc27224 */ /* 0x002fcc00078e00ef */
[----:B------:R1:W-:Y:S08]  /*ec50*/  MUFU.EX2 R239, R195 ;  /* 0x000000c300ef7308 */ /* 0x0003f00000000800 */
[----:B------:R-:W3:Y:S01]  /*ec60*/  MUFU.EX2 R10, R192 ;  /* 0x000000c0000a7308 */ /* 0x000ee20000000800 */
[----:B------:R-:W-:Y:S01]  /*ec70*/  PRMT R12, R193, 0x7632, R12 ;  /* 0x00007632c10c7816 */ /* 0x000fe2000000000c */
[----:B------:R-:W-:-:S02]  /*ec80*/  IMAD.MOV.U32 R38, RZ, RZ, R29 ;  /* 0x000000ffff267224 */ /* 0x000fc400078e001d */
[----:B-1----:R-:W-:Y:S02]  /*ec90*/  IMAD.MOV.U32 R195, RZ, RZ, R46 ;  /* 0x000000ffffc37224 */ /* 0x002fe400078e002e */
[--C-:B---3--:R-:W-:Y:S01]  /*eca0*/  FADD.FTZ R29, R10, R13.reuse ;  /* 0x0000000d0a1d7221 */ /* 0x108fe20000010000 */
[----:B------:R-:W-:Y:S02]  /*ecb0*/  PRMT R13, R193, 0x7610, R13 ;  /* 0x00007610c10d7816 */ /* 0x000fe4000000000d */
[----:B--2---:R-:W-:-:S05]  /*ecc0*/  LOP3.LUT R2, R7, UR12, R62, 0x96, !PT ;  /* 0x0000000c07027c12 */ /* 0x004fca000f8e963e */
[----:B------:R-:W-:Y:S01]  /*ecd0*/  IMAD.WIDE.U32 R8, R2, -0x326172a9, RZ ;  /* 0xcd9e8d5702087825 */ /* 0x000fe200078e00ff */
[----:B------:R-:W-:-:S04]  /*ece0*/  LOP3.LUT R2, R5, UR10, R6, 0x96, !PT ;  /* 0x0000000a05027c12 */ /* 0x000fc8000f8e9606 */
[----:B------:R-:W-:Y:S01]  /*ecf0*/  LOP3.LUT R6, R9, UR11, R242, 0x96, !PT ;  /* 0x0000000b09067c12 */ /* 0x000fe2000f8e96f2 */
[----:B------:R-:W-:-:S04]  /*ed00*/  IMAD.WIDE.U32 R2, R2, -0x326172a9, RZ ;  /* 0xcd9e8d5702027825 */ /* 0x000fc800078e00ff */
[----:B------:R-:W-:Y:S01]  /*ed10*/  IMAD.WIDE.U32 R6, R6, -0x2daee0ad, RZ ;  /* 0xd2511f5306067825 */ /* 0x000fe200078e00ff */
[----:B------:R-:W-:-:S03]  /*ed20*/  LOP3.LUT R3, R3, UR9, R8, 0x96, !PT ;  /* 0x0000000903037c12 */ /* 0x000fc6000f8e9608 */
[----:B------:R-:W-:Y:S01]  /*ed30*/  FADD.FTZ R5, R68, R11 ;  /* 0x0000000b44057221 */ /* 0x000fe20000010000 */
[----:B------:R-:W-:Y:S01]  /*ed40*/  LOP3.LUT R0, R7, UR8, R4, 0x96, !PT ;  /* 0x0000000807007c12 */ /* 0x000fe2000f8e9604 */
[----:B------:R-:W-:-:S04]  /*ed50*/  IMAD.WIDE.U32 R8, R3, -0x2daee0ad, RZ ;  /* 0xd2511f5303087825 */ /* 0x000fc800078e00ff */
[----:B------:R-:W-:Y:S02]  /*ed60*/  FADD.FTZ R22, R49, R5 ;  /* 0x0000000531167221 */ /* 0x000fe40000010000 */
[----:B------:R-:W-:Y:S01]  /*ed70*/  IMAD.WIDE.U32 R4, R0, -0x326172a9, RZ ;  /* 0xcd9e8d5700047825 */ /* 0x000fe200078e00ff */
[----:B------:R-:W-:-:S04]  /*ed80*/  LOP3.LUT R3, R9, UR6, R6, 0x96, !PT ;  /* 0x0000000609037c12 */ /* 0x000fc8000f8e9606 */
[----:B------:R-:W-:Y:S02]  /*ed90*/  LOP3.LUT R6, R5, UR7, R2, 0x96, !PT ;  /* 0x0000000705067c12 */ /* 0x000fe4000f8e9602 */
[----:B------:R-:W-:-:S04]  /*eda0*/  F2FP.BF16.PACK_AB R5, R240, R245 ;  /* 0x000000f5f005723e */ /* 0x000fc800000010ff */
[C---:B------:R-:W-:Y:S02]  /*edb0*/  PRMT R183, R5.reuse, 0x7610, R183 ;  /* 0x0000761005b77816 */ /* 0x040fe400000000b7 */
[----:B------:R-:W-:-:S03]  /*edc0*/  PRMT R182, R5, 0x7632, R182 ;  /* 0x0000763205b67816 */ /* 0x000fc600000000b6 */
[----:B------:R-:W-:Y:S01]  /*edd0*/  @!P5 HFMA2.BF16_V2 R23, -RZ.H0_H0, RZ.H0_H0, -R183.H0_H0 ;  /* 0x200000ffff17d231 */ /* 0x000fe200003409b7 */
[----:B------:R-:W-:-:S04]  /*ede0*/  PRMT R37, R183, 0x5410, R182 ;  /* 0x00005410b7257816 */ /* 0x000fc800000000b6 */
[----:B------:R-:W-:Y:S02]  /*edf0*/  @!P5 PRMT R183, R23, 0x5410, RZ ;  /* 0x0000541017b7d816 */ /* 0x000fe400000000ff */
[----:B------:R-:W1:Y:S01]  /*ee00*/  LDC.U8 R23, c[0x0][0x2d8] ;  /* 0x0000b600ff177b82 */ /* 0x000e620000000000 */
[----:B------:R-:W-:-:S05]  /*ee10*/  IMAD.WIDE.U32 R2, R3, -0x326172a9, RZ ;  /* 0xcd9e8d5703027825 */ /* 0x000fca00078e00ff */
[----:B------:R-:W-:-:S04]  /*ee20*/  LOP3.LUT R0, R3, UR15, R4, 0x96, !PT ;  /* 0x0000000f03007c12 */ /* 0x000fc8000f8e9604 */
[----:B------:R-:W-:-:S04]  /*ee30*/  LOP3.LUT R4, R0, 0xffff, RZ, 0xc0, !PT ;  /* 0x0000ffff00047812 */ /* 0x000fc800078ec0ff */
[----:B------:R-:W-:Y:S02]  /*ee40*/  SHF.R.U32.HI R4, RZ, 0x8, R4 ;  /* 0x00000008ff047819 */ /* 0x000fe40000011604 */
[----:B------:R-:W-:Y:S02]  /*ee50*/  F2FP.BF16.PACK_AB R5, R239, R238 ;  /* 0x000000eeef05723e */ /* 0x000fe400000010ff */
[----:B------:R-:W-:Y:S01]  /*ee60*/  LOP3.LUT R4, R4, 0xffff, RZ, 0xc0, !PT ;  /* 0x0000ffff04047812 */ /* 0x000fe200078ec0ff */
[----:B------:R-:W-:Y:S01]  /*ee70*/  @!P6 HFMA2.BF16_V2 R27, -RZ.H0_H0, RZ.H0_H0, -R182.H0_H0 ;  /* 0x200000ffff1be231 */ /* 0x000fe200003409b6 */
[----:B------:R-:W-:Y:S02]  /*ee80*/  PRMT R181, R5, 0x7610, R181 ;  /* 0x0000761005b57816 */ /* 0x000fe400000000b5 */
[----:B-1----:R-:W-:Y:S02]  /*ee90*/  ISETP.GE.U32.AND P5, PT, R23, R4, PT ;  /* 0x000000041700720c */ /* 0x002fe40003fa6070 */
[----:B------:R-:W-:Y:S01]  /*eea0*/  LOP3.LUT R4, R0, 0xff, RZ, 0xc0, !PT ;  /* 0x000000ff00047812 */ /* 0x000fe200078ec0ff */
[----:B------:R-:W-:Y:S01]  /*eeb0*/  @!P1 HFMA2.BF16_V2 R26, -RZ.H0_H0, RZ.H0_H0, -R181.H0_H0 ;  /* 0x200000ffff1a9231 */ /* 0x000fe200003409b5 */
[----:B------:R-:W-:-:S02]  /*eec0*/  @!P6 PRMT R182, R27, 0x5410, RZ ;  /* 0x000054101bb6e816 */ /* 0x000fc400000000ff */
[----:B------:R-:W-:Y:S02]  /*eed0*/  PRMT R180, R5, 0x7632, R180 ;  /* 0x0000763205b47816 */ /* 0x000fe400000000b4 */
[----:B------:R-:W-:Y:S01]  /*eee0*/  ISETP.GE.U32.AND P6, PT, R23, R4, PT ;  /* 0x000000041700720c */ /* 0x000fe20003fc6070 */
[----:B------:R-:W-:Y:S01]  /*eef0*/  IMAD.MOV.U32 R242, RZ, RZ, R42 ;  /* 0x000000fffff27224 */ /* 0x000fe200078e002a */
[----:B------:R-:W-:Y:S02]  /*ef00*/  SHF.R.U32.HI R4, RZ, 0x18, R0 ;  /* 0x00000018ff047819 */ /* 0x000fe40000011600 */
[----:B------:R-:W-:Y:S02]  /*ef10*/  PRMT R42, R181, 0x5410, R180 ;  /* 0x00005410b52a7816 */ /* 0x000fe400000000b4 */
[----:B------:R-:W-:Y:S02]  /*ef20*/  @!P1 PRMT R181, R26, 0x5410, RZ ;  /* 0x000054101ab59816 */ /* 0x000fe400000000ff */
[----:B------:R-:W-:-:S02]  /*ef30*/  ISETP.GE.U32.AND P1, PT, R23, R4, PT ;  /* 0x000000041700720c */ /* 0x000fc40003f26070 */
[----:B------:R-:W-:-:S04]  /*ef40*/  F2FP.BF16.PACK_AB R7, R10, R69 ;  /* 0x000000450a07723e */ /* 0x000fc800000010ff */
[C---:B------:R-:W-:Y:S02]  /*ef50*/  PRMT R11, R7.reuse, 0x7632, R11 ;  /* 0x00007632070b7816 */ /* 0x040fe4000000000b */
[----:B------:R-:W-:-:S03]  /*ef60*/  PRMT R10, R7, 0x7610, R10 ;  /* 0x00007610070a7816 */ /* 0x000fc6000000000a */
[----:B------:R-:W-:Y:S02]  /*ef70*/  @!P5 HFMA2.BF16_V2 R41, -RZ.H0_H0, RZ.H0_H0, -R11.H0_H0 ;  /* 0x200000ffff29d231 */ /* 0x000fe4000034090b */
[----:B------:R-:W-:Y:S01]  /*ef80*/  @!P1 HFMA2.BF16_V2 R39, -RZ.H0_H0, RZ.H0_H0, -R12.H0_H0 ;  /* 0x200000ffff279231 */ /* 0x000fe2000034090c */
[----:B------:R-:W-:Y:S02]  /*ef90*/  PRMT R46, R10, 0x5410, R11 ;  /* 0x000054100a2e7816 */ /* 0x000fe4000000000b */
[----:B------:R-:W-:Y:S02]  /*efa0*/  @!P5 PRMT R11, R41, 0x5410, RZ ;  /* 0x00005410290bd816 */ /* 0x000fe400000000ff */
[----:B------:R-:W-:Y:S02]  /*efb0*/  PRMT R41, R13, 0x5410, R12 ;  /* 0x000054100d297816 */ /* 0x000fe4000000000c */
[----:B------:R-:W-:Y:S02]  /*efc0*/  @!P1 PRMT R12, R39, 0x5410, RZ ;  /* 0x00005410270c9816 */ /* 0x000fe400000000ff */
[----:B------:R-:W2:Y:S01]  /*efd0*/  LDL R39, [R1+0xbc] ;  /* 0x0000bc0001277983 */ /* 0x000ea20000100800 */
[----:B------:R-:W-:Y:S01]  /*efe0*/  SHF.R.U32.HI R0, RZ, 0x10, R0 ;  /* 0x00000010ff007819 */ /* 0x000fe20000011600 */
[----:B------:R-:W-:-:S03]  /*eff0*/  @!P4 HFMA2.BF16_V2 R28, -RZ.H0_H0, RZ.H0_H0, -R180.H0_H0 ;  /* 0x200000ffff1cc231 */ /* 0x000fc600003409b4 */
[----:B------:R-:W-:Y:S02]  /*f000*/  LOP3.LUT R0, R0, 0xff, RZ, 0xc0, !PT ;  /* 0x000000ff00007812 */ /* 0x000fe400078ec0ff */
[----:B------:R-:W-:Y:S02]  /*f010*/  @!P4 PRMT R180, R28, 0x5410, RZ ;  /* 0x000054101cb4c816 */ /* 0x000fe400000000ff */
[----:B------:R-:W-:Y:S02]  /*f020*/  ISETP.GE.U32.AND P4, PT, R23, R0, PT ;  /* 0x000000001700720c */ /* 0x000fe40003f86070 */
[----:B------:R-:W-:Y:S01]  /*f030*/  LOP3.LUT R0, R2, 0xff, RZ, 0xc0, !PT ;  /* 0x000000ff02007812 */ /* 0x000fe200078ec0ff */
[----:B------:R-:W1:Y:S10]  /*f040*/  MUFU.EX2 R4, R197 ;  /* 0x000000c500047308 */ /* 0x000e740000000800 */
[----:B------:R-:W-:Y:S01]  /*f050*/  @!P4 HFMA2.BF16_V2 R40, -RZ.H0_H0, RZ.H0_H0, -R13.H0_H0 ;  /* 0x200000ffff28c231 */ /* 0x000fe2000034090d */
[----:B------:R-:W3:Y:S04]  /*f060*/  MUFU.EX2 R5, R198 ;  /* 0x000000c600057308 */ /* 0x000ee80000000800 */
[----:B------:R-:W-:-:S02]  /*f070*/  @!P4 PRMT R13, R40, 0x5410, RZ ;  /* 0x00005410280dc816 */ /* 0x000fc400000000ff */
[C---:B------:R-:W-:Y:S02]  /*f080*/  ISETP.GE.U32.AND P4, PT, R23.reuse, R0, PT ;  /* 0x000000001700720c */ /* 0x040fe40003f86070 */
[----:B------:R-:W-:Y:S02]  /*f090*/  LOP3.LUT R0, R2, 0xffff, RZ, 0xc0, !PT ;  /* 0x0000ffff02007812 */ /* 0x000fe400078ec0ff */
[--C-:B------:R-:W-:Y:S02]  /*f0a0*/  SHF.R.U32.HI R3, RZ, 0x10, R2.reuse ;  /* 0x00000010ff037819 */ /* 0x100fe40000011602 */
[----:B------:R-:W-:Y:S02]  /*f0b0*/  SHF.R.U32.HI R2, RZ, 0x18, R2 ;  /* 0x00000018ff027819 */ /* 0x000fe40000011602 */
[----:B------:R-:W-:Y:S01]  /*f0c0*/  SHF.R.U32.HI R0, RZ, 0x8, R0 ;  /* 0x00000008ff007819 */ /* 0x000fe20000011600 */
[----:B------:R-:W-:Y:S01]  /*f0d0*/  @!P6 HFMA2.BF16_V2 R36, -RZ.H0_H0, RZ.H0_H0, -R10.H0_H0 ;  /* 0x200000ffff24e231 */ /* 0x000fe2000034090a */
[----:B------:R-:W-:-:S02]  /*f0e0*/  ISETP.GE.U32.AND P5, PT, R23, R2, PT ;  /* 0x000000021700720c */ /* 0x000fc40003fa6070 */
[----:B------:R-:W-:Y:S02]  /*f0f0*/  LOP3.LUT R2, R3, 0xff, RZ, 0xc0, !PT ;  /* 0x000000ff03027812 */ /* 0x000fe400078ec0ff */
[----:B------:R-:W-:Y:S02]  /*f100*/  LOP3.LUT R0, R0, 0xffff, RZ, 0xc0, !PT ;  /* 0x0000ffff00007812 */ /* 0x000fe400078ec0ff */
[----:B------:R-:W-:Y:S02]  /*f110*/  @!P6 PRMT R10, R36, 0x5410, RZ ;  /* 0x00005410240ae816 */ /* 0x000fe400000000ff */
[C---:B------:R-:W-:Y:S01]  /*f120*/  ISETP.GE.U32.AND P1, PT, R23.reuse, R2, PT ;  /* 0x000000021700720c */ /* 0x040fe20003f26070 */
[----:B------:R-:W-:Y:S01]  /*f130*/  IMAD.WIDE.U32 R2, R6, -0x2daee0ad, RZ ;  /* 0xd2511f5306027825 */ /* 0x000fe200078e00ff */
[----:B------:R-:W-:-:S03]  /*f140*/  ISETP.GE.U32.AND P6, PT, R23, R0, PT ;  /* 0x000000001700720c */ /* 0x000fc60003fc6070 */
[----:B-1----:R-:W-:Y:S01]  /*f150*/  FADD.FTZ R0, R4, R29 ;  /* 0x0000001d04007221 */ /* 0x002fe20000010000 */
[----:B---3--:R-:W-:-:S03]  /*f160*/  F2FP.BF16.PACK_AB R4, R5, R4 ;  /* 0x000000040504723e */ /* 0x008fc600000010ff */
[----:B------:R-:W-:Y:S01]  /*f170*/  FADD.FTZ R7, R5, R0 ;  /* 0x0000000005077221 */ /* 0x000fe20000010000 */
[----:B------:R-:W-:Y:S02]  /*f180*/  LOP3.LUT R0, R3, UR16, R8, 0x96, !PT ;  /* 0x0000001003007c12 */ /* 0x000fe4000f8e9608 */
[C---:B------:R-:W-:Y:S02]  /*f190*/  PRMT R179, R4.reuse, 0x7610, R179 ;  /* 0x0000761004b37816 */ /* 0x040fe400000000b3 */
[----:B------:R-:W-:Y:S02]  /*f1a0*/  PRMT R178, R4, 0x7632, R178 ;  /* 0x0000763204b27816 */ /* 0x000fe400000000b2 */
[----:B------:R-:W-:Y:S01]  /*f1b0*/  SHF.R.U32.HI R4, RZ, 0x10, R0 ;  /* 0x00000010ff047819 */ /* 0x000fe20000011600 */
[----:B------:R-:W-:Y:S01]  /*f1c0*/  @!P4 HFMA2.BF16_V2 R43, -RZ.H0_H0, RZ.H0_H0, -R179.H0_H0 ;  /* 0x200000ffff2bc231 */ /* 0x000fe200003409b3 */
[----:B------:R-:W-:Y:S02]  /*f1d0*/  IMAD.MOV.U32 R74, RZ, RZ, R38 ;  /* 0x000000ffff4a7224 */ /* 0x000fe400078e0026 */
[----:B------:R-:W-:Y:S01]  /*f1e0*/  LOP3.LUT R4, R4, 0xff, RZ, 0xc0, !PT ;  /* 0x000000ff04047812 */ /* 0x000fe200078ec0ff */
[----:B------:R-:W-:Y:S01]  /*f1f0*/  IMAD.MOV.U32 R62, RZ, RZ, R235 ;  /* 0x000000ffff3e7224 */ /* 0x000fe200078e00eb */
[----:B------:R-:W-:Y:S01]  /*f200*/  PRMT R38, R179, 0x5410, R178 ;  /* 0x00005410b3267816 */ /* 0x000fe200000000b2 */
[----:B------:R-:W-:Y:S01]  /*f210*/  MUFU.EX2 R9, R216 ;  /* 0x000000d800097308 */ /* 0x000fe20000000800 */
[----:B------:R-:W-:Y:S01]  /*f220*/  @!P4 PRMT R179, R43, 0x5410, RZ ;  /* 0x000054102bb3c816 */ /* 0x000fe200000000ff */
[----:B------:R-:W-:Y:S01]  /*f230*/  @!P6 HFMA2.BF16_V2 R44, -RZ.H0_H0, RZ.H0_H0, -R178.H0_H0 ;  /* 0x200000ffff2ce231 */ /* 0x000fe200003409b2 */
[----:B------:R-:W-:-:S02]  /*f240*/  ISETP.GE.U32.AND P4, PT, R23, R4, PT ;  /* 0x000000041700720c */ /* 0x000fc40003f86070 */
[----:B------:R-:W-:-:S03]  /*f250*/  LOP3.LUT R4, R0, 0xff, RZ, 0xc0, !PT ;  /* 0x000000ff00047812 */ /* 0x000fc600078ec0ff */
[----:B------:R-:W1:Y:S01]  /*f260*/  MUFU.EX2 R235, R217 ;  /* 0x000000d900eb7308 */ /* 0x000e620000000800 */
[----:B------:R-:W-:Y:S01]  /*f270*/  PRMT R177, R196, 0x7610, R177 ;  /* 0x00007610c4b17816 */ /* 0x000fe200000000b1 */
[----:B------:R-:W-:Y:S01]  /*f280*/  IMAD.MOV.U32 R59, RZ, RZ, R234 ;  /* 0x000000ffff3b7224 */ /* 0x000fe200078e00ea */
[----:B------:R-:W-:Y:S02]  /*f290*/  @!P6 PRMT R178, R44, 0x5410, RZ ;  /* 0x000054102cb2e816 */ /* 0x000fe400000000ff */
[----:B------:R-:W-:-:S03]  /*f2a0*/  ISETP.GE.U32.AND P6, PT, R23, R4, PT ;  /* 0x000000041700720c */ /* 0x000fc60003fc6070 */
[----:B------:R-:W-:Y:S01]  /*f2b0*/  MUFU.EX2 R8, R199 ;  /* 0x000000c700087308 */ /* 0x000fe20000000800 */
[----:B------:R-:W-:Y:S01]  /*f2c0*/  SHF.R.U32.HI R4, RZ, 0x18, R0 ;  /* 0x00000018ff047819 */ /* 0x000fe20000011600 */
[----:B------:R-:W-:Y:S01]  /*f2d0*/  @!P1 HFMA2.BF16_V2 R45, -RZ.H0_H0, RZ.H0_H0, -R177.H0_H0 ;  /* 0x200000ffff2d9231 */ /* 0x000fe200003409b1 */
[----:B------:R-:W-:Y:S02]  /*f2e0*/  PRMT R176, R196, 0x7632, R176 ;  /* 0x00007632c4b07816 */ /* 0x000fe400000000b0 */
[----:B------:R-:W-:-:S03]  /*f2f0*/  LOP3.LUT R0, R0, 0xffff, RZ, 0xc0, !PT ;  /* 0x0000ffff00007812 */ /* 0x000fc600078ec0ff */
[----:B------:R-:W3:Y:S01]  /*f300*/  MUFU.EX2 R234, R213 ;  /* 0x000000d500ea7308 */ /* 0x000ee20000000800 */
[----:B------:R-:W-:Y:S02]  /*f310*/  PRMT R36, R177, 0x5410, R176 ;  /* 0x00005410b1247816 */ /* 0x000fe400000000b0 */
[----:B------:R-:W-:Y:S01]  /*f320*/  SHF.R.U32.HI R0, RZ, 0x8, R0 ;  /* 0x00000008ff007819 */ /* 0x000fe20000011600 */
[----:B------:R-:W-:Y:S01]  /*f330*/  @!P5 HFMA2.BF16_V2 R47, -RZ.H0_H0, RZ.H0_H0, -R176.H0_H0 ;  /* 0x200000ffff2fd231 */ /* 0x000fe200003409b0 */
[----:B------:R-:W-:Y:S02]  /*f340*/  @!P1 PRMT R177, R45, 0x5410, RZ ;  /* 0x000054102db19816 */ /* 0x000fe400000000ff */
[----:B------:R-:W-:Y:S02]  /*f350*/  ISETP.GE.U32.AND P1, PT, R23, R4, PT ;  /* 0x000000041700720c */ /* 0x000fe40003f26070 */
[----:B-1----:R-:W-:Y:S02]  /*f360*/  F2FP.BF16.PACK_AB R4, R235, R9 ;  /* 0x00000009eb04723e */ /* 0x002fe400000010ff */
[----:B------:R-:W-:-:S02]  /*f370*/  LOP3.LUT R0, R0, 0xffff, RZ, 0xc0, !PT ;  /* 0x0000ffff00007812 */ /* 0x000fc400078ec0ff */
[----:B------:R-:W-:Y:S02]  /*f380*/  @!P5 PRMT R176, R47, 0x5410, RZ ;  /* 0x000054102fb0d816 */ /* 0x000fe400000000ff */
[----:B------:R-:W-:Y:S02]  /*f390*/  PRMT R175, R4, 0x7610, R175 ;  /* 0x0000761004af7816 */ /* 0x000fe400000000af */
[----:B------:R-:W-:Y:S02]  /*f3a0*/  ISETP.GE.U32.AND P5, PT, R23, R0, PT ;  /* 0x000000001700720c */ /* 0x000fe40003fa6070 */
[----:B---3--:R-:W-:Y:S01]  /*f3b0*/  F2FP.BF16.PACK_AB R0, R234, R8 ;  /* 0x00000008ea00723e */ /* 0x008fe200000010ff */
        /* <DEDUP_REMOVED lines=9> */
[----:B------:R-:W-:Y:S01]  /*f450*/  MUFU.EX2 R215, R218 ;  /* 0x000000da00d77308 */ /* 0x000fe20000000800 */
[----:B------:R-:W-:Y:S01]  /*f460*/  FADD.FTZ R6, R67, R64 ;  /* 0x0000004043067221 */ /* 0x000fe20000010000 */
[----:B------:R-:W-:-:S02]  /*f470*/  PRMT R64, R175, 0x5410, R174 ;  /* 0x00005410af407816 */ /* 0x000fc400000000ae */
[----:B------:R-:W-:Y:S02]  /*f480*/  @!P6 PRMT R175, R51, 0x5410, RZ ;  /* 0x0000541033afe816 */ /* 0x000fe400000000ff */
[----:B------:R-:W-:Y:S02]  /*f490*/  ISETP.GE.U32.AND P6, PT, R23, R0, PT ;  /* 0x000000001700720c */ /* 0x000fe40003fc6070 */
[----:B------:R-:W1:Y:S01]  /*f4a0*/  MUFU.EX2 R244, R219 ;  /* 0x000000db00f47308 */ /* 0x000e620000000800 */
[----:B------:R-:W-:Y:S01]  /*f4b0*/  LOP3.LUT R0, R2, 0xffff, RZ, 0xc0, !PT ;  /* 0x0000ffff02007812 */ /* 0x000fe200078ec0ff */
[----:B------:R-:W-:Y:S01]  /*f4c0*/  IMAD.MOV.U32 R78, RZ, RZ, R131 ;  /* 0x000000ffff4e7224 */ /* 0x000fe200078e0083 */
[----:B------:R-:W-:Y:S01]  /*f4d0*/  @!P5 HFMA2.BF16_V2 R54, -RZ.H0_H0, RZ.H0_H0, -R174.H0_H0 ;  /* 0x200000ffff36d231 */ /* 0x000fe200003409ae */
[----:B------:R-:W-:Y:S01]  /*f4e0*/  IMAD.MOV.U32 R131, RZ, RZ, R82 ;  /* 0x000000ffff837224 */ /* 0x000fe200078e0052 */
[----:B------:R-:W-:Y:S01]  /*f4f0*/  SHF.R.U32.HI R0, RZ, 0x8, R0 ;  /* 0x00000008ff007819 */ /* 0x000fe20000011600 */
[----:B------:R-:W-:-:S02]  /*f500*/  IMAD.MOV.U32 R79, RZ, RZ, R241 ;  /* 0x000000ffff4f7224 */ /* 0x000fc400078e00f1 */
[----:B------:R-:W-:Y:S01]  /*f510*/  IMAD.MOV.U32 R82, RZ, RZ, R232 ;  /* 0x000000ffff527224 */ /* 0x000fe200078e00e8 */
[----:B------:R-:W-:Y:S01]  /*f520*/  MUFU.EX2 R241, R220 ;  /* 0x000000dc00f17308 */ /* 0x000fe20000000800 */
[----:B------:R-:W-:Y:S01]  /*f530*/  LOP3.LUT R0, R0, 0xffff, RZ, 0xc0, !PT ;  /* 0x0000ffff00007812 */ /* 0x000fe200078ec0ff */
[----:B------:R-:W-:Y:S01]  /*f540*/  UIADD3 UR4, UR33, -0x4498517b, URZ ;  /* 0xbb67ae8521047890 */ /* 0x000fe2000fffe03f */
[----:B------:R-:W-:-:S05]  /*f550*/  @!P5 PRMT R174, R54, 0x5410, RZ ;  /* 0x0000541036aed816 */ /* 0x000fca00000000ff */
[----:B------:R-:W3:Y:S01]  /*f560*/  MUFU.EX2 R232, R221 ;  /* 0x000000dd00e87308 */ /* 0x000ee20000000800 */
[----:B------:R-:W-:Y:S01]  /*f570*/  ISETP.GE.U32.AND P5, PT, R23, R0, PT ;  /* 0x000000001700720c */ /* 0x000fe20003fa6070 */
[----:B------:R-:W-:Y:S01]  /*f580*/  IMAD.MOV.U32 R197, RZ, RZ, R237 ;  /* 0x000000ffffc57224 */ /* 0x000fe200078e00ed */
[----:B-1----:R-:W-:Y:S02]  /*f590*/  F2FP.BF16.PACK_AB R0, R244, R215 ;  /* 0x000000d7f400723e */ /* 0x002fe400000010ff */
[--C-:B------:R-:W-:Y:S01]  /*f5a0*/  SHF.R.U32.HI R5, RZ, 0x10, R2.reuse ;  /* 0x00000010ff057819 */ /* 0x100fe20000011602 */
[----:B------:R-:W-:Y:S01]  /*f5b0*/  @!P4 HFMA2.BF16_V2 R53, -RZ.H0_H0, RZ.H0_H0, -R173.H0_H0 ;  /* 0x200000ffff35c231 */ /* 0x000fe200003409ad */
[----:B------:R-:W-:Y:S02]  /*f5c0*/  SHF.R.U32.HI R4, RZ, 0x18, R2 ;  /* 0x00000018ff047819 */ /* 0x000fe40000011602 */
[C---:B------:R-:W-:Y:S02]  /*f5d0*/  PRMT R27, R0.reuse, 0x7610, R27 ;  /* 0x00007610001b7816 */ /* 0x040fe4000000001b */
[----:B------:R-:W-:Y:S01]  /*f5e0*/  PRMT R26, R0, 0x7632, R26 ;  /* 0x00007632001a7816 */ /* 0x000fe2000000001a */
[----:B------:R-:W-:Y:S01]  /*f5f0*/  IMAD.MOV.U32 R196, RZ, RZ, R236 ;  /* 0x000000ffffc47224 */ /* 0x000fe200078e00ec */
[----:B------:R-:W-:-:S02]  /*f600*/  LOP3.LUT R2, R5, 0xff, RZ, 0xc0, !PT ;  /* 0x000000ff05027812 */ /* 0x000fc400078ec0ff */
[----:B------:R-:W-:Y:S02]  /*f610*/  LOP3.LUT R0, R197, UR4, R246, 0x96, !PT ;  /* 0x00000004c5007c12 */ /* 0x000fe4000f8e96f6 */
[----:B------:R-:W-:Y:S01]  /*f620*/  PRMT R51, R173, 0x5410, R172 ;  /* 0x00005410ad337816 */ /* 0x000fe200000000ac */
[----:B------:R-:W-:Y:S01]  /*f630*/  @!P1 HFMA2.BF16_V2 R52, -RZ.H0_H0, RZ.H0_H0, -R172.H0_H0 ;  /* 0x200000ffff349231 */ /* 0x000fe200003409ac */
[----:B------:R-:W-:Y:S01]  /*f640*/  @!P4 PRMT R173, R53, 0x5410, RZ ;  /* 0x0000541035adc816 */ /* 0x000fe200000000ff */
[----:B------:R-:W-:Y:S01]  /*f650*/  IMAD.WIDE.U32 R236, R0, -0x326172a9, RZ ;  /* 0xcd9e8d5700ec7825 */ /* 0x000fe200078e00ff */
[----:B------:R-:W-:Y:S02]  /*f660*/  ISETP.GE.U32.AND P4, PT, R23, R2, PT ;  /* 0x000000021700720c */ /* 0x000fe40003f86070 */
[----:B---3--:R-:W-:Y:S02]  /*f670*/  F2FP.BF16.PACK_AB R2, R241, R232 ;  /* 0x000000e8f102723e */ /* 0x008fe400000010ff */
[----:B------:R-:W-:-:S02]  /*f680*/  LOP3.LUT R0, R21, UR12, R196, 0x96, !PT ;  /* 0x0000000c15007c12 */ /* 0x000fc4000f8e96c4 */
[----:B------:R-:W-:Y:S02]  /*f690*/  @!P1 PRMT R172, R52, 0x5410, RZ ;  /* 0x0000541034ac9816 */ /* 0x000fe400000000ff */
[C---:B------:R-:W-:Y:S02]  /*f6a0*/  PRMT R29, R2.reuse, 0x7610, R29 ;  /* 0x00007610021d7816 */ /* 0x040fe4000000001d */
[----:B------:R-:W-:Y:S02]  /*f6b0*/  PRMT R28, R2, 0x7632, R28 ;  /* 0x00007632021c7816 */ /* 0x000fe4000000001c */
[----:B------:R-:W-:Y:S01]  /*f6c0*/  ISETP.GE.U32.AND P1, PT, R23, R4, PT ;  /* 0x000000041700720c */ /* 0x000fe20003f26070 */
[----:B------:R-:W-:Y:S01]  /*f6d0*/  IMAD.WIDE.U32 R4, R0, -0x326172a9, RZ ;  /* 0xcd9e8d5700047825 */ /* 0x000fe200078e00ff */
[----:B------:R-:W-:-:S03]  /*f6e0*/  LOP3.LUT R2, R237, UR13, R222, 0x96, !PT ;  /* 0x0000000ded027c12 */ /* 0x000fc6000f8e96de */
        /* <DEDUP_REMOVED lines=8> */
[----:B------:R-:W-:-:S05]  /*f770*/  IMAD.WIDE.U32 R6, R0, -0x326172a9, RZ ;  /* 0xcd9e8d5700067825 */ /* 0x000fca00078e00ff */
[----:B------:R-:W-:Y:S01]  /*f780*/  LOP3.LUT R0, R7, UR9, R4, 0x96, !PT ;  /* 0x0000000907007c12 */ /* 0x000fe2000f8e9604 */
[----:B------:R-:W-:Y:S02]  /*f790*/  IMAD.MOV.U32 R68, RZ, RZ, R191 ;  /* 0x000000ffff447224 */ /* 0x000fe400078e00bf */
[----:B------:R-:W-:Y:S02]  /*f7a0*/  FADD.FTZ R191, R8, R233 ;  /* 0x000000e908bf7221 */ /* 0x000fe40000010000 */
        /* <DEDUP_REMOVED lines=12> */
[----:B------:R-:W-:-:S03]  /*f870*/  SHF.R.U32.HI R3, RZ, 0x8, R3 ;  /* 0x00000008ff037819 */ /* 0x000fc60000011603 */
[----:B------:R-:W-:Y:S04]  /*f880*/  STG.E.U16 [R24.64+-0x80], R19 ;  /* 0xffff801318007986 */ /* 0x000fe8000c10151c */
[----:B------:R-:W-:Y:S04]  /*f890*/  STG.E.U16 [R34.64+-0x80], R18 ;  /* 0xffff801222007986 */ /* 0x000fe8000c10151c */
[----:B------:R-:W-:Y:S04]  /*f8a0*/  STG.E.U16 [R34.64+-0x7e], R15 ;  /* 0xffff820f22007986 */ /* 0x000fe8000c10151c */
[----:B------:R3:W-:Y:S01]  /*f8b0*/  STG.E.U16 [R32.64+-0x80], R10 ;  /* 0xffff800a20007986 */ /* 0x0007e2000c10151c */
[----:B-1----:R-:W-:-:S02]  /*f8c0*/  PRMT R14, R2, 0x5410, R4 ;  /* 0x00005410020e7816 */ /* 0x002fc40000000004 */
[----:B------:R-:W-:Y:S02]  /*f8d0*/  LOP3.LUT R2, R0, 0xffff, RZ, 0xc0, !PT ;  /* 0x0000ffff00027812 */ /* 0x000fe400078ec0ff */
[----:B------:R-:W-:Y:S02]  /*f8e0*/  SHF.R.U32.HI R4, RZ, 0x10, R0 ;  /* 0x00000010ff047819 */ /* 0x000fe40000011600 */
[----:B---3--:R-:W-:Y:S02]  /*f8f0*/  PRMT R10, R6, 0x5410, R3 ;  /* 0x00005410060a7816 */ /* 0x008fe40000000003 */
[----:B------:R-:W-:Y:S02]  /*f900*/  SHF.R.U32.HI R3, RZ, 0x8, R2 ;  /* 0x00000008ff037819 */ /* 0x000fe40000011602 */
[----:B------:R-:W-:-:S04]  /*f910*/  LOP3.LUT R2, R0, 0xff, RZ, 0xc0, !PT ;  /* 0x000000ff00027812 */ /* 0x000fc800078ec0ff */
[----:B------:R-:W-:Y:S01]  /*f920*/  PRMT R9, R2, 0x5410, R3 ;  /* 0x0000541002097816 */ /* 0x000fe20000000003 */
[----:B------:R-:W-:Y:S01]  /*f930*/  IMAD.WIDE.U32 R2, R7, -0x2daee0ad, RZ ;  /* 0xd2511f5307027825 */ /* 0x000fe200078e00ff */
[----:B------:R-:W-:Y:S02]  /*f940*/  SHF.R.U32.HI R5, RZ, 0x18, R0 ;  /* 0x00000018ff057819 */ /* 0x000fe40000011600 */
[----:B------:R-:W-:Y:S02]  /*f950*/  LOP3.LUT R4, R4, 0xff, RZ, 0xc0, !PT ;  /* 0x000000ff04047812 */ /* 0x000fe400078ec0ff */
        /* <DEDUP_REMOVED lines=23> */
[----:B------:R-:W-:Y:S02]  /*fad0*/  IMAD.MOV.U32 R193, RZ, RZ, R78 ;  /* 0x000000ffffc17224 */ /* 0x000fe400078e004e */
[----:B------:R-:W-:Y:S02]  /*fae0*/  IMAD.MOV.U32 R78, RZ, RZ, R62 ;  /* 0x000000ffff4e7224 */ /* 0x000fe400078e003e */
[----:B------:R-:W-:Y:S02]  /*faf0*/  IMAD.MOV.U32 R62, RZ, RZ, R59 ;  /* 0x000000ffff3e7224 */ /* 0x000fe400078e003b */
[----:B------:R-:W-:Y:S01]  /*fb00*/  IMAD.MOV.U32 R59, RZ, RZ, R130 ;  /* 0x000000ffff3b7224 */ /* 0x000fe200078e0082 */
[----:B-1----:R-:W-:Y:S01]  /*fb10*/  LOP3.LUT R11, R0, R60, RZ, 0xc0, !PT ;  /* 0x0000003c000b7212 */ /* 0x002fe200078ec0ff */
[----:B------:R-:W-:-:S05]  /*fb20*/  HSET2.LE.AND R0, R4, R21, PT ;  /* 0x0000001504007233 */ /* 0x000fca0003803000 */
[----:B------:R-:W-:Y:S02]  /*fb30*/  LOP3.LUT R130, R0, R37, RZ, 0xc0, !PT ;  /* 0x0000002500827212 */ /* 0x000fe400078ec0ff */
[----:B--2---:R-:W-:Y:S02]  /*fb40*/  IADD3 R0, R39, 0x4, RZ ;  /* 0x0000000427007810 */ /* 0x004fe40007ffe0ff */
[----:B------:R-:W2:Y:S01]  /*fb50*/  LDL R39, [R1+0xd4] ;  /* 0x0000d40001277983 */ /* 0x000ea20000100800 */
[--C-:B------:R-:W-:Y:S02]  /*fb60*/  HSET2.LE.AND R2, R9, R21.reuse, PT ;  /* 0x0000001509027233 */ /* 0x100fe40003803000 */
[--C-:B------:R-:W-:Y:S01]  /*fb70*/  HSET2.LE.AND R3, R6, R21.reuse, PT ;  /* 0x0000001506037233 */ /* 0x100fe20003803000 */
[----:B------:R-:W-:Y:S02]  /*fb80*/  IMAD.MOV.U32 R94, RZ, RZ, R83 ;  /* 0x000000ffff5e7224 */ /* 0x000fe400078e0053 */
[----:B------:R-:W-:Y:S01]  /*fb90*/  LOP3.LUT R8, R2, R81, RZ, 0xc0, !PT ;  /* 0x0000005102087212 */ /* 0x000fe200078ec0ff */
[--C-:B------:R-:W-:Y:S01]  /*fba0*/  HSET2.LE.AND R2, R5, R21.reuse, PT ;  /* 0x0000001505027233 */ /* 0x100fe20003803000 */
[----:B------:R-:W-:Y:S01]  /*fbb0*/  LOP3.LUT R9, R3, R80, RZ, 0xc0, !PT ;  /* 0x0000005003097212 */ /* 0x000fe200078ec0ff */
[----:B------:R-:W-:Y:S01]  /*fbc0*/  HSET2.LE.AND R3, R7, R21, PT ;  /* 0x0000001507037233 */ /* 0x000fe20003803000 */
[----:B------:R-:W-:-:S02]  /*fbd0*/  IMAD.MOV.U32 R40, RZ, RZ, R79 ;  /* 0x000000ffff287224 */ /* 0x000fc400078e004f */
[----:B------:R-:W-:Y:S02]  /*fbe0*/  IMAD.MOV.U32 R23, RZ, RZ, R94 ;  /* 0x000000ffff177224 */ /* 0x000fe400078e005e */
[----:B------:R-:W-:Y:S02]  /*fbf0*/  IMAD.MOV.U32 R79, RZ, RZ, R63 ;  /* 0x000000ffff4f7224 */ /* 0x000fe400078e003f */
[----:B------:R-:W-:Y:S01]  /*fc00*/  IMAD.MOV.U32 R94, RZ, RZ, R128 ;  /* 0x000000ffff5e7224 */ /* 0x000fe200078e0080 */
[----:B------:R-:W-:Y:S01]  /*fc10*/  LOP3.LUT R128, R3, R50, RZ, 0xc0, !PT ;  /* 0x0000003203807212 */ /* 0x000fe200078ec0ff */
[----:B------:R-:W-:Y:S01]  /*fc20*/  IMAD.MOV.U32 R63, RZ, RZ, R129 ;  /* 0x000000ffff3f7224 */ /* 0x000fe200078e0081 */
[----:B------:R-:W-:Y:S01]  /*fc30*/  LOP3.LUT R129, R2, R48, RZ, 0xc0, !PT ;  /* 0x0000003002817212 */ /* 0x000fe200078ec0ff */
[----:B------:R-:W-:-:S04]  /*fc40*/  IMAD.WIDE.U32 R2, R0, -0x326172a9, RZ ;  /* 0xcd9e8d5700027825 */ /* 0x000fc800078e00ff */
[----:B------:R-:W-:Y:S01]  /*fc50*/  IMAD.MOV.U32 R217, RZ, RZ, R203 ;  /* 0x000000ffffd97224 */ /* 0x000fe200078e00cb */
[----:B------:R1:W-:Y:S01]  /*fc60*/  STL.64 [R1+0x18], R2 ;  /* 0x0000180201007387 */ /* 0x0003e20000100a00 */
[----:B------:R-:W-:Y:S02]  /*fc70*/  IMAD.MOV.U32 R196, RZ, RZ, R206 ;  /* 0x000000ffffc47224 */ /* 0x000fe400078e00ce */
[----:B------:R-:W-:Y:S02]  /*fc80*/  IMAD.MOV.U32 R44, RZ, RZ, R205 ;  /* 0x000000ffff2c7224 */ /* 0x000fe400078e00cd */
[----:B------:R-:W-:Y:S02]  /*fc90*/  IMAD.MOV.U32 R197, RZ, RZ, R40 ;  /* 0x000000ffffc57224 */ /* 0x000fe400078e0028 */
[----:B------:R-:W-:Y:S01]  /*fca0*/  IMAD.MOV.U32 R40, RZ, RZ, R242 ;  /* 0x000000ffff287224 */ /* 0x000fe200078e00f2 */
[----:B------:R-:W-:Y:S04]  /*fcb0*/  STG.E.U16 [R30.64+-0x80], R13 ;  /* 0xffff800d1e007986 */ /* 0x000fe8000c10151c */
[----:B------:R3:W-:Y:S01]  /*fcc0*/  STG.E.U16 [R30.64+-0x7e], R12 ;  /* 0xffff820c1e007986 */ /* 0x0007e2000c10151c */
[----:B-1----:R-:W-:-:S05]  /*fcd0*/  LOP3.LUT R2, R223, UR14, R2, 0x96, !PT ;  /* 0x0000000edf027c12 */ /* 0x002fca000f8e9602 */
[----:B------:R-:W-:Y:S01]  /*fce0*/  IMAD.WIDE.U32 R4, R2, -0x2daee0ad, RZ ;  /* 0xd2511f5302047825 */ /* 0x000fe200078e00ff */
[----:B--2---:R-:W-:-:S05]  /*fcf0*/  LOP3.LUT R0, R3, R39, RZ, 0x3c, !PT ;  /* 0x0000002703007212 */ /* 0x004fca00078e3cff */
[----:B------:R-:W-:-:S05]  /*fd00*/  IMAD.WIDE.U32 R6, R0, -0x2daee0ad, RZ ;  /* 0xd2511f5300067825 */ /* 0x000fca00078e00ff */
[----:B------:R1:W-:Y:S04]  /*fd10*/  STL.64 [R1+0x20], R6 ;  /* 0x0000200601007387 */ /* 0x0003e80000100a00 */
[----:B------:R-:W2:Y:S04]  /*fd20*/  LDL.LU R203, [R1+0x13c] ;  /* 0x00013c0001cb7983 */ /* 0x000ea80000300800 */
[----:B------:R-:W4:Y:S04]  /*fd30*/  LDL.LU R206, [R1+0x138] ;  /* 0x0001380001ce7983 */ /* 0x000f280000300800 */
[----:B------:R-:W4:Y:S01]  /*fd40*/  LDL.LU R205, [R1+0x134] ;  /* 0x0001340001cd7983 */ /* 0x000f220000300800 */
[----:B------:R-:W-:Y:S01]  /*fd50*/  LOP3.LUT R0, R7, UR4, R246, 0x96, !PT ;  /* 0x0000000407007c12 */ /* 0x000fe2000f8e96f6 */
[----:B------:R-:W-:-:S02]  /*fd60*/  IMAD.MOV.U32 R39, RZ, RZ, R193 ;  /* 0x000000ffff277224 */ /* 0x000fc400078e00c1 */
[----:B------:R-:W-:Y:S02]  /*fd70*/  IMAD.MOV.U32 R193, RZ, RZ, R243 ;  /* 0x000000ffffc17224 */ /* 0x000fe400078e00f3 */
[----:B------:R-:W-:-:S05]  /*fd80*/  IMAD.WIDE.U32 R242, R0, -0x326172a9, RZ ;  /* 0xcd9e8d5700f27825 */ /* 0x000fca00078e00ff */
[----:B------:R-:W-:-:S05]  /*fd90*/  LOP3.LUT R0, R243, UR13, R222, 0x96, !PT ;  /* 0x0000000df3007c12 */ /* 0x000fca000f8e96de */
[----:B---3--:R-:W-:Y:S01]  /*fda0*/  IMAD.WIDE.U32 R12, R0, -0x2daee0ad, RZ ;  /* 0xd2511f53000c7825 */ /* 0x008fe200078e00ff */
[----:B------:R-:W-:-:S04]  /*fdb0*/  LOP3.LUT R2, R5, UR12, R6, 0x96, !PT ;  /* 0x0000000c05027c12 */ /* 0x000fc8000f8e9606 */
[----:B------:R-:W-:Y:S01]  /*fdc0*/  LOP3.LUT R0, R13, UR10, R4, 0x96, !PT ;  /* 0x0000000a0d007c12 */ /* 0x000fe2000f8e9604 */
[----:B------:R-:W-:-:S04]  /*fdd0*/  IMAD.WIDE.U32 R2, R2, -0x326172a9, RZ ;  /* 0xcd9e8d5702027825 */ /* 0x000fc800078e00ff */
[----:B-1----:R-:W-:Y:S01]  /*fde0*/  IMAD.WIDE.U32 R6, R0, -0x326172a9, RZ ;  /* 0xcd9e8d5700067825 */ /* 0x002fe200078e00ff */
[----:B------:R-:W-:-:S03]  /*fdf0*/  LOP3.LUT R0, R3, UR11, R242, 0x96, !PT ;  /* 0x0000000b03007c12 */ /* 0x000fc6000f8e96f2 */
[----:B------:R-:W-:Y:S01]  /*fe00*/  IMAD.MOV.U32 R69, RZ, RZ, R92 ;  /* 0x000000ffff457224 */ /* 0x000fe200078e005c */
[----:B------:R-:W-:Y:S01]  /*fe10*/  LOP3.LUT R4, R7, UR9, R2, 0x96, !PT ;  /* 0x0000000907047c12 */ /* 0x000fe2000f8e9602 */
[----:B------:R-:W-:Y:S01]  /*fe20*/  IMAD.MOV.U32 R92, RZ, RZ, R70 ;  /* 0x000000ffff5c7224 */ /* 0x000fe200078e0046 */
[----:B------:R-:W-:Y:S01]  /*fe30*/  MOV R70, R214 ;  /* 0x000000d600467202 */ /* 0x000fe20000000f00 */
[----:B------:R-:W-:Y:S02]  /*fe40*/  IMAD.MOV.U32 R43, RZ, RZ, R197 ;  /* 0x000000ffff2b7224 */ /* 0x000fe400078e00c5 */
[----:B------:R-:W-:Y:S02]  /*fe50*/  FADD.FTZ R214, R65, R22 ;  /* 0x0000001641d67221 */ /* 0x000fe40000010000 */
[----:B------:R-:W-:Y:S02]  /*fe60*/  IMAD.MOV.U32 R197, RZ, RZ, R23 ;  /* 0x000000ffffc57224 */ /* 0x000fe400078e0017 */
[----:B------:R-:W-:-:S04]  /*fe70*/  IMAD.WIDE.U32 R2, R0, -0x2daee0ad, RZ ;  /* 0xd2511f5300027825 */ /* 0x000fc800078e00ff */
[----:B------:R-:W-:Y:S01]  /*fe80*/  IMAD.WIDE.U32 R22, R4, -0x2daee0ad, RZ ;  /* 0xd2511f5304167825 */ /* 0x000fe200078e00ff */
[----:B------:R-:W-:-:S04]  /*fe90*/  LOP3.LUT R3, R3, UR8, R12, 0x96, !PT ;  /* 0x0000000803037c12 */ /* 0x000fc8000f8e960c */
[----:B------:R-:W-:Y:S01]  /*fea0*/  LOP3.LUT R2, R23, UR6, R2, 0x96, !PT ;  /* 0x0000000617027c12 */ /* 0x000fe2000f8e9602 */
[----:B------:R-:W-:Y:S01]  /*feb0*/  HSET2.LE.AND R0, R15, R21, PT ;  /* 0x000000150f007233 */ /* 0x000fe20003803000 */
[----:B------:R-:W-:Y:S01]  /*fec0*/  IMAD.WIDE.U32 R4, R3, -0x326172a9, RZ ;  /* 0xcd9e8d5703047825 */ /* 0x000fe200078e00ff */
[----:B------:R-:W1:Y:S03]  /*fed0*/  LDSM.16.MT88.4 R12, [R201+0xa000] ;  /* 0x00a00000c90c783b */ /* 0x000e660000004200 */
[----:B------:R-:W-:-:S04]  /*fee0*/  IMAD.WIDE.U32 R2, R2, -0x326172a9, RZ ;  /* 0xcd9e8d5702027825 */ /* 0x000fc800078e00ff */
[----:B------:R-:W-:Y:S01]  /*fef0*/  IMAD.MOV.U32 R216, RZ, RZ, R131 ;  /* 0x000000ffffd87224 */ /* 0x000fe200078e0083 */
[----:B------:R-:W-:Y:S02]  /*ff00*/  LOP3.LUT R131, R0, R42, RZ, 0xc0, !PT ;  /* 0x0000002a00837212 */ /* 0x000fe400078ec0ff */
[----:B------:R-:W-:Y:S02]  /*ff10*/  LOP3.LUT R0, R3, UR15, R4, 0x96, !PT ;  /* 0x0000000f03007c12 */ /* 0x000fe4000f8e9604 */
[----:B------:R-:W-:Y:S02]  /*ff20*/  SHF.R.U32.HI R4, RZ, 0x10, R2 ;  /* 0x00000010ff047819 */ /* 0x000fe40000011602 */
[----:B------:R-:W-:Y:S02]  /*ff30*/  LOP3.LUT R20, R5, UR7, R6, 0x96, !PT ;  /* 0x0000000705147c12 */ /* 0x000fe4000f8e9606 */
[C---:B------:R-:W-:Y:S02]  /*ff40*/  LOP3.LUT R3, R2.reuse, 0xffff, RZ, 0xc0, !PT ;  /* 0x0000ffff02037812 */ /* 0x040fe400078ec0ff */
[----:B------:R-:W-:-:S02]  /*ff50*/  LOP3.LUT R6, R2, 0xff, RZ, 0xc0, !PT ;  /* 0x000000ff02067812 */ /* 0x000fc400078ec0ff */
[----:B------:R-:W-:Y:S02]  /*ff60*/  SHF.R.U32.HI R5, RZ, 0x18, R2 ;  /* 0x00000018ff057819 */ /* 0x000fe40000011602 */
[----:B------:R-:W-:Y:S02]  /*ff70*/  LOP3.LUT R2, R4, 0xff, RZ, 0xc0, !PT ;  /* 0x000000ff04027812 */ /* 0x000fe400078ec0ff */
[----:B------:R-:W-:Y:S02]  /*ff80*/  SHF.R.U32.HI R3, RZ, 0x8, R3 ;  /* 0x00000008ff037819 */ /* 0x000fe40000011603 */
[----:B------:R-:W-:Y:S02]  /*ff90*/  PRMT R5, R2, 0x5410, R5 ;  /* 0x0000541002057816 */ /* 0x000fe40000000005 */
[----:B------:R-:W-:Y:S02]  /*ffa0*/  LOP3.LUT R2, R0, 0xffff, RZ, 0xc0, !PT ;  /* 0x0000ffff00027812 */ /* 0x000fe400078ec0ff */
[----:B------:R-:W-:-:S02]  /*ffb0*/  PRMT R6, R6, 0x5410, R3 ;  /* 0x0000541006067816 */ /* 0x000fc40000000003 */
        /* <DEDUP_REMOVED lines=9> */
[----:B------:R-:W-:Y:S01]  /*10050*/  IMAD.MOV.U32 R198, RZ, RZ, R39 ;  /* 0x000000ffffc67224 */ /* 0x000fe200078e0027 */
[----:B-1----:R-:W-:Y:S01]  /*10060*/  HMMA.16816.F32.BF16 R152, R8, R12, R152 ;  /* 0x0000000c0898723c */ /* 0x002fe20000041898 */
[----:B---3--:R-:W-:Y:S01]  /*10070*/  PRMT R16, R0, 0x5410, R2 ;  /* 0x0000541000107816 */ /* 0x008fe20000000002 */
[--C-:B------:R-:W-:Y:S02]  /*10080*/  HSET2.LE.AND R0, R6, R21.reuse, PT ;  /* 0x0000001506007233 */ /* 0x100fe40003803000 */
[----:B------:R-:W-:-:S03]  /*10090*/  HSET2.LE.AND R2, R5, R21, PT ;  /* 0x0000001505027233 */ /* 0x000fc60003803000 */
[----:B------:R-:W-:Y:S01]  /*100a0*/  LOP3.LUT R6, R0, R38, RZ, 0xc0, !PT ;  /* 0x0000002600067212 */ /* 0x000fe200078ec0ff */
[----:B------:R-:W-:Y:S01]  /*100b0*/  HSET2.LE.AND R0, R16, R21, PT ;  /* 0x0000001510007233 */ /* 0x000fe20003803000 */
[----:B------:R-:W-:-:S04]  /*100c0*/  LOP3.LUT R7, R2, R36, RZ, 0xc0, !PT ;  /* 0x0000002402077212 */ /* 0x000fc800078ec0ff */
[----:B------:R-:W-:Y:S01]  /*100d0*/  LOP3.LUT R5, R0, R41, RZ, 0xc0, !PT ;  /* 0x0000002900057212 */ /* 0x000fe200078ec0ff */
        /* <DEDUP_REMOVED lines=9> */
[----:B------:R1:W5:Y:S01]  /*10170*/  LDL.LU R212, [R1+0x130] ;  /* 0x0001300001d47983 */ /* 0x0003620000300800 */
[----:B------:R-:W-:Y:S02]  /*10180*/  IMAD.MOV.U32 R68, RZ, RZ, R79 ;  /* 0x000000ffff447224 */ /* 0x000fe400078e004f */
[----:B------:R-:W-:-:S02]  /*10190*/  IMAD.MOV.U32 R69, RZ, RZ, R78 ;  /* 0x000000ffff457224 */ /* 0x000fc400078e004e */
[----:B------:R-:W-:Y:S02]  /*101a0*/  IMAD.MOV.U32 R79, RZ, RZ, R77 ;  /* 0x000000ffff4f7224 */ /* 0x000fe400078e004d */
[----:B------:R-:W-:Y:S02]  /*101b0*/  IMAD.MOV.U32 R78, RZ, RZ, R76 ;  /* 0x000000ffff4e7224 */ /* 0x000fe400078e004c */
        /* <DEDUP_REMOVED lines=17> */
[----:B------:R-:W-:Y:S01]  /*102d0*/  @!P6 HFMA2.BF16_V2 R55, -RZ.H0_H0, RZ.H0_H0, -R29.H0_H0 ;  /* 0x200000ffff37e231 */ /* 0x000fe2000034091d */
        /* <DEDUP_REMOVED lines=12> */
[----:B------:R-:W-:Y:S01]  /*103a0*/  PRMT R49, R29, 0x5410, R28 ;  /* 0x000054101d317816 */ /* 0x000fe2000000001c */
[----:B------:R-:W-:Y:S01]  /*103b0*/  IMAD.MOV.U32 R195, RZ, RZ, R136 ;  /* 0x000000ffffc37224 */ /* 0x000fe200078e0088 */
[----:B------:R1:W5:Y:S01]  /*103c0*/  LDL.LU R138, [R1+0x108] ;  /* 0x00010800018a7983 */ /* 0x0003620000300800 */
[----:B------:R-:W-:-:S03]  /*103d0*/  @!P6 PRMT R29, R55, 0x5410, RZ ;  /* 0x00005410371de816 */ /* 0x000fc600000000ff */
[----:B------:R1:W5:Y:S01]  /*103e0*/  LDL.LU R137, [R1+0x104] ;  /* 0x0001040001897983 */ /* 0x0003620000300800 */
[----:B------:R-:W-:-:S03]  /*103f0*/  IMAD.MOV.U32 R55, RZ, RZ, R95 ;  /* 0x000000ffff377224 */ /* 0x000fc600078e005f */
[----:B------:R1:W5:Y:S04]  /*10400*/  LDL.LU R136, [R1+0x100] ;  /* 0x0001000001887983 */ /* 0x0003680000300800 */
[----:B--2---:R-:W2:Y:S01]  /*10410*/  LDSM.16.MT88.4 R12, [R203+0xa000] ;  /* 0x00a00000cb0c783b */ /* 0x004ea20000004200 */
[----:B------:R-:W-:Y:S02]  /*10420*/  @!P5 HFMA2.BF16_V2 R58, -RZ.H0_H0, RZ.H0_H0, -R28.H0_H0 ;  /* 0x200000ffff3ad231 */ /* 0x000fe4000034091c */
[----:B------:R-:W-:Y:S01]  /*10430*/  @!P4 HFMA2.BF16_V2 R57, -RZ.H0_H0, RZ.H0_H0, -R27.H0_H0 ;  /* 0x200000ffff39c231 */ /* 0x000fe2000034091b */
[-C--:B--2---:R-:W-:Y:S08]  /*10440*/  HMMA.16816.F32.BF16 R144, R8, R12.reuse, R144 ;  /* 0x0000000c0890723c */ /* 0x084ff00000041890 */
[C---:B------:R-:W-:Y:S08]  /*10450*/  HMMA.16816.F32.BF16 R160, R4.reuse, R12, R160 ;  /* 0x0000000c04a0723c */ /* 0x040ff000000418a0 */
[-C--:B------:R-:W-:Y:S08]  /*10460*/  HMMA.16816.F32.BF16 R156, R4, R14.reuse, R156 ;  /* 0x0000000e049c723c */ /* 0x080ff0000004189c */
[----:B------:R-:W-:Y:S01]  /*10470*/  HMMA.16816.F32.BF16 R40, R8, R14, R248 ;  /* 0x0000000e0828723c */ /* 0x000fe200000418f8 */
[----:B----4-:R-:W2:Y:S01]  /*10480*/  LDSM.16.MT88.4 R12, [R206+0xa000] ;  /* 0x00a00000ce0c783b */ /* 0x010ea20000004200 */
        /* <DEDUP_REMOVED lines=9> */
[----:B------:R-:W-:-:S02]  /*10520*/  IMAD.MOV.U32 R250, RZ, RZ, R62 ;  /* 0x000000fffffa7224 */ /* 0x000fc400078e003e */
[----:B------:R-:W-:Y:S01]  /*10530*/  IMAD.MOV.U32 R251, RZ, RZ, R59 ;  /* 0x000000fffffb7224 */ /* 0x000fe200078e003b */
[-C--:B--2---:R-:W-:Y:S08]  /*10540*/  HMMA.16816.F32.BF16 R44, R8, R12.reuse, R52 ;  /* 0x0000000c082c723c */ /* 0x084ff00000041834 */
[C---:B------:R-:W-:Y:S08]  /*10550*/  HMMA.16816.F32.BF16 R52, R4.reuse, R12, R84 ;  /* 0x0000000c0434723c */ /* 0x040ff00000041854 */
[-C--:B------:R-:W-:Y:S08]  /*10560*/  HMMA.16816.F32.BF16 R56, R4, R14.reuse, R100 ;  /* 0x0000000e0438723c */ /* 0x080ff00000041864 */
[C---:B------:R-:W-:Y:S01]  /*10570*/  HMMA.16816.F32.BF16 R60, R8.reuse, R14, R68 ;  /* 0x0000000e083c723c */ /* 0x040fe20000041844 */
[----:B------:R-:W2:Y:S07]  /*10580*/  LDSM.16.MT88.4 R12, [R205+0xa000] ;  /* 0x00a00000cd0c783b */ /* 0x000eae0000004200 */
[-C--:B--2---:R-:W-:Y:S08]  /*10590*/  HMMA.16816.F32.BF16 R68, R8, R12.reuse, R72 ;  /* 0x0000000c0844723c */ /* 0x084ff00000041848 */
[----:B------:R-:W-:Y:S07]  /*105a0*/  HMMA.16816.F32.BF16 R72, R4, R12, R112 ;  /* 0x0000000c0448723c */ /* 0x000fee0000041870 */
[----:B------:R-:W-:Y:S01]  /*105b0*/  IMAD.MOV.U32 R112, RZ, RZ, R79 ;  /* 0x000000ffff707224 */ /* 0x000fe200078e004f */
[----:B------:R-:W-:Y:S01]  /*105c0*/  HMMA.16816.F32.BF16 R80, R8, R14, R80 ;  /* 0x0000000e0850723c */ /* 0x000fe20000041850 */
[----:B------:R-:W-:-:S02]  /*105d0*/  IMAD.MOV.U32 R113, RZ, RZ, R78 ;  /* 0x000000ffff717224 */ /* 0x000fc400078e004e */
[----:B------:R-:W-:Y:S02]  /*105e0*/  IMAD.MOV.U32 R114, RZ, RZ, R77 ;  /* 0x000000ffff727224 */ /* 0x000fe400078e004d */
[----:B------:R-:W-:-:S03]  /*105f0*/  IMAD.MOV.U32 R115, RZ, RZ, R76 ;  /* 0x000000ffff737224 */ /* 0x000fc600078e004c */
[----:B------:R-:W-:Y:S01]  /*10600*/  HMMA.16816.F32.BF16 R76, R4, R14, R116 ;  /* 0x0000000e044c723c */ /* 0x000fe20000041874 */
[----:B------:R-:W2:Y:S01]  /*10610*/  LDSM.16.MT88.4 R12, [R201+0xb000] ;  /* 0x00b00000c90c783b */ /* 0x000ea20000004200 */
[----:B------:R-:W-:-:S06]  /*10620*/  IMAD.MOV.U32 R248, RZ, RZ, R94 ;  /* 0x000000fffff87224 */ /* 0x000fcc00078e005e */
[-C--:B--2---:R-:W-:Y:S07]  /*10630*/  HMMA.16816.F32.BF16 R84, R4, R12.reuse, R140 ;  /* 0x0000000c0454723c */ /* 0x084fee000004188c */
[----:B------:R-:W-:Y:S01]  /*10640*/  IMAD.MOV.U32 R140, RZ, RZ, R93 ;  /* 0x000000ffff8c7224 */ /* 0x000fe200078e005d */
[----:B------:R-:W-:Y:S01]  /*10650*/  HMMA.16816.F32.BF16 R196, R8, R12, R196 ;  /* 0x0000000c08c4723c */ /* 0x000fe200000418c4 */
[----:B------:R-:W-:-:S07]  /*10660*/  IMAD.MOV.U32 R141, RZ, RZ, R92 ;  /* 0x000000ffff8d7224 */ /* 0x000fce00078e005c */
[-C--:B------:R-:W-:Y:S08]  /*10670*/  HMMA.16816.F32.BF16 R92, R4, R14.reuse, R148 ;  /* 0x0000000e045c723c */ /* 0x080ff00000041894 */
[----:B------:R-:W-:Y:S01]  /*10680*/  HMMA.16816.F32.BF16 R192, R8, R14, R192 ;  /* 0x0000000e08c0723c */ /* 0x000fe200000418c0 */
[----:B------:R-:W2:Y:S04]  /*10690*/  LDSM.16.MT88.4 R12, [R203+0xb000] ;  /* 0x00b00000cb0c783b */ /* 0x000ea80000004200 */
[----:B------:R-:W-:Y:S04]  /*106a0*/  STG.E.U16 [R24.64+-0x70], R17 ;  /* 0xffff901118007986 */ /* 0x000fe8000c10151c */
[----:B------:R-:W3:Y:S01]  /*106b0*/  LDSM.16.MT88.4 R16, [R206+0xb000] ;  /* 0x00b00000ce10783b */ /* 0x000ee20000004200 */
[----:B------:R-:W-:-:S03]  /*106c0*/  IMAD.WIDE.U32 R2, R20, -0x2daee0ad, RZ ;  /* 0xd2511f5314027825 */ /* 0x000fc600078e00ff */
[----:B------:R-:W-:Y:S01]  /*106d0*/  LDSM.16.MT88.4 R148, [R201+0xa800] ;  /* 0x00a80000c994783b */ /* 0x000fe20000004200 */
[-C--:B--2---:R-:W-:Y:S08]  /*106e0*/  HMMA.16816.F32.BF16 R220, R8, R12.reuse, R220 ;  /* 0x0000000c08dc723c */ /* 0x084ff000000418dc */
[C---:B------:R-:W-:Y:S08]  /*106f0*/  HMMA.16816.F32.BF16 R88, R4.reuse, R12, R88 ;  /* 0x0000000c0458723c */ /* 0x040ff00000041858 */
[-C--:B------:R-:W-:Y:S08]  /*10700*/  HMMA.16816.F32.BF16 R100, R4, R14.reuse, R224 ;  /* 0x0000000e0464723c */ /* 0x080ff000000418e0 */
[----:B------:R-:W-:Y:S01]  /*10710*/  HMMA.16816.F32.BF16 R216, R8, R14, R216 ;  /* 0x0000000e08d8723c */ /* 0x000fe200000418d8 */
[----:B------:R-:W2:Y:S01]  /*10720*/  LDSM.16.MT88.4 R12, [R205+0xb000] ;  /* 0x00b00000cd0c783b */ /* 0x000ea20000004200 */
[----:B------:R-:W-:Y:S01]  /*10730*/  IMAD.MOV.U32 R142, RZ, RZ, R99 ;  /* 0x000000ffff8e7224 */ /* 0x000fe200078e0063 */
[----:B------:R-:W-:Y:S01]  /*10740*/  LOP3.LUT R0, R3, UR16, R22, 0x96, !PT ;  /* 0x0000001003007c12 */ /* 0x000fe2000f8e9616 */
[----:B------:R-:W-:Y:S01]  /*10750*/  IMAD.MOV.U32 R143, RZ, RZ, R98 ;  /* 0x000000ffff8f7224 */ /* 0x000fe200078e0062 */
[----:B------:R-:W-:-:S03]  /*10760*/  LOP3.LUT R3, R2, 0xffff, RZ, 0xc0, !PT ;  /* 0x0000ffff02037812 */ /* 0x000fc600078ec0ff */
[----:B---3--:R-:W-:Y:S01]  /*10770*/  HMMA.16816.F32.BF16 R104, R4, R16, R104 ;  /* 0x000000100468723c */ /* 0x008fe20000041868 */
[----:B------:R-:W-:-:S07]  /*10780*/  SHF.R.U32.HI R3, RZ, 0x8, R3 ;  /* 0x00000008ff037819 */ /* 0x000fce0000011603 */
[----:B------:R-:W-:Y:S08]  /*10790*/  HMMA.16816.F32.BF16 R108, R4, R18, R108 ;  /* 0x00000012046c723c */ /* 0x000ff0000004186c */
[C---:B------:R-:W-:Y:S08]  /*107a0*/  HMMA.16816.F32.BF16 R228, R8.reuse, R16, R228 ;  /* 0x0000001008e4723c */ /* 0x040ff000000418e4 */
[----:B------:R-:W-:Y:S01]  /*107b0*/  HMMA.16816.F32.BF16 R16, R8, R18, R140 ;  /* 0x000000120810723c */ /* 0x000fe2000004188c */
[----:B------:R-:W3:Y:S07]  /*107c0*/  LDSM.16.MT88.4 R140, [R203+0xa800] ;  /* 0x00a80000cb8c783b */ /* 0x000eee0000004200 */
[C---:B--2---:R-:W-:Y:S08]  /*107d0*/  HMMA.16816.F32.BF16 R120, R4.reuse, R12, R120 ;  /* 0x0000000c0478723c */ /* 0x044ff00000041878 */
[----:B------:R-:W-:Y:S07]  /*107e0*/  HMMA.16816.F32.BF16 R116, R4, R14, R124 ;  /* 0x0000000e0474723c */ /* 0x000fee000004187c */
[----:B------:R-:W-:Y:S01]  /*107f0*/  LOP3.LUT R4, R2, 0xff, RZ, 0xc0, !PT ;  /* 0x000000ff02047812 */ /* 0x000fe200078ec0ff */
[C---:B------:R-:W-:Y:S01]  /*10800*/  HMMA.16816.F32.BF16 R224, R8.reuse, R12, R112 ;  /* 0x0000000c08e0723c */ /* 0x040fe20000041870 */
[----:B------:R-:W-:Y:S01]  /*10810*/  SHF.R.U32.HI R7, RZ, 0x10, R2 ;  /* 0x00000010ff077819 */ /* 0x000fe20000011602 */
[----:B------:R-:W-:Y:S01]  /*10820*/  IMAD.MOV.U32 R233, RZ, RZ, R97 ;  /* 0x000000ffffe97224 */ /* 0x000fe200078e0061 */
[----:B------:R-:W-:Y:S01]  /*10830*/  LOP3.LUT R6, R0, 0xff, RZ, 0xc0, !PT ;  /* 0x000000ff00067812 */ /* 0x000fe200078ec0ff */
[----:B------:R-:W-:Y:S04]  /*10840*/  LDSM.16.MT88.4 R112, [R206+0xb800] ;  /* 0x00b80000ce70783b */ /* 0x000fe80000004200 */
[----:B------:R-:W-:Y:S01]  /*10850*/  HMMA.16816.F32.BF16 R12, R8, R14, R248 ;  /* 0x0000000e080c723c */ /* 0x000fe200000418f8 */
[----:B------:R-:W-:-:S06]  /*10860*/  SHF.R.U32.HI R5, RZ, 0x18, R0 ;  /* 0x00000018ff057819 */ /* 0x000fcc0000011600 */
[----:B------:R-:W-:Y:S02]  /*10870*/  SHF.R.U32.HI R8, RZ, 0x18, R2 ;  /* 0x00000018ff087819 */ /* 0x000fe40000011602 */
[----:B------:R-:W-:Y:S02]  /*10880*/  PRMT R9, R4, 0x5410, R3 ;  /* 0x0000541004097816 */ /* 0x000fe40000000003 */
[----:B------:R-:W-:Y:S02]  /*10890*/  LOP3.LUT R2, R0, 0xffff, RZ, 0xc0, !PT ;  /* 0x0000ffff00027812 */ /* 0x000fe400078ec0ff */
[----:B------:R-:W-:Y:S02]  /*108a0*/  SHF.R.U32.HI R3, RZ, 0x10, R0 ;  /* 0x00000010ff037819 */ /* 0x000fe40000011600 */
[----:B------:R-:W-:Y:S02]  /*108b0*/  SHF.R.U32.HI R0, RZ, 0x8, R2 ;  /* 0x00000008ff007819 */ /* 0x000fe40000011602 */
[----:B------:R-:W-:-:S04]  /*108c0*/  LOP3.LUT R2, R3, 0xff, RZ, 0xc0, !PT ;  /* 0x000000ff03027812 */ /* 0x000fc800078ec0ff */
[----:B------:R-:W-:Y:S02]  /*108d0*/  PRMT R2, R2, 0x5410, R5 ;  /* 0x0000541002027816 */ /* 0x000fe40000000005 */
[----:B------:R-:W-:Y:S01]  /*108e0*/  PRMT R0, R6, 0x5410, R0 ;  /* 0x0000541006007816 */ /* 0x000fe20000000000 */
[--C-:B------:R-:W-:Y:S02]  /*108f0*/  HSET2.LE.AND R3, R9, R21.reuse, PT ;  /* 0x0000001509037233 */ /* 0x100fe40003803000 */
[--C-:B------:R-:W-:Y:S02]  /*10900*/  HSET2.LE.AND R2, R2, R21.reuse, PT ;  /* 0x0000001502027233 */ /* 0x100fe40003803000 */
[----:B------:R-:W-:Y:S01]  /*10910*/  HSET2.LE.AND R0, R0, R21, PT ;  /* 0x0000001500007233 */ /* 0x000fe20003803000 */
[----:B------:R-:W-:Y:S02]  /*10920*/  LOP3.LUT R126, R3, R49, RZ, 0xc0, !PT ;  /* 0x00000031037e7212 */ /* 0x000fe400078ec0ff */
[----:B------:R-:W-:-:S02]  /*10930*/  LOP3.LUT R125, R2, R51, RZ, 0xc0, !PT ;  /* 0x00000033027d7212 */ /* 0x000fc400078ec0ff */
[----:B------:R-:W2:Y:S01]  /*10940*/  LDSM.16.MT88.4 R48, [R206+0xa800] ;  /* 0x00a80000ce30783b */ /* 0x000ea20000004200 */
[----:B------:R-:W-:-:S03]  /*10950*/  LOP3.LUT R124, R0, R64, RZ, 0xc0, !PT ;  /* 0x00000040007c7212 */ /* 0x000fc600078ec0ff */
[----:B------:R-:W4:Y:S01]  /*10960*/  LDSM.16.MT88.4 R64, [R205+0xa800] ;  /* 0x00a80000cd40783b */ /* 0x000f220000004200 */
[----:B------:R-:W-:-:S04]  /*10970*/  LOP3.LUT R4, R7, 0xff, RZ, 0xc0, !PT ;  /* 0x000000ff07047812 */ /* 0x000fc800078ec0ff */
[----:B------:R-:W-:-:S05]  /*10980*/  PRMT R4, R4, 0x5410, R8 ;  /* 0x0000541004047816 */ /* 0x000fca0000000008 */
[----:B------:R-:W-:-:S05]  /*10990*/  HSET2.LE.AND R4, R4, R21, PT ;  /* 0x0000001504047233 */ /* 0x000fca0003803000 */
[----:B------:R-:W-:Y:S01]  /*109a0*/  LOP3.LUT R127, R4, R96, RZ, 0xc0, !PT ;  /* 0x00000060047f7212 */ /* 0x000fe200078ec0ff */
[-C--:B------:R-:W-:Y:S01]  /*109b0*/  HMMA.16816.F32.BF16 R152, R128, R148.reuse, R152 ;  /* 0x000000948098723c */ /* 0x080fe20000041898 */
[----:B------:R-:W-:Y:S04]  /*109c0*/  LDSM.16.MT88.4 R96, [R203+0xb800] ;  /* 0x00b80000cb60783b */ /* 0x000fe80000004200 */
        /* <DEDUP_REMOVED lines=59> */
[----:B------:R-:W-:-:S07]  /*10d80*/  FADD.FTZ R235, R240, R235 ;  /* 0x000000ebf0eb7221 */ /* 0x000fce0000010000 */
        /* <DEDUP_REMOVED lines=85> */
[C---:B----4-:R-:W-:Y:S01]  /*112e0*/  HMMA.16816.F32.BF16 R220, R16.reuse, R184, R172 ;  /* 0x000000b810dc723c */ /* 0x050fe200000418ac */
[----:B------:R-:W-:Y:S07]  /*112f0*/  LDSM.16.M88.4 R172, [R207] ;  /* 0x00000000cfac783b */ /* 0x000fee0000000200 */
[C---:B------:R-:W-:Y:S08]  /*11300*/  HMMA.16816.F32.BF16 R196, R16.reuse, R180, R196 ;  /* 0x000000b410c4723c */ /* 0x040ff000000418c4 */
[----:B------:R-:W-:Y:S01]  /*11310*/  HMMA.16816.F32.BF16 R192, R16, R186, R12 ;  /* 0x000000ba10c0723c */ /* 0x000fe2000004180c */
[----:B------:R-:W3:Y:S07]  /*11320*/  LDSM.16.M88.4 R12, [R208] ;  /* 0x00000000d00c783b */ /* 0x000eee0000000200 */
[----:B------:R-:W-:Y:S01]  /*11330*/  IMAD.MOV.U32 R26, RZ, RZ, R220 ;  /* 0x000000ffff1a7224 */ /* 0x000fe200078e00dc */
[----:B-1----:R-:W-:Y:S01]  /*11340*/  HMMA.16816.F32.BF16 R224, R4, R176, R224 ;  /* 0x000000b004e0723c */ /* 0x002fe200000418e0 */
[----:B------:R-:W-:-:S02]  /*11350*/  IMAD.MOV.U32 R3, RZ, RZ, R221 ;  /* 0x000000ffff037224 */ /* 0x000fc400078e00dd */
[----:B------:R-:W-:Y:S02]  /*11360*/  IMAD.MOV.U32 R2, RZ, RZ, R222 ;  /* 0x000000ffff027224 */ /* 0x000fe400078e00de */
[----:B------:R-:W-:-:S03]  /*11370*/  IMAD.MOV.U32 R0, RZ, RZ, R223 ;  /* 0x000000ffff007224 */ /* 0x000fc600078e00df */
[----:B------:R-:W-:Y:S01]  /*11380*/  HMMA.16816.F32.BF16 R220, R16, R182, R188 ;  /* 0x000000b610dc723c */ /* 0x000fe200000418bc */
[----:B------:R-:W-:Y:S07]  /*11390*/  LDSM.16.M88.4 R180, [R207+0x800] ;  /* 0x00080000cfb4783b */ /* 0x000fee0000000200 */
[C---:B--2---:R-:W-:Y:S08]  /*113a0*/  HMMA.16816.F32.BF16 R188, R4.reuse, R20, R248 ;  /* 0x0000001404bc723c */ /* 0x044ff000000418f8 */
[C---:B------:R-:W-:Y:S08]  /*113b0*/  HMMA.16816.F32.BF16 R216, R4.reuse, R22, R216 ;  /* 0x0000001604d8723c */ /* 0x040ff000000418d8 */
[----:B------:R-:W-:Y:S01]  /*113c0*/  HMMA.16816.F32.BF16 R184, R4, R178, R228 ;  /* 0x000000b204b8723c */ /* 0x000fe200000418e4 */
[----:B------:R-:W1:Y:S06]  /*113d0*/  LDSM.16.M88.4 R4, [R208+0x2000] ;  /* 0x00200000d004783b */ /* 0x000e6c0000000200 */
[----:B------:R-:W-:Y:S01]  /*113e0*/  IMAD.MOV.U32 R228, RZ, RZ, R26 ;  /* 0x000000ffffe47224 */ /* 0x000fe200078e001a */
[----:B------:R-:W-:Y:S01]  /*113f0*/  HMMA.16816.F32.BF16 R16, R8, R20, R196 ;  /* 0x000000140810723c */ /* 0x000fe200000418c4 */
[----:B------:R-:W-:-:S02]  /*11400*/  IMAD.MOV.U32 R229, RZ, RZ, R3 ;  /* 0x000000ffffe57224 */ /* 0x000fc400078e0003 */
[----:B------:R-:W-:Y:S02]  /*11410*/  IMAD.MOV.U32 R230, RZ, RZ, R2 ;  /* 0x000000ffffe67224 */ /* 0x000fe400078e0002 */
[----:B------:R-:W-:Y:S02]  /*11420*/  IMAD.MOV.U32 R231, RZ, RZ, R0 ;  /* 0x000000ffffe77224 */ /* 0x000fe400078e0000 */
[----:B------:R-:W-:Y:S01]  /*11430*/  IMAD.U32 R0, RZ, RZ, UR31 ;  /* 0x0000001fff007e24 */ /* 0x000fe2000f8e00ff */
[----:B------:R-:W-:Y:S01]  /*11440*/  HMMA.16816.F32.BF16 R248, R8, R22, R220 ;  /* 0x0000001608f8723c */ /* 0x000fe200000418dc */
[----:B------:R-:W-:Y:S02]  /*11450*/  LDSM.16.M88.4 R20, [R200+0x9800] ;  /* 0x00980000c814783b */ /* 0x000fe40000000200 */
[----:B------:R-:W-:-:S05]  /*11460*/  IMAD R0, R0, 0x20, R233 ;  /* 0x0000002000007824 */ /* 0x000fca00078e02e9 */
[C---:B------:R-:W-:Y:S01]  /*11470*/  HMMA.16816.F32.BF16 R228, R8.reuse, R176, R228 ;  /* 0x000000b008e4723c */ /* 0x040fe200000418e4 */
[C---:B------:R-:W-:Y:S02]  /*11480*/  IADD3 R2, R0.reuse, 0x1, RZ ;  /* 0x0000000100027810 */ /* 0x040fe40007ffe0ff */
[----:B------:R-:W-:Y:S02]  /*11490*/  IADD3 R3, R0, 0x8, RZ ;  /* 0x0000000800037810 */ /* 0x000fe40007ffe0ff */
[C---:B------:R-:W-:Y:S02]  /*114a0*/  ISETP.GE.AND P4, PT, R2.reuse, R136, PT ;  /* 0x000000880200720c */ /* 0x040fe40003f86270 */
[C---:B------:R-:W-:Y:S01]  /*114b0*/  ISETP.GE.AND P1, PT, R2.reuse, R137, PT ;  /* 0x000000890200720c */ /* 0x040fe20003f26270 */
[----:B------:R-:W-:Y:S01]  /*114c0*/  HMMA.16816.F32.BF16 R192, R8, R178, R192 ;  /* 0x000000b208c0723c */ /* 0x000fe200000418c0 */
[----:B------:R-:W-:Y:S01]  /*114d0*/  LDSM.16.M88.4 R8, [R202+0x4000] ;  /* 0x00400000ca08783b */ /* 0x000fe20000000200 */
[----:B------:R-:W-:-:S02]  /*114e0*/  ISETP.GE.AND P0, PT, R2, R139, PT ;  /* 0x0000008b0200720c */ /* 0x000fc40003f06270 */
[----:B------:R-:W-:Y:S02]  /*114f0*/  ISETP.GE.AND P6, PT, R2, R138, PT ;  /* 0x0000008a0200720c */ /* 0x000fe40003fc6270 */
[----:B------:R-:W-:Y:S02]  /*11500*/  ISETP.GE.AND P5, PT, R3, R136, PT ;  /* 0x000000880300720c */ /* 0x000fe40003fa6270 */
        /* <DEDUP_REMOVED lines=37> */
[----:B------:R-:W2:Y:S11]  /*11760*/  LDSM.16.M88.4 R16, [R207+0x1000] ;  /* 0x00100000cf10783b */ /* 0x000eb60000000200 */
        /* <DEDUP_REMOVED lines=9> */
[----:B------:R-:W-:Y:S11]  /*11800*/  HMMA.16816.F32.BF16 R184, R8, R176, R224 ;  /* 0x000000b008b8723c */ /* 0x000ff600000418e0 */
[----:B------:R-:W-:Y:S05]  /*11810*/  @!UPT UIADD3 URZ, URZ, URZ, URZ ;  /* 0x0000003f3f3ff290 */ /* 0x000fea000fffe03f */
[----:B--2---:R-:W-:Y:S08]  /*11820*/  HMMA.16816.F32.BF16 R20, R12, R18, R20 ;  /* 0x000000120c14723c */ /* 0x004ff00000041814 */
        /* <DEDUP_REMOVED lines=18> */
[----:B------:R-:W1:Y:S01]  /*11950*/  I2F R5, R2 ;  /* 0x0000000200057306 */ /* 0x000e620000201400 */
[----:B------:R-:W-:Y:S01]  /*11960*/  BAR.SYNC.DEFER_BLOCKING 0x0 ;  /* 0x0000000000007b1d */ /* 0x000fe20000010000 */
[C---:B------:R-:W-:Y:S01]  /*11970*/  ISETP.GE.AND P4, PT, R3.reuse, R137, PT ;  /* 0x000000890300720c */ /* 0x040fe20003f86270 */
[----:B------:R-:W-:Y:S01]  /*11980*/  FFMA.FTZ R7, R6, UR26, R22 ;  /* 0x0000001a06077c23 */ /* 0x000fe20008010016 */
[----:B------:R-:W-:-:S02]  /*11990*/  ISETP.GE.AND P1, PT, R3, R139, PT ;  /* 0x0000008b0300720c */ /* 0x000fc40003f26270 */
[----:B------:R-:W-:Y:S01]  /*119a0*/  ISETP.GE.AND P0, PT, R3, R138, PT ;  /* 0x0000008a0300720c */ /* 0x000fe20003f06270 */
[----:B------:R-:W-:Y:S01]  /*119b0*/  FFMA.FTZ R3, R6, UR26, R20 ;  /* 0x0000001a06037c23 */ /* 0x000fe20008010014 */
[----:B------:R-:W-:Y:S02]  /*119c0*/  IADD3 R4, R0, 0x10, RZ ;  /* 0x0000001000047810 */ /* 0x000fe40007ffe0ff */
[----:B------:R-:W-:Y:S02]  /*119d0*/  FSEL R181, R9, -INF , !P6 ;  /* 0xff80000009b57808 */ /* 0x000fe40007000000 */
[----:B------:R-:W-:Y:S02]  /*119e0*/  FSEL R185, R3, -INF , !P5 ;  /* 0xff80000003b97808 */ /* 0x000fe40006800000 */
[----:B------:R-:W-:Y:S02]  /*119f0*/  FSEL R178, R7, -INF , !P4 ;  /* 0xff80000007b27808 */ /* 0x000fe40006000000 */
[----:B------:R-:W-:Y:S01]  /*11a00*/  FSEL R182, R8, -INF , !P1 ;  /* 0xff80000008b67808 */ /* 0x000fe20004800000 */
[C---:B-1----:R-:W-:Y:S01]  /*11a10*/  FFMA.FTZ R7, R5.reuse, UR26, R21 ;  /* 0x0000001a05077c23 */ /* 0x042fe20008010015 */
[C---:B------:R-:W-:Y:S01]  /*11a20*/  ISETP.GE.AND P6, PT, R2.reuse, R136, PT ;  /* 0x000000880200720c */ /* 0x040fe20003fc6270 */
[----:B------:R-:W-:Y:S01]  /*11a30*/  FFMA.FTZ R8, R5, UR26, R23 ;  /* 0x0000001a05087c23 */ /* 0x000fe20008010017 */
[----:B------:R-:W-:-:S02]  /*11a40*/  ISETP.GE.AND P5, PT, R2, R137, PT ;  /* 0x000000890200720c */ /* 0x000fc40003fa6270 */
[C---:B------:R-:W-:Y:S02]  /*11a50*/  ISETP.GE.AND P4, PT, R2.reuse, R139, PT ;  /* 0x0000008b0200720c */ /* 0x040fe40003f86270 */
[----:B------:R-:W-:Y:S01]  /*11a60*/  ISETP.GE.AND P1, PT, R2, R138, PT ;  /* 0x0000008a0200720c */ /* 0x000fe20003f26270 */
[----:B------:R-:W-:Y:S01]  /*11a70*/  FFMA.FTZ R2, R6, UR26, R198 ;  /* 0x0000001a06027c23 */ /* 0x000fe200080100c6 */
[----:B------:R-:W-:Y:S01]  /*11a80*/  IADD3 R3, R0, 0x11, RZ ;  /* 0x0000001100037810 */ /* 0x000fe20007ffe0ff */
[----:B------:R-:W1:Y:S01]  /*11a90*/  I2F R6, R4 ;  /* 0x0000000400067306 */ /* 0x000e620000201400 */
        /* <DEDUP_REMOVED lines=121> */
.L_x_1267:
[----:B------:R-:W-:Y:S05]  /*12230*/  BSYNC B0 ;  /* 0x0000000000007941 */ /* 0x000fea0003800000 */
.L_x_1266:
[----:B------:R-:W0:Y:S02]  /*12240*/  LDGDEPBAR ;  /* 0x00000000000079af */ /* 0x000e240000000000 */
.L_x_1265:
[----:B------:R-:W2:Y:S04]  /*12250*/  LDL.64 R222, [R1+0x10] ;  /* 0x0000100001de7983 */ /* 0x000ea80000100a00 */
[----:B------:R-:W3:Y:S01]  /*12260*/  LDL.64 R224, [R1+0xf8] ;  /* 0x0000f80001e07983 */ /* 0x000ee20000100a00 */
[----:B------:R-:W-:Y:S01]  /*12270*/  FMNMX.FTZ R0, R134, R12, !PT ;  /* 0x0000000c86007209 */ /* 0x000fe20007810000 */
[----:B------:R-:W-:Y:S01]  /*12280*/  ULOP3.LUT UR4, UR31, UR33, URZ, 0x3c, !UPT ;  /* 0x000000211f047292 */ /* 0x000fe2000f8e3c3f */
[----:B------:R-:W-:Y:S01]  /*12290*/  FMNMX.FTZ R3, R133, R13, !PT ;  /* 0x0000000d85037209 */ /* 0x000fe20007810000 */
[----:B------:R-:W-:Y:S01]  /*122a0*/  STL [R1+0x140], R201 ;  /* 0x000140c901007387 */ /* 0x000fe20000100800 */
[----:B------:R-:W-:-:S03]  /*122b0*/  FMNMX.FTZ R0, R180, R0, !PT ;  /* 0x00000000b4007209 */ /* 0x000fc60007810000 */
[----:B------:R-:W-:Y:S01]  /*122c0*/  STL [R1+0x13c], R203 ;  /* 0x00013ccb01007387 */ /* 0x000fe20000100800 */
[----:B------:R-:W-:-:S03]  /*122d0*/  FMNMX.FTZ R0, R178, R0, !PT ;  /* 0x00000000b2007209 */ /* 0x000fc60007810000 */
        /* <DEDUP_REMOVED lines=10> */
[----:B-1----:R-:W-:-:S02]  /*12380*/  FMNMX.FTZ R4, R19, R2, !PT ;  /* 0x0000000213047209 */ /* 0x002fc40007810000 */
[----:B------:R-:W-:Y:S01]  /*12390*/  FMNMX.FTZ R2, R174, R0, !PT ;  /* 0x00000000ae027209 */ /* 0x000fe20007810000 */
[----:B------:R-:W-:Y:S01]  /*123a0*/  STL [R1+0x128], R210 ;  /* 0x000128d201007387 */ /* 0x000fe20000100800 */
[----:B------:R-:W-:Y:S02]  /*123b0*/  FMNMX.FTZ R0, R14, R4, !PT ;  /* 0x000000040e007209 */ /* 0x000fe40007810000 */
[----:B------:R-:W-:Y:S01]  /*123c0*/  FMNMX.FTZ R4, R184, R3, !PT ;  /* 0x00000003b8047209 */ /* 0x000fe20007810000 */
[----:B------:R-:W-:Y:S01]  /*123d0*/  STL [R1+0x124], R209 ;  /* 0x000124d101007387 */ /* 0x000fe20000100800 */
[----:B------:R-:W-:Y:S02]  /*123e0*/  FMNMX.FTZ R3, R135, R15, !PT ;  /* 0x0000000f87037209 */ /* 0x000fe40007810000 */
[----:B------:R-:W-:Y:S01]  /*123f0*/  FMNMX.FTZ R2, R29, R2, !PT ;  /* 0x000000021d027209 */ /* 0x000fe20007810000 */
[----:B------:R-:W1:Y:S01]  /*12400*/  SHFL.BFLY PT, R10, R0, 0x2, 0x1f ;  /* 0x0c401f00000a7f89 */ /* 0x000e6200000e0000 */
        /* <DEDUP_REMOVED lines=20> */
[----:B------:R-:W4:Y:S01]  /*12550*/  SHFL.BFLY PT, R189, R2, 0x2, 0x1f ;  /* 0x0c401f0002bd7f89 */ /* 0x000f2200000e0000 */
[----:B-1----:R-:W-:Y:S02]  /*12560*/  FMNMX.FTZ R3, R0, R10, !PT ;  /* 0x0000000a00037209 */ /* 0x002fe40007810000 */
[----:B------:R-:W-:Y:S01]  /*12570*/  FMNMX.FTZ R0, R16, R4, !PT ;  /* 0x0000000410007209 */ /* 0x000fe20007810000 */
[----:B------:R-:W-:Y:S01]  /*12580*/  STL [R1+0x108], R138 ;  /* 0x0001088a01007387 */ /* 0x000fe20000100800 */
[----:B------:R-:W-:-:S03]  /*12590*/  FMNMX.FTZ R4, R18, R5, !PT ;  /* 0x0000000512047209 */ /* 0x000fc60007810000 */
[----:B------:R-:W1:Y:S04]  /*125a0*/  SHFL.BFLY PT, R187, R3, 0x1, 0x1f ;  /* 0x0c201f0003bb7f89 */ /* 0x000e6800000e0000 */
[----:B------:R-:W1:Y:S04]  /*125b0*/  SHFL.BFLY PT, R188, R4, 0x2, 0x1f ;  /* 0x0c401f0004bc7f89 */ /* 0x000e6800000e0000 */
[----:B------:R-:W1:Y:S04]  /*125c0*/  SHFL.BFLY PT, R10, R0, 0x2, 0x1f ;  /* 0x0c401f00000a7f89 */ /* 0x000e6800000e0000 */
[----:B------:R-:W-:Y:S01]  /*125d0*/  STL [R1+0x104], R137 ;  /* 0x0001048901007387 */ /* 0x000fe20000100800 */
[----:B----4-:R-:W-:-:S03]  /*125e0*/  FMNMX.FTZ R5, R2, R189, !PT ;  /* 0x000000bd02057209 */ /* 0x010fc60007810000 */
[----:B------:R-:W-:Y:S04]  /*125f0*/  STL [R1+0x100], R136 ;  /* 0x0001008801007387 */ /* 0x000fe80000100800 */
[----:B------:R-:W4:Y:S01]  /*12600*/  SHFL.BFLY PT, R189, R5, 0x1, 0x1f ;  /* 0x0c201f0005bd7f89 */ /* 0x000f2200000e0000 */
[----:B-1----:R-:W-:Y:S02]  /*12610*/  FMNMX.FTZ R233, R3, R187, !PT ;  /* 0x000000bb03e97209 */ /* 0x002fe40007810000 */
[----:B------:R-:W-:Y:S02]  /*12620*/  FMNMX.FTZ R3, R4, R188, !PT ;  /* 0x000000bc04037209 */ /* 0x000fe40007810000 */
[C---:B------:R-:W-:Y:S02]  /*12630*/  FSETP.NEU.FTZ.AND P1, PT, R233.reuse, -INF , PT ;  /* 0xff800000e900780b */ /* 0x040fe40003f3d000 */
[----:B------:R-:W-:Y:S01]  /*12640*/  FMNMX.FTZ R2, R0, R10, !PT ;  /* 0x0000000a00027209 */ /* 0x000fe20007810000 */
[----:B------:R-:W-:Y:S01]  /*12650*/  FMUL.FTZ R0, R233, c[0x0][0x23c] ;  /* 0x00008f00e9007a20 */ /* 0x000fe20000410000 */
[----:B------:R-:W1:Y:S04]  /*12660*/  SHFL.BFLY PT, R10, R3, 0x1, 0x1f ;  /* 0x0c201f00030a7f89 */ /* 0x000e6800000e0000 */
[----:B------:R-:W1:Y:S01]  /*12670*/  SHFL.BFLY PT, R4, R2, 0x1, 0x1f ;  /* 0x0c201f0002047f89 */ /* 0x000e6200000e0000 */
[----:B------:R-:W-:-:S05]  /*12680*/  FSEL R0, R0, RZ, P1 ;  /* 0x000000ff00007208 */ /* 0x000fca0000800000 */
[--C-:B------:R-:W-:Y:S01]  /*12690*/  FFMA.FTZ R187, R12, c[0x0][0x23c], -R0.reuse ;  /* 0x00008f000cbb7a23 */ /* 0x100fe20000010800 */
[----:B----4-:R-:W-:Y:S01]  /*126a0*/  FMNMX.FTZ R234, R5, R189, !PT ;  /* 0x000000bd05ea7209 */ /* 0x010fe20007810000 */
[--C-:B------:R-:W-:Y:S02]  /*126b0*/  FFMA.FTZ R180, R180, c[0x0][0x23c], -R0.reuse ;  /* 0x00008f00b4b47a23 */ /* 0x100fe40000010800 */
[--C-:B------:R-:W-:Y:S01]  /*126c0*/  FFMA.FTZ R178, R178, c[0x0][0x23c], -R0.reuse ;  /* 0x00008f00b2b27a23 */ /* 0x100fe20000010800 */
[----:B------:R-:W-:Y:S01]  /*126d0*/  FSETP.NEU.FTZ.AND P5, PT, R234, -INF , PT ;  /* 0xff800000ea00780b */ /* 0x000fe20003fbd000 */
[--C-:B------:R-:W-:Y:S02]  /*126e0*/  FFMA.FTZ R188, R176, c[0x0][0x23c], -R0.reuse ;  /* 0x00008f00b0bc7a23 */ /* 0x100fe40000010800 */
[--C-:B------:R-:W-:Y:S02]  /*126f0*/  FFMA.FTZ R190, R27, c[0x0][0x23c], -R0.reuse ;  /* 0x00008f001bbe7a23 */ /* 0x100fe40000010800 */
[----:B------:R-:W-:-:S02]  /*12700*/  FFMA.FTZ R191, R21, c[0x0][0x23c], -R0 ;  /* 0x00008f0015bf7a23 */ /* 0x000fc40000010800 */
[--C-:B------:R-:W-:Y:S02]  /*12710*/  FFMA.FTZ R194, R19, c[0x0][0x23c], -R0.reuse ;  /* 0x00008f0013c27a23 */ /* 0x100fe40000010800 */
[----:B------:R-:W-:Y:S01]  /*12720*/  FFMA.FTZ R195, R14, c[0x0][0x23c], -R0 ;  /* 0x00008f000ec37a23 */ /* 0x000fe20000010800 */
[----:B-1----:R-:W-:Y:S01]  /*12730*/  FMNMX.FTZ R214, R3, R10, !PT ;  /* 0x0000000a03d67209 */ /* 0x002fe20007810000 */
[C---:B------:R-:W-:Y:S01]  /*12740*/  FMUL.FTZ R0, R234.reuse, c[0x0][0x23c] ;  /* 0x00008f00ea007a20 */ /* 0x040fe20000410000 */
[----:B------:R-:W-:Y:S02]  /*12750*/  FSEL R3, R234, RZ, P5 ;  /* 0x000000ffea037208 */ /* 0x000fe40002800000 */
[----:B------:R-:W-:Y:S02]  /*12760*/  FMNMX.FTZ R232, R2, R4, !PT ;  /* 0x0000000402e87209 */ /* 0x000fe40007810000 */
[----:B------:R-:W-:Y:S01]  /*12770*/  FSEL R2, R0, RZ, P5 ;  /* 0x000000ff00027208 */ /* 0x000fe20002800000 */
[----:B------:R-:W-:Y:S01]  /*12780*/  FADD.FTZ R3, R132, -R3 ;  /* 0x8000000384037221 */ /* 0x000fe20000010000 */
[C---:B------:R-:W-:Y:S01]  /*12790*/  FSETP.NEU.FTZ.AND P4, PT, R232.reuse, -INF , PT ;  /* 0xff800000e800780b */ /* 0x040fe20003f9d000 */
[----:B------:R-:W-:Y:S01]  /*127a0*/  FMUL.FTZ R0, R232, c[0x0][0x23c] ;  /* 0x00008f00e8007a20 */ /* 0x000fe20000410000 */
[----:B------:R-:W-:Y:S01]  /*127b0*/  FSETP.NEU.FTZ.AND P5, PT, R214, -INF , PT ;  /* 0xff800000d600780b */ /* 0x000fe20003fbd000 */
[----:B------:R-:W-:-:S02]  /*127c0*/  FFMA.FTZ R11, R11, c[0x0][0x23c], -R2 ;  /* 0x00008f000b0b7a23 */ /* 0x000fc40000010802 */
[----:B------:R-:W-:Y:S01]  /*127d0*/  FMUL.FTZ R3, R3, c[0x0][0x23c] ;  /* 0x00008f0003037a20 */ /* 0x000fe20000410000 */
[----:B------:R-:W-:Y:S01]  /*127e0*/  FSEL R0, R0, RZ, P4 ;  /* 0x000000ff00007208 */ /* 0x000fe20002000000 */
[--C-:B------:R-:W-:Y:S02]  /*127f0*/  FFMA.FTZ R181, R181, c[0x0][0x23c], -R2.reuse ;  /* 0x00008f00b5b57a23 */ /* 0x100fe40000010802 */
[----:B------:R-:W-:Y:S01]  /*12800*/  MUFU.EX2 R11, R11 ;  /* 0x0000000b000b7308 */ /* 0x000fe20000000800 */
[----:B------:R-:W-:Y:S02]  /*12810*/  FFMA.FTZ R179, R179, c[0x0][0x23c], -R2 ;  /* 0x00008f00b3b37a23 */ /* 0x000fe40000010802 */
[--C-:B------:R-:W-:Y:S02]  /*12820*/  FFMA.FTZ R176, R13, c[0x0][0x23c], -R0.reuse ;  /* 0x00008f000db07a23 */ /* 0x100fe40000010800 */
[--C-:B------:R-:W-:Y:S02]  /*12830*/  FFMA.FTZ R192, R184, c[0x0][0x23c], -R0.reuse ;  /* 0x00008f00b8c07a23 */ /* 0x100fe40000010800 */
[--C-:B------:R-:W-:Y:S01]  /*12840*/  FFMA.FTZ R197, R182, c[0x0][0x23c], -R0.reuse ;  /* 0x00008f00b6c57a23 */ /* 0x100fe20000010800 */
[----:B------:R-:W1:Y:S01]  /*12850*/  MUFU.EX2 R4, R3 ;  /* 0x0000000300047308 */ /* 0x000e620000000800 */
[----:B------:R-:W-:-:S02]  /*12860*/  FFMA.FTZ R198, R177, c[0x0][0x23c], -R0 ;  /* 0x00008f00b1c67a23 */ /* 0x000fc40000010800 */
[--C-:B------:R-:W-:Y:S02]  /*12870*/  FFMA.FTZ R215, R173, c[0x0][0x23c], -R0.reuse ;  /* 0x00008f00add77a23 */ /* 0x100fe40000010800 */
[--C-:B------:R-:W-:Y:S02]  /*12880*/  FFMA.FTZ R216, R23, c[0x0][0x23c], -R0.reuse ;  /* 0x00008f0017d87a23 */ /* 0x100fe40000010800 */
[--C-:B------:R-:W-:Y:S01]  /*12890*/  FFMA.FTZ R219, R22, c[0x0][0x23c], -R0.reuse ;  /* 0x00008f0016db7a23 */ /* 0x100fe20000010800 */
[----:B------:R-:W4:Y:S01]  /*128a0*/  MUFU.EX2 R181, R181 ;  /* 0x000000b500b57308 */ /* 0x000f220000000800 */
[----:B------:R-:W-:Y:S02]  /*128b0*/  FFMA.FTZ R220, R16, c[0x0][0x23c], -R0 ;  /* 0x00008f0010dc7a23 */ /* 0x000fe40000010800 */
[----:B------:R-:W-:Y:S02]  /*128c0*/  FFMA.FTZ R174, R174, c[0x0][0x23c], -R2 ;  /* 0x00008f00aeae7a23 */ /* 0x000fe40000010802 */
[----:B------:R-:W-:-:S02]  /*128d0*/  FMUL.FTZ R0, R214, c[0x0][0x23c] ;  /* 0x00008f00d6007a20 */ /* 0x000fc40000410000 */
[--C-:B------:R-:W-:Y:S01]  /*128e0*/  FFMA.FTZ R199, R29, c[0x0][0x23c], -R2.reuse ;  /* 0x00008f001dc77a23 */ /* 0x100fe20000010802 */
[----:B------:R-:W-:Y:S01]  /*128f0*/  MUFU.EX2 R179, R179 ;  /* 0x000000b300b37308 */ /* 0x000fe20000000800 */
[--C-:B------:R-:W-:Y:S01]  /*12900*/  FFMA.FTZ R213, R26, c[0x0][0x23c], -R2.reuse ;  /* 0x00008f001ad57a23 */ /* 0x100fe20000010802 */
[----:B------:R-:W-:Y:S01]  /*12910*/  FSEL R0, R0, RZ, P5 ;  /* 0x000000ff00007208 */ /* 0x000fe20002800000 */
[--C-:B------:R-:W-:Y:S02]  /*12920*/  FFMA.FTZ R217, R20, c[0x0][0x23c], -R2.reuse ;  /* 0x00008f0014d97a23 */ /* 0x100fe40000010802 */
[----:B------:R-:W-:Y:S02]  /*12930*/  FFMA.FTZ R218, R17, c[0x0][0x23c], -R2 ;  /* 0x00008f0011da7a23 */ /* 0x000fe40000010802 */
[----:B-1----:R-:W-:Y:S01]  /*12940*/  FFMA.FTZ R244, R244, R4, R11 ;  /* 0x00000004f4f47223 */ /* 0x002fe2000001000b */
[----:B------:R-:W1:Y:S01]  /*12950*/  MUFU.EX2 R2, R174 ;  /* 0x000000ae00027308 */ /* 0x000e620000000800 */
[--C-:B------:R-:W-:Y:S01]  /*12960*/  FFMA.FTZ R5, R15, c[0x0][0x23c], -R0.reuse ;  /* 0x00008f000f057a23 */ /* 0x100fe20000010800 */
[----:B----4-:R-:W-:Y:S01]  /*12970*/  F2FP.BF16.PACK_AB R193, R181, R11 ;  /* 0x0000000bb5c1723e */ /* 0x010fe200000010ff */
[----:B------:R-:W-:-:S02]  /*12980*/  FFMA.FTZ R186, R186, c[0x0][0x23c], -R0 ;  /* 0x00008f00baba7a23 */ /* 0x000fc40000010800 */
[--C-:B------:R-:W-:Y:S02]  /*12990*/  FFMA.FTZ R173, R185, c[0x0][0x23c], -R0.reuse ;  /* 0x00008f00b9ad7a23 */ /* 0x100fe40000010800 */
[--C-:B------:R-:W-:Y:S01]  /*129a0*/  FFMA.FTZ R175, R175, c[0x0][0x23c], -R0.reuse ;  /* 0x00008f00afaf7a23 */ /* 0x100fe20000010800 */
[----:B------:R-:W-:Y:S01]  /*129b0*/  MUFU.EX2 R5, R5 ;  /* 0x0000000500057308 */ /* 0x000fe20000000800 */
[--C-:B------:R-:W-:Y:S02]  /*129c0*/  FFMA.FTZ R172, R172, c[0x0][0x23c], -R0.reuse ;  /* 0x00008f00acac7a23 */ /* 0x100fe40000010800 */
[--C-:B------:R-:W-:Y:S02]  /*129d0*/  FFMA.FTZ R177, R28, c[0x0][0x23c], -R0.reuse ;  /* 0x00008f001cb17a23 */ /* 0x100fe40000010800 */
[--C-:B------:R-:W-:Y:S02]  /*129e0*/  FFMA.FTZ R189, R18, c[0x0][0x23c], -R0.reuse ;  /* 0x00008f0012bd7a23 */ /* 0x100fe40000010800 */
[----:B------:R-:W-:Y:S01]  /*129f0*/  FMUL.FTZ R170, R170, R4 ;  /* 0x00000004aaaa7220 */ /* 0x000fe20000410000 */
[----:B-1----:R-:W-:Y:S01]  /*12a00*/  F2FP.BF16.PACK_AB R196, R2, R179 ;  /* 0x000000b302c4723e */ /* 0x002fe200000010ff */
[----:B------:R-:W-:Y:S01]  /*12a10*/  FFMA.FTZ R174, R183, c[0x0][0x23c], -R0 ;  /* 0x00008f00b7ae7a23 */ /* 0x000fe20000010800 */
[----:B------:R-:W-:Y:S01]  /*12a20*/  MUFU.EX2 R14, R186 ;  /* 0x000000ba000e7308 */ /* 0x000fe20000000800 */
[----:B------:R-:W-:-:S02]  /*12a30*/  FADD.FTZ R0, R181, R244 ;  /* 0x000000f4b5007221 */ /* 0x000fc40000010000 */
[-C--:B------:R-:W-:Y:S02]  /*12a40*/  FMUL.FTZ R171, R171, R4.reuse ;  /* 0x00000004abab7220 */ /* 0x080fe40000410000 */
[----:B------:R-:W-:Y:S02]  /*12a50*/  FADD.FTZ R0, R179, R0 ;  /* 0x00000000b3007221 */ /* 0x000fe40000010000 */
[-C--:B------:R-:W-:Y:S01]  /*12a60*/  FMUL.FTZ R166, R166, R4.reuse ;  /* 0x00000004a6a67220 */ /* 0x080fe20000410000 */
[----:B------:R-:W-:Y:S01]  /*12a70*/  MUFU.EX2 R13, R187 ;  /* 0x000000bb000d7308 */ /* 0x000fe20000000800 */
[----:B------:R-:W-:Y:S01]  /*12a80*/  FADD.FTZ R221, R2, R0 ;  /* 0x0000000002dd7221 */ /* 0x000fe20000010000 */
[----:B------:R-:W-:Y:S01]  /*12a90*/  LOP3.LUT R0, R247, UR4, RZ, 0x3c, !PT ;  /* 0x00000004f7007c12 */ /* 0x000fe2000f8e3cff */
[-C--:B------:R-:W-:Y:S02]  /*12aa0*/  FMUL.FTZ R167, R167, R4.reuse ;  /* 0x00000004a7a77220 */ /* 0x080fe40000410000 */
[----:B------:R-:W-:-:S02]  /*12ab0*/  FMUL.FTZ R162, R162, R4 ;  /* 0x00000004a2a27220 */ /* 0x000fc40000410000 */
[-C--:B------:R-:W-:Y:S02]  /*12ac0*/  FMUL.FTZ R163, R163, R4.reuse ;  /* 0x00000004a3a37220 */ /* 0x080fe40000410000 */
[-C--:B------:R-:W-:Y:S02]  /*12ad0*/  FMUL.FTZ R158, R158, R4.reuse ;  /* 0x000000049e9e7220 */ /* 0x080fe40000410000 */
[----:B------:R-:W-:Y:S02]  /*12ae0*/  FMUL.FTZ R159, R159, R4 ;  /* 0x000000049f9f7220 */ /* 0x000fe40000410000 */
[----:B--2---:R-:W-:Y:S02]  /*12af0*/  IMAD.MOV.U32 R244, RZ, RZ, R222 ;  /* 0x000000fffff47224 */ /* 0x004fe400078e00de */
[----:B------:R-:W-:Y:S02]  /*12b00*/  IMAD.MOV.U32 R245, RZ, RZ, R223 ;  /* 0x000000fffff57224 */ /* 0x000fe400078e00df */
[----:B------:R-:W-:-:S05]  /*12b10*/  IMAD.WIDE.U32 R222, R0, -0x326172a9, RZ ;  /* 0xcd9e8d5700de7825 */ /* 0x000fca00078e00ff */
[----:B---3--:R-:W-:Y:S02]  /*12b20*/  LOP3.LUT R16, R223, UR14, R224, 0x96, !PT ;  /* 0x0000000edf107c12 */ /* 0x008fe4000f8e96e0 */
[----:B------:R-:W-:Y:S01]  /*12b30*/  LOP3.LUT R0, R237, UR13, R222, 0x96, !PT ;  /* 0x0000000ded007c12 */ /* 0x000fe2000f8e96de */
[----:B------:R-:W1:Y:S02]  /*12b40*/  LDC.U8 R224, c[0x0][0x2d8] ;  /* 0x0000b600ffe07b82 */ /* 0x000e640000000000 */
[----:B------:R-:W-:-:S04]  /*12b50*/  IMAD.WIDE.U32 R16, R16, -0x2daee0ad, RZ ;  /* 0xd2511f5310107825 */ /* 0x000fc800078e00ff */
[----:B------:R-:W-:Y:S01]  /*12b60*/  IMAD.WIDE.U32 R182, R0, -0x2daee0ad, RZ ;  /* 0xd2511f5300b67825 */ /* 0x000fe200078e00ff */
[----:B------:R-:W-:Y:S02]  /*12b70*/  LOP3.LUT R2, R17, UR12, R244, 0x96, !PT ;  /* 0x0000000c11027c12 */ /* 0x000fe4000f8e96f4 */
[----:B------:R-:W-:Y:S02]  /*12b80*/  FSEL R0, R214, RZ, P5 ;  /* 0x000000ffd6007208 */ /* 0x000fe40002800000 */
[----:B------:R-:W-:Y:S01]  /*12b90*/  LOP3.LUT R10, R183, UR10, R16, 0x96, !PT ;  /* 0x0000000ab70a7c12 */ /* 0x000fe2000f8e9610 */
[----:B------:R-:W-:-:S04]  /*12ba0*/  IMAD.WIDE.U32 R2, R2, -0x326172a9, RZ ;  /* 0xcd9e8d5702027825 */ /* 0x000fc800078e00ff */
[----:B------:R-:W-:Y:S01]  /*12bb0*/  IMAD.WIDE.U32 R10, R10, -0x326172a9, RZ ;  /* 0xcd9e8d570a0a7825 */ /* 0x000fe200078e00ff */
[----:B------:R-:W-:-:S03]  /*12bc0*/  LOP3.LUT R3, R3, UR11, R236, 0x96, !PT ;  /* 0x0000000b03037c12 */ /* 0x000fc6000f8e96ec */
[----:B------:R-:W-:Y:S01]  /*12bd0*/  FADD.FTZ R0, R135, -R0 ;  /* 0x8000000087007221 */ /* 0x000fe20000010000 */
[----:B------:R-:W-:Y:S01]  /*12be0*/  LOP3.LUT R20, R11, UR9, R2, 0x96, !PT ;  /* 0x000000090b147c12 */ /* 0x000fe2000f8e9602 */
[----:B------:R-:W-:-:S04]  /*12bf0*/  IMAD.WIDE.U32 R2, R3, -0x2daee0ad, RZ ;  /* 0xd2511f5303027825 */ /* 0x000fc800078e00ff */
[----:B------:R-:W-:Y:S01]  /*12c00*/  IMAD.WIDE.U32 R20, R20, -0x2daee0ad, RZ ;  /* 0xd2511f5314147825 */ /* 0x000fe200078e00ff */
[----:B------:R-:W-:-:S03]  /*12c10*/  LOP3.LUT R3, R3, UR8, R182, 0x96, !PT ;  /* 0x0000000803037c12 */ /* 0x000fc6000f8e96b6 */
[----:B------:R-:W-:Y:S01]  /*12c20*/  FMUL.FTZ R0, R0, c[0x0][0x23c] ;  /* 0x00008f0000007a20 */ /* 0x000fe20000410000 */
[----:B------:R-:W-:Y:S01]  /*12c30*/  LOP3.LUT R11, R21, UR6, R2, 0x96, !PT ;  /* 0x00000006150b7c12 */ /* 0x000fe2000f8e9602 */
[----:B------:R-:W-:-:S04]  /*12c40*/  IMAD.WIDE.U32 R2, R3, -0x326172a9, RZ ;  /* 0xcd9e8d5703027825 */ /* 0x000fc800078e00ff */
[----:B------:R-:W2:Y:S01]  /*12c50*/  MUFU.EX2 R0, R0 ;  /* 0x0000000000007308 */ /* 0x000ea20000000800 */
[----:B------:R-:W-:Y:S01]  /*12c60*/  LOP3.LUT R132, R3, UR7, R10, 0x96, !PT ;  /* 0x0000000703847c12 */ /* 0x000fe2000f8e960a */
[----:B------:R-:W-:-:S05]  /*12c70*/  IMAD.WIDE.U32 R10, R11, -0x326172a9, RZ ;  /* 0xcd9e8d570b0a7825 */ /* 0x000fca00078e00ff */
[----:B------:R-:W-:-:S04]  /*12c80*/  LOP3.LUT R2, R11, UR15, R2, 0x96, !PT ;  /* 0x0000000f0b027c12 */ /* 0x000fc8000f8e9602 */
[----:B------:R-:W-:-:S04]  /*12c90*/  LOP3.LUT R3, R2, 0xffff, RZ, 0xc0, !PT ;  /* 0x0000ffff02037812 */ /* 0x000fc800078ec0ff */
[----:B------:R-:W-:Y:S01]  /*12ca0*/  SHF.R.U32.HI R3, RZ, 0x8, R3 ;  /* 0x00000008ff037819 */ /* 0x000fe20000011603 */
[-C--:B--2---:R-:W-:Y:S02]  /*12cb0*/  FFMA.FTZ R235, R235, R0.reuse, R5 ;  /* 0x00000000ebeb7223 */ /* 0x084fe40000010005 */
[-C--:B------:R-:W-:Y:S01]  /*12cc0*/  FMUL.FTZ R139, R96, R0.reuse ;  /* 0x00000000608b7220 */ /* 0x080fe20000410000 */
[----:B------:R-:W-:Y:S01]  /*12cd0*/  LOP3.LUT R3, R3, 0xffff, RZ, 0xc0, !PT ;  /* 0x0000ffff03037812 */ /* 0x000fe200078ec0ff */
[C---:B------:R-:W-:Y:S01]  /*12ce0*/  FADD.FTZ R135, R14.reuse, R235 ;  /* 0x000000eb0e877221 */ /* 0x040fe20000010000 */
[----:B------:R-:W-:Y:S01]  /*12cf0*/  F2FP.BF16.PACK_AB R14, R14, R5 ;  /* 0x000000050e0e723e */ /* 0x000fe200000010ff */
[-C--:B------:R-:W-:Y:S01]  /*12d00*/  FMUL.FTZ R152, R152, R0.reuse ;  /* 0x0000000098987220 */ /* 0x080fe20000410000 */
[----:B-1----:R-:W-:Y:S01]  /*12d10*/  ISETP.GE.U32.AND P5, PT, R224, R3, PT ;  /* 0x00000003e000720c */ /* 0x002fe20003fa6070 */
[-C--:B------:R-:W-:Y:S01]  /*12d20*/  FMUL.FTZ R153, R153, R0.reuse ;  /* 0x0000000099997220 */ /* 0x080fe20000410000 */
[----:B------:R-:W-:Y:S01]  /*12d30*/  LOP3.LUT R3, R2, 0xff, RZ, 0xc0, !PT ;  /* 0x000000ff02037812 */ /* 0x000fe200078ec0ff */
[-C--:B------:R-:W-:Y:S01]  /*12d40*/  FMUL.FTZ R228, R148, R0.reuse ;  /* 0x0000000094e47220 */ /* 0x080fe20000410000 */
[----:B------:R-:W-:Y:S01]  /*12d50*/  FSEL R5, R233, RZ, P1 ;  /* 0x000000ffe9057208 */ /* 0x000fe20000800000 */
[-C--:B------:R-:W-:Y:S01]  /*12d60*/  FMUL.FTZ R229, R149, R0.reuse ;  /* 0x0000000095e57220 */ /* 0x080fe20000410000 */
[----:B------:R-:W-:Y:S01]  /*12d70*/  ISETP.GE.U32.AND P6, PT, R224, R3, PT ;  /* 0x00000003e000720c */ /* 0x000fe20003fc6070 */
[-C--:B------:R-:W-:Y:S01]  /*12d80*/  FMUL.FTZ R144, R144, R0.reuse ;  /* 0x0000000090907220 */ /* 0x080fe20000410000 */
[--C-:B------:R-:W-:Y:S01]  /*12d90*/  SHF.R.U32.HI R3, RZ, 0x18, R2.reuse ;  /* 0x00000018ff037819 */ /* 0x100fe20000011602 */
[-C--:B------:R-:W-:Y:S01]  /*12da0*/  FMUL.FTZ R145, R145, R0.reuse ;  /* 0x0000000091917220 */ /* 0x080fe20000410000 */
[----:B------:R-:W-:Y:S01]  /*12db0*/  SHF.R.U32.HI R2, RZ, 0x10, R2 ;  /* 0x00000010ff027819 */ /* 0x000fe20000011602 */
[-C--:B------:R-:W-:Y:S01]  /*12dc0*/  FMUL.FTZ R248, R140, R0.reuse ;  /* 0x000000008cf87220 */ /* 0x080fe20000410000 */
[----:B------:R-:W-:Y:S01]  /*12dd0*/  ISETP.GE.U32.AND P1, PT, R224, R3, PT ;  /* 0x00000003e000720c */ /* 0x000fe20003f26070 */
[----:B------:R-:W-:Y:S01]  /*12de0*/  FADD.FTZ R3, R134, -R5 ;  /* 0x8000000586037221 */ /* 0x000fe20000010000 */
[----:B------:R-:W-:Y:S01]  /*12df0*/  LOP3.LUT R2, R2, 0xff, RZ, 0xc0, !PT ;  /* 0x000000ff02027812 */ /* 0x000fe200078ec0ff */
[----:B------:R-:W1:Y:S01]  /*12e00*/  MUFU.EX2 R134, R180 ;  /* 0x000000b400867308 */ /* 0x000e620000000800 */
[----:B------:R-:W-:-:S02]  /*12e10*/  FMUL.FTZ R249, R141, R0 ;  /* 0x000000008df97220 */ /* 0x000fc40000410000 */
[----:B------:R-:W-:Y:S01]  /*12e20*/  FMUL.FTZ R5, R3, c[0x0][0x23c] ;  /* 0x00008f0003057a20 */ /* 0x000fe20000410000 */
[----:B------:R-:W-:Y:S01]  /*12e30*/  FSEL R3, R232, RZ, P4 ;  /* 0x000000ffe8037208 */ /* 0x000fe20002000000 */
[----:B------:R-:W-:Y:S01]  /*12e40*/  FMUL.FTZ R137, R36, R0 ;  /* 0x0000000024897220 */ /* 0x000fe20000410000 */
[----:B------:R-:W-:Y:S01]  /*12e50*/  ISETP.GE.U32.AND P4, PT, R224, R2, PT ;  /* 0x00000002e000720c */ /* 0x000fe20003f86070 */
[-C--:B------:R-:W-:Y:S01]  /*12e60*/  FMUL.FTZ R136, R37, R0.reuse ;  /* 0x0000000025887220 */ /* 0x080fe20000410000 */
[----:B------:R2:W3:Y:S01]  /*12e70*/  MUFU.EX2 R2, R5 ;  /* 0x0000000500027308 */ /* 0x0004e20000000800 */
[-C--:B------:R-:W-:Y:S02]  /*12e80*/  FMUL.FTZ R227, R48, R0.reuse ;  /* 0x0000000030e37220 */ /* 0x080fe40000410000 */
[-C--:B------:R-:W-:Y:S02]  /*12e90*/  FMUL.FTZ R226, R49, R0.reuse ;  /* 0x0000000031e27220 */ /* 0x080fe40000410000 */
[----:B------:R-:W-:-:S02]  /*12ea0*/  FMUL.FTZ R237, R52, R0 ;  /* 0x0000000034ed7220 */ /* 0x000fc40000410000 */
[-C--:B------:R-:W-:Y:S02]  /*12eb0*/  FMUL.FTZ R200, R53, R0.reuse ;  /* 0x0000000035c87220 */ /* 0x080fe40000410000 */
[-C--:B------:R-:W-:Y:S02]  /*12ec0*/  FMUL.FTZ R211, R64, R0.reuse ;  /* 0x0000000040d37220 */ /* 0x080fe40000410000 */
[-C--:B------:R-:W-:Y:S02]  /*12ed0*/  FMUL.FTZ R210, R65, R0.reuse ;  /* 0x0000000041d27220 */ /* 0x080fe40000410000 */
[-C--:B------:R-:W-:Y:S02]  /*12ee0*/  FMUL.FTZ R252, R68, R0.reuse ;  /* 0x0000000044fc7220 */ /* 0x080fe40000410000 */
[-C--:B------:R-:W-:Y:S01]  /*12ef0*/  FMUL.FTZ R240, R69, R0.reuse ;  /* 0x0000000045f07220 */ /* 0x080fe20000410000 */
[----:B------:R-:W-:Y:S01]  /*12f00*/  @!P6 HFMA2.BF16_V2 R69, -RZ.H0_H0, RZ.H0_H0, -R14.H0_H0 ;  /* 0x200000ffff45e231 */ /* 0x000fe2000034090e */
[-C--:B------:R-:W-:Y:S01]  /*12f10*/  FMUL.FTZ R207, R80, R0.reuse ;  /* 0x0000000050cf7220 */ /* 0x080fe20000410000 */
[----:B--2---:R-:W-:Y:S01]  /*12f20*/  LOP3.LUT R5, R10, 0xffff, RZ, 0xc0, !PT ;  /* 0x0000ffff0a057812 */ /* 0x004fe200078ec0ff */
        /* <DEDUP_REMOVED lines=13> */
[-CC-:B---3--:R-:W-:Y:S01]  /*13000*/  FFMA.FTZ R49, R239, R2.reuse, R13.reuse ;  /* 0x00000002ef317223 */ /* 0x188fe2000001000d */
[----:B------:R-:W-:Y:S01]  /*13010*/  PRMT R13, R14, 0x7632, R13 ;  /* 0x000076320e0d7816 */ /* 0x000fe2000000000d */
[----:B------:R-:W-:Y:S01]  /*13020*/  FADD.FTZ R48, R133, -R3 ;  /* 0x8000000385307221 */ /* 0x000fe20000010000 */
[C---:B------:R-:W-:Y:S01]  /*13030*/  PRMT R18, R0.reuse, 0x7610, R18 ;  /* 0x0000761000127816 */ /* 0x040fe20000000012 */
[----:B------:R-:W-:Y:S01]  /*13040*/  FMUL.FTZ R208, R67, R2 ;  /* 0x0000000243d07220 */ /* 0x000fe20000410000 */
[----:B------:R-:W-:Y:S01]  /*13050*/  PRMT R21, R0, 0x7632, R21 ;  /* 0x0000763200157816 */ /* 0x000fe20000000015 */
[----:B------:R-:W-:Y:S01]  /*13060*/  @!P5 HFMA2.BF16_V2 R68, -RZ.H0_H0, RZ.H0_H0, -R13.H0_H0 ;  /* 0x200000ffff44d231 */ /* 0x000fe2000034090d */
[----:B------:R-:W-:Y:S01]  /*13070*/  LOP3.LUT R0, R10, 0xff, RZ, 0xc0, !PT ;  /* 0x000000ff0a007812 */ /* 0x000fe200078ec0ff */
[----:B------:R-:W-:Y:S01]  /*13080*/  @!P4 HFMA2.BF16_V2 R65, -RZ.H0_H0, RZ.H0_H0, -R18.H0_H0 ;  /* 0x200000ffff41c231 */ /* 0x000fe20000340912 */
[----:B------:R-:W-:Y:S01]  /*13090*/  PRMT R80, R14, 0x5410, R13 ;  /* 0x000054100e507816 */ /* 0x000fe2000000000d */
[----:B------:R-:W-:Y:S01]  /*130a0*/  @!P1 HFMA2.BF16_V2 R64, -RZ.H0_H0, RZ.H0_H0, -R21.H0_H0 ;  /* 0x200000ffff409231 */ /* 0x000fe20000340915 */
[----:B------:R-:W-:Y:S01]  /*130b0*/  @!P6 PRMT R14, R69, 0x5410, RZ ;  /* 0x00005410450ee816 */ /* 0x000fe200000000ff */
[----:B------:R-:W-:Y:S01]  /*130c0*/  MUFU.EX2 R67, R174 ;  /* 0x000000ae00437308 */ /* 0x000fe20000000800 */
[----:B------:R-:W-:Y:S01]  /*130d0*/  ISETP.GE.U32.AND P6, PT, R224, R0, PT ;  /* 0x00000000e000720c */ /* 0x000fe20003fc6070 */
[-C--:B------:R-:W-:Y:S01]  /*130e0*/  FMUL.FTZ R250, R142, R2.reuse ;  /* 0x000000028efa7220 */ /* 0x080fe20000410000 */
[----:B------:R-:W-:Y:S01]  /*130f0*/  SHF.R.U32.HI R3, RZ, 0x10, R10 ;  /* 0x00000010ff037819 */ /* 0x000fe2000001160a */
[----:B------:R-:W-:Y:S01]  /*13100*/  IMAD.MOV.U32 R142, RZ, RZ, R200 ;  /* 0x000000ffff8e7224 */ /* 0x000fe200078e00c8 */
[----:B------:R-:W-:Y:S01]  /*13110*/  SHF.R.U32.HI R0, RZ, 0x18, R10 ;  /* 0x00000018ff007819 */ /* 0x000fe2000001160a */
[-C--:B------:R-:W-:Y:S01]  /*13120*/  FMUL.FTZ R200, R83, R2.reuse ;  /* 0x0000000253c87220 */ /* 0x080fe20000410000 */
[----:B------:R-:W-:Y:S01]  /*13130*/  PRMT R81, R18, 0x5410, R21 ;  /* 0x0000541012517816 */ /* 0x000fe20000000015 */
[----:B------:R-:W-:Y:S01]  /*13140*/  MUFU.EX2 R69, R176 ;  /* 0x000000b000457308 */ /* 0x000fe20000000800 */
[----:B------:R-:W-:Y:S01]  /*13150*/  @!P4 PRMT R18, R65, 0x5410, RZ ;  /* 0x000054104112c816 */ /* 0x000fe200000000ff */
[----:B------:R-:W-:Y:S01]  /*13160*/  FMUL.FTZ R83, R102, R2 ;  /* 0x0000000266537220 */ /* 0x000fe20000410000 */
[----:B------:R-:W-:Y:S01]  /*13170*/  LOP3.LUT R3, R3, 0xff, RZ, 0xc0, !PT ;  /* 0x000000ff03037812 */ /* 0x000fe200078ec0ff */
[----:B------:R-:W1:Y:S01]  /*13180*/  LDC.U8 R102, c[0x0][0x2d8] ;  /* 0x0000b600ff667b82 */ /* 0x000e620000000000 */
[----:B------:R-:W-:Y:S01]  /*13190*/  ISETP.GE.U32.AND P4, PT, R224, R0, PT ;  /* 0x00000000e000720c */ /* 0x000fe20003f86070 */
[-C--:B------:R-:W-:Y:S01]  /*131a0*/  FMUL.FTZ R238, R70, R2.reuse ;  /* 0x0000000246ee7220 */ /* 0x080fe20000410000 */
[----:B------:R-:W-:Y:S01]  /*131b0*/  SHF.R.U32.HI R0, RZ, 0x8, R5 ;  /* 0x00000008ff007819 */ /* 0x000fe20000011605 */
[----:B------:R-:W-:Y:S01]  /*131c0*/  FMUL.FTZ R5, R48, c[0x0][0x23c] ;  /* 0x00008f0030057a20 */ /* 0x000fe20000410000 */
[----:B------:R-:W-:Y:S01]  /*131d0*/  @!P5 PRMT R13, R68, 0x5410, RZ ;  /* 0x00005410440dd816 */ /* 0x000fe200000000ff */
[-C--:B------:R-:W-:Y:S01]  /*131e0*/  FMUL.FTZ R129, R71, R2.reuse ;  /* 0x0000000247817220 */ /* 0x080fe20000410000 */
[----:B------:R-:W-:Y:S01]  /*131f0*/  ISETP.GE.U32.AND P5, PT, R224, R3, PT ;  /* 0x00000003e000720c */ /* 0x000fe20003fa6070 */
[-C--:B------:R-:W-:Y:S01]  /*13200*/  FMUL.FTZ R128, R87, R2.reuse ;  /* 0x0000000257807220 */ /* 0x080fe20000410000 */
[----:B------:R-:W2:Y:S01]  /*13210*/  MUFU.EX2 R3, R173 ;  /* 0x000000ad00037308 */ /* 0x000ea20000000800 */
[----:B------:R-:W-:Y:S01]  /*13220*/  LOP3.LUT R0, R0, 0xffff, RZ, 0xc0, !PT ;  /* 0x0000ffff00007812 */ /* 0x000fe200078ec0ff */
[-C--:B------:R-:W-:Y:S01]  /*13230*/  FMUL.FTZ R231, R151, R2.reuse ;  /* 0x0000000297e77220 */ /* 0x080fe20000410000 */
[----:B------:R-:W-:Y:S01]  /*13240*/  @!P1 PRMT R21, R64, 0x5410, RZ ;  /* 0x0000541040159816 */ /* 0x000fe200000000ff */
[----:B------:R-:W-:Y:S01]  /*13250*/  FMUL.FTZ R64, R39, R2 ;  /* 0x0000000227407220 */ /* 0x000fe20000410000 */
[----:B------:R-:W-:Y:S01]  /*13260*/  ISETP.GE.U32.AND P1, PT, R224, R0, PT ;  /* 0x00000000e000720c */ /* 0x000fe20003f26070 */
[----:B------:R-:W-:-:S02]  /*13270*/  IMAD.MOV.U32 R71, RZ, RZ, R137 ;  /* 0x000000ffff477224 */ /* 0x000fc400078e0089 */
[----:B------:R2:W3:Y:S01]  /*13280*/  MUFU.EX2 R0, R5 ;  /* 0x0000000500007308 */ /* 0x0004e20000000800 */
[----:B------:R-:W-:Y:S02]  /*13290*/  IMAD.MOV.U32 R70, RZ, RZ, R64 ;  /* 0x000000ffff467224 */ /* 0x000fe400078e0040 */
[-C--:B------:R-:W-:Y:S02]  /*132a0*/  FMUL.FTZ R202, R82, R2.reuse ;  /* 0x0000000252ca7220 */ /* 0x080fe40000410000 */
[----:B------:R-:W-:Y:S02]  /*132b0*/  IMAD.MOV.U32 R87, RZ, RZ, R136 ;  /* 0x000000ffff577224 */ /* 0x000fe400078e0088 */
[-C--:B------:R-:W-:Y:S01]  /*132c0*/  FMUL.FTZ R154, R154, R2.reuse ;  /* 0x000000029a9a7220 */ /* 0x080fe20000410000 */
[----:B------:R-:W-:Y:S01]  /*132d0*/  MUFU.EX2 R68, R178 ;  /* 0x000000b200447308 */ /* 0x000fe20000000800 */
[-C--:B------:R-:W-:Y:S02]  /*132e0*/  FMUL.FTZ R155, R155, R2.reuse ;  /* 0x000000029b9b7220 */ /* 0x080fe40000410000 */
[----:B------:R-:W-:-:S02]  /*132f0*/  FMUL.FTZ R230, R150, R2 ;  /* 0x0000000296e67220 */ /* 0x000fc40000410000 */
[-C--:B------:R-:W-:Y:S02]  /*13300*/  FMUL.FTZ R146, R146, R2.reuse ;  /* 0x0000000292927220 */ /* 0x080fe40000410000 */
[-C--:B------:R-:W-:Y:S01]  /*13310*/  FMUL.FTZ R147, R147, R2.reuse ;  /* 0x0000000293937220 */ /* 0x080fe20000410000 */
[----:B--2---:R-:W-:Y:S01]  /*13320*/  F2FP.BF16.PACK_AB R5, R67, R3 ;  /* 0x000000034305723e */ /* 0x004fe200000010ff */
[-C--:B------:R-:W-:Y:S01]  /*13330*/  FMUL.FTZ R251, R143, R2.reuse ;  /* 0x000000028ffb7220 */ /* 0x080fe20000410000 */
[----:B------:R-:W-:Y:S01]  /*13340*/  MUFU.EX2 R65, R190 ;  /* 0x000000be00417308 */ /* 0x000fe20000000800 */
[-C--:B------:R-:W-:Y:S01]  /*13350*/  FMUL.FTZ R48, R38, R2.reuse ;  /* 0x0000000226307220 */ /* 0x080fe20000410000 */
[C---:B------:R-:W-:Y:S01]  /*13360*/  PRMT R186, R5.reuse, 0x7610, R186 ;  /* 0x0000761005ba7816 */ /* 0x040fe200000000ba */
[-C--:B------:R-:W-:Y:S01]  /*13370*/  FMUL.FTZ R11, R50, R2.reuse ;  /* 0x00000002320b7220 */ /* 0x080fe20000410000 */
[----:B------:R-:W-:Y:S01]  /*13380*/  PRMT R185, R5, 0x7632, R185 ;  /* 0x0000763205b97816 */ /* 0x000fe200000000b9 */
[----:B------:R-:W-:-:S02]  /*13390*/  FMUL.FTZ R97, R51, R2 ;  /* 0x0000000233617220 */ /* 0x000fc40000410000 */
[-C--:B------:R-:W-:Y:S01]  /*133a0*/  FMUL.FTZ R151, R54, R2.reuse ;  /* 0x0000000236977220 */ /* 0x080fe20000410000 */
[----:B------:R-:W-:Y:S01]  /*133b0*/  @!P6 HFMA2.BF16_V2 R15, -RZ.H0_H0, RZ.H0_H0, -R186.H0_H0 ;  /* 0x200000ffff0fe231 */ /* 0x000fe200003409ba */
[-C--:B------:R-:W-:Y:S01]  /*133c0*/  FMUL.FTZ R236, R55, R2.reuse ;  /* 0x0000000237ec7220 */ /* 0x080fe20000410000 */
[----:B------:R-:W-:Y:S01]  /*133d0*/  @!P1 HFMA2.BF16_V2 R26, -RZ.H0_H0, RZ.H0_H0, -R185.H0_H0 ;  /* 0x200000ffff1a9231 */ /* 0x000fe200003409b9 */
        /* <DEDUP_REMOVED lines=11> */
[----:B------:R-:W-:Y:S02]  /*13490*/  FADD.FTZ R64, R3, R135 ;  /* 0x0000008703407221 */ /* 0x000fe40000010000 */
[----:B------:R-:W-:-:S04]  /*134a0*/  IMAD.WIDE.U32 R2, R132, -0x2daee0ad, RZ ;  /* 0xd2511f5384027825 */ /* 0x000fc800078e00ff */
[----:B------:R-:W-:Y:S02]  /*134b0*/  IMAD.MOV.U32 R150, RZ, RZ, R117 ;  /* 0x000000ffff967224 */ /* 0x000fe400078e0075 */
[----:B------:R-:W-:Y:S02]  /*134c0*/  IMAD.MOV.U32 R143, RZ, RZ, R85 ;  /* 0x000000ffff8f7224 */ /* 0x000fe400078e0055 */
[----:B------:R-:W-:Y:S02]  /*134d0*/  IMAD.MOV.U32 R66, RZ, RZ, R84 ;  /* 0x000000ffff427224 */ /* 0x000fe400078e0054 */
[----:B------:R-:W-:Y:S02]  /*134e0*/  IMAD.MOV.U32 R86, RZ, RZ, R48 ;  /* 0x000000ffff567224 */ /* 0x000fe400078e0030 */
[----:B------:R-:W-:Y:S02]  /*134f0*/  IMAD.MOV.U32 R98, RZ, RZ, R112 ;  /* 0x000000ffff627224 */ /* 0x000fe400078e0070 */
[----:B------:R-:W-:-:S02]  /*13500*/  IMAD.MOV.U32 R99, RZ, RZ, R113 ;  /* 0x000000ffff637224 */ /* 0x000fc400078e0071 */
[----:B---3--:R-:W-:Y:S01]  /*13510*/  FFMA.FTZ R48, R241, R0, R69 ;  /* 0x00000000f1307223 */ /* 0x008fe20000010045 */
[----:B------:R-:W-:Y:S01]  /*13520*/  MOV R241, R150 ;  /* 0x0000009600f17202 */ /* 0x000fe20000000f00 */
        /* <DEDUP_REMOVED lines=10> */
[----:B------:R-:W2:Y:S01]  /*135d0*/  MUFU.EX2 R40, R188 ;  /* 0x000000bc00287308 */ /* 0x000ea20000000800 */
[----:B------:R-:W-:-:S02]  /*135e0*/  FMUL.FTZ R100, R44, R0 ;  /* 0x000000002c647220 */ /* 0x000fc40000410000 */
[-C--:B------:R-:W-:Y:S02]  /*135f0*/  FMUL.FTZ R101, R45, R0.reuse ;  /* 0x000000002d657220 */ /* 0x080fe40000410000 */
[-C--:B------:R-:W-:Y:S02]  /*13600*/  FMUL.FTZ R112, R56, R0.reuse ;  /* 0x0000000038707220 */ /* 0x080fe40000410000 */
[-C--:B------:R-:W-:Y:S02]  /*13610*/  FMUL.FTZ R113, R57, R0.reuse ;  /* 0x0000000039717220 */ /* 0x080fe40000410000 */
[-C--:B------:R-:W-:Y:S02]  /*13620*/  FMUL.FTZ R116, R60, R0.reuse ;  /* 0x000000003c747220 */ /* 0x080fe40000410000 */
[-C--:B------:R-:W-:Y:S01]  /*13630*/  FMUL.FTZ R117, R61, R0.reuse ;  /* 0x000000003d757220 */ /* 0x080fe20000410000 */
[----:B------:R-:W-:Y:S01]  /*13640*/  PRMT R61, R186, 0x5410, R185 ;  /* 0x00005410ba3d7816 */ /* 0x000fe200000000b9 */
[-C--:B------:R-:W-:Y:S01]  /*13650*/  FMUL.FTZ R140, R72, R0.reuse ;  /* 0x00000000488c7220 */ /* 0x080fe20000410000 */
[----:B------:R-:W-:Y:S01]  /*13660*/  @!P6 PRMT R186, R15, 0x5410, RZ ;  /* 0x000054100fbae816 */ /* 0x000fe200000000ff */
[-C--:B------:R-:W-:Y:S01]  /*13670*/  FMUL.FTZ R141, R73, R0.reuse ;  /* 0x00000000498d7220 */ /* 0x080fe20000410000 */
[----:B------:R-:W-:Y:S01]  /*13680*/  @!P1 PRMT R185, R26, 0x5410, RZ ;  /* 0x000054101ab99816 */ /* 0x000fe200000000ff */
[----:B------:R-:W-:Y:S01]  /*13690*/  FMUL.FTZ R148, R76, R0 ;  /* 0x000000004c947220 */ /* 0x000fe20000410000 */
[----:B--2---:R-:W-:Y:S01]  /*136a0*/  F2FP.BF16.PACK_AB R10, R40, R68 ;  /* 0x00000044280a723e */ /* 0x004fe200000010ff */
[----:B------:R-:W-:-:S02]  /*136b0*/  FMUL.FTZ R149, R77, R0 ;  /* 0x000000004d957220 */ /* 0x000fc40000410000 */
[-C--:B------:R-:W-:Y:S01]  /*136c0*/  FMUL.FTZ R88, R88, R0.reuse ;  /* 0x0000000058587220 */ /* 0x080fe20000410000 */
[C---:B------:R-:W-:Y:S01]  /*136d0*/  PRMT R184, R10.reuse, 0x7632, R184 ;  /* 0x000076320ab87816 */ /* 0x040fe200000000b8 */
[-C--:B------:R-:W-:Y:S01]  /*136e0*/  FMUL.FTZ R89, R89, R0.reuse ;  /* 0x0000000059597220 */ /* 0x080fe20000410000 */
[----:B------:R-:W-:Y:S01]  /*136f0*/  PRMT R183, R10, 0x7610, R183 ;  /* 0x000076100ab77816 */ /* 0x000fe200000000b7 */
[-C--:B------:R-:W-:Y:S01]  /*13700*/  FMUL.FTZ R224, R92, R0.reuse ;  /* 0x000000005ce07220 */ /* 0x080fe20000410000 */
[----:B------:R-:W2:Y:S01]  /*13710*/  LDC.U8 R10, c[0x0][0x2d8] ;  /* 0x0000b600ff0a7b82 */ /* 0x000ea20000000000 */
[-C--:B------:R-:W-:Y:S01]  /*13720*/  FMUL.FTZ R225, R93, R0.reuse ;  /* 0x000000005de17220 */ /* 0x080fe20000410000 */
[----:B------:R-:W-:Y:S01]  /*13730*/  PRMT R60, R183, 0x5410, R184 ;  /* 0x00005410b73c7816 */ /* 0x000fe200000000b8 */
[-C--:B------:R-:W-:Y:S01]  /*13740*/  FMUL.FTZ R104, R104, R0.reuse ;  /* 0x0000000068687220 */ /* 0x080fe20000410000 */
[----:B------:R-:W-:Y:S01]  /*13750*/  @!P5 HFMA2.BF16_V2 R29, -RZ.H0_H0, RZ.H0_H0, -R183.H0_H0 ;  /* 0x200000ffff1dd231 */ /* 0x000fe200003409b7 */
[-C--:B------:R-:W-:Y:S01]  /*13760*/  FMUL.FTZ R105, R105, R0.reuse ;  /* 0x0000000069697220 */ /* 0x080fe20000410000 */
[----:B------:R-:W-:Y:S01]  /*13770*/  @!P4 HFMA2.BF16_V2 R28, -RZ.H0_H0, RZ.H0_H0, -R184.H0_H0 ;  /* 0x200000ffff1cc231 */ /* 0x000fe200003409b8 */
[----:B------:R-:W-:-:S02]  /*13780*/  FMUL.FTZ R108, R108, R0 ;  /* 0x000000006c6c7220 */ /* 0x000fc40000410000 */
[-C--:B------:R-:W-:Y:S01]  /*13790*/  FMUL.FTZ R109, R109, R0.reuse ;  /* 0x000000006d6d7220 */ /* 0x080fe20000410000 */
[----:B------:R-:W-:Y:S01]  /*137a0*/  @!P5 PRMT R183, R29, 0x5410, RZ ;  /* 0x000054101db7d816 */ /* 0x000fe200000000ff */
[-C--:B------:R-:W-:Y:S01]  /*137b0*/  FMUL.FTZ R120, R120, R0.reuse ;  /* 0x0000000078787220 */ /* 0x080fe20000410000 */
[----:B------:R-:W-:Y:S01]  /*137c0*/  @!P4 PRMT R184, R28, 0x5410, RZ ;  /* 0x000054101cb8c816 */ /* 0x000fe200000000ff */
[-C--:B------:R-:W-:Y:S02]  /*137d0*/  FMUL.FTZ R121, R121, R0.reuse ;  /* 0x0000000079797220 */ /* 0x080fe40000410000 */
[-C--:B------:R-:W-:Y:S02]  /*137e0*/  FMUL.FTZ R124, R124, R0.reuse ;  /* 0x000000007c7c7220 */ /* 0x080fe40000410000 */
[----:B------:R-:W-:Y:S01]  /*137f0*/  FMUL.FTZ R125, R125, R0 ;  /* 0x000000007d7d7220 */ /* 0x000fe20000410000 */
[----:B------:R-:W-:Y:S01]  /*13800*/  LOP3.LUT R0, R3, UR16, R20, 0x96, !PT ;  /* 0x0000001003007c12 */ /* 0x000fe2000f8e9614 */
[----:B------:R-:W-:-:S02]  /*13810*/  FMUL.FTZ R103, R47, R4 ;  /* 0x000000042f677220 */ /* 0x000fc40000410000 */
[----:B------:R-:W-:Y:S01]  /*13820*/  IMAD.MOV.U32 R92, RZ, RZ, R114 ;  /* 0x000000ffff5c7224 */ /* 0x000fe200078e0072 */
[----:B------:R-:W-:Y:S01]  /*13830*/  LOP3.LUT R5, R0, 0xff, RZ, 0xc0, !PT ;  /* 0x000000ff00057812 */ /* 0x000fe200078ec0ff */
[----:B------:R-:W-:Y:S02]  /*13840*/  IMAD.MOV.U32 R77, RZ, RZ, R115 ;  /* 0x000000ffff4d7224 */ /* 0x000fe400078e0073 */
[----:B------:R-:W-:Y:S01]  /*13850*/  IMAD.MOV.U32 R20, RZ, RZ, R70 ;  /* 0x000000ffff147224 */ /* 0x000fe200078e0046 */
[----:B-1----:R-:W-:Y:S01]  /*13860*/  ISETP.GE.U32.AND P6, PT, R102, R5, PT ;  /* 0x000000056600720c */ /* 0x002fe20003fc6070 */
[-C--:B------:R-:W-:Y:S01]  /*13870*/  FMUL.FTZ R114, R58, R4.reuse ;  /* 0x000000043a727220 */ /* 0x080fe20000410000 */
[----:B------:R-:W-:Y:S01]  /*13880*/  SHF.R.U32.HI R5, RZ, 0x18, R0 ;  /* 0x00000018ff057819 */ /* 0x000fe20000011600 */
[-C--:B------:R-:W-:Y:S01]  /*13890*/  FMUL.FTZ R115, R59, R4.reuse ;  /* 0x000000043b737220 */ /* 0x080fe20000410000 */
[----:B------:R1:W-:Y:S01]  /*138a0*/  MUFU.EX2 R70, R191 ;  /* 0x000000bf00467308 */ /* 0x0003e20000000800 */
[----:B------:R-:W-:Y:S01]  /*138b0*/  IMAD.MOV.U32 R130, RZ, RZ, R66 ;  /* 0x000000ffff827224 */ /* 0x000fe200078e0042 */
[----:B------:R-:W-:Y:S01]  /*138c0*/  ISETP.GE.U32.AND P1, PT, R102, R5, PT ;  /* 0x000000056600720c */ /* 0x000fe20003f26070 */
[----:B------:R-:W-:Y:S01]  /*138d0*/  FMUL.FTZ R102, R46, R4 ;  /* 0x000000042e667220 */ /* 0x000fe20000410000 */
[----:B------:R-:W-:Y:S01]  /*138e0*/  SHF.R.U32.HI R5, RZ, 0x10, R0 ;  /* 0x00000010ff057819 */ /* 0x000fe20000011600 */
[----:B------:R-:W3:Y:S01]  /*138f0*/  LDL.LU.64 R46, [R1+0x18] ;  /* 0x00001800012e7983 */ /* 0x000ee20000300a00 */
[----:B------:R-:W-:Y:S01]  /*13900*/  LOP3.LUT R0, R0, 0xffff, RZ, 0xc0, !PT ;  /* 0x0000ffff00007812 */ /* 0x000fe200078ec0ff */
[----:B------:R-:W-:Y:S01]  /*13910*/  IMAD.MOV.U32 R188, RZ, RZ, R98 ;  /* 0x000000ffffbc7224 */ /* 0x000fe200078e0062 */
[----:B------:R-:W-:Y:S01]  /*13920*/  MUFU.EX2 R66, R175 ;  /* 0x000000af00427308 */ /* 0x000fe20000000800 */
[----:B------:R-:W4:Y:S01]  /*13930*/  LDL.LU.64 R58, [R1+0x20] ;  /* 0x00002000013a7983 */ /* 0x000f220000300a00 */
[----:B------:R-:W-:Y:S01]  /*13940*/  SHF.R.U32.HI R0, RZ, 0x8, R0 ;  /* 0x00000008ff007819 */ /* 0x000fe20000011600 */
[----:B------:R-:W-:Y:S01]  /*13950*/  IMAD.MOV.U32 R190, RZ, RZ, R87 ;  /* 0x000000ffffbe7224 */ /* 0x000fe200078e0057 */
[----:B------:R-:W-:Y:S01]  /*13960*/  LOP3.LUT R5, R5, 0xff, RZ, 0xc0, !PT ;  /* 0x000000ff05057812 */ /* 0x000fe200078ec0ff */
[----:B------:R-:W-:Y:S01]  /*13970*/  IMAD.MOV.U32 R15, RZ, RZ, R86 ;  /* 0x000000ffff0f7224 */ /* 0x000fe200078e0056 */
[----:B------:R-:W-:Y:S01]  /*13980*/  LOP3.LUT R0, R0, 0xffff, RZ, 0xc0, !PT ;  /* 0x0000ffff00007812 */ /* 0x000fe200078ec0ff */
[----:B------:R-:W-:Y:S01]  /*13990*/  IMAD.MOV.U32 R98, RZ, RZ, R143 ;  /* 0x000000ffff627224 */ /* 0x000fe200078e008f */
[C---:B--2---:R-:W-:Y:S01]  /*139a0*/  ISETP.GE.U32.AND P4, PT, R10.reuse, R5, PT ;  /* 0x000000050a00720c */ /* 0x044fe20003f86070 */
[----:B-1----:R-:W-:Y:S01]  /*139b0*/  IMAD.MOV.U32 R191, RZ, RZ, R71 ;  /* 0x000000ffffbf7224 */ /* 0x002fe200078e0047 */
[----:B------:R-:W-:Y:S01]  /*139c0*/  ISETP.GE.U32.AND P5, PT, R10, R0, PT ;  /* 0x000000000a00720c */ /* 0x000fe20003fa6070 */
[----:B------:R-:W-:-:S02]  /*139d0*/  IMAD.MOV.U32 R71, RZ, RZ, R97 ;  /* 0x000000ffff477224 */ /* 0x000fc400078e0061 */
[----:B------:R-:W1:Y:S01]  /*139e0*/  MUFU.EX2 R97, R172 ;  /* 0x000000ac00617308 */ /* 0x000e620000000800 */
        /* <DEDUP_REMOVED lines=27> */
[----:B------:R-:W-:Y:S01]  /*13ba0*/  F2FP.BF16.PACK_AB R0, R70, R65 ;  /* 0x000000414600723e */ /* 0x000fe200000010ff */
[----:B------:R-:W-:Y:S01]  /*13bb0*/  IMAD.MOV.U32 R99, RZ, RZ, R11 ;  /* 0x000000ffff637224 */ /* 0x000fe200078e000b */
[C---:B------:R-:W-:Y:S02]  /*13bc0*/  PRMT R181, R4.reuse, 0x7632, R181 ;  /* 0x0000763204b57816 */ /* 0x040fe400000000b5 */
[----:B------:R-:W-:Y:S02]  /*13bd0*/  PRMT R182, R4, 0x7610, R182 ;  /* 0x0000761004b67816 */ /* 0x000fe400000000b6 */
[C---:B------:R-:W-:Y:S01]  /*13be0*/  PRMT R180, R0.reuse, 0x7610, R180 ;  /* 0x0000761000b47816 */ /* 0x040fe200000000b4 */
[----:B------:R-:W-:Y:S01]  /*13bf0*/  @!P5 HFMA2.BF16_V2 R6, -RZ.H0_H0, RZ.H0_H0, -R181.H0_H0 ;  /* 0x200000ffff06d231 */ /* 0x000fe200003409b5 */
[----:B------:R-:W-:-:S02]  /*13c00*/  PRMT R179, R0, 0x7632, R179 ;  /* 0x0000763200b37816 */ /* 0x000fc400000000b3 */
[C---:B------:R-:W-:Y:S01]  /*13c10*/  LOP3.LUT R0, R2.reuse, 0xff, RZ, 0xc0, !PT ;  /* 0x000000ff02007812 */ /* 0x040fe200078ec0ff */
[----:B------:R-:W-:Y:S02]  /*13c20*/  @!P4 HFMA2.BF16_V2 R8, -RZ.H0_H0, RZ.H0_H0, -R180.H0_H0 ;  /* 0x200000ffff08c231 */ /* 0x000fe400003409b4 */
[----:B------:R-:W-:Y:S01]  /*13c30*/  @!P1 HFMA2.BF16_V2 R7, -RZ.H0_H0, RZ.H0_H0, -R179.H0_H0 ;  /* 0x200000ffff079231 */ /* 0x000fe200003409b3 */
[----:B------:R-:W-:Y:S02]  /*13c40*/  SHF.R.U32.HI R4, RZ, 0x10, R2 ;  /* 0x00000010ff047819 */ /* 0x000fe40000011602 */
[----:B------:R-:W-:Y:S01]  /*13c50*/  LOP3.LUT R3, R2, 0xffff, RZ, 0xc0, !PT ;  /* 0x0000ffff02037812 */ /* 0x000fe200078ec0ff */
[----:B------:R-:W-:-:S03]  /*13c60*/  @!P6 HFMA2.BF16_V2 R9, -RZ.H0_H0, RZ.H0_H0, -R182.H0_H0 ;  /* 0x200000ffff09e231 */ /* 0x000fc600003409b6 */
[----:B------:R-:W-:Y:S01]  /*13c70*/  SHF.R.U32.HI R3, RZ, 0x8, R3 ;  /* 0x00000008ff037819 */ /* 0x000fe20000011603 */
[----:B------:R-:W-:Y:S02]  /*13c80*/  FADD.FTZ R11, R134, R49 ;  /* 0x00000031860b7221 */ /* 0x000fe40000010000 */
[----:B------:R-:W-:Y:S02]  /*13c90*/  IMAD.MOV.U32 R74, RZ, RZ, R191 ;  /* 0x000000ffff4a7224 */ /* 0x000fe400078e00bf */
[----:B------:R-:W-:Y:S02]  /*13ca0*/  IMAD.MOV.U32 R191, RZ, RZ, R99 ;  /* 0x000000ffffbf7224 */ /* 0x000fe400078e0063 */
[----:B------:R-:W-:Y:S01]  /*13cb0*/  MUFU.EX2 R99, R177 ;  /* 0x000000b100637308 */ /* 0x000fe20000000800 */
[----:B------:R-:W-:Y:S02]  /*13cc0*/  IMAD.MOV.U32 R78, RZ, RZ, R93 ;  /* 0x000000ffff4e7224 */ /* 0x000fe400078e005d */
[----:B------:R-:W-:-:S05]  /*13cd0*/  IMAD.MOV.U32 R93, RZ, RZ, R98 ;  /* 0x000000ffff5d7224 */ /* 0x000fca00078e0062 */
[----:B------:R-:W-:Y:S01]  /*13ce0*/  MUFU.EX2 R98, R194 ;  /* 0x000000c200627308 */ /* 0x000fe20000000800 */
[----:B------:R-:W-:Y:S02]  /*13cf0*/  IMAD.MOV.U32 R94, RZ, RZ, R45 ;  /* 0x000000ffff5e7224 */ /* 0x000fe400078e002d */
[----:B------:R-:W-:Y:S01]  /*13d00*/  IMAD.MOV.U32 R75, RZ, RZ, R190 ;  /* 0x000000ffff4b7224 */ /* 0x000fe200078e00be */
[----:B------:R-:W-:Y:S01]  /*13d10*/  MOV R190, R128 ;  /* 0x0000008000be7202 */ /* 0x000fe20000000f00 */
[----:B------:R-:W-:-:S03]  /*13d20*/  IMAD.MOV.U32 R128, RZ, RZ, R252 ;  /* 0x000000ffff807224 */ /* 0x000fc600078e00fc */
[----:B------:R-:W-:Y:S01]  /*13d30*/  MUFU.EX2 R252, R216 ;  /* 0x000000d800fc7308 */ /* 0x000fe20000000800 */
[C---:B------:R-:W-:Y:S02]  /*13d40*/  PRMT R172, R196.reuse, 0x7610, R172 ;  /* 0x00007610c4ac7816 */ /* 0x040fe400000000ac */
[----:B------:R-:W-:Y:S01]  /*13d50*/  PRMT R135, R196, 0x7632, R135 ;  /* 0x00007632c4877816 */ /* 0x000fe20000000087 */
[----:B------:R-:W-:Y:S04]  /*13d60*/  STG.E.U16 [R24.64+-0xc0], R14 ;  /* 0xffff400e18007986 */ /* 0x000fe8000c10151c */
[----:B------:R-:W-:Y:S04]  /*13d70*/  STG.E.U16 [R24.64+-0xbe], R13 ;  /* 0xffff420d18007986 */ /* 0x000fe8000c10151c */
[----:B------:R1:W-:Y:S01]  /*13d80*/  STG.E.U16 [R34.64+-0xbe], R21 ;  /* 0xffff421522007986 */ /* 0x0003e2000c10151c */
[----:B---3--:R-:W-:-:S02]  /*13d90*/  PRMT R47, R182, 0x5410, R181 ;  /* 0x00005410b62f7816 */ /* 0x008fc400000000b5 */
[----:B------:R-:W-:Y:S02]  /*13da0*/  @!P5 PRMT R181, R6, 0x5410, RZ ;  /* 0x0000541006b5d816 */ /* 0x000fe400000000ff */
[----:B------:R-:W-:Y:S02]  /*13db0*/  ISETP.GE.U32.AND P5, PT, R10, R0, PT ;  /* 0x000000000a00720c */ /* 0x000fe40003fa6070 */
[----:B------:R-:W-:Y:S02]  /*13dc0*/  SHF.R.U32.HI R0, RZ, 0x18, R2 ;  /* 0x00000018ff007819 */ /* 0x000fe40000011602 */
[----:B------:R-:W-:Y:S02]  /*13dd0*/  LOP3.LUT R5, R223, UR14, R46, 0x96, !PT ;  /* 0x0000000edf057c12 */ /* 0x000fe4000f8e962e */
[----:B------:R-:W-:Y:S02]  /*13de0*/  PRMT R46, R180, 0x5410, R179 ;  /* 0x00005410b42e7816 */ /* 0x000fe400000000b3 */
[----:B------:R-:W-:-:S02]  /*13df0*/  @!P4 PRMT R180, R8, 0x5410, RZ ;  /* 0x0000541008b4c816 */ /* 0x000fc400000000ff */
[----:B------:R-:W-:Y:S02]  /*13e00*/  ISETP.GE.U32.AND P4, PT, R10, R0, PT ;  /* 0x000000000a00720c */ /* 0x000fe40003f86070 */
[----:B------:R-:W-:Y:S01]  /*13e10*/  @!P1 PRMT R179, R7, 0x5410, RZ ;  /* 0x0000541007b39816 */ /* 0x000fe200000000ff */
[----:B------:R-:W-:Y:S01]  /*13e20*/  IMAD.WIDE.U32 R6, R5, -0x2daee0ad, RZ ;  /* 0xd2511f5305067825 */ /* 0x000fe200078e00ff */
[----:B------:R-:W-:Y:S02]  /*13e30*/  LOP3.LUT R0, R243, UR13, R222, 0x96, !PT ;  /* 0x0000000df3007c12 */ /* 0x000fe4000f8e96de */
[----:B------:R-:W-:Y:S01]  /*13e40*/  LOP3.LUT R2, R4, 0xff, RZ, 0xc0, !PT ;  /* 0x000000ff04027812 */ /* 0x000fe200078ec0ff */
[----:B------:R-:W2:Y:S03]  /*13e50*/  LDC.U8 R243, c[0x0][0x2d8] ;  /* 0x0000b600fff37b82 */ /* 0x000ea60000000000 */
[----:B------:R-:W-:Y:S01]  /*13e60*/  ISETP.GE.U32.AND P1, PT, R10, R2, PT ;  /* 0x000000020a00720c */ /* 0x000fe20003f26070 */
[----:B------:R-:W-:Y:S01]  /*13e70*/  IMAD.WIDE.U32 R4, R0, -0x2daee0ad, RZ ;  /* 0xd2511f5300047825 */ /* 0x000fe200078e00ff */
[----:B----4-:R-:W-:-:S02]  /*13e80*/  LOP3.LUT R2, R7, UR12, R58, 0x96, !PT ;  /* 0x0000000c07027c12 */ /* 0x010fc4000f8e963a */
[----:B------:R-:W-:-:S03]  /*13e90*/  @!P6 PRMT R182, R9, 0x5410, RZ ;  /* 0x0000541009b6e816 */ /* 0x000fc600000000ff */
[----:B------:R-:W-:Y:S01]  /*13ea0*/  IMAD.WIDE.U32 R8, R2, -0x326172a9, RZ ;  /* 0xcd9e8d5702087825 */ /* 0x000fe200078e00ff */
[----:B------:R-:W-:Y:S02]  /*13eb0*/  LOP3.LUT R2, R5, UR10, R6, 0x96, !PT ;  /* 0x0000000a05027c12 */ /* 0x000fe4000f8e9606 */
[----:B------:R-:W-:Y:S02]  /*13ec0*/  LOP3.LUT R0, R3, 0xffff, RZ, 0xc0, !PT ;  /* 0x0000ffff03007812 */ /* 0x000fe400078ec0ff */
[----:B------:R-:W-:Y:S01]  /*13ed0*/  LOP3.LUT R6, R9, UR11, R242, 0x96, !PT ;  /* 0x0000000b09067c12 */ /* 0x000fe2000f8e96f2 */
[----:B------:R-:W-:-:S04]  /*13ee0*/  IMAD.WIDE.U32 R2, R2, -0x326172a9, RZ ;  /* 0xcd9e8d5702027825 */ /* 0x000fc800078e00ff */
[----:B------:R-:W-:Y:S01]  /*13ef0*/  IMAD.WIDE.U32 R6, R6, -0x2daee0ad, RZ ;  /* 0xd2511f5306067825 */ /* 0x000fe200078e00ff */
[----:B------:R-:W-:Y:S02]  /*13f00*/  LOP3.LUT R3, R3, UR9, R8, 0x96, !PT ;  /* 0x0000000903037c12 */ /* 0x000fe4000f8e9608 */
[----:B--2---:R-:W-:Y:S01]  /*13f10*/  ISETP.GE.U32.AND P6, PT, R243, R0, PT ;  /* 0x00000000f300720c */ /* 0x004fe20003fc6070 */
[----:B------:R-:W-:Y:S01]  /*13f20*/  FADD.FTZ R5, R68, R11 ;  /* 0x0000000b44057221 */ /* 0x000fe20000010000 */
[----:B------:R-:W-:Y:S01]  /*13f30*/  LOP3.LUT R0, R7, UR8, R4, 0x96, !PT ;  /* 0x0000000807007c12 */ /* 0x000fe2000f8e9604 */
[----:B------:R-:W2:Y:S01]  /*13f40*/  MUFU.EX2 R68, R189 ;  /* 0x000000bd00447308 */ /* 0x000ea20000000800 */
[----:B------:R-:W-:-:S04]  /*13f50*/  IMAD.WIDE.U32 R8, R3, -0x2daee0ad, RZ ;  /* 0xd2511f5303087825 */ /* 0x000fc800078e00ff */
[----:B------:R-:W-:Y:S02]  /*13f60*/  IMAD.MOV.U32 R58, RZ, RZ, R15 ;  /* 0x000000ffff3a7224 */ /* 0x000fe400078e000f */
[----:B------:R-:W-:Y:S01]  /*13f70*/  FADD.FTZ R15, R40, R5 ;  /* 0x00000005280f7221 */ /* 0x000fe20000010000 */
[----:B------:R-:W-:Y:S01]  /*13f80*/  LOP3.LUT R3, R9, UR6, R6, 0x96, !PT ;  /* 0x0000000609037c12 */ /* 0x000fe2000f8e9606 */
[----:B------:R-:W-:-:S05]  /*13f90*/  IMAD.WIDE.U32 R4, R0, -0x326172a9, RZ ;  /* 0xcd9e8d5700047825 */ /* 0x000fca00078e00ff */
[----:B------:R-:W-:Y:S01]  /*13fa0*/  LOP3.LUT R6, R5, UR7, R2, 0x96, !PT ;  /* 0x0000000705067c12 */ /* 0x000fe2000f8e9602 */
[----:B------:R-:W-:Y:S01]  /*13fb0*/  IMAD.WIDE.U32 R2, R3, -0x326172a9, RZ ;  /* 0xcd9e8d5703027825 */ /* 0x000fe200078e00ff */
[----:B------:R-:W-:Y:S01]  /*13fc0*/  MUFU.EX2 R10, R192 ;  /* 0x000000c0000a7308 */ /* 0x000fe20000000800 */
[----:B--2---:R-:W-:-:S03]  /*13fd0*/  F2FP.BF16.PACK_AB R5, R68, R99 ;  /* 0x000000634405723e */ /* 0x004fc600000010ff */
[----:B------:R-:W-:-:S04]  /*13fe0*/  LOP3.LUT R0, R3, UR15, R4, 0x96, !PT ;  /* 0x0000000f03007c12 */ /* 0x000fc8000f8e9604 */
[----:B------:R-:W2:Y:S01]  /*13ff0*/  MUFU.EX2 R192, R195 ;  /* 0x000000c300c07308 */ /* 0x000ea20000000800 */
[----:B------:R-:W-:Y:S02]  /*14000*/  LOP3.LUT R4, R0, 0xffff, RZ, 0xc0, !PT ;  /* 0x0000ffff00047812 */ /* 0x000fe400078ec0ff */
[C---:B------:R-:W-:Y:S02]  /*14010*/  PRMT R178, R5.reuse, 0x7610, R178 ;  /* 0x0000761005b27816 */ /* 0x040fe400000000b2 */
[----:B------:R-:W-:Y:S02]  /*14020*/  SHF.R.U32.HI R4, RZ, 0x8, R4 ;  /* 0x00000008ff047819 */ /* 0x000fe40000011604 */
[----:B------:R-:W-:Y:S01]  /*14030*/  PRMT R177, R5, 0x7632, R177 ;  /* 0x0000763205b17816 */ /* 0x000fe200000000b1 */
[----:B------:R-:W-:Y:S01]  /*14040*/  @!P5 HFMA2.BF16_V2 R12, -RZ.H0_H0, RZ.H0_H0, -R178.H0_H0 ;  /* 0x200000ffff0cd231 */ /* 0x000fe200003409b2 */
[----:B------:R-:W-:Y:S02]  /*14050*/  LOP3.LUT R4, R4, 0xffff, RZ, 0xc0, !PT ;  /* 0x0000ffff04047812 */ /* 0x000fe400078ec0ff */
[----:B------:R-:W-:Y:S01]  /*14060*/  PRMT R40, R178, 0x5410, R177 ;  /* 0x00005410b2287816 */ /* 0x000fe200000000b1 */
[----:B------:R-:W-:Y:S01]  /*14070*/  @!P6 HFMA2.BF16_V2 R22, -RZ.H0_H0, RZ.H0_H0, -R177.H0_H0 ;  /* 0x200000ffff16e231 */ /* 0x000fe200003409b1 */
[----:B------:R-:W-:-:S02]  /*14080*/  @!P5 PRMT R178, R12, 0x5410, RZ ;  /* 0x000054100cb2d816 */ /* 0x000fc400000000ff */
[----:B------:R-:W-:Y:S02]  /*14090*/  ISETP.GE.U32.AND P5, PT, R243, R4, PT ;  /* 0x00000004f300720c */ /* 0x000fe40003fa6070 */
[----:B--2---:R-:W-:Y:S02]  /*140a0*/  F2FP.BF16.PACK_AB R5, R192, R98 ;  /* 0x00000062c005723e */ /* 0x004fe400000010ff */
[----:B------:R-:W-:Y:S02]  /*140b0*/  LOP3.LUT R4, R0, 0xff, RZ, 0xc0, !PT ;  /* 0x000000ff00047812 */ /* 0x000fe400078ec0ff */
[----:B------:R-:W-:Y:S02]  /*140c0*/  @!P6 PRMT R177, R22, 0x5410, RZ ;  /* 0x0000541016b1e816 */ /* 0x000fe400000000ff */
[----:B------:R-:W-:Y:S02]  /*140d0*/  PRMT R175, R5, 0x7632, R175 ;  /* 0x0000763205af7816 */ /* 0x000fe400000000af */
[----:B------:R-:W-:-:S02]  /*140e0*/  ISETP.GE.U32.AND P6, PT, R243, R4, PT ;  /* 0x00000004f300720c */ /* 0x000fc40003fc6070 */
[--C-:B------:R-:W-:Y:S02]  /*140f0*/  SHF.R.U32.HI R4, RZ, 0x18, R0.reuse ;  /* 0x00000018ff047819 */ /* 0x100fe40000011600 */
[----:B------:R-:W-:Y:S01]  /*14100*/  SHF.R.U32.HI R0, RZ, 0x10, R0 ;  /* 0x00000010ff007819 */ /* 0x000fe20000011600 */
[----:B------:R-:W-:Y:S01]  /*14110*/  @!P4 HFMA2.BF16_V2 R23, -RZ.H0_H0, RZ.H0_H0, -R175.H0_H0 ;  /* 0x200000ffff17c231 */ /* 0x000fe200003409af */
[----:B------:R-:W-:Y:S02]  /*14120*/  PRMT R176, R5, 0x7610, R176 ;  /* 0x0000761005b07816 */ /* 0x000fe400000000b0 */
[----:B------:R-:W-:Y:S01]  /*14130*/  F2FP.BF16.PACK_AB R7, R10, R69 ;  /* 0x000000450a07723e */ /* 0x000fe200000010ff */
[----:B------:R-:W-:Y:S01]  /*14140*/  IMAD.MOV.U32 R69, RZ, RZ, R41 ;  /* 0x000000ffff457224 */ /* 0x000fe200078e0029 */
[----:B------:R-:W-:Y:S02]  /*14150*/  LOP3.LUT R0, R0, 0xff, RZ, 0xc0, !PT ;  /* 0x000000ff00007812 */ /* 0x000fe400078ec0ff */
[----:B------:R-:W-:-:S02]  /*14160*/  PRMT R41, R176, 0x5410, R175 ;  /* 0x00005410b0297816 */ /* 0x000fc400000000af */
[----:B------:R-:W-:Y:S02]  /*14170*/  @!P4 PRMT R175, R23, 0x5410, RZ ;  /* 0x0000541017afc816 */ /* 0x000fe400000000ff */
[----:B------:R-:W-:Y:S01]  /*14180*/  ISETP.GE.U32.AND P4, PT, R243, R0, PT ;  /* 0x00000000f300720c */ /* 0x000fe20003f86070 */
[----:B------:R-:W-:Y:S01]  /*14190*/  @!P1 HFMA2.BF16_V2 R19, -RZ.H0_H0, RZ.H0_H0, -R176.H0_H0 ;  /* 0x200000ffff139231 */ /* 0x000fe200003409b0 */
[----:B------:R-:W-:Y:S01]  /*141a0*/  PRMT R9, R7, 0x7632, R9 ;  /* 0x0000763207097816 */ /* 0x000fe20000000009 */
[----:B------:R-:W-:Y:S01]  /*141b0*/  IMAD.MOV.U32 R59, RZ, RZ, R20 ;  /* 0x000000ffff3b7224 */ /* 0x000fe200078e0014 */
[----:B------:R-:W-:Y:S01]  /*141c0*/  PRMT R12, R193, 0x7610, R12 ;  /* 0x00007610c10c7816 */ /* 0x000fe2000000000c */
[----:B------:R-:W-:Y:S01]  /*141d0*/  FADD.FTZ R20, R10, R48 ;  /* 0x000000300a147221 */ /* 0x000fe20000010000 */
[----:B------:R-:W-:Y:S01]  /*141e0*/  PRMT R10, R7, 0x7610, R10 ;  /* 0x00007610070a7816 */ /* 0x000fe2000000000a */
[----:B------:R-:W-:Y:S01]  /*141f0*/  @!P5 HFMA2.BF16_V2 R38, -RZ.H0_H0, RZ.H0_H0, -R9.H0_H0 ;  /* 0x200000ffff26d231 */ /* 0x000fe20000340909 */
[----:B------:R-:W-:-:S02]  /*14200*/  @!P1 PRMT R176, R19, 0x5410, RZ ;  /* 0x0000541013b09816 */ /* 0x000fc400000000ff */
[----:B------:R-:W-:Y:S02]  /*14210*/  ISETP.GE.U32.AND P1, PT, R243, R4, PT ;  /* 0x00000004f300720c */ /* 0x000fe40003f26070 */
[----:B------:R-:W-:Y:S01]  /*14220*/  PRMT R11, R193, 0x7632, R11 ;  /* 0x00007632c10b7816 */ /* 0x000fe2000000000b */
[----:B------:R-:W-:Y:S01]  /*14230*/  @!P4 HFMA2.BF16_V2 R37, -RZ.H0_H0, RZ.H0_H0, -R12.H0_H0 ;  /* 0x200000ffff25c231 */ /* 0x000fe2000034090c */
[----:B------:R-:W-:Y:S02]  /*14240*/  PRMT R45, R10, 0x5410, R9 ;  /* 0x000054100a2d7816 */ /* 0x000fe40000000009 */
[----:B------:R-:W-:Y:S01]  /*14250*/  LOP3.LUT R0, R2, 0xff, RZ, 0xc0, !PT ;  /* 0x000000ff02007812 */ /* 0x000fe200078ec0ff */
[----:B------:R-:W2:Y:S01]  /*14260*/  MUFU.EX2 R4, R197 ;  /* 0x000000c500047308 */ /* 0x000ea20000000800 */
[----:B------:R-:W-:-:S07]  /*14270*/  @!P5 PRMT R9, R38, 0x5410, RZ ;  /* 0x000054102609d816 */ /* 0x000fce00000000ff */
[----:B------:R-:W3:Y:S01]  /*14280*/  MUFU.EX2 R5, R198 ;  /* 0x000000c600057308 */ /* 0x000ee20000000800 */
[----:B------:R-:W-:Y:S01]  /*14290*/  PRMT R38, R12, 0x5410, R11 ;  /* 0x000054100c267816 */ /* 0x000fe2000000000b */
[----:B------:R-:W-:Y:S01]  /*142a0*/  @!P6 HFMA2.BF16_V2 R27, -RZ.H0_H0, RZ.H0_H0, -R10.H0_H0 ;  /* 0x200000ffff1be231 */ /* 0x000fe2000034090a */
[----:B------:R-:W-:Y:S01]  /*142b0*/  @!P4 PRMT R12, R37, 0x5410, RZ ;  /* 0x00005410250cc816 */ /* 0x000fe200000000ff */
[----:B------:R-:W-:Y:S01]  /*142c0*/  IMAD.MOV.U32 R242, RZ, RZ, R239 ;  /* 0x000000fffff27224 */ /* 0x000fe200078e00ef */
[----:B------:R-:W-:Y:S01]  /*142d0*/  ISETP.GE.U32.AND P4, PT, R243, R0, PT ;  /* 0x00000000f300720c */ /* 0x000fe20003f86070 */
[----:B------:R-:W4:Y:S01]  /*142e0*/  LDL R193, [R1+0xd4] ;  /* 0x0000d40001c17983 */ /* 0x000f220000100800 */
[----:B------:R-:W-:Y:S02]  /*142f0*/  LOP3.LUT R0, R2, 0xffff, RZ, 0xc0, !PT ;  /* 0x0000ffff02007812 */ /* 0x000fe400078ec0ff */
[--C-:B------:R-:W-:Y:S02]  /*14300*/  SHF.R.U32.HI R3, RZ, 0x10, R2.reuse ;  /* 0x00000010ff037819 */ /* 0x100fe40000011602 */
[----:B------:R-:W-:-:S02]  /*14310*/  SHF.R.U32.HI R2, RZ, 0x18, R2 ;  /* 0x00000018ff027819 */ /* 0x000fc40000011602 */
[----:B------:R-:W-:Y:S01]  /*14320*/  SHF.R.U32.HI R0, RZ, 0x8, R0 ;  /* 0x00000008ff007819 */ /* 0x000fe20000011600 */
[----:B------:R-:W-:Y:S01]  /*14330*/  @!P1 HFMA2.BF16_V2 R36, -RZ.H0_H0, RZ.H0_H0, -R11.H0_H0 ;  /* 0x200000ffff249231 */ /* 0x000fe2000034090b */
[----:B------:R-:W-:Y:S02]  /*14340*/  ISETP.GE.U32.AND P5, PT, R243, R2, PT ;  /* 0x00000002f300720c */ /* 0x000fe40003fa6070 */
[----:B------:R-:W-:Y:S02]  /*14350*/  LOP3.LUT R2, R3, 0xff, RZ, 0xc0, !PT ;  /* 0x000000ff03027812 */ /* 0x000fe400078ec0ff */
[----:B------:R-:W-:Y:S02]  /*14360*/  LOP3.LUT R0, R0, 0xffff, RZ, 0xc0, !PT ;  /* 0x0000ffff00007812 */ /* 0x000fe400078ec0ff */
[----:B------:R-:W-:Y:S02]  /*14370*/  @!P6 PRMT R10, R27, 0x5410, RZ ;  /* 0x000054101b0ae816 */ /* 0x000fe400000000ff */
[----:B------:R-:W-:-:S02]  /*14380*/  @!P1 PRMT R11, R36, 0x5410, RZ ;  /* 0x00005410240b9816 */ /* 0x000fc400000000ff */
[C---:B------:R-:W-:Y:S01]  /*14390*/  ISETP.GE.U32.AND P1, PT, R243.reuse, R2, PT ;  /* 0x00000002f300720c */ /* 0x040fe20003f26070 */
[----:B------:R-:W-:Y:S01]  /*143a0*/  IMAD.WIDE.U32 R2, R6, -0x2daee0ad, RZ ;  /* 0xd2511f5306027825 */ /* 0x000fe200078e00ff */
[----:B------:R-:W-:-:S03]  /*143b0*/  ISETP.GE.U32.AND P6, PT, R243, R0, PT ;  /* 0x00000000f300720c */ /* 0x000fc60003fc6070 */
[----:B--2---:R-:W-:Y:S01]  /*143c0*/  FADD.FTZ R0, R4, R20 ;  /* 0x0000001404007221 */ /* 0x004fe20000010000 */
[----:B---3--:R-:W-:-:S03]  /*143d0*/  F2FP.BF16.PACK_AB R4, R5, R4 ;  /* 0x000000040504723e */ /* 0x008fc600000010ff */
[----:B------:R-:W-:Y:S01]  /*143e0*/  FADD.FTZ R7, R5, R0 ;  /* 0x0000000005077221 */ /* 0x000fe20000010000 */
[----:B------:R-:W-:Y:S02]  /*143f0*/  LOP3.LUT R0, R3, UR16, R8, 0x96, !PT ;  /* 0x0000001003007c12 */ /* 0x000fe4000f8e9608 */
[C---:B------:R-:W-:Y:S02]  /*14400*/  PRMT R174, R4.reuse, 0x7610, R174 ;  /* 0x0000761004ae7816 */ /* 0x040fe400000000ae */
[----:B------:R-:W-:Y:S02]  /*14410*/  PRMT R173, R4, 0x7632, R173 ;  /* 0x0000763204ad7816 */ /* 0x000fe400000000ad */
[----:B------:R-:W-:Y:S01]  /*14420*/  SHF.R.U32.HI R4, RZ, 0x10, R0 ;  /* 0x00000010ff047819 */ /* 0x000fe20000011600 */
[----:B------:R-:W-:Y:S01]  /*14430*/  @!P4 HFMA2.BF16_V2 R39, -RZ.H0_H0, RZ.H0_H0, -R174.H0_H0 ;  /* 0x200000ffff27c231 */ /* 0x000fe200003409ae */
[----:B------:R-:W2:Y:S02]  /*14440*/  MUFU.EX2 R8, R215 ;  /* 0x000000d700087308 */ /* 0x000ea40000000800 */
[----:B------:R-:W-:Y:S01]  /*14450*/  LOP3.LUT R4, R4, 0xff, RZ, 0xc0, !PT ;  /* 0x000000ff04047812 */ /* 0x000fe200078ec0ff */
[----:B------:R-:W-:Y:S01]  /*14460*/  @!P6 HFMA2.BF16_V2 R42, -RZ.H0_H0, RZ.H0_H0, -R173.H0_H0 ;  /* 0x200000ffff2ae231 */ /* 0x000fe200003409ad */
[----:B------:R-:W-:-:S02]  /*14470*/  PRMT R37, R174, 0x5410, R173 ;  /* 0x00005410ae257816 */ /* 0x000fc400000000ad */
[----:B------:R-:W-:Y:S02]  /*14480*/  @!P4 PRMT R174, R39, 0x5410, RZ ;  /* 0x0000541027aec816 */ /* 0x000fe400000000ff */
[C---:B------:R-:W-:Y:S02]  /*14490*/  ISETP.GE.U32.AND P4, PT, R243.reuse, R4, PT ;  /* 0x00000004f300720c */ /* 0x040fe40003f86070 */
[----:B------:R-:W-:Y:S01]  /*144a0*/  LOP3.LUT R4, R0, 0xff, RZ, 0xc0, !PT ;  /* 0x000000ff00047812 */ /* 0x000fe200078ec0ff */
[----:B------:R-:W-:Y:S01]  /*144b0*/  MUFU.EX2 R6, R199 ;  /* 0x000000c700067308 */ /* 0x000fe20000000800 */
[----:B------:R-:W-:Y:S02]  /*144c0*/  @!P6 PRMT R173, R42, 0x5410, RZ ;  /* 0x000054102aade816 */ /* 0x000fe400000000ff */
[----:B------:R-:W-:Y:S01]  /*144d0*/  ISETP.GE.U32.AND P6, PT, R243, R4, PT ;  /* 0x00000004f300720c */ /* 0x000fe20003fc6070 */
[----:B------:R-:W-:Y:S01]  /*144e0*/  @!P1 HFMA2.BF16_V2 R43, -RZ.H0_H0, RZ.H0_H0, -R172.H0_H0 ;  /* 0x200000ffff2b9231 */ /* 0x000fe200003409ac */
[----:B------:R-:W-:-:S03]  /*144f0*/  SHF.R.U32.HI R4, RZ, 0x18, R0 ;  /* 0x00000018ff047819 */ /* 0x000fc60000011600 */
[----:B------:R-:W3:Y:S01]  /*14500*/  MUFU.EX2 R239, R213 ;  /* 0x000000d500ef7308 */ /* 0x000ee20000000800 */
[----:B------:R-:W-:Y:S02]  /*14510*/  LOP3.LUT R0, R0, 0xffff, RZ, 0xc0, !PT ;  /* 0x0000ffff00007812 */ /* 0x000fe400078ec0ff */
[----:B------:R-:W-:Y:S02]  /*14520*/  PRMT R36, R172, 0x5410, R135 ;  /* 0x00005410ac247816 */ /* 0x000fe40000000087 */
[----:B------:R-:W-:Y:S01]  /*14530*/  SHF.R.U32.HI R0, RZ, 0x8, R0 ;  /* 0x00000008ff007819 */ /* 0x000fe20000011600 */
[----:B------:R-:W-:Y:S01]  /*14540*/  @!P5 HFMA2.BF16_V2 R44, -RZ.H0_H0, RZ.H0_H0, -R135.H0_H0 ;  /* 0x200000ffff2cd231 */ /* 0x000fe20000340987 */
[----:B------:R-:W-:Y:S02]  /*14550*/  @!P1 PRMT R172, R43, 0x5410, RZ ;  /* 0x000054102bac9816 */ /* 0x000fe400000000ff */
[----:B------:R-:W-:Y:S02]  /*14560*/  ISETP.GE.U32.AND P1, PT, R243, R4, PT ;  /* 0x00000004f300720c */ /* 0x000fe40003f26070 */
[----:B--2---:R-:W-:-:S02]  /*14570*/  F2FP.BF16.PACK_AB R4, R252, R8 ;  /* 0x00000008fc04723e */ /* 0x004fc400000010ff */
[----:B------:R-:W-:Y:S02]  /*14580*/  LOP3.LUT R0, R0, 0xffff, RZ, 0xc0, !PT ;  /* 0x0000ffff00007812 */ /* 0x000fe400078ec0ff */
[----:B------:R-:W-:Y:S02]  /*14590*/  @!P5 PRMT R135, R44, 0x5410, RZ ;  /* 0x000054102c87d816 */ /* 0x000fe400000000ff */
[C---:B------:R-:W-:Y:S02]  /*145a0*/  PRMT R134, R4.reuse, 0x7610, R134 ;  /* 0x0000761004867816 */ /* 0x040fe40000000086 */
[----:B------:R-:W-:Y:S02]  /*145b0*/  ISETP.GE.U32.AND P5, PT, R243, R0, PT ;  /* 0x00000000f300720c */ /* 0x000fe40003fa6070 */
[----:B---3--:R-:W-:Y:S01]  /*145c0*/  F2FP.BF16.PACK_AB R0, R239, R6 ;  /* 0x00000006ef00723e */ /* 0x008fe200000010ff */
[----:B------:R-:W-:Y:S01]  /*145d0*/  @!P6 HFMA2.BF16_V2 R53, -RZ.H0_H0, RZ.H0_H0, -R134.H0_H0 ;  /* 0x200000ffff35e231 */ /* 0x000fe20000340986 */
[----:B------:R-:W-:-:S02]  /*145e0*/  PRMT R133, R4, 0x7632, R133 ;  /* 0x0000763204857816 */ /* 0x000fc40000000085 */
[C---:B------:R-:W-:Y:S02]  /*145f0*/  PRMT R132, R0.reuse, 0x7610, R132 ;  /* 0x0000761000847816 */ /* 0x040fe40000000084 */
[----:B------:R-:W-:Y:S01]  /*14600*/  PRMT R29, R0, 0x7632, R29 ;  /* 0x00007632001d7816 */ /* 0x000fe2000000001d */
[----:B------:R-:W-:Y:S01]  /*14610*/  FADD.FTZ R5, R67, R64 ;  /* 0x0000004043057221 */ /* 0x000fe20000010000 */
[----:B------:R-:W-:Y:S02]  /*14620*/  LOP3.LUT R0, R2, 0xff, RZ, 0xc0, !PT ;  /* 0x000000ff02007812 */ /* 0x000fe400078ec0ff */
[----:B------:R-:W-:Y:S02]  /*14630*/  PRMT R64, R134, 0x5410, R133 ;  /* 0x0000541086407816 */ /* 0x000fe40000000085 */
[----:B------:R-:W-:Y:S02]  /*14640*/  @!P6 PRMT R134, R53, 0x5410, RZ ;  /* 0x000054103586e816 */ /* 0x000fe400000000ff */
[----:B------:R-:W-:-:S02]  /*14650*/  ISETP.GE.U32.AND P6, PT, R243, R0, PT ;  /* 0x00000000f300720c */ /* 0x000fc40003fc6070 */
[--C-:B------:R-:W-:Y:S01]  /*14660*/  SHF.R.U32.HI R0, RZ, 0x10, R2.reuse ;  /* 0x00000010ff007819 */ /* 0x100fe20000011602 */
[----:B------:R-:W-:Y:S01]  /*14670*/  @!P4 HFMA2.BF16_V2 R51, -RZ.H0_H0, RZ.H0_H0, -R132.H0_H0 ;  /* 0x200000ffff33c231 */ /* 0x000fe20000340984 */
[----:B------:R-:W-:Y:S02]  /*14680*/  LOP3.LUT R3, R2, 0xffff, RZ, 0xc0, !PT ;  /* 0x0000ffff02037812 */ /* 0x000fe400078ec0ff */
[----:B------:R-:W-:Y:S02]  /*14690*/  SHF.R.U32.HI R4, RZ, 0x18, R2 ;  /* 0x00000018ff047819 */ /* 0x000fe40000011602 */
[----:B------:R-:W-:Y:S02]  /*146a0*/  LOP3.LUT R0, R0, 0xff, RZ, 0xc0, !PT ;  /* 0x000000ff00007812 */ /* 0x000fe400078ec0ff */
[----:B------:R-:W-:Y:S01]  /*146b0*/  SHF.R.U32.HI R2, RZ, 0x8, R3 ;  /* 0x00000008ff027819 */ /* 0x000fe20000011603 */
[----:B------:R-:W-:Y:S01]  /*146c0*/  @!P5 HFMA2.BF16_V2 R52, -RZ.H0_H0, RZ.H0_H0, -R133.H0_H0 ;  /* 0x200000ffff34d231 */ /* 0x000fe20000340985 */
[----:B------:R-:W-:Y:S01]  /*146d0*/  PRMT R49, R132, 0x5410, R29 ;  /* 0x0000541084317816 */ /* 0x000fe2000000001d */
[----:B------:R-:W-:Y:S01]  /*146e0*/  @!P1 HFMA2.BF16_V2 R50, -RZ.H0_H0, RZ.H0_H0, -R29.H0_H0 ;  /* 0x200000ffff329231 */ /* 0x000fe2000034091d */
[----:B------:R-:W-:-:S02]  /*146f0*/  @!P4 PRMT R132, R51, 0x5410, RZ ;  /* 0x000054103384c816 */ /* 0x000fc400000000ff */
[C---:B------:R-:W-:Y:S02]  /*14700*/  ISETP.GE.U32.AND P4, PT, R243.reuse, R0, PT ;  /* 0x00000000f300720c */ /* 0x040fe40003f86070 */
[----:B------:R-:W-:Y:S02]  /*14710*/  LOP3.LUT R0, R2, 0xffff, RZ, 0xc0, !PT ;  /* 0x0000ffff02007812 */ /* 0x000fe400078ec0ff */
[----:B------:R-:W-:Y:S02]  /*14720*/  @!P5 PRMT R133, R52, 0x5410, RZ ;  /* 0x000054103485d816 */ /* 0x000fe400000000ff */
[----:B------:R-:W-:Y:S02]  /*14730*/  @!P1 PRMT R29, R50, 0x5410, RZ ;  /* 0x00005410321d9816 */ /* 0x000fe400000000ff */
[C---:B------:R-:W-:Y:S02]  /*14740*/  ISETP.GE.U32.AND P1, PT, R243.reuse, R4, PT ;  /* 0x00000004f300720c */ /* 0x040fe40003f26070 */
[----:B------:R-:W-:-:S02]  /*14750*/  ISETP.GE.U32.AND P5, PT, R243, R0, PT ;  /* 0x00000000f300720c */ /* 0x000fc40003fa6070 */
[----:B-1----:R-:W-:Y:S02]  /*14760*/  PRMT R21, R243, 0x7054, R243 ;  /* 0x00007054f3157816 */ /* 0x002fe400000000f3 */
[----:B------:R-:W2:Y:S01]  /*14770*/  LDL R243, [R1+0xbc] ;  /* 0x0000bc0001f37983 */ /* 0x000ea20000100800 */
[----:B------:R-:W-:Y:S02]  /*14780*/  IMAD.MOV.U32 R63, RZ, RZ, R92 ;  /* 0x000000ffff3f7224 */ /* 0x000fe400078e005c */
[----:B------:R-:W-:Y:S02]  /*14790*/  IMAD.MOV.U32 R189, RZ, RZ, R241 ;  /* 0x000000ffffbd7224 */ /* 0x000fe400078e00f1 */
[----:B------:R-:W-:Y:S01]  /*147a0*/  IMAD.MOV.U32 R92, RZ, RZ, R240 ;  /* 0x000000ffff5c7224 */ /* 0x000fe200078e00f0 */
[----:B------:R-:W-:Y:S01]  /*147b0*/  MUFU.EX2 R241, R220 ;  /* 0x000000dc00f17308 */ /* 0x000fe20000000800 */
[----:B------:R-:W-:Y:S02]  /*147c0*/  IMAD.MOV.U32 R194, RZ, RZ, R244 ;  /* 0x000000ffffc27224 */ /* 0x000fe400078e00f4 */
[----:B------:R-:W-:-:S05]  /*147d0*/  IMAD.MOV.U32 R195, RZ, RZ, R245 ;  /* 0x000000ffffc37224 */ /* 0x000fca00078e00f5 */
[----:B------:R-:W1:Y:S08]  /*147e0*/  MUFU.EX2 R245, R219 ;  /* 0x000000db00f57308 */ /* 0x000e700000000800 */
[----:B------:R-:W-:Y:S08]  /*147f0*/  MUFU.EX2 R240, R217 ;  /* 0x000000d900f07308 */ /* 0x000ff00000000800 */
[----:B------:R-:W3:Y:S01]  /*14800*/  MUFU.EX2 R244, R218 ;  /* 0x000000da00f47308 */ /* 0x000ee20000000800 */
[----:B------:R-:W-:Y:S01]  /*14810*/  UIADD3 UR34, UR33, -0x4498517b, URZ ;  /* 0xbb67ae8521227890 */ /* 0x000fe2000fffe03f */
[----:B-1----:R-:W-:Y:S01]  /*14820*/  F2FP.BF16.PACK_AB R2, R241, R245 ;  /* 0x000000f5f102723e */ /* 0x002fe200000010ff */
[----:B------:R-:W-:-:S03]  /*14830*/  IMAD.MOV.U32 R95, RZ, RZ, R76 ;  /* 0x000000ffff5f7224 */ /* 0x000fc600078e004c */
[C---:B------:R-:W-:Y:S02]  /*14840*/  PRMT R28, R2.reuse, 0x7610, R28 ;  /* 0x00007610021c7816 */ /* 0x040fe4000000001c */
[----:B------:R-:W-:Y:S02]  /*14850*/  PRMT R27, R2, 0x7632, R27 ;  /* 0x00007632021b7816 */ /* 0x000fe4000000001b */
[----:B------:R-:W-:Y:S02]  /*14860*/  LOP3.LUT R2, R195, UR34, R246, 0x96, !PT ;  /* 0x00000022c3027c12 */ /* 0x000fe4000f8e96f6 */
[----:B---3--:R-:W-:Y:S01]  /*14870*/  F2FP.BF16.PACK_AB R0, R244, R240 ;  /* 0x000000f0f400723e */ /* 0x008fe200000010ff */
[----:B------:R-:W-:-:S03]  /*14880*/  IMAD.MOV.U32 R76, RZ, RZ, R96 ;  /* 0x000000ffff4c7224 */ /* 0x000fc600078e0060 */
[C---:B------:R-:W-:Y:S01]  /*14890*/  PRMT R26, R0.reuse, 0x7632, R26 ;  /* 0x00007632001a7816 */ /* 0x040fe2000000001a */
[----:B------:R-:W-:Y:S01]  /*148a0*/  @!P4 HFMA2.BF16_V2 R55, -RZ.H0_H0, RZ.H0_H0, -R0.H0_H0 ;  /* 0x200000ffff37c231 */ /* 0x000fe20000340900 */
[C---:B------:R-:W-:Y:S02]  /*148b0*/  @P4 PRMT R187, R0.reuse, 0x7610, R187 ;  /* 0x0000761000bb4816 */ /* 0x040fe400000000bb */
[----:B------:R-:W-:Y:S01]  /*148c0*/  PRMT R96, R0, 0x5410, R26 ;  /* 0x0000541000607816 */ /* 0x000fe2000000001a */
[----:B------:R-:W-:Y:S01]  /*148d0*/  IMAD.MOV.U32 R79, RZ, RZ, R188 ;  /* 0x000000ffff4f7224 */ /* 0x000fe200078e00bc */
[----:B------:R-:W-:Y:S01]  /*148e0*/  LOP3.LUT R0, R17, UR12, R194, 0x96, !PT ;  /* 0x0000000c11007c12 */ /* 0x000fe2000f8e96c2 */
[----:B------:R-:W-:-:S04]  /*148f0*/  IMAD.WIDE.U32 R2, R2, -0x326172a9, RZ ;  /* 0xcd9e8d5702027825 */ /* 0x000fc800078e00ff */
[----:B------:R-:W-:Y:S02]  /*14900*/  IMAD.MOV.U32 R62, RZ, RZ, R77 ;  /* 0x000000ffff3e7224 */ /* 0x000fe400078e004d */
[----:B------:R-:W-:Y:S02]  /*14910*/  IMAD.MOV.U32 R188, RZ, RZ, R130 ;  /* 0x000000ffffbc7224 */ /* 0x000fe400078e0082 */
[----:B------:R-:W-:Y:S02]  /*14920*/  IMAD.MOV.U32 R77, RZ, RZ, R235 ;  /* 0x000000ffff4d7224 */ /* 0x000fe400078e00eb */
[----:B------:R-:W-:Y:S02]  /*14930*/  IMAD.MOV.U32 R130, RZ, RZ, R238 ;  /* 0x000000ffff827224 */ /* 0x000fe400078e00ee */
[----:B------:R-:W-:Y:S02]  /*14940*/  FADD.FTZ R238, R8, R7 ;  /* 0x0000000708ee7221 */ /* 0x000fe40000010000 */
[----:B------:R-:W-:Y:S01]  /*14950*/  FADD.FTZ R235, R6, R221 ;  /* 0x000000dd06eb7221 */ /* 0x000fe20000010000 */
[----:B------:R-:W-:Y:S01]  /*14960*/  LOP3.LUT R3, R3, UR13, R222, 0x96, !PT ;  /* 0x0000000d03037c12 */ /* 0x000fe2000f8e96de */
[----:B------:R-:W-:-:S05]  /*14970*/  IMAD.WIDE.U32 R6, R0, -0x326172a9, RZ ;  /* 0xcd9e8d5700067825 */ /* 0x000fca00078e00ff */
[----:B------:R-:W-:Y:S01]  /*14980*/  LOP3.LUT R0, R7, UR11, R2, 0x96, !PT ;  /* 0x0000000b07007c12 */ /* 0x000fe2000f8e9602 */
[----:B------:R-:W-:-:S04]  /*14990*/  IMAD.WIDE.U32 R2, R3, -0x2daee0ad, RZ ;  /* 0xd2511f5303027825 */ /* 0x000fc800078e00ff */
        /* <DEDUP_REMOVED lines=8> */
[----:B------:R-:W-:-:S05]  /*14a20*/  IMAD.WIDE.U32 R4, R5, -0x326172a9, RZ ;  /* 0xcd9e8d5705047825 */ /* 0x000fca00078e00ff */
[----:B------:R-:W-:Y:S01]  /*14a30*/  LOP3.LUT R5, R5, UR7, R2, 0x96, !PT ;  /* 0x0000000705057c12 */ /* 0x000fe2000f8e9602 */
[----:B------:R-:W-:-:S05]  /*14a40*/  IMAD.WIDE.U32 R2, R3, -0x326172a9, RZ ;  /* 0xcd9e8d5703027825 */ /* 0x000fca00078e00ff */
[----:B------:R-:W-:Y:S02]  /*14a50*/  LOP3.LUT R0, R3, UR15, R4, 0x96, !PT ;  /* 0x0000000f03007c12 */ /* 0x000fe4000f8e9604 */
[----:B------:R-:W-:-:S04]  /*14a60*/  LOP3.LUT R3, R2, 0xffff, RZ, 0xc0, !PT ;  /* 0x0000ffff02037812 */ /* 0x000fc800078ec0ff */
[----:B------:R-:W-:Y:S02]  /*14a70*/  SHF.R.U32.HI R4, RZ, 0x8, R3 ;  /* 0x00000008ff047819 */ /* 0x000fe40000011603 */
[----:B------:R-:W-:Y:S01]  /*14a80*/  LOP3.LUT R3, R2, 0xff, RZ, 0xc0, !PT ;  /* 0x000000ff02037812 */ /* 0x000fe200078ec0ff */
[----:B------:R-:W-:-:S03]  /*14a90*/  FADD.FTZ R19, R65, R15 ;  /* 0x0000000f41137221 */ /* 0x000fc60000010000 */
        /* <DEDUP_REMOVED lines=8> */
[--C-:B------:R-:W-:Y:S02]  /*14b20*/  SHF.R.U32.HI R4, RZ, 0x10, R0.reuse ;  /* 0x00000010ff047819 */ /* 0x100fe40000011600 */
[----:B------:R-:W-:Y:S01]  /*14b30*/  PRMT R8, R2, 0x5410, R3 ;  /* 0x0000541002087816 */ /* 0x000fe20000000003 */
[----:B------:R-:W-:Y:S01]  /*14b40*/  IMAD.WIDE.U32 R2, R5, -0x2daee0ad, RZ ;  /* 0xd2511f5305027825 */ /* 0x000fe200078e00ff */
[----:B------:R-:W-:Y:S02]  /*14b50*/  SHF.R.U32.HI R5, RZ, 0x18, R0 ;  /* 0x00000018ff057819 */ /* 0x000fe40000011600 */
[----:B------:R-:W-:-:S02]  /*14b60*/  LOP3.LUT R4, R4, 0xff, RZ, 0xc0, !PT ;  /* 0x000000ff04047812 */ /* 0x000fc400078ec0ff */
        /* <DEDUP_REMOVED lines=17> */
[----:B------:R-:W-:Y:S01]  /*14c80*/  PRMT R14, R0, 0x5410, R2 ;  /* 0x00005410000e7816 */ /* 0x000fe20000000002 */
[--C-:B------:R-:W-:Y:S01]  /*14c90*/  HSET2.LE.AND R0, R8, R21.reuse, PT ;  /* 0x0000001508007233 */ /* 0x100fe20003803000 */
[----:B------:R-:W-:Y:S04]  /*14ca0*/  STG.E.U16 [R34.64+-0xc0], R18 ;  /* 0xffff401222007986 */ /* 0x000fe8000c10151c */
[----:B------:R-:W-:Y:S01]  /*14cb0*/  LOP3.LUT R8, R0, R80, RZ, 0xc0, !PT ;  /* 0x0000005000087212 */ /* 0x000fe200078ec0ff */
[----:B------:R-:W-:Y:S01]  /*14cc0*/  HSET2.LE.AND R0, R6, R21, PT ;  /* 0x0000001506007233 */ /* 0x000fe20003803000 */
[----:B------:R1:W-:Y:S01]  /*14cd0*/  STG.E.U16 [R32.64+-0xbe], R9 ;  /* 0xffff420920007986 */ /* 0x0003e2000c10151c */
[----:B------:R-:W-:Y:S02]  /*14ce0*/  IMAD.MOV.U32 R22, RZ, RZ, R69 ;  /* 0x000000ffff167224 */ /* 0x000fe400078e0045 */
[----:B------:R-:W-:-:S02]  /*14cf0*/  IMAD.MOV.U32 R69, RZ, RZ, R242 ;  /* 0x000000ffff457224 */ /* 0x000fc400078e00f2 */
[----:B------:R-:W-:Y:S01]  /*14d00*/  IMAD.MOV.U32 R23, RZ, RZ, R189 ;  /* 0x000000ffff177224 */ /* 0x000fe200078e00bd */
[--C-:B------:R-:W-:Y:S01]  /*14d10*/  HSET2.LE.AND R3, R13, R21.reuse, PT ;  /* 0x000000150d037233 */ /* 0x100fe20003803000 */
[----:B------:R-:W-:Y:S02]  /*14d20*/  IMAD.MOV.U32 R189, RZ, RZ, R190 ;  /* 0x000000ffffbd7224 */ /* 0x000fe400078e00be */
[----:B------:R-:W-:Y:S01]  /*14d30*/  IMAD.MOV.U32 R190, RZ, RZ, R130 ;  /* 0x000000ffffbe7224 */ /* 0x000fe200078e0082 */
[----:B------:R-:W-:Y:S04]  /*14d40*/  STG.E.U16 [R32.64+-0xc0], R10 ;  /* 0xffff400a20007986 */ /* 0x000fe8000c10151c */
[----:B------:R3:W-:Y:S01]  /*14d50*/  STG.E.U16 [R30.64+-0xbe], R11 ;  /* 0xffff420b1e007986 */ /* 0x0007e2000c10151c */
[----:B-1----:R-:W-:Y:S01]  /*14d60*/  LOP3.LUT R9, R0, R81, RZ, 0xc0, !PT ;  /* 0x0000005100097212 */ /* 0x002fe200078ec0ff */
[----:B------:R-:W-:-:S05]  /*14d70*/  HSET2.LE.AND R0, R4, R21, PT ;  /* 0x0000001504007233 */ /* 0x000fca0003803000 */
[----:B------:R-:W-:Y:S02]  /*14d80*/  LOP3.LUT R130, R0, R40, RZ, 0xc0, !PT ;  /* 0x0000002800827212 */ /* 0x000fe400078ec0ff */
[----:B---3--:R-:W-:Y:S01]  /*14d90*/  LOP3.LUT R11, R3, R60, RZ, 0xc0, !PT ;  /* 0x0000003c030b7212 */ /* 0x008fe200078ec0ff */
[----:B------:R-:W-:Y:S01]  /*14da0*/  HSET2.LE.AND R3, R7, R21, PT ;  /* 0x0000001507037233 */ /* 0x000fe20003803000 */
[----:B--2---:R-:W-:-:S05]  /*14db0*/  IADD3 R16, R243, 0x4, RZ ;  /* 0x00000004f3107810 */ /* 0x004fca0007ffe0ff */
[----:B------:R-:W-:-:S05]  /*14dc0*/  IMAD.WIDE.U32 R242, R16, -0x326172a9, RZ ;  /* 0xcd9e8d5710f27825 */ /* 0x000fca00078e00ff */
[----:B----4-:R-:W-:Y:S01]  /*14dd0*/  LOP3.LUT R0, R243, R193, RZ, 0x3c, !PT ;  /* 0x000000c1f3007212 */ /* 0x010fe200078e3cff */
[----:B------:R-:W-:-:S04]  /*14de0*/  IMAD.MOV.U32 R193, RZ, RZ, R68 ;  /* 0x000000ffffc17224 */ /* 0x000fc800078e0044 */
[----:B------:R-:W-:Y:S01]  /*14df0*/  IMAD.WIDE.U32 R6, R0, -0x2daee0ad, RZ ;  /* 0xd2511f5300067825 */ /* 0x000fe200078e00ff */
[----:B------:R-:W-:Y:S03]  /*14e00*/  STL [R1+0xd8], R16 ;  /* 0x0000d81001007387 */ /* 0x000fe60000100800 */
[----:B------:R-:W-:Y:S01]  /*14e10*/  IMAD.MOV.U32 R65, RZ, RZ, R193 ;  /* 0x000000ffff417224 */ /* 0x000fe200078e00c1 */
[----:B------:R-:W-:Y:S01]  /*14e20*/  STL.64 [R1], R6 ;  /* 0x0000000601007387 */ /* 0x000fe20000100a00 */
[----:B------:R-:W-:-:S03]  /*14e30*/  IMAD.MOV.U32 R193, RZ, RZ, R201 ;  /* 0x000000ffffc17224 */ /* 0x000fc600078e00c9 */
[----:B------:R-:W2:Y:S01]  /*14e40*/  LDL.LU R201, [R1+0x140] ;  /* 0x0001400001c97983 */ /* 0x000ea20000300800 */
[----:B------:R-:W-:-:S03]  /*14e50*/  IMAD.MOV.U32 R216, RZ, RZ, R203 ;  /* 0x000000ffffd87224 */ /* 0x000fc600078e00cb */
[----:B------:R-:W3:Y:S01]  /*14e60*/  LDL.LU R203, [R1+0x13c] ;  /* 0x00013c0001cb7983 */ /* 0x000ee20000300800 */
[----:B------:R-:W-:-:S03]  /*14e70*/  IMAD.MOV.U32 R199, RZ, RZ, R206 ;  /* 0x000000ffffc77224 */ /* 0x000fc600078e00ce */
[----:B------:R-:W4:Y:S01]  /*14e80*/  LDL.LU R206, [R1+0x138] ;  /* 0x0001380001ce7983 */ /* 0x000f220000300800 */
[----:B------:R-:W-:-:S03]  /*14e90*/  IMAD.MOV.U32 R196, RZ, RZ, R205 ;  /* 0x000000ffffc47224 */ /* 0x000fc600078e00cd */
[----:B------:R-:W3:Y:S01]  /*14ea0*/  LDL.LU R205, [R1+0x134] ;  /* 0x0001340001cd7983 */ /* 0x000ee20000300800 */
[--C-:B------:R-:W-:Y:S01]  /*14eb0*/  HSET2.LE.AND R2, R15, R21.reuse, PT ;  /* 0x000000150f027233 */ /* 0x100fe20003803000 */
[----:B------:R-:W-:Y:S01]  /*14ec0*/  LOP3.LUT R0, R7, UR34, R246, 0x96, !PT ;  /* 0x0000002207007c12 */ /* 0x000fe2000f8e96f6 */
[----:B------:R-:W-:Y:S01]  /*14ed0*/  IMAD.MOV.U32 R197, RZ, RZ, R192 ;  /* 0x000000ffffc57224 */ /* 0x000fe200078e00c0 */
[----:B------:R-:W-:Y:S01]  /*14ee0*/  MOV R68, R74 ;  /* 0x0000004a00447202 */ /* 0x000fe20000000f00 */
[----:B------:R-:W-:Y:S01]  /*14ef0*/  IMAD.MOV.U32 R192, RZ, RZ, R75 ;  /* 0x000000ffffc07224 */ /* 0x000fe200078e004b */
[----:B------:R-:W-:Y:S01]  /*14f00*/  LOP3.LUT R10, R2, R61, RZ, 0xc0, !PT ;  /* 0x0000003d020a7212 */ /* 0x000fe200078ec0ff */
[----:B------:R-:W-:Y:S01]  /*14f10*/  HSET2.LE.AND R2, R5, R21, PT ;  /* 0x0000001505027233 */ /* 0x000fe20003803000 */
[----:B------:R-:W-:Y:S02]  /*14f20*/  IMAD.MOV.U32 R74, RZ, RZ, R72 ;  /* 0x000000ffff4a7224 */ /* 0x000fe400078e0048 */
[----:B------:R-:W-:-:S02]  /*14f30*/  IMAD.MOV.U32 R75, RZ, RZ, R236 ;  /* 0x000000ffff4b7224 */ /* 0x000fc400078e00ec */
[----:B------:R-:W-:Y:S02]  /*14f40*/  IMAD.MOV.U32 R72, RZ, RZ, R237 ;  /* 0x000000ffff487224 */ /* 0x000fe400078e00ed */
[----:B------:R-:W-:-:S04]  /*14f50*/  IMAD.WIDE.U32 R236, R0, -0x326172a9, RZ ;  /* 0xcd9e8d5700ec7825 */ /* 0x000fc800078e00ff */
[----:B------:R-:W-:Y:S02]  /*14f60*/  IMAD.MOV.U32 R195, RZ, RZ, R188 ;  /* 0x000000ffffc37224 */ /* 0x000fe400078e00bc */
[----:B------:R-:W-:Y:S01]  /*14f70*/  IMAD.MOV.U32 R188, RZ, RZ, R129 ;  /* 0x000000ffffbc7224 */ /* 0x000fe200078e0081 */
[----:B------:R-:W-:Y:S02]  /*14f80*/  LOP3.LUT R129, R2, R46, RZ, 0xc0, !PT ;  /* 0x0000002e02817212 */ /* 0x000fe400078ec0ff */
[----:B------:R-:W-:Y:S02]  /*14f90*/  LOP3.LUT R2, R223, UR14, R242, 0x96, !PT ;  /* 0x0000000edf027c12 */ /* 0x000fe4000f8e96f2 */
[----:B------:R-:W-:Y:S01]  /*14fa0*/  LOP3.LUT R0, R237, UR13, R222, 0x96, !PT ;  /* 0x0000000ded007c12 */ /* 0x000fe2000f8e96de */
[----:B------:R1:W-:Y:S02]  /*14fb0*/  STG.E.U16 [R30.64+-0xc0], R12 ;  /* 0xffff400c1e007986 */ /* 0x0003e4000c10151c */
[----:B------:R-:W-:-:S04]  /*14fc0*/  IMAD.WIDE.U32 R4, R2, -0x2daee0ad, RZ ;  /* 0xd2511f5302047825 */ /* 0x000fc800078e00ff */
[----:B------:R-:W-:Y:S01]  /*14fd0*/  IMAD.MOV.U32 R194, RZ, RZ, R93 ;  /* 0x000000ffffc27224 */ /* 0x000fe200078e005d */
[----:B------:R-:W-:Y:S01]  /*14fe0*/  LOP3.LUT R2, R5, UR12, R6, 0x96, !PT ;  /* 0x0000000c05027c12 */ /* 0x000fe2000f8e9606 */
[----:B------:R-:W-:Y:S02]  /*14ff0*/  IMAD.MOV.U32 R93, RZ, RZ, R92 ;  /* 0x000000ffff5d7224 */ /* 0x000fe400078e005c */
[----:B------:R-:W-:Y:S01]  /*15000*/  IMAD.MOV.U32 R92, RZ, RZ, R128 ;  /* 0x000000ffff5c7224 */ /* 0x000fe200078e0080 */
[----:B------:R-:W-:Y:S01]  /*15010*/  LOP3.LUT R128, R3, R47, RZ, 0xc0, !PT ;  /* 0x0000002f03807212 */ /* 0x000fe200078ec0ff */
        /* <DEDUP_REMOVED lines=44> */
[----:B------:R-:W-:Y:S01]  /*152e0*/  IMAD.MOV.U32 R43, RZ, RZ, R212 ;  /* 0x000000ffff2b7224 */ /* 0x000fe200078e00d4 */
[----:B------:R-:W-:Y:S01]  /*152f0*/  @!P6 HFMA2.BF16_V2 R57, -RZ.H0_H0, RZ.H0_H0, -R28.H0_H0 ;  /* 0x200000ffff39e231 */ /* 0x000fe2000034091c */
[----:B------:R-:W-:Y:S01]  /*15300*/  PRMT R48, R28, 0x5410, R27 ;  /* 0x000054101c307816 */ /* 0x000fe2000000001b */
[----:B------:R-:W-:Y:S01]  /*15310*/  @!P5 HFMA2.BF16_V2 R56, -RZ.H0_H0, RZ.H0_H0, -R27.H0_H0 ;  /* 0x200000ffff38d231 */ /* 0x000fe2000034091b */
[----:B------:R1:W5:Y:S02]  /*15320*/  LDL.LU R212, [R1+0x130] ;  /* 0x0001300001d47983 */ /* 0x0003640000300800 */
[----:B------:R-:W-:Y:S01]  /*15330*/  @!P6 PRMT R28, R57, 0x5410, RZ ;  /* 0x00005410391ce816 */ /* 0x000fe200000000ff */
[----:B------:R-:W-:Y:S01]  /*15340*/  IMAD.MOV.U32 R57, RZ, RZ, R192 ;  /* 0x000000ffff397224 */ /* 0x000fe200078e00c0 */
[----:B------:R-:W-:Y:S01]  /*15350*/  @!P5 PRMT R27, R56, 0x5410, RZ ;  /* 0x00005410381bd816 */ /* 0x000fe200000000ff */
[----:B------:R-:W-:Y:S01]  /*15360*/  IMAD.MOV.U32 R192, RZ, RZ, R211 ;  /* 0x000000ffffc07224 */ /* 0x000fe200078e00d3 */
[----:B------:R-:W-:Y:S01]  /*15370*/  MOV R223, R193 ;  /* 0x000000c100df7202 */ /* 0x000fe20000000f00 */
[----:B------:R-:W-:Y:S01]  /*15380*/  IMAD.MOV.U32 R220, RZ, RZ, R216 ;  /* 0x000000ffffdc7224 */ /* 0x000fe200078e00d8 */
[----:B------:R1:W5:Y:S01]  /*15390*/  LDL.LU R211, [R1+0x12c] ;  /* 0x00012c0001d37983 */ /* 0x0003620000300800 */
[----:B------:R-:W-:-:S02]  /*153a0*/  IMAD.MOV.U32 R217, RZ, RZ, R194 ;  /* 0x000000ffffd97224 */ /* 0x000fc400078e00c2 */
[----:B------:R-:W-:Y:S02]  /*153b0*/  IMAD.MOV.U32 R56, RZ, RZ, R68 ;  /* 0x000000ffff387224 */ /* 0x000fe400078e0044 */
[----:B------:R-:W-:Y:S02]  /*153c0*/  IMAD.MOV.U32 R193, RZ, RZ, R210 ;  /* 0x000000ffffc17224 */ /* 0x000fe400078e00d2 */
[----:B------:R-:W-:Y:S01]  /*153d0*/  IMAD.MOV.U32 R216, RZ, RZ, R195 ;  /* 0x000000ffffd87224 */ /* 0x000fe200078e00c3 */
[----:B------:R1:W5:Y:S01]  /*153e0*/  LDL.LU R210, [R1+0x128] ;  /* 0x0001280001d27983 */ /* 0x0003620000300800 */
[----:B------:R-:W-:Y:S02]  /*153f0*/  IMAD.MOV.U32 R68, RZ, RZ, R95 ;  /* 0x000000ffff447224 */ /* 0x000fe400078e005f */
[----:B------:R-:W-:Y:S02]  /*15400*/  IMAD.MOV.U32 R194, RZ, RZ, R209 ;  /* 0x000000ffffc27224 */ /* 0x000fe400078e00d1 */
        /* <DEDUP_REMOVED lines=8> */
[----:B------:R-:W-:Y:S01]  /*15490*/  FADD.FTZ R213, R70, R19 ;  /* 0x0000001346d57221 */ /* 0x000fe20000010000 */
[----:B------:R1:W5:Y:S04]  /*154a0*/  LDL.LU R207, [R1+0x11c] ;  /* 0x00011c0001cf7983 */ /* 0x0003680000300800 */
[----:B--2---:R-:W2:Y:S01]  /*154b0*/  LDSM.16.MT88.4 R12, [R201+0xa000] ;  /* 0x00a00000c90c783b */ /* 0x004ea20000004200 */
[----:B------:R-:W-:-:S02]  /*154c0*/  IMAD.MOV.U32 R94, RZ, RZ, R190 ;  /* 0x000000ffff5e7224 */ /* 0x000fc400078e00be */
[----:B------:R-:W-:Y:S02]  /*154d0*/  IMAD.MOV.U32 R189, RZ, RZ, R204 ;  /* 0x000000ffffbd7224 */ /* 0x000fe400078e00cc */
[----:B------:R-:W-:Y:S01]  /*154e0*/  IMAD.MOV.U32 R70, RZ, RZ, R191 ;  /* 0x000000ffff467224 */ /* 0x000fe200078e00bf */
[----:B------:R1:W5:Y:S01]  /*154f0*/  LDL.LU R204, [R1+0x118] ;  /* 0x0001180001cc7983 */ /* 0x0003620000300800 */
[----:B------:R-:W-:Y:S02]  /*15500*/  IMAD.MOV.U32 R222, RZ, RZ, R197 ;  /* 0x000000ffffde7224 */ /* 0x000fe400078e00c5 */
[----:B------:R-:W-:Y:S01]  /*15510*/  IMAD.MOV.U32 R221, RZ, RZ, R198 ;  /* 0x000000ffffdd7224 */ /* 0x000fe200078e00c6 */
[----:B------:R-:W-:Y:S01]  /*15520*/  @!P1 HFMA2.BF16_V2 R54, -RZ.H0_H0, RZ.H0_H0, -R26.H0_H0 ;  /* 0x200000ffff369231 */ /* 0x000fe2000034091a */
[----:B------:R-:W-:Y:S01]  /*15530*/  @!P4 PRMT R187, R55, 0x5410, RZ ;  /* 0x0000541037bbc816 */ /* 0x000fe200000000ff */
[----:B----4-:R-:W-:Y:S01]  /*15540*/  LDSM.16.MT88.4 R16, [R206+0xb000] ;  /* 0x00b00000ce10783b */ /* 0x010fe20000004200 */
[-C--:B--2---:R-:W-:Y:S08]  /*15550*/  HMMA.16816.F32.BF16 R152, R8, R12.reuse, R152 ;  /* 0x0000000c0898723c */ /* 0x084ff00000041898 */
[C---:B------:R-:W-:Y:S08]  /*15560*/  HMMA.16816.F32.BF16 R168, R4.reuse, R12, R168 ;  /* 0x0000000c04a8723c */ /* 0x040ff000000418a8 */
[-C--:B------:R-:W-:Y:S08]  /*15570*/  HMMA.16816.F32.BF16 R164, R4, R14.reuse, R164 ;  /* 0x0000000e04a4723c */ /* 0x080ff000000418a4 */
[----:B------:R-:W-:Y:S01]  /*15580*/  HMMA.16816.F32.BF16 R36, R8, R14, R228 ;  /* 0x0000000e0824723c */ /* 0x000fe200000418e4 */
[----:B---3--:R-:W2:Y:S06]  /*15590*/  LDSM.16.MT88.4 R12, [R203+0xa000] ;  /* 0x00a00000cb0c783b */ /* 0x008eac0000004200 */
[----:B------:R-:W-:-:S02]  /*155a0*/  IMAD.MOV.U32 R228, RZ, RZ, R43 ;  /* 0x000000ffffe47224 */ /* 0x000fc400078e002b */
        /* <DEDUP_REMOVED lines=11> */
[-C--:B--2---:R-:W-:Y:S03]  /*15660*/  HMMA.16816.F32.BF16 R144, R8, R12.reuse, R144 ;  /* 0x0000000c0890723c */ /* 0x084fe60000041890 */
[----:B------:R1:W5:Y:S05]  /*15670*/  LDL.LU R138, [R1+0x108] ;  /* 0x00010800018a7983 */ /* 0x00036a0000300800 */
[C---:B------:R-:W-:Y:S01]  /*15680*/  HMMA.16816.F32.BF16 R160, R4.reuse, R12, R160 ;  /* 0x0000000c04a0723c */ /* 0x040fe200000418a0 */
[----:B------:R1:W5:Y:S07]  /*15690*/  LDL.LU R137, [R1+0x104] ;  /* 0x0001040001897983 */ /* 0x00036e0000300800 */
[-C--:B------:R-:W-:Y:S08]  /*156a0*/  HMMA.16816.F32.BF16 R156, R4, R14.reuse, R156 ;  /* 0x0000000e049c723c */ /* 0x080ff0000004189c */
[----:B------:R-:W-:Y:S01]  /*156b0*/  HMMA.16816.F32.BF16 R40, R8, R14, R248 ;  /* 0x0000000e0828723c */ /* 0x000fe200000418f8 */
[----:B------:R-:W2:Y:S01]  /*156c0*/  LDSM.16.MT88.4 R12, [R206+0xa000] ;  /* 0x00a00000ce0c783b */ /* 0x000ea20000004200 */
[----:B------:R-:W-:-:S03]  /*156d0*/  IMAD.MOV.U32 R199, RZ, RZ, R136 ;  /* 0x000000ffffc77224 */ /* 0x000fc600078e0088 */
[----:B------:R1:W5:Y:S01]  /*156e0*/  LDL.LU R136, [R1+0x100] ;  /* 0x0001000001887983 */ /* 0x0003620000300800 */
[----:B------:R-:W-:Y:S01]  /*156f0*/  @!P1 PRMT R26, R54, 0x5410, RZ ;  /* 0x00005410361a9816 */ /* 0x000fe200000000ff */
[----:B------:R-:W-:Y:S02]  /*15700*/  IMAD.MOV.U32 R250, RZ, RZ, R63 ;  /* 0x000000fffffa7224 */ /* 0x000fe400078e003f */
[----:B------:R-:W-:Y:S01]  /*15710*/  IMAD.MOV.U32 R251, RZ, RZ, R62 ;  /* 0x000000fffffb7224 */ /* 0x000fe200078e003e */
[-C--:B--2---:R-:W-:Y:S08]  /*15720*/  HMMA.16816.F32.BF16 R44, R8, R12.reuse, R56 ;  /* 0x0000000c082c723c */ /* 0x084ff00000041838 */
[C---:B------:R-:W-:Y:S08]  /*15730*/  HMMA.16816.F32.BF16 R52, R4.reuse, R12, R84 ;  /* 0x0000000c0434723c */ /* 0x040ff00000041854 */
[-C--:B------:R-:W-:Y:S08]  /*15740*/  HMMA.16816.F32.BF16 R56, R4, R14.reuse, R100 ;  /* 0x0000000e0438723c */ /* 0x080ff00000041864 */
[----:B------:R-:W-:Y:S01]  /*15750*/  HMMA.16816.F32.BF16 R60, R8, R14, R68 ;  /* 0x0000000e083c723c */ /* 0x000fe20000041844 */
[----:B------:R-:W2:Y:S01]  /*15760*/  LDSM.16.MT88.4 R12, [R205+0xa000] ;  /* 0x00a00000cd0c783b */ /* 0x000ea20000004200 */
[----:B------:R-:W-:-:S02]  /*15770*/  IMAD.MOV.U32 R248, RZ, RZ, R79 ;  /* 0x000000fffff87224 */ /* 0x000fc400078e004f */
[----:B------:R-:W-:-:S04]  /*15780*/  IMAD.MOV.U32 R249, RZ, RZ, R78 ;  /* 0x000000fffff97224 */ /* 0x000fc800078e004e */
[-C--:B--2---:R-:W-:Y:S08]  /*15790*/  HMMA.16816.F32.BF16 R68, R8, R12.reuse, R72 ;  /* 0x0000000c0844723c */ /* 0x084ff00000041848 */
[----:B------:R-:W-:Y:S07]  /*157a0*/  HMMA.16816.F32.BF16 R72, R4, R12, R112 ;  /* 0x0000000c0448723c */ /* 0x000fee0000041870 */
[----:B------:R-:W-:-:S02]  /*157b0*/  IMAD.MOV.U32 R112, RZ, RZ, R77 ;  /* 0x000000ffff707224 */ /* 0x000fc400078e004d */
[----:B------:R-:W-:Y:S02]  /*157c0*/  IMAD.MOV.U32 R113, RZ, RZ, R76 ;  /* 0x000000ffff717224 */ /* 0x000fe400078e004c */
        /* <DEDUP_REMOVED lines=23> */
[C---:B------:R-:W-:Y:S01]  /*15940*/  HMMA.16816.F32.BF16 R224, R8.reuse, R16, R112 ;  /* 0x0000001008e0723c */ /* 0x040fe20000041870 */
[----:B------:R-:W-:Y:S07]  /*15950*/  LDSM.16.MT88.4 R112, [R206+0xb800] ;  /* 0x00b80000ce70783b */ /* 0x000fee0000004200 */
[----:B------:R-:W-:Y:S08]  /*15960*/  HMMA.16816.F32.BF16 R16, R8, R18, R248 ;  /* 0x000000120810723c */ /* 0x000ff000000418f8 */
        /* <DEDUP_REMOVED lines=24> */
[----:B------:R-:W-:Y:S01]  /*15af0*/  IMAD.MOV.U32 R231, RZ, RZ, R65 ;  /* 0x000000ffffe77224 */ /* 0x000fe200078e0041 */
[----:B------:R-:W-:Y:S01]  /*15b00*/  LOP3.LUT R124, R3, R64, RZ, 0xc0, !PT ;  /* 0x00000040037c7212 */ /* 0x000fe200078ec0ff */
[----:B------:R-:W-:Y:S02]  /*15b10*/  IMAD.MOV.U32 R230, RZ, RZ, R67 ;  /* 0x000000ffffe67224 */ /* 0x000fe400078e0043 */
[----:B------:R-:W3:Y:S01]  /*15b20*/  LDSM.16.MT88.4 R64, [R205+0xa800] ;  /* 0x00a80000cd40783b */ /* 0x000ee20000004200 */
[----:B------:R-:W-:-:S05]  /*15b30*/  HSET2.LE.AND R4, R6, R21, PT ;  /* 0x0000001506047233 */ /* 0x000fca0003803000 */
        /* <DEDUP_REMOVED lines=50> */
[----:B------:R-:W-:Y:S01]  /*15e60*/  FADD.FTZ R3, R251, R215 ;  /* 0x000000d7fb037221 */ /* 0x000fe20000010000 */
[----:B------:R-:W-:Y:S01]  /*15e70*/  IADD3 R252, P1, R24, -0x100, RZ ;  /* 0xffffff0018fc7810 */ /* 0x000fe20007f3e0ff */
[----:B------:R-:W-:-:S03]  /*15e80*/  FADD.FTZ R239, R228, R213 ;  /* 0x000000d5e4ef7221 */ /* 0x000fc60000010000 */
        /* <DEDUP_REMOVED lines=70> */
[C---:B------:R-:W-:Y:S01]  /*162f0*/  ISETP.GE.AND P4, PT, R0.reuse, R136, PT ;  /* 0x000000880000720c */ /* 0x040fe20003f86270 */
[----:B------:R-:W-:Y:S01]  /*16300*/  @P3 STS.128 [R212+0xa800], RZ ;  /* 0x00a800ffd4003388 */ /* 0x000fe20000000c00 */
[C---:B------:R-:W-:Y:S02]  /*16310*/  IADD3 R3, R0.reuse, 0x11, RZ ;  /* 0x0000001100037810 */ /* 0x040fe40007ffe0ff */
[C---:B------:R-:W-:Y:S01]  /*16320*/  ISETP.GE.AND P6, PT, R0.reuse, R137, PT ;  /* 0x000000890000720c */ /* 0x040fe20003fc6270 */
[----:B------:R-:W-:Y:S01]  /*16330*/  @!PT LDS RZ, [RZ] ;  /* 0x00000000fffff984 */ /* 0x000fe20000000800 */
[----:B------:R-:W-:Y:S01]  /*16340*/  @!PT LDS RZ, [RZ] ;  /* 0x00000000fffff984 */ /* 0x000fe20000000800 */
[----:B------:R-:W-:Y:S01]  /*16350*/  @!PT LDS RZ, [RZ] ;  /* 0x00000000fffff984 */ /* 0x000fe20000000800 */
[----:B------:R1:W-:Y:S01]  /*16360*/  @!P3 LDGSTS.E.BYPASS.LTC128B.128 [R212+0xa800], [R8.64] ;  /* 0x0a80000008d4bfae */ /* 0x0003e2000b901d5c */
[C---:B------:R-:W-:Y:S02]  /*16370*/  ISETP.GE.AND P1, PT, R0.reuse, R139, PT ;  /* 0x0000008b0000720c */ /* 0x040fe40003f26270 */
[----:B------:R-:W-:Y:S01]  /*16380*/  ISETP.GE.AND P0, PT, R0, R138, PT ;  /* 0x0000008a0000720c */ /* 0x000fe20003f06270 */
        /* <DEDUP_REMOVED lines=8> */
[----:B------:R-:W-:Y:S04]  /*16410*/  LDSM.16.M88.4 R132, [R211+0x800] ;  /* 0x00080000d384783b */ /* 0x000fe80000000200 */
[----:B-1----:R-:W1:Y:S04]  /*16420*/  LDSM.16.M88.4 R8, [R202+0x2000] ;  /* 0x00200000ca08783b */ /* 0x002e680000000200 */
[----:B------:R-:W-:Y:S04]  /*16430*/  LDSM.16.M88.4 R12, [R202] ;  /* 0x00000000ca0c783b */ /* 0x000fe80000000200 */
[----:B--2---:R-:W2:Y:S04]  /*16440*/  LDSM.16.M88.4 R4, [R204+0x2000] ;  /* 0x00200000cc04783b */ /* 0x004ea80000000200 */
[----:B------:R-:W0:Y:S01]  /*16450*/  LDGDEPBAR ;  /* 0x00000000000079af */ /* 0x000e220000000000 */
[C---:B-1----:R-:W-:Y:S08]  /*16460*/  HMMA.16816.F32.BF16 R180, R8.reuse, R16, RZ ;  /* 0x0000001008b4723c */ /* 0x042ff000000418ff */
[C---:B------:R-:W-:Y:S08]  /*16470*/  HMMA.16816.F32.BF16 R184, R8.reuse, R22, RZ ;  /* 0x0000001608b8723c */ /* 0x040ff000000418ff */
[C---:B------:R-:W-:Y:S08]  /*16480*/  HMMA.16816.F32.BF16 R176, R8.reuse, R18, RZ ;  /* 0x0000001208b0723c */ /* 0x040ff000000418ff */
[----:B------:R-:W-:Y:S01]  /*16490*/  HMMA.16816.F32.BF16 R188, R8, R20, RZ ;  /* 0x0000001408bc723c */ /* 0x000fe200000418ff */
[----:B------:R-:W1:Y:S07]  /*164a0*/  LDSM.16.M88.4 R8, [R204] ;  /* 0x00000000cc08783b */ /* 0x000e6e0000000200 */
[C---:B--2---:R-:W-:Y:S08]  /*164b0*/  HMMA.16816.F32.BF16 R216, R4.reuse, R132, R180 ;  /* 0x0000008404d8723c */ /* 0x044ff000000418b4 */
[C---:B------:R-:W-:Y:S08]  /*164c0*/  HMMA.16816.F32.BF16 R220, R4.reuse, R174, R184 ;  /* 0x000000ae04dc723c */ /* 0x040ff000000418b8 */
[----:B------:R-:W-:Y:S08]  /*164d0*/  HMMA.16816.F32.BF16 R196, R4, R134, R176 ;  /* 0x0000008604c4723c */ /* 0x000ff000000418b0 */
[C---:B------:R-:W-:Y:S08]  /*164e0*/  HMMA.16816.F32.BF16 R184, R12.reuse, R20, RZ ;  /* 0x000000140cb8723c */ /* 0x040ff000000418ff */
[C---:B------:R-:W-:Y:S08]  /*164f0*/  HMMA.16816.F32.BF16 R180, R12.reuse, R22, RZ ;  /* 0x000000160cb4723c */ /* 0x040ff000000418ff */
[C---:B------:R-:W-:Y:S08]  /*16500*/  HMMA.16816.F32.BF16 R176, R12.reuse, R16, RZ ;  /* 0x000000100cb0723c */ /* 0x040ff000000418ff */
[----:B------:R-:W-:Y:S01]  /*16510*/  HMMA.16816.F32.BF16 R20, R12, R18, RZ ;  /* 0x000000120c14723c */ /* 0x000fe200000418ff */
[----:B------:R-:W-:Y:S04]  /*16520*/  LDSM.16.M88.4 R16, [R209+0x8000] ;  /* 0x00800000d110783b */ /* 0x000fe80000000200 */
[----:B------:R-:W-:Y:S03]  /*16530*/  LDSM.16.M88.4 R12, [R209+0x8800] ;  /* 0x00880000d10c783b */ /* 0x000fe60000000200 */
[-C--:B------:R-:W-:Y:S01]  /*16540*/  HMMA.16816.F32.BF16 R224, R4, R172.reuse, R188 ;  /* 0x000000ac04e0723c */ /* 0x080fe200000418bc */
[----:B------:R-:W2:Y:S07]  /*16550*/  LDSM.16.M88.4 R4, [R210+0x2000] ;  /* 0x00200000d204783b */ /* 0x000eae0000000200 */
[C---:B-1----:R-:W-:Y:S08]  /*16560*/  HMMA.16816.F32.BF16 R192, R8.reuse, R172, R184 ;  /* 0x000000ac08c0723c */ /* 0x042ff000000418b8 */
[C---:B------:R-:W-:Y:S01]  /*16570*/  HMMA.16816.F32.BF16 R188, R8.reuse, R132, R176 ;  /* 0x0000008408bc723c */ /* 0x040fe200000418b0 */
[----:B------:R-:W-:Y:S07]  /*16580*/  LDSM.16.M88.4 R176, [R207] ;  /* 0x00000000cfb0783b */ /* 0x000fee0000000200 */
[C---:B------:R-:W-:Y:S08]  /*16590*/  HMMA.16816.F32.BF16 R184, R8.reuse, R174, R180 ;  /* 0x000000ae08b8723c */ /* 0x040ff000000418b4 */
[----:B------:R-:W-:Y:S01]  /*165a0*/  HMMA.16816.F32.BF16 R20, R8, R134, R20 ;  /* 0x000000860814723c */ /* 0x000fe20000041814 */
[----:B------:R-:W1:Y:S04]  /*165b0*/  LDSM.16.M88.4 R8, [R210] ;  /* 0x00000000d208783b */ /* 0x000e680000000200 */
[----:B------:R-:W-:Y:S03]  /*165c0*/  LDSM.16.M88.4 R132, [R207+0x800] ;  /* 0x00080000cf84783b */ /* 0x000fe60000000200 */
[C---:B--2---:R-:W-:Y:S08]  /*165d0*/  HMMA.16816.F32.BF16 R180, R4.reuse, R16, R224 ;  /* 0x0000001004b4723c */ /* 0x044ff000000418e0 */
[C---:B------:R-:W-:Y:S08]  /*165e0*/  HMMA.16816.F32.BF16 R216, R4.reuse, R12, R216 ;  /* 0x0000000c04d8723c */ /* 0x040ff000000418d8 */
[C---:B------:R-:W-:Y:S08]  /*165f0*/  HMMA.16816.F32.BF16 R172, R4.reuse, R18, R220 ;  /* 0x0000001204ac723c */ /* 0x040ff000000418dc */
[----:B------:R-:W-:Y:S01]  /*16600*/  HMMA.16816.F32.BF16 R196, R4, R14, R196 ;  /* 0x0000000e04c4723c */ /* 0x000fe200000418c4 */
[----:B------:R-:W2:Y:S07]  /*16610*/  LDSM.16.M88.4 R4, [R208+0x2000] ;  /* 0x00200000d004783b */ /* 0x000eae0000000200 */
[C---:B-1----:R-:W-:Y:S08]  /*16620*/  HMMA.16816.F32.BF16 R248, R8.reuse, R16, R192 ;  /* 0x0000001008f8723c */ /* 0x042ff000000418c0 */
[C---:B------:R-:W-:Y:S08]  /*16630*/  HMMA.16816.F32.BF16 R228, R8.reuse, R18, R184 ;  /* 0x0000001208e4723c */ /* 0x040ff000000418b8 */
[C---:B------:R-:W-:Y:S08]  /*16640*/  HMMA.16816.F32.BF16 R224, R8.reuse, R12, R188 ;  /* 0x0000000c08e0723c */ /* 0x040ff000000418bc */
[----:B------:R-:W-:Y:S01]  /*16650*/  HMMA.16816.F32.BF16 R220, R8, R14, R20 ;  /* 0x0000000e08dc723c */ /* 0x000fe20000041814 */
[----:B------:R-:W1:Y:S04]  /*16660*/  LDSM.16.M88.4 R8, [R208] ;  /* 0x00000000d008783b */ /* 0x000e680000000200 */
[----:B------:R-:W-:Y:S03]  /*16670*/  LDSM.16.M88.4 R20, [R200+0x9000] ;  /* 0x00900000c814783b */ /* 0x000fe60000000200 */
[C---:B--2---:R-:W-:Y:S01]  /*16680*/  HMMA.16816.F32.BF16 R192, R4.reuse, R176, R180 ;  /* 0x000000b004c0723c */ /* 0x044fe200000418b4 */
[----:B------:R-:W2:Y:S07]  /*16690*/  LDSM.16.M88.4 R12, [R202+0x4000] ;  /* 0x00400000ca0c783b */ /* 0x000eae0000000200 */
[C---:B------:R-:W-:Y:S01]  /*166a0*/  HMMA.16816.F32.BF16 R188, R4.reuse, R178, R172 ;  /* 0x000000b204bc723c */ /* 0x040fe200000418ac */
[----:B------:R-:W-:Y:S07]  /*166b0*/  LDSM.16.M88.4 R172, [R200+0x9800] ;  /* 0x00980000c8ac783b */ /* 0x000fee0000000200 */
[C---:B------:R-:W-:Y:S08]  /*166c0*/  HMMA.16816.F32.BF16 R184, R4.reuse, R132, R216 ;  /* 0x0000008404b8723c */ /* 0x040ff000000418d8 */
[----:B------:R-:W-:Y:S01]  /*166d0*/  HMMA.16816.F32.BF16 R180, R4, R134, R196 ;  /* 0x0000008604b4723c */ /* 0x000fe200000418c4 */
[----:B------:R-:W3:Y:S07]  /*166e0*/  LDSM.16.M88.4 R4, [R202+0x6000] ;  /* 0x00600000ca04783b */ /* 0x000eee0000000200 */
[C---:B-1----:R-:W-:Y:S08]  /*166f0*/  HMMA.16816.F32.BF16 R16, R8.reuse, R176, R248 ;  /* 0x000000b00810723c */ /* 0x042ff000000418f8 */
[C---:B------:R-:W-:Y:S08]  /*16700*/  HMMA.16816.F32.BF16 R228, R8.reuse, R178, R228 ;  /* 0x000000b208e4723c */ /* 0x040ff000000418e4 */
[----:B------:R-:W-:Y:S08]  /*16710*/  HMMA.16816.F32.BF16 R224, R8, R132, R224 ;  /* 0x0000008408e0723c */ /* 0x000ff000000418e0 */
[----:B--2---:R-:W-:Y:S01]  /*16720*/  HMMA.16816.F32.BF16 R176, R12, R20, R16 ;  /* 0x000000140cb0723c */ /* 0x004fe20000041810 */
[----:B------:R-:W-:Y:S07]  /*16730*/  LDSM.16.M88.4 R16, [R211+0x1000] ;  /* 0x00100000d310783b */ /* 0x000fee0000000200 */
[----:B------:R-:W-:Y:S01]  /*16740*/  HMMA.16816.F32.BF16 R220, R8, R134, R220 ;  /* 0x0000008608dc723c */ /* 0x000fe200000418dc */
[----:B------:R-:W-:Y:S04]  /*16750*/  LDSM.16.M88.4 R132, [R211+0x1800] ;  /* 0x00180000d384783b */ /* 0x000fe80000000200 */
[----:B------:R-:W1:Y:S03]  /*16760*/  LDSM.16.M88.4 R8, [R204+0x4000] ;  /* 0x00400000cc08783b */ /* 0x000e660000000200 */
[C---:B---3--:R-:W-:Y:S08]  /*16770*/  HMMA.16816.F32.BF16 R216, R4.reuse, R20, R192 ;  /* 0x0000001404d8723c */ /* 0x048ff000000418c0 */
[C---:B------:R-:W-:Y:S08]  /*16780*/  HMMA.16816.F32.BF16 R196, R4.reuse, R22, R188 ;  /* 0x0000001604c4723c */ /* 0x040ff000000418bc */
[C---:B------:R-:W-:Y:S08]  /*16790*/  HMMA.16816.F32.BF16 R192, R4.reuse, R172, R184 ;  /* 0x000000ac04c0723c */ /* 0x040ff000000418b8 */
[----:B------:R-:W-:Y:S01]  /*167a0*/  HMMA.16816.F32.BF16 R180, R4, R174, R180 ;  /* 0x000000ae04b4723c */ /* 0x000fe200000418b4 */
[----:B------:R-:W2:Y:S07]  /*167b0*/  LDSM.16.M88.4 R4, [R204+0x6000] ;  /* 0x00600000cc04783b */ /* 0x000eae0000000200 */
[C---:B------:R-:W-:Y:S08]  /*167c0*/  HMMA.16816.F32.BF16 R20, R12.reuse, R22, R228 ;  /* 0x000000160c14723c */ /* 0x040ff000000418e4 */
[C---:B------:R-:W-:Y:S08]  /*167d0*/  HMMA.16816.F32.BF16 R184, R12.reuse, R172, R224 ;  /* 0x000000ac0cb8723c */ /* 0x040ff000000418e0 */
[----:B------:R-:W-:Y:S01]  /*167e0*/  HMMA.16816.F32.BF16 R188, R12, R174, R220 ;  /* 0x000000ae0cbc723c */ /* 0x000fe200000418dc */
[----:B------:R-:W-:Y:S04]  /*167f0*/  LDSM.16.M88.4 R172, [R209+0x9000] ;  /* 0x00900000d1ac783b */ /* 0x000fe80000000200 */
[----:B------:R-:W-:Y:S03]  /*16800*/  LDSM.16.M88.4 R12, [R209+0x9800] ;  /* 0x00980000d10c783b */ /* 0x000fe60000000200 */
[-C--:B-1----:R-:W-:Y:S08]  /*16810*/  HMMA.16816.F32.BF16 R176, R8, R16.reuse, R176 ;  /* 0x0000001008b0723c */ /* 0x082ff000000418b0 */
[C---:B--2---:R-:W-:Y:S08]  /*16820*/  HMMA.16816.F32.BF16 R228, R4.reuse, R16, R216 ;  /* 0x0000001004e4723c */ /* 0x044ff000000418d8 */
        /* <DEDUP_REMOVED lines=8> */
[C---:B-1----:R-:W-:Y:S08]  /*168b0*/  HMMA.16816.F32.BF16 R196, R4.reuse, R172, R176 ;  /* 0x000000ac04c4723c */ /* 0x042ff000000418b0 */
[C---:B------:R-:W-:Y:S01]  /*168c0*/  HMMA.16816.F32.BF16 R192, R4.reuse, R174, R16 ;  /* 0x000000ae04c0723c */ /* 0x040fe20000041810 */
[----:B------:R-:W-:Y:S07]  /*168d0*/  LDSM.16.M88.4 R16, [R208+0x6000] ;  /* 0x00600000d010783b */ /* 0x000fee0000000200 */
        /* <DEDUP_REMOVED lines=9> */
[----:B------:R-:W-:Y:S01]  /*16970*/  HMMA.16816.F32.BF16 R224, R8, R14, R216 ;  /* 0x0000000e08e0723c */ /* 0x000fe200000418d8 */
[----:B------:R-:W2:Y:S07]  /*16980*/  I2F R15, R0 ;  /* 0x00000000000f7306 */ /* 0x000eae0000201400 */
[C---:B-1----:R-:W-:Y:S01]  /*16990*/  HMMA.16816.F32.BF16 R196, R4.reuse, R20, R196 ;  /* 0x0000001404c4723c */ /* 0x042fe200000418c4 */
[----:B------:R-:W-:Y:S07]  /*169a0*/  I2F R10, R3 ;  /* 0x00000003000a7306 */ /* 0x000fee0000201400 */
[C---:B------:R-:W-:Y:S08]  /*169b0*/  HMMA.16816.F32.BF16 R192, R4.reuse, R22, R192 ;  /* 0x0000001604c0723c */ /* 0x040ff000000418c0 */
[C---:B---3--:R-:W-:Y:S08]  /*169c0*/  HMMA.16816.F32.BF16 R188, R4.reuse, R132, R188 ;  /* 0x0000008404bc723c */ /* 0x048ff000000418bc */
[----:B------:R-:W-:Y:S01]  /*169d0*/  HMMA.16816.F32.BF16 R180, R4, R134, R180 ;  /* 0x0000008604b4723c */ /* 0x000fe200000418b4 */
[----:B--2---:R-:W-:-:S06]  /*169e0*/  FFMA.FTZ R2, R15, UR26, R196 ;  /* 0x0000001a0f027c23 */ /* 0x004fcc00080100c4 */
[C---:B------:R-:W-:Y:S01]  /*169f0*/  IADD3 R7, R0.reuse, 0x1, RZ ;  /* 0x0000000100077810 */ /* 0x040fe20007ffe0ff */
[C---:B------:R-:W-:Y:S01]  /*16a00*/  HMMA.16816.F32.BF16 R220, R16.reuse, R132, R184 ;  /* 0x0000008410dc723c */ /* 0x040fe200000418b8 */
[C---:B------:R-:W-:Y:S02]  /*16a10*/  IADD3 R6, R0.reuse, 0x8, RZ ;  /* 0x0000000800067810 */ /* 0x040fe40007ffe0ff */
[----:B------:R-:W1:Y:S01]  /*16a20*/  I2F R14, R7 ;  /* 0x00000007000e7306 */ /* 0x000e620000201400 */
[C---:B------:R-:W-:Y:S02]  /*16a30*/  IADD3 R5, R0.reuse, 0x9, RZ ;  /* 0x0000000900057810 */ /* 0x040fe40007ffe0ff */
[----:B------:R-:W-:Y:S02]  /*16a40*/  IADD3 R4, R0, 0x10, RZ ;  /* 0x0000001000047810 */ /* 0x000fe40007ffe0ff */
[----:B------:R-:W-:Y:S01]  /*16a50*/  FSEL R185, R2, -INF , !P4 ;  /* 0xff80000002b97808 */ /* 0x000fe20006000000 */
[----:B------:R-:W-:Y:S01]  /*16a60*/  HMMA.16816.F32.BF16 R216, R16, R20, R176 ;  /* 0x0000001410d8723c */ /* 0x000fe200000418b0 */
[----:B------:R-:W-:Y:S01]  /*16a70*/  IADD3 R2, R0, 0x18, RZ ;  /* 0x0000001800027810 */ /* 0x000fe20007ffe0ff */
[----:B------:R-:W2:Y:S01]  /*16a80*/  I2F R13, R6 ;  /* 0x00000006000d7306 */ /* 0x000ea20000201400 */
[----:B------:R-:W-:-:S02]  /*16a90*/  ISETP.GE.AND P5, PT, R7, R136, PT ;  /* 0x000000880700720c */ /* 0x000fc40003fa6270 */
[----:B------:R-:W-:Y:S02]  /*16aa0*/  ISETP.GE.AND P4, PT, R6, R136, PT ;  /* 0x000000880600720c */ /* 0x000fe40003f86270 */
[----:B------:R-:W-:Y:S01]  /*16ab0*/  IADD3 R0, R0, 0x19, RZ ;  /* 0x0000001900007810 */ /* 0x000fe20007ffe0ff */
[----:B------:R-:W-:Y:S02]  /*16ac0*/  HMMA.16816.F32.BF16 R172, R16, R22, R172 ;  /* 0x0000001610ac723c */ /* 0x000fe400000418ac */
[----:B------:R-:W3:Y:S01]  /*16ad0*/  I2F R12, R5 ;  /* 0x00000005000c7306 */ /* 0x000ee20000201400 */
[----:B-1----:R-:W-:-:S05]  /*16ae0*/  FFMA.FTZ R20, R14, UR26, R197 ;  /* 0x0000001a0e147c23 */ /* 0x002fca00080100c5 */
[----:B------:R-:W-:Y:S01]  /*16af0*/  FSEL R196, R20, -INF , !P5 ;  /* 0xff80000014c47808 */ /* 0x000fe20006800000 */
[----:B------:R-:W-:Y:S01]  /*16b00*/  HMMA.16816.F32.BF16 R16, R16, R134, R224 ;  /* 0x000000861010723c */ /* 0x000fe200000418e0 */
[----:B------:R-:W1:Y:S01]  /*16b10*/  I2F R11, R4 ;  /* 0x00000004000b7306 */ /* 0x000e620000201400 */
[----:B--2---:R-:W-:Y:S01]  /*16b20*/  FFMA.FTZ R8, R13, UR26, R192 ;  /* 0x0000001a0d087c23 */ /* 0x004fe200080100c0 */
[----:B------:R-:W-:Y:S01]  /*16b30*/  ISETP.GE.AND P5, PT, R5, R136, PT ;  /* 0x000000880500720c */ /* 0x000fe20003fa6270 */
[----:B------:R-:W-:-:S03]  /*16b40*/  FFMA.FTZ R22, R13, UR26, R194 ;  /* 0x0000001a0d167c23 */ /* 0x000fc600080100c2 */
[----:B------:R-:W-:Y:S01]  /*16b50*/  FSEL R192, R8, -INF , !P4 ;  /* 0xff80000008c07808 */ /* 0x000fe20006000000 */
[----:B------:R-:W-:Y:S01]  /*16b60*/  FFMA.FTZ R8, R10, UR26, R189 ;  /* 0x0000001a0a087c23 */ /* 0x000fe200080100bd */
[----:B------:R-:W2:Y:S01]  /*16b70*/  I2F R9, R2 ;  /* 0x0000000200097306 */ /* 0x000ea20000201400 */
[----:B---3--:R-:W-:Y:S01]  /*16b80*/  FFMA.FTZ R21, R12, UR26, R193 ;  /* 0x0000001a0c157c23 */ /* 0x008fe200080100c1 */
[----:B------:R-:W-:Y:S01]  /*16b90*/  BAR.SYNC.DEFER_BLOCKING 0x0 ;  /* 0x0000000000007b1d */ /* 0x000fe20000010000 */
[-C--:B------:R-:W-:Y:S01]  /*16ba0*/  ISETP.GE.AND P4, PT, R4, R136.reuse, PT ;  /* 0x000000880400720c */ /* 0x080fe20003f86270 */
[----:B------:R-:W-:Y:S02]  /*16bb0*/  FFMA.FTZ R26, R12, UR26, R195 ;  /* 0x0000001a0c1a7c23 */ /* 0x000fe400080100c3 */
[----:B------:R-:W-:Y:S02]  /*16bc0*/  FFMA.FTZ R132, R15, UR26, R216 ;  /* 0x0000001a0f847c23 */ /* 0x000fe400080100d8 */
[----:B-1----:R-:W-:Y:S01]  /*16bd0*/  FFMA.FTZ R20, R11, UR26, R188 ;  /* 0x0000001a0b147c23 */ /* 0x002fe200080100bc */
[----:B------:R-:W-:Y:S01]  /*16be0*/  FSEL R188, R21, -INF , !P5 ;  /* 0xff80000015bc7808 */ /* 0x000fe20006800000 */
[----:B------:R-:W-:Y:S01]  /*16bf0*/  FFMA.FTZ R21, R14, UR26, R199 ;  /* 0x0000001a0e157c23 */ /* 0x000fe200080100c7 */
[----:B------:R-:W-:Y:S01]  /*16c00*/  ISETP.GE.AND P5, PT, R3, R136, PT ;  /* 0x000000880300720c */ /* 0x000fe20003fa6270 */
[----:B------:R-:W-:Y:S01]  /*16c10*/  FFMA.FTZ R23, R11, UR26, R190 ;  /* 0x0000001a0b177c23 */ /* 0x000fe200080100be */
[----:B------:R-:W-:-:S02]  /*16c20*/  FSEL R187, R20, -INF , !P4 ;  /* 0xff80000014bb7808 */ /* 0x000fc40006000000 */
[----:B------:R-:W-:Y:S01]  /*16c30*/  FSEL R186, R8, -INF , !P5 ;  /* 0xff80000008ba7808 */ /* 0x000fe20006800000 */
[----:B--2---:R-:W-:Y:S01]  /*16c40*/  FFMA.FTZ R20, R9, UR26, R180 ;  /* 0x0000001a09147c23 */ /* 0x004fe200080100b4 */
[-C--:B------:R-:W-:Y:S01]  /*16c50*/  ISETP.GE.AND P4, PT, R2, R136.reuse, PT ;  /* 0x000000880200720c */ /* 0x080fe20003f86270 */
[----:B------:R-:W-:Y:S01]  /*16c60*/  FFMA.FTZ R8, R15, UR26, R198 ;  /* 0x0000001a0f087c23 */ /* 0x000fe200080100c6 */
[----:B------:R-:W-:Y:S01]  /*16c70*/  ISETP.GE.AND P5, PT, R0, R136, PT ;  /* 0x000000880000720c */ /* 0x000fe20003fa6270 */
[----:B------:R-:W-:Y:S01]  /*16c80*/  FFMA.FTZ R136, R9, UR26, R18 ;  /* 0x0000001a09887c23 */ /* 0x000fe20008010012 */
[----:B------:R-:W-:Y:S02]  /*16c90*/  FSEL R184, R20, -INF , !P4 ;  /* 0xff80000014b87808 */ /* 0x000fe40006000000 */
[----:B------:R-:W-:Y:S02]  /*16ca0*/  FSEL R20, R8, -INF , !P6 ;  /* 0xff80000008147808 */ /* 0x000fe40007000000 */
[----:B------:R-:W1:Y:S01]  /*16cb0*/  I2F R8, R0 ;  /* 0x0000000000087306 */ /* 0x000e620000201400 */
[----:B------:R-:W-:-:S02]  /*16cc0*/  ISETP.GE.AND P4, PT, R7, R137, PT ;  /* 0x000000890700720c */ /* 0x000fc40003f86270 */
[-C--:B------:R-:W-:Y:S02]  /*16cd0*/  ISETP.GE.AND P6, PT, R6, R137.reuse, PT ;  /* 0x000000890600720c */ /* 0x080fe40003fc6270 */
[----:B------:R-:W-:Y:S01]  /*16ce0*/  FSEL R28, R21, -INF , !P4 ;  /* 0xff800000151c7808 */ /* 0x000fe20006000000 */
[----:B------:R-:W-:Y:S01]  /*16cf0*/  FFMA.FTZ R21, R10, UR26, R191 ;  /* 0x0000001a0a157c23 */ /* 0x000fe200080100bf */
[-C--:B------:R-:W-:Y:S02]  /*16d00*/  ISETP.GE.AND P4, PT, R5, R137.reuse, PT ;  /* 0x000000890500720c */ /* 0x080fe40003f86270 */
[----:B------:R-:W-:Y:S02]  /*16d10*/  FSEL R27, R22, -INF , !P6 ;  /* 0xff800000161b7808 */ /* 0x000fe40007000000 */
[----:B------:R-:W-:Y:S02]  /*16d20*/  FSEL R26, R26, -INF , !P4 ;  /* 0xff8000001a1a7808 */ /* 0x000fe40006000000 */
[----:B------:R-:W-:-:S02]  /*16d30*/  ISETP.GE.AND P4, PT, R3, R137, PT ;  /* 0x000000890300720c */ /* 0x000fc40003f86270 */
[-C--:B------:R-:W-:Y:S01]  /*16d40*/  ISETP.GE.AND P6, PT, R4, R137.reuse, PT ;  /* 0x000000890400720c */ /* 0x080fe20003fc6270 */
[----:B-1----:R-:W-:Y:S01]  /*16d50*/  FFMA.FTZ R29, R8, UR26, R181 ;  /* 0x0000001a081d7c23 */ /* 0x002fe200080100b5 */
[----:B------:R-:W-:Y:S01]  /*16d60*/  FSEL R22, R21, -INF , !P4 ;  /* 0xff80000015167808 */ /* 0x000fe20006000000 */
[----:B------:R-:W-:Y:S01]  /*16d70*/  FFMA.FTZ R21, R9, UR26, R182 ;  /* 0x0000001a09157c23 */ /* 0x000fe200080100b6 */
[----:B------:R-:W-:Y:S02]  /*16d80*/  FSEL R23, R23, -INF , !P6 ;  /* 0xff80000017177808 */ /* 0x000fe40007000000 */
[----:B------:R-:W-:Y:S02]  /*16d90*/  ISETP.GE.AND P6, PT, R2, R137, PT ;  /* 0x000000890200720c */ /* 0x000fe40003fc6270 */
[----:B------:R-:W-:Y:S01]  /*16da0*/  FSEL R182, R29, -INF , !P5 ;  /* 0xff8000001db67808 */ /* 0x000fe20006800000 */
[----:B------:R-:W-:Y:S01]  /*16db0*/  FFMA.FTZ R29, R15, UR26, R218 ;  /* 0x0000001a0f1d7c23 */ /* 0x000fe200080100da */
[----:B------:R-:W-:-:S02]  /*16dc0*/  FSEL R21, R21, -INF , !P6 ;  /* 0xff80000015157808 */ /* 0x000fc40007000000 */
[C---:B------:R-:W-:Y:S02]  /*16dd0*/  ISETP.GE.AND P6, PT, R7.reuse, R139, PT ;  /* 0x0000008b0700720c */ /* 0x040fe40003fc6270 */
[----:B------:R-:W-:Y:S01]  /*16de0*/  ISETP.GE.AND P5, PT, R7, R138, PT ;  /* 0x0000008a0700720c */ /* 0x000fe20003fa6270 */
[----:B------:R-:W-:Y:S01]  /*16df0*/  FFMA.FTZ R7, R8, UR26, R183 ;  /* 0x0000001a08077c23 */ /* 0x000fe200080100b7 */
[----:B------:R-:W-:Y:S02]  /*16e00*/  ISETP.GE.AND P4, PT, R0, R137, PT ;  /* 0x000000890000720c */ /* 0x000fe40003f86270 */
[----:B------:R-:W-:Y:S02]  /*16e10*/  FSEL R178, R132, -INF , !P1 ;  /* 0xff80000084b27808 */ /* 0x000fe40004800000 */
[----:B------:R-:W-:Y:S01]  /*16e20*/  FSEL R15, R7, -INF , !P4 ;  /* 0xff800000070f7808 */ /* 0x000fe20006000000 */
[----:B------:R-:W-:Y:S01]  /*16e30*/  FFMA.FTZ R7, R13, UR26, R174 ;  /* 0x0000001a0d077c23 */ /* 0x000fe200080100ae */
[----:B------:R-:W-:-:S02]  /*16e40*/  ISETP.GE.AND P4, PT, R6, R139, PT ;  /* 0x0000008b0600720c */ /* 0x000fc40003f86270 */
[-C--:B------:R-:W-:Y:S01]  /*16e50*/  ISETP.GE.AND P1, PT, R6, R138.reuse, PT ;  /* 0x0000008a0600720c */ /* 0x080fe20003f26270 */
[----:B------:R-:W-:Y:S01]  /*16e60*/  FFMA.FTZ R6, R14, UR26, R217 ;  /* 0x0000001a0e067c23 */ /* 0x000fe200080100d9 */
[----:B------:R-:W-:Y:S01]  /*16e70*/  FSEL R179, R29, -INF , !P0 ;  /* 0xff8000001db37808 */ /* 0x000fe20004000000 */
[----:B------:R-:W-:Y:S01]  /*16e80*/  FFMA.FTZ R29, R8, UR26, R19 ;  /* 0x0000001a081d7c23 */ /* 0x000fe20008010013 */
[-C--:B------:R-:W-:Y:S02]  /*16e90*/  ISETP.GE.AND P0, PT, R5, R139.reuse, PT ;  /* 0x0000008b0500720c */ /* 0x080fe40003f06270 */
[----:B------:R-:W-:Y:S01]  /*16ea0*/  FSEL R180, R6, -INF , !P6 ;  /* 0xff80000006b47808 */ /* 0x000fe20007000000 */
[----:B------:R-:W-:Y:S01]  /*16eb0*/  FFMA.FTZ R6, R13, UR26, R172 ;  /* 0x0000001a0d067c23 */ /* 0x000fe200080100ac */
[----:B------:R-:W-:Y:S01]  /*16ec0*/  ISETP.GE.AND P6, PT, R5, R138, PT ;  /* 0x0000008a0500720c */ /* 0x000fe20003fc6270 */
[----:B------:R-:W-:Y:S01]  /*16ed0*/  FFMA.FTZ R5, R14, UR26, R219 ;  /* 0x0000001a0e057c23 */ /* 0x000fe200080100db */
[----:B------:R-:W-:Y:S01]  /*16ee0*/  FSEL R176, R7, -INF , !P1 ;  /* 0xff80000007b07808 */ /* 0x000fe20004800000 */
[----:B------:R-:W-:Y:S01]  /*16ef0*/  FFMA.FTZ R14, R9, UR26, R16 ;  /* 0x0000001a090e7c23 */ /* 0x000fe20008010010 */
[----:B------:R-:W-:Y:S01]  /*16f00*/  FSEL R177, R6, -INF , !P4 ;  /* 0xff80000006b17808 */ /* 0x000fe20006000000 */
[----:B------:R-:W-:Y:S01]  /*16f10*/  FFMA.FTZ R6, R11, UR26, R220 ;  /* 0x0000001a0b067c23 */ /* 0x000fe200080100dc */
[----:B------:R-:W-:Y:S01]  /*16f20*/  FSEL R181, R5, -INF , !P5 ;  /* 0xff80000005b57808 */ /* 0x000fe20006800000 */
[----:B------:R-:W-:Y:S01]  /*16f30*/  FFMA.FTZ R5, R12, UR26, R173 ;  /* 0x0000001a0c057c23 */ /* 0x000fe200080100ad */
[----:B------:R-:W-:-:S02]  /*16f40*/  ISETP.GE.AND P5, PT, R4, R139, PT ;  /* 0x0000008b0400720c */ /* 0x000fc40003fa6270 */
[-C--:B------:R-:W-:Y:S01]  /*16f50*/  ISETP.GE.AND P4, PT, R4, R138.reuse, PT ;  /* 0x0000008a0400720c */ /* 0x080fe20003f86270 */
[----:B------:R-:W-:Y:S01]  /*16f60*/  FFMA.FTZ R4, R12, UR26, R175 ;  /* 0x0000001a0c047c23 */ /* 0x000fe200080100af */
[----:B------:R-:W-:Y:S02]  /*16f70*/  FSEL R174, R5, -INF , !P0 ;  /* 0xff80000005ae7808 */ /* 0x000fe40004000000 */
[CC--:B------:R-:W-:Y:S02]  /*16f80*/  ISETP.GE.AND P1, PT, R3.reuse, R139.reuse, PT ;  /* 0x0000008b0300720c */ /* 0x0c0fe40003f26270 */
[----:B------:R-:W-:Y:S01]  /*16f90*/  ISETP.GE.AND P0, PT, R3, R138, PT ;  /* 0x0000008a0300720c */ /* 0x000fe20003f06270 */
[----:B------:R-:W-:Y:S01]  /*16fa0*/  FFMA.FTZ R3, R11, UR26, R222 ;  /* 0x0000001a0b037c23 */ /* 0x000fe200080100de */
[----:B------:R-:W-:Y:S01]  /*16fb0*/  FSEL R175, R4, -INF , !P6 ;  /* 0xff80000004af7808 */ /* 0x000fe20007000000 */
[----:B------:R-:W-:Y:S01]  /*16fc0*/  FFMA.FTZ R4, R10, UR26, R221 ;  /* 0x0000001a0a047c23 */ /* 0x000fe200080100dd */
[----:B------:R-:W-:Y:S01]  /*16fd0*/  ISETP.GE.AND P6, PT, R2, R139, PT ;  /* 0x0000008b0200720c */ /* 0x000fe20003fc6270 */
[----:B------:R-:W-:Y:S01]  /*16fe0*/  FFMA.FTZ R11, R8, UR26, R17 ;  /* 0x0000001a080b7c23 */ /* 0x000fe20008010011 */
[----:B------:R-:W-:-:S02]  /*16ff0*/  FSEL R173, R3, -INF , !P4 ;  /* 0xff80000003ad7808 */ /* 0x000fc40006000000 */
[----:B------:R-:W-:Y:S01]  /*17000*/  ISETP.GE.AND P4, PT, R2, R138, PT ;  /* 0x0000008a0200720c */ /* 0x000fe20003f86270 */
[----:B------:R-:W-:Y:S01]  /*17010*/  FFMA.FTZ R2, R10, UR26, R223 ;  /* 0x0000001a0a027c23 */ /* 0x000fe200080100df */
[----:B------:R-:W-:Y:S02]  /*17020*/  FSEL R172, R6, -INF , !P5 ;  /* 0xff80000006ac7808 */ /* 0x000fe40006800000 */
[----:B------:R-:W-:Y:S02]  /*17030*/  ISETP.GE.AND P5, PT, R0, R139, PT ;  /* 0x0000008b0000720c */ /* 0x000fe40003fa6270 */
[----:B------:R-:W-:Y:S02]  /*17040*/  FSEL R137, R2, -INF , !P0 ;  /* 0xff80000002897808 */ /* 0x000fe40004000000 */
[----:B------:R-:W-:Y:S02]  /*17050*/  PLOP3.LUT P0, PT, PT, PT, UP0, 0x80, 0x0 ;  /* 0x000000000000781c */ /* 0x000fe40003f0f008 */
[----:B------:R-:W-:-:S02]  /*17060*/  FSEL R139, R4, -INF , !P1 ;  /* 0xff800000048b7808 */ /* 0x000fc40004800000 */
        /* <DEDUP_REMOVED lines=52> */
.L_x_1270:
[----:B------:R-:W-:Y:S05]  /*173b0*/  BSYNC B0 ;  /* 0x0000000000007941 */ /* 0x000fea0003800000 */
.L_x_1269:
[----:B------:R-:W0:Y:S02]  /*173c0*/  LDGDEPBAR ;  /* 0x00000000000079af */ /* 0x000e240000000000 */
.L_x_1268:
[----:B------:R-:W2:Y:S04]  /*173d0*/  LDL.LU.64 R250, [R1+0x10] ;  /* 0x0000100001fa7983 */ /* 0x000ea80000300a00 */
[----:B------:R-:W3:Y:S01]  /*173e0*/  LDL.LU.64 R12, [R1+0xf8] ;  /* 0x0000f800010c7983 */ /* 0x000ee20000300a00 */
[----:B------:R-:W-:Y:S01]  /*173f0*/  FMNMX.FTZ R0, R233, R20, !PT ;  /* 0x00000014e9007209 */ /* 0x000fe20007810000 */
[----:B------:R-:W-:Y:S01]  /*17400*/  ULOP3.LUT UR4, UR31, UR33, URZ, 0x3c, !UPT ;  /* 0x000000211f047292 */ /* 0x000fe2000f8e3c3f */
[----:B------:R-:W-:Y:S01]  /*17410*/  FMNMX.FTZ R3, R232, R178, !PT ;  /* 0x000000b2e8037209 */ /* 0x000fe20007810000 */
[----:B------:R-:W-:Y:S01]  /*17420*/  STL.64 [R1+0x128], R30 ;  /* 0x0001281e01007387 */ /* 0x000fe20000100a00 */
[----:B------:R-:W-:Y:S01]  /*17430*/  FMNMX.FTZ R0, R28, R0, !PT ;  /* 0x000000001c007209 */ /* 0x000fe20007810000 */
[----:B------:R-:W4:Y:S01]  /*17440*/  LDC.U8 R248, c[0x0][0x2d8] ;  /* 0x0000b600fff87b82 */ /* 0x000f220000000000 */
        /* <DEDUP_REMOVED lines=20> */
[----:B-1----:R-:W-:-:S03]  /*17590*/  FMNMX.FTZ R5, R214, R185, !PT ;  /* 0x000000b9d6057209 */ /* 0x002fc60007810000 */
[----:B------:R-:W1:Y:S01]  /*175a0*/  SHFL.BFLY PT, R2, R0, 0x2, 0x1f ;  /* 0x0c401f0000027f89 */ /* 0x000e6200000e0000 */
[----:B------:R-:W-:-:S03]  /*175b0*/  FMNMX.FTZ R5, R196, R5, !PT ;  /* 0x00000005c4057209 */ /* 0x000fc60007810000 */
[----:B------:R-:W4:Y:S01]  /*175c0*/  SHFL.BFLY PT, R133, R3, 0x2, 0x1f ;  /* 0x0c401f0003857f89 */ /* 0x000f2200000e0000 */
[----:B------:R-:W-:-:S03]  /*175d0*/  FMNMX.FTZ R5, R192, R5, !PT ;  /* 0x00000005c0057209 */ /* 0x000fc60007810000 */
[----:B------:R-:W-:Y:S04]  /*175e0*/  STL [R1+0x104], R202 ;  /* 0x000104ca01007387 */ /* 0x000fe80000100800 */
[----:B------:R-:W-:Y:S01]  /*175f0*/  STL [R1+0x100], R200 ;  /* 0x000100c801007387 */ /* 0x000fe20000100800 */
[----:B-1----:R-:W-:Y:S02]  /*17600*/  FMNMX.FTZ R0, R2, R0, !PT ;  /* 0x0000000002007209 */ /* 0x002fe40007810000 */
[----:B------:R-:W-:Y:S02]  /*17610*/  FMNMX.FTZ R2, R234, R179, !PT ;  /* 0x000000b3ea027209 */ /* 0x000fe40007810000 */
[----:B----4-:R-:W-:Y:S01]  /*17620*/  FMNMX.FTZ R133, R133, R3, !PT ;  /* 0x0000000385857209 */ /* 0x010fe20007810000 */
[----:B------:R-:W1:Y:S01]  /*17630*/  SHFL.BFLY PT, R134, R0, 0x1, 0x1f ;  /* 0x0c201f0000867f89 */ /* 0x000e6200000e0000 */
[----:B------:R-:W-:-:S04]  /*17640*/  FMNMX.FTZ R2, R181, R2, !PT ;  /* 0x00000002b5027209 */ /* 0x000fc80007810000 */
[----:B------:R-:W-:-:S04]  /*17650*/  FMNMX.FTZ R2, R176, R2, !PT ;  /* 0x00000002b0027209 */ /* 0x000fc80007810000 */
[----:B------:R-:W-:-:S04]  /*17660*/  FMNMX.FTZ R2, R175, R2, !PT ;  /* 0x00000002af027209 */ /* 0x000fc80007810000 */
[----:B------:R-:W-:-:S04]  /*17670*/  FMNMX.FTZ R2, R173, R2, !PT ;  /* 0x00000002ad027209 */ /* 0x000fc80007810000 */
[----:B------:R-:W-:-:S04]  /*17680*/  FMNMX.FTZ R2, R137, R2, !PT ;  /* 0x0000000289027209 */ /* 0x000fc80007810000 */
[----:B------:R-:W-:Y:S02]  /*17690*/  FMNMX.FTZ R2, R136, R2, !PT ;  /* 0x0000000288027209 */ /* 0x000fe40007810000 */
[----:B-1----:R-:W-:Y:S02]  /*176a0*/  FMNMX.FTZ R134, R0, R134, !PT ;  /* 0x0000008600867209 */ /* 0x002fe40007810000 */
[----:B------:R-:W-:Y:S02]  /*176b0*/  FMNMX.FTZ R2, R29, R2, !PT ;  /* 0x000000021d027209 */ /* 0x000fe40007810000 */
[----:B------:R-:W-:Y:S01]  /*176c0*/  LOP3.LUT R0, R247, UR4, RZ, 0x3c, !PT ;  /* 0x00000004f7007c12 */ /* 0x000fe2000f8e3cff */
[C---:B------:R-:W-:Y:S01]  /*176d0*/  FMUL.FTZ R6, R134.reuse, c[0x0][0x23c] ;  /* 0x00008f0086067a20 */ /* 0x040fe20000410000 */
[----:B------:R-:W-:Y:S01]  /*176e0*/  FSETP.NEU.FTZ.AND P4, PT, R134, -INF , PT ;  /* 0xff8000008600780b */ /* 0x000fe20003f9d000 */
[----:B------:R-:W1:Y:S02]  /*176f0*/  SHFL.BFLY PT, R132, R2, 0x2, 0x1f ;  /* 0x0c401f0002847f89 */ /* 0x000e6400000e0000 */
[----:B------:R-:W-:Y:S01]  /*17700*/  IMAD.WIDE.U32 R30, R0, -0x326172a9, RZ ;  /* 0xcd9e8d57001e7825 */ /* 0x000fe200078e00ff */
[----:B------:R-:W-:-:S04]  /*17710*/  FSEL R0, R6, RZ, P4 ;  /* 0x000000ff06007208 */ /* 0x000fc80002000000 */
[----:B------:R-:W-:Y:S01]  /*17720*/  LOP3.LUT R215, R31, UR14, R242, 0x96, !PT ;  /* 0x0000000e1fd77c12 */ /* 0x000fe2000f8e96f2 */
        /* <DEDUP_REMOVED lines=8> */
[----:B------:R-:W-:Y:S01]  /*177b0*/  FFMA.FTZ R219, R15, c[0x0][0x23c], -R0 ;  /* 0x00008f000fdb7a23 */ /* 0x000fe20000010800 */
[----:B------:R-:W-:Y:S01]  /*177c0*/  FMNMX.FTZ R0, R188, R5, !PT ;  /* 0x00000005bc007209 */ /* 0x000fe20007810000 */
[----:B------:R-:W-:Y:S01]  /*177d0*/  MUFU.EX2 R202, R193 ;  /* 0x000000c100ca7308 */ /* 0x000fe20000000800 */
[----:B-1----:R-:W-:Y:S01]  /*177e0*/  FMNMX.FTZ R132, R132, R2, !PT ;  /* 0x0000000284847209 */ /* 0x002fe20007810000 */
[----:B------:R-:W1:Y:S01]  /*177f0*/  SHFL.BFLY PT, R5, R133, 0x1, 0x1f ;  /* 0x0c201f0085057f89 */ /* 0x000e6200000e0000 */
[----:B------:R-:W-:-:S04]  /*17800*/  FMNMX.FTZ R0, R187, R0, !PT ;  /* 0x00000000bb007209 */ /* 0x000fc80007810000 */
[----:B------:R-:W-:Y:S01]  /*17810*/  FMNMX.FTZ R0, R186, R0, !PT ;  /* 0x00000000ba007209 */ /* 0x000fe20007810000 */
[----:B------:R-:W-:Y:S03]  /*17820*/  MUFU.EX2 R211, R213 ;  /* 0x000000d500d37308 */ /* 0x000fe60000000800 */
[----:B------:R-:W-:-:S04]  /*17830*/  FMNMX.FTZ R135, R184, R0, !PT ;  /* 0x00000000b8877209 */ /* 0x000fc80007810000 */
[----:B------:R-:W-:-:S05]  /*17840*/  FMNMX.FTZ R135, R182, R135, !PT ;  /* 0x00000087b6877209 */ /* 0x000fca0007810000 */
[----:B------:R-:W4:Y:S01]  /*17850*/  SHFL.BFLY PT, R0, R135, 0x2, 0x1f ;  /* 0x0c401f0087007f89 */ /* 0x000f2200000e0000 */
[----:B-1----:R-:W-:-:S04]  /*17860*/  FMNMX.FTZ R133, R133, R5, !PT ;  /* 0x0000000585857209 */ /* 0x002fc80007810000 */
[----:B------:R-:W-:Y:S02]  /*17870*/  FSETP.NEU.FTZ.AND P3, PT, R133, -INF , PT ;  /* 0xff8000008500780b */ /* 0x000fe40003f7d000 */
[----:B----4-:R-:W-:Y:S02]  /*17880*/  FMNMX.FTZ R135, R135, R0, !PT ;  /* 0x0000000087877209 */ /* 0x010fe40007810000 */
[----:B--2---:R-:W-:Y:S02]  /*17890*/  LOP3.LUT R2, R251, UR34, R246, 0x96, !PT ;  /* 0x00000022fb027c12 */ /* 0x004fe4000f8e96f6 */
[----:B---3--:R-:W-:-:S03]  /*178a0*/  LOP3.LUT R6, R31, UR14, R12, 0x96, !PT ;  /* 0x0000000e1f067c12 */ /* 0x008fc6000f8e960c */
        /* <DEDUP_REMOVED lines=9> */
[----:B------:R-:W1:Y:S03]  /*17940*/  SHFL.BFLY PT, R7, R132, 0x1, 0x1f ;  /* 0x0c201f0084077f89 */ /* 0x000e6600000e0000 */
[----:B------:R-:W-:Y:S01]  /*17950*/  IMAD.WIDE.U32 R2, R2, -0x2daee0ad, RZ ;  /* 0xd2511f5302027825 */ /* 0x000fe200078e00ff */
[----:B------:R-:W-:-:S04]  /*17960*/  LOP3.LUT R18, R17, UR9, R6, 0x96, !PT ;  /* 0x0000000911127c12 */ /* 0x000fc8000f8e9606 */
[----:B------:R-:W-:Y:S01]  /*17970*/  LOP3.LUT R6, R3, UR8, R12, 0x96, !PT ;  /* 0x0000000803067c12 */ /* 0x000fe2000f8e960c */
[----:B------:R-:W-:-:S05]  /*17980*/  IMAD.WIDE.U32 R18, R18, -0x2daee0ad, RZ ;  /* 0xd2511f5312127825 */ /* 0x000fca00078e00ff */
[----:B------:R-:W-:-:S05]  /*17990*/  LOP3.LUT R2, R19, UR6, R2, 0x96, !PT ;  /* 0x0000000613027c12 */ /* 0x000fca000f8e9602 */
[----:B------:R-:W-:Y:S01]  /*179a0*/  IMAD.WIDE.U32 R2, R2, -0x326172a9, RZ ;  /* 0xcd9e8d5702027825 */ /* 0x000fe200078e00ff */
[----:B-1----:R-:W-:-:S03]  /*179b0*/  FMNMX.FTZ R132, R132, R7, !PT ;  /* 0x0000000784847209 */ /* 0x002fc60007810000 */
[----:B------:R-:W-:Y:S01]  /*179c0*/  IMAD.WIDE.U32 R6, R6, -0x326172a9, RZ ;  /* 0xcd9e8d5706067825 */ /* 0x000fe200078e00ff */
[----:B------:R-:W-:Y:S02]  /*179d0*/  LOP3.LUT R0, R2, 0xff, RZ, 0xc0, !PT ;  /* 0x000000ff02007812 */ /* 0x000fe400078ec0ff */
[----:B------:R-:W-:Y:S02]  /*179e0*/  FSETP.NEU.FTZ.AND P5, PT, R132, -INF , PT ;  /* 0xff8000008400780b */ /* 0x000fe40003fbd000 */
[----:B------:R-:W-:Y:S02]  /*179f0*/  LOP3.LUT R138, R7, UR7, R16, 0x96, !PT ;  /* 0x00000007078a7c12 */ /* 0x000fe4000f8e9610 */
[----:B------:R-:W1:Y:S01]  /*17a00*/  SHFL.BFLY PT, R7, R135, 0x1, 0x1f ;  /* 0x0c201f0087077f89 */ /* 0x000e6200000e0000 */
[----:B------:R-:W-:Y:S01]  /*17a10*/  LOP3.LUT R5, R3, UR15, R6, 0x96, !PT ;  /* 0x0000000f03057c12 */ /* 0x000fe2000f8e9606 */
[----:B------:R-:W-:Y:S01]  /*17a20*/  FMUL.FTZ R6, R133, c[0x0][0x23c] ;  /* 0x00008f0085067a20 */ /* 0x000fe20000410000 */
[----:B------:R-:W-:-:S02]  /*17a30*/  ISETP.GE.U32.AND P1, PT, R248, R0, PT ;  /* 0x00000000f800720c */ /* 0x000fc40003f26070 */
[----:B------:R-:W-:Y:S02]  /*17a40*/  LOP3.LUT R28, R2, 0xffff, RZ, 0xc0, !PT ;  /* 0x0000ffff021c7812 */ /* 0x000fe400078ec0ff */
[----:B------:R-:W-:Y:S02]  /*17a50*/  FSEL R0, R6, RZ, P3 ;  /* 0x000000ff06007208 */ /* 0x000fe40001800000 */
[--C-:B------:R-:W-:Y:S02]  /*17a60*/  SHF.R.U32.HI R13, RZ, 0x10, R2.reuse ;  /* 0x00000010ff0d7819 */ /* 0x100fe40000011602 */
[----:B------:R-:W-:Y:S01]  /*17a70*/  SHF.R.U32.HI R12, RZ, 0x18, R2 ;  /* 0x00000018ff0c7819 */ /* 0x000fe20000011602 */
[--C-:B------:R-:W-:Y:S01]  /*17a80*/  FFMA.FTZ R178, R178, c[0x0][0x23c], -R0.reuse ;  /* 0x00008f00b2b27a23 */ /* 0x100fe20000010800 */
[----:B------:R-:W-:Y:S01]  /*17a90*/  FSEL R16, R132, RZ, P5 ;  /* 0x000000ff84107208 */ /* 0x000fe20002800000 */
[--C-:B------:R-:W-:Y:S02]  /*17aa0*/  FFMA.FTZ R180, R180, c[0x0][0x23c], -R0.reuse ;  /* 0x00008f00b4b47a23 */ /* 0x100fe40000010800 */
[----:B------:R-:W-:-:S02]  /*17ab0*/  FFMA.FTZ R220, R177, c[0x0][0x23c], -R0 ;  /* 0x00008f00b1dc7a23 */ /* 0x000fc40000010800 */
[--C-:B------:R-:W-:Y:S01]  /*17ac0*/  FFMA.FTZ R221, R174, c[0x0][0x23c], -R0.reuse ;  /* 0x00008f00aedd7a23 */ /* 0x100fe20000010800 */
[----:B------:R-:W-:Y:S01]  /*17ad0*/  MUFU.EX2 R219, R219 ;  /* 0x000000db00db7308 */ /* 0x000fe20000000800 */
[--C-:B------:R-:W-:Y:S02]  /*17ae0*/  FFMA.FTZ R224, R172, c[0x0][0x23c], -R0.reuse ;  /* 0x00008f00ace07a23 */ /* 0x100fe40000010800 */
[--C-:B------:R-:W-:Y:S02]  /*17af0*/  FFMA.FTZ R225, R139, c[0x0][0x23c], -R0.reuse ;  /* 0x00008f008be17a23 */ /* 0x100fe40000010800 */
[--C-:B------:R-:W-:Y:S01]  /*17b00*/  FFMA.FTZ R228, R14, c[0x0][0x23c], -R0.reuse ;  /* 0x00008f000ee47a23 */ /* 0x100fe20000010800 */
[----:B-1----:R-:W-:Y:S01]  /*17b10*/  FMNMX.FTZ R135, R135, R7, !PT ;  /* 0x0000000787877209 */ /* 0x002fe20007810000 */
[----:B------:R-:W-:Y:S01]  /*17b20*/  FFMA.FTZ R230, R11, c[0x0][0x23c], -R0 ;  /* 0x00008f000be67a23 */ /* 0x000fe20000010800 */
[----:B------:R-:W-:Y:S01]  /*17b30*/  MUFU.EX2 R178, R178 ;  /* 0x000000b200b27308 */ /* 0x000fe20000000800 */
[----:B------:R-:W-:Y:S01]  /*17b40*/  FMUL.FTZ R0, R132, c[0x0][0x23c] ;  /* 0x00008f0084007a20 */ /* 0x000fe20000410000 */
[C---:B------:R-:W-:Y:S01]  /*17b50*/  FSETP.NEU.FTZ.AND P2, PT, R135.reuse, -INF , PT ;  /* 0xff8000008700780b */ /* 0x040fe20003f5d000 */
[----:B------:R-:W-:-:S03]  /*17b60*/  FMUL.FTZ R2, R135, c[0x0][0x23c] ;  /* 0x00008f0087027a20 */ /* 0x000fc60000410000 */
[----:B------:R-:W-:Y:S02]  /*17b70*/  FSEL R0, R0, RZ, P5 ;  /* 0x000000ff00007208 */ /* 0x000fe40002800000 */
[----:B------:R-:W-:Y:S02]  /*17b80*/  FSEL R2, R2, RZ, P2 ;  /* 0x000000ff02027208 */ /* 0x000fe40001000000 */
[----:B------:R-:W-:Y:S01]  /*17b90*/  ISETP.GE.U32.AND P5, PT, R248, R12, PT ;  /* 0x0000000cf800720c */ /* 0x000fe20003fa6070 */
        /* <DEDUP_REMOVED lines=8> */
[----:B------:R-:W-:Y:S01]  /*17c20*/  FFMA.FTZ R229, R29, c[0x0][0x23c], -R0 ;  /* 0x00008f001de57a23 */ /* 0x000fe20000010800 */
[----:B------:R-:W-:Y:S01]  /*17c30*/  LOP3.LUT R0, R5, 0xff, RZ, 0xc0, !PT ;  /* 0x000000ff05007812 */ /* 0x000fe200078ec0ff */
[--C-:B------:R-:W-:Y:S02]  /*17c40*/  FFMA.FTZ R3, R185, c[0x0][0x23c], -R2.reuse ;  /* 0x00008f00b9037a23 */ /* 0x100fe40000010802 */
[--C-:B------:R-:W-:Y:S01]  /*17c50*/  FFMA.FTZ R6, R196, c[0x0][0x23c], -R2.reuse ;  /* 0x00008f00c4067a23 */ /* 0x100fe20000010802 */
[----:B------:R-:W-:Y:S01]  /*17c60*/  ISETP.GE.U32.AND P6, PT, R248, R0, PT ;  /* 0x00000000f800720c */ /* 0x000fe20003fc6070 */
[--C-:B------:R-:W-:Y:S01]  /*17c70*/  FFMA.FTZ R7, R192, c[0x0][0x23c], -R2.reuse ;  /* 0x00008f00c0077a23 */ /* 0x100fe20000010802 */
[----:B------:R-:W-:Y:S01]  /*17c80*/  FSEL R0, R135, RZ, P2 ;  /* 0x000000ff87007208 */ /* 0x000fe20001000000 */
[--C-:B------:R-:W-:Y:S01]  /*17c90*/  FFMA.FTZ R17, R188, c[0x0][0x23c], -R2.reuse ;  /* 0x00008f00bc117a23 */ /* 0x100fe20000010802 */
[----:B------:R1:W-:Y:S01]  /*17ca0*/  MUFU.EX2 R173, R3 ;  /* 0x0000000300ad7308 */ /* 0x0003e20000000800 */
[----:B------:R-:W-:-:S02]  /*17cb0*/  FFMA.FTZ R21, R187, c[0x0][0x23c], -R2 ;  /* 0x00008f00bb157a23 */ /* 0x000fc40000010802 */
[--C-:B------:R-:W-:Y:S02]  /*17cc0*/  FFMA.FTZ R19, R186, c[0x0][0x23c], -R2.reuse ;  /* 0x00008f00ba137a23 */ /* 0x100fe40000010802 */
[--C-:B------:R-:W-:Y:S02]  /*17cd0*/  FFMA.FTZ R172, R184, c[0x0][0x23c], -R2.reuse ;  /* 0x00008f00b8ac7a23 */ /* 0x100fe40000010802 */
[----:B------:R-:W-:Y:S01]  /*17ce0*/  FFMA.FTZ R139, R182, c[0x0][0x23c], -R2 ;  /* 0x00008f00b68b7a23 */ /* 0x000fe20000010802 */
[----:B------:R2:W3:Y:S01]  /*17cf0*/  MUFU.EX2 R240, R6 ;  /* 0x0000000600f07308 */ /* 0x0004e20000000800 */
[----:B------:R-:W-:Y:S01]  /*17d00*/  FADD.FTZ R2, R214, -R0 ;  /* 0x80000000d6027221 */ /* 0x000fe20000010000 */
[----:B------:R-:W-:-:S03]  /*17d10*/  SHF.R.U32.HI R0, RZ, 0x18, R5 ;  /* 0x00000018ff007819 */ /* 0x000fc60000011605 */
[----:B------:R-:W-:Y:S01]  /*17d20*/  FMUL.FTZ R2, R2, c[0x0][0x23c] ;  /* 0x00008f0002027a20 */ /* 0x000fe20000410000 */
[----:B------:R-:W-:Y:S02]  /*17d30*/  ISETP.GE.U32.AND P2, PT, R248, R0, PT ;  /* 0x00000000f800720c */ /* 0x000fe40003f46070 */
[----:B------:R-:W-:Y:S01]  /*17d40*/  SHF.R.U32.HI R0, RZ, 0x10, R5 ;  /* 0x00000010ff007819 */ /* 0x000fe20000011605 */
[----:B------:R-:W4:Y:S01]  /*17d50*/  MUFU.EX2 R184, R189 ;  /* 0x000000bd00b87308 */ /* 0x000f220000000800 */
[----:B------:R-:W-:Y:S02]  /*17d60*/  LOP3.LUT R5, R5, 0xffff, RZ, 0xc0, !PT ;  /* 0x0000ffff05057812 */ /* 0x000fe400078ec0ff */
[----:B------:R-:W-:Y:S02]  /*17d70*/  LOP3.LUT R0, R0, 0xff, RZ, 0xc0, !PT ;  /* 0x000000ff00007812 */ /* 0x000fe400078ec0ff */
[----:B-1----:R-:W-:Y:S02]  /*17d80*/  FSEL R3, R134, RZ, P4 ;  /* 0x000000ff86037208 */ /* 0x002fe40002000000 */
[----:B------:R-:W-:Y:S01]  /*17d90*/  ISETP.GE.U32.AND P4, PT, R248, R0, PT ;  /* 0x00000000f800720c */ /* 0x000fe20003f86070 */
[----:B------:R-:W1:Y:S01]  /*17da0*/  MUFU.EX2 R2, R2 ;  /* 0x0000000200027308 */ /* 0x000e620000000800 */
[----:B------:R-:W-:Y:S01]  /*17db0*/  SHF.R.U32.HI R0, RZ, 0x8, R5 ;  /* 0x00000008ff007819 */ /* 0x000fe20000011605 */
[----:B------:R-:W-:Y:S01]  /*17dc0*/  FADD.FTZ R3, R233, -R3 ;  /* 0x80000003e9037221 */ /* 0x000fe20000010000 */
[----:B------:R-:W-:-:S02]  /*17dd0*/  FSEL R5, R133, RZ, P3 ;  /* 0x000000ff85057208 */ /* 0x000fc40001800000 */
[----:B------:R-:W-:-:S03]  /*17de0*/  LOP3.LUT R0, R0, 0xffff, RZ, 0xc0, !PT ;  /* 0x0000ffff00007812 */ /* 0x000fc600078ec0ff */
[----:B--2---:R-:W-:Y:S01]  /*17df0*/  FADD.FTZ R6, R232, -R5 ;  /* 0x80000005e8067221 */ /* 0x004fe20000010000 */
[----:B------:R-:W-:Y:S01]  /*17e00*/  ISETP.GE.U32.AND P3, PT, R248, R0, PT ;  /* 0x00000000f800720c */ /* 0x000fe20003f66070 */
[----:B------:R2:W-:Y:S01]  /*17e10*/  MUFU.EX2 R245, R17 ;  /* 0x0000001100f57308 */ /* 0x0005e20000000800 */
[----:B---3--:R-:W-:Y:S01]  /*17e20*/  F2FP.BF16.PACK_AB R0, R240, R173 ;  /* 0x000000adf000723e */ /* 0x008fe200000010ff */
[----:B------:R-:W-:Y:S01]  /*17e30*/  FMUL.FTZ R6, R6, c[0x0][0x23c] ;  /* 0x00008f0006067a20 */ /* 0x000fe20000410000 */
[----:B----4-:R-:W-:Y:S02]  /*17e40*/  F2FP.BF16.PACK_AB R5, R184, R183 ;  /* 0x000000b7b805723e */ /* 0x010fe400000010ff */
[C---:B------:R-:W-:Y:S01]  /*17e50*/  PRMT R199, R0.reuse, 0x7610, R199 ;  /* 0x0000761000c77816 */ /* 0x040fe200000000c7 */
[----:B-1----:R-:W-:Y:S01]  /*17e60*/  FFMA.FTZ R214, R235, R2, R173 ;  /* 0x00000002ebd67223 */ /* 0x002fe200000100ad */
[----:B------:R-:W-:Y:S01]  /*17e70*/  PRMT R198, R0, 0x7632, R198 ;  /* 0x0000763200c67816 */ /* 0x000fe200000000c6 */
[----:B------:R-:W-:Y:S01]  /*17e80*/  FMUL.FTZ R0, R3, c[0x0][0x23c] ;  /* 0x00008f0003007a20 */ /* 0x000fe20000410000 */
[----:B------:R-:W-:Y:S01]  /*17e90*/  LOP3.LUT R3, R13, 0xff, RZ, 0xc0, !PT ;  /* 0x000000ff0d037812 */ /* 0x000fe200078ec0ff */
[----:B------:R-:W-:Y:S01]  /*17ea0*/  @!P6 HFMA2.BF16_V2 R136, -RZ.H0_H0, RZ.H0_H0, -R199.H0_H0 ;  /* 0x200000ffff88e231 */ /* 0x000fe200003409c7 */
[----:B------:R-:W-:Y:S01]  /*17eb0*/  PRMT R231, R199, 0x5410, R198 ;  /* 0x00005410c7e77816 */ /* 0x000fe200000000c6 */
[----:B------:R-:W-:Y:S01]  /*17ec0*/  @!P3 HFMA2.BF16_V2 R137, -RZ.H0_H0, RZ.H0_H0, -R198.H0_H0 ;  /* 0x200000ffff89b231 */ /* 0x000fe200003409c6 */
[----:B------:R-:W-:Y:S01]  /*17ed0*/  IMAD.WIDE.U32 R12, R138, -0x2daee0ad, RZ ;  /* 0xd2511f538a0c7825 */ /* 0x000fe200078e00ff */
[----:B------:R-:W1:Y:S01]  /*17ee0*/  MUFU.EX2 R0, R0 ;  /* 0x0000000000007308 */ /* 0x000e620000000800 */
[----:B------:R-:W-:-:S02]  /*17ef0*/  @!P6 PRMT R199, R136, 0x5410, RZ ;  /* 0x0000541088c7e816 */ /* 0x000fc400000000ff */
[----:B------:R-:W-:Y:S01]  /*17f00*/  ISETP.GE.U32.AND P6, PT, R248, R3, PT ;  /* 0x00000003f800720c */ /* 0x000fe20003fc6070 */
[-C--:B------:R-:W-:Y:S01]  /*17f10*/  FMUL.FTZ R210, R128, R2.reuse ;  /* 0x0000000280d27220 */ /* 0x080fe20000410000 */
[----:B------:R-:W-:Y:S01]  /*17f20*/  SHF.R.U32.HI R3, RZ, 0x8, R28 ;  /* 0x00000008ff037819 */ /* 0x000fe2000001161c */
[-C--:B--2---:R-:W-:Y:S01]  /*17f30*/  FMUL.FTZ R17, R52, R2.reuse ;  /* 0x0000000234117220 */ /* 0x084fe20000410000 */
[----:B------:R-:W-:Y:S01]  /*17f40*/  @!P3 PRMT R198, R137, 0x5410, RZ ;  /* 0x0000541089c6b816 */ /* 0x000fe200000000ff */
[----:B------:R-:W2:Y:S01]  /*17f50*/  MUFU.EX2 R173, R7 ;  /* 0x0000000700ad7308 */ /* 0x000ea20000000800 */
[----:B------:R-:W-:Y:S01]  /*17f60*/  LOP3.LUT R3, R3, 0xffff, RZ, 0xc0, !PT ;  /* 0x0000ffff03037812 */ /* 0x000fe200078ec0ff */
[----:B------:R-:W-:Y:S01]  /*17f70*/  IMAD.MOV.U32 R128, RZ, RZ, R202 ;  /* 0x000000ffff807224 */ /* 0x000fe200078e00ca */
[----:B------:R-:W-:Y:S01]  /*17f80*/  PRMT R197, R5, 0x7632, R197 ;  /* 0x0000763205c57816 */ /* 0x000fe200000000c5 */
[-C--:B------:R-:W-:Y:S01]  /*17f90*/  FMUL.FTZ R204, R84, R2.reuse ;  /* 0x0000000254cc7220 */ /* 0x080fe20000410000 */
[----:B------:R-:W-:Y:S01]  /*17fa0*/  ISETP.GE.U32.AND P3, PT, R248, R3, PT ;  /* 0x00000003f800720c */ /* 0x000fe20003f66070 */
[-C--:B------:R-:W-:Y:S01]  /*17fb0*/  FMUL.FTZ R52, R116, R2.reuse ;  /* 0x0000000274347220 */ /* 0x080fe20000410000 */
[----:B------:R-:W-:Y:S01]  /*17fc0*/  LOP3.LUT R3, R13, UR16, R18, 0x96, !PT ;  /* 0x000000100d037c12 */ /* 0x000fe2000f8e9612 */
[----:B------:R3:W-:Y:S01]  /*17fd0*/  MUFU.EX2 R7, R6 ;  /* 0x0000000600077308 */ /* 0x0007e20000000800 */
[----:B------:R-:W-:Y:S01]  /*17fe0*/  FMUL.FTZ R18, R81, R2 ;  /* 0x0000000251127220 */ /* 0x000fe20000410000 */
[----:B------:R-:W-:Y:S01]  /*17ff0*/  PRMT R196, R5, 0x7610, R196 ;  /* 0x0000761005c47816 */ /* 0x000fe200000000c4 */
[-C--:B-1----:R-:W-:Y:S01]  /*18000*/  FMUL.FTZ R81, R55, R0.reuse ;  /* 0x0000000037517220 */ /* 0x082fe20000410000 */
[----:B------:R-:W-:Y:S01]  /*18010*/  SHF.R.U32.HI R5, RZ, 0x10, R3 ;  /* 0x00000010ff057819 */ /* 0x000fe20000011603 */
[----:B------:R-:W-:Y:S01]  /*18020*/  @!P2 HFMA2.BF16_V2 R174, -RZ.H0_H0, RZ.H0_H0, -R197.H0_H0 ;  /* 0x200000ffffaea231 */ /* 0x000fe200003409c5 */
[----:B------:R-:W-:Y:S01]  /*18030*/  PRMT R226, R196, 0x5410, R197 ;  /* 0x00005410c4e27816 */ /* 0x000fe200000000c5 */
[----:B------:R-:W-:Y:S01]  /*18040*/  @!P4 HFMA2.BF16_V2 R175, -RZ.H0_H0, RZ.H0_H0, -R196.H0_H0 ;  /* 0x200000ffffafc231 */ /* 0x000fe200003409c4 */
[----:B------:R-:W-:Y:S01]  /*18050*/  LOP3.LUT R5, R5, 0xff, RZ, 0xc0, !PT ;  /* 0x000000ff05057812 */ /* 0x000fe200078ec0ff */
[-C--:B------:R-:W-:Y:S01]  /*18060*/  FFMA.FTZ R28, R239, R0.reuse, R183 ;  /* 0x00000000ef1c7223 */ /* 0x080fe200000100b7 */
[----:B------:R-:W-:Y:S01]  /*18070*/  @!P2 PRMT R197, R174, 0x5410, RZ ;  /* 0x00005410aec5a816 */ /* 0x000fe200000000ff */
[----:B------:R-:W-:Y:S01]  /*18080*/  MUFU.EX2 R138, R190 ;  /* 0x000000be008a7308 */ /* 0x000fe20000000800 */
[----:B------:R-:W-:Y:S01]  /*18090*/  ISETP.GE.U32.AND P2, PT, R248, R5, PT ;  /* 0x00000005f800720c */ /* 0x000fe20003f46070 */
[-C--:B------:R-:W-:Y:S01]  /*180a0*/  FMUL.FTZ R202, R102, R0.reuse ;  /* 0x0000000066ca7220 */ /* 0x080fe20000410000 */
[----:B------:R-:W-:Y:S01]  /*180b0*/  LOP3.LUT R5, R3, 0xff, RZ, 0xc0, !PT ;  /* 0x000000ff03057812 */ /* 0x000fe200078ec0ff */
[----:B------:R-:W-:Y:S01]  /*180c0*/  FMUL.FTZ R116, R119, R0 ;  /* 0x0000000077747220 */ /* 0x000fe20000410000 */
[----:B------:R-:W-:Y:S01]  /*180d0*/  @!P4 PRMT R196, R175, 0x5410, RZ ;  /* 0x00005410afc4c816 */ /* 0x000fe200000000ff */
[----:B---3--:R-:W-:Y:S01]  /*180e0*/  FADD.FTZ R6, R234, -R16 ;  /* 0x80000010ea067221 */ /* 0x008fe20000010000 */
[----:B------:R-:W-:Y:S01]  /*180f0*/  ISETP.GE.U32.AND P4, PT, R248, R5, PT ;  /* 0x00000005f800720c */ /* 0x000fe20003f86070 */
[-C--:B------:R-:W-:Y:S01]  /*18100*/  FMUL.FTZ R16, R53, R2.reuse ;  /* 0x0000000235107220 */ /* 0x080fe20000410000 */
[----:B--2---:R-:W-:Y:S01]  /*18110*/  F2FP.BF16.PACK_AB R5, R245, R173 ;  /* 0x000000adf505723e */ /* 0x004fe200000010ff */
[----:B------:R-:W-:Y:S01]  /*18120*/  FMUL.FTZ R53, R80, R2 ;  /* 0x0000000250357220 */ /* 0x000fe20000410000 */
[----:B------:R-:W1:Y:S01]  /*18130*/  MUFU.EX2 R239, R191 ;  /* 0x000000bf00ef7308 */ /* 0x000e620000000800 */
[----:B------:R-:W-:Y:S01]  /*18140*/  FMUL.FTZ R80, R54, R0 ;  /* 0x0000000036507220 */ /* 0x000fe20000410000 */
[C---:B------:R-:W-:Y:S01]  /*18150*/  PRMT R195, R5.reuse, 0x7610, R195 ;  /* 0x0000761005c37816 */ /* 0x040fe200000000c3 */
[----:B------:R-:W2:Y:S01]  /*18160*/  LDL.LU.64 R54, [R1] ;  /* 0x0000000001367983 */ /* 0x000ea20000300a00 */
[----:B------:R-:W-:Y:S01]  /*18170*/  PRMT R194, R5, 0x7632, R194 ;  /* 0x0000763205c27816 */ /* 0x000fe200000000c2 */
[----:B------:R-:W-:Y:S01]  /*18180*/  IMAD.MOV.U32 R119, RZ, RZ, R211 ;  /* 0x000000ffff777224 */ /* 0x000fe200078e00d3 */
[----:B------:R-:W-:Y:S01]  /*18190*/  SHF.R.U32.HI R5, RZ, 0x18, R3 ;  /* 0x00000018ff057819 */ /* 0x000fe20000011603 */
[----:B------:R-:W-:Y:S01]  /*181a0*/  @!P1 HFMA2.BF16_V2 R176, -RZ.H0_H0, RZ.H0_H0, -R195.H0_H0 ;  /* 0x200000ffffb09231 */ /* 0x000fe200003409c3 */
[----:B------:R-:W-:Y:S01]  /*181b0*/  LOP3.LUT R3, R3, 0xffff, RZ, 0xc0, !PT ;  /* 0x0000ffff03037812 */ /* 0x000fe200078ec0ff */
[----:B------:R-:W-:Y:S01]  /*181c0*/  @!P3 HFMA2.BF16_V2 R177, -RZ.H0_H0, RZ.H0_H0, -R194.H0_H0 ;  /* 0x200000ffffb1b231 */ /* 0x000fe200003409c2 */
[----:B------:R-:W3:Y:S01]  /*181d0*/  MUFU.EX2 R200, R21 ;  /* 0x0000001500c87308 */ /* 0x000ee20000000800 */
[----:B------:R-:W-:Y:S01]  /*181e0*/  PRMT R238, R195, 0x5410, R194 ;  /* 0x00005410c3ee7816 */ /* 0x000fe200000000c2 */
[----:B------:R-:W-:Y:S01]  /*181f0*/  FMUL.FTZ R84, R97, R2 ;  /* 0x0000000261547220 */ /* 0x000fe20000410000 */
[----:B------:R-:W-:Y:S01]  /*18200*/  SHF.R.U32.HI R3, RZ, 0x8, R3 ;  /* 0x00000008ff037819 */ /* 0x000fe20000011603 */
[----:B------:R-:W-:Y:S01]  /*18210*/  FMUL.FTZ R211, R130, R0 ;  /* 0x0000000082d37220 */ /* 0x000fe20000410000 */
[----:B------:R-:W-:Y:S01]  /*18220*/  @!P3 PRMT R194, R177, 0x5410, RZ ;  /* 0x00005410b1c2b816 */ /* 0x000fe200000000ff */
[-C--:B------:R-:W-:Y:S01]  /*18230*/  FMUL.FTZ R213, R65, R2.reuse ;  /* 0x0000000241d57220 */ /* 0x080fe20000410000 */
[----:B------:R-:W-:Y:S01]  /*18240*/  LOP3.LUT R3, R3, 0xffff, RZ, 0xc0, !PT ;  /* 0x0000ffff03037812 */ /* 0x000fe200078ec0ff */
[----:B------:R4:W4:Y:S01]  /*18250*/  MUFU.EX2 R247, R19 ;  /* 0x0000001300f77308 */ /* 0x0009220000000800 */
[----:B------:R-:W-:Y:S01]  /*18260*/  @!P1 PRMT R195, R176, 0x5410, RZ ;  /* 0x00005410b0c39816 */ /* 0x000fe200000000ff */
[----:B------:R-:W-:Y:S01]  /*18270*/  IMAD.MOV.U32 R97, RZ, RZ, R204 ;  /* 0x000000ffff617224 */ /* 0x000fe200078e00cc */
[----:B------:R-:W-:Y:S01]  /*18280*/  ISETP.GE.U32.AND P3, PT, R248, R3, PT ;  /* 0x00000003f800720c */ /* 0x000fe20003f66070 */
[----:B------:R-:W-:Y:S01]  /*18290*/  FMUL.FTZ R152, R152, R2 ;  /* 0x0000000298987220 */ /* 0x000fe20000410000 */
[----:B-1----:R-:W-:Y:S01]  /*182a0*/  F2FP.BF16.PACK_AB R3, R239, R138 ;  /* 0x0000008aef03723e */ /* 0x002fe200000010ff */
[-C--:B------:R-:W-:Y:S01]  /*182b0*/  FMUL.FTZ R153, R153, R2.reuse ;  /* 0x0000000299997220 */ /* 0x080fe20000410000 */
[----:B------:R-:W-:Y:S01]  /*182c0*/  ISETP.GE.U32.AND P1, PT, R248, R5, PT ;  /* 0x00000005f800720c */ /* 0x000fe20003f26070 */
[----:B---3--:R-:W-:Y:S01]  /*182d0*/  IMAD.MOV.U32 R102, RZ, RZ, R200 ;  /* 0x000000ffff667224 */ /* 0x008fe200078e00c8 */
[C---:B------:R-:W-:Y:S01]  /*182e0*/  PRMT R193, R3.reuse, 0x7610, R193 ;  /* 0x0000761003c17816 */ /* 0x040fe200000000c1 */
[-C--:B------:R-:W-:Y:S01]  /*182f0*/  FMUL.FTZ R5, R64, R2.reuse ;  /* 0x0000000240057220 */ /* 0x080fe20000410000 */
[----:B------:R-:W-:Y:S01]  /*18300*/  PRMT R192, R3, 0x7632, R192 ;  /* 0x0000763203c07816 */ /* 0x000fe200000000c0 */
[----:B------:R-:W-:Y:S01]  /*18310*/  FMUL.FTZ R3, R117, R2 ;  /* 0x0000000275037220 */ /* 0x000fe20000410000 */
[----:B------:R-:W-:Y:S01]  /*18320*/  MOV R130, R128 ;  /* 0x0000008000827202 */ /* 0x000fe20000000f00 */
[-C--:B------:R-:W-:Y:S01]  /*18330*/  FMUL.FTZ R117, R67, R0.reuse ;  /* 0x0000000043757220 */ /* 0x080fe20000410000 */
[----:B------:R-:W-:Y:S01]  /*18340*/  @!P6 HFMA2.BF16_V2 R182, -RZ.H0_H0, RZ.H0_H0, -R193.H0_H0 ;  /* 0x200000ffffb6e231 */ /* 0x000fe200003409c1 */
[----:B------:R-:W-:Y:S01]  /*18350*/  FMUL.FTZ R67, R98, R0 ;  /* 0x0000000062437220 */ /* 0x000fe20000410000 */
[----:B------:R-:W-:Y:S01]  /*18360*/  MUFU.EX2 R136, R180 ;  /* 0x000000b400887308 */ /* 0x000fe20000000800 */
[----:B------:R-:W1:Y:S01]  /*18370*/  LDC.U8 R98, c[0x0][0x2d8] ;  /* 0x0000b600ff627b82 */ /* 0x000e620000000000 */
[----:B------:R-:W-:-:S02]  /*18380*/  FMUL.FTZ R21, R85, R2 ;  /* 0x0000000255157220 */ /* 0x000fc40000410000 */
[-C--:B------:R-:W-:Y:S02]  /*18390*/  FMUL.FTZ R148, R148, R2.reuse ;  /* 0x0000000294947220 */ /* 0x080fe40000410000 */
[-C--:B------:R-:W-:Y:S02]  /*183a0*/  FMUL.FTZ R149, R149, R2.reuse ;  /* 0x0000000295957220 */ /* 0x080fe40000410000 */
[-C--:B------:R-:W-:Y:S01]  /*183b0*/  FMUL.FTZ R144, R144, R2.reuse ;  /* 0x0000000290907220 */ /* 0x080fe20000410000 */
[----:B------:R-:W-:Y:S01]  /*183c0*/  MUFU.EX2 R137, R181 ;  /* 0x000000b500897308 */ /* 0x000fe20000000800 */
        /* <DEDUP_REMOVED lines=9> */
[-C--:B------:R-:W-:Y:S01]  /*18460*/  FMUL.FTZ R85, R96, R2.reuse ;  /* 0x0000000260557220 */ /* 0x080fe20000410000 */
[----:B------:R-:W-:Y:S01]  /*18470*/  PRMT R96, R193, 0x5410, R192 ;  /* 0x00005410c1607816 */ /* 0x000fe200000000c0 */
        /* <DEDUP_REMOVED lines=23> */
[----:B----4-:R-:W-:Y:S01]  /*185f0*/  LOP3.LUT R19, R12, 0xffff, RZ, 0xc0, !PT ;  /* 0x0000ffff0c137812 */ /* 0x010fe200078ec0ff */
[----:B------:R-:W-:Y:S01]  /*18600*/  IMAD.MOV.U32 R64, RZ, RZ, R16 ;  /* 0x000000ffff407224 */ /* 0x000fe200078e0010 */
[----:B------:R-:W-:Y:S01]  /*18610*/  @!P6 PRMT R193, R182, 0x5410, RZ ;  /* 0x00005410b6c1e816 */ /* 0x000fe200000000ff */
[----:B------:R-:W-:Y:S01]  /*18620*/  FMUL.FTZ R204, R101, R2 ;  /* 0x0000000265cc7220 */ /* 0x000fe20000410000 */
[----:B------:R-:W-:Y:S01]  /*18630*/  F2FP.BF16.PACK_AB R2, R247, R102 ;  /* 0x00000066f702723e */ /* 0x000fe200000010ff */
[----:B------:R-:W-:-:S02]  /*18640*/  IMAD.MOV.U32 R16, RZ, RZ, R250 ;  /* 0x000000ffff107224 */ /* 0x000fc400078e00fa */
[----:B------:R-:W-:Y:S01]  /*18650*/  IMAD.MOV.U32 R17, RZ, RZ, R251 ;  /* 0x000000ffff117224 */ /* 0x000fe200078e00fb */
[----:B------:R-:W-:Y:S01]  /*18660*/  PRMT R191, R2, 0x7610, R191 ;  /* 0x0000761002bf7816 */ /* 0x000fe200000000bf */
[-C--:B------:R-:W-:Y:S02]  /*18670*/  FMUL.FTZ R101, R66, R0.reuse ;  /* 0x0000000042657220 */ /* 0x080fe40000410000 */
[-C--:B------:R-:W-:Y:S02]  /*18680*/  FMUL.FTZ R250, R50, R0.reuse ;  /* 0x0000000032fa7220 */ /* 0x080fe40000410000 */
[-C--:B------:R-:W-:Y:S02]  /*18690*/  FMUL.FTZ R251, R51, R0.reuse ;  /* 0x0000000033fb7220 */ /* 0x080fe40000410000 */
[-C--:B------:R-:W-:Y:S02]  /*186a0*/  FMUL.FTZ R66, R70, R0.reuse ;  /* 0x0000000046427220 */ /* 0x080fe40000410000 */
[----:B------:R-:W-:-:S02]  /*186b0*/  FMUL.FTZ R100, R99, R0 ;  /* 0x0000000063647220 */ /* 0x000fc40000410000 */
[-C--:B------:R-:W-:Y:S02]  /*186c0*/  FMUL.FTZ R200, R103, R0.reuse ;  /* 0x0000000067c87220 */ /* 0x080fe40000410000 */
[----:B------:R-:W-:Y:S01]  /*186d0*/  FMUL.FTZ R129, R131, R0 ;  /* 0x0000000083817220 */ /* 0x000fe20000410000 */
[----:B------:R-:W-:Y:S01]  /*186e0*/  F2FP.BF16.PACK_AB R0, R119, R130 ;  /* 0x000000827700723e */ /* 0x000fe200000010ff */
[----:B------:R-:W-:Y:S01]  /*186f0*/  @!P5 HFMA2.BF16_V2 R38, -RZ.H0_H0, RZ.H0_H0, -R192.H0_H0 ;  /* 0x200000ffff26d231 */ /* 0x000fe200003409c0 */
[----:B------:R-:W-:Y:S02]  /*18700*/  FMUL.FTZ R6, R6, c[0x0][0x23c] ;  /* 0x00008f0006067a20 */ /* 0x000fe40000410000 */
[----:B------:R-:W-:Y:S01]  /*18710*/  PRMT R188, R0, 0x7632, R188 ;  /* 0x0000763200bc7816 */ /* 0x000fe200000000bc */
[----:B------:R-:W-:Y:S01]  /*18720*/  @!P4 HFMA2.BF16_V2 R37, -RZ.H0_H0, RZ.H0_H0, -R191.H0_H0 ;  /* 0x200000ffff25c231 */ /* 0x000fe200003409bf */
[----:B------:R-:W-:Y:S01]  /*18730*/  PRMT R190, R2, 0x7632, R190 ;  /* 0x0000763202be7816 */ /* 0x000fe200000000be */
[----:B------:R-:W-:Y:S01]  /*18740*/  IMAD.MOV.U32 R128, RZ, RZ, R97 ;  /* 0x000000ffff807224 */ /* 0x000fe200078e0061 */
[----:B------:R-:W-:Y:S01]  /*18750*/  PRMT R189, R0, 0x7610, R189 ;  /* 0x0000761000bd7816 */ /* 0x000fe200000000bd */
[----:B------:R-:W-:Y:S01]  /*18760*/  IMAD.MOV.U32 R51, RZ, RZ, R21 ;  /* 0x000000ffff337224 */ /* 0x000fe200078e0015 */
[----:B------:R-:W-:Y:S01]  /*18770*/  @!P1 HFMA2.BF16_V2 R48, -RZ.H0_H0, RZ.H0_H0, -R188.H0_H0 ;  /* 0x200000ffff309231 */ /* 0x000fe200003409bc */
[----:B------:R-:W-:Y:S01]  /*18780*/  IMAD.MOV.U32 R97, RZ, RZ, R18 ;  /* 0x000000ffff617224 */ /* 0x000fe200078e0012 */
[----:B------:R-:W-:Y:S01]  /*18790*/  @!P5 PRMT R192, R38, 0x5410, RZ ;  /* 0x0000541026c0d816 */ /* 0x000fe200000000ff */
[----:B------:R-:W-:Y:S01]  /*187a0*/  IMAD.MOV.U32 R99, RZ, RZ, R3 ;  /* 0x000000ffff637224 */ /* 0x000fe200078e0003 */
[----:B------:R-:W-:Y:S01]  /*187b0*/  LOP3.LUT R0, R12, 0xff, RZ, 0xc0, !PT ;  /* 0x000000ff0c007812 */ /* 0x000fe200078ec0ff */
[----:B------:R-:W-:Y:S01]  /*187c0*/  IMAD.MOV.U32 R82, RZ, RZ, R53 ;  /* 0x000000ffff527224 */ /* 0x000fe200078e0035 */
[----:B------:R-:W-:Y:S01]  /*187d0*/  SHF.R.U32.HI R21, RZ, 0x10, R12 ;  /* 0x00000010ff157819 */ /* 0x000fe2000001160c */
[----:B------:R-:W-:Y:S01]  /*187e0*/  IMAD.MOV.U32 R83, RZ, RZ, R52 ;  /* 0x000000ffff537224 */ /* 0x000fe200078e0034 */
[----:B------:R-:W-:Y:S01]  /*187f0*/  SHF.R.U32.HI R18, RZ, 0x18, R12 ;  /* 0x00000018ff127819 */ /* 0x000fe2000001160c */
[----:B------:R-:W-:Y:S01]  /*18800*/  IMAD.WIDE.U32 R12, R215, -0x2daee0ad, RZ ;  /* 0xd2511f53d70c7825 */ /* 0x000fe200078e00ff */
[----:B------:R-:W-:Y:S01]  /*18810*/  LOP3.LUT R2, R237, UR13, R30, 0x96, !PT ;  /* 0x0000000ded027c12 */ /* 0x000fe2000f8e961e */
[----:B------:R-:W3:Y:S01]  /*18820*/  MUFU.EX2 R6, R6 ;  /* 0x0000000600067308 */ /* 0x000ee20000000800 */
[----:B------:R-:W-:Y:S01]  /*18830*/  PRMT R38, R191, 0x5410, R190 ;  /* 0x00005410bf267816 */ /* 0x000fe200000000be */
[----:B------:R-:W-:Y:S01]  /*18840*/  FFMA.FTZ R241, R241, R7, R178 ;  /* 0x00000007f1f17223 */ /* 0x000fe200000100b2 */
[----:B------:R-:W-:-:S02]  /*18850*/  @!P4 PRMT R191, R37, 0x5410, RZ ;  /* 0x0000541025bfc816 */ /* 0x000fc400000000ff */
[----:B------:R-:W-:Y:S01]  /*18860*/  PRMT R37, R189, 0x5410, R188 ;  /* 0x00005410bd257816 */ /* 0x000fe200000000bc */
[----:B------:R-:W-:Y:S01]  /*18870*/  IMAD.WIDE.U32 R2, R2, -0x2daee0ad, RZ ;  /* 0xd2511f5302027825 */ /* 0x000fe200078e00ff */
[----:B------:R-:W-:Y:S02]  /*18880*/  @!P1 PRMT R188, R48, 0x5410, RZ ;  /* 0x0000541030bc9816 */ /* 0x000fe400000000ff */
[----:B-1----:R-:W-:Y:S01]  /*18890*/  ISETP.GE.U32.AND P1, PT, R98, R0, PT ;  /* 0x000000006200720c */ /* 0x002fe20003f26070 */
[----:B------:R-:W-:Y:S01]  /*188a0*/  IMAD.MOV.U32 R52, RZ, RZ, R16 ;  /* 0x000000ffff347224 */ /* 0x000fe200078e0010 */
[----:B------:R-:W-:Y:S01]  /*188b0*/  LOP3.LUT R3, R3, UR10, R12, 0x96, !PT ;  /* 0x0000000a03037c12 */ /* 0x000fe2000f8e960c */
[----:B------:R-:W-:Y:S02]  /*188c0*/  IMAD.MOV.U32 R53, RZ, RZ, R17 ;  /* 0x000000ffff357224 */ /* 0x000fe400078e0011 */
[----:B------:R-:W-:Y:S01]  /*188d0*/  IMAD.MOV.U32 R71, RZ, RZ, R97 ;  /* 0x000000ffff477224 */ /* 0x000fe200078e0061 */
[----:B------:R-:W-:Y:S01]  /*188e0*/  MOV R97, R5 ;  /* 0x0000000500617202 */ /* 0x000fe20000000f00 */
[----:B------:R-:W1:Y:S01]  /*188f0*/  MUFU.EX2 R48, R172 ;  /* 0x000000ac00307308 */ /* 0x000e620000000800 */
[----:B------:R-:W-:Y:S01]  /*18900*/  @!P2 HFMA2.BF16_V2 R49, -RZ.H0_H0, RZ.H0_H0, -R189.H0_H0 ;  /* 0x200000ffff31a231 */ /* 0x000fe200003409bd */
[----:B------:R-:W-:-:S02]  /*18910*/  IMAD.MOV.U32 R70, RZ, RZ, R51 ;  /* 0x000000ffff467224 */ /* 0x000fc400078e0033 */
[----:B------:R-:W-:Y:S02]  /*18920*/  IMAD.MOV.U32 R237, RZ, RZ, R102 ;  /* 0x000000ffffed7224 */ /* 0x000fe400078e0066 */
[----:B------:R-:W-:Y:S01]  /*18930*/  @!P2 PRMT R189, R49, 0x5410, RZ ;  /* 0x0000541031bda816 */ /* 0x000fe200000000ff */
[-C--:B---3--:R-:W-:Y:S02]  /*18940*/  FMUL.FTZ R51, R47, R6.reuse ;  /* 0x000000062f337220 */ /* 0x088fe40000410000 */
[----:B------:R-:W-:Y:S01]  /*18950*/  FMUL.FTZ R102, R126, R6 ;  /* 0x000000067e667220 */ /* 0x000fe20000410000 */
[----:B------:R-:W-:Y:S01]  /*18960*/  ISETP.GE.U32.AND P5, PT, R98, R18, PT ;  /* 0x000000126200720c */ /* 0x000fe20003fa6070 */
[----:B------:R-:W-:Y:S01]  /*18970*/  @!P3 HFMA2.BF16_V2 R50, -RZ.H0_H0, RZ.H0_H0, -R190.H0_H0 ;  /* 0x200000ffff32b231 */ /* 0x000fe200003409be */
[----:B------:R-:W-:Y:S02]  /*18980*/  IMAD.MOV.U32 R215, RZ, RZ, R82 ;  /* 0x000000ffffd77224 */ /* 0x000fe400078e0052 */
[----:B------:R-:W-:-:S02]  /*18990*/  IMAD.MOV.U32 R131, RZ, RZ, R83 ;  /* 0x000000ffff837224 */ /* 0x000fc400078e0053 */
[----:B-1----:R-:W-:Y:S02]  /*189a0*/  IMAD.MOV.U32 R47, RZ, RZ, R48 ;  /* 0x000000ffff2f7224 */ /* 0x002fe400078e0030 */
[----:B------:R-:W-:Y:S02]  /*189b0*/  IMAD.MOV.U32 R48, RZ, RZ, R86 ;  /* 0x000000ffff307224 */ /* 0x000fe400078e0056 */
[-C--:B------:R-:W-:Y:S02]  /*189c0*/  FMUL.FTZ R86, R78, R6.reuse ;  /* 0x000000064e567220 */ /* 0x080fe40000410000 */
[----:B------:R-:W-:Y:S01]  /*189d0*/  MUFU.EX2 R78, R218 ;  /* 0x000000da004e7308 */ /* 0x000fe20000000800 */
[----:B------:R-:W-:Y:S01]  /*189e0*/  MOV R49, R87 ;  /* 0x0000005700317202 */ /* 0x000fe20000000f00 */
[----:B------:R-:W-:Y:S02]  /*189f0*/  FMUL.FTZ R87, R79, R6 ;  /* 0x000000064f577220 */ /* 0x000fe40000410000 */
[----:B------:R-:W-:-:S02]  /*18a00*/  IMAD.MOV.U32 R79, RZ, RZ, R81 ;  /* 0x000000ffff4f7224 */ /* 0x000fc400078e0051 */
[----:B------:R-:W-:Y:S02]  /*18a10*/  FMUL.FTZ R81, R61, R7 ;  /* 0x000000073d517220 */ /* 0x000fe40000410000 */
[----:B------:R-:W-:Y:S02]  /*18a20*/  IMAD.MOV.U32 R61, RZ, RZ, R237 ;  /* 0x000000ffff3d7224 */ /* 0x000fe400078e00ed */
[----:B------:R-:W-:Y:S01]  /*18a30*/  IMAD.MOV.U32 R237, RZ, RZ, R99 ;  /* 0x000000ffffed7224 */ /* 0x000fe200078e0063 */
[----:B------:R-:W-:Y:S01]  /*18a40*/  @!P3 PRMT R190, R50, 0x5410, RZ ;  /* 0x0000541032beb816 */ /* 0x000fe200000000ff */
[----:B------:R-:W-:Y:S02]  /*18a50*/  FMUL.FTZ R82, R62, R6 ;  /* 0x000000063e527220 */ /* 0x000fe40000410000 */
[----:B------:R-:W-:Y:S02]  /*18a60*/  IMAD.MOV.U32 R62, RZ, RZ, R67 ;  /* 0x000000ffff3e7224 */ /* 0x000fe400078e0043 */
[----:B------:R-:W-:-:S02]  /*18a70*/  IMAD.MOV.U32 R67, RZ, RZ, R69 ;  /* 0x000000ffff437224 */ /* 0x000fc400078e0045 */
[----:B------:R-:W-:Y:S02]  /*18a80*/  FMUL.FTZ R69, R57, R7 ;  /* 0x0000000739457220 */ /* 0x000fe40000410000 */
[C---:B------:R-:W-:Y:S01]  /*18a90*/  FADD.FTZ R241, R136.reuse, R241 ;  /* 0x000000f188f17221 */ /* 0x040fe20000010000 */
[----:B------:R-:W-:Y:S01]  /*18aa0*/  F2FP.BF16.PACK_AB R136, R136, R178 ;  /* 0x000000b28888723e */ /* 0x000fe200000010ff */
[-C--:B------:R-:W-:Y:S01]  /*18ab0*/  FFMA.FTZ R244, R244, R6.reuse, R179 ;  /* 0x00000006f4f47223 */ /* 0x080fe200000100b3 */
[----:B--2---:R-:W-:Y:S01]  /*18ac0*/  LOP3.LUT R0, R13, UR12, R54, 0x96, !PT ;  /* 0x0000000c0d007c12 */ /* 0x004fe2000f8e9636 */
[----:B------:R-:W-:Y:S02]  /*18ad0*/  IMAD.MOV.U32 R57, RZ, RZ, R47 ;  /* 0x000000ffff397224 */ /* 0x000fe400078e002f */
[----:B------:R-:W-:Y:S02]  /*18ae0*/  FMUL.FTZ R83, R63, R6 ;  /* 0x000000063f537220 */ /* 0x000fe40000410000 */
[----:B------:R-:W-:-:S04]  /*18af0*/  IMAD.WIDE.U32 R12, R0, -0x326172a9, RZ ;  /* 0xcd9e8d57000c7825 */ /* 0x000fc800078e00ff */
[----:B------:R-:W-:Y:S01]  /*18b00*/  IMAD.MOV.U32 R103, RZ, RZ, R70 ;  /* 0x000000ffff677224 */ /* 0x000fe200078e0046 */
[----:B------:R-:W-:Y:S01]  /*18b10*/  LOP3.LUT R0, R13, UR11, R236, 0x96, !PT ;  /* 0x0000000b0d007c12 */ /* 0x000fe2000f8e96ec */
[-C--:B------:R-:W-:Y:S01]  /*18b20*/  FMUL.FTZ R50, R46, R6.reuse ;  /* 0x000000062e327220 */ /* 0x080fe20000410000 */
[----:B------:R-:W-:Y:S01]  /*18b30*/  PRMT R183, R136, 0x7610, R183 ;  /* 0x0000761088b77816 */ /* 0x000fe200000000b7 */
[----:B------:R-:W-:Y:S02]  /*18b40*/  FMUL.FTZ R170, R170, R6 ;  /* 0x00000006aaaa7220 */ /* 0x000fe40000410000 */
[----:B------:R-:W-:-:S04]  /*18b50*/  IMAD.WIDE.U32 R16, R0, -0x2daee0ad, RZ ;  /* 0xd2511f5300107825 */ /* 0x000fc800078e00ff */
[----:B------:R-:W-:Y:S01]  /*18b60*/  FMUL.FTZ R171, R171, R6 ;  /* 0x00000006abab7220 */ /* 0x000fe20000410000 */
[----:B------:R-:W-:Y:S01]  /*18b70*/  LOP3.LUT R5, R17, UR8, R2, 0x96, !PT ;  /* 0x0000000811057c12 */ /* 0x000fe2000f8e9602 */
[----:B------:R-:W-:-:S04]  /*18b80*/  IMAD.WIDE.U32 R2, R3, -0x326172a9, RZ ;  /* 0xcd9e8d5703027825 */ /* 0x000fc800078e00ff */
[-C--:B------:R-:W-:Y:S01]  /*18b90*/  FMUL.FTZ R166, R166, R6.reuse ;  /* 0x00000006a6a67220 */ /* 0x080fe20000410000 */
[----:B------:R-:W-:Y:S01]  /*18ba0*/  LOP3.LUT R0, R3, UR9, R12, 0x96, !PT ;  /* 0x0000000903007c12 */ /* 0x000fe2000f8e960c */
[-C--:B------:R-:W-:Y:S02]  /*18bb0*/  FMUL.FTZ R167, R167, R6.reuse ;  /* 0x00000006a7a77220 */ /* 0x080fe40000410000 */
[----:B------:R-:W-:Y:S02]  /*18bc0*/  FMUL.FTZ R162, R162, R6 ;  /* 0x00000006a2a27220 */ /* 0x000fe40000410000 */
[----:B------:R-:W-:-:S04]  /*18bd0*/  IMAD.WIDE.U32 R12, R0, -0x2daee0ad, RZ ;  /* 0xd2511f53000c7825 */ /* 0x000fc800078e00ff */
[----:B------:R-:W-:Y:S01]  /*18be0*/  FMUL.FTZ R163, R163, R6 ;  /* 0x00000006a3a37220 */ /* 0x000fe20000410000 */
[----:B------:R-:W-:Y:S01]  /*18bf0*/  LOP3.LUT R3, R13, UR6, R16, 0x96, !PT ;  /* 0x000000060d037c12 */ /* 0x000fe2000f8e9610 */
[----:B------:R-:W-:-:S04]  /*18c00*/  IMAD.WIDE.U32 R16, R5, -0x326172a9, RZ ;  /* 0xcd9e8d5705107825 */ /* 0x000fc800078e00ff */
[----:B------:R-:W-:Y:S01]  /*18c10*/  FMUL.FTZ R158, R158, R6 ;  /* 0x000000069e9e7220 */ /* 0x000fe20000410000 */
[----:B------:R-:W-:Y:S01]  /*18c20*/  LOP3.LUT R17, R17, UR7, R2, 0x96, !PT ;  /* 0x0000000711117c12 */ /* 0x000fe2000f8e9602 */
[----:B------:R-:W-:-:S04]  /*18c30*/  IMAD.WIDE.U32 R2, R3, -0x326172a9, RZ ;  /* 0xcd9e8d5703027825 */ /* 0x000fc800078e00ff */
[-C--:B------:R-:W-:Y:S01]  /*18c40*/  FMUL.FTZ R159, R159, R6.reuse ;  /* 0x000000069f9f7220 */ /* 0x080fe20000410000 */
[----:B------:R-:W-:Y:S01]  /*18c50*/  LOP3.LUT R5, R3, UR15, R16, 0x96, !PT ;  /* 0x0000000f03057c12 */ /* 0x000fe2000f8e9610 */
[----:B------:R-:W1:Y:S01]  /*18c60*/  MUFU.EX2 R13, R139 ;  /* 0x0000008b000d7308 */ /* 0x000e620000000800 */
[-C--:B------:R-:W-:Y:S02]  /*18c70*/  FMUL.FTZ R55, R43, R6.reuse ;  /* 0x000000062b377220 */ /* 0x080fe40000410000 */
[----:B------:R-:W-:Y:S01]  /*18c80*/  SHF.R.U32.HI R0, RZ, 0x10, R5 ;  /* 0x00000010ff007819 */ /* 0x000fe20000011605 */
[-C--:B------:R-:W-:Y:S02]  /*18c90*/  FMUL.FTZ R74, R74, R6.reuse ;  /* 0x000000064a4a7220 */ /* 0x080fe40000410000 */
[-C--:B------:R-:W-:Y:S01]  /*18ca0*/  FMUL.FTZ R75, R75, R6.reuse ;  /* 0x000000064b4b7220 */ /* 0x080fe20000410000 */
[----:B------:R-:W-:Y:S01]  /*18cb0*/  LOP3.LUT R0, R0, 0xff, RZ, 0xc0, !PT ;  /* 0x000000ff00007812 */ /* 0x000fe200078ec0ff */
[----:B------:R-:W-:-:S02]  /*18cc0*/  FMUL.FTZ R90, R90, R6 ;  /* 0x000000065a5a7220 */ /* 0x000fc40000410000 */
[----:B------:R-:W-:Y:S01]  /*18cd0*/  FMUL.FTZ R91, R91, R6 ;  /* 0x000000065b5b7220 */ /* 0x000fe20000410000 */
[----:B------:R-:W-:Y:S01]  /*18ce0*/  ISETP.GE.U32.AND P4, PT, R98, R0, PT ;  /* 0x000000006200720c */ /* 0x000fe20003f86070 */
[-C--:B------:R-:W-:Y:S01]  /*18cf0*/  FMUL.FTZ R94, R94, R6.reuse ;  /* 0x000000065e5e7220 */ /* 0x080fe20000410000 */
[----:B------:R-:W-:Y:S01]  /*18d00*/  LOP3.LUT R0, R2, 0xff, RZ, 0xc0, !PT ;  /* 0x000000ff02007812 */ /* 0x000fe200078ec0ff */
[-C--:B------:R-:W-:Y:S02]  /*18d10*/  FMUL.FTZ R95, R95, R6.reuse ;  /* 0x000000065f5f7220 */ /* 0x080fe40000410000 */
[----:B------:R-:W-:Y:S01]  /*18d20*/  FMUL.FTZ R106, R106, R6 ;  /* 0x000000066a6a7220 */ /* 0x000fe20000410000 */
[----:B------:R-:W-:Y:S01]  /*18d30*/  ISETP.GE.U32.AND P2, PT, R98, R0, PT ;  /* 0x000000006200720c */ /* 0x000fe20003f46070 */
[----:B------:R-:W-:Y:S01]  /*18d40*/  FMUL.FTZ R107, R107, R6 ;  /* 0x000000066b6b7220 */ /* 0x000fe20000410000 */
[----:B------:R-:W-:Y:S01]  /*18d50*/  SHF.R.U32.HI R0, RZ, 0x8, R19 ;  /* 0x00000008ff007819 */ /* 0x000fe20000011613 */
[----:B-1----:R-:W-:-:S02]  /*18d60*/  IMAD.MOV.U32 R126, RZ, RZ, R13 ;  /* 0x000000ffff7e7224 */ /* 0x002fc400078e000d */
[-C--:B------:R-:W-:Y:S01]  /*18d70*/  FMUL.FTZ R110, R110, R6.reuse ;  /* 0x000000066e6e7220 */ /* 0x080fe20000410000 */
[----:B------:R-:W-:Y:S01]  /*18d80*/  LOP3.LUT R0, R0, 0xffff, RZ, 0xc0, !PT ;  /* 0x0000ffff00007812 */ /* 0x000fe200078ec0ff */
[-C--:B------:R-:W-:Y:S02]  /*18d90*/  FMUL.FTZ R111, R111, R6.reuse ;  /* 0x000000066f6f7220 */ /* 0x080fe40000410000 */
[----:B------:R-:W-:Y:S01]  /*18da0*/  FMUL.FTZ R122, R122, R6 ;  /* 0x000000067a7a7220 */ /* 0x000fe20000410000 */
[----:B------:R-:W-:Y:S01]  /*18db0*/  ISETP.GE.U32.AND P6, PT, R98, R0, PT ;  /* 0x000000006200720c */ /* 0x000fe20003fc6070 */
[-C--:B------:R-:W-:Y:S01]  /*18dc0*/  FMUL.FTZ R123, R123, R6.reuse ;  /* 0x000000067b7b7220 */ /* 0x080fe20000410000 */
[----:B------:R-:W-:Y:S01]  /*18dd0*/  F2FP.BF16.PACK_AB R0, R126, R47 ;  /* 0x0000002f7e00723e */ /* 0x000fe200000010ff */
[----:B------:R-:W-:Y:S01]  /*18de0*/  IMAD.MOV.U32 R218, RZ, RZ, R64 ;  /* 0x000000ffffda7224 */ /* 0x000fe200078e0040 */
[----:B------:R-:W-:Y:S01]  /*18df0*/  PRMT R182, R136, 0x7632, R182 ;  /* 0x0000763288b67816 */ /* 0x000fe200000000b6 */
[----:B------:R-:W-:Y:S01]  /*18e00*/  FMUL.FTZ R168, R168, R7 ;  /* 0x00000007a8a87220 */ /* 0x000fe20000410000 */
[C---:B------:R-:W-:Y:S01]  /*18e10*/  PRMT R187, R0.reuse, 0x7610, R187 ;  /* 0x0000761000bb7816 */ /* 0x040fe200000000bb */
[----:B------:R-:W-:Y:S01]  /*18e20*/  IMAD.MOV.U32 R236, RZ, RZ, R71 ;  /* 0x000000ffffec7224 */ /* 0x000fe200078e0047 */
[----:B------:R-:W-:Y:S01]  /*18e30*/  PRMT R186, R0, 0x7632, R186 ;  /* 0x0000763200ba7816 */ /* 0x000fe200000000ba */
[----:B------:R-:W-:-:S02]  /*18e40*/  FMUL.FTZ R71, R59, R6 ;  /* 0x000000063b477220 */ /* 0x000fc40000410000 */
[----:B------:R-:W-:Y:S01]  /*18e50*/  @!P1 HFMA2.BF16_V2 R27, -RZ.H0_H0, RZ.H0_H0, -R187.H0_H0 ;  /* 0x200000ffff1b9231 */ /* 0x000fe200003409bb */
[----:B------:R-:W-:Y:S01]  /*18e60*/  LOP3.LUT R18, R2, 0xffff, RZ, 0xc0, !PT ;  /* 0x0000ffff02127812 */ /* 0x000fe200078ec0ff */
[----:B------:R-:W-:Y:S01]  /*18e70*/  IMAD.MOV.U32 R59, RZ, RZ, R100 ;  /* 0x000000ffff3b7224 */ /* 0x000fe200078e0064 */
[----:B------:R-:W-:Y:S01]  /*18e80*/  LOP3.LUT R0, R5, 0xff, RZ, 0xc0, !PT ;  /* 0x000000ff05007812 */ /* 0x000fe200078ec0ff */
[-C--:B------:R-:W-:Y:S01]  /*18e90*/  FMUL.FTZ R100, R124, R7.reuse ;  /* 0x000000077c647220 */ /* 0x080fe20000410000 */
[--C-:B------:R-:W-:Y:S01]  /*18ea0*/  SHF.R.U32.HI R16, RZ, 0x10, R2.reuse ;  /* 0x00000010ff107819 */ /* 0x100fe20000011602 */
[----:B------:R-:W-:Y:S01]  /*18eb0*/  IMAD.MOV.U32 R124, RZ, RZ, R219 ;  /* 0x000000ffff7c7224 */ /* 0x000fe200078e00db */
[----:B------:R-:W-:Y:S01]  /*18ec0*/  SHF.R.U32.HI R3, RZ, 0x18, R2 ;  /* 0x00000018ff037819 */ /* 0x000fe20000011602 */
[----:B------:R-:W-:Y:S01]  /*18ed0*/  @!P6 HFMA2.BF16_V2 R4, -RZ.H0_H0, RZ.H0_H0, -R186.H0_H0 ;  /* 0x200000ffff04e231 */ /* 0x000fe200003409ba */
[----:B------:R-:W-:Y:S01]  /*18ee0*/  LOP3.LUT R2, R21, 0xff, RZ, 0xc0, !PT ;  /* 0x000000ff15027812 */ /* 0x000fe200078ec0ff */
[-C--:B------:R-:W-:Y:S01]  /*18ef0*/  FMUL.FTZ R169, R169, R7.reuse ;  /* 0x00000007a9a97220 */ /* 0x080fe20000410000 */
[----:B------:R-:W-:Y:S01]  /*18f00*/  PRMT R99, R187, 0x5410, R186 ;  /* 0x00005410bb637816 */ /* 0x000fe200000000ba */
[-C--:B------:R-:W-:Y:S01]  /*18f10*/  FMUL.FTZ R164, R164, R7.reuse ;  /* 0x00000007a4a47220 */ /* 0x080fe20000410000 */
[----:B------:R-:W-:Y:S01]  /*18f20*/  @!P1 PRMT R187, R27, 0x5410, RZ ;  /* 0x000054101bbb9816 */ /* 0x000fe200000000ff */
[----:B------:R-:W-:Y:S01]  /*18f30*/  IMAD.MOV.U32 R13, RZ, RZ, R215 ;  /* 0x000000ffff0d7224 */ /* 0x000fe200078e00d7 */
[----:B------:R-:W-:Y:S01]  /*18f40*/  ISETP.GE.U32.AND P1, PT, R98, R0, PT ;  /* 0x000000006200720c */ /* 0x000fe20003f26070 */
[-C--:B------:R-:W-:Y:S01]  /*18f50*/  FMUL.FTZ R165, R165, R7.reuse ;  /* 0x00000007a5a57220 */ /* 0x080fe20000410000 */
[----:B------:R-:W-:Y:S01]  /*18f60*/  SHF.R.U32.HI R0, RZ, 0x18, R5 ;  /* 0x00000018ff007819 */ /* 0x000fe20000011605 */
[-C--:B------:R-:W-:Y:S01]  /*18f70*/  FMUL.FTZ R160, R160, R7.reuse ;  /* 0x00000007a0a07220 */ /* 0x080fe20000410000 */
[----:B------:R-:W-:Y:S01]  /*18f80*/  ISETP.GE.U32.AND P3, PT, R98, R2, PT ;  /* 0x000000026200720c */ /* 0x000fe20003f66070 */
[-C--:B------:R-:W-:Y:S01]  /*18f90*/  FMUL.FTZ R161, R161, R7.reuse ;  /* 0x00000007a1a17220 */ /* 0x080fe20000410000 */
[----:B------:R-:W-:Y:S01]  /*18fa0*/  F2FP.BF16.PACK_AB R2, R124, R78 ;  /* 0x0000004e7c02723e */ /* 0x000fe200000010ff */
[----:B------:R-:W-:Y:S01]  /*18fb0*/  IMAD.MOV.U32 R47, RZ, RZ, R13 ;  /* 0x000000ffff2f7224 */ /* 0x000fe200078e000d */
[----:B------:R-:W-:Y:S01]  /*18fc0*/  @!P6 PRMT R186, R4, 0x5410, RZ ;  /* 0x0000541004bae816 */ /* 0x000fe200000000ff */
[----:B------:R-:W-:Y:S01]  /*18fd0*/  IMAD.MOV.U32 R63, RZ, RZ, R84 ;  /* 0x000000ffff3f7224 */ /* 0x000fe200078e0054 */
[----:B------:R-:W-:Y:S01]  /*18fe0*/  ISETP.GE.U32.AND P6, PT, R98, R0, PT ;  /* 0x000000006200720c */ /* 0x000fe20003fc6070 */
[----:B------:R-:W-:Y:S01]  /*18ff0*/  FADD.FTZ R13, R184, R28 ;  /* 0x0000001cb80d7221 */ /* 0x000fe20000010000 */
[----:B------:R-:W-:Y:S01]  /*19000*/  LOP3.LUT R0, R5, 0xffff, RZ, 0xc0, !PT ;  /* 0x0000ffff05007812 */ /* 0x000fe200078ec0ff */
[----:B------:R-:W-:Y:S01]  /*19010*/  IMAD.MOV.U32 R19, RZ, RZ, R49 ;  /* 0x000000ffff137224 */ /* 0x000fe200078e0031 */
[C---:B------:R-:W-:Y:S01]  /*19020*/  PRMT R184, R2.reuse, 0x7632, R184 ;  /* 0x0000763202b87816 */ /* 0x040fe200000000b8 */
[----:B------:R-:W-:Y:S01]  /*19030*/  IMAD.MOV.U32 R21, RZ, RZ, R48 ;  /* 0x000000ffff157224 */ /* 0x000fe200078e0030 */
[----:B------:R-:W-:Y:S01]  /*19040*/  SHF.R.U32.HI R0, RZ, 0x8, R0 ;  /* 0x00000008ff007819 */ /* 0x000fe20000011600 */
[----:B------:R-:W-:Y:S01]  /*19050*/  FMUL.FTZ R49, R45, R7 ;  /* 0x000000072d317220 */ /* 0x000fe20000410000 */
[----:B------:R-:W-:Y:S01]  /*19060*/  PRMT R185, R2, 0x7610, R185 ;  /* 0x0000761002b97816 */ /* 0x000fe200000000b9 */
[----:B------:R-:W-:Y:S01]  /*19070*/  IMAD.MOV.U32 R45, RZ, RZ, R63 ;  /* 0x000000ffff2d7224 */ /* 0x000fe200078e003f */
[----:B------:R-:W-:Y:S01]  /*19080*/  @!P5 HFMA2.BF16_V2 R10, -RZ.H0_H0, RZ.H0_H0, -R184.H0_H0 ;  /* 0x200000ffff0ad231 */ /* 0x000fe200003409b8 */
[----:B------:R-:W-:-:S02]  /*19090*/  IMAD.MOV.U32 R63, RZ, RZ, R62 ;  /* 0x000000ffff3f7224 */ /* 0x000fc400078e003e */
[----:B------:R-:W-:Y:S01]  /*190a0*/  IMAD.MOV.U32 R62, RZ, RZ, R59 ;  /* 0x000000ffff3e7224 */ /* 0x000fe200078e003b */
[----:B------:R-:W-:Y:S01]  /*190b0*/  LOP3.LUT R0, R0, 0xffff, RZ, 0xc0, !PT ;  /* 0x0000ffff00007812 */ /* 0x000fe200078ec0ff */
[----:B------:R-:W-:Y:S02]  /*190c0*/  IMAD.MOV.U32 R59, RZ, RZ, R21 ;  /* 0x000000ffff3b7224 */ /* 0x000fe400078e0015 */
[----:B------:R-:W-:Y:S01]  /*190d0*/  IMAD.MOV.U32 R21, RZ, RZ, R116 ;  /* 0x000000ffff157224 */ /* 0x000fe200078e0074 */
[----:B------:R-:W-:Y:S01]  /*190e0*/  @!P3 HFMA2.BF16_V2 R8, -RZ.H0_H0, RZ.H0_H0, -R185.H0_H0 ;  /* 0x200000ffff08b231 */ /* 0x000fe200003409b9 */
[----:B------:R-:W-:Y:S01]  /*190f0*/  IMAD.MOV.U32 R116, RZ, RZ, R97 ;  /* 0x000000ffff747224 */ /* 0x000fe200078e0061 */
[----:B------:R-:W-:Y:S01]  /*19100*/  PRMT R97, R185, 0x5410, R184 ;  /* 0x00005410b9617816 */ /* 0x000fe200000000b8 */
[----:B------:R-:W-:Y:S01]  /*19110*/  IMAD.MOV.U32 R46, RZ, RZ, R103 ;  /* 0x000000ffff2e7224 */ /* 0x000fe200078e0067 */
[----:B------:R-:W-:Y:S01]  /*19120*/  @!P5 PRMT R184, R10, 0x5410, RZ ;  /* 0x000054100ab8d816 */ /* 0x000fe200000000ff */
[----:B------:R-:W-:Y:S01]  /*19130*/  FMUL.FTZ R54, R42, R6 ;  /* 0x000000062a367220 */ /* 0x000fe20000410000 */
[----:B------:R-:W-:Y:S01]  /*19140*/  ISETP.GE.U32.AND P5, PT, R98, R0, PT ;  /* 0x000000006200720c */ /* 0x000fe20003fa6070 */
[-C--:B------:R-:W-:Y:S01]  /*19150*/  FMUL.FTZ R70, R58, R6.reuse ;  /* 0x000000063a467220 */ /* 0x080fe20000410000 */
[----:B------:R-:W-:Y:S01]  /*19160*/  MOV R58, R85 ;  /* 0x00000055003a7202 */ /* 0x000fe20000000f00 */
[----:B------:R-:W-:-:S02]  /*19170*/  FMUL.FTZ R103, R127, R6 ;  /* 0x000000067f677220 */ /* 0x000fc40000410000 */
[----:B------:R-:W-:Y:S02]  /*19180*/  IMAD.MOV.U32 R6, RZ, RZ, R65 ;  /* 0x000000ffff067224 */ /* 0x000fe400078e0041 */
[----:B------:R-:W-:Y:S01]  /*19190*/  FMUL.FTZ R84, R76, R7 ;  /* 0x000000074c547220 */ /* 0x000fe20000410000 */
[----:B------:R-:W-:Y:S01]  /*191a0*/  MOV R76, R118 ;  /* 0x00000076004c7202 */ /* 0x000fe20000000f00 */
[----:B------:R-:W-:Y:S01]  /*191b0*/  IMAD.MOV.U32 R127, RZ, RZ, R80 ;  /* 0x000000ffff7f7224 */ /* 0x000fe200078e0050 */
[----:B------:R-:W-:Y:S01]  /*191c0*/  MOV R65, R53 ;  /* 0x0000003500417202 */ /* 0x000fe20000000f00 */
[----:B------:R-:W-:Y:S01]  /*191d0*/  IMAD.MOV.U32 R215, RZ, RZ, R68 ;  /* 0x000000ffffd77224 */ /* 0x000fe200078e0044 */
[----:B------:R-:W-:Y:S01]  /*191e0*/  @!P3 PRMT R185, R8, 0x5410, RZ ;  /* 0x0000541008b9b816 */ /* 0x000fe200000000ff */
[----:B------:R-:W-:Y:S01]  /*191f0*/  IMAD.MOV.U32 R64, RZ, RZ, R52 ;  /* 0x000000ffff407224 */ /* 0x000fe200078e0034 */
[----:B------:R-:W-:Y:S01]  /*19200*/  @!P1 HFMA2.BF16_V2 R9, -RZ.H0_H0, RZ.H0_H0, -R183.H0_H0 ;  /* 0x200000ffff099231 */ /* 0x000fe200003409b7 */
        /* <DEDUP_REMOVED lines=22> */
[----:B------:R-:W-:Y:S02]  /*19370*/  IMAD.MOV.U32 R219, RZ, RZ, R6 ;  /* 0x000000ffffdb7224 */ /* 0x000fe400078e0006 */
[----:B------:R-:W-:Y:S02]  /*19380*/  FMUL.FTZ R101, R125, R7 ;  /* 0x000000077d657220 */ /* 0x000fe40000410000 */
[----:B------:R-:W-:Y:S02]  /*19390*/  IMAD.MOV.U32 R60, RZ, RZ, R58 ;  /* 0x000000ffff3c7224 */ /* 0x000fe400078e003a */
[----:B------:R-:W-:Y:S02]  /*193a0*/  IMAD.MOV.U32 R6, RZ, RZ, R30 ;  /* 0x000000ffff067224 */ /* 0x000fe400078e001e */
[----:B------:R-:W-:-:S02]  /*193b0*/  IMAD.MOV.U32 R7, RZ, RZ, R31 ;  /* 0x000000ffff077224 */ /* 0x000fc400078e001f */
[----:B------:R-:W-:Y:S01]  /*193c0*/  IMAD.WIDE.U32 R2, R17, -0x2daee0ad, RZ ;  /* 0xd2511f5311027825 */ /* 0x000fe200078e00ff */
[----:B------:R-:W-:Y:S01]  /*193d0*/  LOP3.LUT R0, R16, 0xff, RZ, 0xc0, !PT ;  /* 0x000000ff10007812 */ /* 0x000fe200078ec0ff */
[----:B------:R-:W-:Y:S02]  /*193e0*/  @!P5 HFMA2.BF16_V2 R11, -RZ.H0_H0, RZ.H0_H0, -R182.H0_H0 ;  /* 0x200000ffff0bd231 */ /* 0x000fe400003409b6 */
[----:B------:R-:W-:Y:S02]  /*193f0*/  FADD.FTZ R244, R137, R244 ;  /* 0x000000f489f47221 */ /* 0x000fe40000010000 */
[----:B------:R-:W-:Y:S01]  /*19400*/  IMAD.MOV.U32 R58, RZ, RZ, R19 ;  /* 0x000000ffff3a7224 */ /* 0x000fe200078e0013 */
[----:B------:R-:W-:Y:S01]  /*19410*/  PRMT R19, R183, 0x5410, R182 ;  /* 0x00005410b7137816 */ /* 0x000fe200000000b6 */
[----:B------:R-:W-:Y:S01]  /*19420*/  IMAD.MOV.U32 R8, RZ, RZ, R6 ;  /* 0x000000ffff087224 */ /* 0x000fe200078e0006 */
[----:B------:R-:W-:Y:S01]  /*19430*/  @!P1 PRMT R183, R9, 0x5410, RZ ;  /* 0x0000541009b79816 */ /* 0x000fe200000000ff */
[----:B------:R-:W-:Y:S01]  /*19440*/  IMAD.MOV.U32 R9, RZ, RZ, R7 ;  /* 0x000000ffff097224 */ /* 0x000fe200078e0007 */
[----:B------:R-:W-:-:S02]  /*19450*/  LOP3.LUT R4, R2, 0xff, RZ, 0xc0, !PT ;  /* 0x000000ff02047812 */ /* 0x000fc400078ec0ff */
[----:B------:R-:W-:Y:S01]  /*19460*/  MOV R56, R46 ;  /* 0x0000002e00387202 */ /* 0x000fe20000000f00 */
[----:B------:R-:W-:Y:S01]  /*19470*/  MUFU.EX2 R77, R225 ;  /* 0x000000e1004d7308 */ /* 0x000fe20000000800 */
[----:B------:R-:W-:Y:S01]  /*19480*/  LOP3.LUT R7, R2, 0xffff, RZ, 0xc0, !PT ;  /* 0x0000ffff02077812 */ /* 0x000fe200078ec0ff */
[----:B------:R-:W-:Y:S01]  /*19490*/  IMAD.MOV.U32 R27, RZ, RZ, R61 ;  /* 0x000000ffff1b7224 */ /* 0x000fe200078e003d */
[----:B------:R-:W-:Y:S01]  /*194a0*/  SHF.R.U32.HI R6, RZ, 0x10, R2 ;  /* 0x00000010ff067819 */ /* 0x000fe20000011602 */
[----:B------:R-:W-:Y:S01]  /*194b0*/  FADD.FTZ R10, R240, R214 ;  /* 0x000000d6f00a7221 */ /* 0x000fe20000010000 */
[----:B------:R-:W-:Y:S01]  /*194c0*/  SHF.R.U32.HI R5, RZ, 0x18, R2 ;  /* 0x00000018ff057819 */ /* 0x000fe20000011602 */
[----:B------:R-:W2:Y:S01]  /*194d0*/  LDL.LU.64 R30, [R1+0x128] ;  /* 0x00012800011e7983 */ /* 0x000ea20000300a00 */
[----:B------:R-:W-:Y:S02]  /*194e0*/  ISETP.GE.U32.AND P1, PT, R98, R0, PT ;  /* 0x000000006200720c */ /* 0x000fe40003f26070 */
[----:B------:R-:W-:-:S02]  /*194f0*/  SHF.R.U32.HI R2, RZ, 0x8, R18 ;  /* 0x00000008ff027819 */ /* 0x000fc40000011612 */
[----:B------:R-:W-:Y:S02]  /*19500*/  LOP3.LUT R0, R3, UR16, R12, 0x96, !PT ;  /* 0x0000001003007c12 */ /* 0x000fe4000f8e960c */
[----:B------:R-:W-:Y:S01]  /*19510*/  F2FP.BF16.PACK_AB R137, R137, R179 ;  /* 0x000000b38989723e */ /* 0x000fe200000010ff */
[----:B------:R-:W-:Y:S01]  /*19520*/  MUFU.EX2 R3, R220 ;  /* 0x000000dc00037308 */ /* 0x000fe20000000800 */
[----:B------:R-:W-:Y:S02]  /*19530*/  LOP3.LUT R2, R2, 0xffff, RZ, 0xc0, !PT ;  /* 0x0000ffff02027812 */ /* 0x000fe400078ec0ff */
[----:B------:R-:W-:-:S05]  /*19540*/  PRMT R180, R137, 0x7632, R180 ;  /* 0x0000763289b47816 */ /* 0x000fca00000000b4 */
[----:B------:R1:W3:Y:S01]  /*19550*/  MUFU.EX2 R12, R221 ;  /* 0x000000dd000c7308 */ /* 0x0002e20000000800 */
[----:B------:R-:W-:Y:S02]  /*19560*/  @!P5 PRMT R182, R11, 0x5410, RZ ;  /* 0x000054100bb6d816 */ /* 0x000fe400000000ff */
[----:B------:R-:W-:Y:S02]  /*19570*/  ISETP.GE.U32.AND P5, PT, R98, R2, PT ;  /* 0x000000026200720c */ /* 0x000fe40003fa6070 */
[----:B------:R-:W-:Y:S01]  /*19580*/  SHF.R.U32.HI R2, RZ, 0x10, R0 ;  /* 0x00000010ff027819 */ /* 0x000fe20000011600 */
[----:B------:R-:W-:Y:S01]  /*19590*/  @!P6 HFMA2.BF16_V2 R15, -RZ.H0_H0, RZ.H0_H0, -R180.H0_H0 ;  /* 0x200000ffff0fe231 */ /* 0x000fe200003409b4 */
[----:B------:R-:W-:Y:S02]  /*195a0*/  PRMT R181, R137, 0x7610, R181 ;  /* 0x0000761089b57816 */ /* 0x000fe400000000b5 */
[----:B------:R-:W-:Y:S01]  /*195b0*/  LOP3.LUT R2, R2, 0xff, RZ, 0xc0, !PT ;  /* 0x000000ff02027812 */ /* 0x000fe200078ec0ff */
[----:B------:R-:W-:Y:S01]  /*195c0*/  MUFU.EX2 R11, R217 ;  /* 0x000000d9000b7308 */ /* 0x000fe20000000800 */
[----:B------:R-:W-:-:S02]  /*195d0*/  PRMT R16, R181, 0x5410, R180 ;  /* 0x00005410b5107816 */ /* 0x000fc400000000b4 */
[----:B------:R-:W-:Y:S01]  /*195e0*/  @!P6 PRMT R180, R15, 0x5410, RZ ;  /* 0x000054100fb4e816 */ /* 0x000fe200000000ff */
[----:B-1----:R-:W-:Y:S01]  /*195f0*/  IMAD.MOV.U32 R221, RZ, RZ, R9 ;  /* 0x000000ffffdd7224 */ /* 0x002fe200078e0009 */
[----:B------:R-:W-:-:S03]  /*19600*/  ISETP.GE.U32.AND P6, PT, R98, R2, PT ;  /* 0x000000026200720c */ /* 0x000fc60003fc6070 */
[----:B------:R-:W1:Y:S01]  /*19610*/  MUFU.EX2 R9, R216 ;  /* 0x000000d800097308 */ /* 0x000e620000000800 */
[----:B---3--:R-:W-:-:S04]  /*19620*/  F2FP.BF16.PACK_AB R2, R12, R3 ;  /* 0x000000030c02723e */ /* 0x008fc800000010ff */
[C---:B------:R-:W-:Y:S02]  /*19630*/  PRMT R179, R2.reuse, 0x7610, R179 ;  /* 0x0000761002b37816 */ /* 0x040fe400000000b3 */
[----:B------:R-:W-:-:S03]  /*19640*/  PRMT R178, R2, 0x7632, R178 ;  /* 0x0000763202b27816 */ /* 0x000fc600000000b2 */
[----:B------:R-:W-:Y:S01]  /*19650*/  @!P2 HFMA2.BF16_V2 R20, -RZ.H0_H0, RZ.H0_H0, -R179.H0_H0 ;  /* 0x200000ffff14a231 */ /* 0x000fe200003409b3 */
[----:B------:R-:W-:Y:S01]  /*19660*/  LOP3.LUT R2, R0, 0xff, RZ, 0xc0, !PT ;  /* 0x000000ff00027812 */ /* 0x000fe200078ec0ff */
[----:B------:R-:W-:Y:S01]  /*19670*/  IMAD.MOV.U32 R46, RZ, RZ, R236 ;  /* 0x000000ffff2e7224 */ /* 0x000fe200078e00ec */
[----:B------:R-:W-:Y:S01]  /*19680*/  MOV R220, R8 ;  /* 0x0000000800dc7202 */ /* 0x000fe20000000f00 */
[----:B------:R-:W-:Y:S01]  /*19690*/  IMAD.MOV.U32 R236, RZ, RZ, R131 ;  /* 0x000000ffffec7224 */ /* 0x000fe200078e0083 */
[----:B------:R-:W-:Y:S01]  /*196a0*/  PRMT R15, R179, 0x5410, R178 ;  /* 0x00005410b30f7816 */ /* 0x000fe200000000b2 */
[----:B------:R-:W-:Y:S01]  /*196b0*/  FADD.FTZ R8, R3, R241 ;  /* 0x000000f103087221 */ /* 0x000fe20000010000 */
[----:B------:R-:W-:Y:S01]  /*196c0*/  @!P2 PRMT R179, R20, 0x5410, RZ ;  /* 0x0000541014b3a816 */ /* 0x000fe200000000ff */
[----:B------:R-:W3:Y:S01]  /*196d0*/  MUFU.EX2 R131, R224 ;  /* 0x000000e000837308 */ /* 0x000ee20000000800 */
[----:B-1----:R-:W-:Y:S02]  /*196e0*/  F2FP.BF16.PACK_AB R3, R11, R9 ;  /* 0x000000090b03723e */ /* 0x002fe400000010ff */
[----:B------:R-:W-:-:S02]  /*196f0*/  ISETP.GE.U32.AND P2, PT, R98, R2, PT ;  /* 0x000000026200720c */ /* 0x000fc40003f46070 */
[----:B------:R-:W-:Y:S02]  /*19700*/  SHF.R.U32.HI R2, RZ, 0x18, R0 ;  /* 0x00000018ff027819 */ /* 0x000fe40000011600 */
[----:B------:R-:W-:Y:S02]  /*19710*/  LOP3.LUT R0, R0, 0xffff, RZ, 0xc0, !PT ;  /* 0x0000ffff00007812 */ /* 0x000fe400078ec0ff */
[C---:B------:R-:W-:Y:S02]  /*19720*/  PRMT R176, R3.reuse, 0x7632, R176 ;  /* 0x0000763203b07816 */ /* 0x040fe400000000b0 */
[----:B------:R-:W-:Y:S02]  /*19730*/  SHF.R.U32.HI R0, RZ, 0x8, R0 ;  /* 0x00000008ff007819 */ /* 0x000fe40000011600 */
[----:B------:R-:W-:Y:S01]  /*19740*/  PRMT R177, R3, 0x7610, R177 ;  /* 0x0000761003b17816 */ /* 0x000fe200000000b1 */
[----:B------:R-:W-:Y:S01]  /*19750*/  @!P3 HFMA2.BF16_V2 R26, -RZ.H0_H0, RZ.H0_H0, -R176.H0_H0 ;  /* 0x200000ffff1ab231 */ /* 0x000fe200003409b0 */
[----:B------:R-:W-:-:S02]  /*19760*/  LOP3.LUT R0, R0, 0xffff, RZ, 0xc0, !PT ;  /* 0x0000ffff00007812 */ /* 0x000fc400078ec0ff */
[----:B------:R-:W-:Y:S02]  /*19770*/  PRMT R20, R177, 0x5410, R176 ;  /* 0x00005410b1147816 */ /* 0x000fe400000000b0 */
[----:B------:R-:W-:Y:S02]  /*19780*/  @!P3 PRMT R176, R26, 0x5410, RZ ;  /* 0x000054101ab0b816 */ /* 0x000fe400000000ff */
[----:B------:R-:W-:Y:S02]  /*19790*/  ISETP.GE.U32.AND P3, PT, R98, R0, PT ;  /* 0x000000006200720c */ /* 0x000fe40003f66070 */
[----:B---3--:R-:W-:Y:S01]  /*197a0*/  F2FP.BF16.PACK_AB R0, R77, R131 ;  /* 0x000000834d00723e */ /* 0x008fe200000010ff */
[----:B------:R-:W-:Y:S01]  /*197b0*/  IMAD.MOV.U32 R61, RZ, RZ, R60 ;  /* 0x000000ffff3d7224 */ /* 0x000fe200078e003c */
[----:B------:R-:W-:Y:S02]  /*197c0*/  MOV R125, R219 ;  /* 0x000000db007d7202 */ /* 0x000fe40000000f00 */
[----:B------:R-:W-:Y:S01]  /*197d0*/  PRMT R175, R0, 0x7610, R175 ;  /* 0x0000761000af7816 */ /* 0x000fe200000000af */
[----:B------:R-:W-:-:S02]  /*197e0*/  IMAD.MOV.U32 R60, RZ, RZ, R45 ;  /* 0x000000ffff3c7224 */ /* 0x000fc400078e002d */
[----:B------:R-:W-:Y:S01]  /*197f0*/  IMAD.MOV.U32 R219, RZ, RZ, R79 ;  /* 0x000000ffffdb7224 */ /* 0x000fe200078e004f */
[----:B------:R-:W-:Y:S01]  /*19800*/  MOV R79, R247 ;  /* 0x000000f7004f7202 */ /* 0x000fe20000000f00 */
[----:B------:R-:W-:Y:S01]  /*19810*/  IMAD.MOV.U32 R45, RZ, RZ, R252 ;  /* 0x000000ffff2d7224 */ /* 0x000fe200078e00fc */
[----:B------:R-:W-:Y:S01]  /*19820*/  @!P2 HFMA2.BF16_V2 R29, -RZ.H0_H0, RZ.H0_H0, -R175.H0_H0 ;  /* 0x200000ffff1da231 */ /* 0x000fe200003409af */
[----:B------:R-:W-:Y:S01]  /*19830*/  MUFU.EX2 R252, R222 ;  /* 0x000000de00fc7308 */ /* 0x000fe20000000800 */
[----:B------:R-:W-:Y:S01]  /*19840*/  PRMT R174, R0, 0x7632, R174 ;  /* 0x0000763200ae7816 */ /* 0x000fe200000000ae */
[----:B------:R-:W-:Y:S01]  /*19850*/  IMAD.MOV.U32 R18, RZ, RZ, R67 ;  /* 0x000000ffff127224 */ /* 0x000fe200078e0043 */
[----:B------:R-:W-:Y:S01]  /*19860*/  LOP3.LUT R0, R6, 0xff, RZ, 0xc0, !PT ;  /* 0x000000ff06007812 */ /* 0x000fe200078ec0ff */
[----:B------:R-:W-:-:S04]  /*19870*/  FADD.FTZ R3, R9, R244 ;  /* 0x000000f409037221 */ /* 0x000fc80000010000 */
[----:B------:R-:W1:Y:S01]  /*19880*/  MUFU.EX2 R247, R223 ;  /* 0x000000df00f77308 */ /* 0x000e620000000800 */
[----:B------:R-:W-:Y:S02]  /*19890*/  PRMT R67, R175, 0x5410, R174 ;  /* 0x00005410af437816 */ /* 0x000fe400000000ae */
[----:B------:R-:W-:Y:S02]  /*198a0*/  @!P2 PRMT R175, R29, 0x5410, RZ ;  /* 0x000054101dafa816 */ /* 0x000fe400000000ff */
[----:B------:R-:W-:-:S03]  /*198b0*/  ISETP.GE.U32.AND P2, PT, R98, R0, PT ;  /* 0x000000006200720c */ /* 0x000fc60003f46070 */
[----:B------:R-:W-:Y:S01]  /*198c0*/  MUFU.EX2 R241, R227 ;  /* 0x000000e300f17308 */ /* 0x000fe20000000800 */
[----:B------:R-:W-:Y:S01]  /*198d0*/  SHF.R.U32.HI R0, RZ, 0x8, R7 ;  /* 0x00000008ff007819 */ /* 0x000fe20000011607 */
[----:B------:R-:W-:-:S06]  /*198e0*/  @!P3 HFMA2.BF16_V2 R36, -RZ.H0_H0, RZ.H0_H0, -R174.H0_H0 ;  /* 0x200000ffff24b231 */ /* 0x000fcc00003409ae */
[----:B------:R-:W3:Y:S01]  /*198f0*/  MUFU.EX2 R244, R229 ;  /* 0x000000e500f47308 */ /* 0x000ee20000000800 */
[----:B------:R-:W-:Y:S02]  /*19900*/  LOP3.LUT R0, R0, 0xffff, RZ, 0xc0, !PT ;  /* 0x0000ffff00007812 */ /* 0x000fe400078ec0ff */
[----:B------:R-:W-:Y:S02]  /*19910*/  @!P3 PRMT R174, R36, 0x5410, RZ ;  /* 0x0000541024aeb816 */ /* 0x000fe400000000ff */
[----:B------:R-:W-:Y:S02]  /*19920*/  ISETP.GE.U32.AND P3, PT, R98, R0, PT ;  /* 0x000000006200720c */ /* 0x000fe40003f66070 */
[----:B-1----:R-:W-:Y:S01]  /*19930*/  F2FP.BF16.PACK_AB R0, R247, R252 ;  /* 0x000000fcf700723e */ /* 0x002fe200000010ff */
[----:B------:R-:W-:Y:S02]  /*19940*/  FADD.FTZ R10, R173, R10 ;  /* 0x0000000aad0a7221 */ /* 0x000fe40000010000 */
[----:B------:R-:W-:Y:S01]  /*19950*/  IMAD.MOV.U32 R217, RZ, RZ, R65 ;  /* 0x000000ffffd97224 */ /* 0x000fe200078e0041 */
[----:B------:R-:W-:-:S02]  /*19960*/  PRMT R173, R0, 0x7610, R173 ;  /* 0x0000761000ad7816 */ /* 0x000fc400000000ad */
[----:B------:R-:W-:Y:S02]  /*19970*/  PRMT R172, R0, 0x7632, R172 ;  /* 0x0000763200ac7816 */ /* 0x000fe400000000ac */
[----:B---3--:R-:W-:-:S04]  /*19980*/  F2FP.BF16.PACK_AB R0, R244, R241 ;  /* 0x000000f1f400723e */ /* 0x008fc800000010ff */
[C---:B------:R-:W-:Y:S02]  /*19990*/  PRMT R137, R0.reuse, 0x7610, R137 ;  /* 0x0000761000897816 */ /* 0x040fe40000000089 */
[----:B------:R-:W-:Y:S02]  /*199a0*/  PRMT R136, R0, 0x7632, R136 ;  /* 0x0000763200887816 */ /* 0x000fe40000000088 */
[----:B------:R-:W-:Y:S02]  /*199b0*/  LOP3.LUT R0, R217, UR34, R246, 0x96, !PT ;  /* 0x00000022d9007c12 */ /* 0x000fe4000f8e96f6 */
[----:B------:R-:W3:Y:S01]  /*199c0*/  LDL.LU R217, [R1+0xd8] ;  /* 0x0000d80001d97983 */ /* 0x000ee20000300800 */
[----:B------:R-:W-:Y:S02]  /*199d0*/  IMAD.MOV.U32 R17, RZ, RZ, R218 ;  /* 0x000000ffff117224 */ /* 0x000fe400078e00da */
[----:B------:R-:W-:Y:S02]  /*199e0*/  IMAD.MOV.U32 R28, RZ, RZ, R76 ;  /* 0x000000ffff1c7224 */ /* 0x000fe400078e004c */
[----:B------:R-:W-:Y:S01]  /*199f0*/  IMAD.MOV.U32 R218, RZ, RZ, R127 ;  /* 0x000000ffffda7224 */ /* 0x000fe200078e007f */
[----:B------:R-:W-:Y:S01]  /*19a00*/  MUFU.EX2 R76, R228 ;  /* 0x000000e4004c7308 */ /* 0x000fe20000000800 */
[----:B------:R-:W-:-:S07]  /*19a10*/  @!P4 HFMA2.BF16_V2 R14, -RZ.H0_H0, RZ.H0_H0, -R181.H0_H0 ;  /* 0x200000ffff0ec231 */ /* 0x000fce00003409b5 */
[----:B------:R-:W1:Y:S01]  /*19a20*/  MUFU.EX2 R127, R230 ;  /* 0x000000e6007f7308 */ /* 0x000e620000000800 */
[----:B------:R-:W-:Y:S01]  /*19a30*/  @!P1 HFMA2.BF16_V2 R23, -RZ.H0_H0, RZ.H0_H0, -R177.H0_H0 ;  /* 0x200000ffff179231 */ /* 0x000fe200003409b1 */
[----:B------:R-:W-:Y:S01]  /*19a40*/  @!P4 PRMT R181, R14, 0x5410, RZ ;  /* 0x000054100eb5c816 */ /* 0x000fe200000000ff */
[----:B------:R-:W-:Y:S01]  /*19a50*/  @!P5 HFMA2.BF16_V2 R22, -RZ.H0_H0, RZ.H0_H0, -R178.H0_H0 ;  /* 0x200000ffff16d231 */ /* 0x000fe200003409b2 */
[----:B------:R-:W-:Y:S01]  /*19a60*/  ISETP.GE.U32.AND P4, PT, R98, R4, PT ;  /* 0x000000046200720c */ /* 0x000fe20003f86070 */
[----:B------:R-:W-:Y:S02]  /*19a70*/  FADD.FTZ R4, R138, R13 ;  /* 0x0000000d8a047221 */ /* 0x000fe40000010000 */
[----:B------:R-:W-:Y:S01]  /*19a80*/  IMAD.MOV.U32 R216, RZ, RZ, R64 ;  /* 0x000000ffffd87224 */ /* 0x000fe200078e0040 */
[----:B------:R-:W-:Y:S01]  /*19a90*/  @!P1 PRMT R177, R23, 0x5410, RZ ;  /* 0x0000541017b19816 */ /* 0x000fe200000000ff */
[----:B------:R-:W-:Y:S01]  /*19aa0*/  IMAD.MOV.U32 R23, RZ, RZ, R221 ;  /* 0x000000ffff177224 */ /* 0x000fe200078e00dd */
[----:B------:R-:W-:Y:S01]  /*19ab0*/  @!P5 PRMT R178, R22, 0x5410, RZ ;  /* 0x0000541016b2d816 */ /* 0x000fe200000000ff */
[----:B------:R-:W-:Y:S01]  /*19ac0*/  IMAD.MOV.U32 R221, RZ, RZ, R215 ;  /* 0x000000ffffdd7224 */ /* 0x000fe200078e00d7 */
[----:B------:R-:W-:Y:S01]  /*19ad0*/  ISETP.GE.U32.AND P5, PT, R98, R2, PT ;  /* 0x000000026200720c */ /* 0x000fe20003fa6070 */
[----:B------:R-:W-:Y:S01]  /*19ae0*/  FADD.FTZ R240, R239, R4 ;  /* 0x00000004eff07221 */ /* 0x000fe20000010000 */
[----:B------:R-:W-:Y:S01]  /*19af0*/  LOP3.LUT R4, R243, UR12, R216, 0x96, !PT ;  /* 0x0000000cf3047c12 */ /* 0x000fe2000f8e96d8 */
[----:B------:R-:W-:Y:S01]  /*19b00*/  FADD.FTZ R215, R12, R8 ;  /* 0x000000080cd77221 */ /* 0x000fe20000010000 */
[----:B-1----:R-:W-:Y:S01]  /*19b10*/  F2FP.BF16.PACK_AB R2, R127, R76 ;  /* 0x0000004c7f02723e */ /* 0x002fe200000010ff */
[----:B------:R-:W-:-:S02]  /*19b20*/  IMAD.MOV.U32 R22, RZ, RZ, R220 ;  /* 0x000000ffff167224 */ /* 0x000fc400078e00dc */
[----:B------:R-:W-:Y:S01]  /*19b30*/  IMAD.WIDE.U32 R8, R0, -0x326172a9, RZ ;  /* 0xcd9e8d5700087825 */ /* 0x000fe200078e00ff */
[C---:B------:R-:W-:Y:S02]  /*19b40*/  PRMT R139, R2.reuse, 0x7610, R139 ;  /* 0x00007610028b7816 */ /* 0x040fe4000000008b */
[----:B------:R-:W-:Y:S01]  /*19b50*/  PRMT R138, R2, 0x7632, R138 ;  /* 0x00007632028a7816 */ /* 0x000fe2000000008a */
[----:B------:R-:W-:Y:S01]  /*19b60*/  IMAD.WIDE.U32 R6, R4, -0x326172a9, RZ ;  /* 0xcd9e8d5704067825 */ /* 0x000fe200078e00ff */
[----:B------:R-:W-:-:S03]  /*19b70*/  LOP3.LUT R2, R9, UR13, R22, 0x96, !PT ;  /* 0x0000000d09027c12 */ /* 0x000fc6000f8e9616 */
[----:B------:R-:W-:Y:S01]  /*19b80*/  FADD.FTZ R214, R11, R3 ;  /* 0x000000030bd67221 */ /* 0x000fe20000010000 */
[----:B------:R-:W-:Y:S01]  /*19b90*/  LOP3.LUT R0, R7, UR11, R8, 0x96, !PT ;  /* 0x0000000b07007c12 */ /* 0x000fe2000f8e9608 */
[----:B------:R-:W-:Y:S01]  /*19ba0*/  IMAD.WIDE.U32 R2, R2, -0x2daee0ad, RZ ;  /* 0xd2511f5302027825 */ /* 0x000fe200078e00ff */
[----:B------:R-:W-:-:S03]  /*19bb0*/  ISETP.GE.U32.AND P1, PT, R98, R5, PT ;  /* 0x000000056200720c */ /* 0x000fc60003f26070 */
        /* <DEDUP_REMOVED lines=12> */
[----:B------:R-:W-:Y:S02]  /*19c80*/  SHF.R.U32.HI R3, RZ, 0x8, R2 ;  /* 0x00000008ff037819 */ /* 0x000fe40000011602 */
[----:B------:R-:W-:Y:S02]  /*19c90*/  LOP3.LUT R2, R0, 0xff, RZ, 0xc0, !PT ;  /* 0x000000ff00027812 */ /* 0x000fe400078ec0ff */
[----:B------:R-:W-:Y:S02]  /*19ca0*/  PRMT R98, R98, 0x7054, R98 ;  /* 0x0000705462627816 */ /* 0x000fe40000000062 */
[----:B------:R-:W-:-:S05]  /*19cb0*/  PRMT R2, R2, 0x5410, R3 ;  /* 0x0000541002027816 */ /* 0x000fca0000000003 */
[----:B------:R-:W-:-:S05]  /*19cc0*/  HSET2.LE.AND R2, R2, R98, PT ;  /* 0x0000006202027233 */ /* 0x000fca0003803000 */
[----:B------:R-:W-:Y:S02]  /*19cd0*/  LOP3.LUT R8, R2, R231, RZ, 0xc0, !PT ;  /* 0x000000e702087212 */ /* 0x000fe400078ec0ff */
[--C-:B------:R-:W-:Y:S02]  /*19ce0*/  SHF.R.U32.HI R2, RZ, 0x10, R0.reuse ;  /* 0x00000010ff027819 */ /* 0x100fe40000011600 */
[----:B------:R-:W-:Y:S02]  /*19cf0*/  SHF.R.U32.HI R0, RZ, 0x18, R0 ;  /* 0x00000018ff007819 */ /* 0x000fe40000011600 */
[----:B------:R-:W-:Y:S01]  /*19d00*/  LOP3.LUT R2, R2, 0xff, RZ, 0xc0, !PT ;  /* 0x000000ff02027812 */ /* 0x000fe200078ec0ff */
[----:B------:R-:W-:Y:S01]  /*19d10*/  IMAD.MOV.U32 R216, RZ, RZ, R221 ;  /* 0x000000ffffd87224 */ /* 0x000fe200078e00dd */
[----:B------:R-:W-:Y:S01]  /*19d20*/  MOV R221, R18 ;  /* 0x0000001200dd7202 */ /* 0x000fe20000000f00 */
[----:B------:R-:W-:Y:S01]  /*19d30*/  IMAD.MOV.U32 R18, RZ, RZ, R27 ;  /* 0x000000ffff127224 */ /* 0x000fe200078e001b */
[----:B------:R-:W-:Y:S01]  /*19d40*/  PRMT R2, R2, 0x5410, R0 ;  /* 0x0000541002027816 */ /* 0x000fe20000000000 */
[----:B------:R-:W-:-:S04]  /*19d50*/  IMAD.WIDE.U32 R26, R7, -0x2daee0ad, RZ ;  /* 0xd2511f53071a7825 */ /* 0x000fc800078e00ff */
[----:B------:R-:W-:Y:S01]  /*19d60*/  HSET2.LE.AND R2, R2, R98, PT ;  /* 0x0000006202027233 */ /* 0x000fe20003803000 */
[----:B------:R-:W-:-:S04]  /*19d70*/  LOP3.LUT R0, R27, UR16, R6, 0x96, !PT ;  /* 0x000000101b007c12 */ /* 0x000fc8000f8e9606 */
[----:B------:R-:W-:Y:S02]  /*19d80*/  LOP3.LUT R9, R2, R226, RZ, 0xc0, !PT ;  /* 0x000000e202097212 */ /* 0x000fe400078ec0ff */
[C---:B------:R-:W-:Y:S01]  /*19d90*/  LOP3.LUT R2, R0.reuse, 0xffff, RZ, 0xc0, !PT ;  /* 0x0000ffff00027812 */ /* 0x040fe200078ec0ff */
[----:B------:R-:W-:Y:S02]  /*19da0*/  IMAD.MOV.U32 R14, RZ, RZ, R17 ;  /* 0x000000ffff0e7224 */ /* 0x000fe400078e0011 */
[----:B------:R-:W-:Y:S01]  /*19db0*/  IMAD.MOV.U32 R17, RZ, RZ, R119 ;  /* 0x000000ffff117224 */ /* 0x000fe200078e0077 */
[----:B------:R-:W-:Y:S01]  /*19dc0*/  SHF.R.U32.HI R3, RZ, 0x8, R2 ;  /* 0x00000008ff037819 */ /* 0x000fe20000011602 */
[----:B------:R-:W-:Y:S01]  /*19dd0*/  IMAD.MOV.U32 R119, RZ, RZ, R117 ;  /* 0x000000ffff777224 */ /* 0x000fe200078e0075 */
[----:B------:R-:W-:Y:S01]  /*19de0*/  LOP3.LUT R2, R0, 0xff, RZ, 0xc0, !PT ;  /* 0x000000ff00027812 */ /* 0x000fe200078ec0ff */
[----:B------:R-:W-:Y:S02]  /*19df0*/  IMAD.MOV.U32 R117, RZ, RZ, R213 ;  /* 0x000000ffff757224 */ /* 0x000fe400078e00d5 */
[----:B------:R-:W-:Y:S01]  /*19e00*/  FADD.FTZ R213, R245, R10 ;  /* 0x0000000af5d57221 */ /* 0x000fe20000010000 */
[----:B------:R-:W-:-:S02]  /*19e10*/  PRMT R10, R2, 0x5410, R3 ;  /* 0x00005410020a7816 */ /* 0x000fc40000000003 */
[--C-:B------:R-:W-:Y:S02]  /*19e20*/  SHF.R.U32.HI R3, RZ, 0x10, R0.reuse ;  /* 0x00000010ff037819 */ /* 0x100fe40000011600 */
[----:B------:R-:W-:Y:S02]  /*19e30*/  SHF.R.U32.HI R2, RZ, 0x18, R0 ;  /* 0x00000018ff027819 */ /* 0x000fe40000011600 */
[----:B------:R-:W-:-:S04]  /*19e40*/  LOP3.LUT R0, R3, 0xff, RZ, 0xc0, !PT ;  /* 0x000000ff03007812 */ /* 0x000fc800078ec0ff */
[----:B------:R-:W-:Y:S01]  /*19e50*/  PRMT R12, R0, 0x5410, R2 ;  /* 0x00005410000c7816 */ /* 0x000fe20000000002 */
[----:B---3--:R-:W-:Y:S02]  /*19e60*/  IMAD.WIDE.U32 R2, R217, -0x326172a9, RZ ;  /* 0xcd9e8d57d9027825 */ /* 0x008fe400078e00ff */
[----:B------:R-:W3:Y:S03]  /*19e70*/  LDL R217, [R1+0xd4] ;  /* 0x0000d40001d97983 */ /* 0x000ee60000100800 */
[----:B------:R-:W-:Y:S01]  /*19e80*/  LOP3.LUT R11, R23, UR14, R2, 0x96, !PT ;  /* 0x0000000e170b7c12 */ /* 0x000fe2000f8e9602 */
[----:B------:R-:W-:Y:S01]  /*19e90*/  IMAD.MOV.U32 R223, RZ, RZ, R28 ;  /* 0x000000ffffdf7224 */ /* 0x000fe200078e001c */
[----:B------:R-:W-:Y:S01]  /*19ea0*/  MOV R230, R129 ;  /* 0x0000008100e67202 */ /* 0x000fe20000000f00 */
[----:B------:R-:W-:Y:S02]  /*19eb0*/  @!P6 HFMA2.BF16_V2 R40, -RZ.H0_H0, RZ.H0_H0, -R173.H0_H0 ;  /* 0x200000ffff28e231 */ /* 0x000fe400003409ad */
[----:B------:R-:W-:-:S02]  /*19ec0*/  @!P4 HFMA2.BF16_V2 R43, -RZ.H0_H0, RZ.H0_H0, -R139.H0_H0 ;  /* 0x200000ffff2bc231 */ /* 0x000fc4000034098b */
[----:B------:R-:W-:Y:S02]  /*19ed0*/  @!P2 HFMA2.BF16_V2 R42, -RZ.H0_H0, RZ.H0_H0, -R137.H0_H0 ;  /* 0x200000ffff2aa231 */ /* 0x000fe40000340989 */
[----:B------:R-:W-:Y:S01]  /*19ee0*/  @!P1 HFMA2.BF16_V2 R41, -RZ.H0_H0, RZ.H0_H0, -R136.H0_H0 ;  /* 0x200000ffff299231 */ /* 0x000fe20000340988 */
[----:B------:R-:W-:Y:S01]  /*19ef0*/  IMAD.MOV.U32 R220, RZ, RZ, R66 ;  /* 0x000000ffffdc7224 */ /* 0x000fe200078e0042 */
[----:B------:R-:W-:Y:S01]  /*19f00*/  PRMT R66, R173, 0x5410, R172 ;  /* 0x00005410ad427816 */ /* 0x000fe200000000ac */
[----:B------:R-:W-:Y:S01]  /*19f10*/  IMAD.MOV.U32 R239, RZ, RZ, R210 ;  /* 0x000000ffffef7224 */ /* 0x000fe200078e00d2 */
[----:B------:R-:W-:Y:S01]  /*19f20*/  PRMT R64, R139, 0x5410, R138 ;  /* 0x000054108b407816 */ /* 0x000fe2000000008a */
[----:B------:R-:W-:Y:S01]  /*19f30*/  IMAD.MOV.U32 R222, RZ, RZ, R21 ;  /* 0x000000ffffde7224 */ /* 0x000fe200078e0015 */
[----:B------:R-:W-:Y:S01]  /*19f40*/  PRMT R65, R137, 0x5410, R136 ;  /* 0x0000541089417816 */ /* 0x000fe20000000088 */
[----:B------:R-:W-:Y:S01]  /*19f50*/  IMAD.MOV.U32 R228, RZ, RZ, R17 ;  /* 0x000000ffffe47224 */ /* 0x000fe200078e0011 */
[----:B------:R-:W-:Y:S01]  /*19f60*/  @!P6 PRMT R173, R40, 0x5410, RZ ;  /* 0x0000541028ade816 */ /* 0x000fe200000000ff */
[----:B------:R-:W-:Y:S01]  /*19f70*/  IMAD.MOV.U32 R229, RZ, RZ, R212 ;  /* 0x000000ffffe57224 */ /* 0x000fe200078e00d4 */
[----:B------:R-:W-:Y:S01]  /*19f80*/  @!P4 PRMT R139, R43, 0x5410, RZ ;  /* 0x000054102b8bc816 */ /* 0x000fe200000000ff */
[----:B------:R1:W5:Y:S01]  /*19f90*/  LDL.LU R212, [R1+0x120] ;  /* 0x0001200001d47983 */ /* 0x0003620000300800 */
[----:B------:R-:W-:-:S02]  /*19fa0*/  @!P2 PRMT R137, R42, 0x5410, RZ ;  /* 0x000054102a89a816 */ /* 0x000fc400000000ff */
[----:B------:R-:W-:Y:S01]  /*19fb0*/  @!P1 PRMT R136, R41, 0x5410, RZ ;  /* 0x0000541029889816 */ /* 0x000fe200000000ff */
[----:B------:R-:W-:Y:S02]  /*19fc0*/  IMAD.MOV.U32 R227, RZ, RZ, R211 ;  /* 0x000000ffffe37224 */ /* 0x000fe400078e00d3 */
[----:B------:R1:W5:Y:S01]  /*19fd0*/  LDL.LU R211, [R1+0x11c] ;  /* 0x00011c0001d37983 */ /* 0x0003620000300800 */
[----:B------:R-:W-:Y:S01]  /*19fe0*/  MOV R243, R228 ;  /* 0x000000e400f37202 */ /* 0x000fe20000000f00 */
[----:B------:R-:W-:Y:S02]  /*19ff0*/  IMAD.MOV.U32 R228, RZ, RZ, R207 ;  /* 0x000000ffffe47224 */ /* 0x000fe400078e00cf */
[----:B------:R1:W5:Y:S01]  /*1a000*/  LDL.LU R210, [R1+0x118] ;  /* 0x0001180001d27983 */ /* 0x0003620000300800 */
[----:B------:R-:W-:Y:S02]  /*1a010*/  IMAD.MOV.U32 R231, RZ, RZ, R200 ;  /* 0x000000ffffe77224 */ /* 0x000fe400078e00c8 */
[----:B------:R-:W-:Y:S01]  /*1a020*/  IMAD.MOV.U32 R225, RZ, RZ, R18 ;  /* 0x000000ffffe17224 */ /* 0x000fe200078e0012 */
[----:B---3--:R-:W-:-:S05]  /*1a030*/  LOP3.LUT R0, R3, R217, RZ, 0x3c, !PT ;  /* 0x000000d903007212 */ /* 0x008fca00078e3cff */
[----:B------:R-:W-:-:S05]  /*1a040*/  IMAD.WIDE.U32 R6, R0, -0x2daee0ad, RZ ;  /* 0xd2511f5300067825 */ /* 0x000fca00078e00ff */
[----:B------:R-:W-:Y:S01]  /*1a050*/  LOP3.LUT R2, R7, UR34, R246, 0x96, !PT ;  /* 0x0000002207027c12 */ /* 0x000fe2000f8e96f6 */
[----:B------:R-:W-:Y:S01]  /*1a060*/  IMAD.MOV.U32 R217, RZ, RZ, R216 ;  /* 0x000000ffffd97224 */ /* 0x000fe200078e00d8 */
[----:B------:R-:W-:-:S03]  /*1a070*/  HSET2.LE.AND R0, R10, R98, PT ;  /* 0x000000620a007233 */ /* 0x000fc60003803000 */
[----:B------:R-:W-:-:S04]  /*1a080*/  IMAD.WIDE.U32 R2, R2, -0x326172a9, RZ ;  /* 0xcd9e8d5702027825 */ /* 0x000fc800078e00ff */
[----:B------:R-:W-:Y:S01]  /*1a090*/  IMAD.MOV.U32 R216, RZ, RZ, R14 ;  /* 0x000000ffffd87224 */ /* 0x000fe200078e000e */
[----:B------:R-:W-:Y:S01]  /*1a0a0*/  LOP3.LUT R3, R3, UR13, R22, 0x96, !PT ;  /* 0x0000000d03037c12 */ /* 0x000fe2000f8e9616 */
[----:B------:R-:W-:-:S04]  /*1a0b0*/  IMAD.WIDE.U32 R10, R11, -0x2daee0ad, RZ ;  /* 0xd2511f530b0a7825 */ /* 0x000fc800078e00ff */
[----:B------:R-:W-:Y:S02]  /*1a0c0*/  IMAD.MOV.U32 R14, RZ, RZ, R125 ;  /* 0x000000ffff0e7224 */ /* 0x000fe400078e007d */
[----:B------:R-:W-:Y:S02]  /*1a0d0*/  IMAD.MOV.U32 R125, RZ, RZ, R57 ;  /* 0x000000ffff7d7224 */ /* 0x000fe400078e0039 */
[----:B------:R-:W-:Y:S01]  /*1a0e0*/  IMAD.MOV.U32 R57, RZ, RZ, R128 ;  /* 0x000000ffff397224 */ /* 0x000fe200078e0080 */
[----:B------:R-:W-:Y:S02]  /*1a0f0*/  LOP3.LUT R128, R0, R38, RZ, 0xc0, !PT ;  /* 0x0000002600807212 */ /* 0x000fe400078ec0ff */
[----:B------:R-:W-:Y:S01]  /*1a100*/  LOP3.LUT R0, R11, UR12, R6, 0x96, !PT ;  /* 0x0000000c0b007c12 */ /* 0x000fe2000f8e9606 */
[----:B------:R-:W-:-:S05]  /*1a110*/  IMAD.WIDE.U32 R6, R3, -0x2daee0ad, RZ ;  /* 0xd2511f5303067825 */ /* 0x000fca00078e00ff */
[----:B------:R-:W-:Y:S01]  /*1a120*/  LOP3.LUT R3, R7, UR10, R10, 0x96, !PT ;  /* 0x0000000a07037c12 */ /* 0x000fe2000f8e960a */
[----:B------:R-:W-:-:S05]  /*1a130*/  IMAD.WIDE.U32 R10, R0, -0x326172a9, RZ ;  /* 0xcd9e8d57000a7825 */ /* 0x000fca00078e00ff */
[----:B------:R-:W-:Y:S01]  /*1a140*/  LOP3.LUT R0, R11, UR11, R2, 0x96, !PT ;  /* 0x0000000b0b007c12 */ /* 0x000fe2000f8e9602 */
[----:B------:R-:W-:-:S05]  /*1a150*/  IMAD.WIDE.U32 R2, R3, -0x326172a9, RZ ;  /* 0xcd9e8d5703027825 */ /* 0x000fca00078e00ff */
[----:B------:R-:W-:Y:S01]  /*1a160*/  LOP3.LUT R3, R3, UR9, R10, 0x96, !PT ;  /* 0x0000000903037c12 */ /* 0x000fe2000f8e960a */
[----:B------:R-:W-:-:S04]  /*1a170*/  IMAD.WIDE.U32 R10, R0, -0x2daee0ad, RZ ;  /* 0xd2511f53000a7825 */ /* 0x000fc800078e00ff */
[----:B------:R-:W-:Y:S01]  /*1a180*/  IMAD.WIDE.U32 R28, R3, -0x2daee0ad, RZ ;  /* 0xd2511f53031c7825 */ /* 0x000fe200078e00ff */
[----:B------:R-:W-:-:S04]  /*1a190*/  LOP3.LUT R0, R11, UR8, R6, 0x96, !PT ;  /* 0x000000080b007c12 */ /* 0x000fc8000f8e9606 */
[----:B------:R-:W-:Y:S01]  /*1a1a0*/  LOP3.LUT R3, R29, UR6, R10, 0x96, !PT ;  /* 0x000000061d037c12 */ /* 0x000fe2000f8e960a */
[----:B------:R-:W-:Y:S01]  /*1a1b0*/  IMAD.WIDE.U32 R10, R0, -0x326172a9, RZ ;  /* 0xcd9e8d57000a7825 */ /* 0x000fe200078e00ff */
[----:B------:R-:W-:-:S04]  /*1a1c0*/  HSET2.LE.AND R6, R12, R98, PT ;  /* 0x000000620c067233 */ /* 0x000fc80003803000 */
[----:B------:R-:W-:Y:S01]  /*1a1d0*/  LOP3.LUT R29, R11, UR7, R2, 0x96, !PT ;  /* 0x000000070b1d7c12 */ /* 0x000fe2000f8e9602 */
[----:B------:R-:W-:Y:S01]  /*1a1e0*/  IMAD.WIDE.U32 R2, R3, -0x326172a9, RZ ;  /* 0xcd9e8d5703027825 */ /* 0x000fe200078e00ff */
[----:B------:R-:W-:-:S04]  /*1a1f0*/  LOP3.LUT R129, R6, R37, RZ, 0xc0, !PT ;  /* 0x0000002506817212 */ /* 0x000fc800078ec0ff */
        /* <DEDUP_REMOVED lines=13> */
[C---:B------:R-:W-:Y:S02]  /*1a2d0*/  LOP3.LUT R0, R4.reuse, 0xffff, RZ, 0xc0, !PT ;  /* 0x0000ffff04007812 */ /* 0x040fe400078ec0ff */
[--C-:B------:R-:W-:Y:S02]  /*1a2e0*/  SHF.R.U32.HI R6, RZ, 0x10, R2.reuse ;  /* 0x00000010ff067819 */ /* 0x100fe40000011602 */
[----:B------:R-:W-:Y:S02]  /*1a2f0*/  SHF.R.U32.HI R10, RZ, 0x18, R2 ;  /* 0x00000018ff0a7819 */ /* 0x000fe40000011602 */
[----:B------:R-:W-:Y:S01]  /*1a300*/  SHF.R.U32.HI R2, RZ, 0x8, R0 ;  /* 0x00000008ff027819 */ /* 0x000fe20000011600 */
[----:B------:R-:W-:Y:S01]  /*1a310*/  IMAD.MOV.U32 R224, RZ, RZ, R217 ;  /* 0x000000ffffe07224 */ /* 0x000fe200078e00d9 */
[----:B------:R-:W-:-:S02]  /*1a320*/  LOP3.LUT R0, R4, 0xff, RZ, 0xc0, !PT ;  /* 0x000000ff04007812 */ /* 0x000fc400078ec0ff */
[----:B------:R-:W-:Y:S01]  /*1a330*/  MOV R217, R216 ;  /* 0x000000d800d97202 */ /* 0x000fe20000000f00 */
[----:B------:R-:W-:Y:S01]  /*1a340*/  IMAD.MOV.U32 R216, RZ, RZ, R14 ;  /* 0x000000ffffd87224 */ /* 0x000fe200078e000e */
[----:B------:R-:W-:Y:S02]  /*1a350*/  PRMT R14, R0, 0x5410, R2 ;  /* 0x00005410000e7816 */ /* 0x000fe40000000002 */
[--C-:B------:R-:W-:Y:S01]  /*1a360*/  SHF.R.U32.HI R2, RZ, 0x10, R4.reuse ;  /* 0x00000010ff027819 */ /* 0x100fe20000011604 */
[--C-:B------:R-:W-:Y:S01]  /*1a370*/  HSET2.LE.AND R0, R13, R98.reuse, PT ;  /* 0x000000620d007233 */ /* 0x100fe20003803000 */
[----:B------:R-:W-:Y:S02]  /*1a380*/  SHF.R.U32.HI R3, RZ, 0x18, R4 ;  /* 0x00000018ff037819 */ /* 0x000fe40000011604 */
[----:B------:R-:W-:Y:S02]  /*1a390*/  LOP3.LUT R2, R2, 0xff, RZ, 0xc0, !PT ;  /* 0x000000ff02027812 */ /* 0x000fe400078ec0ff */
[----:B------:R-:W-:Y:S01]  /*1a3a0*/  LOP3.LUT R4, R0, R19, RZ, 0xc0, !PT ;  /* 0x0000001300047212 */ /* 0x000fe200078ec0ff */
[--C-:B------:R-:W-:Y:S01]  /*1a3b0*/  HSET2.LE.AND R0, R12, R98.reuse, PT ;  /* 0x000000620c007233 */ /* 0x100fe20003803000 */
[----:B------:R-:W-:Y:S01]  /*1a3c0*/  PRMT R7, R2, 0x5410, R3 ;  /* 0x0000541002077816 */ /* 0x000fe20000000003 */
[----:B------:R-:W-:Y:S01]  /*1a3d0*/  HSET2.LE.AND R2, R11, R98, PT ;  /* 0x000000620b027233 */ /* 0x000fe20003803000 */
[----:B------:R-:W-:-:S02]  /*1a3e0*/  LOP3.LUT R3, R6, 0xff, RZ, 0xc0, !PT ;  /* 0x000000ff06037812 */ /* 0x000fc400078ec0ff */
[----:B------:R-:W-:Y:S01]  /*1a3f0*/  LOP3.LUT R5, R0, R16, RZ, 0xc0, !PT ;  /* 0x0000001000057212 */ /* 0x000fe200078ec0ff */
[--C-:B------:R-:W-:Y:S01]  /*1a400*/  HSET2.LE.AND R0, R14, R98.reuse, PT ;  /* 0x000000620e007233 */ /* 0x100fe20003803000 */
[----:B------:R-:W-:Y:S01]  /*1a410*/  LOP3.LUT R6, R2, R15, RZ, 0xc0, !PT ;  /* 0x0000000f02067212 */ /* 0x000fe200078ec0ff */
[----:B------:R-:W-:Y:S04]  /*1a420*/  LDSM.16.MT88.4 R16, [R201+0xa000] ;  /* 0x00a00000c910783b */ /* 0x000fe80000004200 */
[----:B------:R-:W3:Y:S01]  /*1a430*/  LDSM.16.MT88.4 R12, [R203+0xa000] ;  /* 0x00a00000cb0c783b */ /* 0x000ee20000004200 */
[----:B------:R-:W-:Y:S01]  /*1a440*/  HSET2.LE.AND R2, R7, R98, PT ;  /* 0x0000006207027233 */ /* 0x000fe20003803000 */
[----:B------:R-:W-:Y:S02]  /*1a450*/  PRMT R3, R3, 0x5410, R10 ;  /* 0x0000541003037816 */ /* 0x000fe4000000000a */
[----:B------:R-:W-:-:S02]  /*1a460*/  LOP3.LUT R10, R0, R238, RZ, 0xc0, !PT ;  /* 0x000000ee000a7212 */ /* 0x000fc400078ec0ff */
[----:B------:R-:W-:Y:S01]  /*1a470*/  LOP3.LUT R11, R2, R96, RZ, 0xc0, !PT ;  /* 0x00000060020b7212 */ /* 0x000fe200078ec0ff */
[----:B------:R-:W-:Y:S01]  /*1a480*/  IMAD.MOV.U32 R238, RZ, RZ, R223 ;  /* 0x000000ffffee7224 */ /* 0x000fe200078e00df */
[----:B------:R-:W-:-:S05]  /*1a490*/  MOV R223, R208 ;  /* 0x000000d000df7202 */ /* 0x000fca0000000f00 */
[----:B---3--:R-:W-:Y:S07]  /*1a4a0*/  HMMA.16816.F32.BF16 R40, R8, R14, R140 ;  /* 0x0000000e0828723c */ /* 0x008fee000004188c */
        /* <DEDUP_REMOVED lines=12> */
[----:B------:R1:W5:Y:S01]  /*1a570*/  LDL.LU R200, [R1+0x100] ;  /* 0x0001000001c87983 */ /* 0x0003620000300800 */
[----:B------:R-:W-:-:S02]  /*1a580*/  HSET2.LE.AND R3, R3, R98, PT ;  /* 0x0000006203037233 */ /* 0x000fc40003803000 */
[----:B------:R-:W-:-:S03]  /*1a590*/  @!P5 HFMA2.BF16_V2 R39, -RZ.H0_H0, RZ.H0_H0, -R172.H0_H0 ;  /* 0x200000ffff27d231 */ /* 0x000fc600003409ac */
[----:B------:R-:W-:Y:S02]  /*1a5a0*/  LOP3.LUT R7, R3, R20, RZ, 0xc0, !PT ;  /* 0x0000001403077212 */ /* 0x000fe400078ec0ff */
[----:B------:R-:W3:Y:S01]  /*1a5b0*/  LDSM.16.MT88.4 R20, [R206+0xa000] ;  /* 0x00a00000ce14783b */ /* 0x000ee20000004200 */
[----:B------:R-:W-:Y:S01]  /*1a5c0*/  @!P5 PRMT R172, R39, 0x5410, RZ ;  /* 0x0000541027acd816 */ /* 0x000fe200000000ff */
[-C--:B------:R-:W-:Y:S08]  /*1a5d0*/  HMMA.16816.F32.BF16 R152, R8, R16.reuse, R152 ;  /* 0x000000100898723c */ /* 0x080ff00000041898 */
[C---:B------:R-:W-:Y:S08]  /*1a5e0*/  HMMA.16816.F32.BF16 R168, R4.reuse, R16, R168 ;  /* 0x0000001004a8723c */ /* 0x040ff000000418a8 */
[-C--:B------:R-:W-:Y:S08]  /*1a5f0*/  HMMA.16816.F32.BF16 R164, R4, R18.reuse, R164 ;  /* 0x0000001204a4723c */ /* 0x080ff000000418a4 */
[C---:B------:R-:W-:Y:S01]  /*1a600*/  HMMA.16816.F32.BF16 R36, R8.reuse, R18, R148 ;  /* 0x000000120824723c */ /* 0x040fe20000041894 */
[----:B------:R-:W4:Y:S07]  /*1a610*/  LDSM.16.MT88.4 R16, [R205+0xa000] ;  /* 0x00a00000cd10783b */ /* 0x000f2e0000004200 */
[-C--:B------:R-:W-:Y:S08]  /*1a620*/  HMMA.16816.F32.BF16 R144, R8, R12.reuse, R144 ;  /* 0x0000000c0890723c */ /* 0x080ff00000041890 */
[C---:B------:R-:W-:Y:S08]  /*1a630*/  HMMA.16816.F32.BF16 R160, R4.reuse, R12, R160 ;  /* 0x0000000c04a0723c */ /* 0x040ff000000418a0 */
[----:B------:R-:W-:Y:S01]  /*1a640*/  HMMA.16816.F32.BF16 R156, R4, R14, R156 ;  /* 0x0000000e049c723c */ /* 0x000fe2000004189c */
[----:B------:R-:W1:Y:S01]  /*1a650*/  LDSM.16.MT88.4 R12, [R201+0xb000] ;  /* 0x00b00000c90c783b */ /* 0x000e620000004200 */
[----:B------:R-:W-:Y:S01]  /*1a660*/  @!P3 HFMA2.BF16_V2 R44, -RZ.H0_H0, RZ.H0_H0, -R138.H0_H0 ;  /* 0x200000ffff2cb231 */ /* 0x000fe2000034098a */
[----:B------:R-:W-:-:S02]  /*1a670*/  IMAD.MOV.U32 R242, RZ, RZ, R225 ;  /* 0x000000fffff27224 */ /* 0x000fc400078e00e1 */
[----:B------:R-:W-:Y:S02]  /*1a680*/  IMAD.MOV.U32 R142, RZ, RZ, R227 ;  /* 0x000000ffff8e7224 */ /* 0x000fe400078e00e3 */
[----:B------:R-:W-:Y:S02]  /*1a690*/  IMAD.MOV.U32 R225, RZ, RZ, R221 ;  /* 0x000000ffffe17224 */ /* 0x000fe400078e00dd */
[----:B------:R-:W-:Y:S02]  /*1a6a0*/  IMAD.MOV.U32 R226, RZ, RZ, R220 ;  /* 0x000000ffffe27224 */ /* 0x000fe400078e00dc */
[----:B------:R-:W-:Y:S02]  /*1a6b0*/  IMAD.MOV.U32 R227, RZ, RZ, R45 ;  /* 0x000000ffffe37224 */ /* 0x000fe400078e002d */
[----:B------:R-:W-:Y:S02]  /*1a6c0*/  IMAD.MOV.U32 R220, RZ, RZ, R47 ;  /* 0x000000ffffdc7224 */ /* 0x000fe400078e002f */
[----:B------:R-:W-:Y:S01]  /*1a6d0*/  IMAD.MOV.U32 R221, RZ, RZ, R46 ;  /* 0x000000ffffdd7224 */ /* 0x000fe200078e002e */
[----:B------:R-:W-:-:S02]  /*1a6e0*/  @!P3 PRMT R138, R44, 0x5410, RZ ;  /* 0x000054102c8ab816 */ /* 0x000fc400000000ff */
[----:B---3--:R-:W-:Y:S01]  /*1a6f0*/  HMMA.16816.F32.BF16 R44, R8, R20, R232 ;  /* 0x00000014082c723c */ /* 0x008fe200000418e8 */
[----:B------:R-:W-:Y:S01]  /*1a700*/  IMAD.MOV.U32 R151, RZ, RZ, R242 ;  /* 0x000000ffff977224 */ /* 0x000fe200078e00f2 */
[----:B------:R-:W-:Y:S01]  /*1a710*/  MOV R245, R79 ;  /* 0x0000004f00f57202 */ /* 0x000fe20000000f00 */
[----:B------:R-:W-:Y:S02]  /*1a720*/  IMAD.MOV.U32 R96, RZ, RZ, R243 ;  /* 0x000000ffff607224 */ /* 0x000fe400078e00f3 */
[----:B------:R-:W-:Y:S02]  /*1a730*/  IMAD.MOV.U32 R246, RZ, RZ, R77 ;  /* 0x000000fffff67224 */ /* 0x000fe400078e004d */
[----:B------:R-:W-:Y:S01]  /*1a740*/  IMAD.MOV.U32 R232, RZ, RZ, R57 ;  /* 0x000000ffffe87224 */ /* 0x000fe200078e0039 */
[----:B------:R-:W-:Y:S01]  /*1a750*/  MOV R235, R58 ;  /* 0x0000003a00eb7202 */ /* 0x000fe20000000f00 */
[----:B------:R-:W-:Y:S02]  /*1a760*/  IMAD.MOV.U32 R233, RZ, RZ, R56 ;  /* 0x000000ffffe97224 */ /* 0x000fe400078e0038 */
[----:B------:R-:W-:-:S02]  /*1a770*/  IMAD.MOV.U32 R234, RZ, RZ, R59 ;  /* 0x000000ffffea7224 */ /* 0x000fc400078e003b */
[----:B------:R-:W-:Y:S01]  /*1a780*/  HMMA.16816.F32.BF16 R56, R4, R22, R48 ;  /* 0x000000160438723c */ /* 0x000fe20000041830 */
[----:B------:R-:W-:Y:S02]  /*1a790*/  IMAD.MOV.U32 R242, RZ, RZ, R78 ;  /* 0x000000fffff27224 */ /* 0x000fe400078e004e */
[----:B------:R-:W-:-:S04]  /*1a7a0*/  IMAD.MOV.U32 R243, RZ, RZ, R76 ;  /* 0x000000fffff37224 */ /* 0x000fc800078e004c */
[----:B------:R-:W-:Y:S01]  /*1a7b0*/  IMAD.MOV.U32 R48, RZ, RZ, R61 ;  /* 0x000000ffff307224 */ /* 0x000fe200078e003d */
[----:B------:R-:W-:Y:S01]  /*1a7c0*/  HMMA.16816.F32.BF16 R52, R4, R20, R52 ;  /* 0x000000140434723c */ /* 0x000fe20000041834 */
[----:B------:R-:W-:Y:S02]  /*1a7d0*/  IMAD.MOV.U32 R49, RZ, RZ, R60 ;  /* 0x000000ffff317224 */ /* 0x000fe400078e003c */
[----:B------:R-:W-:Y:S02]  /*1a7e0*/  IMAD.MOV.U32 R50, RZ, RZ, R63 ;  /* 0x000000ffff327224 */ /* 0x000fe400078e003f */
[----:B------:R-:W-:-:S03]  /*1a7f0*/  IMAD.MOV.U32 R51, RZ, RZ, R62 ;  /* 0x000000ffff337224 */ /* 0x000fc600078e003e */
[C---:B------:R-:W-:Y:S01]  /*1a800*/  HMMA.16816.F32.BF16 R60, R8.reuse, R22, R248 ;  /* 0x00000016083c723c */ /* 0x040fe200000418f8 */
[----:B------:R-:W3:Y:S07]  /*1a810*/  LDSM.16.MT88.4 R20, [R203+0xb000] ;  /* 0x00b00000cb14783b */ /* 0x000eee0000004200 */
        /* <DEDUP_REMOVED lines=8> */
[----:B------:R-:W-:Y:S01]  /*1a8a0*/  HMMA.16816.F32.BF16 R220, R8, R14, R220 ;  /* 0x0000000e08dc723c */ /* 0x000fe200000418dc */
[----:B------:R-:W1:Y:S01]  /*1a8b0*/  LDSM.16.MT88.4 R12, [R205+0xb000] ;  /* 0x00b00000cd0c783b */ /* 0x000e620000004200 */
[----:B------:R-:W-:Y:S01]  /*1a8c0*/  IMAD.WIDE.U32 R2, R29, -0x2daee0ad, RZ ;  /* 0xd2511f531d027825 */ /* 0x000fe200078e00ff */
[----:B------:R-:W-:-:S02]  /*1a8d0*/  MOV R251, R243 ;  /* 0x000000f300fb7202 */ /* 0x000fc40000000f00 */
[----:B------:R-:W-:Y:S02]  /*1a8e0*/  LDSM.16.MT88.4 R80, [R201+0xb800] ;  /* 0x00b80000c950783b */ /* 0x000fe40000004200 */
[----:B------:R-:W-:Y:S01]  /*1a8f0*/  LOP3.LUT R0, R3, UR16, R28, 0x96, !PT ;  /* 0x0000001003007c12 */ /* 0x000fe2000f8e961c */
[----:B---3--:R-:W-:Y:S01]  /*1a900*/  HMMA.16816.F32.BF16 R232, R8, R20, R232 ;  /* 0x0000001408e8723c */ /* 0x008fe200000418e8 */
[----:B------:R-:W-:-:S07]  /*1a910*/  LOP3.LUT R3, R2, 0xffff, RZ, 0xc0, !PT ;  /* 0x0000ffff02037812 */ /* 0x000fce00078ec0ff */
[C---:B------:R-:W-:Y:S08]  /*1a920*/  HMMA.16816.F32.BF16 R88, R4.reuse, R20, R88 ;  /* 0x000000140458723c */ /* 0x040ff00000041858 */
[C---:B------:R-:W-:Y:S08]  /*1a930*/  HMMA.16816.F32.BF16 R92, R4.reuse, R22, R92 ;  /* 0x00000016045c723c */ /* 0x040ff0000004185c */
[C---:B----4-:R-:W-:Y:S08]  /*1a940*/  HMMA.16816.F32.BF16 R104, R4.reuse, R16, R104 ;  /* 0x000000100468723c */ /* 0x050ff00000041868 */
[C---:B------:R-:W-:Y:S08]  /*1a950*/  HMMA.16816.F32.BF16 R108, R4.reuse, R18, R108 ;  /* 0x00000012046c723c */ /* 0x040ff0000004186c */
[C---:B-1----:R-:W-:Y:S08]  /*1a960*/  HMMA.16816.F32.BF16 R120, R4.reuse, R12, R120 ;  /* 0x0000000c0478723c */ /* 0x042ff00000041878 */
[----:B------:R-:W-:Y:S08]  /*1a970*/  HMMA.16816.F32.BF16 R100, R4, R14, R100 ;  /* 0x0000000e0464723c */ /* 0x000ff00000041864 */
[----:B------:R-:W-:Y:S01]  /*1a980*/  HMMA.16816.F32.BF16 R228, R8, R16, R228 ;  /* 0x0000001008e4723c */ /* 0x000fe200000418e4 */
[----:B------:R-:W-:-:S02]  /*1a990*/  LOP3.LUT R6, R2, 0xff, RZ, 0xc0, !PT ;  /* 0x000000ff02067812 */ /* 0x000fc400078ec0ff */
[----:B------:R-:W-:-:S05]  /*1a9a0*/  SHF.R.U32.HI R4, RZ, 0x10, R2 ;  /* 0x00000010ff047819 */ /* 0x000fca0000011602 */
[----:B------:R-:W-:Y:S01]  /*1a9b0*/  HMMA.16816.F32.BF16 R236, R8, R12, R236 ;  /* 0x0000000c08ec723c */ /* 0x000fe200000418ec */
[----:B------:R-:W-:-:S07]  /*1a9c0*/  SHF.R.U32.HI R5, RZ, 0x10, R26 ;  /* 0x00000010ff057819 */ /* 0x000fce000001161a */
[----:B------:R-:W-:Y:S01]  /*1a9d0*/  HMMA.16816.F32.BF16 R20, R8, R22, R48 ;  /* 0x000000160814723c */ /* 0x000fe20000041830 */
[----:B------:R-:W-:Y:S01]  /*1a9e0*/  SHF.R.U32.HI R7, RZ, 0x18, R26 ;  /* 0x00000018ff077819 */ /* 0x000fe2000001161a */
[----:B------:R-:W-:-:S06]  /*1a9f0*/  IMAD.MOV.U32 R29, RZ, RZ, R151 ;  /* 0x000000ffff1d7224 */ /* 0x000fcc00078e0097 */
[----:B------:R-:W-:Y:S01]  /*1aa00*/  HMMA.16816.F32.BF16 R16, R8, R18, R112 ;  /* 0x000000120810723c */ /* 0x000fe20000041870 */
[----:B------:R-:W-:Y:S01]  /*1aa10*/  LOP3.LUT R4, R4, 0xff, RZ, 0xc0, !PT ;  /* 0x000000ff04047812 */ /* 0x000fe200078ec0ff */
[----:B------:R-:W1:Y:S01]  /*1aa20*/  LDSM.16.MT88.4 R148, [R201+0xa800] ;  /* 0x00a80000c994783b */ /* 0x000e620000004200 */
[----:B------:R-:W-:-:S05]  /*1aa30*/  IMAD.MOV.U32 R248, RZ, RZ, R246 ;  /* 0x000000fffff87224 */ /* 0x000fca00078e00f6 */
[----:B------:R-:W-:Y:S01]  /*1aa40*/  HMMA.16816.F32.BF16 R12, R8, R14, R140 ;  /* 0x0000000e080c723c */ /* 0x000fe2000004188c */
[----:B------:R-:W3:Y:S01]  /*1aa50*/  LDSM.16.MT88.4 R140, [R203+0xa800] ;  /* 0x00a80000cb8c783b */ /* 0x000ee20000004200 */
[----:B------:R-:W-:Y:S02]  /*1aa60*/  IMAD.MOV.U32 R249, RZ, RZ, R245 ;  /* 0x000000fffff97224 */ /* 0x000fe400078e00f5 */
[----:B------:R-:W-:Y:S01]  /*1aa70*/  IMAD.MOV.U32 R250, RZ, RZ, R242 ;  /* 0x000000fffffa7224 */ /* 0x000fe200078e00f2 */
[----:B------:R-:W4:Y:S02]  /*1aa80*/  LDSM.16.MT88.4 R48, [R206+0xa800] ;  /* 0x00a80000ce30783b */ /* 0x000f240000004200 */
[----:B------:R-:W-:Y:S02]  /*1aa90*/  SHF.R.U32.HI R9, RZ, 0x18, R2 ;  /* 0x00000018ff097819 */ /* 0x000fe40000011602 */
[----:B------:R-:W-:Y:S01]  /*1aaa0*/  SHF.R.U32.HI R2, RZ, 0x8, R3 ;  /* 0x00000008ff027819 */ /* 0x000fe20000011603 */
[----:B------:R-:W-:Y:S01]  /*1aab0*/  IMAD.MOV.U32 R243, RZ, RZ, R126 ;  /* 0x000000fffff37224 */ /* 0x000fe200078e007e */
[----:B------:R-:W-:Y:S01]  /*1aac0*/  LOP3.LUT R3, R26, 0xffff, RZ, 0xc0, !PT ;  /* 0x0000ffff1a037812 */ /* 0x000fe200078ec0ff */
[----:B------:R-:W-:Y:S01]  /*1aad0*/  IMAD.MOV.U32 R28, RZ, RZ, R131 ;  /* 0x000000ffff1c7224 */ /* 0x000fe200078e0083 */
[----:B------:R-:W-:Y:S01]  /*1aae0*/  PRMT R10, R6, 0x5410, R2 ;  /* 0x00005410060a7816 */ /* 0x000fe20000000002 */
[----:B------:R-:W-:Y:S01]  /*1aaf0*/  LDSM.16.MT88.4 R112, [R206+0xb800] ;  /* 0x00b80000ce70783b */ /* 0x000fe20000004200 */
[----:B------:R-:W-:-:S02]  /*1ab00*/  LOP3.LUT R2, R5, 0xff, RZ, 0xc0, !PT ;  /* 0x000000ff05027812 */ /* 0x000fc400078ec0ff */
[----:B------:R-:W-:Y:S02]  /*1ab10*/  LOP3.LUT R8, R26, 0xff, RZ, 0xc0, !PT ;  /* 0x000000ff1a087812 */ /* 0x000fe400078ec0ff */
[----:B------:R-:W-:Y:S02]  /*1ab20*/  SHF.R.U32.HI R3, RZ, 0x8, R3 ;  /* 0x00000008ff037819 */ /* 0x000fe40000011603 */
[----:B------:R-:W-:Y:S02]  /*1ab30*/  PRMT R7, R2, 0x5410, R7 ;  /* 0x0000541002077816 */ /* 0x000fe40000000007 */
[----:B------:R-:W-:Y:S02]  /*1ab40*/  PRMT R6, R8, 0x5410, R3 ;  /* 0x0000541008067816 */ /* 0x000fe40000000003 */
[----:B------:R-:W-:Y:S02]  /*1ab50*/  LOP3.LUT R2, R0, 0xffff, RZ, 0xc0, !PT ;  /* 0x0000ffff00027812 */ /* 0x000fe400078ec0ff */
[----:B------:R-:W-:-:S02]  /*1ab60*/  SHF.R.U32.HI R3, RZ, 0x10, R0 ;  /* 0x00000010ff037819 */ /* 0x000fc40000011600 */
[----:B------:R-:W-:Y:S02]  /*1ab70*/  PRMT R9, R4, 0x5410, R9 ;  /* 0x0000541004097816 */ /* 0x000fe40000000009 */
[----:B------:R-:W-:Y:S02]  /*1ab80*/  LOP3.LUT R4, R0, 0xff, RZ, 0xc0, !PT ;  /* 0x000000ff00047812 */ /* 0x000fe400078ec0ff */
[----:B------:R-:W-:Y:S02]  /*1ab90*/  SHF.R.U32.HI R5, RZ, 0x18, R0 ;  /* 0x00000018ff057819 */ /* 0x000fe40000011600 */
[----:B------:R-:W-:Y:S02]  /*1aba0*/  SHF.R.U32.HI R2, RZ, 0x8, R2 ;  /* 0x00000008ff027819 */ /* 0x000fe40000011602 */
[----:B------:R-:W-:Y:S02]  /*1abb0*/  LOP3.LUT R0, R3, 0xff, RZ, 0xc0, !PT ;  /* 0x000000ff03007812 */ /* 0x000fe400078ec0ff */
[----:B------:R-:W-:-:S02]  /*1abc0*/  PRMT R4, R4, 0x5410, R2 ;  /* 0x0000541004047816 */ /* 0x000fc40000000002 */
[----:B------:R-:W-:Y:S01]  /*1abd0*/  PRMT R2, R0, 0x5410, R5 ;  /* 0x0000541000027816 */ /* 0x000fe20000000005 */
[--C-:B------:R-:W-:Y:S02]  /*1abe0*/  HSET2.LE.AND R5, R6, R98.reuse, PT ;  /* 0x0000006206057233 */ /* 0x100fe40003803000 */
[--C-:B------:R-:W-:Y:S02]  /*1abf0*/  HSET2.LE.AND R3, R10, R98.reuse, PT ;  /* 0x000000620a037233 */ /* 0x100fe40003803000 */
[--C-:B------:R-:W-:Y:S02]  /*1ac00*/  HSET2.LE.AND R0, R4, R98.reuse, PT ;  /* 0x0000006204007233 */ /* 0x100fe40003803000 */
[--C-:B------:R-:W-:Y:S02]  /*1ac10*/  HSET2.LE.AND R2, R2, R98.reuse, PT ;  /* 0x0000006202027233 */ /* 0x100fe40003803000 */
[--C-:B------:R-:W-:Y:S02]  /*1ac20*/  HSET2.LE.AND R6, R9, R98.reuse, PT ;  /* 0x0000006209067233 */ /* 0x100fe40003803000 */
[----:B------:R-:W-:Y:S01]  /*1ac30*/  HSET2.LE.AND R4, R7, R98, PT ;  /* 0x0000006207047233 */ /* 0x000fe20003803000 */
[----:B------:R-:W-:Y:S01]  /*1ac40*/  IMAD.MOV.U32 R246, RZ, RZ, R125 ;  /* 0x000000fffff67224 */ /* 0x000fe200078e007d */
[----:B------:R-:W-:Y:S01]  /*1ac50*/  LOP3.LUT R125, R2, R66, RZ, 0xc0, !PT ;  /* 0x00000042027d7212 */ /* 0x000fe200078ec0ff */
[----:B------:R-:W-:Y:S01]  /*1ac60*/  IMAD.MOV.U32 R245, RZ, RZ, R124 ;  /* 0x000000fffff57224 */ /* 0x000fe200078e007c */
[----:B------:R-:W-:Y:S01]  /*1ac70*/  LOP3.LUT R124, R0, R67, RZ, 0xc0, !PT ;  /* 0x00000043007c7212 */ /* 0x000fe200078ec0ff */
[----:B------:R-:W-:Y:S01]  /*1ac80*/  IMAD.MOV.U32 R242, RZ, RZ, R127 ;  /* 0x000000fffff27224 */ /* 0x000fe200078e007f */
[----:B------:R-:W-:Y:S01]  /*1ac90*/  LOP3.LUT R126, R3, R64, RZ, 0xc0, !PT ;  /* 0x00000040037e7212 */ /* 0x000fe200078ec0ff */
[----:B------:R-:W-:Y:S01]  /*1aca0*/  IMAD.MOV.U32 R27, RZ, RZ, R130 ;  /* 0x000000ffff1b7224 */ /* 0x000fe200078e0082 */
[----:B------:R-:W-:-:S02]  /*1acb0*/  LOP3.LUT R127, R6, R65, RZ, 0xc0, !PT ;  /* 0x00000041067f7212 */ /* 0x000fc400078ec0ff */
[----:B------:R-:W1:Y:S01]  /*1acc0*/  LDSM.16.MT88.4 R64, [R205+0xa800] ;  /* 0x00a80000cd40783b */ /* 0x000e620000004200 */
[----:B------:R-:W-:Y:S02]  /*1acd0*/  LOP3.LUT R130, R5, R99, RZ, 0xc0, !PT ;  /* 0x0000006305827212 */ /* 0x000fe400078ec0ff */
[----:B------:R-:W-:Y:S02]  /*1ace0*/  LOP3.LUT R131, R4, R97, RZ, 0xc0, !PT ;  /* 0x0000006104837212 */ /* 0x000fe400078ec0ff */
[----:B------:R-:W1:Y:S01]  /*1acf0*/  LDSM.16.MT88.4 R4, [R205+0xb800] ;  /* 0x00b80000cd04783b */ /* 0x000e620000004200 */
[----:B------:R-:W-:-:S03]  /*1ad00*/  IMAD.MOV.U32 R11, RZ, RZ, R96 ;  /* 0x000000ffff0b7224 */ /* 0x000fc600078e0060 */
[----:B------:R-:W1:Y:S04]  /*1ad10*/  LDSM.16.MT88.4 R96, [R203+0xb800] ;  /* 0x00b80000cb60783b */ /* 0x000e680000004200 */
[----:B------:R1:W-:Y:S04]  /*1ad20*/  STG.E.U16 [R24.64+-0x100], R199 ;  /* 0xffff00c718007986 */ /* 0x0003e8000c10151c */
[----:B------:R1:W-:Y:S04]  /*1ad30*/  STG.E.U16 [R24.64+-0xfe], R198 ;  /* 0xffff02c618007986 */ /* 0x0003e8000c10151c */
[----:B------:R1:W-:Y:S04]  /*1ad40*/  STG.E.U16 [R34.64+-0x100], R196 ;  /* 0xffff00c422007986 */ /* 0x0003e8000c10151c */
[----:B------:R1:W-:Y:S04]  /*1ad50*/  STG.E.U16 [R34.64+-0xfe], R197 ;  /* 0xffff02c522007986 */ /* 0x0003e8000c10151c */
[----:B------:R1:W-:Y:S04]  /*1ad60*/  STG.E.U16 [R32.64+-0x100], R183 ;  /* 0xffff00b720007986 */ /* 0x0003e8000c10151c */
        /* <DEDUP_REMOVED lines=31> */
[----:B---3--:R-:W-:Y:S01]  /*1af60*/  HMMA.16816.F32.BF16 R144, R128, R140, R144 ;  /* 0x0000008c8090723c */ /* 0x008fe20000041890 */
[----:B------:R-:W-:-:S07]  /*1af70*/  FADD.FTZ R3, R27, R240 ;  /* 0x000000f01b037221 */ /* 0x000fce0000010000 */
[----:B------:R-:W-:Y:S01]  /*1af80*/  HMMA.16816.F32.BF16 R160, R124, R140, R160 ;  /* 0x0000008c7ca0723c */ /* 0x000fe200000418a0 */
[----:B------:R-:W-:-:S07]  /*1af90*/  FADD.FTZ R2, R28, R215 ;  /* 0x000000d71c027221 */ /* 0x000fce0000010000 */
[----:B------:R-:W-:Y:S01]  /*1afa0*/  HMMA.16816.F32.BF16 R156, R124, R142, R156 ;  /* 0x0000008e7c9c723c */ /* 0x000fe2000004189c */
[----:B------:R-:W-:-:S07]  /*1afb0*/  FADD.FTZ R0, R252, R214 ;  /* 0x000000d6fc007221 */ /* 0x000fce0000010000 */
[C---:B------:R-:W-:Y:S08]  /*1afc0*/  HMMA.16816.F32.BF16 R140, R128.reuse, R142, R40 ;  /* 0x0000008e808c723c */ /* 0x040ff00000041828 */
[-C--:B----4-:R-:W-:Y:S08]  /*1afd0*/  HMMA.16816.F32.BF16 R36, R128, R48.reuse, R44 ;  /* 0x000000308024723c */ /* 0x090ff0000004182c */
[C---:B------:R-:W-:Y:S08]  /*1afe0*/  HMMA.16816.F32.BF16 R40, R124.reuse, R48, R52 ;  /* 0x000000307c28723c */ /* 0x040ff00000041834 */
[-C--:B------:R-:W-:Y:S08]  /*1aff0*/  HMMA.16816.F32.BF16 R44, R124, R50.reuse, R56 ;  /* 0x000000327c2c723c */ /* 0x080ff00000041838 */
[----:B------:R-:W-:Y:S01]  /*1b000*/  HMMA.16816.F32.BF16 R48, R128, R50, R60 ;  /* 0x000000328030723c */ /* 0x000fe2000004183c */
[----:B------:R-:W-:-:S07]  /*1b010*/  FADD.FTZ R3, R11, R3 ;  /* 0x000000030b037221 */ /* 0x000fce0000010000 */
[----:B------:R-:W-:Y:S01]  /*1b020*/  HMMA.16816.F32.BF16 R56, R124, R64, R68 ;  /* 0x000000407c38723c */ /* 0x000fe20000041844 */
[----:B------:R-:W-:-:S07]  /*1b030*/  FADD.FTZ R2, R248, R2 ;  /* 0x00000002f8027221 */ /* 0x000fce0000010000 */
[----:B------:R-:W-:Y:S01]  /*1b040*/  HMMA.16816.F32.BF16 R60, R124, R66, R76 ;  /* 0x000000427c3c723c */ /* 0x000fe2000004184c */
[----:B------:R-:W-:-:S07]  /*1b050*/  FADD.FTZ R0, R247, R0 ;  /* 0x00000000f7007221 */ /* 0x000fce0000010000 */
[C---:B------:R-:W-:Y:S08]  /*1b060*/  HMMA.16816.F32.BF16 R52, R128.reuse, R64, R216 ;  /* 0x000000408034723c */ /* 0x040ff000000418d8 */
[----:B------:R-:W-:Y:S08]  /*1b070*/  HMMA.16816.F32.BF16 R64, R128, R66, R116 ;  /* 0x000000428040723c */ /* 0x000ff00000041874 */
[-C--:B------:R-:W-:Y:S08]  /*1b080*/  HMMA.16816.F32.BF16 R120, R124, R4.reuse, R120 ;  /* 0x000000047c78723c */ /* 0x080ff00000041878 */
[----:B------:R-:W-:Y:S07]  /*1b090*/  HMMA.16816.F32.BF16 R116, R128, R4, R236 ;  /* 0x000000048074723c */ /* 0x000fee00000418ec */
[----:B------:R-:W-:Y:S01]  /*1b0a0*/  FADD.FTZ R4, R29, R213 ;  /* 0x000000d51d047221 */ /* 0x000fe20000010000 */
[----:B------:R-:W-:Y:S03]  /*1b0b0*/  HMMA.16816.F32.BF16 R72, R124, R80, R72 ;  /* 0x000000507c48723c */ /* 0x000fe60000041848 */
        /* <DEDUP_REMOVED lines=10> */
[----:B------:R-:W-:Y:S01]  /*1b160*/  HMMA.16816.F32.BF16 R92, R124, R98, R92 ;  /* 0x000000627c5c723c */ /* 0x000fe2000004185c */
[----:B------:R-:W-:-:S07]  /*1b170*/  FADD.FTZ R241, R242, R2 ;  /* 0x00000002f2f17221 */ /* 0x000fce0000010000 */
[----:B------:R-:W-:Y:S01]  /*1b180*/  HMMA.16816.F32.BF16 R104, R124, R112, R104 ;  /* 0x000000707c68723c */ /* 0x000fe20000041868 */
[----:B------:R-:W-:-:S07]  /*1b190*/  FADD.FTZ R244, R244, R0 ;  /* 0x00000000f4f47221 */ /* 0x000fce0000010000 */
[----:B------:R-:W-:Y:S01]  /*1b1a0*/  HMMA.16816.F32.BF16 R108, R124, R114, R108 ;  /* 0x000000727c6c723c */ /* 0x000fe2000004186c */
[----:B------:R-:W-:-:S07]  /*1b1b0*/  IADD3.X R249, R25, -0x1, RZ, P1, !PT ;  /* 0xffffffff19f97810 */ /* 0x000fce0000ffe4ff */
[----:B------:R-:W-:Y:S08]  /*1b1c0*/  HMMA.16816.F32.BF16 R124, R124, R6, R100 ;  /* 0x000000067c7c723c */ /* 0x000ff00000041864 */
[C---:B------:R-:W-:Y:S08]  /*1b1d0*/  HMMA.16816.F32.BF16 R68, R128.reuse, R80, R224 ;  /* 0x000000508044723c */ /* 0x040ff000000418e0 */
[C---:B------:R-:W-:Y:S08]  /*1b1e0*/  HMMA.16816.F32.BF16 R84, R128.reuse, R96, R232 ;  /* 0x000000608054723c */ /* 0x040ff000000418e8 */
[----:B------:R-:W-:Y:S01]  /*1b1f0*/  HMMA.16816.F32.BF16 R100, R128, R112, R228 ;  /* 0x000000708064723c */ /* 0x000fe200000418e4 */
[----:B------:R-:W-:-:S07]  /*1b200*/  FADD.FTZ R235, R243, R4 ;  /* 0x00000004f3eb7221 */ /* 0x000fce0000010000 */
[C---:B------:R-:W-:Y:S08]  /*1b210*/  HMMA.16816.F32.BF16 R80, R128.reuse, R82, R220 ;  /* 0x000000528050723c */ /* 0x040ff000000418dc */
[C---:B------:R-:W-:Y:S08]  /*1b220*/  HMMA.16816.F32.BF16 R96, R128.reuse, R98, R20 ;  /* 0x000000628060723c */ /* 0x040ff00000041814 */
[C---:B------:R-:W-:Y:S08]  /*1b230*/  HMMA.16816.F32.BF16 R112, R128.reuse, R114, R16 ;  /* 0x000000728070723c */ /* 0x040ff00000041810 */
[----:B------:R-:W-:Y:S01]  /*1b240*/  HMMA.16816.F32.BF16 R128, R128, R6, R12 ;  /* 0x000000068080723c */ /* 0x000fe2000004180c */
[----:B------:R-:W-:Y:S11]  /*1b250*/  @P0 BRA `(.L_x_1271) ;  /* 0x0000001000000947 */ /* 0x000ff60003800000 */
.L_x_1258:
[----:B-12---:R-:W-:-:S12]  /*1b260*/  UIADD3 UR41, UR31, -0x1, URZ ;  /* 0xffffffff1f297890 */ /* 0x006fd8000fffe03f */
.L_x_1271:
[----:B--2---:R-:W-:-:S13]  /*1b270*/  ISETP.LE.AND P0, PT, RZ, UR41, PT ;  /* 0x00000029ff007c0c */ /* 0x004fda000bf03270 */
[----:B------:R-:W-:Y:S05]  /*1b280*/  @!P0 BRA `(.L_x_1272) ;  /* 0x0000498000008947 */ /* 0x000fea0003800000 */
[----:B------:R-:W2:Y:S01]  /*1b290*/  LDL.LU R10, [R1+0xbc] ;  /* 0x0000bc00010a7983 */ /* 0x000ea20000300800 */
[----:B------:R-:W1:Y:S01]  /*1b2a0*/  LDC.U8 R3, c[0x0][0x2d8] ;  /* 0x0000b600ff037b82 */ /* 0x000e620000000000 */
        /* <DEDUP_REMOVED lines=8> */
[----:B-----5:R-:W-:Y:S01]  /*1b330*/  MOV R137, R132 ;  /* 0x0000008400897202 */ /* 0x020fe20000000f00 */
[----:B------:R-:W-:Y:S01]  /*1b340*/  UIMAD.WIDE.U32 UR42, UR4, 0x70, URZ ;  /* 0x00000070042a78a5 */ /* 0x000fe2000f8e003f */
[----:B------:R-:W3:Y:S01]  /*1b350*/  LDL.LU R4, [R1+0xd4] ;  /* 0x0000d40001047983 */ /* 0x000ee20000300800 */
[----:B------:R-:W-:Y:S01]  /*1b360*/  UIMAD UR4, UR4, 0x38, UR31 ;  /* 0x00000038040478a4 */ /* 0x000fe2000f8e021f */
[----:B------:R-:W-:Y:S01]  /*1b370*/  IMAD.MOV.U32 R136, RZ, RZ, R133 ;  /* 0x000000ffff887224 */ /* 0x000fe200078e0085 */
[----:B------:R-:W-:Y:S01]  /*1b380*/  USHF.R.S32.HI UR30, URZ, 0x1f, UR31 ;  /* 0x0000001f3f1e7899 */ /* 0x000fe2000801141f */
[----:B------:R-:W4:Y:S01]  /*1b390*/  LDL.LU R5, [R1+0xf0] ;  /* 0x0000f00001057983 */ /* 0x000f220000300800 */
[----:B------:R-:W-:-:S02]  /*1b3a0*/  UIADD3 UR4, UR4, 0x1, URZ ;  /* 0x0000000104047890 */ /* 0x000fc4000fffe03f */
[----:B------:R-:W-:Y:S01]  /*1b3b0*/  USHF.R.S32.HI UR5, URZ, 0x1f, UR38 ;  /* 0x0000001f3f057899 */ /* 0x000fe20008011426 */
[----:B------:R-:W4:Y:S01]  /*1b3c0*/  LDL.LU.64 R8, [R1+0xe0] ;  /* 0x0000e00001087983 */ /* 0x000f220000300a00 */
[----:B------:R-:W-:Y:S02]  /*1b3d0*/  UIMAD UR35, UR35, 0x70, URZ ;  /* 0x00000070232378a4 */ /* 0x000fe4000f8e023f */
[----:B------:R-:W-:Y:S01]  /*1b3e0*/  USHF.R.S32.HI UR36, URZ, 0x1f, UR4 ;  /* 0x0000001f3f247899 */ /* 0x000fe20008011404 */
[----:B------:R-:W4:Y:S01]  /*1b3f0*/  LDL.LU.64 R6, [R1+0xe8] ;  /* 0x0000e80001067983 */ /* 0x000f220000300a00 */
[----:B-1----:R-:W-:Y:S01]  /*1b400*/  PRMT R3, R3, 0x7054, R3 ;  /* 0x0000705403037816 */ /* 0x002fe20000000003 */
[----:B------:R-:W-:Y:S02]  /*1b410*/  USHF.L.U32 UR34, UR31, 0x1, URZ ;  /* 0x000000011f227899 */ /* 0x000fe4000800063f */
[----:B------:R-:W-:Y:S02]  /*1b420*/  USHF.L.U32 UR39, UR38, 0x1, URZ ;  /* 0x0000000126277899 */ /* 0x000fe4000800063f */
[----:B------:R-:W-:-:S02]  /*1b430*/  USHF.L.U64.HI UR31, UR31, 0x1, UR30 ;  /* 0x000000011f1f7899 */ /* 0x000fc4000801021e */
[----:B------:R-:W-:Y:S02]  /*1b440*/  UIADD3 UR35, UR43, UR35, URZ ;  /* 0x000000232b237290 */ /* 0x000fe4000fffe03f */
[----:B------:R-:W-:Y:S02]  /*1b450*/  USHF.L.U64.HI UR38, UR38, 0x1, UR5 ;  /* 0x0000000126267899 */ /* 0x000fe40008010205 */
[----:B------:R-:W-:Y:S02]  /*1b460*/  USHF.L.U32 UR37, UR4, 0x1, URZ ;  /* 0x0000000104257899 */ /* 0x000fe4000800063f */
[----:B------:R-:W-:Y:S01]  /*1b470*/  USHF.L.U64.HI UR36, UR4, 0x1, UR36 ;  /* 0x0000000104247899 */ /* 0x000fe20008010224 */
[C---:B--2---:R-:W-:Y:S01]  /*1b480*/  IADD3 R3, R10.reuse, 0x4, RZ ;  /* 0x000000040a037810 */ /* 0x044fe20007ffe0ff */
[----:B------:R-:W-:-:S04]  /*1b490*/  IMAD.WIDE.U32 R12, R10, -0x326172a9, RZ ;  /* 0xcd9e8d570a0c7825 */ /* 0x000fc800078e00ff */
[----:B------:R-:W-:Y:S01]  /*1b4a0*/  IMAD.WIDE.U32 R10, R3, -0x326172a9, RZ ;  /* 0xcd9e8d57030a7825 */ /* 0x000fe200078e00ff */
[----:B------:R1:W-:Y:S01]  /*1b4b0*/  STL.64 [R1+0x98], R12 ;  /* 0x0000980c01007387 */ /* 0x0003e20000100a00 */
[----:B---3--:R-:W-:-:S03]  /*1b4c0*/  LOP3.LUT R3, R13, R4, RZ, 0x3c, !PT ;  /* 0x000000040d037212 */ /* 0x008fc600078e3cff */
[----:B------:R-:W-:Y:S01]  /*1b4d0*/  LOP3.LUT R4, R11, R4, RZ, 0x3c, !PT ;  /* 0x000000040b047212 */ /* 0x000fe200078e3cff */
[----:B------:R2:W-:Y:S01]  /*1b4e0*/  STL.64 [R1+0x90], R10 ;  /* 0x0000900a01007387 */ /* 0x0005e20000100a00 */
[----:B----4-:R-:W-:Y:S01]  /*1b4f0*/  IMAD.WIDE.U32 R250, R5, -0x2daee0ad, RZ ;  /* 0xd2511f5305fa7825 */ /* 0x010fe200078e00ff */
[----:B------:R-:W-:-:S03]  /*1b500*/  MOV R5, R9 ;  /* 0x0000000900057202 */ /* 0x000fc60000000f00 */
[----:B-1----:R-:W-:-:S04]  /*1b510*/  IMAD.WIDE.U32 R12, R3, -0x2daee0ad, RZ ;  /* 0xd2511f53030c7825 */ /* 0x002fc800078e00ff */
        /* <DEDUP_REMOVED lines=8> */
.L_x_1275:
        /* <DEDUP_REMOVED lines=46> */
.L_x_1273:
        /* <DEDUP_REMOVED lines=49> */
[----:B------:R-:W5:Y:S01]  /*1bb90*/  LDSM.16.M88.4 R184, [R211+0x800] ;  /* 0x00080000d3b8783b */ /* 0x000f620000000200 */
[-C--:B---3--:R-:W-:Y:S04]  /*1bba0*/  HMMA.16816.F32.BF16 R4, R32, R16.reuse, RZ ;  /* 0x000000102004723c */ /* 0x088fe800000418ff */
[----:B------:R-:W-:Y:S05]  /*1bbb0*/  LDSM.16.M88.4 R188, [R210] ;  /* 0x00000000d2bc783b */ /* 0x000fea0000000200 */
[----:B------:R-:W3:Y:S01]  /*1bbc0*/  LDSM.16.M88.4 R192, [R209+0x8000] ;  /* 0x00800000d1c0783b */ /* 0x000ee20000000200 */
[C---:B--2---:R-:W-:Y:S04]  /*1bbd0*/  HMMA.16816.F32.BF16 R8, R28.reuse, R16, RZ ;  /* 0x000000101c08723c */ /* 0x044fe800000418ff */
[----:B------:R-:W-:Y:S04]  /*1bbe0*/  LDSM.16.M88.4 R196, [R207] ;  /* 0x00000000cfc4783b */ /* 0x000fe80000000200 */
[-C--:B-1----:R-:W-:Y:S08]  /*1bbf0*/  HMMA.16816.F32.BF16 R12, R28, R18.reuse, RZ ;  /* 0x000000121c0c723c */ /* 0x082ff000000418ff */
        /* <DEDUP_REMOVED lines=10> */
[----:B------:R-:W2:Y:S07]  /*1bca0*/  LDSM.16.M88.4 R176, [R209+0x8800] ;  /* 0x00880000d1b0783b */ /* 0x000eae0000000200 */
[-C--:B------:R-:W-:Y:S08]  /*1bcb0*/  HMMA.16816.F32.BF16 R20, R172, R184.reuse, R20 ;  /* 0x000000b8ac14723c */ /* 0x080ff00000041814 */
[C---:B------:R-:W-:Y:S08]  /*1bcc0*/  HMMA.16816.F32.BF16 R24, R180.reuse, R184, R24 ;  /* 0x000000b8b418723c */ /* 0x040ff00000041818 */
[-C--:B------:R-:W-:Y:S01]  /*1bcd0*/  HMMA.16816.F32.BF16 R28, R180, R186.reuse, R28 ;  /* 0x000000bab41c723c */ /* 0x080fe2000004181c */
[----:B------:R-:W4:Y:S07]  /*1bce0*/  LDSM.16.M88.4 R180, [R208] ;  /* 0x00000000d0b4783b */ /* 0x000f2e0000000200 */
[----:B------:R-:W-:Y:S01]  /*1bcf0*/  HMMA.16816.F32.BF16 R32, R172, R186, R32 ;  /* 0x000000baac20723c */ /* 0x000fe20000041820 */
[----:B------:R-:W5:Y:S05]  /*1bd00*/  LDSM.16.M88.4 R172, [R208+0x2000] ;  /* 0x00200000d0ac783b */ /* 0x000f6a0000000200 */
[----:B------:R-:W4:Y:S02]  /*1bd10*/  LDSM.16.M88.4 R184, [R207+0x800] ;  /* 0x00080000cfb8783b */ /* 0x000f240000000200 */
[-C--:B---3--:R-:W-:Y:S08]  /*1bd20*/  HMMA.16816.F32.BF16 R4, R188, R192.reuse, R4 ;  /* 0x000000c0bc04723c */ /* 0x088ff00000041804 */
[C---:B-1----:R-:W-:Y:S08]  /*1bd30*/  HMMA.16816.F32.BF16 R8, R132.reuse, R192, R8 ;  /* 0x000000c08408723c */ /* 0x042ff00000041808 */
[-C--:B------:R-:W-:Y:S08]  /*1bd40*/  HMMA.16816.F32.BF16 R12, R132, R194.reuse, R12 ;  /* 0x000000c2840c723c */ /* 0x080ff0000004180c */
[C---:B------:R-:W-:Y:S01]  /*1bd50*/  HMMA.16816.F32.BF16 R16, R188.reuse, R194, R16 ;  /* 0x000000c2bc10723c */ /* 0x040fe20000041810 */
[----:B------:R-:W-:Y:S07]  /*1bd60*/  LDSM.16.M88.4 R192, [R200+0x9800] ;  /* 0x00980000c8c0783b */ /* 0x000fee0000000200 */
[-C--:B--2---:R-:W-:Y:S08]  /*1bd70*/  HMMA.16816.F32.BF16 R20, R188, R176.reuse, R20 ;  /* 0x000000b0bc14723c */ /* 0x084ff00000041814 */
[C---:B------:R-:W-:Y:S08]  /*1bd80*/  HMMA.16816.F32.BF16 R24, R132.reuse, R176, R24 ;  /* 0x000000b08418723c */ /* 0x040ff00000041818 */
[-C--:B------:R-:W-:Y:S01]  /*1bd90*/  HMMA.16816.F32.BF16 R28, R132, R178.reuse, R28 ;  /* 0x000000b2841c723c */ /* 0x080fe2000004181c */
[----:B------:R-:W-:Y:S07]  /*1bda0*/  LDSM.16.M88.4 R132, [R202+0x4000] ;  /* 0x00400000ca84783b */ /* 0x000fee0000000200 */
[----:B------:R-:W-:Y:S01]  /*1bdb0*/  HMMA.16816.F32.BF16 R32, R188, R178, R32 ;  /* 0x000000b2bc20723c */ /* 0x000fe20000041820 */
[----:B------:R-:W1:Y:S05]  /*1bdc0*/  LDSM.16.M88.4 R176, [R200+0x9000] ;  /* 0x00900000c8b0783b */ /* 0x000e6a0000000200 */
[----:B------:R-:W2:Y:S02]  /*1bdd0*/  LDSM.16.M88.4 R188, [R202+0x6000] ;  /* 0x00600000cabc783b */ /* 0x000ea40000000200 */
[-C--:B----4-:R-:W-:Y:S08]  /*1bde0*/  HMMA.16816.F32.BF16 R4, R180, R196.reuse, R4 ;  /* 0x000000c4b404723c */ /* 0x090ff00000041804 */
[C---:B-----5:R-:W-:Y:S08]  /*1bdf0*/  HMMA.16816.F32.BF16 R8, R172.reuse, R196, R8 ;  /* 0x000000c4ac08723c */ /* 0x060ff00000041808 */
        /* <DEDUP_REMOVED lines=8> */
[----:B------:R-:W4:Y:S05]  /*1be80*/  LDSM.16.M88.4 R180, [R204+0x6000] ;  /* 0x00600000ccb4783b */ /* 0x000f2a0000000200 */
[----:B------:R-:W-:Y:S02]  /*1be90*/  LDSM.16.M88.4 R184, [R210+0x4000] ;  /* 0x00400000d2b8783b */ /* 0x000fe40000000200 */
[-C--:B-1----:R-:W-:Y:S08]  /*1bea0*/  HMMA.16816.F32.BF16 R4, R132, R176.reuse, R4 ;  /* 0x000000b08404723c */ /* 0x082ff00000041804 */
[C---:B--2---:R-:W-:Y:S08]  /*1beb0*/  HMMA.16816.F32.BF16 R8, R188.reuse, R176, R8 ;  /* 0x000000b0bc08723c */ /* 0x044ff00000041808 */
[-C--:B------:R-:W-:Y:S08]  /*1bec0*/  HMMA.16816.F32.BF16 R12, R188, R178.reuse, R12 ;  /* 0x000000b2bc0c723c */ /* 0x080ff0000004180c */
[C---:B------:R-:W-:Y:S01]  /*1bed0*/  HMMA.16816.F32.BF16 R16, R132.reuse, R178, R16 ;  /* 0x000000b28410723c */ /* 0x040fe20000041810 */
[----:B------:R-:W1:Y:S07]  /*1bee0*/  LDSM.16.M88.4 R176, [R211+0x1800] ;  /* 0x00180000d3b0783b */ /* 0x000e6e0000000200 */
[-C--:B------:R-:W-:Y:S08]  /*1bef0*/  HMMA.16816.F32.BF16 R20, R132, R192.reuse, R20 ;  /* 0x000000c08414723c */ /* 0x080ff00000041814 */
[C---:B------:R-:W-:Y:S08]  /*1bf00*/  HMMA.16816.F32.BF16 R24, R188.reuse, R192, R24 ;  /* 0x000000c0bc18723c */ /* 0x040ff00000041818 */
[-C--:B------:R-:W-:Y:S01]  /*1bf10*/  HMMA.16816.F32.BF16 R28, R188, R194.reuse, R28 ;  /* 0x000000c2bc1c723c */ /* 0x080fe2000004181c */
[----:B------:R-:W2:Y:S07]  /*1bf20*/  LDSM.16.M88.4 R188, [R209+0x9000] ;  /* 0x00900000d1bc783b */ /* 0x000eae0000000200 */
[----:B------:R-:W-:Y:S01]  /*1bf30*/  HMMA.16816.F32.BF16 R32, R132, R194, R32 ;  /* 0x000000c28420723c */ /* 0x000fe20000041820 */
[----:B------:R-:W5:Y:S05]  /*1bf40*/  LDSM.16.M88.4 R132, [R210+0x6000] ;  /* 0x00600000d284783b */ /* 0x000f6a0000000200 */
[----:B------:R-:W2:Y:S02]  /*1bf50*/  LDSM.16.M88.4 R192, [R209+0x9800] ;  /* 0x00980000d1c0783b */ /* 0x000ea40000000200 */
[-C--:B---3--:R-:W-:Y:S08]  /*1bf60*/  HMMA.16816.F32.BF16 R4, R172, R196.reuse, R4 ;  /* 0x000000c4ac04723c */ /* 0x088ff00000041804 */
[C---:B----4-:R-:W-:Y:S08]  /*1bf70*/  HMMA.16816.F32.BF16 R8, R180.reuse, R196, R8 ;  /* 0x000000c4b408723c */ /* 0x050ff00000041808 */
[-C--:B------:R-:W-:Y:S08]  /*1bf80*/  HMMA.16816.F32.BF16 R12, R180, R198.reuse, R12 ;  /* 0x000000c6b40c723c */ /* 0x080ff0000004180c */
[C---:B------:R-:W-:Y:S01]  /*1bf90*/  HMMA.16816.F32.BF16 R16, R172.reuse, R198, R16 ;  /* 0x000000c6ac10723c */ /* 0x040fe20000041810 */
[----:B------:R-:W-:Y:S07]  /*1bfa0*/  LDSM.16.M88.4 R196, [R207+0x1800] ;  /* 0x00180000cfc4783b */ /* 0x000fee0000000200 */
[-C--:B-1----:R-:W-:Y:S08]  /*1bfb0*/  HMMA.16816.F32.BF16 R20, R172, R176.reuse, R20 ;  /* 0x000000b0ac14723c */ /* 0x082ff00000041814 */
[C---:B------:R-:W-:Y:S08]  /*1bfc0*/  HMMA.16816.F32.BF16 R24, R180.reuse, R176, R24 ;  /* 0x000000b0b418723c */ /* 0x040ff00000041818 */
[-C--:B------:R-:W-:Y:S01]  /*1bfd0*/  HMMA.16816.F32.BF16 R28, R180, R178.reuse, R28 ;  /* 0x000000b2b41c723c */ /* 0x080fe2000004181c */
[----:B------:R-:W-:Y:S07]  /*1bfe0*/  LDSM.16.M88.4 R180, [R208+0x6000] ;  /* 0x00600000d0b4783b */ /* 0x000fee0000000200 */
[----:B------:R-:W-:Y:S01]  /*1bff0*/  HMMA.16816.F32.BF16 R32, R172, R178, R32 ;  /* 0x000000b2ac20723c */ /* 0x000fe20000041820 */
[----:B------:R-:W-:Y:S05]  /*1c000*/  LDSM.16.M88.4 R172, [R208+0x4000] ;  /* 0x00400000d0ac783b */ /* 0x000fea0000000200 */
[----:B------:R-:W1:Y:S02]  /*1c010*/  LDSM.16.M88.4 R176, [R207+0x1000] ;  /* 0x00100000cfb0783b */ /* 0x000e640000000200 */
[-C--:B--2---:R-:W-:Y:S01]  /*1c020*/  HMMA.16816.F32.BF16 R4, R184, R188.reuse, R4 ;  /* 0x000000bcb804723c */ /* 0x084fe20000041804 */
[----:B------:R-:W-:Y:S04]  /*1c030*/  DEPBAR.LE SB0, 0x0 ;  /* 0x000080000000791a */ /* 0x000fe80000000000 */
[----:B------:R-:W-:Y:S03]  /*1c040*/  BAR.SYNC.DEFER_BLOCKING 0x0 ;  /* 0x0000000000007b1d */ /* 0x000fe60000010000 */
[C---:B-----5:R-:W-:Y:S08]  /*1c050*/  HMMA.16816.F32.BF16 R8, R132.reuse, R188, R8 ;  /* 0x000000bc8408723c */ /* 0x060ff00000041808 */
[-C--:B------:R-:W-:Y:S08]  /*1c060*/  HMMA.16816.F32.BF16 R12, R132, R190.reuse, R12 ;  /* 0x000000be840c723c */ /* 0x080ff0000004180c */
[C---:B------:R-:W-:Y:S08]  /*1c070*/  HMMA.16816.F32.BF16 R16, R184.reuse, R190, R16 ;  /* 0x000000beb810723c */ /* 0x040ff00000041810 */
[-C--:B------:R-:W-:Y:S08]  /*1c080*/  HMMA.16816.F32.BF16 R20, R184, R192.reuse, R20 ;  /* 0x000000c0b814723c */ /* 0x080ff00000041814 */
[C---:B------:R-:W-:Y:S08]  /*1c090*/  HMMA.16816.F32.BF16 R24, R132.reuse, R192, R24 ;  /* 0x000000c08418723c */ /* 0x040ff00000041818 */
[-C--:B------:R-:W-:Y:S08]  /*1c0a0*/  HMMA.16816.F32.BF16 R28, R132, R194.reuse, R28 ;  /* 0x000000c2841c723c */ /* 0x080ff0000004181c */
[----:B------:R-:W-:Y:S08]  /*1c0b0*/  HMMA.16816.F32.BF16 R32, R184, R194, R32 ;  /* 0x000000c2b820723c */ /* 0x000ff00000041820 */
[-C--:B-1----:R-:W-:Y:S08]  /*1c0c0*/  HMMA.16816.F32.BF16 R4, R172, R176.reuse, R4 ;  /* 0x000000b0ac04723c */ /* 0x082ff00000041804 */
[C---:B------:R-:W-:Y:S08]  /*1c0d0*/  HMMA.16816.F32.BF16 R8, R180.reuse, R176, R8 ;  /* 0x000000b0b408723c */ /* 0x040ff00000041808 */
[-C--:B------:R-:W-:Y:S08]  /*1c0e0*/  HMMA.16816.F32.BF16 R12, R180, R178.reuse, R12 ;  /* 0x000000b2b40c723c */ /* 0x080ff0000004180c */
[C---:B------:R-:W-:Y:S08]  /*1c0f0*/  HMMA.16816.F32.BF16 R16, R172.reuse, R178, R16 ;  /* 0x000000b2ac10723c */ /* 0x040ff00000041810 */
[-C--:B------:R-:W-:Y:S08]  /*1c100*/  HMMA.16816.F32.BF16 R20, R172, R196.reuse, R20 ;  /* 0x000000c4ac14723c */ /* 0x080ff00000041814 */
[C---:B------:R-:W-:Y:S07]  /*1c110*/  HMMA.16816.F32.BF16 R24, R180.reuse, R196, R24 ;  /* 0x000000c4b418723c */ /* 0x040fee0000041818 */
[----:B------:R-:W-:Y:S01]  /*1c120*/  IMAD.MOV.U32 R196, RZ, RZ, R252 ;  /* 0x000000ffffc47224 */ /* 0x000fe200078e00fc */
[-C--:B------:R-:W-:Y:S04]  /*1c130*/  HMMA.16816.F32.BF16 R28, R180, R198.reuse, R28 ;  /* 0x000000c6b41c723c */ /* 0x080fe8000004181c */
[----:B------:R-:W-:Y:S04]  /*1c140*/  IMAD.MOV.U32 R197, RZ, RZ, R249 ;  /* 0x000000ffffc57224 */ /* 0x000fe800078e00f9 */
[----:B------:R-:W-:Y:S01]  /*1c150*/  HMMA.16816.F32.BF16 R32, R172, R198, R32 ;  /* 0x000000c6ac20723c */ /* 0x000fe20000041820 */
[----:B------:R-:W-:-:S07]  /*1c160*/  @P2 BRA `(.L_x_1275) ;  /* 0xfffff43000002947 */ /* 0x000fce000383ffff */
.L_x_1274:
[----:B------:R-:W-:Y:S01]  /*1c170*/  LOP3.LUT R213, R213, 0xffffffbf, RZ, 0xc0, !PT ;  /* 0xffffffbfd5d57812 */ /* 0x000fe200078ec0ff */
[----:B------:R-:W2:Y:S01]  /*1c180*/  LDL.64 R180, [R1+0x80] ;  /* 0x0000800001b47983 */ /* 0x000ea20000100a00 */
[C---:B------:R-:W-:Y:S01]  /*1c190*/  IADD3 R218, P3, R196.reuse, UR37, RZ ;  /* 0x00000025c4da7c10 */ /* 0x040fe2000ff7e0ff */
[----:B------:R-:W-:Y:S01]  /*1c1a0*/  IMAD.U32 R3, RZ, RZ, UR41 ;  /* 0x00000029ff037e24 */ /* 0x000fe2000f8e00ff */
[----:B------:R-:W-:Y:S01]  /*1c1b0*/  @P1 LOP3.LUT R213, R213, 0x40, RZ, 0xfc, !PT ;  /* 0x00000040d5d51812 */ /* 0x000fe200078efcff */
[----:B------:R-:W-:Y:S01]  /*1c1c0*/  UIADD3 UR4, UR33, -0x4498517b, URZ ;  /* 0xbb67ae8521047890 */ /* 0x000fe2000fffe03f */
[----:B------:R-:W-:Y:S01]  /*1c1d0*/  IADD3.X R219, R197, UR36, RZ, P3, !PT ;  /* 0x00000024c5db7c10 */ /* 0x000fe20009ffe4ff */
[----:B------:R-:W3:Y:S01]  /*1c1e0*/  LDL.64 R188, [R1+0x88] ;  /* 0x0000880001bc7983 */ /* 0x000ee20000100a00 */
[----:B------:R-:W-:Y:S01]  /*1c1f0*/  LOP3.LUT R213, R213, 0xffffffdf, RZ, 0xc0, !PT ;  /* 0xffffffdfd5d57812 */ /* 0x000fe200078ec0ff */
[----:B------:R-:W4:Y:S01]  /*1c200*/  LDC.U8 R193, c[0x0][0x2d8] ;  /* 0x0000b600ffc17b82 */ /* 0x000f220000000000 */
[C---:B------:R-:W-:Y:S01]  /*1c210*/  IADD3 R198, P2, R196.reuse, UR34, RZ ;  /* 0x00000022c4c67c10 */ /* 0x040fe2000ff5e0ff */
[----:B------:R-:W-:Y:S01]  /*1c220*/  ULOP3.LUT UR5, UR41, UR33, URZ, 0x3c, !UPT ;  /* 0x0000002129057292 */ /* 0x000fe2000f8e3c3f */
[----:B------:R-:W-:Y:S01]  /*1c230*/  @P0 LOP3.LUT R213, R213, 0x20, RZ, 0xfc, !PT ;  /* 0x00000020d5d50812 */ /* 0x000fe200078efcff */
[----:B------:R-:W5:Y:S01]  /*1c240*/  LDL.64 R182, [R1+0x98] ;  /* 0x0000980001b67983 */ /* 0x000f620000100a00 */
[----:B------:R-:W-:Y:S02]  /*1c250*/  IADD3.X R199, R197, UR31, RZ, P2, !PT ;  /* 0x0000001fc5c77c10 */ /* 0x000fe400097fe4ff */
[----:B------:R-:W-:Y:S02]  /*1c260*/  IADD3 R216, P2, R196, UR39, RZ ;  /* 0x00000027c4d87c10 */ /* 0x000fe4000ff5e0ff */
[----:B-1----:R-:W-:Y:S01]  /*1c270*/  LOP3.LUT R173, R251, UR5, RZ, 0x3c, !PT ;  /* 0x00000005fbad7c12 */ /* 0x002fe2000f8e3cff */
[----:B------:R-:W4:Y:S01]  /*1c280*/  LDL.64 R176, [R1+0x90] ;  /* 0x0000900001b07983 */ /* 0x000f220000100a00 */
[----:B------:R-:W-:Y:S03]  /*1c290*/  IADD3.X R217, R197, UR38, RZ, P2, !PT ;  /* 0x00000026c5d97c10 */ /* 0x000fe600097fe4ff */
[----:B------:R-:W-:Y:S02]  /*1c2a0*/  IMAD.WIDE.U32 R178, R173, -0x326172a9, RZ ;  /* 0xcd9e8d57adb27825 */ /* 0x000fe400078e00ff */
[----:B------:R1:W4:Y:S04]  /*1c2b0*/  LDL.S16 R195, [R1+0x70] ;  /* 0x0000700001c37983 */ /* 0x0003280000100600 */
[----:B------:R1:W4:Y:S04]  /*1c2c0*/  LDL.S16 R194, [R1+0x6c] ;  /* 0x00006c0001c27983 */ /* 0x0003280000100600 */
[----:B------:R-:W1:Y:S08]  /*1c2d0*/  S2R R132, SR_TID.X ;  /* 0x0000000000847919 */ /* 0x000e700000002100 */
[----:B------:R1:W4:Y:S01]  /*1c2e0*/  LDL.S16 R221, [R1+0x78] ;  /* 0x0000780001dd7983 */ /* 0x0003220000100600 */
[--C-:B--2---:R-:W-:Y:S01]  /*1c2f0*/  LOP3.LUT R133, R181, UR4, R250.reuse, 0x96, !PT ;  /* 0x00000004b5857c12 */ /* 0x104fe2000f8e96fa */
[----:B-1----:R-:W-:Y:S04]  /*1c300*/  IMAD.SHL.U32 R132, R132, 0x2, RZ ;  /* 0x0000000284847824 */ /* 0x002fe800078e00ff */
[----:B------:R-:W-:Y:S01]  /*1c310*/  IMAD.WIDE.U32 R184, R133, -0x326172a9, RZ ;  /* 0xcd9e8d5785b87825 */ /* 0x000fe200078e00ff */
[----:B------:R-:W-:Y:S02]  /*1c320*/  LOP3.LUT R132, R132, 0x6, RZ, 0xc0, !PT ;  /* 0x0000000684847812 */ /* 0x000fe400078ec0ff */
[----:B---3--:R-:W-:Y:S03]  /*1c330*/  LOP3.LUT R175, R189, UR4, R250, 0x96, !PT ;  /* 0x00000004bdaf7c12 */ /* 0x008fe6000f8e96fa */
[----:B------:R-:W-:Y:S01]  /*1c340*/  IMAD R3, R3, 0x20, R132 ;  /* 0x0000002003037824 */ /* 0x000fe200078e0284 */
[----:B-----5:R-:W-:Y:S01]  /*1c350*/  LOP3.LUT R173, R179, UR14, R182, 0x96, !PT ;  /* 0x0000000eb3ad7c12 */ /* 0x020fe2000f8e96b6 */
[----:B------:R-:W-:Y:S02]  /*1c360*/  IMAD.WIDE.U32 R186, R175, -0x326172a9, RZ ;  /* 0xcd9e8d57afba7825 */ /* 0x000fe400078e00ff */
[----:B------:R1:W2:Y:S01]  /*1c370*/  I2F R132, R3 ;  /* 0x0000000300847306 */ /* 0x0002a20000201400 */
[C---:B------:R-:W-:Y:S02]  /*1c380*/  IADD3 R172, R3.reuse, 0x1, RZ ;  /* 0x0000000103ac7810 */ /* 0x040fe40007ffe0ff */
[C---:B------:R-:W-:Y:S02]  /*1c390*/  IADD3 R139, R3.reuse, 0x8, RZ ;  /* 0x00000008038b7810 */ /* 0x040fe40007ffe0ff */
[C---:B------:R-:W-:Y:S02]  /*1c3a0*/  IADD3 R134, R3.reuse, 0x11, RZ ;  /* 0x0000001103867810 */ /* 0x040fe40007ffe0ff */
[C---:B------:R-:W-:Y:S02]  /*1c3b0*/  IADD3 R174, R3.reuse, 0x18, RZ ;  /* 0x0000001803ae7810 */ /* 0x040fe40007ffe0ff */
[C---:B------:R-:W-:Y:S01]  /*1c3c0*/  IADD3 R138, R3.reuse, 0x9, RZ ;  /* 0x00000009038a7810 */ /* 0x040fe20007ffe0ff */
[----:B------:R-:W3:Y:S01]  /*1c3d0*/  I2F R172, R172 ;  /* 0x000000ac00ac7306 */ /* 0x000ee20000201400 */
[----:B------:R-:W-:Y:S02]  /*1c3e0*/  IADD3 R135, R3, 0x10, RZ ;  /* 0x0000001003877810 */ /* 0x000fe40007ffe0ff */
[----:B----4-:R-:W-:Y:S07]  /*1c3f0*/  LOP3.LUT R176, R179, UR14, R176, 0x96, !PT ;  /* 0x0000000eb3b07c12 */ /* 0x010fee000f8e96b0 */
[----:B------:R-:W4:Y:S01]  /*1c400*/  I2F R139, R139 ;  /* 0x0000008b008b7306 */ /* 0x000f220000201400 */
[----:B-1----:R-:W-:Y:S01]  /*1c410*/  IADD3 R3, R3, 0x19, RZ ;  /* 0x0000001903037810 */ /* 0x002fe20007ffe0ff */
[C---:B--2---:R-:W-:Y:S02]  /*1c420*/  FFMA.FTZ R4, R132.reuse, UR26, R4 ;  /* 0x0000001a84047c23 */ /* 0x044fe40008010004 */
[C---:B------:R-:W-:Y:S02]  /*1c430*/  FFMA.FTZ R6, R132.reuse, UR26, R6 ;  /* 0x0000001a84067c23 */ /* 0x040fe40008010006 */
[C---:B------:R-:W-:Y:S04]  /*1c440*/  FFMA.FTZ R8, R132.reuse, UR26, R8 ;  /* 0x0000001a84087c23 */ /* 0x040fe80008010008 */
[----:B------:R-:W1:Y:S01]  /*1c450*/  I2F R134, R134 ;  /* 0x0000008600867306 */ /* 0x000e620000201400 */
[----:B------:R-:W-:Y:S01]  /*1c460*/  FFMA.FTZ R10, R132, UR26, R10 ;  /* 0x0000001a840a7c23 */ /* 0x000fe2000801000a */
[----:B------:R-:W-:Y:S01]  /*1c470*/  FMNMX.FTZ R132, R4, R0, !PT ;  /* 0x0000000004847209 */ /* 0x000fe20007810000 */
[C---:B---3--:R-:W-:Y:S02]  /*1c480*/  FFMA.FTZ R5, R172.reuse, UR26, R5 ;  /* 0x0000001aac057c23 */ /* 0x048fe40008010005 */
[C---:B------:R-:W-:Y:S02]  /*1c490*/  FFMA.FTZ R7, R172.reuse, UR26, R7 ;  /* 0x0000001aac077c23 */ /* 0x040fe40008010007 */
[C---:B------:R-:W-:Y:S03]  /*1c4a0*/  FFMA.FTZ R9, R172.reuse, UR26, R9 ;  /* 0x0000001aac097c23 */ /* 0x040fe60008010009 */
[----:B------:R-:W2:Y:S01]  /*1c4b0*/  I2F R133, R174 ;  /* 0x000000ae00857306 */ /* 0x000ea20000201400 */
[----:B------:R-:W-:Y:S02]  /*1c4c0*/  FFMA.FTZ R11, R172, UR26, R11 ;  /* 0x0000001aac0b7c23 */ /* 0x000fe4000801000b */
[----:B------:R-:W-:Y:S04]  /*1c4d0*/  IMAD.WIDE.U32 R172, R173, -0x2daee0ad, RZ ;  /* 0xd2511f53adac7825 */ /* 0x000fe800078e00ff */
[C---:B----4-:R-:W-:Y:S02]  /*1c4e0*/  FFMA.FTZ R16, R139.reuse, UR26, R16 ;  /* 0x0000001a8b107c23 */ /* 0x050fe40008010010 */
[C---:B------:R-:W-:Y:S01]  /*1c4f0*/  FFMA.FTZ R18, R139.reuse, UR26, R18 ;  /* 0x0000001a8b127c23 */ /* 0x040fe20008010012 */
[----:B------:R-:W3:Y:S01]  /*1c500*/  I2F R138, R138 ;  /* 0x0000008a008a7306 */ /* 0x000ee20000201400 */
[C---:B------:R-:W-:Y:S02]  /*1c510*/  FFMA.FTZ R12, R139.reuse, UR26, R12 ;  /* 0x0000001a8b0c7c23 */ /* 0x040fe4000801000c */
[----:B------:R-:W-:Y:S02]  /*1c520*/  FFMA.FTZ R14, R139, UR26, R14 ;  /* 0x0000001a8b0e7c23 */ /* 0x000fe4000801000e */
[C---:B-1----:R-:W-:Y:S02]  /*1c530*/  FFMA.FTZ R25, R134.reuse, UR26, R25 ;  /* 0x0000001a86197c23 */ /* 0x042fe40008010019 */
[C---:B------:R-:W-:Y:S02]  /*1c540*/  FFMA.FTZ R27, R134.reuse, UR26, R27 ;  /* 0x0000001a861b7c23 */ /* 0x040fe4000801001b */
[C---:B------:R-:W-:Y:S01]  /*1c550*/  FFMA.FTZ R21, R134.reuse, UR26, R21 ;  /* 0x0000001a86157c23 */ /* 0x040fe20008010015 */
[----:B------:R-:W1:Y:S01]  /*1c560*/  I2F R135, R135 ;  /* 0x0000008700877306 */ /* 0x000e620000201400 */
[----:B------:R-:W-:Y:S01]  /*1c570*/  FFMA.FTZ R23, R134, UR26, R23 ;  /* 0x0000001a86177c23 */ /* 0x000fe20008010017 */
[----:B------:R-:W-:Y:S02]  /*1c580*/  FMNMX.FTZ R134, R5, R132, !PT ;  /* 0x0000008405867209 */ /* 0x000fe40007810000 */
[----:B------:R-:W-:Y:S01]  /*1c590*/  FMNMX.FTZ R132, R8, R136, !PT ;  /* 0x0000008808847209 */ /* 0x000fe20007810000 */
[C---:B--2---:R-:W-:Y:S01]  /*1c5a0*/  FFMA.FTZ R32, R133.reuse, UR26, R32 ;  /* 0x0000001a85207c23 */ /* 0x044fe20008010020 */
[----:B------:R-:W-:Y:S01]  /*1c5b0*/  FMNMX.FTZ R134, R16, R134, !PT ;  /* 0x0000008610867209 */ /* 0x000fe20007810000 */
[----:B------:R-:W-:Y:S01]  /*1c5c0*/  FFMA.FTZ R34, R133, UR26, R34 ;  /* 0x0000001a85227c23 */ /* 0x000fe20008010022 */
[----:B------:R-:W-:Y:S01]  /*1c5d0*/  FMNMX.FTZ R132, R9, R132, !PT ;  /* 0x0000008409847209 */ /* 0x000fe20007810000 */
[----:B------:R-:W-:Y:S01]  /*1c5e0*/  FFMA.FTZ R28, R133, UR26, R28 ;  /* 0x0000001a851c7c23 */ /* 0x000fe2000801001c */
[--C-:B------:R-:W-:Y:S01]  /*1c5f0*/  LOP3.LUT R174, R185, UR13, R178.reuse, 0x96, !PT ;  /* 0x0000000db9ae7c12 */ /* 0x100fe2000f8e96b2 */
[----:B------:R-:W2:Y:S01]  /*1c600*/  I2F R3, R3 ;  /* 0x0000000300037306 */ /* 0x000ea20000201400 */
[----:B------:R-:W-:Y:S01]  /*1c610*/  LOP3.LUT R178, R187, UR13, R178, 0x96, !PT ;  /* 0x0000000dbbb27c12 */ /* 0x000fe2000f8e96b2 */
[----:B------:R-:W-:Y:S01]  /*1c620*/  FFMA.FTZ R30, R133, UR26, R30 ;  /* 0x0000001a851e7c23 */ /* 0x000fe2000801001e */
[----:B------:R-:W-:Y:S01]  /*1c630*/  FMNMX.FTZ R133, R6, R2, !PT ;  /* 0x0000000206857209 */ /* 0x000fe20007810000 */
[----:B---3--:R-:W-:Y:S02]  /*1c640*/  FFMA.FTZ R17, R138, UR26, R17 ;  /* 0x0000001a8a117c23 */ /* 0x008fe40008010011 */
[----:B------:R-:W-:Y:S01]  /*1c650*/  IMAD.WIDE.U32 R182, R174, -0x2daee0ad, RZ ;  /* 0xd2511f53aeb67825 */ /* 0x000fe200078e00ff */
[----:B------:R-:W-:Y:S03]  /*1c660*/  FMNMX.FTZ R133, R7, R133, !PT ;  /* 0x0000008507857209 */ /* 0x000fe60007810000 */
[C---:B------:R-:W-:Y:S01]  /*1c670*/  FFMA.FTZ R19, R138.reuse, UR26, R19 ;  /* 0x0000001a8a137c23 */ /* 0x040fe20008010013 */
[----:B------:R-:W-:Y:S01]  /*1c680*/  LOP3.LUT R172, R183, UR10, R172, 0x96, !PT ;  /* 0x0000000ab7ac7c12 */ /* 0x000fe2000f8e96ac */
[C---:B------:R-:W-:Y:S02]  /*1c690*/  FFMA.FTZ R13, R138.reuse, UR26, R13 ;  /* 0x0000001a8a0d7c23 */ /* 0x040fe4000801000d */
[C---:B-1----:R-:W-:Y:S02]  /*1c6a0*/  FFMA.FTZ R20, R135.reuse, UR26, R20 ;  /* 0x0000001a87147c23 */ /* 0x042fe40008010014 */
[----:B------:R-:W-:Y:S01]  /*1c6b0*/  FFMA.FTZ R15, R138, UR26, R15 ;  /* 0x0000001a8a0f7c23 */ /* 0x000fe2000801000f */
[----:B------:R-:W-:Y:S01]  /*1c6c0*/  FMNMX.FTZ R138, R18, R133, !PT ;  /* 0x00000085128a7209 */ /* 0x000fe20007810000 */
[----:B------:R-:W-:Y:S01]  /*1c6d0*/  FFMA.FTZ R26, R135, UR26, R26 ;  /* 0x0000001a871a7c23 */ /* 0x000fe2000801001a */
[----:B------:R-:W-:Y:S01]  /*1c6e0*/  FMNMX.FTZ R133, R17, R134, !PT ;  /* 0x0000008611857209 */ /* 0x000fe20007810000 */
[----:B------:R-:W-:Y:S01]  /*1c6f0*/  IMAD.WIDE.U32 R190, R178, -0x2daee0ad, RZ ;  /* 0xd2511f53b2be7825 */ /* 0x000fe200078e00ff */
[----:B------:R-:W-:Y:S02]  /*1c700*/  FMNMX.FTZ R138, R19, R138, !PT ;  /* 0x0000008a138a7209 */ /* 0x000fe40007810000 */
[----:B------:R-:W-:Y:S01]  /*1c710*/  FMNMX.FTZ R133, R20, R133, !PT ;  /* 0x0000008514857209 */ /* 0x000fe20007810000 */
[----:B--2---:R-:W-:Y:S01]  /*1c720*/  FFMA.FTZ R33, R3, UR26, R33 ;  /* 0x0000001a03217c23 */ /* 0x004fe20008010021 */
[----:B------:R-:W-:Y:S01]  /*1c730*/  LOP3.LUT R134, R173, UR12, R180, 0x96, !PT ;  /* 0x0000000cad867c12 */ /* 0x000fe2000f8e96b4 */
[----:B------:R-:W-:Y:S01]  /*1c740*/  FFMA.FTZ R35, R3, UR26, R35 ;  /* 0x0000001a03237c23 */ /* 0x000fe20008010023 */
[----:B------:R-:W-:Y:S01]  /*1c750*/  FMNMX.FTZ R139, R21, R133, !PT ;  /* 0x00000085158b7209 */ /* 0x000fe20007810000 */
[C---:B------:R-:W-:Y:S02]  /*1c760*/  FFMA.FTZ R29, R3.reuse, UR26, R29 ;  /* 0x0000001a031d7c23 */ /* 0x040fe4000801001d */
[----:B------:R-:W-:Y:S01]  /*1c770*/  FFMA.FTZ R31, R3, UR26, R31 ;  /* 0x0000001a031f7c23 */ /* 0x000fe2000801001f */
[----:B------:R-:W-:Y:S01]  /*1c780*/  FMNMX.FTZ R3, R12, R132, !PT ;  /* 0x000000840c037209 */ /* 0x000fe20007810000 */
[C---:B------:R-:W-:Y:S01]  /*1c790*/  FFMA.FTZ R24, R135.reuse, UR26, R24 ;  /* 0x0000001a87187c23 */ /* 0x040fe20008010018 */
[----:B------:R-:W-:Y:S01]  /*1c7a0*/  FMNMX.FTZ R139, R32, R139, !PT ;  /* 0x0000008b208b7209 */ /* 0x000fe20007810000 */
[----:B------:R-:W-:Y:S01]  /*1c7b0*/  FFMA.FTZ R22, R135, UR26, R22 ;  /* 0x0000001a87167c23 */ /* 0x000fe20008010016 */
[----:B------:R-:W-:Y:S01]  /*1c7c0*/  FMNMX.FTZ R3, R13, R3, !PT ;  /* 0x000000030d037209 */ /* 0x000fe20007810000 */
[----:B------:R-:W-:Y:S01]  /*1c7d0*/  IMAD.WIDE.U32 R180, R176, -0x2daee0ad, RZ ;  /* 0xd2511f53b0b47825 */ /* 0x000fe200078e00ff */
[----:B------:R-:W-:Y:S02]  /*1c7e0*/  FMNMX.FTZ R139, R33, R139, !PT ;  /* 0x0000008b218b7209 */ /* 0x000fe40007810000 */
[----:B------:R-:W-:Y:S01]  /*1c7f0*/  FMNMX.FTZ R3, R24, R3, !PT ;  /* 0x0000000318037209 */ /* 0x000fe20007810000 */
[----:B------:R-:W-:Y:S01]  /*1c800*/  IMAD.WIDE.U32 R134, R134, -0x326172a9, RZ ;  /* 0xcd9e8d5786867825 */ /* 0x000fe200078e00ff */
        /* <DEDUP_REMOVED lines=24> */
[----:B------:R-:W-:Y:S01]  /*1c990*/  LOP3.LUT R173, R189, UR9, R134, 0x96, !PT ;  /* 0x00000009bdad7c12 */ /* 0x000fe2000f8e9686 */
[----:B------:R-:W3:Y:S01]  /*1c9a0*/  SHFL.BFLY PT, R175, R138, 0x2, 0x1f ;  /* 0x0c401f008aaf7f89 */ /* 0x000ee200000e0000 */
[----:B------:R-:W-:Y:S02]  /*1c9b0*/  FMNMX.FTZ R134, R31, R135, !PT ;  /* 0x000000871f867209 */ /* 0x000fe40007810000 */
[----:B-1----:R-:W-:Y:S01]  /*1c9c0*/  FMNMX.FTZ R135, R139, R177, !PT ;  /* 0x000000b18b877209 */ /* 0x002fe20007810000 */
[----:B------:R-:W-:Y:S01]  /*1c9d0*/  IMAD.WIDE.U32 R186, R173, -0x2daee0ad, RZ ;  /* 0xd2511f53adba7825 */ /* 0x000fe200078e00ff */
[----:B------:R-:W-:Y:S02]  /*1c9e0*/  LOP3.LUT R174, R185, UR9, R180, 0x96, !PT ;  /* 0x00000009b9ae7c12 */ /* 0x000fe4000f8e96b4 */
[----:B--2---:R-:W-:Y:S01]  /*1c9f0*/  FMNMX.FTZ R3, R3, R178, !PT ;  /* 0x000000b203037209 */ /* 0x004fe20007810000 */
[----:B------:R-:W1:Y:S01]  /*1ca00*/  SHFL.BFLY PT, R139, R135, 0x1, 0x1f ;  /* 0x0c201f00878b7f89 */ /* 0x000e6200000e0000 */
[----:B------:R-:W-:Y:S01]  /*1ca10*/  LOP3.LUT R176, R133, UR8, R182, 0x96, !PT ;  /* 0x0000000885b07c12 */ /* 0x000fe2000f8e96b6 */
[----:B------:R-:W-:Y:S01]  /*1ca20*/  IMAD.WIDE.U32 R232, R174, -0x2daee0ad, RZ ;  /* 0xd2511f53aee87825 */ /* 0x000fe200078e00ff */
[----:B------:R-:W-:Y:S03]  /*1ca30*/  LOP3.LUT R178, R187, UR6, R132, 0x96, !PT ;  /* 0x00000006bbb27c12 */ /* 0x000fe6000f8e9684 */
[----:B------:R-:W-:Y:S02]  /*1ca40*/  IMAD.WIDE.U32 R172, R172, -0x2daee0ad, RZ ;  /* 0xd2511f53acac7825 */ /* 0x000fe400078e00ff */
[----:B------:R-:W2:Y:S02]  /*1ca50*/  SHFL.BFLY PT, R174, R3, 0x1, 0x1f ;  /* 0x0c201f0003ae7f89 */ /* 0x000ea400000e0000 */
[----:B------:R-:W-:Y:S01]  /*1ca60*/  IMAD.WIDE.U32 R178, R178, -0x326172a9, RZ ;  /* 0xcd9e8d57b2b27825 */ /* 0x000fe200078e00ff */
[----:B------:R-:W-:Y:S02]  /*1ca70*/  LOP3.LUT R132, R173, UR8, R190, 0x96, !PT ;  /* 0x00000008ad847c12 */ /* 0x000fe4000f8e96be */
[----:B------:R-:W-:Y:S01]  /*1ca80*/  LOP3.LUT R180, R233, UR6, R172, 0x96, !PT ;  /* 0x00000006e9b47c12 */ /* 0x000fe2000f8e96ac */
[----:B------:R-:W-:Y:S01]  /*1ca90*/  IMAD.WIDE.U32 R176, R176, -0x326172a9, RZ ;  /* 0xcd9e8d57b0b07825 */ /* 0x000fe200078e00ff */
[----:B---3--:R-:W-:Y:S01]  /*1caa0*/  FMNMX.FTZ R138, R138, R175, !PT ;  /* 0x000000af8a8a7209 */ /* 0x008fe20007810000 */
[----:B------:R-:W3:Y:S02]  /*1cab0*/  SHFL.BFLY PT, R182, R134, 0x2, 0x1f ;  /* 0x0c401f0086b67f89 */ /* 0x000ee400000e0000 */
[----:B------:R-:W-:Y:S01]  /*1cac0*/  IMAD.WIDE.U32 R180, R180, -0x326172a9, RZ ;  /* 0xcd9e8d57b4b47825 */ /* 0x000fe200078e00ff */
[----:B------:R-:W-:Y:S02]  /*1cad0*/  LOP3.LUT R173, R179, UR15, R176, 0x96, !PT ;  /* 0x0000000fb3ad7c12 */ /* 0x000fe4000f8e96b0 */
[----:B------:R-:W-:Y:S01]  /*1cae0*/  LOP3.LUT R188, R177, UR7, R188, 0x96, !PT ;  /* 0x00000007b1bc7c12 */ /* 0x000fe2000f8e96bc */
[----:B------:R-:W-:Y:S01]  /*1caf0*/  IMAD.WIDE.U32 R190, R132, -0x326172a9, RZ ;  /* 0xcd9e8d5784be7825 */ /* 0x000fe200078e00ff */
[----:B------:R-:W-:Y:S02]  /*1cb00*/  LOP3.LUT R133, R173, 0xff, RZ, 0xc0, !PT ;  /* 0x000000ffad857812 */ /* 0x000fe400078ec0ff */
[----:B-1----:R-:W-:Y:S01]  /*1cb10*/  FMNMX.FTZ R135, R135, R139, !PT ;  /* 0x0000008b87877209 */ /* 0x002fe20007810000 */
[----:B------:R-:W1:Y:S01]  /*1cb20*/  SHFL.BFLY PT, R172, R138, 0x1, 0x1f ;  /* 0x0c201f008aac7f89 */ /* 0x000e6200000e0000 */
[----:B------:R-:W-:Y:S02]  /*1cb30*/  ISETP.GE.U32.AND P0, PT, R193, R133, PT ;  /* 0x00000085c100720c */ /* 0x000fe40003f06070 */
[C---:B------:R-:W-:Y:S01]  /*1cb40*/  FSETP.NEU.FTZ.AND P3, PT, R135.reuse, -INF , PT ;  /* 0xff8000008700780b */ /* 0x040fe20003f7d000 */
[----:B------:R-:W-:Y:S01]  /*1cb50*/  FADD.FTZ R0, -R135, R0 ;  /* 0x0000000087007221 */ /* 0x000fe20000010100 */
[----:B------:R-:W-:Y:S02]  /*1cb60*/  LOP3.LUT R175, R181, UR15, R190, 0x96, !PT ;  /* 0x0000000fb5af7c12 */ /* 0x000fe4000f8e96be */
[----:B--2---:R-:W-:Y:S01]  /*1cb70*/  FMNMX.FTZ R133, R3, R174, !PT ;  /* 0x000000ae03857209 */ /* 0x004fe20007810000 */
[----:B------:R-:W-:Y:S01]  /*1cb80*/  FMUL.FTZ R3, R135, c[0x0][0x23c] ;  /* 0x00008f0087037a20 */ /* 0x000fe20000410000 */
[----:B------:R-:W-:Y:S01]  /*1cb90*/  SHF.R.U32.HI R139, RZ, 0x18, R175 ;  /* 0x00000018ff8b7819 */ /* 0x000fe200000116af */
[----:B------:R-:W-:Y:S01]  /*1cba0*/  FMUL.FTZ R0, R0, c[0x0][0x23c] ;  /* 0x00008f0000007a20 */ /* 0x000fe20000410000 */
[----:B------:R-:W-:Y:S02]  /*1cbb0*/  LOP3.LUT R233, R191, UR7, R184, 0x96, !PT ;  /* 0x00000007bfe97c12 */ /* 0x000fe4000f8e96b8 */
[----:B------:R-:W-:Y:S02]  /*1cbc0*/  FSEL R3, R3, RZ, P3 ;  /* 0x000000ff03037208 */ /* 0x000fe40001800000 */
[----:B---3--:R-:W-:Y:S02]  /*1cbd0*/  FMNMX.FTZ R132, R134, R182, !PT ;  /* 0x000000b686847209 */ /* 0x008fe40007810000 */
[----:B------:R-:W-:Y:S01]  /*1cbe0*/  LOP3.LUT R134, R175, 0xff, RZ, 0xc0, !PT ;  /* 0x000000ffaf867812 */ /* 0x000fe200078ec0ff */
[--C-:B------:R-:W-:Y:S01]  /*1cbf0*/  FFMA.FTZ R177, R4, c[0x0][0x23c], -R3.reuse ;  /* 0x00008f0004b17a23 */ /* 0x100fe20000010803 */
[----:B------:R-:W-:Y:S01]  /*1cc00*/  ISETP.GE.U32.AND P3, PT, R193, R139, PT ;  /* 0x0000008bc100720c */ /* 0x000fe20003f66070 */
[--C-:B------:R-:W-:Y:S01]  /*1cc10*/  FFMA.FTZ R5, R5, c[0x0][0x23c], -R3.reuse ;  /* 0x00008f0005057a23 */ /* 0x100fe20000010803 */
[----:B------:R-:W-:Y:S01]  /*1cc20*/  ISETP.GE.U32.AND P6, PT, R193, R134, PT ;  /* 0x00000086c100720c */ /* 0x000fe20003fc6070 */
[--C-:B------:R-:W-:Y:S01]  /*1cc30*/  FFMA.FTZ R238, R32, c[0x0][0x23c], -R3.reuse ;  /* 0x00008f0020ee7a23 */ /* 0x100fe20000010803 */
[----:B------:R-:W-:Y:S01]  /*1cc40*/  LOP3.LUT R182, R179, UR15, R176, 0x96, !PT ;  /* 0x0000000fb3b67c12 */ /* 0x000fe2000f8e96b0 */
[----:B------:R-:W-:Y:S01]  /*1cc50*/  MUFU.EX2 R177, R177 ;  /* 0x000000b100b17308 */ /* 0x000fe20000000800 */
[----:B-1----:R-:W-:Y:S01]  /*1cc60*/  FMNMX.FTZ R134, R138, R172, !PT ;  /* 0x000000ac8a867209 */ /* 0x002fe20007810000 */
[--C-:B------:R-:W-:Y:S01]  /*1cc70*/  FFMA.FTZ R240, R33, c[0x0][0x23c], -R3.reuse ;  /* 0x00008f0021f07a23 */ /* 0x100fe20000010803 */
[----:B------:R-:W-:Y:S01]  /*1cc80*/  LOP3.LUT R138, R173, 0xffff, RZ, 0xc0, !PT ;  /* 0x0000ffffad8a7812 */ /* 0x000fe200078ec0ff */
[--C-:B------:R-:W-:Y:S01]  /*1cc90*/  FFMA.FTZ R227, R20, c[0x0][0x23c], -R3.reuse ;  /* 0x00008f0014e37a23 */ /* 0x100fe20000010803 */
[----:B------:R-:W-:Y:S01]  /*1cca0*/  FSETP.NEU.FTZ.AND P2, PT, R134, -INF , PT ;  /* 0xff8000008600780b */ /* 0x000fe20003f5d000 */
[----:B------:R-:W-:Y:S01]  /*1ccb0*/  FFMA.FTZ R228, R21, c[0x0][0x23c], -R3 ;  /* 0x00008f0015e47a23 */ /* 0x000fe20000010803 */
[----:B------:R-:W-:Y:S01]  /*1ccc0*/  SHF.R.U32.HI R138, RZ, 0x8, R138 ;  /* 0x00000008ff8a7819 */ /* 0x000fe2000001168a */
[----:B------:R-:W-:Y:S01]  /*1ccd0*/  FMUL.FTZ R139, R133, c[0x0][0x23c] ;  /* 0x00008f00858b7a20 */ /* 0x000fe20000410000 */
[----:B------:R-:W-:Y:S01]  /*1cce0*/  SHF.R.U32.HI R192, RZ, 0x18, R173 ;  /* 0x00000018ffc07819 */ /* 0x000fe200000116ad */
[----:B------:R-:W1:Y:S01]  /*1ccf0*/  MUFU.EX2 R189, R5 ;  /* 0x0000000500bd7308 */ /* 0x000e620000000800 */
[----:B------:R-:W-:Y:S01]  /*1cd00*/  LOP3.LUT R138, R138, 0xffff, RZ, 0xc0, !PT ;  /* 0x0000ffff8a8a7812 */ /* 0x000fe200078ec0ff */
[----:B------:R-:W-:Y:S01]  /*1cd10*/  FMUL.FTZ R172, R134, c[0x0][0x23c] ;  /* 0x00008f0086ac7a20 */ /* 0x000fe20000410000 */
[C---:B------:R-:W-:Y:S01]  /*1cd20*/  ISETP.GE.U32.AND P1, PT, R193.reuse, R192, PT ;  /* 0x000000c0c100720c */ /* 0x040fe20003f26070 */
[--C-:B------:R-:W-:Y:S01]  /*1cd30*/  FFMA.FTZ R214, R16, c[0x0][0x23c], -R3.reuse ;  /* 0x00008f0010d67a23 */ /* 0x100fe20000010803 */
[----:B------:R-:W-:Y:S01]  /*1cd40*/  ISETP.GE.U32.AND P5, PT, R193, R138, PT ;  /* 0x0000008ac100720c */ /* 0x000fe20003fa6070 */
[----:B------:R-:W-:Y:S01]  /*1cd50*/  FFMA.FTZ R215, R17, c[0x0][0x23c], -R3 ;  /* 0x00008f0011d77a23 */ /* 0x000fe20000010803 */
[----:B------:R-:W-:Y:S01]  /*1cd60*/  FSEL R172, R172, RZ, P2 ;  /* 0x000000ffacac7208 */ /* 0x000fe20001000000 */
[----:B------:R-:W2:Y:S01]  /*1cd70*/  SHFL.BFLY PT, R138, R132, 0x1, 0x1f ;  /* 0x0c201f00848a7f89 */ /* 0x000ea200000e0000 */
[----:B------:R-:W-:Y:S03]  /*1cd80*/  FSETP.NEU.FTZ.AND P2, PT, R133, -INF , PT ;  /* 0xff8000008500780b */ /* 0x000fe60003f5d000 */
[--C-:B------:R-:W-:Y:S01]  /*1cd90*/  FFMA.FTZ R184, R6, c[0x0][0x23c], -R172.reuse ;  /* 0x00008f0006b87a23 */ /* 0x100fe200000108ac */
[----:B------:R-:W-:Y:S01]  /*1cda0*/  FSEL R4, R139, RZ, P2 ;  /* 0x000000ff8b047208 */ /* 0x000fe20001000000 */
[--C-:B------:R-:W-:Y:S02]  /*1cdb0*/  FFMA.FTZ R7, R7, c[0x0][0x23c], -R172.reuse ;  /* 0x00008f0007077a23 */ /* 0x100fe400000108ac */
[----:B------:R-:W-:Y:S02]  /*1cdc0*/  FFMA.FTZ R220, R18, c[0x0][0x23c], -R172 ;  /* 0x00008f0012dc7a23 */ /* 0x000fe400000108ac */
[--C-:B------:R-:W-:Y:S01]  /*1cdd0*/  FFMA.FTZ R234, R25, c[0x0][0x23c], -R4.reuse ;  /* 0x00008f0019ea7a23 */ /* 0x100fe20000010804 */
[----:B------:R-:W-:Y:S01]  /*1cde0*/  MUFU.EX2 R184, R184 ;  /* 0x000000b800b87308 */ /* 0x000fe20000000800 */
[--C-:B------:R-:W-:Y:S02]  /*1cdf0*/  FFMA.FTZ R191, R8, c[0x0][0x23c], -R4.reuse ;  /* 0x00008f0008bf7a23 */ /* 0x100fe40000010804 */
[--C-:B------:R-:W-:Y:S01]  /*1ce00*/  FFMA.FTZ R226, R12, c[0x0][0x23c], -R4.reuse ;  /* 0x00008f000ce27a23 */ /* 0x100fe20000010804 */
[----:B-1----:R-:W-:Y:S01]  /*1ce10*/  F2FP.BF16.PACK_AB R139, R189, R177 ;  /* 0x000000b1bd8b723e */ /* 0x002fe200000010ff */
[----:B------:R-:W-:Y:S01]  /*1ce20*/  FFMA.FTZ R225, R13, c[0x0][0x23c], -R4 ;  /* 0x00008f000de17a23 */ /* 0x000fe20000010804 */
[----:B------:R-:W-:Y:S01]  /*1ce30*/  SHF.R.U32.HI R5, RZ, 0x10, R173 ;  /* 0x00000010ff057819 */ /* 0x000fe200000116ad */
[--C-:B------:R-:W-:Y:S02]  /*1ce40*/  FFMA.FTZ R222, R19, c[0x0][0x23c], -R172.reuse ;  /* 0x00008f0013de7a23 */ /* 0x100fe400000108ac */
[----:B------:R-:W-:Y:S01]  /*1ce50*/  @!P0 HFMA2.BF16_V2 R195, -RZ.H0_H0, RZ.H0_H0, -R139.H0_H0 ;  /* 0x200000ffffc38231 */ /* 0x000fe2000034098b */
[----:B------:R-:W-:Y:S01]  /*1ce60*/  LOP3.LUT R5, R5, 0xff, RZ, 0xc0, !PT ;  /* 0x000000ff05057812 */ /* 0x000fe200078ec0ff */
[----:B------:R-:W1:Y:S01]  /*1ce70*/  MUFU.EX2 R187, R7 ;  /* 0x0000000700bb7308 */ /* 0x000e620000000800 */
[----:B--2---:R-:W-:Y:S01]  /*1ce80*/  FMNMX.FTZ R132, R132, R138, !PT ;  /* 0x0000008a84847209 */ /* 0x004fe20007810000 */
[----:B------:R-:W-:Y:S01]  /*1ce90*/  FFMA.FTZ R229, R22, c[0x0][0x23c], -R172 ;  /* 0x00008f0016e57a23 */ /* 0x000fe200000108ac */
[----:B------:R-:W-:Y:S01]  /*1cea0*/  PRMT R138, R139, 0x7632, R138 ;  /* 0x000076328b8a7816 */ /* 0x000fe2000000008a */
[----:B------:R2:W-:Y:S01]  /*1ceb0*/  @!P0 STL.S16 [R1+0x70], R195 ;  /* 0x000070c301008387 */ /* 0x0005e20000100600 */
[C---:B------:R-:W-:Y:S01]  /*1cec0*/  FSETP.NEU.FTZ.AND P2, PT, R132.reuse, -INF , PT ;  /* 0xff8000008400780b */ /* 0x040fe20003f5d000 */
[----:B------:R-:W-:Y:S01]  /*1ced0*/  FMUL.FTZ R3, R132, c[0x0][0x23c] ;  /* 0x00008f0084037a20 */ /* 0x000fe20000410000 */
[----:B------:R-:W-:Y:S01]  /*1cee0*/  PRMT R16, R195, 0x7610, R16 ;  /* 0x00007610c3107816 */ /* 0x000fe20000000010 */
[----:B------:R-:W-:Y:S01]  /*1cef0*/  @!P5 HFMA2.BF16_V2 R194, -RZ.H0_H0, RZ.H0_H0, -R138.H0_H0 ;  /* 0x200000ffffc2d231 */ /* 0x000fe2000034098a */
[----:B------:R-:W-:Y:S01]  /*1cf00*/  PRMT R174, R139, 0x5410, R138 ;  /* 0x000054108bae7816 */ /* 0x000fe2000000008a */
[--C-:B------:R-:W-:Y:S01]  /*1cf10*/  FFMA.FTZ R230, R23, c[0x0][0x23c], -R172.reuse ;  /* 0x00008f0017e67a23 */ /* 0x100fe200000108ac */
[----:B------:R-:W-:Y:S01]  /*1cf20*/  FSEL R3, R3, RZ, P2 ;  /* 0x000000ff03037208 */ /* 0x000fe20001000000 */
[----:B------:R-:W-:Y:S01]  /*1cf30*/  FFMA.FTZ R248, R34, c[0x0][0x23c], -R172 ;  /* 0x00008f0022f87a23 */ /* 0x000fe200000108ac */
[----:B------:R-:W-:Y:S01]  /*1cf40*/  ISETP.GE.U32.AND P2, PT, R193, R5, PT ;  /* 0x00000005c100720c */ /* 0x000fe20003f46070 */
[----:B------:R3:W-:Y:S01]  /*1cf50*/  @!P5 STL.S16 [R1+0x6c], R194 ;  /* 0x00006cc20100d387 */ /* 0x0007e20000100600 */
[----:B------:R-:W-:Y:S01]  /*1cf60*/  SHF.R.U32.HI R5, RZ, 0x10, R175 ;  /* 0x00000010ff057819 */ /* 0x000fe200000116af */
[--C-:B------:R-:W-:Y:S01]  /*1cf70*/  FFMA.FTZ R236, R26, c[0x0][0x23c], -R3.reuse ;  /* 0x00008f001aec7a23 */ /* 0x100fe20000010803 */
[----:B------:R-:W-:Y:S01]  /*1cf80*/  LOP3.LUT R175, R175, 0xffff, RZ, 0xc0, !PT ;  /* 0x0000ffffafaf7812 */ /* 0x000fe200078ec0ff */
[--C-:B------:R-:W-:Y:S01]  /*1cf90*/  FFMA.FTZ R237, R27, c[0x0][0x23c], -R3.reuse ;  /* 0x00008f001bed7a23 */ /* 0x100fe20000010803 */
[----:B------:R-:W-:Y:S01]  /*1cfa0*/  PRMT R6, R194, 0x7610, R6 ;  /* 0x00007610c2067816 */ /* 0x000fe20000000006 */
[--C-:B------:R-:W-:Y:S01]  /*1cfb0*/  FFMA.FTZ R10, R10, c[0x0][0x23c], -R3.reuse ;  /* 0x00008f000a0a7a23 */ /* 0x100fe20000010803 */
[----:B------:R-:W-:Y:S01]  /*1cfc0*/  LOP3.LUT R5, R5, 0xff, RZ, 0xc0, !PT ;  /* 0x000000ff05057812 */ /* 0x000fe200078ec0ff */
[--C-:B------:R-:W-:Y:S01]  /*1cfd0*/  FFMA.FTZ R224, R14, c[0x0][0x23c], -R3.reuse ;  /* 0x00008f000ee07a23 */ /* 0x100fe20000010803 */
[----:B------:R-:W-:Y:S01]  /*1cfe0*/  @!P5 PRMT R138, R6, 0x5410, RZ ;  /* 0x00005410068ad816 */ /* 0x000fe200000000ff */
[--C-:B------:R-:W-:Y:S01]  /*1cff0*/  FFMA.FTZ R223, R15, c[0x0][0x23c], -R3.reuse ;  /* 0x00008f000fdf7a23 */ /* 0x100fe20000010803 */
[----:B-1----:R-:W-:Y:S01]  /*1d000*/  F2FP.BF16.PACK_AB R173, R187, R184 ;  /* 0x000000b8bbad723e */ /* 0x002fe200000010ff */
[--C-:B------:R-:W-:Y:S01]  /*1d010*/  FFMA.FTZ R242, R30, c[0x0][0x23c], -R3.reuse ;  /* 0x00008f001ef27a23 */ /* 0x100fe20000010803 */
[----:B------:R-:W-:Y:S01]  /*1d020*/  ISETP.GE.U32.AND P4, PT, R193, R5, PT ;  /* 0x00000005c100720c */ /* 0x000fe20003f86070 */
[--C-:B------:R-:W-:Y:S01]  /*1d030*/  FFMA.FTZ R246, R31, c[0x0][0x23c], -R3.reuse ;  /* 0x00008f001ff67a23 */ /* 0x100fe20000010803 */
[----:B------:R-:W-:Y:S01]  /*1d040*/  LOP3.LUT R5, R178, 0xff, RZ, 0xc0, !PT ;  /* 0x000000ffb2057812 */ /* 0x000fe200078ec0ff */
[----:B--2---:R-:W-:Y:S01]  /*1d050*/  FFMA.FTZ R195, R11, c[0x0][0x23c], -R3 ;  /* 0x00008f000bc37a23 */ /* 0x004fe20000010803 */
[----:B------:R-:W-:Y:S01]  /*1d060*/  SHF.R.U32.HI R3, RZ, 0x8, R175 ;  /* 0x00000008ff037819 */ /* 0x000fe200000116af */
[----:B------:R-:W-:Y:S01]  /*1d070*/  STG.E.U16 [R196.64+0x2], R138 ;  /* 0x0000028ac4007986 */ /* 0x000fe2000c10151c */
[----:B------:R-:W-:Y:S01]  /*1d080*/  @!P0 PRMT R139, R16, 0x5410, RZ ;  /* 0x00005410108b8816 */ /* 0x000fe200000000ff */
[----:B------:R-:W-:Y:S01]  /*1d090*/  @!P2 HFMA2.BF16_V2 R221, -RZ.H0_H0, RZ.H0_H0, -R173.H0_H0 ;  /* 0x200000ffffdda231 */ /* 0x000fe200003409ad */
[----:B------:R-:W-:Y:S01]  /*1d0a0*/  LOP3.LUT R3, R3, 0xffff, RZ, 0xc0, !PT ;  /* 0x0000ffff03037812 */ /* 0x000fe200078ec0ff */
[--C-:B------:R-:W-:Y:S01]  /*1d0b0*/  FFMA.FTZ R247, R35, c[0x0][0x23c], -R172.reuse ;  /* 0x00008f0023f77a23 */ /* 0x100fe200000108ac */
[----:B------:R-:W-:Y:S01]  /*1d0c0*/  PRMT R172, R173, 0x7632, R172 ;  /* 0x00007632adac7816 */ /* 0x000fe200000000ac */
[----:B------:R-:W-:Y:S01]  /*1d0d0*/  STG.E.U16 [R196.64], R139 ;  /* 0x0000008bc4007986 */ /* 0x000fe2000c10151c */
[----:B------:R-:W-:Y:S01]  /*1d0e0*/  ISETP.GE.U32.AND P5, PT, R193, R3, PT ;  /* 0x00000003c100720c */ /* 0x000fe20003fa6070 */
[----:B---3--:R-:W-:Y:S01]  /*1d0f0*/  FFMA.FTZ R194, R9, c[0x0][0x23c], -R4 ;  /* 0x00008f0009c27a23 */ /* 0x008fe20000010804 */
[----:B------:R-:W-:Y:S01]  /*1d100*/  PRMT R175, R173, 0x5410, R172 ;  /* 0x00005410adaf7816 */ /* 0x000fe200000000ac */
[----:B------:R1:W2:Y:S01]  /*1d110*/  MUFU.EX2 R3, R0 ;  /* 0x0000000000037308 */ /* 0x0002a20000000800 */
[--C-:B------:R-:W-:Y:S01]  /*1d120*/  FFMA.FTZ R231, R24, c[0x0][0x23c], -R4.reuse ;  /* 0x00008f0018e77a23 */ /* 0x100fe20000010804 */
[----:B------:R3:W-:Y:S01]  /*1d130*/  @!P2 STL.S16 [R1+0x78], R221 ;  /* 0x000078dd0100a387 */ /* 0x0007e20000100600 */
[--C-:B------:R-:W-:Y:S02]  /*1d140*/  FFMA.FTZ R245, R28, c[0x0][0x23c], -R4.reuse ;  /* 0x00008f001cf57a23 */ /* 0x100fe40000010804 */
[--C-:B------:R-:W-:Y:S01]  /*1d150*/  FFMA.FTZ R243, R29, c[0x0][0x23c], -R4.reuse ;  /* 0x00008f001df37a23 */ /* 0x100fe20000010804 */
[----:B------:R-:W-:Y:S01]  /*1d160*/  PRMT R4, R221, 0x7610, R4 ;  /* 0x00007610dd047816 */ /* 0x000fe20000000004 */
[----:B------:R4:W5:Y:S03]  /*1d170*/  LDL.S16 R252, [R1+0x74] ;  /* 0x0000740001fc7983 */ /* 0x0009660000100600 */
[----:B------:R-:W-:Y:S01]  /*1d180*/  @!P2 PRMT R173, R4, 0x5410, RZ ;  /* 0x0000541004ada816 */ /* 0x000fe200000000ff */
[----:B------:R4:W4:Y:S01]  /*1d190*/  LDL.S16 R249, [R1+0x60] ;  /* 0x0000600001f97983 */ /* 0x0009220000100600 */
[----:B------:R-:W-:Y:S03]  /*1d1a0*/  LOP3.LUT R4, R178, 0xffff, RZ, 0xc0, !PT ;  /* 0x0000ffffb2047812 */ /* 0x000fe600078ec0ff */
[----:B------:R-:W-:Y:S01]  /*1d1b0*/  STG.E.U16 [R198.64], R173 ;  /* 0x000000adc6007986 */ /* 0x000fe2000c10151c */
[----:B------:R-:W-:Y:S01]  /*1d1c0*/  SHF.R.U32.HI R4, RZ, 0x8, R4 ;  /* 0x00000008ff047819 */ /* 0x000fe20000011604 */
[----:B-1----:R-:W-:Y:S02]  /*1d1d0*/  FADD.FTZ R0, -R134, R2 ;  /* 0x0000000286007221 */ /* 0x002fe40000010100 */
[----:B------:R-:W-:Y:S01]  /*1d1e0*/  FADD.FTZ R2, -R133, R136 ;  /* 0x0000008885027221 */ /* 0x000fe20000010100 */
[----:B------:R-:W-:Y:S01]  /*1d1f0*/  LOP3.LUT R136, R182, 0xff, RZ, 0xc0, !PT ;  /* 0x000000ffb6887812 */ /* 0x000fe200078ec0ff */
[----:B------:R-:W-:Y:S01]  /*1d200*/  FMUL.FTZ R0, R0, c[0x0][0x23c] ;  /* 0x00008f0000007a20 */ /* 0x000fe20000410000 */
[----:B---3--:R-:W-:Y:S01]  /*1d210*/  PRMT R221, R5, 0x5410, R4 ;  /* 0x0000541005dd7816 */ /* 0x008fe20000000004 */
[----:B------:R-:W-:Y:S02]  /*1d220*/  FMUL.FTZ R2, R2, c[0x0][0x23c] ;  /* 0x00008f0002027a20 */ /* 0x000fe40000410000 */
[----:B------:R1:W3:Y:S01]  /*1d230*/  MUFU.EX2 R8, R0 ;  /* 0x0000000000087308 */ /* 0x0002e20000000800 */
[C---:B--2---:R-:W-:Y:S02]  /*1d240*/  FMUL.FTZ R32, R3.reuse, R140 ;  /* 0x0000008c03207220 */ /* 0x044fe40000410000 */
[C---:B------:R-:W-:Y:S02]  /*1d250*/  FMUL.FTZ R20, R3.reuse, R144 ;  /* 0x0000009003147220 */ /* 0x040fe40000410000 */
[C---:B------:R-:W-:Y:S02]  /*1d260*/  FMUL.FTZ R17, R3.reuse, R149 ;  /* 0x0000009503117220 */ /* 0x040fe40000410000 */
[C---:B------:R-:W-:Y:S02]  /*1d270*/  FFMA.FTZ R193, R3.reuse, R235, R177 ;  /* 0x000000eb03c17223 */ /* 0x040fe400000100b1 */
[C---:B------:R-:W-:Y:S01]  /*1d280*/  FMUL.FTZ R4, R3.reuse, R152 ;  /* 0x0000009803047220 */ /* 0x040fe20000410000 */
[----:B------:R-:W-:Y:S01]  /*1d290*/  MUFU.EX2 R2, R2 ;  /* 0x0000000200027308 */ /* 0x000fe20000000800 */
[C---:B------:R-:W-:Y:S01]  /*1d2a0*/  FMUL.FTZ R5, R3.reuse, R153 ;  /* 0x0000009903057220 */ /* 0x040fe20000410000 */
[----:B------:R2:W2:Y:S01]  /*1d2b0*/  LDL.S16 R235, [R1+0x64] ;  /* 0x0000640001eb7983 */ /* 0x0004a20000100600 */
[C---:B------:R-:W-:Y:S02]  /*1d2c0*/  FMUL.FTZ R16, R3.reuse, R148 ;  /* 0x0000009403107220 */ /* 0x040fe40000410000 */
[C---:B------:R-:W-:Y:S01]  /*1d2d0*/  FMUL.FTZ R21, R3.reuse, R145 ;  /* 0x0000009103157220 */ /* 0x040fe20000410000 */
[C---:B------:R-:W-:Y:S01]  /*1d2e0*/  LOP3.LUT R145, R178.reuse, 0xffff, RZ, 0xc0, !PT ;  /* 0x0000ffffb2917812 */ /* 0x040fe200078ec0ff */
[C---:B------:R-:W-:Y:S01]  /*1d2f0*/  FMUL.FTZ R33, R3.reuse, R141 ;  /* 0x0000008d03217220 */ /* 0x040fe20000410000 */
[----:B------:R-:W-:Y:S01]  /*1d300*/  LOP3.LUT R141, R178, 0xff, RZ, 0xc0, !PT ;  /* 0x000000ffb28d7812 */ /* 0x000fe200078ec0ff */
[C---:B------:R-:W-:Y:S01]  /*1d310*/  FMUL.FTZ R36, R3.reuse, R36 ;  /* 0x0000002403247220 */ /* 0x040fe20000410000 */
[----:B------:R-:W3:Y:S01]  /*1d320*/  MUFU.EX2 R140, R191 ;  /* 0x000000bf008c7308 */ /* 0x000ee20000000800 */
[C---:B------:R-:W-:Y:S02]  /*1d330*/  FMUL.FTZ R37, R3.reuse, R37 ;  /* 0x0000002503257220 */ /* 0x040fe40000410000 */
[C---:B------:R-:W-:Y:S02]  /*1d340*/  FMUL.FTZ R48, R3.reuse, R48 ;  /* 0x0000003003307220 */ /* 0x040fe40000410000 */
[----:B-1----:R-:W-:Y:S02]  /*1d350*/  FADD.FTZ R0, -R132, R137 ;  /* 0x0000008984007221 */ /* 0x002fe40000010100 */
[----:B---3--:R-:W-:Y:S02]  /*1d360*/  FFMA.FTZ R184, R8, R239, R184 ;  /* 0x000000ef08b87223 */ /* 0x008fe400000100b8 */
[----:B------:R-:W-:Y:S01]  /*1d370*/  FMUL.FTZ R0, R0, c[0x0][0x23c] ;  /* 0x00008f0000007a20 */ /* 0x000fe20000410000 */
[----:B------:R-:W-:Y:S01]  /*1d380*/  MUFU.EX2 R137, R10 ;  /* 0x0000000a00897308 */ /* 0x000fe20000000800 */
[C---:B------:R-:W-:Y:S01]  /*1d390*/  FMUL.FTZ R6, R8.reuse, R154 ;  /* 0x0000009a08067220 */ /* 0x040fe20000410000 */
[----:B------:R1:W3:Y:S01]  /*1d3a0*/  LDL.S16 R239, [R1+0x58] ;  /* 0x0000580001ef7983 */ /* 0x0002e20000100600 */
[C---:B------:R-:W-:Y:S02]  /*1d3b0*/  FMUL.FTZ R7, R8.reuse, R155 ;  /* 0x0000009b08077220 */ /* 0x040fe40000410000 */
[C---:B------:R-:W-:Y:S02]  /*1d3c0*/  FMUL.FTZ R18, R8.reuse, R150 ;  /* 0x0000009608127220 */ /* 0x040fe40000410000 */
[C---:B------:R-:W-:Y:S02]  /*1d3d0*/  FMUL.FTZ R19, R8.reuse, R151 ;  /* 0x0000009708137220 */ /* 0x040fe40000410000 */
[C---:B------:R-:W-:Y:S01]  /*1d3e0*/  FMUL.FTZ R22, R8.reuse, R146 ;  /* 0x0000009208167220 */ /* 0x040fe20000410000 */
[----:B------:R-:W1:Y:S01]  /*1d3f0*/  MUFU.EX2 R0, R0 ;  /* 0x0000000000007308 */ /* 0x000e620000000800 */
[C---:B------:R-:W-:Y:S01]  /*1d400*/  FMUL.FTZ R23, R8.reuse, R147 ;  /* 0x0000009308177220 */ /* 0x040fe20000410000 */
[--C-:B------:R-:W-:Y:S01]  /*1d410*/  SHF.R.U32.HI R146, RZ, 0x10, R178.reuse ;  /* 0x00000010ff927819 */ /* 0x100fe200000116b2 */
[----:B------:R-:W-:Y:S01]  /*1d420*/  FMUL.FTZ R34, R8, R142 ;  /* 0x0000008e08227220 */ /* 0x000fe20000410000 */
[----:B------:R-:W-:Y:S01]  /*1d430*/  SHF.R.U32.HI R142, RZ, 0x10, R178 ;  /* 0x00000010ff8e7819 */ /* 0x000fe200000116b2 */
[----:B------:R-:W-:Y:S01]  /*1d440*/  FFMA.FTZ R149, R2, R241, R140 ;  /* 0x000000f102957223 */ /* 0x000fe2000001008c */
[--C-:B------:R-:W-:Y:S01]  /*1d450*/  SHF.R.U32.HI R147, RZ, 0x18, R178.reuse ;  /* 0x00000018ff937819 */ /* 0x100fe200000116b2 */
[C---:B------:R-:W-:Y:S01]  /*1d460*/  FMUL.FTZ R35, R8.reuse, R143 ;  /* 0x0000008f08237220 */ /* 0x040fe20000410000 */
[----:B------:R2:W2:Y:S01]  /*1d470*/  LDL.S16 R241, [R1+0x54] ;  /* 0x0000540001f17983 */ /* 0x0004a20000100600 */
[C---:B------:R-:W-:Y:S01]  /*1d480*/  FMUL.FTZ R38, R8.reuse, R38 ;  /* 0x0000002608267220 */ /* 0x040fe20000410000 */
[----:B------:R-:W-:Y:S01]  /*1d490*/  SHF.R.U32.HI R178, RZ, 0x18, R178 ;  /* 0x00000018ffb27819 */ /* 0x000fe200000116b2 */
[----:B------:R-:W-:Y:S01]  /*1d4a0*/  FMUL.FTZ R39, R8, R39 ;  /* 0x0000002708277220 */ /* 0x000fe20000410000 */
[----:B------:R-:W-:Y:S01]  /*1d4b0*/  LOP3.LUT R142, R142, 0xff, RZ, 0xc0, !PT ;  /* 0x000000ff8e8e7812 */ /* 0x000fe200078ec0ff */
[C---:B------:R-:W-:Y:S01]  /*1d4c0*/  FMUL.FTZ R50, R8.reuse, R50 ;  /* 0x0000003208327220 */ /* 0x040fe20000410000 */
[----:B------:R-:W-:Y:S01]  /*1d4d0*/  MUFU.EX2 R155, R220 ;  /* 0x000000dc009b7308 */ /* 0x000fe20000000800 */
[----:B------:R-:W-:Y:S01]  /*1d4e0*/  FMUL.FTZ R51, R8, R51 ;  /* 0x0000003308337220 */ /* 0x000fe20000410000 */
[----:B------:R-:W-:Y:S01]  /*1d4f0*/  PRMT R178, R142, 0x5410, R178 ;  /* 0x000054108eb27816 */ /* 0x000fe200000000b2 */
[C---:B------:R-:W-:Y:S02]  /*1d500*/  FMUL.FTZ R54, R8.reuse, R54 ;  /* 0x0000003608367220 */ /* 0x040fe40000410000 */
[C---:B------:R-:W-:Y:S02]  /*1d510*/  FMUL.FTZ R55, R8.reuse, R55 ;  /* 0x0000003708377220 */ /* 0x040fe40000410000 */
[C---:B------:R-:W-:Y:S02]  /*1d520*/  FMUL.FTZ R66, R8.reuse, R66 ;  /* 0x0000004208427220 */ /* 0x040fe40000410000 */
[----:B------:R-:W-:Y:S01]  /*1d530*/  FMUL.FTZ R67, R8, R67 ;  /* 0x0000004308437220 */ /* 0x000fe20000410000 */
[----:B------:R-:W-:Y:S01]  /*1d540*/  MUFU.EX2 R220, R242 ;  /* 0x000000f200dc7308 */ /* 0x000fe20000000800 */
[C---:B-1----:R-:W-:Y:S02]  /*1d550*/  FFMA.FTZ R144, R0.reuse, R244, R137 ;  /* 0x000000f400907223 */ /* 0x042fe40000010089 */
[C---:B------:R-:W-:Y:S01]  /*1d560*/  FMUL.FTZ R10, R0.reuse, R170 ;  /* 0x000000aa000a7220 */ /* 0x040fe20000410000 */
[----:B------:R1:W4:Y:S01]  /*1d570*/  LDL.S16 R244, [R1+0x5c] ;  /* 0x00005c0001f47983 */ /* 0x0003220000100600 */
        /* <DEDUP_REMOVED lines=33> */
[----:B------:R-:W-:Y:S01]  /*1d790*/  LOP3.LUT R0, R182, 0xffff, RZ, 0xc0, !PT ;  /* 0x0000ffffb6007812 */ /* 0x000fe200078ec0ff */
        /* <DEDUP_REMOVED lines=16> */
[C---:B------:R-:W-:Y:S02]  /*1d8a0*/  FMUL.FTZ R8, R2.reuse, R168 ;  /* 0x000000a802087220 */ /* 0x040fe40000410000 */
[C---:B------:R-:W-:Y:S01]  /*1d8b0*/  FMUL.FTZ R9, R2.reuse, R169 ;  /* 0x000000a902097220 */ /* 0x040fe20000410000 */
[----:B------:R1:W5:Y:S01]  /*1d8c0*/  LDL.S16 R168, [R1+0x50] ;  /* 0x0000500001a87983 */ /* 0x0003620000100600 */
        /* <DEDUP_REMOVED lines=32> */
[----:B------:R-:W-:Y:S01]  /*1dad0*/  FMUL.FTZ R49, R3, R49 ;  /* 0x0000003103317220 */ /* 0x000fe20000410000 */
[----:B------:R-:W-:Y:S01]  /*1dae0*/  LOP3.LUT R0, R181, UR15, R190, 0x96, !PT ;  /* 0x0000000fb5007c12 */ /* 0x000fe2000f8e96be */
[C---:B------:R-:W-:Y:S01]  /*1daf0*/  FMUL.FTZ R52, R3.reuse, R52 ;  /* 0x0000003403347220 */ /* 0x040fe20000410000 */
[----:B------:R-:W-:Y:S01]  /*1db00*/  PRMT R151, R136, 0x5410, R2 ;  /* 0x0000541088977816 */ /* 0x000fe20000000002 */
[C---:B------:R-:W-:Y:S01]  /*1db10*/  FMUL.FTZ R53, R3.reuse, R53 ;  /* 0x0000003503357220 */ /* 0x040fe20000410000 */
[----:B------:R1:W1:Y:S01]  /*1db20*/  MUFU.EX2 R2, R195 ;  /* 0x000000c300027308 */ /* 0x0002620000000800 */
[C---:B------:R-:W-:Y:S01]  /*1db30*/  FMUL.FTZ R64, R3.reuse, R64 ;  /* 0x0000004003407220 */ /* 0x040fe20000410000 */
[C---:B------:R-:W-:Y:S01]  /*1db40*/  LOP3.LUT R143, R0.reuse, 0xffff, RZ, 0xc0, !PT ;  /* 0x0000ffff008f7812 */ /* 0x040fe200078ec0ff */
[C---:B------:R-:W-:Y:S01]  /*1db50*/  FMUL.FTZ R65, R3.reuse, R65 ;  /* 0x0000004103417220 */ /* 0x040fe20000410000 */
[----:B------:R-:W-:Y:S01]  /*1db60*/  LOP3.LUT R142, R0, 0xff, RZ, 0xc0, !PT ;  /* 0x000000ff008e7812 */ /* 0x000fe200078ec0ff */
[C---:B------:R-:W-:Y:S01]  /*1db70*/  FMUL.FTZ R68, R3.reuse, R68 ;  /* 0x0000004403447220 */ /* 0x040fe20000410000 */
[----:B------:R-:W-:Y:S01]  /*1db80*/  SHF.R.U32.HI R143, RZ, 0x8, R143 ;  /* 0x00000008ff8f7819 */ /* 0x000fe2000001168f */
[C---:B------:R-:W-:Y:S01]  /*1db90*/  FMUL.FTZ R69, R3.reuse, R69 ;  /* 0x0000004503457220 */ /* 0x040fe20000410000 */
[----:B------:R-:W-:Y:S01]  /*1dba0*/  SHF.R.U32.HI R136, RZ, 0x10, R182 ;  /* 0x00000010ff887819 */ /* 0x000fe200000116b6 */
[C---:B------:R-:W-:Y:S01]  /*1dbb0*/  FMUL.FTZ R80, R3.reuse, R80 ;  /* 0x0000005003507220 */ /* 0x040fe20000410000 */
[----:B------:R-:W-:Y:S01]  /*1dbc0*/  PRMT R167, R142, 0x5410, R143 ;  /* 0x000054108ea77816 */ /* 0x000fe2000000008f */
[C---:B------:R-:W-:Y:S01]  /*1dbd0*/  FMUL.FTZ R81, R3.reuse, R81 ;  /* 0x0000005103517220 */ /* 0x040fe20000410000 */
[--C-:B------:R-:W-:Y:S01]  /*1dbe0*/  SHF.R.U32.HI R143, RZ, 0x10, R0.reuse ;  /* 0x00000010ff8f7819 */ /* 0x100fe20000011600 */
[C---:B------:R-:W-:Y:S01]  /*1dbf0*/  FMUL.FTZ R84, R3.reuse, R84 ;  /* 0x0000005403547220 */ /* 0x040fe20000410000 */
[----:B------:R-:W-:Y:S01]  /*1dc00*/  SHF.R.U32.HI R142, RZ, 0x18, R0 ;  /* 0x00000018ff8e7819 */ /* 0x000fe20000011600 */
[----:B------:R-:W-:Y:S01]  /*1dc10*/  FMUL.FTZ R85, R3, R85 ;  /* 0x0000005503557220 */ /* 0x000fe20000410000 */
[----:B------:R-:W-:Y:S01]  /*1dc20*/  LOP3.LUT R0, R143, 0xff, RZ, 0xc0, !PT ;  /* 0x000000ff8f007812 */ /* 0x000fe200078ec0ff */
[C---:B------:R-:W-:Y:S01]  /*1dc30*/  FMUL.FTZ R96, R3.reuse, R96 ;  /* 0x0000006003607220 */ /* 0x040fe20000410000 */
[----:B------:R-:W-:Y:S01]  /*1dc40*/  SHF.R.U32.HI R182, RZ, 0x18, R182 ;  /* 0x00000018ffb67819 */ /* 0x000fe200000116b6 */
[C---:B------:R-:W-:Y:S01]  /*1dc50*/  FMUL.FTZ R97, R3.reuse, R97 ;  /* 0x0000006103617220 */ /* 0x040fe20000410000 */
[----:B------:R-:W-:Y:S01]  /*1dc60*/  PRMT R166, R0, 0x5410, R142 ;  /* 0x0000541000a67816 */ /* 0x000fe2000000008e */
[C---:B------:R-:W-:Y:S01]  /*1dc70*/  FMUL.FTZ R100, R3.reuse, R100 ;  /* 0x0000006403647220 */ /* 0x040fe20000410000 */
[C---:B------:R-:W-:Y:S01]  /*1dc80*/  LOP3.LUT R0, R180.reuse, 0xffff, RZ, 0xc0, !PT ;  /* 0x0000ffffb4007812 */ /* 0x040fe200078ec0ff */
[C---:B------:R-:W-:Y:S01]  /*1dc90*/  FMUL.FTZ R101, R3.reuse, R101 ;  /* 0x0000006503657220 */ /* 0x040fe20000410000 */
[----:B-1----:R1:W5:Y:S01]  /*1dca0*/  LDL.S16 R195, [R1+0x68] ;  /* 0x0000680001c37983 */ /* 0x0023620000100600 */
[C---:B------:R-:W-:Y:S01]  /*1dcb0*/  FMUL.FTZ R112, R3.reuse, R112 ;  /* 0x0000007003707220 */ /* 0x040fe20000410000 */
[----:B------:R-:W-:Y:S01]  /*1dcc0*/  LOP3.LUT R142, R180, 0xff, RZ, 0xc0, !PT ;  /* 0x000000ffb48e7812 */ /* 0x000fe200078ec0ff */
[C---:B------:R-:W-:Y:S01]  /*1dcd0*/  FMUL.FTZ R113, R3.reuse, R113 ;  /* 0x0000007103717220 */ /* 0x040fe20000410000 */
[----:B------:R-:W-:Y:S01]  /*1dce0*/  SHF.R.U32.HI R0, RZ, 0x8, R0 ;  /* 0x00000008ff007819 */ /* 0x000fe20000011600 */
[C---:B------:R-:W-:Y:S01]  /*1dcf0*/  FMUL.FTZ R116, R3.reuse, R116 ;  /* 0x0000007403747220 */ /* 0x040fe20000410000 */
[----:B------:R-:W-:Y:S01]  /*1dd00*/  LOP3.LUT R136, R136, 0xff, RZ, 0xc0, !PT ;  /* 0x000000ff88887812 */ /* 0x000fe200078ec0ff */
[C---:B------:R-:W-:Y:S01]  /*1dd10*/  FMUL.FTZ R117, R3.reuse, R117 ;  /* 0x0000007503757220 */ /* 0x040fe20000410000 */
[----:B------:R-:W-:Y:S01]  /*1dd20*/  PRMT R165, R142, 0x5410, R0 ;  /* 0x000054108ea57816 */ /* 0x000fe20000000000 */
[C---:B------:R-:W-:Y:S01]  /*1dd30*/  FMUL.FTZ R128, R3.reuse, R128 ;  /* 0x0000008003807220 */ /* 0x040fe20000410000 */
[----:B------:R-:W-:Y:S01]  /*1dd40*/  PRMT R182, R136, 0x5410, R182 ;  /* 0x0000541088b67816 */ /* 0x000fe200000000b6 */
[----:B------:R-:W-:Y:S01]  /*1dd50*/  FMUL.FTZ R129, R3, R129 ;  /* 0x0000008103817220 */ /* 0x000fe20000410000 */
[----:B------:R-:W1:Y:S01]  /*1dd60*/  MUFU.EX2 R136, R214 ;  /* 0x000000d600887308 */ /* 0x000e620000000800 */
[----:B------:R-:W-:Y:S01]  /*1dd70*/  FADD.FTZ R150, R2, R144 ;  /* 0x0000009002967221 */ /* 0x000fe20000010000 */
[--C-:B------:R-:W-:Y:S01]  /*1dd80*/  SHF.R.U32.HI R143, RZ, 0x18, R180.reuse ;  /* 0x00000018ff8f7819 */ /* 0x100fe200000116b4 */
[----:B------:R-:W-:Y:S01]  /*1dd90*/  FADD.FTZ R142, R189, R193 ;  /* 0x000000c1bd8e7221 */ /* 0x000fe20000010000 */
[----:B------:R-:W-:Y:S01]  /*1dda0*/  SHF.R.U32.HI R144, RZ, 0x10, R180 ;  /* 0x00000010ff907819 */ /* 0x000fe200000116b4 */
[----:B------:R-:W-:Y:S02]  /*1ddb0*/  FADD.FTZ R184, R187, R184 ;  /* 0x000000b8bbb87221 */ /* 0x000fe40000010000 */
[----:B------:R-:W-:Y:S01]  /*1ddc0*/  IMAD.WIDE.U32 R176, R188, -0x2daee0ad, RZ ;  /* 0xd2511f53bcb07825 */ /* 0x000fe200078e00ff */
[----:B------:R-:W-:Y:S02]  /*1ddd0*/  LOP3.LUT R138, R144, 0xff, RZ, 0xc0, !PT ;  /* 0x000000ff908a7812 */ /* 0x000fe400078ec0ff */
[----:B------:R-:W1:Y:S02]  /*1dde0*/  MUFU.EX2 R3, R194 ;  /* 0x000000c200037308 */ /* 0x000e640000000800 */
[C-C-:B------:R-:W-:Y:S02]  /*1ddf0*/  LOP3.LUT R183, R177.reuse, UR16, R186.reuse, 0x96, !PT ;  /* 0x00000010b1b77c12 */ /* 0x140fe4000f8e96ba */
[----:B------:R-:W-:Y:S02]  /*1de00*/  LOP3.LUT R185, R177, UR16, R186, 0x96, !PT ;  /* 0x00000010b1b97c12 */ /* 0x000fe4000f8e96ba */
[----:B-1----:R-:W-:Y:S01]  /*1de10*/  F2FP.BF16.PACK_AB R153, R157, R136 ;  /* 0x000000889d99723e */ /* 0x002fe200000010ff */
[----:B------:R-:W-:Y:S01]  /*1de20*/  FADD.FTZ R171, R136, R142 ;  /* 0x0000008e88ab7221 */ /* 0x000fe20000010000 */
[----:B------:R-:W-:Y:S01]  /*1de30*/  LOP3.LUT R136, R146, 0xff, RZ, 0xc0, !PT ;  /* 0x000000ff92887812 */ /* 0x000fe200078ec0ff */
[----:B------:R-:W-:Y:S01]  /*1de40*/  IMAD.WIDE.U32 R214, R233, -0x2daee0ad, RZ ;  /* 0xd2511f53e9d67825 */ /* 0x000fe200078e00ff */
[----:B------:R-:W-:Y:S02]  /*1de50*/  PRMT R154, R153, 0x7632, R154 ;  /* 0x00007632999a7816 */ /* 0x000fe4000000009a */
[C---:B------:R-:W-:Y:S02]  /*1de60*/  LOP3.LUT R142, R180.reuse, 0xff, RZ, 0xc0, !PT ;  /* 0x000000ffb48e7812 */ /* 0x040fe400078ec0ff */
[----:B------:R-:W-:Y:S02]  /*1de70*/  LOP3.LUT R146, R180, 0xffff, RZ, 0xc0, !PT ;  /* 0x0000ffffb4927812 */ /* 0x000fe400078ec0ff */
[C---:B------:R-:W-:Y:S01]  /*1de80*/  F2FP.BF16.PACK_AB R0, R3.reuse, R140 ;  /* 0x0000008c0300723e */ /* 0x040fe200000010ff */
[----:B------:R-:W-:Y:S01]  /*1de90*/  FADD.FTZ R149, R3, R149 ;  /* 0x0000009503957221 */ /* 0x000fe20000010000 */
[----:B------:R-:W-:Y:S02]  /*1dea0*/  F2FP.BF16.PACK_AB R3, R2, R137 ;  /* 0x000000890203723e */ /* 0x000fe400000010ff */
[----:B------:R-:W-:Y:S02]  /*1deb0*/  PRMT R2, R0, 0x7632, R2 ;  /* 0x0000763200027816 */ /* 0x000fe40000000002 */
[----:B------:R-:W-:Y:S02]  /*1dec0*/  PRMT R152, R3, 0x7632, R152 ;  /* 0x0000763203987816 */ /* 0x000fe40000000098 */
[----:B------:R-:W-:Y:S02]  /*1ded0*/  SHF.R.U32.HI R140, RZ, 0x8, R145 ;  /* 0x00000008ff8c7819 */ /* 0x000fe40000011691 */
[----:B------:R-:W-:Y:S02]  /*1dee0*/  PRMT R145, R153, 0x5410, R154 ;  /* 0x0000541099917816 */ /* 0x000fe4000000009a */
[----:B------:R-:W-:Y:S01]  /*1def0*/  LOP3.LUT R140, R140, 0xffff, RZ, 0xc0, !PT ;  /* 0x0000ffff8c8c7812 */ /* 0x000fe200078ec0ff */
[----:B---3--:R-:W-:Y:S05]  /*1df00*/  @!P5 HFMA2.BF16_V2 R239, -RZ.H0_H0, RZ.H0_H0, -R2.H0_H0 ;  /* 0x200000ffffefd231 */ /* 0x008fea0000340902 */
[----:B------:R-:W-:Y:S01]  /*1df10*/  PRMT R148, R239, 0x7610, R148 ;  /* 0x00007610ef947816 */ /* 0x000fe20000000094 */
[----:B--2---:R-:W-:Y:S05]  /*1df20*/  @!P4 HFMA2.BF16_V2 R241, -RZ.H0_H0, RZ.H0_H0, -R3.H0_H0 ;  /* 0x200000fffff1c231 */ /* 0x004fea0000340903 */
[----:B------:R-:W-:Y:S01]  /*1df30*/  PRMT R170, R241, 0x7610, R170 ;  /* 0x00007610f1aa7816 */ /* 0x000fe200000000aa */
[----:B----4-:R-:W-:Y:S05]  /*1df40*/  @!P6 HFMA2.BF16_V2 R244, -RZ.H0_H0, RZ.H0_H0, -R0.H0_H0 ;  /* 0x200000fffff4e231 */ /* 0x010fea0000340900 */
[----:B------:R-:W-:Y:S01]  /*1df50*/  PRMT R179, R244, 0x7610, R179 ;  /* 0x00007610f4b37816 */ /* 0x000fe200000000b3 */
[----:B-----5:R-:W-:Y:S05]  /*1df60*/  @!P3 HFMA2.BF16_V2 R168, -RZ.H0_H0, RZ.H0_H0, -R152.H0_H0 ;  /* 0x200000ffffa8b231 */ /* 0x020fea0000340998 */
[----:B------:R-:W-:Y:S01]  /*1df70*/  PRMT R169, R168, 0x7610, R169 ;  /* 0x00007610a8a97816 */ /* 0x000fe200000000a9 */
[----:B------:R-:W-:Y:S05]  /*1df80*/  @!P1 HFMA2.BF16_V2 R195, -RZ.H0_H0, RZ.H0_H0, -R172.H0_H0 ;  /* 0x200000ffffc39231 */ /* 0x000fea00003409ac */
[----:B------:R1:W-:Y:S01]  /*1df90*/  @!P1 STL.S16 [R1+0x68], R195 ;  /* 0x000068c301009387 */ /* 0x0003e20000100600 */
[----:B------:R-:W-:Y:S03]  /*1dfa0*/  PRMT R191, R195, 0x7610, R191 ;  /* 0x00007610c3bf7816 */ /* 0x000fe600000000bf */
[----:B------:R-:W-:Y:S04]  /*1dfb0*/  @!P6 STL.S16 [R1+0x5c], R244 ;  /* 0x00005cf40100e387 */ /* 0x000fe80000100600 */
[----:B------:R2:W-:Y:S04]  /*1dfc0*/  @!P5 STL.S16 [R1+0x58], R239 ;  /* 0x000058ef0100d387 */ /* 0x0005e80000100600 */
[----:B------:R3:W4:Y:S04]  /*1dfd0*/  LDL.S16 R137, [R1+0x7c] ;  /* 0x00007c0001897983 */ /* 0x0007280000100600 */
[----:B------:R-:W-:Y:S04]  /*1dfe0*/  @!P4 STL.S16 [R1+0x54], R241 ;  /* 0x000054f10100c387 */ /* 0x000fe80000100600 */
[----:B------:R5:W-:Y:S01]  /*1dff0*/  @!P3 STL.S16 [R1+0x50], R168 ;  /* 0x000050a80100b387 */ /* 0x000be20000100600 */
[----:B-1----:R-:W-:Y:S01]  /*1e000*/  MUFU.EX2 R195, R246 ;  /* 0x000000f600c37308 */ /* 0x002fe20000000800 */
[----:B--2---:R-:W1:Y:S01]  /*1e010*/  LDC.U8 R239, c[0x0][0x2d8] ;  /* 0x0000b600ffef7b82 */ /* 0x004e620000000000 */
[----:B-----5:R-:W-:Y:S01]  /*1e020*/  FADD.FTZ R168, R155, R184 ;  /* 0x000000b89ba87221 */ /* 0x020fe20000010000 */
[C---:B------:R-:W-:Y:S03]  /*1e030*/  F2FP.BF16.PACK_AB R155, R163.reuse, R155 ;  /* 0x0000009ba39b723e */ /* 0x040fe600000010ff */
[----:B------:R-:W-:Y:S01]  /*1e040*/  FADD.FTZ R168, R163, R168 ;  /* 0x000000a8a3a87221 */ /* 0x000fe20000010000 */
[----:B------:R-:W-:Y:S02]  /*1e050*/  PRMT R156, R155, 0x7632, R156 ;  /* 0x000076329b9c7816 */ /* 0x000fe4000000009c */
[----:B------:R-:W-:Y:S02]  /*1e060*/  LOP3.LUT R163, R215, UR16, R232, 0x96, !PT ;  /* 0x00000010d7a37c12 */ /* 0x000fe4000f8e96e8 */
[C---:B-1----:R-:W-:Y:S02]  /*1e070*/  ISETP.GE.U32.AND P0, PT, R239.reuse, R141, PT ;  /* 0x0000008def00720c */ /* 0x042fe40003f06070 */
[C---:B------:R-:W-:Y:S02]  /*1e080*/  ISETP.GE.U32.AND P1, PT, R239.reuse, R136, PT ;  /* 0x00000088ef00720c */ /* 0x040fe40003f26070 */
[--C-:B------:R-:W-:Y:S02]  /*1e090*/  SHF.R.U32.HI R136, RZ, 0x10, R180.reuse ;  /* 0x00000010ff887819 */ /* 0x100fe400000116b4 */
[----:B------:R-:W-:Y:S02]  /*1e0a0*/  SHF.R.U32.HI R180, RZ, 0x18, R180 ;  /* 0x00000018ffb47819 */ /* 0x000fe400000116b4 */
[----:B------:R-:W-:Y:S04]  /*1e0b0*/  LOP3.LUT R136, R136, 0xff, RZ, 0xc0, !PT ;  /* 0x000000ff88887812 */ /* 0x000fe800078ec0ff */
[----:B------:R-:W-:Y:S01]  /*1e0c0*/  PRMT R180, R136, 0x5410, R180 ;  /* 0x0000541088b47816 */ /* 0x000fe200000000b4 */
[----:B------:R-:W-:Y:S02]  /*1e0d0*/  @!P0 HFMA2.BF16_V2 R235, -RZ.H0_H0, RZ.H0_H0, -R153.H0_H0 ;  /* 0x200000ffffeb8231 */ /* 0x000fe40000340999 */
[----:B------:R-:W-:Y:S03]  /*1e0e0*/  @!P1 HFMA2.BF16_V2 R249, -RZ.H0_H0, RZ.H0_H0, -R155.H0_H0 ;  /* 0x200000fffff99231 */ /* 0x000fe6000034099b */
[----:B------:R1:W-:Y:S01]  /*1e0f0*/  @!P0 STL.S16 [R1+0x64], R235 ;  /* 0x000064eb01008387 */ /* 0x0003e20000100600 */
[-C--:B------:R-:W-:Y:S02]  /*1e100*/  ISETP.GE.U32.AND P0, PT, R239, R140.reuse, PT ;  /* 0x0000008cef00720c */ /* 0x080fe40003f06070 */
[----:B------:R-:W-:Y:S02]  /*1e110*/  PRMT R159, R249, 0x7610, R159 ;  /* 0x00007610f99f7816 */ /* 0x000fe4000000009f */
[----:B------:R-:W-:Y:S09]  /*1e120*/  PRMT R164, R235, 0x7610, R164 ;  /* 0x00007610eba47816 */ /* 0x000ff200000000a4 */
[----:B------:R-:W-:Y:S05]  /*1e130*/  @!P0 HFMA2.BF16_V2 R252, -RZ.H0_H0, RZ.H0_H0, -R154.H0_H0 ;  /* 0x200000fffffc8231 */ /* 0x000fea000034099a */
[----:B------:R2:W-:Y:S01]  /*1e140*/  @!P0 STL.S16 [R1+0x74], R252 ;  /* 0x000074fc01008387 */ /* 0x0005e20000100600 */
[----:B------:R-:W-:Y:S02]  /*1e150*/  ISETP.GE.U32.AND P0, PT, R239, R147, PT ;  /* 0x00000093ef00720c */ /* 0x000fe40003f06070 */
[----:B------:R-:W-:Y:S01]  /*1e160*/  PRMT R147, R0, 0x5410, R2 ;  /* 0x0000541000937816 */ /* 0x000fe20000000002 */
[----:B------:R5:W-:Y:S01]  /*1e170*/  @!P1 STL.S16 [R1+0x60], R249 ;  /* 0x000060f901009387 */ /* 0x000be20000100600 */
[----:B------:R-:W-:Y:S01]  /*1e180*/  @!P6 PRMT R0, R179, 0x5410, RZ ;  /* 0x00005410b300e816 */ /* 0x000fe200000000ff */
[----:B-1----:R-:W1:Y:S01]  /*1e190*/  LDC.U8 R235, c[0x0][0x2d8] ;  /* 0x0000b600ffeb7b82 */ /* 0x002e620000000000 */
[----:B------:R-:W-:Y:S02]  /*1e1a0*/  PRMT R160, R252, 0x7610, R160 ;  /* 0x00007610fca07816 */ /* 0x000fe400000000a0 */
[----:B------:R-:W-:Y:S02]  /*1e1b0*/  @!P5 PRMT R2, R148, 0x5410, RZ ;  /* 0x000054109402d816 */ /* 0x000fe400000000ff */
[----:B------:R-:W-:Y:S02]  /*1e1c0*/  PRMT R148, R3, 0x5410, R152 ;  /* 0x0000541003947816 */ /* 0x000fe40000000098 */
[----:B------:R-:W-:Y:S02]  /*1e1d0*/  @!P4 PRMT R3, R170, 0x5410, RZ ;  /* 0x00005410aa03c816 */ /* 0x000fe400000000ff */
[C---:B------:R-:W-:Y:S02]  /*1e1e0*/  ISETP.GE.U32.AND P4, PT, R239.reuse, R141, PT ;  /* 0x0000008def00720c */ /* 0x040fe40003f86070 */
[----:B------:R-:W-:Y:S02]  /*1e1f0*/  ISETP.GE.U32.AND P6, PT, R239, R140, PT ;  /* 0x0000008cef00720c */ /* 0x000fe40003fc6070 */
[----:B------:R-:W-:Y:S02]  /*1e200*/  @!P3 PRMT R152, R169, 0x5410, RZ ;  /* 0x00005410a998b816 */ /* 0x000fe400000000ff */
[----:B------:R-:W-:Y:S02]  /*1e210*/  ISETP.GE.U32.AND P3, PT, R239, R138, PT ;  /* 0x0000008aef00720c */ /* 0x000fe40003f66070 */
[----:B------:R-:W-:Y:S02]  /*1e220*/  SHF.R.U32.HI R138, RZ, 0x8, R146 ;  /* 0x00000008ff8a7819 */ /* 0x000fe40000011692 */
[----:B--2---:R-:W-:Y:S02]  /*1e230*/  IADD3 R252, P2, R196, -0x40, RZ ;  /* 0xffffffc0c4fc7810 */ /* 0x004fe40007f5e0ff */
[----:B------:R-:W-:Y:S02]  /*1e240*/  PRMT R146, R155, 0x5410, R156 ;  /* 0x000054109b927816 */ /* 0x000fe4000000009c */
[----:B-----5:R-:W-:Y:S02]  /*1e250*/  IADD3.X R249, R197, -0x1, RZ, P2, !PT ;  /* 0xffffffffc5f97810 */ /* 0x020fe400017fe4ff */
[----:B------:R-:W-:Y:S02]  /*1e260*/  IADD3 R136, P2, R198, UR42, RZ ;  /* 0x0000002ac6887c10 */ /* 0x000fe4000ff5e0ff */
[----:B------:R-:W-:Y:S02]  /*1e270*/  @!P1 PRMT R155, R159, 0x5410, RZ ;  /* 0x000054109f9b9816 */ /* 0x000fe400000000ff */
[----:B------:R-:W2:Y:S01]  /*1e280*/  MUFU.EX2 R159, R226 ;  /* 0x000000e2009f7308 */ /* 0x000ea20000000800 */
[----:B------:R-:W-:Y:S02]  /*1e290*/  ISETP.GE.U32.AND P5, PT, R239, R143, PT ;  /* 0x0000008fef00720c */ /* 0x000fe40003fa6070 */
[----:B------:R-:W-:Y:S02]  /*1e2a0*/  @!P4 PRMT R153, R164, 0x5410, RZ ;  /* 0x00005410a499c816 */ /* 0x000fe400000000ff */
[----:B------:R-:W-:Y:S02]  /*1e2b0*/  @!P6 PRMT R154, R160, 0x5410, RZ ;  /* 0x00005410a09ae816 */ /* 0x000fe400000000ff */
[----:B------:R-:W-:Y:S02]  /*1e2c0*/  LOP3.LUT R138, R138, 0xffff, RZ, 0xc0, !PT ;  /* 0x0000ffff8a8a7812 */ /* 0x000fe400078ec0ff */
[----:B-1----:R-:W-:Y:S01]  /*1e2d0*/  PRMT R241, R235, 0x7054, R235 ;  /* 0x00007054ebf17816 */ /* 0x002fe200000000eb */
[----:B------:R-:W1:Y:S01]  /*1e2e0*/  MUFU.EX2 R160, R224 ;  /* 0x000000e000a07308 */ /* 0x000e620000000800 */
[----:B------:R-:W-:Y:S02]  /*1e2f0*/  ISETP.GE.U32.AND P4, PT, R239, R138, PT ;  /* 0x0000008aef00720c */ /* 0x000fe40003f86070 */
[----:B------:R-:W-:Y:S01]  /*1e300*/  LOP3.LUT R138, R183, 0xff, RZ, 0xc0, !PT ;  /* 0x000000ffb78a7812 */ /* 0x000fe200078ec0ff */
[--C-:B------:R-:W-:Y:S01]  /*1e310*/  HSET2.LE.AND R139, R178, R241.reuse, PT ;  /* 0x000000f1b28b7233 */ /* 0x100fe20003803000 */
[----:B------:R-:W-:Y:S01]  /*1e320*/  LOP3.LUT P1, RZ, R213, 0x40, RZ, 0xc0, !PT ;  /* 0x00000040d5ff7812 */ /* 0x000fe2000782c0ff */
[--C-:B------:R-:W-:Y:S01]  /*1e330*/  HSET2.LE.AND R144, R167, R241.reuse, PT ;  /* 0x000000f1a7907233 */ /* 0x100fe20003803000 */
[----:B------:R-:W-:Y:S01]  /*1e340*/  ISETP.GE.U32.AND P6, PT, R239, R138, PT ;  /* 0x0000008aef00720c */ /* 0x000fe20003fc6070 */
[--C-:B------:R-:W-:Y:S01]  /*1e350*/  HSET2.LE.AND R138, R221, R241.reuse, PT ;  /* 0x000000f1dd8a7233 */ /* 0x100fe20003803000 */
[----:B------:R-:W-:Y:S01]  /*1e360*/  LOP3.LUT R139, R139, R146, RZ, 0xc0, !PT ;  /* 0x000000928b8b7212 */ /* 0x000fe200078ec0ff */
[----:B------:R-:W5:Y:S01]  /*1e370*/  MUFU.EX2 R164, R223 ;  /* 0x000000df00a47308 */ /* 0x000f620000000800 */
[--C-:B------:R-:W-:Y:S01]  /*1e380*/  HSET2.LE.AND R146, R165, R241.reuse, PT ;  /* 0x000000f1a5927233 */ /* 0x100fe20003803000 */
[----:B------:R-:W-:Y:S01]  /*1e390*/  LOP3.LUT R144, R144, R147, RZ, 0xc0, !PT ;  /* 0x0000009390907212 */ /* 0x000fe200078ec0ff */
[--C-:B------:R-:W-:Y:S01]  /*1e3a0*/  HSET2.LE.AND R147, R180, R241.reuse, PT ;  /* 0x000000f1b4937233 */ /* 0x100fe20003803000 */
[----:B--2---:R-:W-:Y:S01]  /*1e3b0*/  FADD.FTZ R169, R159, R149 ;  /* 0x000000959fa97221 */ /* 0x004fe20000010000 */
[----:B------:R-:W-:Y:S01]  /*1e3c0*/  LOP3.LUT R138, R138, R145, RZ, 0xc0, !PT ;  /* 0x000000918a8a7212 */ /* 0x000fe200078ec0ff */
[--C-:B------:R-:W-:Y:S01]  /*1e3d0*/  HSET2.LE.AND R145, R166, R241.reuse, PT ;  /* 0x000000f1a6917233 */ /* 0x100fe20003803000 */
[----:B------:R-:W-:Y:S03]  /*1e3e0*/  SHF.R.U32.HI R167, RZ, 0x10, R183 ;  /* 0x00000010ffa77819 */ /* 0x000fe600000116b7 */
[----:B------:R-:W-:Y:S01]  /*1e3f0*/  MUFU.EX2 R165, R227 ;  /* 0x000000e300a57308 */ /* 0x000fe20000000800 */
[----:B------:R-:W-:Y:S02]  /*1e400*/  LOP3.LUT R145, R145, R148, RZ, 0xc0, !PT ;  /* 0x0000009491917212 */ /* 0x000fe400078ec0ff */
[----:B------:R-:W-:Y:S01]  /*1e410*/  LOP3.LUT R167, R167, 0xff, RZ, 0xc0, !PT ;  /* 0x000000ffa7a77812 */ /* 0x000fe200078ec0ff */
[----:B-1----:R-:W-:Y:S06]  /*1e420*/  FADD.FTZ R170, R160, R150 ;  /* 0x00000096a0aa7221 */ /* 0x002fec0000010000 */
[----:B------:R-:W-:Y:S01]  /*1e430*/  MUFU.EX2 R166, R228 ;  /* 0x000000e400a67308 */ /* 0x000fe20000000800 */
[C---:B-----5:R-:W-:Y:S01]  /*1e440*/  F2FP.BF16.PACK_AB R160, R164.reuse, R160 ;  /* 0x000000a0a4a0723e */ /* 0x060fe200000010ff */
[----:B------:R-:W-:Y:S03]  /*1e450*/  FADD.FTZ R170, R164, R170 ;  /* 0x000000aaa4aa7221 */ /* 0x000fe60000010000 */
[----:B------:R-:W-:Y:S05]  /*1e460*/  PRMT R162, R160, 0x7632, R162 ;  /* 0x00007632a0a27816 */ /* 0x000fea00000000a2 */
[----:B------:R-:W-:Y:S10]  /*1e470*/  MUFU.EX2 R228, R234 ;  /* 0x000000ea00e47308 */ /* 0x000ff40000000800 */
[----:B------:R-:W-:Y:S10]  /*1e480*/  MUFU.EX2 R227, R237 ;  /* 0x000000ed00e37308 */ /* 0x000ff40000000800 */
[----:B------:R-:W-:Y:S10]  /*1e490*/  MUFU.EX2 R226, R238 ;  /* 0x000000ee00e27308 */ /* 0x000ff40000000800 */
[----:B------:R-:W-:Y:S10]  /*1e4a0*/  MUFU.EX2 R221, R248 ;  /* 0x000000f800dd7308 */ /* 0x000ff40000000800 */
[----:B------:R-:W1:Y:S10]  /*1e4b0*/  MUFU.EX2 R224, R247 ;  /* 0x000000f700e07308 */ /* 0x000e740000000800 */
[----:B------:R-:W-:Y:S01]  /*1e4c0*/  MUFU.EX2 R223, R243 ;  /* 0x000000f300df7308 */ /* 0x000fe20000000800 */
[----:B-1----:R-:W-:Y:S04]  /*1e4d0*/  F2FP.BF16.PACK_AB R187, R224, R221 ;  /* 0x000000dde0bb723e */ /* 0x002fe800000010ff */
[----:B------:R-:W-:Y:S01]  /*1e4e0*/  PRMT R186, R187, 0x7632, R186 ;  /* 0x00007632bbba7816 */ /* 0x000fe200000000ba */
[----:B----4-:R-:W-:Y:S05]  /*1e4f0*/  @!P0 HFMA2.BF16_V2 R137, -RZ.H0_H0, RZ.H0_H0, -R156.H0_H0 ;  /* 0x200000ffff898231 */ /* 0x010fea000034099c */
[----:B------:R1:W-:Y:S01]  /*1e500*/  @!P0 STL.S16 [R1+0x7c], R137 ;  /* 0x00007c8901008387 */ /* 0x0003e20000100600 */
[----:B------:R-:W-:Y:S03]  /*1e510*/  PRMT R158, R137, 0x7610, R158 ;  /* 0x00007610899e7816 */ /* 0x000fe6000000009e */
[----:B------:R3:W2:Y:S01]  /*1e520*/  LDL.S16 R193, [R1+0x38] ;  /* 0x0000380001c17983 */ /* 0x0006a20000100600 */
[----:B------:R-:W-:Y:S02]  /*1e530*/  @!P0 PRMT R156, R158, 0x5410, RZ ;  /* 0x000054109e9c8816 */ /* 0x000fe400000000ff */
[----:B------:R-:W4:Y:S01]  /*1e540*/  MUFU.EX2 R158, R225 ;  /* 0x000000e1009e7308 */ /* 0x000f220000000800 */
[----:B------:R3:W5:Y:S01]  /*1e550*/  LDL.S16 R179, [R1+0x34] ;  /* 0x0000340001b37983 */ /* 0x0007620000100600 */
[----:B------:R-:W-:Y:S03]  /*1e560*/  LOP3.LUT P0, RZ, R213, 0x20, RZ, 0xc0, !PT ;  /* 0x00000020d5ff7812 */ /* 0x000fe6000780c0ff */
[----:B------:R3:W3:Y:S05]  /*1e570*/  LDL.S16 R181, [R1+0x24] ;  /* 0x0000240001b57983 */ /* 0x0006ea0000100600 */
[----:B------:R-:W4:Y:S01]  /*1e580*/  MUFU.EX2 R225, R240 ;  /* 0x000000f000e17308 */ /* 0x000f220000000800 */
[----:B-1----:R-:W-:Y:S02]  /*1e590*/  IADD3.X R137, R199, UR35, RZ, P2, !PT ;  /* 0x00000023c7897c10 */ /* 0x002fe400097fe4ff */
[----:B------:R-:W-:Y:S02]  /*1e5a0*/  ISETP.GE.U32.AND P2, PT, R239, R192, PT ;  /* 0x000000c0ef00720c */ /* 0x000fe40003f46070 */
[C---:B----4-:R-:W-:Y:S01]  /*1e5b0*/  F2FP.BF16.PACK_AB R159, R158.reuse, R159 ;  /* 0x0000009f9e9f723e */ /* 0x050fe200000010ff */
[----:B------:R-:W-:Y:S03]  /*1e5c0*/  FADD.FTZ R169, R158, R169 ;  /* 0x000000a99ea97221 */ /* 0x000fe60000010000 */
[----:B------:R-:W-:Y:S07]  /*1e5d0*/  PRMT R161, R159, 0x7632, R161 ;  /* 0x000076329fa17816 */ /* 0x000fee00000000a1 */
[----:B------:R-:W-:Y:S02]  /*1e5e0*/  @!P2 PRMT R172, R191, 0x5410, RZ ;  /* 0x00005410bfaca816 */ /* 0x000fe400000000ff */
[----:B------:R-:W-:Y:S01]  /*1e5f0*/  ISETP.GE.U32.AND P2, PT, R239, R142, PT ;  /* 0x0000008eef00720c */ /* 0x000fe20003f46070 */
[----:B------:R1:W4:Y:S01]  /*1e600*/  LDL.S16 R191, [R1+0x28] ;  /* 0x0000280001bf7983 */ /* 0x0003220000100600 */
[----:B------:R-:W-:Y:S03]  /*1e610*/  F2FP.BF16.PACK_AB R189, R225, R226 ;  /* 0x000000e2e1bd723e */ /* 0x000fe600000010ff */
[----:B------:R-:W-:Y:S01]  /*1e620*/  STG.E.U16 [R198.64+0x2], R172 ;  /* 0x000002acc6007986 */ /* 0x000fe2000c10151c */
[----:B------:R-:W-:Y:S03]  /*1e630*/  PRMT R188, R189, 0x7632, R188 ;  /* 0x00007632bdbc7816 */ /* 0x000fe600000000bc */
[----:B------:R-:W1:Y:S08]  /*1e640*/  LDSM.16.MT88.4 R140, [R201+0xa000] ;  /* 0x00a00000c98c783b */ /* 0x000e700000004200 */
[----:B------:R1:W-:Y:S04]  /*1e650*/  STG.E.U16 [R136.64], R0 ;  /* 0x0000000088007986 */ /* 0x0003e8000c10151c */
[----:B------:R-:W-:Y:S04]  /*1e660*/  STG.E.U16 [R218.64], R2 ;  /* 0x00000002da007986 */ /* 0x000fe8000c10151c */
[----:B------:R-:W-:Y:S04]  /*1e670*/  STG.E.U16 [R216.64+0x2], R152 ;  /* 0x00000298d8007986 */ /* 0x000fe8000c10151c */
[----:B------:R1:W-:Y:S04]  /*1e680*/  STG.E.U16 [R216.64], R3 ;  /* 0x00000003d8007986 */ /* 0x0003e8000c10151c */
[----:B------:R-:W-:Y:S04]  /*1e690*/  STG.E.U16 [R196.64+0x12], R154 ;  /* 0x0000129ac4007986 */ /* 0x000fe8000c10151c */
[----:B------:R-:W-:Y:S04]  /*1e6a0*/  STG.E.U16 [R196.64+0x10], R153 ;  /* 0x00001099c4007986 */ /* 0x000fe8000c10151c */
[----:B------:R-:W-:Y:S01]  /*1e6b0*/  STG.E.U16 [R198.64+0x10], R155 ;  /* 0x0000109bc6007986 */ /* 0x000fe2000c10151c */
[--C-:B-1----:R-:W-:Y:S01]  /*1e6c0*/  HSET2.LE.AND R136, R151, R241.reuse, PT ;  /* 0x000000f197887233 */ /* 0x102fe20003803000 */
[----:B------:R-:W-:Y:S01]  /*1e6d0*/  PRMT R0, R159, 0x5410, R161 ;  /* 0x000054109f007816 */ /* 0x000fe200000000a1 */
[----:B------:R-:W-:Y:S01]  /*1e6e0*/  HSET2.LE.AND R137, R182, R241, PT ;  /* 0x000000f1b6897233 */ /* 0x000fe20003803000 */
[----:B------:R-:W1:Y:S02]  /*1e6f0*/  LDSM.16.MT88.4 R148, [R203+0xa000] ;  /* 0x00a00000cb94783b */ /* 0x000e640000004200 */
[----:B------:R-:W-:Y:S02]  /*1e700*/  LOP3.LUT R136, R136, R174, RZ, 0xc0, !PT ;  /* 0x000000ae88887212 */ /* 0x000fe400078ec0ff */
[----:B------:R-:W-:Y:S02]  /*1e710*/  LOP3.LUT R137, R137, R175, RZ, 0xc0, !PT ;  /* 0x000000af89897212 */ /* 0x000fe400078ec0ff */
[----:B------:R-:W-:Y:S02]  /*1e720*/  LOP3.LUT R146, R146, R0, RZ, 0xc0, !PT ;  /* 0x0000000092927212 */ /* 0x000fe400078ec0ff */
[----:B------:R-:W-:Y:S01]  /*1e730*/  PRMT R0, R160, 0x5410, R162 ;  /* 0x00005410a0007816 */ /* 0x000fe200000000a2 */
[----:B------:R-:W-:Y:S01]  /*1e740*/  STG.E.U16 [R198.64+0x12], R156 ;  /* 0x0000129cc6007986 */ /* 0x000fe2000c10151c */
[----:B------:R-:W-:Y:S01]  /*1e750*/  SHF.R.U32.HI R3, RZ, 0x18, R176 ;  /* 0x00000018ff037819 */ /* 0x000fe200000116b0 */
[-C--:B------:R-:W-:Y:S01]  /*1e760*/  HMMA.16816.F32.BF16 R4, R136, R140.reuse, R4 ;  /* 0x0000008c8804723c */ /* 0x080fe20000041804 */
[----:B------:R-:W-:Y:S02]  /*1e770*/  LOP3.LUT R147, R147, R0, RZ, 0xc0, !PT ;  /* 0x0000000093937212 */ /* 0x000fe400078ec0ff */
[----:B------:R-:W-:Y:S04]  /*1e780*/  LOP3.LUT R0, R183, 0xffff, RZ, 0xc0, !PT ;  /* 0x0000ffffb7007812 */ /* 0x000fe800078ec0ff */
[----:B------:R-:W-:Y:S01]  /*1e790*/  SHF.R.U32.HI R0, RZ, 0x8, R0 ;  /* 0x00000008ff007819 */ /* 0x000fe20000011600 */
[C---:B------:R-:W-:Y:S04]  /*1e7a0*/  HMMA.16816.F32.BF16 R8, R144.reuse, R140, R8 ;  /* 0x0000008c9008723c */ /* 0x040fe80000041808 */
[----:B------:R-:W-:Y:S04]  /*1e7b0*/  LOP3.LUT R0, R0, 0xffff, RZ, 0xc0, !PT ;  /* 0x0000ffff00007812 */ /* 0x000fe800078ec0ff */
[-C--:B------:R-:W-:Y:S08]  /*1e7c0*/  HMMA.16816.F32.BF16 R12, R144, R142.reuse, R12 ;  /* 0x0000008e900c723c */ /* 0x080ff0000004180c */
[C---:B------:R-:W-:Y:S08]  /*1e7d0*/  HMMA.16816.F32.BF16 R16, R136.reuse, R142, R16 ;  /* 0x0000008e8810723c */ /* 0x040ff00000041810 */
[-C--:B-1----:R-:W-:Y:S08]  /*1e7e0*/  HMMA.16816.F32.BF16 R20, R136, R148.reuse, R20 ;  /* 0x000000948814723c */ /* 0x082ff00000041814 */
[C---:B------:R-:W-:Y:S07]  /*1e7f0*/  HMMA.16816.F32.BF16 R24, R144.reuse, R148, R24 ;  /* 0x000000949018723c */ /* 0x040fee0000041818 */
[----:B------:R-:W-:Y:S01]  /*1e800*/  LOP3.LUT R148, R163, 0xff, RZ, 0xc0, !PT ;  /* 0x000000ffa3947812 */ /* 0x000fe200078ec0ff */
[-C--:B------:R-:W-:Y:S08]  /*1e810*/  HMMA.16816.F32.BF16 R28, R144, R150.reuse, R28 ;  /* 0x00000096901c723c */ /* 0x080ff0000004181c */
[C---:B------:R-:W-:Y:S01]  /*1e820*/  HMMA.16816.F32.BF16 R32, R136.reuse, R150, R32 ;  /* 0x000000968820723c */ /* 0x040fe20000041820 */
[----:B--2---:R-:W-:Y:S03]  /*1e830*/  @!P2 HFMA2.BF16_V2 R193, -RZ.H0_H0, RZ.H0_H0, -R159.H0_H0 ;  /* 0x200000ffffc1a231 */ /* 0x004fe6000034099f */
[----:B-----5:R-:W-:Y:S02]  /*1e840*/  @!P4 HFMA2.BF16_V2 R179, -RZ.H0_H0, RZ.H0_H0, -R161.H0_H0 ;  /* 0x200000ffffb3c231 */ /* 0x020fe400003409a1 */
[----:B------:R-:W-:Y:S01]  /*1e850*/  @!P2 STL.S16 [R1+0x38], R193 ;  /* 0x000038c10100a387 */ /* 0x000fe20000100600 */
[----:B------:R-:W-:Y:S01]  /*1e860*/  PRMT R141, R193, 0x7610, R141 ;  /* 0x00007610c18d7816 */ /* 0x000fe2000000008d */
[----:B---3--:R-:W-:Y:S02]  /*1e870*/  @!P5 HFMA2.BF16_V2 R181, -RZ.H0_H0, RZ.H0_H0, -R162.H0_H0 ;  /* 0x200000ffffb5d231 */ /* 0x008fe400003409a2 */
[----:B------:R1:W-:Y:S02]  /*1e880*/  @!P4 STL.S16 [R1+0x34], R179 ;  /* 0x000034b30100c387 */ /* 0x0003e40000100600 */
[----:B------:R-:W-:Y:S02]  /*1e890*/  PRMT R140, R179, 0x7610, R140 ;  /* 0x00007610b38c7816 */ /* 0x000fe4000000008c */
[----:B------:R-:W-:Y:S01]  /*1e8a0*/  @!P2 PRMT R159, R141, 0x5410, RZ ;  /* 0x000054108d9fa816 */ /* 0x000fe200000000ff */
[----:B------:R2:W3:Y:S01]  /*1e8b0*/  LDL.S16 R175, [R1+0x18] ;  /* 0x0000180001af7983 */ /* 0x0004e20000100600 */
[C---:B------:R-:W-:Y:S02]  /*1e8c0*/  ISETP.GE.U32.AND P2, PT, R239.reuse, R0, PT ;  /* 0x00000000ef00720c */ /* 0x040fe40003f46070 */
[----:B------:R-:W-:Y:S01]  /*1e8d0*/  SHF.R.U32.HI R0, RZ, 0x18, R183 ;  /* 0x00000018ff007819 */ /* 0x000fe200000116b7 */
[----:B------:R-:W-:Y:S01]  /*1e8e0*/  STG.E.U16 [R218.64+0xe], R159 ;  /* 0x00000e9fda007986 */ /* 0x000fe2000c10151c */
[----:B------:R-:W-:Y:S02]  /*1e8f0*/  @!P4 PRMT R161, R140, 0x5410, RZ ;  /* 0x000054108ca1c816 */ /* 0x000fe400000000ff */
[----:B------:R-:W-:Y:S01]  /*1e900*/  ISETP.GE.U32.AND P4, PT, R239, R0, PT ;  /* 0x00000000ef00720c */ /* 0x000fe20003f86070 */
[----:B------:R-:W5:Y:S01]  /*1e910*/  LDSM.16.MT88.4 R140, [R206+0xa000] ;  /* 0x00a00000ce8c783b */ /* 0x000f620000004200 */
[----:B------:R-:W2:Y:S01]  /*1e920*/  MUFU.EX2 R0, R229 ;  /* 0x000000e500007308 */ /* 0x000ea20000000800 */
[----:B------:R-:W-:Y:S04]  /*1e930*/  PRMT R178, R181, 0x7610, R178 ;  /* 0x00007610b5b27816 */ /* 0x000fe800000000b2 */
[----:B------:R-:W-:Y:S02]  /*1e940*/  @!P5 PRMT R162, R178, 0x5410, RZ ;  /* 0x00005410b2a2d816 */ /* 0x000fe400000000ff */
[----:B------:R-:W-:Y:S03]  /*1e950*/  STG.E.U16 [R218.64+0x10], R161 ;  /* 0x000010a1da007986 */ /* 0x000fe6000c10151c */
[----:B------:R-:W5:Y:S01]  /*1e960*/  MUFU.EX2 R229, R230 ;  /* 0x000000e600e57308 */ /* 0x000f620000000800 */
[----:B------:R-:W-:Y:S04]  /*1e970*/  STG.E.U16 [R216.64+0x12], R162 ;  /* 0x000012a2d8007986 */ /* 0x000fe8000c10151c */
[----:B-1----:R1:W3:Y:S01]  /*1e980*/  LDL.S16 R179, [R1+0x4c] ;  /* 0x00004c0001b37983 */ /* 0x0022e20000100600 */
[----:B----4-:R-:W-:Y:S04]  /*1e990*/  @!P3 HFMA2.BF16_V2 R191, -RZ.H0_H0, RZ.H0_H0, -R160.H0_H0 ;  /* 0x200000ffffbfb231 */ /* 0x010fe800003409a0 */
[----:B------:R-:W4:Y:S01]  /*1e9a0*/  MUFU.EX2 R193, R231 ;  /* 0x000000e700c17308 */ /* 0x000f220000000800 */
[----:B------:R-:W-:Y:S01]  /*1e9b0*/  PRMT R172, R191, 0x7610, R172 ;  /* 0x00007610bfac7816 */ /* 0x000fe200000000ac */
[----:B------:R1:W-:Y:S01]  /*1e9c0*/  @!P3 STL.S16 [R1+0x28], R191 ;  /* 0x000028bf0100b387 */ /* 0x0003e20000100600 */
[----:B--2---:R-:W-:Y:S02]  /*1e9d0*/  FADD.FTZ R235, R0, R168 ;  /* 0x000000a800eb7221 */ /* 0x004fe40000010000 */
[----:B------:R-:W-:Y:S02]  /*1e9e0*/  @!P3 PRMT R160, R172, 0x5410, RZ ;  /* 0x00005410aca0b816 */ /* 0x000fe400000000ff */
[----:B------:R-:W-:Y:S01]  /*1e9f0*/  ISETP.GE.U32.AND P3, PT, R239, R167, PT ;  /* 0x000000a7ef00720c */ /* 0x000fe20003f66070 */
[----:B------:R-:W-:Y:S01]  /*1ea00*/  FADD.FTZ R167, R157, R171 ;  /* 0x000000ab9da77221 */ /* 0x000fe20000010000 */
[C---:B------:R-:W-:Y:S01]  /*1ea10*/  F2FP.BF16.PACK_AB R157, R166.reuse, R165 ;  /* 0x000000a5a69d723e */ /* 0x040fe200000010ff */
[----:B------:R2:W2:Y:S02]  /*1ea20*/  LDL.S16 R172, [R1+0x48] ;  /* 0x0000480001ac7983 */ /* 0x0004a40000100600 */
[----:B------:R-:W-:Y:S01]  /*1ea30*/  FADD.FTZ R167, R165, R167 ;  /* 0x000000a7a5a77221 */ /* 0x000fe20000010000 */
[----:B------:R-:W-:Y:S01]  /*1ea40*/  PRMT R158, R157, 0x7632, R158 ;  /* 0x000076329d9e7816 */ /* 0x000fe2000000009e */
[----:B------:R-:W-:Y:S01]  /*1ea50*/  @!P5 STL.S16 [R1+0x24], R181 ;  /* 0x000024b50100d387 */ /* 0x000fe20000100600 */
[----:B------:R-:W-:Y:S01]  /*1ea60*/  ISETP.GE.U32.AND P5, PT, R239, R148, PT ;  /* 0x00000094ef00720c */ /* 0x000fe20003fa6070 */
[----:B------:R-:W-:Y:S01]  /*1ea70*/  FADD.FTZ R233, R166, R167 ;  /* 0x000000a7a6e97221 */ /* 0x000fe20000010000 */
[C---:B------:R-:W-:Y:S01]  /*1ea80*/  LOP3.LUT R148, R176.reuse, 0xff, RZ, 0xc0, !PT ;  /* 0x000000ffb0947812 */ /* 0x040fe200078ec0ff */
[-C--:B-----5:R-:W-:Y:S01]  /*1ea90*/  HMMA.16816.F32.BF16 R36, R136, R140.reuse, R36 ;  /* 0x0000008c8824723c */ /* 0x0a0fe20000041824 */
[----:B------:R-:W-:Y:S01]  /*1eaa0*/  PRMT R164, R157, 0x5410, R158 ;  /* 0x000054109da47816 */ /* 0x000fe2000000009e */
[----:B------:R-:W-:Y:S01]  /*1eab0*/  LDSM.16.MT88.4 R180, [R203+0xa800] ;  /* 0x00a80000cbb4783b */ /* 0x000fe20000004200 */
[----:B------:R-:W-:Y:S02]  /*1eac0*/  F2FP.BF16.PACK_AB R0, R229, R0 ;  /* 0x00000000e500723e */ /* 0x000fe400000010ff */
[----:B------:R-:W-:Y:S01]  /*1ead0*/  LOP3.LUT R165, R176, 0xffff, RZ, 0xc0, !PT ;  /* 0x0000ffffb0a57812 */ /* 0x000fe200078ec0ff */
[----:B----4-:R-:W-:Y:S01]  /*1eae0*/  FADD.FTZ R231, R193, R169 ;  /* 0x000000a9c1e77221 */ /* 0x010fe20000010000 */
[----:B------:R-:W-:Y:S01]  /*1eaf0*/  PRMT R194, R0, 0x7632, R194 ;  /* 0x0000763200c27816 */ /* 0x000fe200000000c2 */
[C---:B------:R-:W-:Y:S01]  /*1eb00*/  HMMA.16816.F32.BF16 R40, R144.reuse, R140, R40 ;  /* 0x0000008c9028723c */ /* 0x040fe20000041828 */
[----:B-1----:R-:W1:Y:S01]  /*1eb10*/  MUFU.EX2 R191, R236 ;  /* 0x000000ec00bf7308 */ /* 0x002e620000000800 */
[----:B------:R-:W-:Y:S02]  /*1eb20*/  STG.E.U16 [R216.64+0x10], R160 ;  /* 0x000010a0d8007986 */ /* 0x000fe4000c10151c */
[----:B------:R-:W-:Y:S02]  /*1eb30*/  F2FP.BF16.PACK_AB R193, R228, R193 ;  /* 0x000000c1e4c1723e */ /* 0x000fe400000010ff */
[C---:B------:R-:W-:Y:S02]  /*1eb40*/  LOP3.LUT R167, R176.reuse, 0xffff, RZ, 0xc0, !PT ;  /* 0x0000ffffb0a77812 */ /* 0x040fe400078ec0ff */
[-C--:B------:R-:W-:Y:S01]  /*1eb50*/  HMMA.16816.F32.BF16 R44, R144, R142.reuse, R44 ;  /* 0x0000008e902c723c */ /* 0x080fe2000004182c */
[----:B------:R-:W-:Y:S03]  /*1eb60*/  PRMT R192, R193, 0x7632, R192 ;  /* 0x00007632c1c07816 */ /* 0x000fe600000000c0 */
[----:B------:R-:W-:Y:S02]  /*1eb70*/  SHF.R.U32.HI R165, RZ, 0x8, R165 ;  /* 0x00000008ffa57819 */ /* 0x000fe400000116a5 */
[----:B------:R-:W-:Y:S02]  /*1eb80*/  LOP3.LUT R166, R176, 0xff, RZ, 0xc0, !PT ;  /* 0x000000ffb0a67812 */ /* 0x000fe400078ec0ff */
[C---:B------:R-:W-:Y:S01]  /*1eb90*/  HMMA.16816.F32.BF16 R48, R136.reuse, R142, R48 ;  /* 0x0000008e8830723c */ /* 0x040fe20000041830 */
[----:B------:R-:W-:Y:S03]  /*1eba0*/  LOP3.LUT R140, R165, 0xffff, RZ, 0xc0, !PT ;  /* 0x0000ffffa58c7812 */ /* 0x000fe600078ec0ff */
[----:B------:R-:W-:Y:S02]  /*1ebb0*/  PRMT R165, R0, 0x5410, R194 ;  /* 0x0000541000a57816 */ /* 0x000fe400000000c2 */
[----:B------:R-:W-:Y:S01]  /*1ebc0*/  SHF.R.U32.HI R169, RZ, 0x18, R176 ;  /* 0x00000018ffa97819 */ /* 0x000fe200000116b0 */
[----:B-1----:R-:W-:Y:S01]  /*1ebd0*/  FADD.FTZ R230, R191, R170 ;  /* 0x000000aabfe67221 */ /* 0x002fe20000010000 */
[----:B------:R-:W-:Y:S04]  /*1ebe0*/  F2FP.BF16.PACK_AB R191, R227, R191 ;  /* 0x000000bfe3bf723e */ /* 0x000fe800000010ff */
[C---:B------:R-:W-:Y:S04]  /*1ebf0*/  PRMT R190, R191.reuse, 0x7632, R190 ;  /* 0x00007632bfbe7816 */ /* 0x040fe800000000be */
[----:B------:R-:W-:Y:S01]  /*1ec00*/  PRMT R153, R191, 0x5410, R190 ;  /* 0x00005410bf997816 */ /* 0x000fe200000000be */
[----:B---3--:R-:W-:Y:S05]  /*1ec10*/  @!P2 HFMA2.BF16_V2 R175, -RZ.H0_H0, RZ.H0_H0, -R158.H0_H0 ;  /* 0x200000ffffafa231 */ /* 0x008fea000034099e */
[----:B------:R-:W-:Y:S04]  /*1ec20*/  PRMT R174, R175, 0x7610, R174 ;  /* 0x00007610afae7816 */ /* 0x000fe800000000ae */
[----:B------:R-:W-:Y:S05]  /*1ec30*/  @!P2 PRMT R158, R174, 0x5410, RZ ;  /* 0x00005410ae9ea816 */ /* 0x000fea00000000ff */
[----:B------:R-:W-:Y:S01]  /*1ec40*/  STG.E.U16 [R196.64+0x22], R158 ;  /* 0x0000229ec4007986 */ /* 0x000fe2000c10151c */
[----:B------:R-:W-:Y:S05]  /*1ec50*/  @!P6 HFMA2.BF16_V2 R179, -RZ.H0_H0, RZ.H0_H0, -R157.H0_H0 ;  /* 0x200000ffffb3e231 */ /* 0x000fea000034099d */
[----:B------:R-:W-:Y:S01]  /*1ec60*/  @!P6 STL.S16 [R1+0x4c], R179 ;  /* 0x00004cb30100e387 */ /* 0x000fe20000100600 */
[----:B------:R-:W-:Y:S03]  /*1ec70*/  PRMT R149, R179, 0x7610, R149 ;  /* 0x00007610b3957816 */ /* 0x000fe60000000095 */
[----:B------:R1:W3:Y:S01]  /*1ec80*/  LDL.S16 R171, [R1+0x44] ;  /* 0x0000440001ab7983 */ /* 0x0002e20000100600 */
[----:B------:R-:W-:Y:S02]  /*1ec90*/  @!P6 PRMT R157, R149, 0x5410, RZ ;  /* 0x00005410959de816 */ /* 0x000fe400000000ff */
[C---:B------:R-:W-:Y:S01]  /*1eca0*/  ISETP.GE.U32.AND P6, PT, R239.reuse, R148, PT ;  /* 0x00000094ef00720c */ /* 0x040fe20003fc6070 */
[----:B------:R-:W-:Y:S01]  /*1ecb0*/  @!P2 STL.S16 [R1+0x18], R175 ;  /* 0x000018af0100a387 */ /* 0x000fe20000100600 */
[----:B------:R-:W-:Y:S01]  /*1ecc0*/  ISETP.GE.U32.AND P2, PT, R239, R140, PT ;  /* 0x0000008cef00720c */ /* 0x000fe20003f46070 */
[----:B--2---:R-:W-:Y:S02]  /*1ecd0*/  @!P3 HFMA2.BF16_V2 R172, -RZ.H0_H0, RZ.H0_H0, -R0.H0_H0 ;  /* 0x200000ffffacb231 */ /* 0x004fe40000340900 */
[----:B------:R1:W2:Y:S01]  /*1ece0*/  LDL.S16 R168, [R1+0x20] ;  /* 0x0000200001a87983 */ /* 0x0002a20000100600 */
[----:B------:R-:W-:Y:S03]  /*1ecf0*/  SHF.R.U32.HI R140, RZ, 0x10, R163 ;  /* 0x00000010ff8c7819 */ /* 0x000fe600000116a3 */
[----:B------:R-:W4:Y:S01]  /*1ed00*/  LDSM.16.MT88.4 R148, [R205+0xa000] ;  /* 0x00a00000cd94783b */ /* 0x000f220000004200 */
[----:B------:R-:W-:Y:S02]  /*1ed10*/  PRMT R141, R172, 0x7610, R141 ;  /* 0x00007610ac8d7816 */ /* 0x000fe4000000008d */
[----:B------:R-:W-:Y:S02]  /*1ed20*/  LOP3.LUT R140, R140, 0xff, RZ, 0xc0, !PT ;  /* 0x000000ff8c8c7812 */ /* 0x000fe400078ec0ff */
[----:B------:R-:W-:Y:S03]  /*1ed30*/  @!P3 PRMT R0, R141, 0x5410, RZ ;  /* 0x000054108d00b816 */ /* 0x000fe600000000ff */
[----:B------:R-:W-:Y:S01]  /*1ed40*/  @!P3 STL.S16 [R1+0x48], R172 ;  /* 0x000048ac0100b387 */ /* 0x000fe20000100600 */
[----:B------:R-:W-:Y:S03]  /*1ed50*/  ISETP.GE.U32.AND P3, PT, R239, R140, PT ;  /* 0x0000008cef00720c */ /* 0x000fe60003f66070 */
[----:B------:R1:W5:Y:S04]  /*1ed60*/  LDL.S16 R174, [R1+0x30] ;  /* 0x0000300001ae7983 */ /* 0x0003680000100600 */
[----:B------:R-:W1:Y:S08]  /*1ed70*/  LDSM.16.MT88.4 R140, [R201+0xb000] ;  /* 0x00b00000c98c783b */ /* 0x000e700000004200 */
[----:B------:R-:W-:Y:S04]  /*1ed80*/  STG.E.U16 [R196.64+0x20], R157 ;  /* 0x0000209dc4007986 */ /* 0x000fe8000c10151c */
[----:B------:R-:W-:Y:S01]  /*1ed90*/  STG.E.U16 [R198.64+0x20], R0 ;  /* 0x00002000c6007986 */ /* 0x000fe2000c10151c */
[-C--:B----4-:R-:W-:Y:S08]  /*1eda0*/  HMMA.16816.F32.BF16 R52, R136, R148.reuse, R52 ;  /* 0x000000948834723c */ /* 0x090ff00000041834 */
[C---:B------:R-:W-:Y:S07]  /*1edb0*/  HMMA.16816.F32.BF16 R56, R144.reuse, R148, R56 ;  /* 0x000000949038723c */ /* 0x040fee0000041838 */
[----:B------:R-:W-:Y:S01]  /*1edc0*/  LOP3.LUT R148, R163, 0xffff, RZ, 0xc0, !PT ;  /* 0x0000ffffa3947812 */ /* 0x000fe200078ec0ff */
[-C--:B------:R-:W-:Y:S04]  /*1edd0*/  HMMA.16816.F32.BF16 R60, R144, R150.reuse, R60 ;  /* 0x00000096903c723c */ /* 0x080fe8000004183c */
[----:B------:R-:W-:Y:S04]  /*1ede0*/  SHF.R.U32.HI R148, RZ, 0x8, R148 ;  /* 0x00000008ff947819 */ /* 0x000fe80000011694 */
[C---:B------:R-:W-:Y:S01]  /*1edf0*/  HMMA.16816.F32.BF16 R64, R136.reuse, R150, R64 ;  /* 0x000000968840723c */ /* 0x040fe20000041840 */
[----:B------:R-:W-:Y:S07]  /*1ee00*/  LOP3.LUT R2, R148, 0xffff, RZ, 0xc0, !PT ;  /* 0x0000ffff94027812 */ /* 0x000fee00078ec0ff */
[-C--:B-1----:R-:W-:Y:S08]  /*1ee10*/  HMMA.16816.F32.BF16 R68, R136, R140.reuse, R68 ;  /* 0x0000008c8844723c */ /* 0x082ff00000041844 */
[C---:B------:R-:W-:Y:S07]  /*1ee20*/  HMMA.16816.F32.BF16 R72, R144.reuse, R140, R72 ;  /* 0x0000008c9048723c */ /* 0x040fee0000041848 */
[----:B------:R-:W-:Y:S01]  /*1ee30*/  LOP3.LUT R140, R214, 0xff, RZ, 0xc0, !PT ;  /* 0x000000ffd68c7812 */ /* 0x000fe200078ec0ff */
[-C--:B------:R-:W-:Y:S08]  /*1ee40*/  HMMA.16816.F32.BF16 R76, R144, R142.reuse, R76 ;  /* 0x0000008e904c723c */ /* 0x080ff0000004184c */
[C---:B------:R-:W-:Y:S01]  /*1ee50*/  HMMA.16816.F32.BF16 R80, R136.reuse, R142, R80 ;  /* 0x0000008e8850723c */ /* 0x040fe20000041850 */
[----:B---3--:R-:W-:Y:S05]  /*1ee60*/  @!P4 HFMA2.BF16_V2 R171, -RZ.H0_H0, RZ.H0_H0, -R194.H0_H0 ;  /* 0x200000ffffabc231 */ /* 0x008fea00003409c2 */
[----:B------:R1:W-:Y:S01]  /*1ee70*/  @!P4 STL.S16 [R1+0x44], R171 ;  /* 0x000044ab0100c387 */ /* 0x0003e20000100600 */
[----:B------:R-:W-:Y:S01]  /*1ee80*/  PRMT R149, R171, 0x7610, R149 ;  /* 0x00007610ab957816 */ /* 0x000fe20000000095 */
[----:B--2---:R-:W-:Y:S02]  /*1ee90*/  @!P5 HFMA2.BF16_V2 R168, -RZ.H0_H0, RZ.H0_H0, -R193.H0_H0 ;  /* 0x200000ffffa8d231 */ /* 0x004fe400003409c1 */
[----:B------:R2:W3:Y:S02]  /*1eea0*/  LDL.S16 R172, [R1+0x1c] ;  /* 0x00001c0001ac7983 */ /* 0x0004e40000100600 */
[----:B------:R-:W-:Y:S02]  /*1eeb0*/  @!P4 PRMT R194, R149, 0x5410, RZ ;  /* 0x0000541095c2c816 */ /* 0x000fe400000000ff */
[----:B------:R-:W-:Y:S01]  /*1eec0*/  ISETP.GE.U32.AND P4, PT, R239, R2, PT ;  /* 0x00000002ef00720c */ /* 0x000fe20003f86070 */
[----:B------:R4:W-:Y:S01]  /*1eed0*/  @!P5 STL.S16 [R1+0x20], R168 ;  /* 0x000020a80100d387 */ /* 0x0009e20000100600 */
[----:B------:R-:W-:Y:S02]  /*1eee0*/  PRMT R148, R168, 0x7610, R148 ;  /* 0x00007610a8947816 */ /* 0x000fe40000000094 */
[----:B------:R-:W-:Y:S01]  /*1eef0*/  SHF.R.U32.HI R2, RZ, 0x18, R163 ;  /* 0x00000018ff027819 */ /* 0x000fe200000116a3 */
[----:B------:R-:W-:Y:S01]  /*1ef00*/  STG.E.U16 [R198.64+0x22], R194 ;  /* 0x000022c2c6007986 */ /* 0x000fe2000c10151c */
[----:B------:R-:W-:Y:S02]  /*1ef10*/  PRMT R163, R193, 0x5410, R192 ;  /* 0x00005410c1a37816 */ /* 0x000fe400000000c0 */
[----:B------:R-:W-:Y:S02]  /*1ef20*/  @!P5 PRMT R193, R148, 0x5410, RZ ;  /* 0x0000541094c1d816 */ /* 0x000fe400000000ff */
[----:B------:R-:W-:Y:S01]  /*1ef30*/  ISETP.GE.U32.AND P5, PT, R239, R2, PT ;  /* 0x00000002ef00720c */ /* 0x000fe20003fa6070 */
[----:B------:R-:W2:Y:S01]  /*1ef40*/  LDSM.16.MT88.4 R148, [R203+0xb000] ;  /* 0x00b00000cb94783b */ /* 0x000ea20000004200 */
[----:B------:R-:W-:Y:S01]  /*1ef50*/  LOP3.LUT R2, R215, UR16, R232, 0x96, !PT ;  /* 0x00000010d7027c12 */ /* 0x000fe2000f8e96e8 */
[----:B-----5:R-:W-:Y:S05]  /*1ef60*/  @!P4 HFMA2.BF16_V2 R174, -RZ.H0_H0, RZ.H0_H0, -R192.H0_H0 ;  /* 0x200000ffffaec231 */ /* 0x020fea00003409c0 */
[----:B------:R-:W-:Y:S01]  /*1ef70*/  PRMT R173, R174, 0x7610, R173 ;  /* 0x00007610aead7816 */ /* 0x000fe200000000ad */
[----:B-1----:R1:W5:Y:S03]  /*1ef80*/  LDL.S16 R171, [R1+0x2c] ;  /* 0x00002c0001ab7983 */ /* 0x0023660000100600 */
[----:B------:R-:W-:Y:S01]  /*1ef90*/  @!P4 PRMT R192, R173, 0x5410, RZ ;  /* 0x00005410adc0c816 */ /* 0x000fe200000000ff */
[----:B------:R1:W-:Y:S01]  /*1efa0*/  @!P4 STL.S16 [R1+0x30], R174 ;  /* 0x000030ae0100c387 */ /* 0x0003e20000100600 */
[----:B------:R-:W-:Y:S02]  /*1efb0*/  ISETP.GE.U32.AND P4, PT, R239, R3, PT ;  /* 0x00000003ef00720c */ /* 0x000fe40003f86070 */
[--C-:B----4-:R-:W-:Y:S01]  /*1efc0*/  SHF.R.U32.HI R168, RZ, 0x10, R176.reuse ;  /* 0x00000010ffa87819 */ /* 0x110fe200000116b0 */
[----:B------:R4:W4:Y:S01]  /*1efd0*/  LDL.S16 R152, [R1+0x40] ;  /* 0x0000400001987983 */ /* 0x0009220000100600 */
[----:B------:R-:W-:Y:S02]  /*1efe0*/  SHF.R.U32.HI R3, RZ, 0x8, R167 ;  /* 0x00000008ff037819 */ /* 0x000fe400000116a7 */
[----:B------:R-:W-:Y:S01]  /*1eff0*/  SHF.R.U32.HI R176, RZ, 0x10, R176 ;  /* 0x00000010ffb07819 */ /* 0x000fe200000116b0 */
[----:B------:R-:W-:Y:S01]  /*1f000*/  STG.E.U16 [R218.64+0x1e], R193 ;  /* 0x00001ec1da007986 */ /* 0x000fe2000c10151c */
[----:B------:R-:W-:Y:S02]  /*1f010*/  PRMT R166, R166, 0x5410, R3 ;  /* 0x00005410a6a67816 */ /* 0x000fe40000000003 */
[----:B------:R-:W-:Y:S01]  /*1f020*/  LOP3.LUT R3, R168, 0xff, RZ, 0xc0, !PT ;  /* 0x000000ffa8037812 */ /* 0x000fe200078ec0ff */
[----:B------:R-:W-:Y:S03]  /*1f030*/  STG.E.U16 [R218.64+0x20], R192 ;  /* 0x000020c0da007986 */ /* 0x000fe6000c10151c */
[----:B------:R-:W-:Y:S02]  /*1f040*/  PRMT R169, R3, 0x5410, R169 ;  /* 0x0000541003a97816 */ /* 0x000fe400000000a9 */
[----:B------:R-:W-:Y:S03]  /*1f050*/  SHF.R.U32.HI R3, RZ, 0x10, R214 ;  /* 0x00000010ff037819 */ /* 0x000fe600000116d6 */
[--C-:B------:R-:W-:Y:S01]  /*1f060*/  HSET2.LE.AND R175, R169, R241.reuse, PT ;  /* 0x000000f1a9af7233 */ /* 0x100fe20003803000 */
[----:B------:R-:W-:Y:S01]  /*1f070*/  LOP3.LUT R3, R3, 0xff, RZ, 0xc0, !PT ;  /* 0x000000ff03037812 */ /* 0x000fe200078ec0ff */
[--C-:B-1----:R-:W-:Y:S01]  /*1f080*/  HSET2.LE.AND R174, R166, R241.reuse, PT ;  /* 0x000000f1a6ae7233 */ /* 0x102fe20003803000 */
[-C--:B--2---:R-:W-:Y:S08]  /*1f090*/  HMMA.16816.F32.BF16 R84, R136, R148.reuse, R84 ;  /* 0x000000948854723c */ /* 0x084ff00000041854 */
[C---:B------:R-:W-:Y:S07]  /*1f0a0*/  HMMA.16816.F32.BF16 R88, R144.reuse, R148, R88 ;  /* 0x000000949058723c */ /* 0x040fee0000041858 */
[C---:B------:R-:W-:Y:S01]  /*1f0b0*/  LOP3.LUT R148, R214.reuse, 0xffff, RZ, 0xc0, !PT ;  /* 0x0000ffffd6947812 */ /* 0x040fe200078ec0ff */
[-C--:B------:R-:W-:Y:S01]  /*1f0c0*/  HMMA.16816.F32.BF16 R92, R144, R150.reuse, R92 ;  /* 0x00000096905c723c */ /* 0x080fe2000004185c */
[----:B------:R-:W-:Y:S03]  /*1f0d0*/  LOP3.LUT R149, R214, 0xff, RZ, 0xc0, !PT ;  /* 0x000000ffd6957812 */ /* 0x000fe600078ec0ff */
[----:B------:R-:W-:Y:S04]  /*1f0e0*/  SHF.R.U32.HI R148, RZ, 0x8, R148 ;  /* 0x00000008ff947819 */ /* 0x000fe80000011694 */
[C---:B------:R-:W-:Y:S01]  /*1f0f0*/  HMMA.16816.F32.BF16 R96, R136.reuse, R150, R96 ;  /* 0x000000968860723c */ /* 0x040fe20000041860 */
[----:B------:R-:W-:Y:S03]  /*1f100*/  PRMT R178, R149, 0x5410, R148 ;  /* 0x0000541095b27816 */ /* 0x000fe60000000094 */
[----:B------:R-:W-:Y:S02]  /*1f110*/  SHF.R.U32.HI R148, RZ, 0x18, R214 ;  /* 0x00000018ff947819 */ /* 0x000fe400000116d6 */
[--C-:B------:R-:W-:Y:S01]  /*1f120*/  HSET2.LE.AND R178, R178, R241.reuse, PT ;  /* 0x000000f1b2b27233 */ /* 0x100fe20003803000 */
[----:B------:R-:W-:Y:S02]  /*1f130*/  SHF.R.U32.HI R150, RZ, 0x18, R185 ;  /* 0x00000018ff967819 */ /* 0x000fe400000116b9 */
[----:B------:R-:W-:Y:S03]  /*1f140*/  PRMT R179, R3, 0x5410, R148 ;  /* 0x0000541003b37816 */ /* 0x000fe60000000094 */
[----:B------:R-:W-:Y:S02]  /*1f150*/  LOP3.LUT R3, R176, 0xff, RZ, 0xc0, !PT ;  /* 0x000000ffb0037812 */ /* 0x000fe400078ec0ff */
[----:B------:R-:W-:Y:S01]  /*1f160*/  LOP3.LUT R148, R185, 0xff, RZ, 0xc0, !PT ;  /* 0x000000ffb9947812 */ /* 0x000fe200078ec0ff */
[----:B------:R-:W-:Y:S02]  /*1f170*/  HSET2.LE.AND R179, R179, R241, PT ;  /* 0x000000f1b3b37233 */ /* 0x000fe40003803000 */
[----:B---3--:R-:W-:Y:S05]  /*1f180*/  @!P3 HFMA2.BF16_V2 R172, -RZ.H0_H0, RZ.H0_H0, -R191.H0_H0 ;  /* 0x200000ffffacb231 */ /* 0x008fea00003409bf */
[----:B------:R1:W-:Y:S01]  /*1f190*/  @!P3 STL.S16 [R1+0x1c], R172 ;  /* 0x00001cac0100b387 */ /* 0x0003e20000100600 */
[----:B------:R-:W-:Y:S04]  /*1f1a0*/  PRMT R141, R172, 0x7610, R141 ;  /* 0x00007610ac8d7816 */ /* 0x000fe8000000008d */
[----:B------:R-:W-:Y:S02]  /*1f1b0*/  @!P3 PRMT R191, R141, 0x5410, RZ ;  /* 0x000054108dbfb816 */ /* 0x000fe400000000ff */
[----:B------:R-:W-:Y:S02]  /*1f1c0*/  ISETP.GE.U32.AND P3, PT, R239, R140, PT ;  /* 0x0000008cef00720c */ /* 0x000fe40003f66070 */
[----:B------:R-:W2:Y:S01]  /*1f1d0*/  LDSM.16.MT88.4 R140, [R206+0xb000] ;  /* 0x00b00000ce8c783b */ /* 0x000ea20000004200 */
[----:B-----5:R-:W-:Y:S07]  /*1f1e0*/  @!P5 HFMA2.BF16_V2 R171, -RZ.H0_H0, RZ.H0_H0, -R190.H0_H0 ;  /* 0x200000ffffabd231 */ /* 0x020fee00003409be */
[----:B------:R-:W-:Y:S04]  /*1f1f0*/  STG.E.U16 [R216.64+0x20], R191 ;  /* 0x000020bfd8007986 */ /* 0x000fe8000c10151c */
[----:B------:R-:W-:Y:S01]  /*1f200*/  @!P5 STL.S16 [R1+0x2c], R171 ;  /* 0x00002cab0100d387 */ /* 0x000fe20000100600 */
[----:B------:R-:W-:Y:S01]  /*1f210*/  PRMT R149, R171, 0x7610, R149 ;  /* 0x00007610ab957816 */ /* 0x000fe20000000095 */
[----:B----4-:R-:W-:Y:S02]  /*1f220*/  @!P6 HFMA2.BF16_V2 R152, -RZ.H0_H0, RZ.H0_H0, -R189.H0_H0 ;  /* 0x200000ffff98e231 */ /* 0x010fe400003409bd */
[----:B------:R3:W4:Y:S01]  /*1f230*/  LDL.S16 R154, [R1+0x3c] ;  /* 0x00003c00019a7983 */ /* 0x0007220000100600 */
[----:B------:R-:W-:Y:S02]  /*1f240*/  @!P5 PRMT R190, R149, 0x5410, RZ ;  /* 0x0000541095bed816 */ /* 0x000fe400000000ff */
[----:B------:R-:W-:Y:S01]  /*1f250*/  ISETP.GE.U32.AND P5, PT, R239, R3, PT ;  /* 0x00000003ef00720c */ /* 0x000fe20003fa6070 */
[----:B------:R5:W-:Y:S01]  /*1f260*/  @!P6 STL.S16 [R1+0x40], R152 ;  /* 0x000040980100e387 */ /* 0x000be20000100600 */
[----:B------:R-:W-:Y:S02]  /*1f270*/  LOP3.LUT R3, R185, 0xffff, RZ, 0xc0, !PT ;  /* 0x0000ffffb9037812 */ /* 0x000fe400078ec0ff */
[----:B------:R-:W-:Y:S01]  /*1f280*/  SHF.R.U32.HI R149, RZ, 0x10, R214 ;  /* 0x00000010ff957819 */ /* 0x000fe200000116d6 */
[----:B------:R-:W-:Y:S01]  /*1f290*/  STG.E.U16 [R216.64+0x22], R190 ;  /* 0x000022bed8007986 */ /* 0x000fe2000c10151c */
[----:B------:R-:W-:Y:S02]  /*1f2a0*/  SHF.R.U32.HI R3, RZ, 0x8, R3 ;  /* 0x00000008ff037819 */ /* 0x000fe40000011603 */
[----:B------:R-:W-:Y:S02]  /*1f2b0*/  PRMT R155, R152, 0x7610, R155 ;  /* 0x00007610989b7816 */ /* 0x000fe4000000009b */
[----:B------:R-:W-:Y:S02]  /*1f2c0*/  LOP3.LUT R149, R149, 0xff, RZ, 0xc0, !PT ;  /* 0x000000ff95957812 */ /* 0x000fe400078ec0ff */
[----:B-1----:R-:W-:Y:S02]  /*1f2d0*/  PRMT R172, R148, 0x5410, R3 ;  /* 0x0000541094ac7816 */ /* 0x002fe40000000003 */
[----:B------:R-:W-:Y:S02]  /*1f2e0*/  SHF.R.U32.HI R148, RZ, 0x10, R185 ;  /* 0x00000010ff947819 */ /* 0x000fe400000116b9 */
[----:B------:R-:W-:Y:S01]  /*1f2f0*/  LOP3.LUT R3, R2, 0xffff, RZ, 0xc0, !PT ;  /* 0x0000ffff02037812 */ /* 0x000fe200078ec0ff */
[--C-:B------:R-:W-:Y:S01]  /*1f300*/  HSET2.LE.AND R172, R172, R241.reuse, PT ;  /* 0x000000f1acac7233 */ /* 0x100fe20003803000 */
[----:B------:R-:W-:Y:S01]  /*1f310*/  LOP3.LUT R148, R148, 0xff, RZ, 0xc0, !PT ;  /* 0x000000ff94947812 */ /* 0x000fe200078ec0ff */
[-C--:B--2---:R-:W-:Y:S01]  /*1f320*/  HMMA.16816.F32.BF16 R100, R136, R140.reuse, R100 ;  /* 0x0000008c8864723c */ /* 0x084fe20000041864 */
[----:B------:R-:W-:Y:S02]  /*1f330*/  SHF.R.U32.HI R3, RZ, 0x8, R3 ;  /* 0x00000008ff037819 */ /* 0x000fe40000011603 */
[----:B------:R-:W-:Y:S02]  /*1f340*/  PRMT R173, R148, 0x5410, R150 ;  /* 0x0000541094ad7816 */ /* 0x000fe40000000096 */
[----:B------:R-:W-:Y:S02]  /*1f350*/  F2FP.BF16.PACK_AB R185, R223, R222 ;  /* 0x000000dedfb9723e */ /* 0x000fe400000010ff */
[----:B-----5:R-:W-:Y:S01]  /*1f360*/  PRMT R152, R189, 0x5410, R188 ;  /* 0x00005410bd987816 */ /* 0x020fe200000000bc */
[C---:B------:R-:W-:Y:S01]  /*1f370*/  HMMA.16816.F32.BF16 R104, R144.reuse, R140, R104 ;  /* 0x0000008c9068723c */ /* 0x040fe20000041868 */
[----:B------:R-:W-:Y:S02]  /*1f380*/  @!P6 PRMT R189, R155, 0x5410, RZ ;  /* 0x000054109bbde816 */ /* 0x000fe400000000ff */
[----:B------:R-:W-:Y:S01]  /*1f390*/  ISETP.GE.U32.AND P6, PT, R239, R149, PT ;  /* 0x00000095ef00720c */ /* 0x000fe20003fc6070 */
[--C-:B------:R-:W-:Y:S01]  /*1f3a0*/  HSET2.LE.AND R173, R173, R241.reuse, PT ;  /* 0x000000f1adad7233 */ /* 0x100fe20003803000 */
[----:B------:R-:W-:Y:S01]  /*1f3b0*/  LOP3.LUT R149, R2, 0xff, RZ, 0xc0, !PT ;  /* 0x000000ff02957812 */ /* 0x000fe200078ec0ff */
[----:B------:R-:W-:Y:S01]  /*1f3c0*/  STG.E.U16 [R196.64+0x30], R189 ;  /* 0x000030bdc4007986 */ /* 0x000fe2000c10151c */
[--C-:B------:R-:W-:Y:S01]  /*1f3d0*/  SHF.R.U32.HI R140, RZ, 0x18, R2.reuse ;  /* 0x00000018ff8c7819 */ /* 0x100fe20000011602 */
[-C--:B------:R-:W-:Y:S01]  /*1f3e0*/  HMMA.16816.F32.BF16 R108, R144, R142.reuse, R108 ;  /* 0x0000008e906c723c */ /* 0x080fe2000004186c */
[----:B------:R-:W-:Y:S02]  /*1f3f0*/  PRMT R176, R149, 0x5410, R3 ;  /* 0x0000541095b07816 */ /* 0x000fe40000000003 */
[----:B------:R-:W1:Y:S01]  /*1f400*/  LDSM.16.MT88.4 R148, [R205+0xb000] ;  /* 0x00b00000cd94783b */ /* 0x000e620000004200 */
[----:B------:R-:W-:Y:S02]  /*1f410*/  LOP3.LUT R141, R214, 0xffff, RZ, 0xc0, !PT ;  /* 0x0000ffffd68d7812 */ /* 0x000fe400078ec0ff */
[----:B------:R-:W-:Y:S01]  /*1f420*/  SHF.R.U32.HI R3, RZ, 0x10, R2 ;  /* 0x00000010ff037819 */ /* 0x000fe20000011602 */
[--C-:B------:R-:W-:Y:S01]  /*1f430*/  HSET2.LE.AND R176, R176, R241.reuse, PT ;  /* 0x000000f1b0b07233 */ /* 0x100fe20003803000 */
[C---:B------:R-:W-:Y:S01]  /*1f440*/  HMMA.16816.F32.BF16 R112, R136.reuse, R142, R112 ;  /* 0x0000008e8870723c */ /* 0x040fe20000041870 */
[----:B------:R-:W-:Y:S03]  /*1f450*/  SHF.R.U32.HI R141, RZ, 0x8, R141 ;  /* 0x00000008ff8d7819 */ /* 0x000fe6000001168d */
[----:B------:R-:W-:Y:S02]  /*1f460*/  LOP3.LUT R3, R3, 0xff, RZ, 0xc0, !PT ;  /* 0x000000ff03037812 */ /* 0x000fe400078ec0ff */
[----:B------:R-:W-:Y:S02]  /*1f470*/  LOP3.LUT R2, R141, 0xffff, RZ, 0xc0, !PT ;  /* 0x0000ffff8d027812 */ /* 0x000fe400078ec0ff */
[----:B------:R-:W-:Y:S04]  /*1f480*/  PRMT R177, R3, 0x5410, R140 ;  /* 0x0000541003b17816 */ /* 0x000fe8000000008c */
[----:B------:R-:W-:Y:S01]  /*1f490*/  F2FP.BF16.PACK_AB R3, R195, R220 ;  /* 0x000000dcc303723e */ /* 0x000fe200000010ff */
[----:B------:R-:W-:Y:S01]  /*1f4a0*/  HSET2.LE.AND R177, R177, R241, PT ;  /* 0x000000f1b1b17233 */ /* 0x000fe20003803000 */
[----:B------:R-:W-:Y:S02]  /*1f4b0*/  LOP3.LUT R172, R172, R164, RZ, 0xc0, !PT ;  /* 0x000000a4acac7212 */ /* 0x000fe400078ec0ff */
[----:B------:R-:W-:Y:S02]  /*1f4c0*/  PRMT R184, R185, 0x7632, R184 ;  /* 0x00007632b9b87816 */ /* 0x000fe400000000b8 */
[----:B------:R-:W-:Y:S02]  /*1f4d0*/  LOP3.LUT R173, R173, R165, RZ, 0xc0, !PT ;  /* 0x000000a5adad7212 */ /* 0x000fe400078ec0ff */
[----:B------:R-:W-:Y:S02]  /*1f4e0*/  LOP3.LUT R174, R174, R152, RZ, 0xc0, !PT ;  /* 0x00000098aeae7212 */ /* 0x000fe400078ec0ff */
[----:B------:R-:W-:Y:S02]  /*1f4f0*/  LOP3.LUT R177, R177, R153, RZ, 0xc0, !PT ;  /* 0x00000099b1b17212 */ /* 0x000fe400078ec0ff */
[----:B------:R-:W-:Y:S02]  /*1f500*/  LOP3.LUT R176, R176, R163, RZ, 0xc0, !PT ;  /* 0x000000a3b0b07212 */ /* 0x000fe400078ec0ff */
[----:B------:R-:W-:Y:S01]  /*1f510*/  SHF.R.U32.HI R214, RZ, 0x18, R214 ;  /* 0x00000018ffd67819 */ /* 0x000fe200000116d6 */
[-C--:B-1----:R-:W-:Y:S08]  /*1f520*/  HMMA.16816.F32.BF16 R116, R136, R148.reuse, R116 ;  /* 0x000000948874723c */ /* 0x082ff00000041874 */
[C---:B------:R-:W-:Y:S08]  /*1f530*/  HMMA.16816.F32.BF16 R120, R144.reuse, R148, R120 ;  /* 0x000000949078723c */ /* 0x040ff00000041878 */
[-C--:B------:R-:W-:Y:S07]  /*1f540*/  HMMA.16816.F32.BF16 R124, R144, R150.reuse, R124 ;  /* 0x00000096907c723c */ /* 0x080fee000004187c */
[----:B------:R-:W-:Y:S01]  /*1f550*/  PRMT R144, R187, 0x5410, R186 ;  /* 0x00005410bb907816 */ /* 0x000fe200000000ba */
[----:B------:R-:W-:Y:S04]  /*1f560*/  HMMA.16816.F32.BF16 R128, R136, R150, R128 ;  /* 0x000000968880723c */ /* 0x000fe80000041880 */
[----:B------:R-:W-:Y:S03]  /*1f570*/  LOP3.LUT R175, R175, R144, RZ, 0xc0, !PT ;  /* 0x00000090afaf7212 */ /* 0x000fe600078ec0ff */
[----:B------:R-:W-:Y:S05]  /*1f580*/  PRMT R136, R185, 0x5410, R184 ;  /* 0x00005410b9887816 */ /* 0x000fea00000000b8 */
[----:B------:R-:W-:Y:S02]  /*1f590*/  LOP3.LUT R178, R178, R136, RZ, 0xc0, !PT ;  /* 0x00000088b2b27212 */ /* 0x000fe400078ec0ff */
[----:B------:R-:W-:Y:S01]  /*1f5a0*/  LDSM.16.MT88.4 R136, [R206+0xa800] ;  /* 0x00a80000ce88783b */ /* 0x000fe20000004200 */
[----:B----4-:R-:W-:Y:S07]  /*1f5b0*/  @!P2 HFMA2.BF16_V2 R154, -RZ.H0_H0, RZ.H0_H0, -R188.H0_H0 ;  /* 0x200000ffff9aa231 */ /* 0x010fee00003409bc */
[----:B------:R-:W-:Y:S01]  /*1f5c0*/  @!P2 STL.S16 [R1+0x3c], R154 ;  /* 0x00003c9a0100a387 */ /* 0x000fe20000100600 */
[----:B------:R-:W-:Y:S03]  /*1f5d0*/  PRMT R142, R154, 0x7610, R142 ;  /* 0x000076109a8e7816 */ /* 0x000fe6000000008e */
[----:B------:R3:W2:Y:S01]  /*1f5e0*/  LDL.S16 R240, [R1+0x14] ;  /* 0x0000140001f07983 */ /* 0x0006a20000100600 */
[----:B------:R-:W-:Y:S02]  /*1f5f0*/  @!P2 PRMT R188, R142, 0x5410, RZ ;  /* 0x000054108ebca816 */ /* 0x000fe400000000ff */
[----:B------:R-:W-:Y:S01]  /*1f600*/  ISETP.GE.U32.AND P2, PT, R239, R2, PT ;  /* 0x00000002ef00720c */ /* 0x000fe20003f46070 */
[----:B------:R3:W4:Y:S01]  /*1f610*/  LDL.S16 R238, [R1+0x10] ;  /* 0x0000100001ee7983 */ /* 0x0007220000100600 */
[C---:B------:R-:W-:Y:S03]  /*1f620*/  PRMT R2, R3.reuse, 0x7632, R2 ;  /* 0x0000763203027816 */ /* 0x040fe60000000002 */
[----:B------:R3:W5:Y:S01]  /*1f630*/  LDL.S16 R237, [R1+0xc] ;  /* 0x00000c0001ed7983 */ /* 0x0007620000100600 */
[----:B------:R-:W-:Y:S03]  /*1f640*/  PRMT R0, R3, 0x5410, R2 ;  /* 0x0000541003007816 */ /* 0x000fe60000000002 */
[----:B------:R3:W3:Y:S01]  /*1f650*/  LDL.S16 R236, [R1+0x8] ;  /* 0x0000080001ec7983 */ /* 0x0006e20000100600 */
[----:B------:R-:W-:Y:S03]  /*1f660*/  LOP3.LUT R179, R179, R0, RZ, 0xc0, !PT ;  /* 0x00000000b3b37212 */ /* 0x000fe600078ec0ff */
[----:B------:R1:W3:Y:S04]  /*1f670*/  LDL.S16 R234, [R1+0x4] ;  /* 0x0000040001ea7983 */ /* 0x0002e80000100600 */
[----:B------:R1:W3:Y:S04]  /*1f680*/  LDL.S16 R232, [R1] ;  /* 0x0000000001e87983 */ /* 0x0002e80000100600 */
[----:B------:R-:W1:Y:S08]  /*1f690*/  LDSM.16.MT88.4 R140, [R201+0xa800] ;  /* 0x00a80000c98c783b */ /* 0x000e700000004200 */
[----:B------:R-:W-:Y:S01]  /*1f6a0*/  STG.E.U16 [R196.64+0x32], R188 ;  /* 0x000032bcc4007986 */ /* 0x000fe2000c10151c */
[-C--:B-1----:R-:W-:Y:S03]  /*1f6b0*/  HMMA.16816.F32.BF16 R152, R172, R140.reuse, R4 ;  /* 0x0000008cac98723c */ /* 0x082fe60000041804 */
[----:B------:R-:W1:Y:S05]  /*1f6c0*/  LDSM.16.MT88.4 R4, [R205+0xa800] ;  /* 0x00a80000cd04783b */ /* 0x000e6a0000004200 */
[C---:B------:R-:W-:Y:S03]  /*1f6d0*/  HMMA.16816.F32.BF16 R168, R176.reuse, R140, R8 ;  /* 0x0000008cb0a8723c */ /* 0x040fe60000041808 */
[----:B------:R-:W1:Y:S05]  /*1f6e0*/  LDSM.16.MT88.4 R8, [R201+0xb800] ;  /* 0x00b80000c908783b */ /* 0x000e6a0000004200 */
[-C--:B------:R-:W-:Y:S03]  /*1f6f0*/  HMMA.16816.F32.BF16 R164, R176, R142.reuse, R12 ;  /* 0x0000008eb0a4723c */ /* 0x080fe6000004180c */
[----:B------:R-:W1:Y:S05]  /*1f700*/  LDSM.16.MT88.4 R12, [R203+0xb800] ;  /* 0x00b80000cb0c783b */ /* 0x000e6a0000004200 */
[C---:B------:R-:W-:Y:S03]  /*1f710*/  HMMA.16816.F32.BF16 R148, R172.reuse, R142, R16 ;  /* 0x0000008eac94723c */ /* 0x040fe60000041810 */
[----:B------:R-:W1:Y:S05]  /*1f720*/  LDSM.16.MT88.4 R16, [R206+0xb800] ;  /* 0x00b80000ce10783b */ /* 0x000e6a0000004200 */
        /* <DEDUP_REMOVED lines=8> */
[-C--:B------:R-:W-:Y:S01]  /*1f7b0*/  HMMA.16816.F32.BF16 R44, R176, R138.reuse, R44 ;  /* 0x0000008ab02c723c */ /* 0x080fe2000004182c */
[----:B------:R-:W-:Y:S07]  /*1f7c0*/  IMAD.MOV.U32 R136, RZ, RZ, R133 ;  /* 0x000000ffff887224 */ /* 0x000fee00078e0085 */
[C---:B------:R-:W-:Y:S08]  /*1f7d0*/  HMMA.16816.F32.BF16 R48, R172.reuse, R138, R48 ;  /* 0x0000008aac30723c */ /* 0x040ff00000041830 */
[-C--:B-1----:R-:W-:Y:S08]  /*1f7e0*/  HMMA.16816.F32.BF16 R52, R172, R4.reuse, R52 ;  /* 0x00000004ac34723c */ /* 0x082ff00000041834 */
        /* <DEDUP_REMOVED lines=16> */
[C---:B------:R-:W-:Y:S01]  /*1f8f0*/  HMMA.16816.F32.BF16 R120, R176.reuse, R20, R120 ;  /* 0x00000014b078723c */ /* 0x040fe20000041878 */
[----:B--2---:R-:W-:Y:S03]  /*1f900*/  @!P5 HFMA2.BF16_V2 R240, -RZ.H0_H0, RZ.H0_H0, -R187.H0_H0 ;  /* 0x200000fffff0d231 */ /* 0x004fe600003409bb */
[----:B----4-:R-:W-:Y:S02]  /*1f910*/  @!P4 HFMA2.BF16_V2 R238, -RZ.H0_H0, RZ.H0_H0, -R186.H0_H0 ;  /* 0x200000ffffeec231 */ /* 0x010fe400003409ba */
[----:B------:R-:W-:Y:S02]  /*1f920*/  @!P5 STL.S16 [R1+0x14], R240 ;  /* 0x000014f00100d387 */ /* 0x000fe40000100600 */
[-C--:B------:R-:W-:Y:S01]  /*1f930*/  HMMA.16816.F32.BF16 R124, R176, R22.reuse, R124 ;  /* 0x00000016b07c723c */ /* 0x080fe2000004187c */
[----:B------:R-:W-:Y:S01]  /*1f940*/  PRMT R8, R240, 0x7610, R8 ;  /* 0x00007610f0087816 */ /* 0x000fe20000000008 */
[----:B------:R-:W-:Y:S02]  /*1f950*/  @!P4 STL.S16 [R1+0x10], R238 ;  /* 0x000010ee0100c387 */ /* 0x000fe40000100600 */
[----:B-----5:R-:W-:Y:S01]  /*1f960*/  @!P3 HFMA2.BF16_V2 R237, -RZ.H0_H0, RZ.H0_H0, -R185.H0_H0 ;  /* 0x200000ffffedb231 */ /* 0x020fe200003409b9 */
[----:B------:R-:W-:Y:S01]  /*1f970*/  PRMT R7, R238, 0x7610, R7 ;  /* 0x00007610ee077816 */ /* 0x000fe20000000007 */
[----:B---3--:R-:W-:Y:S01]  /*1f980*/  @!P2 HFMA2.BF16_V2 R236, -RZ.H0_H0, RZ.H0_H0, -R184.H0_H0 ;  /* 0x200000ffffeca231 */ /* 0x008fe200003409b8 */
[----:B------:R-:W-:Y:S01]  /*1f990*/  @!P5 PRMT R187, R8, 0x5410, RZ ;  /* 0x0000541008bbd816 */ /* 0x000fe200000000ff */
[----:B------:R-:W-:Y:S01]  /*1f9a0*/  HMMA.16816.F32.BF16 R128, R172, R22, R128 ;  /* 0x00000016ac80723c */ /* 0x000fe20000041880 */
[----:B------:R-:W-:Y:S01]  /*1f9b0*/  @!P3 STL.S16 [R1+0xc], R237 ;  /* 0x00000ced0100b387 */ /* 0x000fe20000100600 */
[----:B------:R-:W-:Y:S02]  /*1f9c0*/  ISETP.GE.U32.AND P5, PT, R239, R214, PT ;  /* 0x000000d6ef00720c */ /* 0x000fe40003fa6070 */
[----:B------:R-:W-:Y:S01]  /*1f9d0*/  @!P6 HFMA2.BF16_V2 R234, -RZ.H0_H0, RZ.H0_H0, -R3.H0_H0 ;  /* 0x200000ffffeae231 */ /* 0x000fe20000340903 */
[----:B------:R-:W-:Y:S01]  /*1f9e0*/  STG.E.U16 [R198.64+0x30], R187 ;  /* 0x000030bbc6007986 */ /* 0x000fe2000c10151c */
[----:B------:R-:W-:Y:S02]  /*1f9f0*/  @!P4 PRMT R186, R7, 0x5410, RZ ;  /* 0x0000541007bac816 */ /* 0x000fe400000000ff */
[----:B------:R-:W-:Y:S01]  /*1fa00*/  PRMT R6, R237, 0x7610, R6 ;  /* 0x00007610ed067816 */ /* 0x000fe20000000006 */
[----:B------:R-:W-:Y:S03]  /*1fa10*/  @!P2 STL.S16 [R1+0x8], R236 ;  /* 0x000008ec0100a387 */ /* 0x000fe60000100600 */
[----:B------:R-:W-:Y:S01]  /*1fa20*/  PRMT R5, R236, 0x7610, R5 ;  /* 0x00007610ec057816 */ /* 0x000fe20000000005 */
[----:B------:R-:W-:Y:S01]  /*1fa30*/  STG.E.U16 [R198.64+0x32], R186 ;  /* 0x000032bac6007986 */ /* 0x000fe2000c10151c */
[----:B------:R-:W-:Y:S01]  /*1fa40*/  @!P3 PRMT R185, R6, 0x5410, RZ ;  /* 0x0000541006b9b816 */ /* 0x000fe200000000ff */
[----:B------:R-:W-:Y:S01]  /*1fa50*/  @!P5 HFMA2.BF16_V2 R232, -RZ.H0_H0, RZ.H0_H0, -R2.H0_H0 ;  /* 0x200000ffffe8d231 */ /* 0x000fe20000340902 */
[----:B------:R-:W-:Y:S01]  /*1fa60*/  @!P2 PRMT R184, R5, 0x5410, RZ ;  /* 0x0000541005b8a816 */ /* 0x000fe200000000ff */
[----:B------:R-:W-:Y:S01]  /*1fa70*/  FADD.FTZ R5, R226, R233 ;  /* 0x000000e9e2057221 */ /* 0x000fe20000010000 */
[----:B------:R-:W-:Y:S01]  /*1fa80*/  @!P6 STL.S16 [R1+0x4], R234 ;  /* 0x000004ea0100e387 */ /* 0x000fe20000100600 */
[----:B------:R-:W-:Y:S02]  /*1fa90*/  PRMT R4, R234, 0x7610, R4 ;  /* 0x00007610ea047816 */ /* 0x000fe40000000004 */
[----:B------:R-:W-:Y:S01]  /*1faa0*/  PRMT R0, R232, 0x7610, R0 ;  /* 0x00007610e8007816 */ /* 0x000fe20000000000 */
[----:B------:R-:W-:Y:S01]  /*1fab0*/  STG.E.U16 [R218.64+0x2e], R185 ;  /* 0x00002eb9da007986 */ /* 0x000fe2000c10151c */
[----:B------:R-:W-:Y:S02]  /*1fac0*/  @!P6 PRMT R3, R4, 0x5410, RZ ;  /* 0x000054100403e816 */ /* 0x000fe400000000ff */
[----:B------:R-:W-:Y:S01]  /*1fad0*/  @!P5 PRMT R2, R0, 0x5410, RZ ;  /* 0x000054100002d816 */ /* 0x000fe200000000ff */
[----:B------:R-:W-:Y:S01]  /*1fae0*/  FADD.FTZ R0, R228, R231 ;  /* 0x000000e7e4007221 */ /* 0x000fe20000010000 */
[----:B------:R-:W-:Y:S01]  /*1faf0*/  STG.E.U16 [R218.64+0x30], R184 ;  /* 0x000030b8da007986 */ /* 0x000fe2000c10151c */
[----:B------:R-:W-:Y:S01]  /*1fb00*/  ISETP.LT.AND P2, PT, RZ, UR41, PT ;  /* 0x00000029ff007c0c */ /* 0x000fe2000bf41270 */
[----:B------:R-:W-:Y:S02]  /*1fb10*/  UIADD3 UR41, UR41, -0x1, URZ ;  /* 0xffffffff29297890 */ /* 0x000fe4000fffe03f */
[----:B------:R1:W-:Y:S04]  /*1fb20*/  STG.E.U16 [R216.64+0x30], R3 ;  /* 0x00003003d8007986 */ /* 0x0003e8000c10151c */
[----:B------:R2:W-:Y:S04]  /*1fb30*/  STG.E.U16 [R216.64+0x32], R2 ;  /* 0x00003202d8007986 */ /* 0x0005e8000c10151c */
[----:B------:R3:W-:Y:S01]  /*1fb40*/  @!P5 STL.S16 [R1], R232 ;  /* 0x000000e80100d387 */ /* 0x0007e20000100600 */
[----:B-1----:R-:W-:Y:S02]  /*1fb50*/  FADD.FTZ R3, R227, R230 ;  /* 0x000000e6e3037221 */ /* 0x002fe40000010000 */
[----:B--2---:R-:W-:Y:S02]  /*1fb60*/  FADD.FTZ R2, R229, R235 ;  /* 0x000000ebe5027221 */ /* 0x004fe40000010000 */
[----:B------:R-:W-:Y:S02]  /*1fb70*/  FADD.FTZ R235, R225, R5 ;  /* 0x00000005e1eb7221 */ /* 0x000fe40000010000 */
[----:B------:R-:W-:Y:S02]  /*1fb80*/  FADD.FTZ R4, R221, R2 ;  /* 0x00000002dd047221 */ /* 0x000fe40000010000 */
[----:B------:R-:W-:Y:S02]  /*1fb90*/  FADD.FTZ R2, R222, R0 ;  /* 0x00000000de027221 */ /* 0x000fe40000010000 */
[----:B------:R-:W-:Y:S02]  /*1fba0*/  FADD.FTZ R0, R220, R3 ;  /* 0x00000003dc007221 */ /* 0x000fe40000010000 */
[----:B------:R-:W-:Y:S02]  /*1fbb0*/  FADD.FTZ R239, R224, R4 ;  /* 0x00000004e0ef7221 */ /* 0x000fe40000010000 */
[----:B------:R-:W-:Y:S02]  /*1fbc0*/  FADD.FTZ R241, R223, R2 ;  /* 0x00000002dff17221 */ /* 0x000fe40000010000 */
[----:B------:R-:W-:Y:S02]  /*1fbd0*/  FADD.FTZ R244, R195, R0 ;  /* 0x00000000c3f47221 */ /* 0x000fe40000010000 */
[----:B------:R-:W-:Y:S02]  /*1fbe0*/  IMAD.MOV.U32 R2, RZ, RZ, R134 ;  /* 0x000000ffff027224 */ /* 0x000fe400078e0086 */
[----:B------:R-:W-:Y:S01]  /*1fbf0*/  IMAD.MOV.U32 R0, RZ, RZ, R135 ;  /* 0x000000ffff007224 */ /* 0x000fe200078e0087 */
[----:B---3--:R-:W-:-:S05]  /*1fc00*/  @P2 BRA `(.L_x_1273) ;  /* 0xffffbc7000002947 */ /* 0x008fca000383ffff */
.L_x_1272:
        /* <DEDUP_REMOVED lines=17> */
[----:B--2---:R-:W-:Y:S01]  /*1fd20*/  @!UP0 USHF.R.S32.HI UR11, URZ, 0x1f, UR6 ;  /* 0x0000001f3f0b8899 */ /* 0x004fe20008011406 */
[----:B------:R-:W1:Y:S01]  /*1fd30*/  SHFL.BFLY PT, R0, R241, 0x2, 0x1f ;  /* 0x0c401f00f1007f89 */ /* 0x000e6200000e0000 */
[----:B------:R-:W-:Y:S01]  /*1fd40*/  @!UP0 UIMAD.WIDE.U32 UR18, UR6, UR4, URZ ;  /* 0x00000004061282a5 */ /* 0x000fe2000f8e003f */
[----:B---3--:R-:W-:Y:S01]  /*1fd50*/  FADD.FTZ R239, R2, R239 ;  /* 0x000000ef02ef7221 */ /* 0x008fe20000010000 */
[----:B------:R-:W-:Y:S01]  /*1fd60*/  @!UP0 UIMAD UR11, UR11, UR4, URZ ;  /* 0x000000040b0b82a4 */ /* 0x000fe2000f8e023f */
[----:B------:R-:W2:Y:S01]  /*1fd70*/  SHFL.BFLY PT, R4, R235, 0x1, 0x1f ;  /* 0x0c201f00eb047f89 */ /* 0x000ea200000e0000 */
[----:B----4-:R-:W-:Y:S01]  /*1fd80*/  FADD.FTZ R244, R3, R244 ;  /* 0x000000f403f47221 */ /* 0x010fe20000010000 */
[----:B------:R-:W-:-:S02]  /*1fd90*/  MOV R3, 0x3f800000 ;  /* 0x3f80000000037802 */ /* 0x000fc40000000f00 */
[----:B------:R-:W3:Y:S01]  /*1fda0*/  SHFL.BFLY PT, R2, R239, 0x1, 0x1f ;  /* 0x0c201f00ef027f89 */ /* 0x000ee200000e0000 */
[----:B------:R-:W-:Y:S01]  /*1fdb0*/  ULDC.U8 UR4, c[0x0][0x329] ;  /* 0x0000ca4000047ab9 */ /* 0x000fe20000000000 */
[----:B------:R-:W-:Y:S01]  /*1fdc0*/  SHF.R.S32.HI R175, RZ, 0x1f, R174 ;  /* 0x0000001fffaf7819 */ /* 0x000fe200000114ae */
[----:B------:R-:W-:Y:S01]  /*1fdd0*/  UISETP.NE.AND UP1, UPT, UR4, URZ, UPT ;  /* 0x0000003f0400728c */ /* 0x000fe2000bf25270 */
[----:B------:R-:W4:Y:S01]  /*1fde0*/  SHFL.BFLY PT, R7, R244, 0x1, 0x1f ;  /* 0x0c201f00f4077f89 */ /* 0x000f2200000e0000 */
[----:B------:R-:W-:Y:S01]  /*1fdf0*/  @!UP0 UIMAD UR11, UR6, UR5, UR11 ;  /* 0x00000005060b82a4 */ /* 0x000fe2000f8e020b */
[----:B------:R-:W-:Y:S01]  /*1fe00*/  LEA.HI R173, R175, R174, RZ, 0x5 ;  /* 0x000000aeafad7211 */ /* 0x000fe200078f28ff */
[----:B------:R-:W-:Y:S02]  /*1fe10*/  @!UP0 UMOV UR12, UR18 ;  /* 0x00000012000c8c82 */ /* 0x000fe40008000000 */
[----:B------:R-:W-:Y:S02]  /*1fe20*/  ULDC.U8 UR5, c[0x0][0x328] ;  /* 0x0000ca0000057ab9 */ /* 0x000fe40000000000 */
[----:B------:R-:W-:-:S02]  /*1fe30*/  UISETP.NE.AND UP2, UPT, UR5, URZ, UPT ;  /* 0x0000003f0500728c */ /* 0x000fc4000bf45270 */
[----:B------:R-:W-:Y:S02]  /*1fe40*/  @!UP0 UIADD3 UR7, UR19, UR11, URZ ;  /* 0x0000000b13078290 */ /* 0x000fe4000fffe03f */
[----:B------:R-:W-:Y:S01]  /*1fe50*/  UISETP.NE.OR UP3, UPT, UR4, URZ, !UP2 ;  /* 0x0000003f0400728c */ /* 0x000fe2000d765670 */
[----:B-1----:R-:W-:Y:S01]  /*1fe60*/  FADD.FTZ R241, R0, R241 ;  /* 0x000000f100f17221 */ /* 0x002fe20000010000 */
[----:B------:R-:W-:Y:S01]  /*1fe70*/  MOV R0, 0x3f800000 ;  /* 0x3f80000000007802 */ /* 0x000fe20000000f00 */
[----:B------:R-:W-:Y:S01]  /*1fe80*/  @UP1 ULDC UR13, c[0x0][0x210] ;  /* 0x00008400000d1ab9 */ /* 0x000fe20000000800 */
[----:B--2---:R-:W-:Y:S02]  /*1fe90*/  FADD.FTZ R235, R235, R4 ;  /* 0x00000004ebeb7221 */ /* 0x004fe40000010000 */
[----:B------:R-:W1:Y:S01]  /*1fea0*/  SHFL.BFLY PT, R6, R241, 0x1, 0x1f ;  /* 0x0c201f00f1067f89 */ /* 0x000e6200000e0000 */
[----:B------:R-:W-:Y:S01]  /*1feb0*/  LEA.HI R4, R175, R174, RZ, 0x2 ;  /* 0x000000aeaf047211 */ /* 0x000fe200078f10ff */
[----:B------:R-:W-:Y:S01]  /*1fec0*/  ULDC UR5, c[0x0][0x234] ;  /* 0x00008d0000057ab9 */ /* 0x000fe20000000800 */
[----:B---3--:R-:W-:Y:S01]  /*1fed0*/  FADD.FTZ R239, R239, R2 ;  /* 0x00000002efef7221 */ /* 0x008fe20000010000 */
[----:B------:R-:W-:Y:S01]  /*1fee0*/  FSETP.NE.FTZ.AND P6, PT, R235, RZ, PT ;  /* 0x000000ffeb00720b */ /* 0x000fe20003fd5000 */
[----:B------:R-:W-:Y:S01]  /*1fef0*/  @UP1 UIMAD UR13, UR13, UR8, URZ ;  /* 0x000000080d0d12a4 */ /* 0x000fe2000f8e023f */
[--C-:B------:R-:W-:Y:S01]  /*1ff00*/  SHF.R.S32.HI R2, RZ, 0x2, R4.reuse ;  /* 0x00000002ff027819 */ /* 0x100fe20000011404 */
[----:B----4-:R-:W-:Y:S01]  /*1ff10*/  FADD.FTZ R244, R244, R7 ;  /* 0x00000007f4f47221 */ /* 0x010fe20000010000 */
[----:B------:R-:W-:Y:S01]  /*1ff20*/  SHF.R.S32.HI R5, RZ, 0x1f, R4 ;  /* 0x0000001fff057819 */ /* 0x000fe20000011404 */
[----:B------:R-:W-:Y:S01]  /*1ff30*/  @!UP1 USEL UR13, UR8, UR5, !UP2 ;  /* 0x00000005080d9287 */ /* 0x000fe2000d000000 */
[----:B------:R-:W-:Y:S01]  /*1ff40*/  FSETP.NE.FTZ.AND P5, PT, R239, RZ, PT ;  /* 0x000000ffef00720b */ /* 0x000fe20003fb5000 */
[----:B------:R-:W-:Y:S01]  /*1ff50*/  ULDC UR4, c[0x0][0x1c0] ;  /* 0x0000700000047ab9 */ /* 0x000fe20000000800 */
[----:B------:R-:W-:Y:S01]  /*1ff60*/  LEA.HI R5, R5, R2, RZ, 0x3 ;  /* 0x0000000205057211 */ /* 0x000fe200078f18ff */
[----:B------:R-:W-:Y:S01]  /*1ff70*/  @UP1 UMOV UR14, 0x1 ;  /* 0x00000001000e1882 */ /* 0x000fe20000000000 */
[----:B------:R-:W-:Y:S01]  /*1ff80*/  FSETP.NE.FTZ.AND P3, PT, R244, RZ, PT ;  /* 0x000000fff400720b */ /* 0x000fe20003f75000 */
[----:B------:R-:W-:Y:S01]  /*1ff90*/  @!UP1 UIMAD UR14, UR13, UR4, URZ ;  /* 0x000000040d0e92a4 */ /* 0x000fe2000f8e023f */
[----:B------:R-:W-:Y:S01]  /*1ffa0*/  LOP3.LUT R25, R5, 0xfffffff8, RZ, 0xc0, !PT ;  /* 0xfffffff805197812 */ /* 0x000fe200078ec0ff */
[----:B------:R-:W2:Y:S01]  /*1ffb0*/  @P6 MUFU.RCP R0, R235 ;  /* 0x000000eb00006308 */ /* 0x000ea20000001000 */
[----:B------:R-:W-:Y:S01]  /*1ffc0*/  LOP3.LUT R4, R4, 0x3ffffffc, RZ, 0xc0, !PT ;  /* 0x3ffffffc04047812 */ /* 0x000fe200078ec0ff */
[----:B------:R-:W-:Y:S01]  /*1ffd0*/  @!UP3 UIMAD UR16, UR6, UR8, URZ ;  /* 0x000000080610b2a4 */ /* 0x000fe2000f8e023f */
[----:B------:R-:W-:Y:S01]  /*1ffe0*/  IADD3 R25, R2, -R25, RZ ;  /* 0x8000001902197210 */ /* 0x000fe20007ffe0ff */
[----:B------:R-:W-:Y:S01]  /*1fff0*/  @UP1 ULDC UR15, c[0x0][0x210] ;  /* 0x00008400000f1ab9 */ /* 0x000fe20000000800 */
[----:B------:R-:W-:Y:S01]  /*20000*/  MOV R2, 0x3f800000 ;  /* 0x3f80000000027802 */ /* 0x000fe20000000f00 */
[----:B------:R-:W-:Y:S01]  /*20010*/  UIMAD UR5, UR6, UR14, URZ ;  /* 0x0000000e060572a4 */ /* 0x000fe2000f8e023f */
[----:B-1----:R-:W-:Y:S01]  /*20020*/  FADD.FTZ R241, R241, R6 ;  /* 0x00000006f1f17221 */ /* 0x002fe20000010000 */
[----:B------:R-:W-:Y:S01]  /*20030*/  @P5 MUFU.RCP R3, R239 ;  /* 0x000000ef00035308 */ /* 0x000fe20000001000 */
[----:B------:R-:W-:Y:S01]  /*20040*/  SHF.R.S32.HI R6, RZ, 0x5, R173 ;  /* 0x00000005ff067819 */ /* 0x000fe200000114ad */
[----:B------:R-:W-:Y:S01]  /*20050*/  @!UP1 UMOV UR15, 0x1 ;  /* 0x00000001000f9882 */ /* 0x000fe20000000000 */
[----:B------:R-:W-:Y:S01]  /*20060*/  IADD3 R4, -R4, R174, RZ ;  /* 0x000000ae04047210 */ /* 0x000fe20007ffe1ff */
[----:B------:R-:W-:Y:S01]  /*20070*/  @!UP3 USEL UR16, UR16, UR24, !UP0 ;  /* 0x000000181010b287 */ /* 0x000fe2000c000000 */
[----:B------:R-:W-:Y:S01]  /*20080*/  FSETP.NE.FTZ.AND P4, PT, R241, RZ, PT ;  /* 0x000000fff100720b */ /* 0x000fe20003f95000 */
[----:B------:R-:W-:Y:S01]  /*20090*/  UIMAD UR4, UR9, UR15, URZ ;  /* 0x0000000f090472a4 */ /* 0x000fe2000f8e023f */
[----:B------:R-:W-:Y:S01]  /*200a0*/  LEA R172, R6, R4, 0x9 ;  /* 0x0000000406ac7211 */ /* 0x000fe200078e48ff */
[----:B--2---:R-:W-:Y:S01]  /*200b0*/  FMUL.FTZ R0, R0, c[0x0][0x2dc] ;  /* 0x0000b70000007a20 */ /* 0x004fe20000410000 */
[----:B------:R-:W-:Y:S01]  /*200c0*/  R2P PR, R25, 0x6 ;  /* 0x0000000619007804 */ /* 0x000fe20000000000 */
[----:B------:R-:W-:-:S02]  /*200d0*/  USEL UR5, UR5, URZ, UP3 ;  /* 0x0000003f05057287 */ /* 0x000fc40009800000 */
[C---:B------:R-:W-:Y:S01]  /*200e0*/  FMUL.FTZ R14, R0.reuse, R141 ;  /* 0x0000008d000e7220 */ /* 0x040fe20000410000 */
[----:B------:R-:W-:Y:S01]  /*200f0*/  USHF.L.U32 UR4, UR4, 0x7, URZ ;  /* 0x0000000704047899 */ /* 0x000fe2000800063f */
[C---:B------:R-:W-:Y:S01]  /*20100*/  FMUL.FTZ R152, R0.reuse, R152 ;  /* 0x0000009800987220 */ /* 0x040fe20000410000 */
[----:B------:R-:W-:Y:S01]  /*20110*/  UIMAD UR13, UR10, UR13, UR5 ;  /* 0x0000000d0a0d72a4 */ /* 0x000fe2000f8e0205 */
[C---:B------:R-:W-:Y:S01]  /*20120*/  FMUL.FTZ R5, R0.reuse, R153 ;  /* 0x0000009900057220 */ /* 0x040fe20000410000 */
[----:B------:R-:W-:Y:S01]  /*20130*/  @!UP3 UMOV UR20, UR16 ;  /* 0x000000100014bc82 */ /* 0x000fe20008000000 */
[C---:B------:R-:W-:Y:S01]  /*20140*/  FMUL.FTZ R148, R0.reuse, R148 ;  /* 0x0000009400947220 */ /* 0x040fe20000410000 */
[----:B------:R-:W1:Y:S01]  /*20150*/  @P4 MUFU.RCP R2, R241 ;  /* 0x000000f100024308 */ /* 0x000e620000001000 */
[C---:B------:R-:W-:Y:S01]  /*20160*/  FMUL.FTZ R149, R0.reuse, R149 ;  /* 0x0000009500957220 */ /* 0x040fe20000410000 */
[----:B------:R-:W-:Y:S01]  /*20170*/  F2FP.BF16.PACK_AB R5, R5, R152 ;  /* 0x000000980505723e */ /* 0x000fe200000010ff */
[C---:B------:R-:W-:Y:S01]  /*20180*/  FMUL.FTZ R144, R0.reuse, R144 ;  /* 0x0000009000907220 */ /* 0x040fe20000410000 */
[----:B------:R-:W-:Y:S01]  /*20190*/  USHF.R.S32.HI UR5, URZ, 0x1f, UR4 ;  /* 0x0000001f3f057899 */ /* 0x000fe20008011404 */
[C---:B------:R-:W-:Y:S01]  /*201a0*/  FMUL.FTZ R11, R0.reuse, R145 ;  /* 0x00000091000b7220 */ /* 0x040fe20000410000 */
[----:B------:R-:W-:Y:S01]  /*201b0*/  @!UP3 USHF.R.S32.HI UR21, URZ, 0x1f, UR16 ;  /* 0x0000001f3f15b899 */ /* 0x000fe20008011410 */
[C---:B------:R-:W-:Y:S01]  /*201c0*/  FMUL.FTZ R140, R0.reuse, R140 ;  /* 0x0000008c008c7220 */ /* 0x040fe20000410000 */
[----:B------:R-:W-:Y:S01]  /*201d0*/  USHF.R.S32.HI UR6, URZ, 0x1f, UR13 ;  /* 0x0000001f3f067899 */ /* 0x000fe2000801140d */
[C---:B------:R-:W-:Y:S01]  /*201e0*/  FMUL.FTZ R18, R0.reuse, R36 ;  /* 0x0000002400127220 */ /* 0x040fe20000410000 */
[----:B------:R-:W-:Y:S01]  /*201f0*/  F2FP.BF16.PACK_AB R11, R11, R144 ;  /* 0x000000900b0b723e */ /* 0x000fe200000010ff */
[----:B------:R-:W-:Y:S01]  /*20200*/  FMUL.FTZ R21, R0, R37 ;  /* 0x0000002500157220 */ /* 0x000fe20000410000 */
[----:B------:R-:W-:Y:S01]  /*20210*/  F2FP.BF16.PACK_AB R14, R14, R140 ;  /* 0x0000008c0e0e723e */ /* 0x000fe200000010ff */
[C---:B-----5:R-:W-:Y:S01]  /*20220*/  FMUL.FTZ R136, R0.reuse, R48 ;  /* 0x0000003000887220 */ /* 0x060fe20000410000 */
[----:B------:R-:W-:Y:S01]  /*20230*/  UIADD3 UR4, UP2, UP1, UR4, UR20, UR13 ;  /* 0x0000001404047290 */ /* 0x000fe2000f95e00d */
[C---:B------:R-:W-:Y:S01]  /*20240*/  FMUL.FTZ R35, R0.reuse, R49 ;  /* 0x0000003100237220 */ /* 0x040fe20000410000 */
[----:B------:R-:W-:Y:S01]  /*20250*/  F2FP.BF16.PACK_AB R21, R21, R18 ;  /* 0x000000121515723e */ /* 0x000fe200000010ff */
[C---:B------:R-:W-:Y:S01]  /*20260*/  FMUL.FTZ R138, R0.reuse, R52 ;  /* 0x00000034008a7220 */ /* 0x040fe20000410000 */
[----:B------:R-:W-:Y:S01]  /*20270*/  UIADD3.X UR5, UR5, UR21, UR6, UP2, UP1 ;  /* 0x0000001505057290 */ /* 0x000fe200097e2406 */
        /* <DEDUP_REMOVED lines=21> */
[----:B------:R-:W-:Y:S01]  /*203d0*/  MOV R0, 0x3f800000 ;  /* 0x3f80000000007802 */ /* 0x000fe20000000f00 */
[----:B-1----:R-:W-:-:S02]  /*203e0*/  FMUL.FTZ R2, R2, c[0x0][0x2dc] ;  /* 0x0000b70002027a20 */ /* 0x002fc40000410000 */
[----:B------:R-:W-:Y:S02]  /*203f0*/  FMUL.FTZ R3, R3, c[0x0][0x2dc] ;  /* 0x0000b70003037a20 */ /* 0x000fe40000410000 */
[C---:B------:R-:W-:Y:S01]  /*20400*/  FMUL.FTZ R19, R2.reuse, R41 ;  /* 0x0000002902137220 */ /* 0x040fe20000410000 */
[----:B------:R-:W1:Y:S01]  /*20410*/  @P3 MUFU.RCP R0, R244 ;  /* 0x000000f400003308 */ /* 0x000e620000001000 */
[C---:B------:R-:W-:Y:S02]  /*20420*/  FMUL.FTZ R65, R2.reuse, R45 ;  /* 0x0000002d02417220 */ /* 0x040fe40000410000 */
        /* <DEDUP_REMOVED lines=13> */
[C---:B------:R-:W-:Y:S01]  /*20500*/  FMUL.FTZ R26, R2.reuse, R44 ;  /* 0x0000002c021a7220 */ /* 0x040fe20000410000 */
[----:B------:R-:W-:Y:S01]  /*20510*/  F2FP.BF16.PACK_AB R23, R23, R156 ;  /* 0x0000009c1717723e */ /* 0x000fe200000010ff */
[C---:B------:R-:W-:Y:S01]  /*20520*/  FMUL.FTZ R27, R2.reuse, R56 ;  /* 0x00000038021b7220 */ /* 0x040fe20000410000 */
[----:B------:R-:W-:Y:S01]  /*20530*/  F2FP.BF16.PACK_AB R19, R19, R17 ;  /* 0x000000111313723e */ /* 0x000fe200000010ff */
        /* <DEDUP_REMOVED lines=30> */
[----:B------:R-:W-:Y:S02]  /*20720*/  FMUL.FTZ R31, R3, R66 ;  /* 0x00000042031f7220 */ /* 0x000fe40000410000 */
[C---:B------:R-:W-:Y:S02]  /*20730*/  FMUL.FTZ R2, R0.reuse, R62 ;  /* 0x0000003e00027220 */ /* 0x040fe40000410000 */
[C---:B------:R-:W-:Y:S01]  /*20740*/  FMUL.FTZ R56, R0.reuse, R63 ;  /* 0x0000003f00387220 */ /* 0x040fe20000410000 */
[----:B------:R-:W-:Y:S01]  /*20750*/  F2FP.BF16.PACK_AB R63, R137, R138 ;  /* 0x0000008a893f723e */ /* 0x000fe200000010ff */
[C---:B------:R-:W-:Y:S02]  /*20760*/  FMUL.FTZ R170, R0.reuse, R170 ;  /* 0x000000aa00aa7220 */ /* 0x040fe40000410000 */
[----:B------:R-:W-:Y:S01]  /*20770*/  FMUL.FTZ R7, R0, R171 ;  /* 0x000000ab00077220 */ /* 0x000fe20000410000 */
[----:B------:R-:W-:Y:S01]  /*20780*/  F2FP.BF16.PACK_AB R56, R56, R2 ;  /* 0x000000023838723e */ /* 0x000fe200000010ff */
[C---:B------:R-:W-:Y:S01]  /*20790*/  FMUL.FTZ R166, R0.reuse, R166 ;  /* 0x000000a600a67220 */ /* 0x040fe20000410000 */
[----:B------:R-:W-:Y:S01]  /*207a0*/  LOP3.LUT R2, R25, 0x1, RZ, 0xc0, !PT ;  /* 0x0000000119027812 */ /* 0x000fe200078ec0ff */
[C---:B------:R-:W-:Y:S01]  /*207b0*/  FMUL.FTZ R12, R0.reuse, R167 ;  /* 0x000000a7000c7220 */ /* 0x040fe20000410000 */
[----:B------:R-:W-:Y:S01]  /*207c0*/  F2FP.BF16.PACK_AB R7, R7, R170 ;  /* 0x000000aa0707723e */ /* 0x000fe200000010ff */
[----:B------:R-:W-:Y:S01]  /*207d0*/  FMUL.FTZ R162, R0, R162 ;  /* 0x000000a200a27220 */ /* 0x000fe20000410000 */
[----:B------:R-:W-:Y:S01]  /*207e0*/  ISETP.NE.U32.AND P0, PT, R2, 0x1, PT ;  /* 0x000000010200780c */ /* 0x000fe20003f05070 */
        /* <DEDUP_REMOVED lines=40> */
[----:B------:R-:W-:Y:S01]  /*20a70*/  SHF.L.U32 R0, R25, 0x6, RZ ;  /* 0x0000000619007819 */ /* 0x000fe200000006ff */
[C---:B------:R-:W-:Y:S01]  /*20a80*/  FMUL.FTZ R154, R3.reuse, R154 ;  /* 0x0000009a039a7220 */ /* 0x040fe20000410000 */
        /* <DEDUP_REMOVED lines=9> */
[C---:B------:R-:W-:Y:S01]  /*20b20*/  FMUL.FTZ R146, R3.reuse, R146 ;  /* 0x0000009203927220 */ /* 0x040fe20000410000 */
[----:B------:R-:W-:Y:S01]  /*20b30*/  LEA R0, R172, R0, 0x1 ;  /* 0x00000000ac007211 */ /* 0x000fe200078e08ff */
[----:B------:R-:W-:Y:S01]  /*20b40*/  FMUL.FTZ R10, R3, R147 ;  /* 0x00000093030a7220 */ /* 0x000fe20000410000 */
[----:B------:R-:W-:Y:S01]  /*20b50*/  F2FP.BF16.PACK_AB R58, R67, R31 ;  /* 0x0000001f433a723e */ /* 0x000fe200000010ff */
[C---:B------:R-:W-:Y:S01]  /*20b60*/  FMUL.FTZ R142, R3.reuse, R142 ;  /* 0x0000008e038e7220 */ /* 0x040fe20000410000 */
[----:B------:R-:W-:Y:S01]  /*20b70*/  SHF.L.U32 R0, R0, 0x1, RZ ;  /* 0x0000000100007819 */ /* 0x000fe200000006ff */
[C---:B------:R-:W-:Y:S01]  /*20b80*/  FMUL.FTZ R13, R3.reuse, R143 ;  /* 0x0000008f030d7220 */ /* 0x040fe20000410000 */
[----:B------:R-:W-:Y:S01]  /*20b90*/  MOV R67, 0x20 ;  /* 0x0000002000437802 */ /* 0x000fe20000000f00 */
[C---:B------:R-:W-:Y:S01]  /*20ba0*/  FMUL.FTZ R38, R3.reuse, R38 ;  /* 0x0000002603267220 */ /* 0x040fe20000410000 */
[C---:B------:R-:W-:Y:S01]  /*20bb0*/  IADD3 R2, R0.reuse, -0x10, RZ ;  /* 0xfffffff000027810 */ /* 0x040fe20007ffe0ff */
[C---:B------:R-:W-:Y:S01]  /*20bc0*/  FMUL.FTZ R20, R3.reuse, R39 ;  /* 0x0000002703147220 */ /* 0x040fe20000410000 */
[----:B------:R-:W-:Y:S01]  /*20bd0*/  @P0 IADD3 R2, R0, 0x10, RZ ;  /* 0x0000001000020810 */ /* 0x000fe20007ffe0ff */
        /* <DEDUP_REMOVED lines=8> */
[----:B------:R-:W-:Y:S01]  /*20c60*/  FMUL.FTZ R70, R3, R70 ;  /* 0x0000004603467220 */ /* 0x000fe20000410000 */
[----:B------:R-:W-:Y:S01]  /*20c70*/  F2FP.BF16.PACK_AB R13, R13, R142 ;  /* 0x0000008e0d0d723e */ /* 0x000fe200000010ff */
[C---:B------:R-:W-:Y:S01]  /*20c80*/  FMUL.FTZ R71, R3.reuse, R71 ;  /* 0x0000004703477220 */ /* 0x040fe20000410000 */
[----:B------:R-:W-:Y:S01]  /*20c90*/  STS [R2+0x400], R6 ;  /* 0x0004000602007388 */ /* 0x000fe20000000800 */
        /* <DEDUP_REMOVED lines=15> */
[----:B-1----:R-:W-:Y:S01]  /*20d90*/  MOV R5, 0x40 ;  /* 0x0000004000057802 */ /* 0x002fe20000000f00 */
[----:B------:R-:W-:Y:S01]  /*20da0*/  FMUL.FTZ R114, R3, R114 ;  /* 0x0000007203727220 */ /* 0x000fe20000410000 */
[----:B------:R-:W-:Y:S01]  /*20db0*/  F2FP.BF16.PACK_AB R46, R87, R86 ;  /* 0x00000056572e723e */ /* 0x000fe200000010ff */
[----:B------:R-:W-:Y:S01]  /*20dc0*/  FMUL.FTZ R34, R3, R115 ;  /* 0x0000007303227220 */ /* 0x000fe20000410000 */
        /* <DEDUP_REMOVED lines=8> */
[----:B------:R-:W-:-:S02]  /*20e50*/  F2FP.BF16.PACK_AB R3, R149, R148 ;  /* 0x000000949503723e */ /* 0x000fc400000010ff */
[----:B------:R-:W-:Y:S02]  /*20e60*/  F2FP.BF16.PACK_AB R34, R34, R114 ;  /* 0x000000722222723e */ /* 0x000fe400000010ff */
[----:B------:R-:W-:Y:S01]  /*20e70*/  F2FP.BF16.PACK_AB R31, R117, R116 ;  /* 0x00000074751f723e */ /* 0x000fe200000010ff */
[----:B------:R1:W-:Y:S01]  /*20e80*/  STS [R2], R3 ;  /* 0x0000000302007388 */ /* 0x0003e20000000800 */
[----:B------:R-:W-:Y:S02]  /*20e90*/  F2FP.BF16.PACK_AB R30, R119, R118 ;  /* 0x00000076771e723e */ /* 0x000fe400000010ff */
[----:B------:R-:W-:Y:S01]  /*20ea0*/  F2FP.BF16.PACK_AB R26, R131, R130 ;  /* 0x00000082831a723e */ /* 0x000fe200000010ff */
[----:B------:R-:W-:Y:S01]  /*20eb0*/  STS [R0+0x2000], R8 ;  /* 0x0020000800007388 */ /* 0x000fe20000000800 */
[----:B------:R-:W-:-:S03]  /*20ec0*/  F2FP.BF16.PACK_AB R66, R66, R126 ;  /* 0x0000007e4242723e */ /* 0x000fc600000010ff */
[----:B------:R2:W-:Y:S04]  /*20ed0*/  STS [R0+0x2400], R7 ;  /* 0x0024000700007388 */ /* 0x0005e80000000800 */
[----:B------:R3:W-:Y:S04]  /*20ee0*/  STS [R2+0x2000], R9 ;  /* 0x0020000902007388 */ /* 0x0007e80000000800 */
[----:B------:R4:W-:Y:S01]  /*20ef0*/  STS [R2+0x2400], R12 ;  /* 0x0024000c02007388 */ /* 0x0009e20000000800 */
[----:B-1----:R-:W-:-:S04]  /*20f00*/  SEL R3, R67, 0xffffffe0, !P1 ;  /* 0xffffffe043037807 */ /* 0x002fc80004800000 */
[C---:B------:R-:W-:Y:S02]  /*20f10*/  IADD3 R4, R0.reuse, R3, RZ ;  /* 0x0000000300047210 */ /* 0x040fe40007ffe0ff */
[-C--:B------:R-:W-:Y:S02]  /*20f20*/  IADD3 R3, R3, R2.reuse, RZ ;  /* 0x0000000203037210 */ /* 0x080fe40007ffe0ff */
[-C--:B--2---:R-:W-:Y:S01]  /*20f30*/  IADD3 R7, R0, R5.reuse, RZ ;  /* 0x0000000500077210 */ /* 0x084fe20007ffe0ff */
[----:B------:R-:W-:Y:S01]  /*20f40*/  STS [R4], R11 ;  /* 0x0000000b04007388 */ /* 0x000fe20000000800 */
[----:B------:R-:W-:Y:S02]  /*20f50*/  IADD3 R8, R5, R2, RZ ;  /* 0x0000000205087210 */ /* 0x000fe40007ffe0ff */
[-C--:B------:R-:W-:Y:S01]  /*20f60*/  IADD3 R6, R4, R5.reuse, RZ ;  /* 0x0000000504067210 */ /* 0x080fe20007ffe0ff */
[----:B------:R-:W-:Y:S01]  /*20f70*/  STS [R4+0x400], R10 ;  /* 0x0004000a04007388 */ /* 0x000fe20000000800 */
[----:B------:R-:W-:-:S02]  /*20f80*/  IADD3 R5, R3, R5, RZ ;  /* 0x0000000503057210 */ /* 0x000fc40007ffe0ff */
[----:B---3--:R-:W-:Y:S01]  /*20f90*/  MOV R9, 0x7f800000 ;  /* 0x7f80000000097802 */ /* 0x008fe20000000f00 */
[----:B------:R1:W-:Y:S01]  /*20fa0*/  STS [R3], R14 ;  /* 0x0000000e03007388 */ /* 0x0003e20000000800 */
[----:B----4-:R-:W-:-:S03]  /*20fb0*/  MOV R12, 0x7f800000 ;  /* 0x7f800000000c7802 */ /* 0x010fc60000000f00 */
        /* <DEDUP_REMOVED lines=88> */
[----:B---34-:R-:W3:Y:S02]  /*21540*/  S2R R4, SR_TID.X ;  /* 0x0000000000047919 */ /* 0x018ee40000002100 */
[----:B---3--:R-:W-:-:S04]  /*21550*/  SHF.R.S32.HI R2, RZ, 0x1f, R4 ;  /* 0x0000001fff027819 */ /* 0x008fc80000011404 */
        /* <DEDUP_REMOVED lines=43> */
.L_x_1277:
[----:B---34-:R-:W-:Y:S05]  /*21810*/  BSYNC B0 ;  /* 0x0000000000007941 */ /* 0x018fea0003800000 */
.L_x_1276:
[----:B------:R-:W3:Y:S04]  /*21820*/  LDL.64 R80, [R1+0xa8] ;  /* 0x0000a80001507983 */ /* 0x000ee80000100a00 */
[----:B--2---:R2:W5:Y:S01]  /*21830*/  LDL R14, [R1+0xb8] ;  /* 0x0000b800010e7983 */ /* 0x0045620000100800 */
[----:B------:R-:W-:Y:S01]  /*21840*/  LEA.HI R13, R175, R174, RZ, 0x3 ;  /* 0x000000aeaf0d7211 */ /* 0x000fe200078f18ff */
[----:B------:R-:W-:Y:S01]  /*21850*/  UIMAD UR9, UR9, -0x80, UR27 ;  /* 0xffffff80090978a4 */ /* 0x000fe2000f8e021b */
[----:B------:R-:W-:Y:S01]  /*21860*/  BSSY B0, `(.L_x_1278) ;  /* 0x0000020000007945 */ /* 0x000fe20003800000 */
[----:B------:R-:W4:Y:S01]  /*21870*/  S2R R0, SR_TID.X ;  /* 0x0000000000007919 */ /* 0x000f220000002100 */
[----:B------:R-:W-:Y:S01]  /*21880*/  SHF.R.S32.HI R3, RZ, 0x3, R13 ;  /* 0x00000003ff037819 */ /* 0x000fe2000001140d */
[----:B------:R-:W-:-:S02]  /*21890*/  USHF.R.S32.HI UR6, URZ, 0x1f, UR10 ;  /* 0x0000001f3f067899 */ /* 0x000fc4000801140a */
[----:B------:R-:W1:Y:S01]  /*218a0*/  S2R R10, SR_CTAID.Z ;  /* 0x00000000000a7919 */ /* 0x000e620000002700 */
[----:B------:R-:W-:Y:S02]  /*218b0*/  ULDC.64 UR4, c[0x0][0x1f0] ;  /* 0x00007c0000047ab9 */ /* 0x000fe40000000a00 */
[----:B------:R-:W-:-:S04]  /*218c0*/  UIMAD UR4, UR6, UR4, URZ ;  /* 0x00000004060472a4 */ /* 0x000fc8000f8e023f */
[----:B------:R-:W-:Y:S01]  /*218d0*/  UIMAD UR4, UR10, UR5, UR4 ;  /* 0x000000050a0472a4 */ /* 0x000fe2000f8e0204 */
[----:B----4-:R-:W-:-:S04]  /*218e0*/  SHF.R.S32.HI R2, RZ, 0x1f, R0 ;  /* 0x0000001fff027819 */ /* 0x010fc80000011400 */
[----:B------:R-:W-:-:S04]  /*218f0*/  LEA.HI R2, R2, R0, RZ, 0x3 ;  /* 0x0000000002027211 */ /* 0x000fc800078f18ff */
[----:B------:R-:W-:Y:S02]  /*21900*/  SHF.R.S32.HI R2, RZ, 0x3, R2 ;  /* 0x00000003ff027819 */ /* 0x000fe40000011402 */
[----:B---3--:R-:W-:Y:S02]  /*21910*/  SHF.R.S32.HI R0, RZ, 0x1f, R80 ;  /* 0x0000001fff007819 */ /* 0x008fe40000011450 */
[----:B------:R-:W-:-:S04]  /*21920*/  IADD3 R4, P0, R80, UR12, RZ ;  /* 0x0000000c50047c10 */ /* 0x000fc8000ff1e0ff */
[----:B------:R-:W-:Y:S01]  /*21930*/  IADD3.X R5, R0, UR7, RZ, P0, !PT ;  /* 0x0000000700057c10 */ /* 0x000fe200087fe4ff */
[----:B------:R-:W-:Y:S01]  /*21940*/  IMAD.U32 R0, RZ, RZ, UR25 ;  /* 0x00000019ff007e24 */ /* 0x000fe2000f8e00ff */
[----:B------:R-:W-:Y:S02]  /*21950*/  ISETP.GE.AND P0, PT, R3, UR9, PT ;  /* 0x0000000903007c0c */ /* 0x000fe4000bf06270 */
[----:B------:R-:W-:Y:S01]  /*21960*/  SHF.R.S32.HI R3, RZ, 0x1f, R2 ;  /* 0x0000001fff037819 */ /* 0x000fe20000011402 */
[----:B-1----:R-:W-:-:S04]  /*21970*/  IMAD.WIDE.U32 R10, R10, c[0x0][0x1f0], R4 ;  /* 0x00007c000a0a7a25 */ /* 0x002fc800078e0004 */
[----:B------:R-:W-:Y:S01]  /*21980*/  IMAD.WIDE R6, R0, 0x80, R2 ;  /* 0x0000008000067825 */ /* 0x000fe200078e0202 */
[----:B------:R-:W-:-:S05]  /*21990*/  IADD3 R9, R11, UR4, RZ ;  /* 0x000000040b097c10 */ /* 0x000fca000fffe0ff */
[----:B------:R-:W-:Y:S05]  /*219a0*/  @P0 BRA `(.L_x_1279) ;  /* 0x000000b000000947 */ /* 0x000fea0003800000 */
[----:B--2---:R-:W-:Y:S01]  /*219b0*/  IMAD R0, R7, c[0x0][0x1e8], RZ ;  /* 0x00007a0007007a24 */ /* 0x004fe200078e02ff */
        /* <DEDUP_REMOVED lines=10> */
.L_x_1279:
[----:B--2---:R-:W-:Y:S05]  /*21a60*/  BSYNC B0 ;  /* 0x0000000000007941 */ /* 0x004fea0003800000 */
.L_x_1278:
        /* <DEDUP_REMOVED lines=18> */
.L_x_1281:
[----:B------:R-:W-:Y:S05]  /*21b90*/  BSYNC B0 ;  /* 0x0000000000007941 */ /* 0x000fea0003800000 */
.L_x_1280:
        /* <DEDUP_REMOVED lines=18> */
.L_x_1283:
[----:B------:R-:W-:Y:S05]  /*21cc0*/  BSYNC B0 ;  /* 0x0000000000007941 */ /* 0x000fea0003800000 */
.L_x_1282:
        /* <DEDUP_REMOVED lines=18> */
.L_x_1285:
[----:B------:R-:W-:Y:S05]  /*21df0*/  BSYNC B0 ;  /* 0x0000000000007941 */ /* 0x000fea0003800000 */
.L_x_1284:
        /* <DEDUP_REMOVED lines=18> */
.L_x_1287:
[----:B------:R-:W-:Y:S05]  /*21f20*/  BSYNC B0 ;  /* 0x0000000000007941 */ /* 0x000fea0003800000 */
.L_x_1286:
        /* <DEDUP_REMOVED lines=18> */
.L_x_1289:
[----:B------:R-:W-:Y:S05]  /*22050*/  BSYNC B0 ;  /* 0x0000000000007941 */ /* 0x000fea0003800000 */
.L_x_1288:
        /* <DEDUP_REMOVED lines=18> */
.L_x_1291:
[----:B------:R-:W-:Y:S05]  /*22180*/  BSYNC B0 ;  /* 0x0000000000007941 */ /* 0x000fea0003800000 */
.L_x_1290:
        /* <DEDUP_REMOVED lines=19> */
.L_x_1228:
        /* <DEDUP_REMOVED lines=75> */
.L_x_1293:
[----:B------:R-:W-:Y:S05]  /*22770*/  BSYNC B0 ;  /* 0x0000000000007941 */ /* 0x000fea0003800000 */
.L_x_1292:
        /* <DEDUP_REMOVED lines=18> */
.L_x_1295:
[----:B------:R-:W-:Y:S05]  /*228a0*/  BSYNC B0 ;  /* 0x0000000000007941 */ /* 0x000fea0003800000 */
.L_x_1294:
        /* <DEDUP_REMOVED lines=18> */
.L_x_1297:
[----:B------:R-:W-:Y:S05]  /*229d0*/  BSYNC B0 ;  /* 0x0000000000007941 */ /* 0x000fea0003800000 */
.L_x_1296:
        /* <DEDUP_REMOVED lines=18> */
.L_x_1299:
[----:B------:R-:W-:Y:S05]  /*22b00*/  BSYNC B0 ;  /* 0x0000000000007941 */ /* 0x000fea0003800000 */
.L_x_1298:
        /* <DEDUP_REMOVED lines=18> */
.L_x_1301:
[----:B------:R-:W-:Y:S05]  /*22c30*/  BSYNC B0 ;  /* 0x0000000000007941 */ /* 0x000fea0003800000 */
.L_x_1300:
        /* <DEDUP_REMOVED lines=18> */
.L_x_1303:
[----:B------:R-:W-:Y:S05]  /*22d60*/  BSYNC B0 ;  /* 0x0000000000007941 */ /* 0x000fea0003800000 */
.L_x_1302:
        /* <DEDUP_REMOVED lines=18> */
.L_x_1305:
[----:B------:R-:W-:Y:S05]  /*22e90*/  BSYNC B0 ;  /* 0x0000000000007941 */ /* 0x000fea0003800000 */
.L_x_1304:
        /* <DEDUP_REMOVED lines=18> */
.L_x_1307:
[----:B------:R-:W-:Y:S05]  /*22fc0*/  BSYNC B0 ;  /* 0x0000000000007941 */ /* 0x000fea0003800000 */
.L_x_1306:
        /* <DEDUP_REMOVED lines=67> */
.L_x_1308:
        /* <DEDUP_REMOVED lines=16> */
.L_x_1416:


//--------------------- .text._ZN5flash16flash_fwd_kernelI23Flash_fwd_kernel_traitsILi128ELi128ELi32ELi4ELb0ELb0EN7cutlass10bfloat16_tE19Flash_kernel_traitsILi128ELi128ELi32ELi4ES3_EELb0ELb1ELb0ELb1ELb0ELb0ELb1ELb0EEEvNS_16Flash_fwd_paramsE --------------------------
	.section	.text._ZN5flash16flash_fwd_kernelI23Flash_fwd_kernel_traitsILi128ELi128ELi32ELi4ELb0ELb0EN7cutlass10bfloat16_tE19Flash_kernel_traitsILi128ELi128ELi32ELi4ES3_EELb0ELb1ELb0ELb1ELb0ELb0ELb1ELb0EEEvNS_16Flash_fwd_paramsE,"ax",@progbits
	.sectioninfo	@"SHI_REGISTERS=255"
	.align	128
        .global         _ZN5flash16flash_fwd_kernelI23Flash_fwd_kernel_traitsILi128ELi128ELi32ELi4ELb0ELb0EN7cutlass10bfloat16_tE19Flash_kernel_traitsILi128ELi128ELi32ELi4ES3_EELb0ELb1ELb0ELb1ELb0ELb0ELb1ELb0EEEvNS_16Flash_fwd_paramsE
        .type           _ZN5flash16flash_fwd_kernelI23Flash_fwd_kernel_traitsILi128ELi128ELi32ELi4ELb0ELb0EN7cutlass10bfloat16_tE19Flash_kernel_traitsILi128ELi128ELi32ELi4ES3_EELb0ELb1ELb0ELb1ELb0ELb0ELb1ELb0EEEvNS_16Flash_fwd_paramsE,@function
        .size           _ZN5flash16flash_fwd_kernelI23Flash_fwd_kernel_traitsILi128ELi128ELi32ELi4ELb0ELb0EN7cutlass10bfloat16_tE19Flash_kernel_traitsILi128ELi128ELi32ELi4ES3_EELb0ELb1ELb0ELb1ELb0ELb0ELb1ELb0EEEvNS_16Flash_fwd_paramsE,(.L_x_1417 - _ZN5flash16flash_fwd_kernelI23Flash_fwd_kernel_traitsILi128ELi128ELi32ELi4ELb0ELb0EN7cutlass10bfloat16_tE19Flash_kernel_traitsILi128ELi128ELi32ELi4ES3_EELb0ELb1ELb0ELb1ELb0ELb0ELb1ELb0EEEvNS_16Flash_fwd_paramsE)
        .other          _ZN5flash16flash_fwd_kernelI23Flash_fwd_kernel_traitsILi128ELi128ELi32ELi4ELb0ELb0EN7cutlass10bfloat16_tE19Flash_kernel_traitsILi128ELi128ELi32ELi4ES3_EELb0ELb1ELb0ELb1ELb0ELb0ELb1ELb0EEEvNS_16Flash_fwd_paramsE,@"STO_CUDA_ENTRY STV_DEFAULT"
_ZN5flash16flash_fwd_kernelI23Flash_fwd_kernel_traitsILi128ELi128ELi32ELi4ELb0ELb0EN7cutlass10bfloat16_tE19Flash_kernel_traitsILi128ELi128ELi32ELi4ES3_EELb0ELb1ELb0ELb1ELb0ELb0ELb1ELb0EEEvNS_16Flash_fwd_paramsE:
.text._ZN5flash16flash_fwd_kernelI23Flash_fwd_kernel_traitsILi128ELi128ELi32ELi4ELb0ELb0EN7cutlass10bfloat16_tE19Flash_kernel_traitsILi128ELi128ELi32ELi4ES3_EELb0ELb1ELb0ELb1ELb0ELb0ELb1ELb0EEEvNS_16Flash_fwd_paramsE:
        /* <DEDUP_REMOVED lines=35> */
.L_x_1309:
[----:B------:R-:W-:Y:S02]  /*0230*/  MOV R0, c[0x0][0x218] ;  /* 0x0000860000007a02 */ /* 0x000fe40000000f00 */
.L_x_1310:
        /* <DEDUP_REMOVED lines=26> */
[----:B------:R-:W-:Y:S02]  /*03e0*/  ISETP.NE.AND P0, PT, R8, -0x1, PT ;  /* 0xffffffff0800780c */ /* 0x000fe40003f05270 */
[----:B------:R-:W-:-:S09]  /*03f0*/  SHF.R.S32.HI R19, RZ, 0x1f, R18 ;  /* 0x0000001fff137819 */ /* 0x000fd20000011412 */
        /* <DEDUP_REMOVED lines=25> */
.L_x_1312:
[----:B------:R-:W-:Y:S02]  /*0590*/  IABS R5, c[0x0][0x1c8] ;  /* 0x0000720000057a13 */ /* 0x000fe40000000000 */
[----:B------:R-:W-:Y:S02]  /*05a0*/  IABS R4, R18 ;  /* 0x0000001200047213 */ /* 0x000fe40000000000 */
[----:B------:R-:W1:Y:S08]  /*05b0*/  I2F.RP R2, R5 ;  /* 0x0000000500027306 */ /* 0x000e700000209400 */
[----:B-1----:R-:W1:Y:S02]  /*05c0*/  MUFU.RCP R2, R2 ;  /* 0x0000000200027308 */ /* 0x002e640000001000 */
[----:B-1----:R-:W-:-:S06]  /*05d0*/  IADD3 R2, R2, 0xffffffe, RZ ;  /* 0x0ffffffe02027810 */ /* 0x002fcc0007ffe0ff */
[----:B------:R-:W1:Y:S02]  /*05e0*/  F2I.FTZ.U32.TRUNC.NTZ R3, R2 ;  /* 0x0000000200037305 */ /* 0x000e64000021f000 */
[----:B-1----:R-:W-:Y:S02]  /*05f0*/  IMAD.MOV R0, RZ, RZ, -R3 ;  /* 0x000000ffff007224 */ /* 0x002fe400078e0a03 */
[----:B------:R-:W-:Y:S02]  /*0600*/  IMAD.MOV.U32 R2, RZ, RZ, RZ ;  /* 0x000000ffff027224 */ /* 0x000fe400078e00ff */
[----:B------:R-:W-:-:S04]  /*0610*/  IMAD R0, R0, R5, RZ ;  /* 0x0000000500007224 */ /* 0x000fc800078e02ff */
[----:B------:R-:W-:-:S04]  /*0620*/  IMAD.HI.U32 R0, R3, R0, R2 ;  /* 0x0000000003007227 */ /* 0x000fc800078e0002 */
[----:B------:R-:W-:Y:S02]  /*0630*/  IMAD.MOV.U32 R2, RZ, RZ, R4 ;  /* 0x000000ffff027224 */ /* 0x000fe400078e0004 */
[----:B------:R-:W-:Y:S02]  /*0640*/  @P0 IMAD.IADD R4, R7, 0x1, R8 ;  /* 0x0000000107040824 */ /* 0x000fe400078e0208 */
[----:B------:R-:W-:-:S05]  /*0650*/  IMAD.HI.U32 R0, R0, R2, RZ ;  /* 0x0000000200007227 */ /* 0x000fca00078e00ff */
[----:B------:R-:W-:-:S05]  /*0660*/  IADD3 R3, -R0, RZ, RZ ;  /* 0x000000ff00037210 */ /* 0x000fca0007ffe1ff */
[----:B------:R-:W-:-:S05]  /*0670*/  IMAD R2, R5, R3, R2 ;  /* 0x0000000305027224 */ /* 0x000fca00078e0202 */
[----:B------:R-:W-:-:S13]  /*0680*/  ISETP.GT.U32.AND P2, PT, R5, R2, PT ;  /* 0x000000020500720c */ /* 0x000fda0003f44070 */
[----:B------:R-:W-:Y:S01]  /*0690*/  @!P2 IMAD.IADD R2, R2, 0x1, -R5 ;  /* 0x000000010202a824 */ /* 0x000fe200078e0a05 */
[----:B------:R-:W-:Y:S02]  /*06a0*/  @!P2 IADD3 R0, R0, 0x1, RZ ;  /* 0x000000010000a810 */ /* 0x000fe40007ffe0ff */
[----:B------:R-:W-:Y:S02]  /*06b0*/  ISETP.NE.AND P2, PT, RZ, c[0x0][0x1c8], PT ;  /* 0x00007200ff007a0c */ /* 0x000fe40003f45270 */
[----:B------:R-:W-:Y:S02]  /*06c0*/  ISETP.GE.U32.AND P3, PT, R2, R5, PT ;  /* 0x000000050200720c */ /* 0x000fe40003f66070 */
        /* <DEDUP_REMOVED lines=21> */
.L_x_1313:
[----:B------:R-:W-:Y:S01]  /*0820*/  SHF.R.S32.HI R23, RZ, 0x1f, R26 ;  /* 0x0000001fff177819 */ /* 0x000fe2000001141a */
[----:B------:R-:W-:Y:S01]  /*0830*/  IMAD.IADD R42, R21, 0x1, -R29 ;  /* 0x00000001152a7824 */ /* 0x000fe200078e0a1d */
[----:B------:R-:W-:Y:S01]  /*0840*/  BSSY B0, `(.L_x_1314) ;  /* 0x000005b000007945 */ /* 0x000fe20003800000 */
[----:B------:R-:W-:Y:S01]  /*0850*/  IMAD.MOV.U32 R31, RZ, RZ, 0x10 ;  /* 0x00000010ff1f7424 */ /* 0x000fe200078e00ff */
[CC--:B------:R-:W-:Y:S01]  /*0860*/  LEA.HI R2, R23.reuse, R26.reuse, RZ, 0x3 ;  /* 0x0000001a17027211 */ /* 0x0c0fe200078f18ff */
[----:B------:R-:W-:Y:S01]  /*0870*/  IMAD.MOV.U32 R30, RZ, RZ, 0x20 ;  /* 0x00000020ff1e7424 */ /* 0x000fe200078e00ff */
[----:B------:R-:W-:Y:S02]  /*0880*/  LEA.HI R25, R23, R26, RZ, 0x4 ;  /* 0x0000001a17197211 */ /* 0x000fe400078f20ff */
[----:B------:R-:W-:-:S02]  /*0890*/  SHF.R.S32.HI R8, RZ, 0x3, R2 ;  /* 0x00000003ff087819 */ /* 0x000fc40000011402 */
[----:B------:R-:W-:Y:S02]  /*08a0*/  LOP3.LUT R2, R2, 0xfffffff8, RZ, 0xc0, !PT ;  /* 0xfffffff802027812 */ /* 0x000fe400078ec0ff */
[----:B------:R-:W-:Y:S01]  /*08b0*/  SHF.R.S32.HI R9, RZ, 0x1f, R8 ;  /* 0x0000001fff097819 */ /* 0x000fe20000011408 */
[----:B------:R-:W-:Y:S01]  /*08c0*/  IMAD.SHL.U32 R0, R8, 0x40, RZ ;  /* 0x0000004008007824 */ /* 0x000fe200078e00ff */
[----:B------:R-:W-:Y:S01]  /*08d0*/  LEA.HI R7, R23, R26, RZ, 0x6 ;  /* 0x0000001a17077211 */ /* 0x000fe200078f30ff */
[----:B------:R-:W-:Y:S02]  /*08e0*/  IMAD.IADD R22, R26, 0x1, -R2 ;  /* 0x000000011a167824 */ /* 0x000fe400078e0a02 */
[----:B------:R-:W-:Y:S01]  /*08f0*/  IMAD R13, R9, c[0x0][0x1a0], RZ ;  /* 0x00006800090d7a24 */ /* 0x000fe200078e02ff */
[----:B------:R-:W-:Y:S01]  /*0900*/  LOP3.LUT R0, R0, 0x1c0, RZ, 0xc0, !PT ;  /* 0x000001c000007812 */ /* 0x000fe200078ec0ff */
[----:B------:R-:W-:Y:S02]  /*0910*/  IMAD.SHL.U32 R124, R22, 0x8, RZ ;  /* 0x00000008167c7824 */ /* 0x000fe400078e00ff */
[----:B------:R-:W-:-:S02]  /*0920*/  IMAD.SHL.U32 R7, R7, 0x8, RZ ;  /* 0x0000000807077824 */ /* 0x000fc400078e00ff */
[----:B------:R-:W-:Y:S01]  /*0930*/  IMAD.WIDE R40, R24, 0x80, R8 ;  /* 0x0000008018287825 */ /* 0x000fe200078e0208 */
[----:B------:R-:W-:Y:S02]  /*0940*/  LOP3.LUT R2, R0, 0x38, R124, 0xf8, !PT ;  /* 0x0000003800027812 */ /* 0x000fe400078ef87c */
[----:B------:R-:W-:Y:S02]  /*0950*/  SHF.R.U32.HI R0, RZ, 0x3, R0 ;  /* 0x00000003ff007819 */ /* 0x000fe40000011600 */
[--C-:B------:R-:W-:Y:S01]  /*0960*/  SHF.R.S32.HI R125, RZ, 0x1f, R124.reuse ;  /* 0x0000001fff7d7819 */ /* 0x100fe2000001147c */
[----:B------:R1:W-:Y:S01]  /*0970*/  STL.64 [R1+0x10], R40 ;  /* 0x0000102801007387 */ /* 0x0003e20000100a00 */
[----:B------:R-:W-:Y:S01]  /*0980*/  LOP3.LUT R3, R2, R0, RZ, 0x3c, !PT ;  /* 0x0000000002037212 */ /* 0x000fe200078e3cff */
[----:B------:R-:W-:Y:S01]  /*0990*/  IMAD R2, R9, c[0x0][0x198], RZ ;  /* 0x0000660009027a24 */ /* 0x000fe200078e02ff */
[----:B------:R-:W-:Y:S01]  /*09a0*/  LOP3.LUT R0, R25, 0xfffffff0, RZ, 0xc0, !PT ;  /* 0xfffffff019007812 */ /* 0x000fe200078ec0ff */
[----:B------:R-:W-:Y:S01]  /*09b0*/  IMAD.WIDE.U32 R4, R8, c[0x0][0x198], R124 ;  /* 0x0000660008047a25 */ /* 0x000fe200078e007c */
[----:B------:R-:W-:Y:S01]  /*09c0*/  IADD3 R10, P0, R124, R10, RZ ;  /* 0x0000000a7c0a7210 */ /* 0x000fe20007f1e0ff */
[----:B------:R1:W-:Y:S01]  /*09d0*/  STL.64 [R1+0x8], R124 ;  /* 0x0000087c01007387 */ /* 0x0003e20000100a00 */
[----:B------:R-:W-:Y:S01]  /*09e0*/  LOP3.LUT R228, R3, 0xfffffe00, R7, 0xf8, !PT ;  /* 0xfffffe0003e47812 */ /* 0x000fe200078ef807 */
[----:B------:R-:W-:Y:S01]  /*09f0*/  IMAD.IADD R0, R26, 0x1, -R0 ;  /* 0x000000011a007824 */ /* 0x000fe200078e0a00 */
[----:B------:R-:W-:Y:S01]  /*0a00*/  SHF.R.S32.HI R7, RZ, 0x1f, R6 ;  /* 0x0000001fff077819 */ /* 0x000fe20000011406 */
[----:B------:R-:W-:Y:S01]  /*0a10*/  IMAD.X R11, R125, 0x1, R11, P0 ;  /* 0x000000017d0b7824 */ /* 0x000fe200000e060b */
[----:B------:R-:W-:Y:S01]  /*0a20*/  IADD3 R4, P0, R16, R4, RZ ;  /* 0x0000000410047210 */ /* 0x000fe20007f1e0ff */
[C---:B------:R-:W-:Y:S01]  /*0a30*/  IMAD R12, R8.reuse, c[0x0][0x19c], R2 ;  /* 0x00006700080c7a24 */ /* 0x040fe200078e0202 */
[----:B------:R-:W-:Y:S01]  /*0a40*/  SHF.R.S32.HI R17, RZ, 0x1f, R0 ;  /* 0x0000001fff117819 */ /* 0x000fe20000011400 */
[----:B------:R-:W-:Y:S01]  /*0a50*/  IMAD.WIDE.U32 R2, R8, c[0x0][0x1a0], R124 ;  /* 0x0000680008027a25 */ /* 0x000fe200078e007c */
[----:B------:R-:W-:-:S02]  /*0a60*/  IADD3 R252, R124, 0x40, RZ ;  /* 0x000000407cfc7810 */ /* 0x000fc40007ffe0ff */
[----:B------:R-:W-:Y:S01]  /*0a70*/  IADD3.X R5, R20, R5, R12, P0, !PT ;  /* 0x0000000514057210 */ /* 0x000fe200007fe40c */
[----:B------:R-:W-:Y:S01]  /*0a80*/  IMAD R12, R8, c[0x0][0x1a4], R13 ;  /* 0x00006900080c7a24 */ /* 0x000fe200078e020d */
[----:B------:R-:W-:Y:S01]  /*0a90*/  LEA.HI R24, R17, R0, RZ, 0x3 ;  /* 0x0000000011187211 */ /* 0x000fe200078f18ff */
[C---:B------:R-:W-:Y:S01]  /*0aa0*/  IMAD R13, R7.reuse, c[0x0][0x1b0], RZ ;  /* 0x00006c00070d7a24 */ /* 0x040fe200078e02ff */
[----:B------:R-:W-:Y:S01]  /*0ab0*/  IADD3 R2, P0, R14, R2, RZ ;  /* 0x000000020e027210 */ /* 0x000fe20007f1e0ff */
[----:B------:R-:W-:Y:S01]  /*0ac0*/  IMAD R7, R7, c[0x0][0x1b8], RZ ;  /* 0x00006e0007077a24 */ /* 0x000fe200078e02ff */
[----:B------:R-:W-:Y:S01]  /*0ad0*/  LOP3.LUT R14, R24, 0xfffffff8, RZ, 0xc0, !PT ;  /* 0xfffffff8180e7812 */ /* 0x000fe200078ec0ff */
[----:B------:R-:W-:Y:S01]  /*0ae0*/  IMAD.WIDE.U32 R36, R6, c[0x0][0x1b0], R4 ;  /* 0x00006c0006247a25 */ /* 0x000fe200078e0004 */
[----:B------:R-:W-:-:S03]  /*0af0*/  IADD3.X R3, R15, R3, R12, P0, !PT ;  /* 0x000000030f037210 */ /* 0x000fc600007fe40c */
[----:B------:R-:W-:Y:S01]  /*0b00*/  IMAD.IADD R17, R0, 0x1, -R14 ;  /* 0x0000000100117824 */ /* 0x000fe200078e0a0e */
[----:B------:R1:W-:Y:S01]  /*0b10*/  STL.64 [R1+0x20], R36 ;  /* 0x0000202401007387 */ /* 0x0003e20000100a00 */
[C---:B------:R-:W-:Y:S02]  /*0b20*/  IMAD R7, R6.reuse, c[0x0][0x1bc], R7 ;  /* 0x00006f0006077a24 */ /* 0x040fe400078e0207 */
[----:B------:R-:W-:Y:S01]  /*0b30*/  IMAD.WIDE.U32 R34, R6, c[0x0][0x1b8], R2 ;  /* 0x00006e0006227a25 */ /* 0x000fe200078e0002 */
[----:B------:R-:W-:Y:S02]  /*0b40*/  R2P PR, R17, 0x6 ;  /* 0x0000000611007804 */ /* 0x000fe40000000000 */
[----:B------:R-:W-:Y:S01]  /*0b50*/  ISETP.GE.AND P0, PT, R8, R42, PT ;  /* 0x0000002a0800720c */ /* 0x000fe20003f06270 */
[----:B------:R-:W-:Y:S01]  /*0b60*/  IMAD R14, R6, c[0x0][0x1b4], R13 ;  /* 0x00006d00060e7a24 */ /* 0x000fe200078e020d */
[----:B------:R1:W-:Y:S01]  /*0b70*/  STL.64 [R1+0x40], R34 ;  /* 0x0000402201007387 */ /* 0x0003e20000100a00 */
[----:B------:R-:W-:Y:S01]  /*0b80*/  IMAD.IADD R33, R35, 0x1, R7 ;  /* 0x0000000123217824 */ /* 0x000fe200078e0207 */
[----:B------:R-:W-:Y:S01]  /*0b90*/  LEA.HI R3, R23, R26, RZ, 0x5 ;  /* 0x0000001a17037211 */ /* 0x000fe200078f28ff */
[----:B------:R-:W-:Y:S01]  /*0ba0*/  IMAD.IADD R39, R37, 0x1, R14 ;  /* 0x0000000125277824 */ /* 0x000fe200078e020e */
[----:B------:R1:W-:Y:S01]  /*0bb0*/  STL [R1+0x28], R42 ;  /* 0x0000282a01007387 */ /* 0x0003e20000100800 */
[----:B------:R-:W-:Y:S01]  /*0bc0*/  IMAD R0, R19, c[0x0][0x1a8], RZ ;  /* 0x00006a0013007a24 */ /* 0x000fe200078e02ff */
[----:B------:R-:W-:Y:S01]  /*0bd0*/  LOP3.LUT R2, R3, 0xffffffe0, RZ, 0xc0, !PT ;  /* 0xffffffe003027812 */ /* 0x000fe200078ec0ff */
[----:B------:R-:W-:Y:S01]  /*0be0*/  IMAD.WIDE.U32 R12, R18, c[0x0][0x1a8], R10 ;  /* 0x00006a00120c7a25 */ /* 0x000fe200078e000a */
[----:B------:R1:W-:Y:S01]  /*0bf0*/  STL [R1+0x3c], R33 ;  /* 0x00003c2101007387 */ /* 0x0003e20000100800 */
[----:B------:R-:W-:-:S02]  /*0c00*/  SHF.R.S32.HI R16, RZ, 0x5, R3 ;  /* 0x00000005ff107819 */ /* 0x000fc40000011403 */
[----:B------:R-:W-:Y:S01]  /*0c10*/  IMAD R0, R18, c[0x0][0x1ac], R0 ;  /* 0x00006b0012007a24 */ /* 0x000fe200078e0200 */
[----:B------:R1:W-:Y:S01]  /*0c20*/  STL [R1+0x1c], R39 ;  /* 0x00001c2701007387 */ /* 0x0003e20000100800 */
[----:B------:R-:W-:Y:S01]  /*0c30*/  IMAD.IADD R15, R26, 0x1, -R2 ;  /* 0x000000011a0f7824 */ /* 0x000fe200078e0a02 */
[----:B------:R-:W-:Y:S01]  /*0c40*/  SEL R4, R31, 0xfffffff0, !P1 ;  /* 0xfffffff01f047807 */ /* 0x000fe20004800000 */
[----:B------:R-:W-:Y:S01]  /*0c50*/  IMAD.IADD R11, R13, 0x1, R0 ;  /* 0x000000010d0b7824 */ /* 0x000fe200078e0200 */
[----:B------:R-:W-:Y:S01]  /*0c60*/  SEL R0, R30, 0xffffffe0, !P2 ;  /* 0xffffffe01e007807 */ /* 0x000fe20005000000 */
[----:B------:R-:W-:Y:S01]  /*0c70*/  IMAD.SHL.U32 R228, R228, 0x2, RZ ;  /* 0x00000002e4e47824 */ /* 0x000fe200078e00ff */
        /* <DEDUP_REMOVED lines=23> */
.L_x_1315:
[----:B------:R-:W-:Y:S05]  /*0df0*/  BSYNC B0 ;  /* 0x0000000000007941 */ /* 0x000fea0003800000 */
.L_x_1314:
        /* <DEDUP_REMOVED lines=29> */
.L_x_1317:
[----:B------:R-:W-:Y:S05]  /*0fd0*/  BSYNC B0 ;  /* 0x0000000000007941 */ /* 0x000fea0003800000 */
.L_x_1316:
        /* <DEDUP_REMOVED lines=29> */
.L_x_1319:
[----:B------:R-:W-:Y:S05]  /*11b0*/  BSYNC B0 ;  /* 0x0000000000007941 */ /* 0x000fea0003800000 */
.L_x_1318:
        /* <DEDUP_REMOVED lines=29> */
.L_x_1321:
[----:B------:R-:W-:Y:S05]  /*1390*/  BSYNC B0 ;  /* 0x0000000000007941 */ /* 0x000fea0003800000 */
.L_x_1320:
        /* <DEDUP_REMOVED lines=29> */
.L_x_1323:
[----:B------:R-:W-:Y:S05]  /*1570*/  BSYNC B0 ;  /* 0x0000000000007941 */ /* 0x000fea0003800000 */
.L_x_1322:
        /* <DEDUP_REMOVED lines=29> */
.L_x_1325:
[----:B------:R-:W-:Y:S05]  /*1750*/  BSYNC B0 ;  /* 0x0000000000007941 */ /* 0x000fea0003800000 */
.L_x_1324:
        /* <DEDUP_REMOVED lines=30> */
.L_x_1327:
[----:B------:R-:W-:Y:S05]  /*1940*/  BSYNC B0 ;  /* 0x0000000000007941 */ /* 0x000fea0003800000 */
.L_x_1326:
        /* <DEDUP_REMOVED lines=34> */
.L_x_1329:
[----:B------:R-:W-:Y:S05]  /*1b70*/  BSYNC B0 ;  /* 0x0000000000007941 */ /* 0x000fea0003800000 */
.L_x_1328:
        /* <DEDUP_REMOVED lines=32> */
.L_x_1331:
[----:B------:R-:W-:Y:S05]  /*1d80*/  BSYNC B0 ;  /* 0x0000000000007941 */ /* 0x000fea0003800000 */
.L_x_1330:
[----:B------:R-:W-:Y:S01]  /*1d90*/  SHF.L.U64.HI R243, R20, R28, c[0x0][0x19c] ;  /* 0x0000670014f37619 */ /* 0x000fe2000001021c */
[----:B------:R-:W-:Y:S01]  /*1da0*/  BSSY B0, `(.L_x_1332) ;  /* 0x0000018000007945 */ /* 0x000fe20003800000 */
[----:B------:R-:W-:Y:S01]  /*1db0*/  ISETP.GE.AND P0, PT, R14, R11, PT ;  /* 0x0000000b0e00720c */ /* 0x000fe20003f06270 */
[----:B------:R-:W-:Y:S02]  /*1dc0*/  IMAD.SHL.U32 R245, R20, 0x10, RZ ;  /* 0x0000001014f57824 */ /* 0x000fe400078e00ff */
[----:B------:R3:W-:Y:S10]  /*1dd0*/  STL [R1+0x30], R243 ;  /* 0x000030f301007387 */ /* 0x0007f40000100800 */
        /* <DEDUP_REMOVED lines=20> */
.L_x_1333:
[----:B------:R-:W-:Y:S05]  /*1f20*/  BSYNC B0 ;  /* 0x0000000000007941 */ /* 0x000fea0003800000 */
.L_x_1332:
[----:B------:R-:W-:Y:S01]  /*1f30*/  ISETP.NE.U32.AND P1, PT, RZ, c[0x0][0x318], PT ;  /* 0x0000c600ff007a0c */ /* 0x000fe20003f25070 */
[----:B------:R-:W0:Y:S03]  /*1f40*/  LDGDEPBAR ;  /* 0x00000000000079af */ /* 0x000e260000000000 */
[----:B------:R-:W-:-:S13]  /*1f50*/  ISETP.NE.AND.EX P1, PT, RZ, c[0x0][0x31c], PT, P1 ;  /* 0x0000c700ff007a0c */ /* 0x000fda0003f25310 */
[----:B------:R-:W-:Y:S01]  /*1f60*/  @P1 SHF.R.S32.HI R5, RZ, 0x1f, R27 ;  /* 0x0000001fff051819 */ /* 0x000fe2000001141b */
[----:B-1----:R-:W-:-:S04]  /*1f70*/  @P1 IMAD.WIDE.U32 R2, R27, c[0x0][0x320], R18 ;  /* 0x0000c8001b021a25 */ /* 0x002fc800078e0012 */
[----:B------:R-:W-:Y:S01]  /*1f80*/  @P1 IMAD R5, R5, c[0x0][0x320], RZ ;  /* 0x0000c80005051a24 */ /* 0x000fe200078e02ff */
[----:B--2---:R-:W-:Y:S01]  /*1f90*/  @P1 LEA R6, P0, R2, c[0x0][0x318], 0x2 ;  /* 0x0000c60002061a11 */ /* 0x004fe200078010ff */
[----:B------:R-:W-:-:S04]  /*1fa0*/  DEPBAR.LE SB0, 0x0 ;  /* 0x000080000000791a */ /* 0x000fc80000000000 */
[----:B------:R-:W-:-:S04]  /*1fb0*/  @P1 IMAD R5, R27, c[0x0][0x324], R5 ;  /* 0x0000c9001b051a24 */ /* 0x000fc800078e0205 */
[----:B------:R-:W-:-:S05]  /*1fc0*/  @P1 IMAD.IADD R5, R3, 0x1, R5 ;  /* 0x0000000103051824 */ /* 0x000fca00078e0205 */
[----:B------:R-:W-:-:S05]  /*1fd0*/  @P1 LEA.HI.X R7, R2, c[0x0][0x31c], R5, 0x2, P0 ;  /* 0x0000c70002071a11 */ /* 0x000fca00000f1405 */
[----:B------:R1:W2:Y:S01]  /*1fe0*/  @P1 LDG.E R13, [R6.64] ;  /* 0x00000004060d1981 */ /* 0x0002a2000c1e1900 */
[----:B------:R-:W-:Y:S01]  /*1ff0*/  IMAD.SHL.U32 R2, R22, 0x40, RZ ;  /* 0x0000004016027824 */ /* 0x000fe200078e00ff */
[----:B------:R-:W-:Y:S01]  /*2000*/  SHF.R.S32.HI R5, RZ, 0x1f, R15 ;  /* 0x0000001fff057819 */ /* 0x000fe2000001140f */
[----:B------:R-:W-:Y:S01]  /*2010*/  IMAD.MOV.U32 R18, RZ, RZ, c[0x0][0x1a0] ;  /* 0x00006800ff127624 */ /* 0x000fe200078e00ff */
[C---:B------:R-:W-:Y:S01]  /*2020*/  ISETP.GE.AND P0, PT, R8.reuse, R11, PT ;  /* 0x0000000b0800720c */ /* 0x040fe20003f06270 */
[----:B------:R-:W-:Y:S01]  /*2030*/  BAR.SYNC.DEFER_BLOCKING 0x0 ;  /* 0x0000000000007b1d */ /* 0x000fe20000010000 */
[----:B------:R-:W-:Y:S01]  /*2040*/  IMAD.SHL.U32 R3, R8, 0x8, RZ ;  /* 0x0000000808037824 */ /* 0x000fe200078e00ff */
[----:B------:R-:W-:Y:S01]  /*2050*/  LEA.HI R8, R5, R15, RZ, 0x2 ;  /* 0x0000000f05087211 */ /* 0x000fe200078f10ff */
[----:B------:R-:W-:Y:S01]  /*2060*/  IMAD.MOV.U32 R32, RZ, RZ, R34 ;  /* 0x000000ffff207224 */ /* 0x000fe200078e0022 */
[----:B------:R-:W-:Y:S01]  /*2070*/  LOP3.LUT R2, R2, 0x1c0, RZ, 0xc0, !PT ;  /* 0x000001c002027812 */ /* 0x000fe200078ec0ff */
[C---:B------:R-:W-:Y:S01]  /*2080*/  IMAD.SHL.U32 R20, R18.reuse, 0x20, RZ ;  /* 0x0000002012147824 */ /* 0x040fe200078e00ff */
[----:B------:R-:W-:Y:S01]  /*2090*/  SHF.L.U64.HI R10, R18, R23, c[0x0][0x1a4] ;  /* 0x00006900120a7619 */ /* 0x000fe20000010217 */
[----:B------:R-:W-:Y:S01]  /*20a0*/  IMAD.SHL.U32 R9, R24, 0x40, RZ ;  /* 0x0000004018097824 */ /* 0x000fe200078e00ff */
[----:B------:R-:W-:Y:S01]  /*20b0*/  SHF.R.S32.HI R8, RZ, 0x2, R8 ;  /* 0x00000002ff087819 */ /* 0x000fe20000011408 */
[----:B------:R-:W-:Y:S01]  /*20c0*/  IMAD.SHL.U32 R26, R26, 0x2, RZ ;  /* 0x000000021a1a7824 */ /* 0x000fe200078e00ff */
[----:B------:R-:W-:Y:S01]  /*20d0*/  LOP3.LUT R5, R2, 0x8, R3, 0xf8, !PT ;  /* 0x0000000802057812 */ /* 0x000fe200078ef803 */
[----:B------:R5:W-:Y:S01]  /*20e0*/  STL [R1+0x58], R10 ;  /* 0x0000580a01007387 */ /* 0x000be20000100800 */
[----:B------:R-:W-:Y:S01]  /*20f0*/  SHF.R.U32.HI R2, RZ, 0x3, R2 ;  /* 0x00000003ff027819 */ /* 0x000fe20000011602 */
[----:B------:R-:W-:Y:S01]  /*2100*/  IMAD R3, R10, R48, RZ ;  /* 0x000000300a037224 */ /* 0x000fe200078e02ff */
[----:B------:R-:W-:Y:S01]  /*2110*/  BSSY B0, `(.L_x_1334) ;  /* 0x0000032000007945 */ /* 0x000fe20003800000 */
[----:B------:R3:W-:Y:S01]  /*2120*/  STL [R1+0x4c], R8 ;  /* 0x00004c0801007387 */ /* 0x0007e20000100800 */
[----:B------:R-:W-:Y:S01]  /*2130*/  IMAD.MOV.U32 R132, RZ, RZ, RZ ;  /* 0x000000ffff847224 */ /* 0x000fe200078e00ff */
[----:B------:R-:W-:-:S02]  /*2140*/  LOP3.LUT R49, R26, 0x6, RZ, 0xc0, !PT ;  /* 0x000000061a317812 */ /* 0x000fc400078ec0ff */
[----:B------:R4:W-:Y:S01]  /*2150*/  STL.64 [R1+0x38], R32 ;  /* 0x0000382001007387 */ /* 0x0009e20000100a00 */
[----:B-1----:R-:W-:-:S04]  /*2160*/  SHF.R.S32.HI R7, RZ, 0x4, R25 ;  /* 0x00000004ff077819 */ /* 0x002fc80000011419 */
[----:B------:R-:W-:Y:S01]  /*2170*/  LEA.HI R6, R25, R7, RZ, 0x1 ;  /* 0x0000000719067211 */ /* 0x000fe200078f08ff */
[----:B------:R4:W-:Y:S03]  /*2180*/  @P0 STS.128 [R228+0xa000], RZ ;  /* 0x00a000ffe4000388 */ /* 0x0009e60000000c00 */
[----:B------:R-:W-:Y:S01]  /*2190*/  LOP3.LUT R6, R6, 0xfffffffe, RZ, 0xc0, !PT ;  /* 0xfffffffe06067812 */ /* 0x000fe200078ec0ff */
[----:B------:R4:W-:Y:S04]  /*21a0*/  @P0 STS.128 [R228+0xb000], RZ ;  /* 0x00b000ffe4000388 */ /* 0x0009e80000000c00 */
[----:B------:R-:W-:Y:S01]  /*21b0*/  IMAD.IADD R6, R7, 0x1, -R6 ;  /* 0x0000000107067824 */ /* 0x000fe200078e0a06 */
[----:B------:R-:W-:Y:S01]  /*21c0*/  LOP3.LUT R7, R5, R2, RZ, 0x3c, !PT ;  /* 0x0000000205077212 */ /* 0x000fe200078e3cff */
[----:B------:R-:W-:-:S02]  /*21d0*/  IMAD.SHL.U32 R2, R17, 0x40, RZ ;  /* 0x0000004011027824 */ /* 0x000fc400078e00ff */
[----:B-----5:R-:W-:Y:S02]  /*21e0*/  IMAD R10, R12, R20, R3 ;  /* 0x000000140c0a7224 */ /* 0x020fe400078e0203 */
[----:B------:R-:W-:Y:S01]  /*21f0*/  IMAD R3, R16, 0x10, R29 ;  /* 0x0000001010037824 */ /* 0x000fe200078e021d */
[----:B------:R-:W2:Y:S01]  /*2200*/  @P1 MUFU.RCP R12, c[0x0][0x238] ;  /* 0x00008e00000c1b08 */ /* 0x000ea20000001000 */
[----:B------:R-:W-:Y:S01]  /*2210*/  IMAD.SHL.U32 R5, R6, 0x8, RZ ;  /* 0x0000000806057824 */ /* 0x000fe200078e00ff */
[----:B------:R-:W-:Y:S01]  /*2220*/  LOP3.LUT R2, R2, 0x1c0, RZ, 0xc0, !PT ;  /* 0x000001c002027812 */ /* 0x000fe200078ec0ff */
[----:B------:R-:W-:Y:S01]  /*2230*/  IMAD R6, R6, 0x200, R7 ;  /* 0x0000020006067824 */ /* 0x000fe200078e0207 */
[----:B------:R-:W-:Y:S02]  /*2240*/  IADD3 R3, R3, 0x1, R8 ;  /* 0x0000000103037810 */ /* 0x000fe40007ffe008 */
[----:B---3--:R-:W-:Y:S02]  /*2250*/  LOP3.LUT R8, R2, 0x8, R5, 0xf8, !PT ;  /* 0x0000000802087812 */ /* 0x008fe400078ef805 */
[----:B------:R-:W-:-:S02]  /*2260*/  SHF.R.U32.HI R5, RZ, 0x3, R2 ;  /* 0x00000003ff057819 */ /* 0x000fc40000011602 */
[----:B------:R-:W-:Y:S02]  /*2270*/  LOP3.LUT R7, R9, 0xfffffe00, RZ, 0xc0, !PT ;  /* 0xfffffe0009077812 */ /* 0x000fe400078ec0ff */
[----:B------:R-:W-:Y:S01]  /*2280*/  LOP3.LUT R5, R8, R5, RZ, 0x3c, !PT ;  /* 0x0000000508057212 */ /* 0x000fe200078e3cff */
[----:B------:R-:W-:Y:S01]  /*2290*/  IMAD.WIDE.U32 R8, R48, R20, R32 ;  /* 0x0000001430087225 */ /* 0x000fe200078e0020 */
[----:B------:R-:W-:-:S03]  /*22a0*/  IADD3 R3, R96, R3, -R21 ;  /* 0x0000000360037210 */ /* 0x000fc60007ffe815 */
[----:B------:R-:W-:Y:S01]  /*22b0*/  IMAD R2, R16, 0x400, R7 ;  /* 0x0000040010027824 */ /* 0x000fe200078e0207 */
[----:B------:R-:W-:Y:S01]  /*22c0*/  LOP3.LUT R7, R5, R7, RZ, 0xfc, !PT ;  /* 0x0000000705077212 */ /* 0x000fe200078efcff */
[----:B------:R-:W-:Y:S01]  /*22d0*/  IMAD.IADD R10, R9, 0x1, R10 ;  /* 0x00000001090a7824 */ /* 0x000fe200078e020a */
[----:B------:R-:W-:Y:S01]  /*22e0*/  IADD3 R104, R3, c[0x0][0x2e8], RZ ;  /* 0x0000ba0003687a10 */ /* 0x000fe20007ffe0ff */
[----:B------:R-:W-:Y:S02]  /*22f0*/  IMAD.IADD R5, R5, 0x1, R2 ;  /* 0x0000000105057824 */ /* 0x000fe400078e0202 */
[----:B--2---:R-:W-:Y:S01]  /*2300*/  @P1 FMUL.FTZ R132, R13, R12 ;  /* 0x0000000c0d841220 */ /* 0x004fe20000410000 */
        /* <DEDUP_REMOVED lines=18> */
.L_x_1335:
[----:B----4-:R-:W-:Y:S05]  /*2430*/  BSYNC B0 ;  /* 0x0000000000007941 */ /* 0x010fea0003800000 */
.L_x_1334:
[----:B------:R-:W-:Y:S01]  /*2440*/  ISETP.GE.AND P0, PT, R14, R11, PT ;  /* 0x0000000b0e00720c */ /* 0x000fe20003f06270 */
[----:B------:R-:W-:Y:S01]  /*2450*/  BSSY B0, `(.L_x_1336) ;  /* 0x000001d000007945 */ /* 0x000fe20003800000 */
[C---:B------:R-:W-:Y:S01]  /*2460*/  SHF.L.U64.HI R12, R18.reuse, R28, c[0x0][0x1a4] ;  /* 0x00006900120c7619 */ /* 0x040fe2000001021c */
[----:B------:R-:W-:Y:S01]  /*2470*/  IMAD.SHL.U32 R13, R18, 0x10, RZ ;  /* 0x00000010120d7824 */ /* 0x000fe200078e00ff */
[----:B------:R-:W-:-:S03]  /*2480*/  R2P PR, R22, 0x6 ;  /* 0x0000000616007804 */ /* 0x000fc60000000000 */
[----:B------:R2:W-:Y:S02]  /*2490*/  STL [R1+0x48], R12 ;  /* 0x0000480c01007387 */ /* 0x0005e40000100800 */
[----:B-1----:R-:W-:Y:S02]  /*24a0*/  SEL R3, R30, 0xffffffe0, !P2 ;  /* 0xffffffe01e037807 */ /* 0x002fe40005000000 */
        /* <DEDUP_REMOVED lines=23> */
.L_x_1337:
[----:B------:R-:W-:Y:S05]  /*2620*/  BSYNC B0 ;  /* 0x0000000000007941 */ /* 0x000fea0003800000 */
.L_x_1336:
[----:B------:R-:W-:Y:S01]  /*2630*/  IMAD.SHL.U32 R218, R5, 0x2, RZ ;  /* 0x0000000205da7824 */ /* 0x000fe200078e00ff */
[----:B------:R-:W0:Y:S01]  /*2640*/  LDGDEPBAR ;  /* 0x00000000000079af */ /* 0x000e220000000000 */
[----:B------:R-:W-:Y:S02]  /*2650*/  IMAD.SHL.U32 R216, R6, 0x2, RZ ;  /* 0x0000000206d87824 */ /* 0x000fe400078e00ff */
[----:B------:R-:W-:Y:S01]  /*2660*/  IMAD R220, R4, 0x2, R218 ;  /* 0x0000000204dc7824 */ /* 0x000fe200078e02da */
[----:B--2---:R-:W-:Y:S01]  /*2670*/  LDSM.16.M88.4 R12, [R218] ;  /* 0x00000000da0c783b */ /* 0x004fe20000000200 */
[--C-:B------:R-:W-:Y:S01]  /*2680*/  IMAD R6, R2, 0x2, R216.reuse ;  /* 0x0000000202067824 */ /* 0x100fe200078e02d8 */
[----:B------:R-:W-:Y:S01]  /*2690*/  IADD3 R5, R216, 0x8000, RZ ;  /* 0x00008000d8057810 */ /* 0x000fe20007ffe0ff */
[----:B------:R-:W-:Y:S01]  /*26a0*/  IMAD R225, R3, 0x2, R216 ;  /* 0x0000000203e17824 */ /* 0x000fe200078e02d8 */
[----:B------:R-:W2:Y:S01]  /*26b0*/  LDSM.16.M88.4 R28, [R216+0x8000] ;  /* 0x00800000d81c783b */ /* 0x000ea20000000200 */
[----:B------:R-:W-:-:S02]  /*26c0*/  IMAD R226, R0, 0x2, R218 ;  /* 0x0000000200e27824 */ /* 0x000fc400078e02da */
[----:B------:R-:W-:Y:S01]  /*26d0*/  IMAD R227, R2, 0x2, R5 ;  /* 0x0000000202e37824 */ /* 0x000fe200078e0205 */
[----:B-1----:R-:W1:Y:S01]  /*26e0*/  LDSM.16.M88.4 R8, [R218+0x2000] ;  /* 0x00200000da08783b */ /* 0x002e620000000200 */
[----:B------:R-:W-:Y:S01]  /*26f0*/  IMAD R224, R0, 0x2, R220 ;  /* 0x0000000200e07824 */ /* 0x000fe200078e02dc */
[C---:B------:R-:W-:Y:S01]  /*2700*/  IADD3 R5, R104.reuse, 0x48, RZ ;  /* 0x0000004868057810 */ /* 0x040fe20007ffe0ff */
[----:B------:R-:W-:Y:S01]  /*2710*/  IMAD R223, R3, 0x2, R227 ;  /* 0x0000000203df7824 */ /* 0x000fe200078e02e3 */
[----:B------:R-:W3:Y:S01]  /*2720*/  LDSM.16.M88.4 R16, [R216+0x8800] ;  /* 0x00880000d810783b */ /* 0x000ee20000000200 */
[----:B------:R-:W-:-:S03]  /*2730*/  IADD3 R3, R104, 0x40, RZ ;  /* 0x0000004068037810 */ /* 0x000fc60007ffe0ff */
[----:B------:R-:W-:Y:S04]  /*2740*/  LDSM.16.M88.4 R24, [R220] ;  /* 0x00000000dc18783b */ /* 0x000fe80000000200 */
[----:B------:R-:W4:Y:S04]  /*2750*/  LDSM.16.M88.4 R32, [R6+0x8000] ;  /* 0x008000000620783b */ /* 0x000f280000000200 */
[----:B------:R-:W5:Y:S04]  /*2760*/  LDSM.16.M88.4 R20, [R220+0x2000] ;  /* 0x00200000dc14783b */ /* 0x000f680000000200 */
[----:B------:R-:W3:Y:S04]  /*2770*/  LDSM.16.M88.4 R36, [R6+0x8800] ;  /* 0x008800000624783b */ /* 0x000ee80000000200 */
[----:B------:R-:W-:Y:S01]  /*2780*/  LDSM.16.M88.4 R100, [R223+0x800] ;  /* 0x00080000df64783b */ /* 0x000fe20000000200 */
[-C--:B--2---:R-:W-:Y:S08]  /*2790*/  HMMA.16816.F32.BF16 R40, R12, R28.reuse, RZ ;  /* 0x0000001c0c28723c */ /* 0x084ff000000418ff */
[C---:B-1----:R-:W-:Y:S08]  /*27a0*/  HMMA.16816.F32.BF16 R44, R8.reuse, R28, RZ ;  /* 0x0000001c082c723c */ /* 0x042ff000000418ff */
[C---:B------:R-:W-:Y:S08]  /*27b0*/  HMMA.16816.F32.BF16 R56, R8.reuse, R30, RZ ;  /* 0x0000001e0838723c */ /* 0x040ff000000418ff */
[C---:B---3--:R-:W-:Y:S08]  /*27c0*/  HMMA.16816.F32.BF16 R52, R8.reuse, R16, RZ ;  /* 0x000000100834723c */ /* 0x048ff000000418ff */
[----:B------:R-:W-:Y:S08]  /*27d0*/  HMMA.16816.F32.BF16 R64, R8, R18, RZ ;  /* 0x000000120840723c */ /* 0x000ff000000418ff */
[C---:B------:R-:W-:Y:S01]  /*27e0*/  HMMA.16816.F32.BF16 R88, R12.reuse, R30, RZ ;  /* 0x0000001e0c58723c */ /* 0x040fe200000418ff */
[----:B------:R-:W-:Y:S07]  /*27f0*/  LDSM.16.M88.4 R28, [R225+0x8000] ;  /* 0x00800000e11c783b */ /* 0x000fee0000000200 */
[C---:B------:R-:W-:Y:S08]  /*2800*/  HMMA.16816.F32.BF16 R8, R12.reuse, R16, RZ ;  /* 0x000000100c08723c */ /* 0x040ff000000418ff */
[----:B------:R-:W-:Y:S01]  /*2810*/  HMMA.16816.F32.BF16 R60, R12, R18, RZ ;  /* 0x000000120c3c723c */ /* 0x000fe200000418ff */
[----:B------:R-:W1:Y:S04]  /*2820*/  LDSM.16.M88.4 R16, [R226] ;  /* 0x00000000e210783b */ /* 0x000e680000000200 */
[----:B------:R-:W2:Y:S03]  /*2830*/  LDSM.16.M88.4 R12, [R226+0x2000] ;  /* 0x00200000e20c783b */ /* 0x000ea60000000200 */
[-C--:B----4-:R-:W-:Y:S01]  /*2840*/  HMMA.16816.F32.BF16 R72, R24, R32.reuse, R40 ;  /* 0x000000201848723c */ /* 0x090fe20000041828 */
[----:B------:R-:W-:Y:S07]  /*2850*/  LDSM.16.M88.4 R40, [R224] ;  /* 0x00000000e028783b */ /* 0x000fee0000000200 */
[C---:B-----5:R-:W-:Y:S01]  /*2860*/  HMMA.16816.F32.BF16 R68, R20.reuse, R32, R44 ;  /* 0x000000201444723c */ /* 0x060fe2000004182c */
[----:B------:R-:W-:Y:S07]  /*2870*/  LDSM.16.M88.4 R44, [R225+0x8800] ;  /* 0x00880000e12c783b */ /* 0x000fee0000000200 */
[C---:B------:R-:W-:Y:S01]  /*2880*/  HMMA.16816.F32.BF16 R80, R20.reuse, R34, R56 ;  /* 0x000000221450723c */ /* 0x040fe20000041838 */
[----:B------:R-:W3:Y:S07]  /*2890*/  LDSM.16.M88.4 R56, [R223] ;  /* 0x00000000df38783b */ /* 0x000eee0000000200 */
[C---:B------:R-:W-:Y:S08]  /*28a0*/  HMMA.16816.F32.BF16 R84, R20.reuse, R36, R52 ;  /* 0x000000241454723c */ /* 0x040ff00000041834 */
[----:B------:R-:W-:Y:S08]  /*28b0*/  HMMA.16816.F32.BF16 R76, R20, R38, R64 ;  /* 0x00000026144c723c */ /* 0x000ff00000041840 */
[----:B-1----:R-:W-:Y:S08]  /*28c0*/  HMMA.16816.F32.BF16 R20, R16, R28, R72 ;  /* 0x0000001c1014723c */ /* 0x002ff00000041848 */
[C---:B------:R-:W-:Y:S01]  /*28d0*/  HMMA.16816.F32.BF16 R52, R24.reuse, R36, R8 ;  /* 0x000000241834723c */ /* 0x040fe20000041808 */
[----:B------:R-:W1:Y:S07]  /*28e0*/  LDSM.16.M88.4 R8, [R224+0x2000] ;  /* 0x00200000e008783b */ /* 0x000e6e0000000200 */
[C---:B------:R-:W-:Y:S08]  /*28f0*/  HMMA.16816.F32.BF16 R32, R24.reuse, R34, R88 ;  /* 0x000000221820723c */ /* 0x040ff00000041858 */
[----:B------:R-:W-:Y:S01]  /*2900*/  HMMA.16816.F32.BF16 R24, R24, R38, R60 ;  /* 0x000000261818723c */ /* 0x000fe2000004183c */
[----:B------:R-:W-:Y:S07]  /*2910*/  LDSM.16.M88.4 R36, [R218+0x4000] ;  /* 0x00400000da24783b */ /* 0x000fee0000000200 */
[----:B--2---:R-:W-:Y:S01]  /*2920*/  HMMA.16816.F32.BF16 R60, R12, R28, R68 ;  /* 0x0000001c0c3c723c */ /* 0x004fe20000041844 */
[----:B------:R-:W2:Y:S07]  /*2930*/  LDSM.16.M88.4 R68, [R216+0x9000] ;  /* 0x00900000d844783b */ /* 0x000eae0000000200 */
[----:B---3--:R-:W-:Y:S08]  /*2940*/  HMMA.16816.F32.BF16 R20, R40, R56, R20 ;  /* 0x000000382814723c */ /* 0x008ff00000041814 */
[C---:B------:R-:W-:Y:S08]  /*2950*/  HMMA.16816.F32.BF16 R64, R12.reuse, R44, R84 ;  /* 0x0000002c0c40723c */ /* 0x040ff00000041854 */
[C---:B------:R-:W-:Y:S08]  /*2960*/  HMMA.16816.F32.BF16 R72, R12.reuse, R30, R80 ;  /* 0x0000001e0c48723c */ /* 0x040ff00000041850 */
[----:B------:R-:W-:Y:S08]  /*2970*/  HMMA.16816.F32.BF16 R12, R12, R46, R76 ;  /* 0x0000002e0c0c723c */ /* 0x000ff0000004184c */
[C---:B------:R-:W-:Y:S01]  /*2980*/  HMMA.16816.F32.BF16 R76, R16.reuse, R30, R32 ;  /* 0x0000001e104c723c */ /* 0x040fe20000041820 */
[----:B------:R-:W3:Y:S04]  /*2990*/  LDSM.16.M88.4 R32, [R218+0x6000] ;  /* 0x00600000da20783b */ /* 0x000ee80000000200 */
[----:B------:R-:W-:Y:S03]  /*29a0*/  LDSM.16.M88.4 R28, [R220+0x4000] ;  /* 0x00400000dc1c783b */ /* 0x000fe60000000200 */
[C---:B------:R-:W-:Y:S01]  /*29b0*/  HMMA.16816.F32.BF16 R80, R16.reuse, R44, R52 ;  /* 0x0000002c1050723c */ /* 0x040fe20000041834 */
[----:B------:R-:W4:Y:S07]  /*29c0*/  LDSM.16.M88.4 R52, [R6+0x9000] ;  /* 0x009000000634783b */ /* 0x000f2e0000000200 */
[----:B------:R-:W-:Y:S01]  /*29d0*/  HMMA.16816.F32.BF16 R112, R16, R46, R24 ;  /* 0x0000002e1070723c */ /* 0x000fe20000041818 */
[----:B------:R-:W5:Y:S07]  /*29e0*/  LDSM.16.M88.4 R24, [R220+0x6000] ;  /* 0x00600000dc18783b */ /* 0x000f6e0000000200 */
[----:B-1----:R-:W-:Y:S01]  /*29f0*/  HMMA.16816.F32.BF16 R16, R8, R56, R60 ;  /* 0x000000380810723c */ /* 0x002fe2000004183c */
[----:B------:R-:W-:Y:S07]  /*2a00*/  LDSM.16.M88.4 R60, [R225+0x9000] ;  /* 0x00900000e13c783b */ /* 0x000fee0000000200 */
[----:B--2---:R-:W-:Y:S08]  /*2a10*/  HMMA.16816.F32.BF16 R20, R36, R68, R20 ;  /* 0x000000442414723c */ /* 0x004ff00000041814 */
[C---:B------:R-:W-:Y:S01]  /*2a20*/  HMMA.16816.F32.BF16 R116, R8.reuse, R102, R12 ;  /* 0x000000660874723c */ /* 0x040fe2000004180c */
[----:B------:R-:W1:Y:S07]  /*2a30*/  LDSM.16.M88.4 R12, [R226+0x4000] ;  /* 0x00400000e20c783b */ /* 0x000e6e0000000200 */
[----:B------:R-:W-:Y:S08]  /*2a40*/  HMMA.16816.F32.BF16 R84, R8, R58, R72 ;  /* 0x0000003a0854723c */ /* 0x000ff00000041848 */
[----:B---3--:R-:W-:Y:S08]  /*2a50*/  HMMA.16816.F32.BF16 R16, R32, R68, R16 ;  /* 0x000000442010723c */ /* 0x008ff00000041810 */
[----:B------:R-:W-:Y:S08]  /*2a60*/  HMMA.16816.F32.BF16 R56, R40, R58, R76 ;  /* 0x0000003a2838723c */ /* 0x000ff0000004184c */
[----:B----4-:R-:W-:Y:S01]  /*2a70*/  HMMA.16816.F32.BF16 R44, R28, R52, R20 ;  /* 0x000000341c2c723c */ /* 0x010fe20000041814 */
[----:B------:R-:W-:Y:S07]  /*2a80*/  LDSM.16.M88.4 R20, [R224+0x4000] ;  /* 0x00400000e014783b */ /* 0x000fee0000000200 */
[----:B------:R-:W-:Y:S01]  /*2a90*/  HMMA.16816.F32.BF16 R108, R8, R100, R64 ;  /* 0x00000064086c723c */ /* 0x000fe20000041840 */
[----:B------:R-:W-:Y:S04]  /*2aa0*/  LDSM.16.M88.4 R8, [R226+0x6000] ;  /* 0x00600000e208783b */ /* 0x000fe80000000200 */
[----:B------:R-:W2:Y:S03]  /*2ab0*/  LDSM.16.M88.4 R64, [R223+0x1000] ;  /* 0x00100000df40783b */ /* 0x000ea60000000200 */
[----:B-----5:R-:W-:Y:S01]  /*2ac0*/  HMMA.16816.F32.BF16 R72, R24, R52, R16 ;  /* 0x000000341848723c */ /* 0x020fe20000041810 */
[----:B------:R-:W-:Y:S07]  /*2ad0*/  LDSM.16.M88.4 R16, [R224+0x6000] ;  /* 0x00600000e010783b */ /* 0x000fee0000000200 */
[----:B------:R-:W-:Y:S08]  /*2ae0*/  HMMA.16816.F32.BF16 R76, R36, R70, R56 ;  /* 0x00000046244c723c */ /* 0x000ff00000041838 */
[----:B-1----:R-:W-:Y:S01]  /*2af0*/  HMMA.16816.F32.BF16 R56, R12, R60, R44 ;  /* 0x0000003c0c38723c */ /* 0x002fe2000004182c */
[----:B------:R-:W1:Y:S07]  /*2b00*/  LDSM.16.M88.4 R44, [R216+0x9800] ;  /* 0x00980000d82c783b */ /* 0x000e6e0000000200 */
[----:B------:R-:W-:Y:S08]  /*2b10*/  HMMA.16816.F32.BF16 R68, R32, R70, R84 ;  /* 0x000000462044723c */ /* 0x000ff00000041854 */
[----:B------:R-:W-:Y:S07]  /*2b20*/  HMMA.16816.F32.BF16 R92, R40, R100, R80 ;  /* 0x00000064285c723c */ /* 0x000fee0000041850 */
[----:B------:R-:W-:Y:S01]  /*2b30*/  IMAD R80, R48, 0x20, R49 ;  /* 0x0000002030507824 */ /* 0x000fe200078e0231 */
[----:B--2---:R-:W-:Y:S01]  /*2b40*/  HMMA.16816.F32.BF16 R84, R20, R64, R56 ;  /* 0x000000401454723c */ /* 0x004fe20000041838 */
[----:B------:R-:W2:Y:S02]  /*2b50*/  LDSM.16.M88.4 R56, [R6+0x9800] ;  /* 0x009800000638783b */ /* 0x000ea40000000200 */
[----:B------:R-:W-:Y:S01]  /*2b60*/  I2F R120, R80 ;  /* 0x0000005000787306 */ /* 0x000fe20000201400 */
[----:B------:R-:W-:-:S02]  /*2b70*/  IADD3 R81, R80, 0x1, RZ ;  /* 0x0000000150517810 */ /* 0x000fc40007ffe0ff */
[C---:B------:R-:W-:Y:S02]  /*2b80*/  IADD3 R82, R80.reuse, 0x8, RZ ;  /* 0x0000000850527810 */ /* 0x040fe40007ffe0ff */
[----:B------:R-:W-:Y:S01]  /*2b90*/  HMMA.16816.F32.BF16 R48, R8, R60, R72 ;  /* 0x0000003c0830723c */ /* 0x000fe20000041848 */
[C---:B------:R-:W-:Y:S02]  /*2ba0*/  IADD3 R83, R80.reuse, 0x9, RZ ;  /* 0x0000000950537810 */ /* 0x040fe40007ffe0ff */
[----:B------:R-:W-:Y:S01]  /*2bb0*/  I2F R99, R81 ;  /* 0x0000005100637306 */ /* 0x000fe20000201400 */
[C---:B------:R-:W-:Y:S02]  /*2bc0*/  IADD3 R97, R80.reuse, 0x10, RZ ;  /* 0x0000001050617810 */ /* 0x040fe40007ffe0ff */
[----:B------:R-:W-:Y:S02]  /*2bd0*/  IADD3 R98, R80, 0x11, RZ ;  /* 0x0000001150627810 */ /* 0x000fe40007ffe0ff */
[----:B------:R-:W-:Y:S03]  /*2be0*/  HMMA.16816.F32.BF16 R72, R28, R54, R76 ;  /* 0x000000361c48723c */ /* 0x000fe6000004184c */
[----:B------:R-:W-:Y:S05]  /*2bf0*/  I2F R100, R82 ;  /* 0x0000005200647306 */ /* 0x000fea0000201400 */
[----:B------:R-:W-:Y:S01]  /*2c00*/  HMMA.16816.F32.BF16 R40, R40, R102, R112 ;  /* 0x000000662828723c */ /* 0x000fe20000041870 */
[----:B------:R-:W-:-:S02]  /*2c10*/  FMUL.FTZ R2, R84, c[0x0][0x2ec] ;  /* 0x0000bb0054027a20 */ /* 0x000fc40000410000 */
[----:B------:R-:W-:Y:S05]  /*2c20*/  I2F R101, R83 ;  /* 0x0000005300657306 */ /* 0x000fea0000201400 */
[----:B------:R-:W-:Y:S03]  /*2c30*/  HMMA.16816.F32.BF16 R76, R24, R54, R68 ;  /* 0x00000036184c723c */ /* 0x000fe60000041844 */
[----:B------:R3:W-:Y:S05]  /*2c40*/  MUFU.TANH R121, R2 ;  /* 0x0000000200797308 */ /* 0x0007ea0000002400 */
[----:B-1----:R-:W-:Y:S03]  /*2c50*/  HMMA.16816.F32.BF16 R68, R36, R44, R92 ;  /* 0x0000002c2444723c */ /* 0x002fe6000004185c */
[----:B------:R-:W-:Y:S05]  /*2c60*/  I2F R105, R97 ;  /* 0x0000006100697306 */ /* 0x000fea0000201400 */
[----:B------:R-:W-:Y:S01]  /*2c70*/  HMMA.16816.F32.BF16 R52, R12, R62, R72 ;  /* 0x0000003e0c34723c */ /* 0x000fe20000041848 */
[----:B---3--:R-:W-:-:S02]  /*2c80*/  FMUL.FTZ R2, R85, c[0x0][0x2ec] ;  /* 0x0000bb0055027a20 */ /* 0x008fc40000410000 */
[----:B------:R-:W-:Y:S05]  /*2c90*/  I2F R106, R98 ;  /* 0x00000062006a7306 */ /* 0x000fea0000201400 */
[----:B------:R-:W-:Y:S03]  /*2ca0*/  HMMA.16816.F32.BF16 R72, R32, R44, R108 ;  /* 0x0000002c2048723c */ /* 0x000fe6000004186c */
[----:B------:R1:W-:Y:S05]  /*2cb0*/  MUFU.TANH R94, R2 ;  /* 0x00000002005e7308 */ /* 0x0003ea0000002400 */
[----:B------:R-:W-:Y:S01]  /*2cc0*/  HMMA.16816.F32.BF16 R88, R16, R64, R48 ;  /* 0x000000401058723c */ /* 0x000fe20000041830 */
[----:B------:R-:W3:Y:S06]  /*2cd0*/  LDSM.16.M88.4 R48, [R225+0x9800] ;  /* 0x00980000e130783b */ /* 0x000eec0000000200 */
[C---:B------:R-:W-:Y:S01]  /*2ce0*/  IADD3 R64, R80.reuse, 0x18, RZ ;  /* 0x0000001850407810 */ /* 0x040fe20007ffe0ff */
[----:B------:R-:W-:Y:S01]  /*2cf0*/  HMMA.16816.F32.BF16 R40, R36, R46, R40 ;  /* 0x0000002e2428723c */ /* 0x000fe20000041828 */
[----:B------:R-:W-:-:S02]  /*2d00*/  IADD3 R65, R80, 0x19, RZ ;  /* 0x0000001950417810 */ /* 0x000fc40007ffe0ff */
[----:B------:R-:W-:Y:S01]  /*2d10*/  I2F R107, R64 ;  /* 0x00000040006b7306 */ /* 0x000fe20000201400 */
[----:B-1----:R-:W-:-:S04]  /*2d20*/  FMUL.FTZ R2, R86, c[0x0][0x2ec] ;  /* 0x0000bb0056027a20 */ /* 0x002fc80000410000 */
[----:B------:R-:W-:Y:S03]  /*2d30*/  HMMA.16816.F32.BF16 R76, R8, R62, R76 ;  /* 0x0000003e084c723c */ /* 0x000fe6000004184c */
[----:B------:R1:W-:Y:S05]  /*2d40*/  MUFU.TANH R108, R2 ;  /* 0x00000002006c7308 */ /* 0x0003ea0000002400 */
[----:B--2---:R-:W-:Y:S03]  /*2d50*/  HMMA.16816.F32.BF16 R60, R28, R56, R68 ;  /* 0x000000381c3c723c */ /* 0x004fe60000041844 */
[----:B------:R-:W-:Y:S05]  /*2d60*/  I2F R92, R65 ;  /* 0x00000041005c7306 */ /* 0x000fea0000201400 */
[----:B------:R-:W-:Y:S01]  /*2d70*/  HMMA.16816.F32.BF16 R32, R32, R46, R116 ;  /* 0x0000002e2020723c */ /* 0x000fe20000041874 */
[----:B-1----:R-:W-:-:S04]  /*2d80*/  FMUL.FTZ R2, R87, c[0x0][0x2ec] ;  /* 0x0000bb0057027a20 */ /* 0x002fc80000410000 */
[----:B------:R1:W-:Y:S03]  /*2d90*/  MUFU.TANH R93, R2 ;  /* 0x00000002005d7308 */ /* 0x0003e60000002400 */
[----:B------:R-:W-:Y:S08]  /*2da0*/  HMMA.16816.F32.BF16 R68, R24, R56, R72 ;  /* 0x000000381844723c */ /* 0x000ff00000041848 */
[----:B------:R-:W-:Y:S01]  /*2db0*/  HMMA.16816.F32.BF16 R84, R20, R66, R52 ;  /* 0x000000421454723c */ /* 0x000fe20000041834 */
[----:B------:R-:W2:Y:S01]  /*2dc0*/  LDSM.16.M88.4 R52, [R223+0x1800] ;  /* 0x00180000df34783b */ /* 0x000ea20000000200 */
[----:B------:R-:W-:-:S04]  /*2dd0*/  DEPBAR.LE SB0, 0x0 ;  /* 0x000080000000791a */ /* 0x000fc80000000000 */
[----:B-1----:R-:W-:Y:S02]  /*2de0*/  FMUL.FTZ R2, R88, c[0x0][0x2ec] ;  /* 0x0000bb0058027a20 */ /* 0x002fe40000410000 */
[----:B------:R-:W-:Y:S02]  /*2df0*/  HMMA.16816.F32.BF16 R28, R28, R58, R40 ;  /* 0x0000003a1c1c723c */ /* 0x000fe40000041828 */
[----:B------:R1:W-:Y:S06]  /*2e00*/  MUFU.TANH R95, R2 ;  /* 0x00000002005f7308 */ /* 0x0003ec0000002400 */
[----:B------:R-:W-:Y:S08]  /*2e10*/  HMMA.16816.F32.BF16 R76, R16, R66, R76 ;  /* 0x00000042104c723c */ /* 0x000ff0000004184c */
[----:B---3--:R-:W-:Y:S01]  /*2e20*/  HMMA.16816.F32.BF16 R60, R12, R48, R60 ;  /* 0x000000300c3c723c */ /* 0x008fe2000004183c */
[----:B------:R-:W-:-:S02]  /*2e30*/  FMUL.FTZ R87, R87, c[0x0][0x2ec] ;  /* 0x0000bb0057577a20 */ /* 0x000fc40000410000 */
[----:B-1----:R-:W-:Y:S02]  /*2e40*/  FMUL.FTZ R2, R89, c[0x0][0x2ec] ;  /* 0x0000bb0059027a20 */ /* 0x002fe40000410000 */
[----:B------:R-:W-:Y:S02]  /*2e50*/  FMUL.FTZ R86, R86, c[0x0][0x2ec] ;  /* 0x0000bb0056567a20 */ /* 0x000fe40000410000 */
[----:B------:R1:W3:Y:S01]  /*2e60*/  MUFU.TANH R88, R2 ;  /* 0x0000000200587308 */ /* 0x0002e20000002400 */
[----:B------:R-:W-:Y:S07]  /*2e70*/  HMMA.16816.F32.BF16 R24, R24, R58, R32 ;  /* 0x0000003a1818723c */ /* 0x000fee0000041820 */
[----:B------:R-:W-:Y:S01]  /*2e80*/  MUFU.TANH R56, R86 ;  /* 0x0000005600387308 */ /* 0x000fe20000002400 */
[----:B------:R-:W-:Y:S01]  /*2e90*/  HMMA.16816.F32.BF16 R36, R8, R48, R68 ;  /* 0x000000300824723c */ /* 0x000fe20000041844 */
[----:B------:R-:W-:-:S02]  /*2ea0*/  FMUL.FTZ R76, R76, c[0x0][0x2ec] ;  /* 0x0000bb004c4c7a20 */ /* 0x000fc40000410000 */
[----:B------:R-:W-:Y:S02]  /*2eb0*/  FMUL.FTZ R78, R78, c[0x0][0x2ec] ;  /* 0x0000bb004e4e7a20 */ /* 0x000fe40000410000 */
[----:B------:R-:W-:Y:S02]  /*2ec0*/  FMUL.FTZ R77, R77, c[0x0][0x2ec] ;  /* 0x0000bb004d4d7a20 */ /* 0x000fe40000410000 */
[----:B-1----:R-:W-:Y:S01]  /*2ed0*/  FMUL.FTZ R2, R90, c[0x0][0x2ec] ;  /* 0x0000bb005a027a20 */ /* 0x002fe20000410000 */
[----:B------:R-:W-:Y:S01]  /*2ee0*/  HMMA.16816.F32.BF16 R28, R12, R50, R28 ;  /* 0x000000320c1c723c */ /* 0x000fe2000004181c */
[----:B------:R-:W-:Y:S07]  /*2ef0*/  MUFU.TANH R76, R76 ;  /* 0x0000004c004c7308 */ /* 0x000fee0000002400 */
[----:B--2---:R-:W-:Y:S01]  /*2f00*/  HMMA.16816.F32.BF16 R44, R20, R52, R60 ;  /* 0x00000034142c723c */ /* 0x004fe2000004183c */
[----:B------:R1:W-:Y:S07]  /*2f10*/  MUFU.TANH R72, R2 ;  /* 0x0000000200487308 */ /* 0x0003ee0000002400 */
[----:B------:R-:W-:Y:S01]  /*2f20*/  HMMA.16816.F32.BF16 R24, R8, R50, R24 ;  /* 0x000000320818723c */ /* 0x000fe20000041818 */
[----:B------:R-:W2:Y:S06]  /*2f30*/  MUFU.TANH R78, R78 ;  /* 0x0000004e004e7308 */ /* 0x000eac0000002400 */
[----:B------:R-:W-:Y:S01]  /*2f40*/  IMNMX R8, R104, R96, PT ;  /* 0x0000006068087217 */ /* 0x000fe20003800200 */
[----:B------:R-:W-:Y:S01]  /*2f50*/  HMMA.16816.F32.BF16 R36, R16, R52, R36 ;  /* 0x000000341024723c */ /* 0x000fe20000041824 */
[----:B-1----:R-:W-:Y:S01]  /*2f60*/  FMUL.FTZ R2, R91, c[0x0][0x2ec] ;  /* 0x0000bb005b027a20 */ /* 0x002fe20000410000 */
[----:B------:R-:W-:Y:S01]  /*2f70*/  MUFU.TANH R87, R87 ;  /* 0x0000005700577308 */ /* 0x000fe20000002400 */
[----:B------:R-:W-:-:S02]  /*2f80*/  ISETP.GE.AND P6, PT, R81, R8, PT ;  /* 0x000000085100720c */ /* 0x000fc40003fc6270 */
[-C--:B------:R-:W-:Y:S02]  /*2f90*/  IMNMX R10, R3, R96.reuse, PT ;  /* 0x00000060030a7217 */ /* 0x080fe40003800200 */
[----:B------:R-:W-:Y:S01]  /*2fa0*/  IMNMX R11, R5, R96, PT ;  /* 0x00000060050b7217 */ /* 0x000fe20003800200 */
[-C--:B------:R-:W-:Y:S01]  /*2fb0*/  HMMA.16816.F32.BF16 R20, R20, R54.reuse, R28 ;  /* 0x000000361414723c */ /* 0x080fe2000004181c */
[----:B------:R-:W-:Y:S01]  /*2fc0*/  ISETP.GE.AND P3, PT, R82, R8, PT ;  /* 0x000000085200720c */ /* 0x000fe20003f66270 */
[----:B------:R1:W4:Y:S01]  /*2fd0*/  MUFU.TANH R66, R2 ;  /* 0x0000000200427308 */ /* 0x0003220000002400 */
[----:B------:R-:W-:Y:S01]  /*2fe0*/  FMUL.FTZ R44, R44, c[0x0][0x2ec] ;  /* 0x0000bb002c2c7a20 */ /* 0x000fe20000410000 */
[----:B------:R-:W-:Y:S01]  /*2ff0*/  ISETP.GE.AND P2, PT, R81, R10, PT ;  /* 0x0000000a5100720c */ /* 0x000fe20003f46270 */
[----:B---3--:R-:W-:Y:S01]  /*3000*/  FFMA.FTZ R5, R99, R132, R88 ;  /* 0x0000008463057223 */ /* 0x008fe20000010058 */
[----:B------:R-:W-:Y:S01]  /*3010*/  ISETP.GE.AND P1, PT, R82, R10, PT ;  /* 0x0000000a5200720c */ /* 0x000fe20003f26270 */
[----:B------:R-:W-:Y:S01]  /*3020*/  FMUL.FTZ R46, R46, c[0x0][0x2ec] ;  /* 0x0000bb002e2e7a20 */ /* 0x000fe20000410000 */
[----:B------:R-:W-:Y:S01]  /*3030*/  HMMA.16816.F32.BF16 R16, R16, R54, R24 ;  /* 0x000000361010723c */ /* 0x000fe20000041818 */
[----:B------:R-:W-:Y:S01]  /*3040*/  FMUL.FTZ R6, R47, c[0x0][0x2ec] ;  /* 0x0000bb002f067a20 */ /* 0x000fe20000410000 */
[----:B------:R-:W-:Y:S01]  /*3050*/  MUFU.TANH R77, R77 ;  /* 0x0000004d004d7308 */ /* 0x000fe20000002400 */
[----:B------:R-:W-:Y:S01]  /*3060*/  FSEL R28, R5, -INF , !P2 ;  /* 0xff800000051c7808 */ /* 0x000fe20005000000 */
[----:B--2---:R-:W-:Y:S01]  /*3070*/  FFMA.FTZ R5, R100, R132, R78 ;  /* 0x0000008464057223 */ /* 0x004fe2000001004e */
[----:B------:R-:W-:Y:S01]  /*3080*/  ISETP.GE.AND P0, PT, R81, R11, PT ;  /* 0x0000000b5100720c */ /* 0x000fe20003f06270 */
[----:B------:R-:W-:-:S02]  /*3090*/  FMUL.FTZ R45, R45, c[0x0][0x2ec] ;  /* 0x0000bb002d2d7a20 */ /* 0x000fc40000410000 */
[----:B------:R-:W-:Y:S02]  /*30a0*/  FMUL.FTZ R3, R37, c[0x0][0x2ec] ;  /* 0x0000bb0025037a20 */ /* 0x000fe40000410000 */
[----:B-1----:R-:W-:Y:S01]  /*30b0*/  FMUL.FTZ R2, R84, c[0x0][0x2ec] ;  /* 0x0000bb0054027a20 */ /* 0x002fe20000410000 */
[----:B------:R1:W-:Y:S01]  /*30c0*/  MUFU.TANH R15, R6 ;  /* 0x00000006000f7308 */ /* 0x0003e20000002400 */
[----:B------:R-:W-:Y:S02]  /*30d0*/  FMUL.FTZ R36, R36, c[0x0][0x2ec] ;  /* 0x0000bb0024247a20 */ /* 0x000fe40000410000 */
[----:B------:R-:W-:Y:S02]  /*30e0*/  FMUL.FTZ R39, R39, c[0x0][0x2ec] ;  /* 0x0000bb0027277a20 */ /* 0x000fe40000410000 */
[----:B------:R-:W-:Y:S02]  /*30f0*/  FMUL.FTZ R21, R21, c[0x0][0x2ec] ;  /* 0x0000bb0015157a20 */ /* 0x000fe40000410000 */
[----:B------:R-:W-:Y:S01]  /*3100*/  FMUL.FTZ R20, R20, c[0x0][0x2ec] ;  /* 0x0000bb0014147a20 */ /* 0x000fe20000410000 */
[----:B------:R2:W3:Y:S05]  /*3110*/  MUFU.TANH R57, R2 ;  /* 0x0000000200397308 */ /* 0x0004ea0000002400 */
[----:B------:R-:W-:-:S02]  /*3120*/  FMUL.FTZ R18, R18, c[0x0][0x2ec] ;  /* 0x0000bb0012127a20 */ /* 0x000fc40000410000 */
[----:B------:R-:W-:Y:S01]  /*3130*/  FMUL.FTZ R16, R16, c[0x0][0x2ec] ;  /* 0x0000bb0010107a20 */ /* 0x000fe20000410000 */
[----:B------:R-:W-:Y:S01]  /*3140*/  MUFU.TANH R44, R44 ;  /* 0x0000002c002c7308 */ /* 0x000fe20000002400 */
[----:B-1----:R-:W-:Y:S02]  /*3150*/  FMUL.FTZ R6, R38, c[0x0][0x2ec] ;  /* 0x0000bb0026067a20 */ /* 0x002fe40000410000 */
[----:B------:R-:W-:Y:S02]  /*3160*/  FMUL.FTZ R17, R17, c[0x0][0x2ec] ;  /* 0x0000bb0011117a20 */ /* 0x000fe40000410000 */
[----:B------:R-:W-:Y:S02]  /*3170*/  FMUL.FTZ R19, R19, c[0x0][0x2ec] ;  /* 0x0000bb0013137a20 */ /* 0x000fe40000410000 */
[----:B--2---:R-:W-:Y:S01]  /*3180*/  FMUL.FTZ R2, R85, c[0x0][0x2ec] ;  /* 0x0000bb0055027a20 */ /* 0x004fe20000410000 */
[----:B------:R-:W-:Y:S08]  /*3190*/  MUFU.TANH R46, R46 ;  /* 0x0000002e002e7308 */ /* 0x000ff00000002400 */
[----:B------:R1:W-:Y:S08]  /*31a0*/  MUFU.TANH R67, R2 ;  /* 0x0000000200437308 */ /* 0x0003f00000002400 */
[----:B------:R4:W-:Y:S01]  /*31b0*/  MUFU.TANH R12, R3 ;  /* 0x00000003000c7308 */ /* 0x0009e20000002400 */
[----:B-1----:R-:W-:-:S07]  /*31c0*/  FMUL.FTZ R2, R79, c[0x0][0x2ec] ;  /* 0x0000bb004f027a20 */ /* 0x002fce0000410000 */
[----:B------:R-:W-:Y:S01]  /*31d0*/  MUFU.TANH R6, R6 ;  /* 0x0000000600067308 */ /* 0x000fe20000002400 */
[----:B----4-:R-:W-:-:S07]  /*31e0*/  FFMA.FTZ R3, R99, R132, R66 ;  /* 0x0000008463037223 */ /* 0x010fce0000010042 */
[----:B------:R1:W-:Y:S01]  /*31f0*/  MUFU.TANH R32, R2 ;  /* 0x0000000200207308 */ /* 0x0003e20000002400 */
[----:B------:R-:W-:Y:S01]  /*3200*/  FSEL R31, R3, -INF , !P0 ;  /* 0xff800000031f7808 */ /* 0x000fe20004000000 */
[----:B------:R-:W-:Y:S01]  /*3210*/  FFMA.FTZ R3, R100, R132, R56 ;  /* 0x0000008464037223 */ /* 0x000fe20000010038 */
[----:B------:R-:W-:-:S05]  /*3220*/  ISETP.GE.AND P0, PT, R83, R10, PT ;  /* 0x0000000a5300720c */ /* 0x000fca0003f06270 */
[----:B------:R-:W-:Y:S01]  /*3230*/  MUFU.TANH R45, R45 ;  /* 0x0000002d002d7308 */ /* 0x000fe20000002400 */
[----:B-1----:R-:W-:-:S07]  /*3240*/  IADD3 R2, R104, 0x8, RZ ;  /* 0x0000000868027810 */ /* 0x002fce0007ffe0ff */
[----:B------:R-:W1:Y:S01]  /*3250*/  MUFU.TANH R14, R21 ;  /* 0x00000015000e7308 */ /* 0x000e620000002400 */
[----:B------:R-:W-:Y:S01]  /*3260*/  IMNMX R9, R2, R96, PT ;  /* 0x0000006002097217 */ /* 0x000fe20003800200 */
[----:B------:R-:W-:-:S03]  /*3270*/  FFMA.FTZ R2, R99, R132, R94 ;  /* 0x0000008463027223 */ /* 0x000fc6000001005e */
[----:B------:R-:W-:-:S03]  /*3280*/  ISETP.GE.AND P5, PT, R81, R9, PT ;  /* 0x000000095100720c */ /* 0x000fc60003fa6270 */
[----:B------:R-:W2:Y:S01]  /*3290*/  MUFU.TANH R36, R36 ;  /* 0x0000002400247308 */ /* 0x000ea20000002400 */
[----:B------:R-:W-:Y:S01]  /*32a0*/  FSEL R69, R2, -INF , !P6 ;  /* 0xff80000002457808 */ /* 0x000fe20007000000 */
[-C--:B------:R-:W-:Y:S01]  /*32b0*/  FFMA.FTZ R2, R99, R132.reuse, R93 ;  /* 0x0000008463027223 */ /* 0x080fe2000001005d */
[----:B------:R-:W-:Y:S02]  /*32c0*/  ISETP.GE.AND P6, PT, R82, R11, PT ;  /* 0x0000000b5200720c */ /* 0x000fe40003fc6270 */
[CC--:B------:R-:W-:Y:S02]  /*32d0*/  ISETP.GE.AND P2, PT, R83.reuse, R9.reuse, PT ;  /* 0x000000095300720c */ /* 0x0c0fe40003f46270 */
[----:B------:R-:W-:Y:S01]  /*32e0*/  FSEL R86, R2, -INF , !P5 ;  /* 0xff80000002567808 */ /* 0x000fe20006800000 */
[----:B---3--:R-:W-:Y:S01]  /*32f0*/  FFMA.FTZ R2, R100, R132, R57 ;  /* 0x0000008464027223 */ /* 0x008fe20000010039 */
[----:B------:R-:W-:Y:S01]  /*3300*/  ISETP.GE.AND P5, PT, R83, R8, PT ;  /* 0x000000085300720c */ /* 0x000fe20003fa6270 */
[----:B------:R-:W3:Y:S01]  /*3310*/  MUFU.TANH R20, R20 ;  /* 0x0000001400147308 */ /* 0x000ee20000002400 */
[----:B------:R-:W-:Y:S01]  /*3320*/  FSEL R26, R5, -INF , !P6 ;  /* 0xff800000051a7808 */ /* 0x000fe20007000000 */
[-C--:B------:R-:W-:Y:S01]  /*3330*/  FFMA.FTZ R5, R101, R132.reuse, R87 ;  /* 0x0000008465057223 */ /* 0x080fe20000010057 */
[----:B------:R-:W-:Y:S01]  /*3340*/  FSEL R84, R2, -INF , !P3 ;  /* 0xff80000002547808 */ /* 0x000fe20005800000 */
[-C--:B------:R-:W-:Y:S01]  /*3350*/  FFMA.FTZ R2, R100, R132.reuse, R76 ;  /* 0x0000008464027223 */ /* 0x080fe2000001004c */
[-C--:B------:R-:W-:Y:S01]  /*3360*/  ISETP.GE.AND P4, PT, R82, R9.reuse, PT ;  /* 0x000000095200720c */ /* 0x080fe20003f86270 */
[-C--:B-1----:R-:W-:Y:S01]  /*3370*/  FFMA.FTZ R14, R92, R132.reuse, R14 ;  /* 0x000000845c0e7223 */ /* 0x082fe2000001000e */
[----:B------:R-:W-:Y:S01]  /*3380*/  FSEL R71, R5, -INF , !P2 ;  /* 0xff80000005477808 */ /* 0x000fe20005000000 */
[----:B------:R-:W-:Y:S01]  /*3390*/  FMUL.FTZ R5, R22, c[0x0][0x2ec] ;  /* 0x0000bb0016057a20 */ /* 0x000fe20000410000 */
[----:B------:R-:W-:Y:S01]  /*33a0*/  FSEL R24, R2, -INF , !P1 ;  /* 0xff80000002187808 */ /* 0x000fe20004800000 */
[----:B------:R-:W-:Y:S01]  /*33b0*/  FFMA.FTZ R2, R101, R132, R67 ;  /* 0x0000008465027223 */ /* 0x000fe20000010043 */
[----:B------:R-:W-:Y:S01]  /*33c0*/  FSEL R85, R3, -INF , !P4 ;  /* 0xff80000003557808 */ /* 0x000fe20006000000 */
[----:B------:R1:W4:Y:S01]  /*33d0*/  MUFU.TANH R13, R5 ;  /* 0x00000005000d7308 */ /* 0x0003220000002400 */
[----:B------:R-:W-:Y:S01]  /*33e0*/  ISETP.GE.AND P4, PT, R97, R8, PT ;  /* 0x000000086100720c */ /* 0x000fe20003f86270 */
[CC--:B------:R-:W-:Y:S01]  /*33f0*/  FFMA.FTZ R3, R101.reuse, R132.reuse, R32 ;  /* 0x0000008465037223 */ /* 0x0c0fe20000010020 */
[----:B------:R-:W-:Y:S01]  /*3400*/  FSEL R68, R2, -INF , !P5 ;  /* 0xff80000002447808 */ /* 0x000fe20006800000 */
[----:B------:R-:W-:Y:S01]  /*3410*/  FFMA.FTZ R2, R101, R132, R77 ;  /* 0x0000008465027223 */ /* 0x000fe2000001004d */
[----:B------:R-:W-:-:S02]  /*3420*/  ISETP.GE.AND P1, PT, R97, R9, PT ;  /* 0x000000096100720c */ /* 0x000fc40003f26270 */
[-C--:B------:R-:W-:Y:S01]  /*3430*/  ISETP.GE.AND P5, PT, R97, R11.reuse, PT ;  /* 0x0000000b6100720c */ /* 0x080fe20003fa6270 */
[----:B------:R-:W5:Y:S01]  /*3440*/  MUFU.TANH R39, R39 ;  /* 0x0000002700277308 */ /* 0x000f620000002400 */
[----:B------:R-:W-:Y:S01]  /*3450*/  FSEL R21, R2, -INF , !P0 ;  /* 0xff80000002157808 */ /* 0x000fe20004000000 */
[----:B------:R-:W-:Y:S01]  /*3460*/  FFMA.FTZ R2, R105, R132, R44 ;  /* 0x0000008469027223 */ /* 0x000fe2000001002c */
[----:B------:R-:W-:Y:S02]  /*3470*/  ISETP.GE.AND P2, PT, R98, R8, PT ;  /* 0x000000086200720c */ /* 0x000fe40003f46270 */
[----:B------:R-:W-:Y:S02]  /*3480*/  ISETP.GE.AND P3, PT, R83, R11, PT ;  /* 0x0000000b5300720c */ /* 0x000fe40003f66270 */
[----:B------:R-:W-:Y:S01]  /*3490*/  FSEL R103, R2, -INF , !P4 ;  /* 0xff80000002677808 */ /* 0x000fe20006000000 */
[CC--:B-1----:R-:W-:Y:S01]  /*34a0*/  FFMA.FTZ R5, R105.reuse, R132.reuse, R46 ;  /* 0x0000008469057223 */ /* 0x0c2fe2000001002e */
[----:B------:R-:W1:Y:S01]  /*34b0*/  MUFU.TANH R18, R18 ;  /* 0x0000001200127308 */ /* 0x000e620000002400 */
[-C--:B------:R-:W-:Y:S01]  /*34c0*/  FFMA.FTZ R2, R105, R132.reuse, R6 ;  /* 0x0000008469027223 */ /* 0x080fe20000010006 */
[-C--:B------:R-:W-:Y:S01]  /*34d0*/  ISETP.GE.AND P0, PT, R98, R9.reuse, PT ;  /* 0x000000096200720c */ /* 0x080fe20003f06270 */
[----:B------:R-:W-:Y:S01]  /*34e0*/  FMUL.FTZ R6, R23, c[0x0][0x2ec] ;  /* 0x0000bb0017067a20 */ /* 0x000fe20000410000 */
[----:B------:R-:W-:Y:S01]  /*34f0*/  FSEL R117, R5, -INF , !P1 ;  /* 0xff80000005757808 */ /* 0x000fe20004800000 */
[-C--:B------:R-:W-:Y:S01]  /*3500*/  FFMA.FTZ R5, R106, R132.reuse, R45 ;  /* 0x000000846a057223 */ /* 0x080fe2000001002d */
[----:B------:R-:W-:Y:S01]  /*3510*/  FSEL R34, R2, -INF , !P5 ;  /* 0xff80000002227808 */ /* 0x000fe20006800000 */
[CC--:B------:R-:W-:Y:S01]  /*3520*/  FFMA.FTZ R2, R106.reuse, R132.reuse, R15 ;  /* 0x000000846a027223 */ /* 0x0c0fe2000001000f */
[----:B------:R-:W-:Y:S01]  /*3530*/  FSEL R22, R3, -INF , !P3 ;  /* 0xff80000003167808 */ /* 0x000fe20005800000 */
[----:B------:R-:W1:Y:S01]  /*3540*/  MUFU.TANH R16, R16 ;  /* 0x0000001000107308 */ /* 0x000e620000002400 */
[----:B------:R-:W-:Y:S01]  /*3550*/  FSEL R101, R5, -INF , !P2 ;  /* 0xff80000005657808 */ /* 0x000fe20005000000 */
[----:B------:R-:W-:Y:S01]  /*3560*/  FFMA.FTZ R5, R106, R132, R12 ;  /* 0x000000846a057223 */ /* 0x000fe2000001000c */
[----:B------:R-:W-:Y:S01]  /*3570*/  ISETP.GE.AND P3, PT, R98, R10, PT ;  /* 0x0000000a6200720c */ /* 0x000fe20003f66270 */
[-C--:B--2---:R-:W-:Y:S01]  /*3580*/  FFMA.FTZ R3, R105, R132.reuse, R36 ;  /* 0x0000008469037223 */ /* 0x084fe20000010024 */
[----:B------:R-:W-:Y:S01]  /*3590*/  FSEL R116, R2, -INF , !P0 ;  /* 0xff80000002747808 */ /* 0x000fe20004000000 */
[-C--:B---3--:R-:W-:Y:S01]  /*35a0*/  FFMA.FTZ R2, R107, R132.reuse, R20 ;  /* 0x000000846b027223 */ /* 0x088fe20000010014 */
[----:B------:R-:W-:Y:S01]  /*35b0*/  FSEL R27, R5, -INF , !P3 ;  /* 0xff800000051b7808 */ /* 0x000fe20005800000 */
[----:B----4-:R-:W-:Y:S01]  /*35c0*/  FFMA.FTZ R5, R107, R132, R13 ;  /* 0x000000846b057223 */ /* 0x010fe2000001000d */
[----:B------:R-:W-:Y:S01]  /*35d0*/  ISETP.GE.AND P6, PT, R97, R10, PT ;  /* 0x0000000a6100720c */ /* 0x000fe20003fc6270 */
[----:B------:R2:W3:Y:S01]  /*35e0*/  MUFU.TANH R12, R6 ;  /* 0x00000006000c7308 */ /* 0x0004e20000002400 */
[----:B------:R-:W-:Y:S01]  /*35f0*/  ISETP.GE.AND P1, PT, R64, R8, PT ;  /* 0x000000084000720c */ /* 0x000fe20003f26270 */
[----:B------:R-:W-:Y:S01]  /*3600*/  FFMA.FTZ R13, R120, R132, R108 ;  /* 0x00000084780d7223 */ /* 0x000fe2000001006c */
[----:B------:R-:W-:-:S02]  /*3610*/  ISETP.GE.AND P3, PT, R80, R9, PT ;  /* 0x000000095000720c */ /* 0x000fc40003f66270 */
[----:B------:R-:W-:Y:S01]  /*3620*/  FSEL R30, R3, -INF , !P6 ;  /* 0xff800000031e7808 */ /* 0x000fe20007000000 */
[-C--:B-----5:R-:W-:Y:S01]  /*3630*/  FFMA.FTZ R3, R106, R132.reuse, R39 ;  /* 0x000000846a037223 */ /* 0x0a0fe20000010027 */
[----:B------:R-:W-:Y:S01]  /*3640*/  FSEL R87, R2, -INF , !P1 ;  /* 0xff80000002577808 */ /* 0x000fe20004800000 */
[----:B------:R-:W4:Y:S01]  /*3650*/  MUFU.TANH R17, R17 ;  /* 0x0000001100117308 */ /* 0x000f220000002400 */
[-C--:B-1----:R-:W-:Y:S01]  /*3660*/  FFMA.FTZ R2, R107, R132.reuse, R18 ;  /* 0x000000846b027223 */ /* 0x082fe20000010012 */
[-C--:B------:R-:W-:Y:S02]  /*3670*/  ISETP.GE.AND P4, PT, R98, R11.reuse, PT ;  /* 0x0000000b6200720c */ /* 0x080fe40003f86270 */
[----:B------:R-:W-:Y:S02]  /*3680*/  ISETP.GE.AND P2, PT, R64, R11, PT ;  /* 0x0000000b4000720c */ /* 0x000fe40003f46270 */
[----:B------:R-:W-:Y:S02]  /*3690*/  FSEL R35, R13, -INF , !P3 ;  /* 0xff8000000d237808 */ /* 0x000fe40005800000 */
[----:B------:R-:W1:Y:S01]  /*36a0*/  MUFU.TANH R19, R19 ;  /* 0x0000001300137308 */ /* 0x000e620000002400 */
[----:B------:R-:W-:Y:S01]  /*36b0*/  ISETP.GE.AND P3, PT, R244, 0x2, PT ;  /* 0x00000002f400780c */ /* 0x000fe20003f66270 */
[-C--:B--2---:R-:W-:Y:S01]  /*36c0*/  FFMA.FTZ R6, R120, R132.reuse, R95 ;  /* 0x0000008478067223 */ /* 0x084fe2000001005f */
[----:B------:R-:W-:Y:S01]  /*36d0*/  FSEL R32, R3, -INF , !P4 ;  /* 0xff80000003207808 */ /* 0x000fe20006000000 */
[-C--:B------:R-:W-:Y:S01]  /*36e0*/  FFMA.FTZ R3, R107, R132.reuse, R16 ;  /* 0x000000846b037223 */ /* 0x080fe20000010010 */
[----:B------:R-:W-:Y:S01]  /*36f0*/  FSEL R29, R2, -INF , !P2 ;  /* 0xff800000021d7808 */ /* 0x000fe20005000000 */
[-C--:B------:R-:W-:Y:S01]  /*3700*/  FFMA.FTZ R2, R120, R132.reuse, R121 ;  /* 0x0000008478027223 */ /* 0x080fe20000010079 */
[----:B------:R-:W-:Y:S01]  /*3710*/  BAR.SYNC.DEFER_BLOCKING 0x0 ;  /* 0x0000000000007b1d */ /* 0x000fe20000010000 */
[----:B------:R-:W-:Y:S01]  /*3720*/  ISETP.GE.AND P6, PT, R64, R9, PT ;  /* 0x000000094000720c */ /* 0x000fe20003fc6270 */
[----:B---3--:R-:W-:Y:S01]  /*3730*/  FFMA.FTZ R12, R92, R132, R12 ;  /* 0x000000845c0c7223 */ /* 0x008fe2000001000c */
[----:B------:R-:W-:-:S02]  /*3740*/  ISETP.GE.AND P5, PT, R64, R10, PT ;  /* 0x0000000a4000720c */ /* 0x000fc40003fa6270 */
[----:B------:R-:W-:Y:S02]  /*3750*/  ISETP.GE.AND P0, PT, R80, R8, PT ;  /* 0x000000085000720c */ /* 0x000fe40003f06270 */
[----:B------:R-:W-:Y:S01]  /*3760*/  FSEL R102, R5, -INF , !P6 ;  /* 0xff80000005667808 */ /* 0x000fe20007000000 */
[-C--:B----4-:R-:W-:Y:S01]  /*3770*/  FFMA.FTZ R5, R92, R132.reuse, R17 ;  /* 0x000000845c057223 */ /* 0x090fe20000010011 */
[----:B------:R-:W-:Y:S01]  /*3780*/  FSEL R25, R3, -INF , !P5 ;  /* 0xff80000003197808 */ /* 0x000fe20006800000 */
[-C--:B------:R-:W-:Y:S01]  /*3790*/  FFMA.FTZ R3, R120, R132.reuse, R72 ;  /* 0x0000008478037223 */ /* 0x080fe20000010048 */
[----:B------:R-:W-:Y:S01]  /*37a0*/  FSEL R33, R2, -INF , !P0 ;  /* 0xff80000002217808 */ /* 0x000fe20004000000 */
[----:B-1----:R-:W-:Y:S01]  /*37b0*/  FFMA.FTZ R2, R92, R132, R19 ;  /* 0x000000845c027223 */ /* 0x002fe20000010013 */
        /* <DEDUP_REMOVED lines=25> */
[C---:B------:R-:W-:Y:S01]  /*3950*/  @!P1 LEA R12, P0, R2.reuse, c[0x0][0x168], 0x1 ;  /* 0x00005a00020c9a11 */ /* 0x040fe200078008ff */
        /* <DEDUP_REMOVED lines=27> */
.L_x_1340:
[----:B------:R-:W-:Y:S05]  /*3b10*/  BSYNC B0 ;  /* 0x0000000000007941 */ /* 0x000fea0003800000 */
.L_x_1339:
[----:B------:R-:W0:Y:S02]  /*3b20*/  LDGDEPBAR ;  /* 0x00000000000079af */ /* 0x000e240000000000 */
.L_x_1338:
        /* <DEDUP_REMOVED lines=17> */
[----:B------:R-:W3:Y:S01]  /*3c40*/  SHFL.BFLY PT, R137, R3, 0x2, 0x1f ;  /* 0x0c401f0003897f89 */ /* 0x000ee200000e0000 */
[----:B------:R-:W-:-:S02]  /*3c50*/  LEA R222, R0, R217, 0x1 ;  /* 0x000000d900de7211 */ /* 0x000fc400078e08ff */
[----:B------:R-:W-:Y:S01]  /*3c60*/  LEA R221, R0, R219, 0x1 ;  /* 0x000000db00dd7211 */ /* 0x000fe200078e08ff */
[----:B------:R-:W-:Y:S04]  /*3c70*/  LDSM.16.MT88.4 R36, [R217+0xa000] ;  /* 0x00a00000d924783b */ /* 0x000fe80000004200 */
[----:B------:R-:W-:Y:S04]  /*3c80*/  LDSM.16.MT88.4 R48, [R222+0xa000] ;  /* 0x00a00000de30783b */ /* 0x000fe80000004200 */
[----:B------:R-:W-:Y:S04]  /*3c90*/  LDSM.16.MT88.4 R52, [R221+0xa000] ;  /* 0x00a00000dd34783b */ /* 0x000fe80000004200 */
[----:B------:R-:W-:Y:S01]  /*3ca0*/  LDSM.16.MT88.4 R64, [R217+0xb000] ;  /* 0x00b00000d940783b */ /* 0x000fe20000004200 */
[----:B--2---:R-:W-:-:S03]  /*3cb0*/  FMNMX.FTZ R2, R5, R2, !PT ;  /* 0x0000000205027209 */ /* 0x004fc60007810000 */
[----:B------:R-:W-:Y:S01]  /*3cc0*/  LDSM.16.MT88.4 R80, [R219+0xb000] ;  /* 0x00b00000db50783b */ /* 0x000fe20000004200 */
[----:B---3--:R-:W-:-:S03]  /*3cd0*/  FMNMX.FTZ R137, R137, R3, !PT ;  /* 0x0000000389897209 */ /* 0x008fc60007810000 */
[----:B------:R-:W2:Y:S04]  /*3ce0*/  SHFL.BFLY PT, R134, R2, 0x1, 0x1f ;  /* 0x0c201f0002867f89 */ /* 0x000ea800000e0000 */
[----:B------:R-:W3:Y:S04]  /*3cf0*/  SHFL.BFLY PT, R5, R137, 0x1, 0x1f ;  /* 0x0c201f0089057f89 */ /* 0x000ee800000e0000 */
[----:B------:R-:W-:Y:S04]  /*3d00*/  LDSM.16.MT88.4 R96, [R222+0xb000] ;  /* 0x00b00000de60783b */ /* 0x000fe80000004200 */
[----:B------:R-:W-:Y:S04]  /*3d10*/  LDSM.16.MT88.4 R112, [R221+0xb000] ;  /* 0x00b00000dd70783b */ /* 0x000fe80000004200 */
[----:B------:R-:W-:Y:S04]  /*3d20*/  LDSM.16.MT88.4 R156, [R217+0xa800] ;  /* 0x00a80000d99c783b */ /* 0x000fe80000004200 */
[----:B------:R-:W-:Y:S01]  /*3d30*/  LDSM.16.MT88.4 R172, [R219+0xa800] ;  /* 0x00a80000dbac783b */ /* 0x000fe20000004200 */
[----:B--2---:R-:W-:-:S03]  /*3d40*/  FMNMX.FTZ R134, R2, R134, !PT ;  /* 0x0000008602867209 */ /* 0x004fc60007810000 */
[----:B------:R-:W-:Y:S01]  /*3d50*/  LDSM.16.MT88.4 R140, [R217+0xb800] ;  /* 0x00b80000d98c783b */ /* 0x000fe20000004200 */
[C---:B------:R-:W-:Y:S01]  /*3d60*/  FSETP.NEU.FTZ.AND P0, PT, R134.reuse, -INF , PT ;  /* 0xff8000008600780b */ /* 0x040fe20003f1d000 */
[----:B------:R-:W-:Y:S01]  /*3d70*/  FMUL.FTZ R3, R134, c[0x0][0x23c] ;  /* 0x00008f0086037a20 */ /* 0x000fe20000410000 */
[----:B---3--:R-:W-:Y:S01]  /*3d80*/  FMNMX.FTZ R137, R137, R5, !PT ;  /* 0x0000000589897209 */ /* 0x008fe20007810000 */
[----:B------:R-:W-:Y:S03]  /*3d90*/  LDSM.16.MT88.4 R180, [R222+0xb800] ;  /* 0x00b80000deb4783b */ /* 0x000fe60000004200 */
[----:B------:R-:W-:Y:S01]  /*3da0*/  FSEL R3, R3, RZ, P0 ;  /* 0x000000ff03037208 */ /* 0x000fe20000000000 */
[C---:B------:R-:W-:Y:S01]  /*3db0*/  FMUL.FTZ R6, R137.reuse, c[0x0][0x23c] ;  /* 0x00008f0089067a20 */ /* 0x040fe20000410000 */
[----:B------:R-:W-:Y:S01]  /*3dc0*/  FSETP.NEU.FTZ.AND P0, PT, R137, -INF , PT ;  /* 0xff8000008900780b */ /* 0x000fe20003f1d000 */
[----:B------:R-:W-:Y:S02]  /*3dd0*/  LDSM.16.MT88.4 R176, [R221+0xb800] ;  /* 0x00b80000ddb0783b */ /* 0x000fe40000004200 */
[----:B------:R-:W-:-:S02]  /*3de0*/  FFMA.FTZ R2, R18, c[0x0][0x23c], -R3 ;  /* 0x00008f0012027a23 */ /* 0x000fc40000010803 */
[--C-:B-1----:R-:W-:Y:S02]  /*3df0*/  FFMA.FTZ R12, R30, c[0x0][0x23c], -R3.reuse ;  /* 0x00008f001e0c7a23 */ /* 0x102fe40000010803 */
[----:B------:R1:W-:Y:S01]  /*3e00*/  MUFU.EX2 R241, R2 ;  /* 0x0000000200f17308 */ /* 0x0003e20000000800 */
[--C-:B------:R-:W-:Y:S02]  /*3e10*/  FFMA.FTZ R13, R27, c[0x0][0x23c], -R3.reuse ;  /* 0x00008f001b0d7a23 */ /* 0x100fe40000010803 */
[----:B------:R-:W-:-:S05]  /*3e20*/  FFMA.FTZ R5, R21, c[0x0][0x23c], -R3 ;  /* 0x00008f0015057a23 */ /* 0x000fca0000010803 */
[----:B------:R-:W-:Y:S01]  /*3e30*/  MUFU.EX2 R234, R12 ;  /* 0x0000000c00ea7308 */ /* 0x000fe20000000800 */
[----:B-1----:R-:W-:-:S07]  /*3e40*/  FFMA.FTZ R2, R28, c[0x0][0x23c], -R3 ;  /* 0x00008f001c027a23 */ /* 0x002fce0000010803 */
        /* <DEDUP_REMOVED lines=16> */
[--C-:B------:R-:W-:Y:S02]  /*3f50*/  FFMA.FTZ R4, R19, c[0x0][0x23c], -R2.reuse ;  /* 0x00008f0013047a23 */ /* 0x100fe40000010802 */
[----:B------:R-:W2:Y:S05]  /*3f60*/  LDSM.16.MT88.4 R16, [R219+0xa000] ;  /* 0x00a00000db10783b */ /* 0x000eaa0000004200 */
[----:B------:R-:W-:Y:S01]  /*3f70*/  MUFU.EX2 R215, R13 ;  /* 0x0000000d00d77308 */ /* 0x000fe20000000800 */
[----:B-1----:R-:W-:-:S07]  /*3f80*/  FFMA.FTZ R0, R26, c[0x0][0x23c], -R2 ;  /* 0x00008f001a007a23 */ /* 0x002fce0000010802 */
[----:B------:R1:W3:Y:S01]  /*3f90*/  MUFU.EX2 R233, R4 ;  /* 0x0000000400e97308 */ /* 0x0002e20000000800 */
[----:B------:R-:W-:Y:S07]  /*3fa0*/  LDSM.16.MT88.4 R24, [R222+0xa800] ;  /* 0x00a80000de18783b */ /* 0x000fee0000004200 */
[----:B------:R4:W-:Y:S01]  /*3fb0*/  MUFU.EX2 R232, R0 ;  /* 0x0000000000e87308 */ /* 0x0009e20000000800 */
[----:B-1----:R-:W-:Y:S02]  /*3fc0*/  F2FP.BF16.PACK_AB R4, R240, R241 ;  /* 0x000000f1f004723e */ /* 0x002fe400000010ff */
[----:B---3--:R-:W-:Y:S01]  /*3fd0*/  F2FP.BF16.PACK_AB R5, R231, R233 ;  /* 0x000000e9e705723e */ /* 0x008fe200000010ff */
[----:B----4-:R-:W-:-:S04]  /*3fe0*/  FFMA.FTZ R0, R22, c[0x0][0x23c], -R2 ;  /* 0x00008f0016007a23 */ /* 0x010fc80000010802 */
[----:B------:R1:W3:Y:S02]  /*3ff0*/  MUFU.EX2 R238, R0 ;  /* 0x0000000000ee7308 */ /* 0x0002e40000000800 */
[----:B-1----:R-:W-:Y:S02]  /*4000*/  FMNMX.FTZ R0, R33, R69, !PT ;  /* 0x0000004521007209 */ /* 0x002fe40007810000 */
[----:B---3--:R-:W-:Y:S02]  /*4010*/  F2FP.BF16.PACK_AB R7, R238, R232 ;  /* 0x000000e8ee07723e */ /* 0x008fe400000010ff */
[----:B------:R-:W-:-:S04]  /*4020*/  FMNMX.FTZ R0, R84, R0, !PT ;  /* 0x0000000054007209 */ /* 0x000fc80007810000 */
[----:B------:R-:W-:Y:S01]  /*4030*/  FMNMX.FTZ R0, R68, R0, !PT ;  /* 0x0000000044007209 */ /* 0x000fe20007810000 */
[----:B------:R-:W-:Y:S03]  /*4040*/  HMMA.16816.F32.BF16 R144, R4, R36, RZ ;  /* 0x000000240490723c */ /* 0x000fe600000418ff */
[----:B------:R-:W-:-:S04]  /*4050*/  FMNMX.FTZ R0, R103, R0, !PT ;  /* 0x0000000067007209 */ /* 0x000fc80007810000 */
[----:B------:R-:W-:Y:S01]  /*4060*/  FMNMX.FTZ R0, R101, R0, !PT ;  /* 0x0000000065007209 */ /* 0x000fe20007810000 */
[----:B--2---:R-:W-:Y:S03]  /*4070*/  HMMA.16816.F32.BF16 R164, R4, R16, RZ ;  /* 0x0000001004a4723c */ /* 0x004fe600000418ff */
        /* <DEDUP_REMOVED lines=12> */
[C---:B------:R-:W-:Y:S01]  /*4140*/  HMMA.16816.F32.BF16 R88, R4.reuse, R80, RZ ;  /* 0x000000500458723c */ /* 0x040fe200000418ff */
        /* <DEDUP_REMOVED lines=13> */
[----:B------:R2:W-:Y:S01]  /*4220*/  MUFU.EX2 R230, R12 ;  /* 0x0000000c00e67308 */ /* 0x0005e20000000800 */
[----:B-1----:R-:W-:-:S02]  /*4230*/  FMNMX.FTZ R0, R13, R0, !PT ;  /* 0x000000000d007209 */ /* 0x002fc40007810000 */
[----:B------:R-:W-:Y:S01]  /*4240*/  LDSM.16.MT88.4 R20, [R221+0xa800] ;  /* 0x00a80000dd14783b */ /* 0x000fe20000004200 */
[----:B------:R-:W-:Y:S01]  /*4250*/  HMMA.16816.F32.BF16 R168, R4, R18, RZ ;  /* 0x0000001204a8723c */ /* 0x000fe200000418ff */
[----:B----4-:R-:W-:-:S03]  /*4260*/  FMNMX.FTZ R136, R3, R14, !PT ;  /* 0x0000000e03887209 */ /* 0x010fc60007810000 */
[----:B------:R1:W3:Y:S01]  /*4270*/  MUFU.EX2 R248, R2 ;  /* 0x0000000200f87308 */ /* 0x0002e20000000800 */
[----:B------:R-:W-:-:S03]  /*4280*/  FSETP.NEU.FTZ.AND P0, PT, R136, -INF , PT ;  /* 0xff8000008800780b */ /* 0x000fc60003f1d000 */
[C---:B------:R-:W-:Y:S01]  /*4290*/  HMMA.16816.F32.BF16 R44, R4.reuse, R50, RZ ;  /* 0x00000032042c723c */ /* 0x040fe200000418ff */
[----:B--2---:R-:W2:Y:S07]  /*42a0*/  SHFL.BFLY PT, R12, R0, 0x1, 0x1f ;  /* 0x0c201f00000c7f89 */ /* 0x004eae00000e0000 */
[----:B------:R-:W-:Y:S01]  /*42b0*/  HMMA.16816.F32.BF16 R60, R4, R54, RZ ;  /* 0x00000036043c723c */ /* 0x000fe200000418ff */
[----:B-1----:R-:W-:Y:S01]  /*42c0*/  FMUL.FTZ R2, R136, c[0x0][0x23c] ;  /* 0x00008f0088027a20 */ /* 0x002fe20000410000 */
[----:B---3--:R-:W-:-:S06]  /*42d0*/  F2FP.BF16.PACK_AB R127, R248, R230 ;  /* 0x000000e6f87f723e */ /* 0x008fcc00000010ff */
[----:B------:R-:W-:Y:S01]  /*42e0*/  HMMA.16816.F32.BF16 R76, R4, R66, RZ ;  /* 0x00000042044c723c */ /* 0x000fe200000418ff */
[----:B------:R-:W-:-:S05]  /*42f0*/  FSEL R2, R2, RZ, P0 ;  /* 0x000000ff02027208 */ /* 0x000fca0000000000 */
[--C-:B------:R-:W-:Y:S02]  /*4300*/  FFMA.FTZ R3, R33, c[0x0][0x23c], -R2.reuse ;  /* 0x00008f0021037a23 */ /* 0x100fe40000010802 */
[----:B------:R-:W-:Y:S02]  /*4310*/  HMMA.16816.F32.BF16 R92, R4, R82, RZ ;  /* 0x00000052045c723c */ /* 0x000fe400000418ff */
[----:B------:R1:W-:Y:S01]  /*4320*/  MUFU.EX2 R214, R3 ;  /* 0x0000000300d67308 */ /* 0x0003e20000000800 */
[----:B--2---:R-:W-:Y:S01]  /*4330*/  FMNMX.FTZ R135, R0, R12, !PT ;  /* 0x0000000c00877209 */ /* 0x004fe20007810000 */
[----:B------:R-:W-:-:S03]  /*4340*/  FFMA.FTZ R0, R69, c[0x0][0x23c], -R2 ;  /* 0x00008f0045007a23 */ /* 0x000fc60000010802 */
[----:B------:R-:W-:Y:S01]  /*4350*/  FSETP.NEU.FTZ.AND P0, PT, R135, -INF , PT ;  /* 0xff8000008700780b */ /* 0x000fe20003f1d000 */
[C---:B------:R-:W-:Y:S02]  /*4360*/  HMMA.16816.F32.BF16 R108, R4.reuse, R98, RZ ;  /* 0x00000062046c723c */ /* 0x040fe400000418ff */
[----:B------:R2:W3:Y:S06]  /*4370*/  MUFU.EX2 R211, R0 ;  /* 0x0000000000d37308 */ /* 0x0004ec0000000800 */
[----:B------:R-:W-:Y:S01]  /*4380*/  HMMA.16816.F32.BF16 R4, R4, R114, RZ ;  /* 0x000000720404723c */ /* 0x000fe200000418ff */
        /* <DEDUP_REMOVED lines=17> */
[----:B------:R1:W4:Y:S07]  /*44a0*/  MUFU.EX2 R209, R3 ;  /* 0x0000000300d17308 */ /* 0x00032e0000000800 */
        /* <DEDUP_REMOVED lines=8> */
[----:B------:R1:W5:Y:S07]  /*4530*/  MUFU.EX2 R208, R3 ;  /* 0x0000000300d07308 */ /* 0x00036e0000000800 */
[C---:B------:R-:W-:Y:S08]  /*4540*/  HMMA.16816.F32.BF16 R92, R124.reuse, R30, R92 ;  /* 0x0000001e7c5c723c */ /* 0x040ff0000004185c */
[----:B------:R-:W-:Y:S01]  /*4550*/  HMMA.16816.F32.BF16 R108, R124, R182, R108 ;  /* 0x000000b67c6c723c */ /* 0x000fe2000004186c */
[----:B-1----:R-:W-:-:S04]  /*4560*/  FFMA.FTZ R3, R103, c[0x0][0x23c], -R2 ;  /* 0x00008f0067037a23 */ /* 0x002fc80000010802 */
[----:B------:R1:W-:Y:S03]  /*4570*/  MUFU.EX2 R206, R3 ;  /* 0x0000000300ce7308 */ /* 0x0003e60000000800 */
[----:B------:R-:W-:Y:S07]  /*4580*/  HMMA.16816.F32.BF16 R124, R124, R178, R4 ;  /* 0x000000b27c7c723c */ /* 0x000fee0000041804 */
[----:B---3--:R-:W-:-:S02]  /*4590*/  F2FP.BF16.PACK_AB R4, R211, R214 ;  /* 0x000000d6d304723e */ /* 0x008fc400000010ff */
[----:B--2---:R-:W-:Y:S02]  /*45a0*/  F2FP.BF16.PACK_AB R6, R213, R212 ;  /* 0x000000d4d506723e */ /* 0x004fe400000010ff */
[----:B----4-:R-:W-:Y:S01]  /*45b0*/  F2FP.BF16.PACK_AB R5, R209, R210 ;  /* 0x000000d2d105723e */ /* 0x010fe200000010ff */
[----:B-1----:R-:W-:Y:S01]  /*45c0*/  FFMA.FTZ R3, R101, c[0x0][0x23c], -R2 ;  /* 0x00008f0065037a23 */ /* 0x002fe20000010802 */
[----:B-----5:R-:W-:-:S03]  /*45d0*/  F2FP.BF16.PACK_AB R7, R208, R207 ;  /* 0x000000cfd007723e */ /* 0x020fc600000010ff */
[----:B------:R1:W2:Y:S04]  /*45e0*/  MUFU.EX2 R205, R3 ;  /* 0x0000000300cd7308 */ /* 0x0002a80000000800 */
[C---:B------:R-:W-:Y:S08]  /*45f0*/  HMMA.16816.F32.BF16 R148, R4.reuse, R36, RZ ;  /* 0x000000240494723c */ /* 0x040ff000000418ff */
[----:B------:R-:W-:Y:S01]  /*4600*/  HMMA.16816.F32.BF16 R200, R4, R38, RZ ;  /* 0x0000002604c8723c */ /* 0x000fe200000418ff */
[--C-:B-1----:R-:W-:Y:S01]  /*4610*/  FFMA.FTZ R3, R87, c[0x0][0x23c], -R2.reuse ;  /* 0x00008f0057037a23 */ /* 0x102fe20000010802 */
[----:B--2---:R-:W-:Y:S01]  /*4620*/  F2FP.BF16.PACK_AB R128, R205, R206 ;  /* 0x000000cecd80723e */ /* 0x004fe200000010ff */
[----:B------:R-:W-:-:S05]  /*4630*/  FFMA.FTZ R2, R70, c[0x0][0x23c], -R2 ;  /* 0x00008f0046027a23 */ /* 0x000fca0000010802 */
[C---:B------:R-:W-:Y:S01]  /*4640*/  HMMA.16816.F32.BF16 R160, R4.reuse, R16, RZ ;  /* 0x0000001004a0723c */ /* 0x040fe200000418ff */
[----:B------:R1:W-:Y:S07]  /*4650*/  MUFU.EX2 R204, R3 ;  /* 0x0000000300cc7308 */ /* 0x0003ee0000000800 */
[C---:B------:R-:W-:Y:S01]  /*4660*/  HMMA.16816.F32.BF16 R36, R4.reuse, R48, RZ ;  /* 0x000000300424723c */ /* 0x040fe200000418ff */
[----:B------:R2:W3:Y:S07]  /*4670*/  MUFU.EX2 R251, R2 ;  /* 0x0000000200fb7308 */ /* 0x0004ee0000000800 */
[----:B------:R-:W-:Y:S01]  /*4680*/  HMMA.16816.F32.BF16 R196, R4, R18, RZ ;  /* 0x0000001204c4723c */ /* 0x000fe200000418ff */
[----:B-1----:R-:W-:-:S04]  /*4690*/  FADD.FTZ R3, R210, R209 ;  /* 0x000000d1d2037221 */ /* 0x002fc80000010000 */
[----:B------:R-:W-:-:S03]  /*46a0*/  FADD.FTZ R3, R207, R3 ;  /* 0x00000003cf037221 */ /* 0x000fc60000010000 */
[C---:B------:R-:W-:Y:S01]  /*46b0*/  HMMA.16816.F32.BF16 R48, R4.reuse, R50, RZ ;  /* 0x000000320430723c */ /* 0x040fe200000418ff */
[--C-:B--2---:R-:W-:Y:S01]  /*46c0*/  FFMA.FTZ R2, R117, c[0x0][0x23c], -R0.reuse ;  /* 0x00008f0075027a23 */ /* 0x104fe20000010800 */
[----:B---3--:R-:W-:Y:S01]  /*46d0*/  F2FP.BF16.PACK_AB R130, R251, R204 ;  /* 0x000000ccfb82723e */ /* 0x008fe200000010ff */
[----:B------:R-:W-:Y:S02]  /*46e0*/  FADD.FTZ R3, R208, R3 ;  /* 0x00000003d0037221 */ /* 0x000fe40000010000 */
[----:B------:R1:W2:Y:S03]  /*46f0*/  MUFU.EX2 R139, R2 ;  /* 0x00000002008b7308 */ /* 0x0002a60000000800 */
[C---:B------:R-:W-:Y:S08]  /*4700*/  HMMA.16816.F32.BF16 R12, R4.reuse, R52, RZ ;  /* 0x00000034040c723c */ /* 0x040ff000000418ff */
[----:B------:R-:W-:Y:S01]  /*4710*/  HMMA.16816.F32.BF16 R192, R4, R54, RZ ;  /* 0x0000003604c0723c */ /* 0x000fe200000418ff */
[----:B-1----:R-:W-:-:S02]  /*4720*/  FFMA.FTZ R2, R116, c[0x0][0x23c], -R0 ;  /* 0x00008f0074027a23 */ /* 0x002fc40000010800 */
[----:B--2---:R-:W-:-:S05]  /*4730*/  FADD.FTZ R3, R139, R3 ;  /* 0x000000038b037221 */ /* 0x004fca0000010000 */
[C---:B------:R-:W-:Y:S01]  /*4740*/  HMMA.16816.F32.BF16 R68, R4.reuse, R64, RZ ;  /* 0x000000400444723c */ /* 0x040fe200000418ff */
[----:B------:R1:W2:Y:S07]  /*4750*/  MUFU.EX2 R138, R2 ;  /* 0x00000002008a7308 */ /* 0x0002ae0000000800 */
[C---:B------:R-:W-:Y:S08]  /*4760*/  HMMA.16816.F32.BF16 R188, R4.reuse, R66, RZ ;  /* 0x0000004204bc723c */ /* 0x040ff000000418ff */
[----:B------:R-:W-:Y:S01]  /*4770*/  HMMA.16816.F32.BF16 R84, R4, R80, RZ ;  /* 0x000000500454723c */ /* 0x000fe200000418ff */
[--C-:B-1----:R-:W-:Y:S01]  /*4780*/  FFMA.FTZ R2, R102, c[0x0][0x23c], -R0.reuse ;  /* 0x00008f0066027a23 */ /* 0x102fe20000010800 */
[----:B--2---:R-:W-:Y:S01]  /*4790*/  F2FP.BF16.PACK_AB R129, R138, R139 ;  /* 0x0000008b8a81723e */ /* 0x004fe200000010ff */
[----:B------:R-:W-:-:S02]  /*47a0*/  FFMA.FTZ R0, R100, c[0x0][0x23c], -R0 ;  /* 0x00008f0064007a23 */ /* 0x000fc40000010800 */
[----:B------:R1:W2:Y:S01]  /*47b0*/  MUFU.EX2 R133, R2 ;  /* 0x0000000200857308 */ /* 0x0002a20000000800 */
[----:B------:R-:W-:Y:S02]  /*47c0*/  FADD.FTZ R3, R138, R3 ;  /* 0x000000038a037221 */ /* 0x000fe40000010000 */
[C---:B------:R-:W-:Y:S05]  /*47d0*/  HMMA.16816.F32.BF16 R184, R4.reuse, R82, RZ ;  /* 0x0000005204b8723c */ /* 0x040fea00000418ff */
[----:B------:R3:W4:Y:S03]  /*47e0*/  MUFU.EX2 R250, R0 ;  /* 0x0000000000fa7308 */ /* 0x0007260000000800 */
[----:B------:R-:W-:Y:S01]  /*47f0*/  HMMA.16816.F32.BF16 R100, R4, R96, RZ ;  /* 0x000000600464723c */ /* 0x000fe200000418ff */
[----:B-1----:R-:W-:-:S02]  /*4800*/  FADD.FTZ R2, R241, R240 ;  /* 0x000000f0f1027221 */ /* 0x002fc40000010000 */
[----:B--2---:R-:W-:-:S05]  /*4810*/  FADD.FTZ R3, R133, R3 ;  /* 0x0000000385037221 */ /* 0x004fca0000010000 */
[----:B------:R-:W-:Y:S01]  /*4820*/  HMMA.16816.F32.BF16 R32, R4, R98, RZ ;  /* 0x000000620420723c */ /* 0x000fe200000418ff */
[----:B------:R-:W-:Y:S02]  /*4830*/  FADD.FTZ R2, R239, R2 ;  /* 0x00000002ef027221 */ /* 0x000fe40000010000 */
[----:B---3--:R-:W-:Y:S01]  /*4840*/  FADD.FTZ R0, R214, R211 ;  /* 0x000000d3d6007221 */ /* 0x008fe20000010000 */
[----:B----4-:R-:W-:Y:S01]  /*4850*/  F2FP.BF16.PACK_AB R131, R250, R133 ;  /* 0x00000085fa83723e */ /* 0x010fe200000010ff */
[----:B------:R-:W-:-:S03]  /*4860*/  FADD.FTZ R2, R242, R2 ;  /* 0x00000002f2027221 */ /* 0x000fc60000010000 */
[C---:B------:R-:W-:Y:S01]  /*4870*/  HMMA.16816.F32.BF16 R116, R4.reuse, R112, RZ ;  /* 0x000000700474723c */ /* 0x040fe200000418ff */
[----:B------:R-:W-:Y:S02]  /*4880*/  FADD.FTZ R0, R212, R0 ;  /* 0x00000000d4007221 */ /* 0x000fe40000010000 */
[----:B------:R-:W-:Y:S02]  /*4890*/  FADD.FTZ R2, R234, R2 ;  /* 0x00000002ea027221 */ /* 0x000fe40000010000 */
[----:B------:R-:W-:Y:S02]  /*48a0*/  FADD.FTZ R250, R250, R3 ;  /* 0x00000003fafa7221 */ /* 0x000fe40000010000 */
[----:B------:R-:W-:Y:S01]  /*48b0*/  FADD.FTZ R2, R237, R2 ;  /* 0x00000002ed027221 */ /* 0x000fe20000010000 */
[----:B------:R-:W-:Y:S03]  /*48c0*/  HMMA.16816.F32.BF16 R16, R4, R114, RZ ;  /* 0x000000720410723c */ /* 0x000fe600000418ff */
[----:B------:R-:W-:-:S04]  /*48d0*/  FADD.FTZ R2, R235, R2 ;  /* 0x00000002eb027221 */ /* 0x000fc80000010000 */
        /* <DEDUP_REMOVED lines=31> */
[----:B------:R-:W2:Y:S01]  /*4ad0*/  LDL.64 R6, [R1+0x8] ;  /* 0x0000080001067983 */ /* 0x000ea20000100a00 */
[----:B------:R-:W-:-:S04]  /*4ae0*/  DEPBAR.LE SB0, 0x0 ;  /* 0x000080000000791a */ /* 0x000fc80000000000 */
[----:B------:R-:W3:Y:S04]  /*4af0*/  LDL R24, [R1+0x58] ;  /* 0x0000580001187983 */ /* 0x000ee80000100800 */
[----:B------:R-:W4:Y:S04]  /*4b00*/  LDL.64 R14, [R1+0x38] ;  /* 0x00003800010e7983 */ /* 0x000f280000100a00 */
[----:B------:R-:W5:Y:S01]  /*4b10*/  LDL R25, [R1+0x48] ;  /* 0x0000480001197983 */ /* 0x000f620000100800 */
[----:B------:R-:W-:-:S03]  /*4b20*/  IADD3 R236, R244, -0x2, RZ ;  /* 0xfffffffef4ec7810 */ /* 0x000fc60007ffe0ff */
[----:B------:R-:W-:Y:S01]  /*4b30*/  BAR.SYNC.DEFER_BLOCKING 0x0 ;  /* 0x0000000000007b1d */ /* 0x000fe20000010000 */
[----:B------:R-:W-:Y:S02]  /*4b40*/  ISETP.GE.AND P1, PT, R252, c[0x0][0x220], PT ;  /* 0x00008800fc007a0c */ /* 0x000fe40003f26270 */
[----:B------:R-:W-:-:S03]  /*4b50*/  SHF.R.S32.HI R4, RZ, 0x1f, R236 ;  /* 0x0000001fff047819 */ /* 0x000fc600000114ec */
[----:B------:R-:W1:Y:S02]  /*4b60*/  S2R R240, SR_TID.X ;  /* 0x0000000000f07919 */ /* 0x000e640000002100 */
[----:B-1----:R-:W-:-:S05]  /*4b70*/  IMAD.SHL.U32 R240, R240, 0x2, RZ ;  /* 0x00000002f0f07824 */ /* 0x002fca00078e00ff */
[----:B------:R-:W-:Y:S02]  /*4b80*/  LOP3.LUT R240, R240, 0x6, RZ, 0xc0, !PT ;  /* 0x00000006f0f07812 */ /* 0x000fe400078ec0ff */
[----:B--2---:R-:W-:Y:S01]  /*4b90*/  ISETP.GE.AND P2, PT, R6, c[0x0][0x220], PT ;  /* 0x0000880006007a0c */ /* 0x004fe20003f46270 */
[----:B------:R-:W-:Y:S02]  /*4ba0*/  IMAD.MOV.U32 R6, RZ, RZ, c[0x0][0x1a0] ;  /* 0x00006800ff067624 */ /* 0x000fe400078e00ff */
[----:B------:R-:W-:Y:S02]  /*4bb0*/  IMAD.MOV.U32 R7, RZ, RZ, c[0x0][0x1a0] ;  /* 0x00006800ff077624 */ /* 0x000fe400078e00ff */
[----:B------:R-:W-:Y:S02]  /*4bc0*/  IMAD.SHL.U32 R6, R6, 0x20, RZ ;  /* 0x0000002006067824 */ /* 0x000fe400078e00ff */
[----:B---3--:R-:W-:Y:S02]  /*4bd0*/  IMAD R0, R24, R236, RZ ;  /* 0x000000ec18007224 */ /* 0x008fe400078e02ff */
[----:B------:R-:W-:-:S02]  /*4be0*/  IMAD.SHL.U32 R7, R7, 0x10, RZ ;  /* 0x0000001007077824 */ /* 0x000fc400078e00ff */
[-C--:B----4-:R-:W-:Y:S02]  /*4bf0*/  IMAD.WIDE.U32 R2, R236, R6.reuse, R14 ;  /* 0x00000006ec027225 */ /* 0x090fe400078e000e */
[----:B------:R-:W-:Y:S02]  /*4c00*/  @P2 STS.128 [R228+0xa000], RZ ;  /* 0x00a000ffe4002388 */ /* 0x000fe40000000c00 */
[----:B------:R-:W-:Y:S01]  /*4c10*/  IMAD R4, R4, R6, R0 ;  /* 0x0000000604047224 */ /* 0x000fe200078e0200 */
[----:B------:R-:W-:Y:S02]  /*4c20*/  IADD3 R0, P0, R7, R2, RZ ;  /* 0x0000000207007210 */ /* 0x000fe40007f1e0ff */
[C---:B------:R-:W-:Y:S01]  /*4c30*/  @!P2 LEA R14, P5, R2.reuse, c[0x0][0x170], 0x1 ;  /* 0x00005c00020eaa11 */ /* 0x040fe200078a08ff */
[----:B------:R-:W-:Y:S01]  /*4c40*/  IMAD.IADD R3, R3, 0x1, R4 ;  /* 0x0000000103037824 */ /* 0x000fe200078e0204 */
[----:B------:R-:W-:Y:S02]  /*4c50*/  @!P1 LEA R6, P3, R2, c[0x0][0x170], 0x1 ;  /* 0x00005c0002069a11 */ /* 0x000fe400078608ff */
[----:B------:R-:W-:Y:S01]  /*4c60*/  @!P2 LEA R12, P4, R0, c[0x0][0x170], 0x1 ;  /* 0x00005c00000caa11 */ /* 0x000fe200078808ff */
[--C-:B-----5:R-:W-:Y:S01]  /*4c70*/  IMAD.X R5, R25, 0x1, R3.reuse, P0 ;  /* 0x0000000119057824 */ /* 0x120fe200000e0603 */
[----:B------:R-:W-:-:S02]  /*4c80*/  @!P2 LEA.HI.X R15, R2, c[0x0][0x174], R3, 0x1, P5 ;  /* 0x00005d00020faa11 */ /* 0x000fc400028f0c03 */
        /* <DEDUP_REMOVED lines=9> */
[----:B------:R-:W-:-:S03]  /*4d20*/  IMAD R0, R236, 0x20, R240 ;  /* 0x00000020ec007824 */ /* 0x000fc600078e02f0 */
[----:B------:R-:W-:Y:S01]  /*4d30*/  @!PT LDS RZ, [RZ] ;  /* 0x00000000fffff984 */ /* 0x000fe20000000800 */
[----:B------:R-:W-:Y:S01]  /*4d40*/  @!PT LDS RZ, [RZ] ;  /* 0x00000000fffff984 */ /* 0x000fe20000000800 */
[----:B------:R-:W-:Y:S01]  /*4d50*/  @!PT LDS RZ, [RZ] ;  /* 0x00000000fffff984 */ /* 0x000fe20000000800 */
[----:B------:R2:W-:Y:S02]  /*4d60*/  @!P1 LDGSTS.E.BYPASS.LTC128B.128 [R228+0xb000], [R6.64+0x80] ;  /* 0x0b00008006e49fae */ /* 0x0005e4000b901d44 */
[C---:B------:R-:W-:Y:S02]  /*4d70*/  IADD3 R3, R0.reuse, 0x18, RZ ;  /* 0x0000001800037810 */ /* 0x040fe40007ffe0ff */
[----:B------:R-:W-:Y:S01]  /*4d80*/  @P2 STS.128 [R228+0xa800], RZ ;  /* 0x00a800ffe4002388 */ /* 0x000fe20000000c00 */
[----:B------:R-:W-:-:S03]  /*4d90*/  IADD3 R2, R0, 0x19, RZ ;  /* 0x0000001900027810 */ /* 0x000fc60007ffe0ff */
        /* <DEDUP_REMOVED lines=35> */
[C---:B------:R-:W-:Y:S08]  /*4fd0*/  HMMA.16816.F32.BF16 R192, R12.reuse, R28, R180 ;  /* 0x0000001c0cc0723c */ /* 0x040ff000000418b4 */
[C---:B------:R-:W-:Y:S01]  /*4fe0*/  HMMA.16816.F32.BF16 R180, R12.reuse, R34, R20 ;  /* 0x000000220cb4723c */ /* 0x040fe20000041814 */
[----:B------:R-:W-:Y:S04]  /*4ff0*/  LDSM.16.M88.4 R20, [R223] ;  /* 0x00000000df14783b */ /* 0x000fe80000000200 */
[----:B------:R-:W-:Y:S03]  /*5000*/  LDSM.16.M88.4 R32, [R223+0x800] ;  /* 0x00080000df20783b */ /* 0x000fe60000000200 */
[----:B------:R-:W-:Y:S01]  /*5010*/  HMMA.16816.F32.BF16 R24, R12, R30, R24 ;  /* 0x0000001e0c18723c */ /* 0x000fe20000041818 */
[----:B------:R-:W-:Y:S04]  /*5020*/  LDSM.16.M88.4 R12, [R224] ;  /* 0x00000000e00c783b */ /* 0x000fe80000000200 */
[----:B------:R-:W-:Y:S03]  /*5030*/  LDSM.16.M88.4 R28, [R216+0x9000] ;  /* 0x00900000d81c783b */ /* 0x000fe60000000200 */
[C---:B--2---:R-:W-:Y:S08]  /*5040*/  HMMA.16816.F32.BF16 R200, R4.reuse, R176, R200 ;  /* 0x000000b004c8723c */ /* 0x044ff000000418c8 */
[C---:B---3--:R-:W-:Y:S08]  /*5050*/  HMMA.16816.F32.BF16 R204, R4.reuse, R140, R204 ;  /* 0x0000008c04cc723c */ /* 0x048ff000000418cc */
[C---:B------:R-:W-:Y:S08]  /*5060*/  HMMA.16816.F32.BF16 R196, R4.reuse, R178, R196 ;  /* 0x000000b204c4723c */ /* 0x040ff000000418c4 */
[----:B------:R-:W-:Y:S01]  /*5070*/  HMMA.16816.F32.BF16 R188, R4, R142, R188 ;  /* 0x0000008e04bc723c */ /* 0x000fe200000418bc */
[----:B------:R-:W1:Y:S07]  /*5080*/  LDSM.16.M88.4 R4, [R224+0x2000] ;  /* 0x00200000e004783b */ /* 0x000e6e0000000200 */
[C---:B----4-:R-:W-:Y:S08]  /*5090*/  HMMA.16816.F32.BF16 R184, R16.reuse, R176, R184 ;  /* 0x000000b010b8723c */ /* 0x050ff000000418b8 */
[C---:B------:R-:W-:Y:S08]  /*50a0*/  HMMA.16816.F32.BF16 R176, R16.reuse, R178, R180 ;  /* 0x000000b210b0723c */ /* 0x040ff000000418b4 */
[C---:B------:R-:W-:Y:S08]  /*50b0*/  HMMA.16816.F32.BF16 R180, R16.reuse, R140, R192 ;  /* 0x0000008c10b4723c */ /* 0x040ff000000418c0 */
[----:B------:R-:W-:Y:S01]  /*50c0*/  HMMA.16816.F32.BF16 R140, R16, R142, R24 ;  /* 0x0000008e108c723c */ /* 0x000fe20000041818 */
[----:B------:R-:W2:Y:S04]  /*50d0*/  LDSM.16.M88.4 R16, [R218+0x6000] ;  /* 0x00600000da10783b */ /* 0x000ea80000000200 */
[----:B------:R-:W3:Y:S03]  /*50e0*/  LDSM.16.M88.4 R24, [R216+0x9800] ;  /* 0x00980000d818783b */ /* 0x000ee60000000200 */
[C---:B-1----:R-:W-:Y:S08]  /*50f0*/  HMMA.16816.F32.BF16 R200, R4.reuse, R20, R200 ;  /* 0x0000001404c8723c */ /* 0x042ff000000418c8 */
[C---:B------:R-:W-:Y:S08]  /*5100*/  HMMA.16816.F32.BF16 R212, R4.reuse, R22, R196 ;  /* 0x0000001604d4723c */ /* 0x040ff000000418c4 */
[C---:B------:R-:W-:Y:S08]  /*5110*/  HMMA.16816.F32.BF16 R232, R4.reuse, R32, R204 ;  /* 0x0000002004e8723c */ /* 0x040ff000000418cc */
[----:B------:R-:W-:Y:S01]  /*5120*/  HMMA.16816.F32.BF16 R208, R4, R34, R188 ;  /* 0x0000002204d0723c */ /* 0x000fe200000418bc */
[----:B------:R-:W-:Y:S07]  /*5130*/  LDSM.16.M88.4 R4, [R220+0x6000] ;  /* 0x00600000dc04783b */ /* 0x000fee0000000200 */
[C---:B------:R-:W-:Y:S08]  /*5140*/  HMMA.16816.F32.BF16 R204, R12.reuse, R20, R184 ;  /* 0x000000140ccc723c */ /* 0x040ff000000418b8 */
[C---:B------:R-:W-:Y:S01]  /*5150*/  HMMA.16816.F32.BF16 R196, R12.reuse, R22, R176 ;  /* 0x000000160cc4723c */ /* 0x040fe200000418b0 */
[----:B------:R-:W1:Y:S07]  /*5160*/  LDSM.16.M88.4 R20, [R218+0x4000] ;  /* 0x00400000da14783b */ /* 0x000e6e0000000200 */
[C---:B------:R-:W-:Y:S08]  /*5170*/  HMMA.16816.F32.BF16 R192, R12.reuse, R32, R180 ;  /* 0x000000200cc0723c */ /* 0x040ff000000418b4 */
[----:B------:R-:W-:Y:S01]  /*5180*/  HMMA.16816.F32.BF16 R188, R12, R34, R140 ;  /* 0x000000220cbc723c */ /* 0x000fe2000004188c */
[----:B------:R-:W4:Y:S04]  /*5190*/  LDSM.16.M88.4 R140, [R227+0x1000] ;  /* 0x00100000e38c783b */ /* 0x000f280000000200 */
[----:B------:R-:W5:Y:S03]  /*51a0*/  LDSM.16.M88.4 R32, [R227+0x1800] ;  /* 0x00180000e320783b */ /* 0x000f660000000200 */
[C---:B--2---:R-:W-:Y:S01]  /*51b0*/  HMMA.16816.F32.BF16 R184, R16.reuse, R28, R200 ;  /* 0x0000001c10b8723c */ /* 0x044fe200000418c8 */
[----:B------:R-:W2:Y:S07]  /*51c0*/  LDSM.16.M88.4 R12, [R220+0x4000] ;  /* 0x00400000dc0c783b */ /* 0x000eae0000000200 */
[C---:B------:R-:W-:Y:S08]  /*51d0*/  HMMA.16816.F32.BF16 R180, R16.reuse, R30, R212 ;  /* 0x0000001e10b4723c */ /* 0x040ff000000418d4 */
[C---:B---3--:R-:W-:Y:S08]  /*51e0*/  HMMA.16816.F32.BF16 R176, R16.reuse, R24, R232 ;  /* 0x0000001810b0723c */ /* 0x048ff000000418e8 */
[----:B------:R-:W-:Y:S08]  /*51f0*/  HMMA.16816.F32.BF16 R16, R16, R26, R208 ;  /* 0x0000001a1010723c */ /* 0x000ff000000418d0 */
[C---:B-1----:R-:W-:Y:S08]  /*5200*/  HMMA.16816.F32.BF16 R200, R20.reuse, R24, R192 ;  /* 0x0000001814c8723c */ /* 0x042ff000000418c0 */
[C---:B------:R-:W-:Y:S08]  /*5210*/  HMMA.16816.F32.BF16 R212, R20.reuse, R28, R204 ;  /* 0x0000001c14d4723c */ /* 0x040ff000000418cc */
[C---:B------:R-:W-:Y:S08]  /*5220*/  HMMA.16816.F32.BF16 R208, R20.reuse, R30, R196 ;  /* 0x0000001e14d0723c */ /* 0x040ff000000418c4 */
[----:B------:R-:W-:Y:S01]  /*5230*/  HMMA.16816.F32.BF16 R192, R20, R26, R188 ;  /* 0x0000001a14c0723c */ /* 0x000fe200000418bc */
[----:B------:R-:W-:Y:S04]  /*5240*/  LDSM.16.M88.4 R24, [R225+0x9800] ;  /* 0x00980000e118783b */ /* 0x000fe80000000200 */
[----:B------:R-:W-:Y:S03]  /*5250*/  LDSM.16.M88.4 R20, [R225+0x9000] ;  /* 0x00900000e114783b */ /* 0x000fe60000000200 */
[C---:B----4-:R-:W-:Y:S08]  /*5260*/  HMMA.16816.F32.BF16 R204, R4.reuse, R140, R184 ;  /* 0x0000008c04cc723c */ /* 0x050ff000000418b8 */
[C---:B------:R-:W-:Y:S08]  /*5270*/  HMMA.16816.F32.BF16 R196, R4.reuse, R142, R180 ;  /* 0x0000008e04c4723c */ /* 0x040ff000000418b4 */
        /* <DEDUP_REMOVED lines=13> */
[C---:B------:R-:W-:Y:S08]  /*5350*/  HMMA.16816.F32.BF16 R196, R4.reuse, R22, R196 ;  /* 0x0000001604c4723c */ /* 0x040ff000000418c4 */
[----:B------:R-:W-:Y:S01]  /*5360*/  HMMA.16816.F32.BF16 R192, R4, R24, R188 ;  /* 0x0000001804c0723c */ /* 0x000fe200000418bc */
[----:B------:R-:W2:Y:S01]  /*5370*/  LDSM.16.M88.4 R4, [R224+0x6000] ;  /* 0x00600000e004783b */ /* 0x000ea20000000200 */
[----:B------:R-:W-:-:S06]  /*5380*/  DEPBAR.LE SB0, 0x0 ;  /* 0x000080000000791a */ /* 0x000fcc0000000000 */
[C---:B---3--:R-:W-:Y:S08]  /*5390*/  HMMA.16816.F32.BF16 R140, R16.reuse, R26, R140 ;  /* 0x0000001a108c723c */ /* 0x048ff0000004188c */
[C---:B------:R-:W-:Y:S01]  /*53a0*/  HMMA.16816.F32.BF16 R176, R16.reuse, R20, R176 ;  /* 0x0000001410b0723c */ /* 0x040fe200000418b0 */
[----:B------:R-:W-:Y:S07]  /*53b0*/  I2F R20, R2 ;  /* 0x0000000200147306 */ /* 0x000fee0000201400 */
[----:B------:R-:W-:Y:S08]  /*53c0*/  HMMA.16816.F32.BF16 R184, R16, R22, R184 ;  /* 0x0000001610b8723c */ /* 0x000ff000000418b8 */
[C---:B-1----:R-:W-:Y:S08]  /*53d0*/  HMMA.16816.F32.BF16 R188, R12.reuse, R30, R140 ;  /* 0x0000001e0cbc723c */ /* 0x042ff0000004188c */
[-C--:B------:R-:W-:Y:S08]  /*53e0*/  HMMA.16816.F32.BF16 R176, R12, R32.reuse, R176 ;  /* 0x000000200cb0723c */ /* 0x080ff000000418b0 */
[----:B--2---:R-:W-:Y:S08]  /*53f0*/  HMMA.16816.F32.BF16 R140, R4, R32, R204 ;  /* 0x00000020048c723c */ /* 0x004ff000000418cc */
[----:B------:R-:W-:Y:S01]  /*5400*/  HMMA.16816.F32.BF16 R184, R12, R34, R184 ;  /* 0x000000220cb8723c */ /* 0x000fe200000418b8 */
[----:B------:R-:W-:-:S02]  /*5410*/  FMUL.FTZ R188, R188, c[0x0][0x2ec] ;  /* 0x0000bb00bcbc7a20 */ /* 0x000fc40000410000 */
[----:B------:R-:W-:Y:S02]  /*5420*/  FMUL.FTZ R189, R189, c[0x0][0x2ec] ;  /* 0x0000bb00bdbd7a20 */ /* 0x000fe40000410000 */
[----:B------:R-:W-:Y:S02]  /*5430*/  FMUL.FTZ R191, R191, c[0x0][0x2ec] ;  /* 0x0000bb00bfbf7a20 */ /* 0x000fe40000410000 */
[----:B------:R-:W-:Y:S01]  /*5440*/  MUFU.TANH R188, R188 ;  /* 0x000000bc00bc7308 */ /* 0x000fe20000002400 */
[----:B------:R-:W-:Y:S01]  /*5450*/  HMMA.16816.F32.BF16 R32, R4, R34, R196 ;  /* 0x000000220420723c */ /* 0x000fe200000418c4 */
[----:B------:R-:W-:Y:S02]  /*5460*/  FMUL.FTZ R176, R176, c[0x0][0x2ec] ;  /* 0x0000bb00b0b07a20 */ /* 0x000fe40000410000 */
[----:B------:R-:W-:Y:S02]  /*5470*/  FMUL.FTZ R177, R177, c[0x0][0x2ec] ;  /* 0x0000bb00b1b17a20 */ /* 0x000fe40000410000 */
[----:B------:R-:W-:-:S02]  /*5480*/  FMUL.FTZ R179, R179, c[0x0][0x2ec] ;  /* 0x0000bb00b3b37a20 */ /* 0x000fc40000410000 */
[----:B------:R-:W-:Y:S01]  /*5490*/  MUFU.TANH R207, R176 ;  /* 0x000000b000cf7308 */ /* 0x000fe20000002400 */
[----:B------:R-:W-:Y:S01]  /*54a0*/  HMMA.16816.F32.BF16 R180, R16, R24, R180 ;  /* 0x0000001810b4723c */ /* 0x000fe200000418b4 */
[----:B------:R-:W-:Y:S02]  /*54b0*/  FMUL.FTZ R140, R140, c[0x0][0x2ec] ;  /* 0x0000bb008c8c7a20 */ /* 0x000fe40000410000 */
[----:B------:R-:W-:Y:S02]  /*54c0*/  FMUL.FTZ R141, R141, c[0x0][0x2ec] ;  /* 0x0000bb008d8d7a20 */ /* 0x000fe40000410000 */
[----:B------:R-:W-:Y:S02]  /*54d0*/  FMUL.FTZ R143, R143, c[0x0][0x2ec] ;  /* 0x0000bb008f8f7a20 */ /* 0x000fe40000410000 */
[----:B------:R-:W-:Y:S01]  /*54e0*/  MUFU.TANH R27, R177 ;  /* 0x000000b1001b7308 */ /* 0x000fe20000002400 */
[----:B------:R-:W-:Y:S01]  /*54f0*/  IADD3 R18, R0, 0x1, RZ ;  /* 0x0000000100127810 */ /* 0x000fe20007ffe0ff */
[----:B------:R-:W-:Y:S01]  /*5500*/  FMUL.FTZ R184, R184, c[0x0][0x2ec] ;  /* 0x0000bb00b8b87a20 */ /* 0x000fe20000410000 */
[----:B------:R-:W-:Y:S01]  /*5510*/  IADD3 R17, R0, 0x8, RZ ;  /* 0x0000000800117810 */ /* 0x000fe20007ffe0ff */
[----:B------:R-:W-:Y:S01]  /*5520*/  FMUL.FTZ R186, R186, c[0x0][0x2ec] ;  /* 0x0000bb00baba7a20 */ /* 0x000fe20000410000 */
[----:B------:R-:W-:Y:S01]  /*5530*/  IADD3 R16, R0, 0x9, RZ ;  /* 0x0000000900107810 */ /* 0x000fe20007ffe0ff */
[----:B------:R-:W-:Y:S01]  /*5540*/  FMUL.FTZ R185, R185, c[0x0][0x2ec] ;  /* 0x0000bb00b9b97a20 */ /* 0x000fe20000410000 */
[----:B------:R-:W-:Y:S01]  /*5550*/  ISETP.GE.AND P5, PT, R18, R8, PT ;  /* 0x000000081200720c */ /* 0x000fe20003fa6270 */
[----:B------:R-:W-:Y:S01]  /*5560*/  MUFU.TANH R205, R140 ;  /* 0x0000008c00cd7308 */ /* 0x000fe20000002400 */
[----:B------:R-:W-:Y:S01]  /*5570*/  FMUL.FTZ R32, R32, c[0x0][0x2ec] ;  /* 0x0000bb0020207a20 */ /* 0x000fe20000410000 */
[C---:B------:R-:W-:Y:S01]  /*5580*/  ISETP.GE.AND P4, PT, R18.reuse, R9, PT ;  /* 0x000000091200720c */ /* 0x040fe20003f86270 */
[----:B------:R-:W-:Y:S01]  /*5590*/  FMUL.FTZ R33, R33, c[0x0][0x2ec] ;  /* 0x0000bb0021217a20 */ /* 0x000fe20000410000 */
[----:B------:R-:W-:Y:S01]  /*55a0*/  ISETP.GE.AND P0, PT, R18, R10, PT ;  /* 0x0000000a1200720c */ /* 0x000fe20003f06270 */
[----:B------:R-:W-:Y:S01]  /*55b0*/  FMUL.FTZ R34, R34, c[0x0][0x2ec] ;  /* 0x0000bb0022227a20 */ /* 0x000fe20000410000 */
[----:B------:R-:W-:Y:S01]  /*55c0*/  ISETP.GE.AND P6, PT, R18, R11, PT ;  /* 0x0000000b1200720c */ /* 0x000fe20003fc6270 */
[----:B------:R-:W-:Y:S01]  /*55d0*/  FMUL.FTZ R25, R35, c[0x0][0x2ec] ;  /* 0x0000bb0023197a20 */ /* 0x000fe20000410000 */
[----:B------:R-:W-:Y:S01]  /*55e0*/  MUFU.TANH R140, R32 ;  /* 0x00000020008c7308 */ /* 0x000fe20000002400 */
[----:B------:R-:W-:Y:S01]  /*55f0*/  HMMA.16816.F32.BF16 R180, R12, R28, R180 ;  /* 0x0000001c0cb4723c */ /* 0x000fe200000418b4 */
[----:B------:R-:W-:Y:S01]  /*5600*/  FMUL.FTZ R142, R142, c[0x0][0x2ec] ;  /* 0x0000bb008e8e7a20 */ /* 0x000fe20000410000 */
[----:B------:R-:W-:Y:S01]  /*5610*/  ISETP.GE.AND P3, PT, R17, R8, PT ;  /* 0x000000081100720c */ /* 0x000fe20003f66270 */
[----:B------:R-:W-:-:S02]  /*5620*/  FMUL.FTZ R187, R187, c[0x0][0x2ec] ;  /* 0x0000bb00bbbb7a20 */ /* 0x000fc40000410000 */
[----:B------:R-:W-:Y:S02]  /*5630*/  FMUL.FTZ R178, R178, c[0x0][0x2ec] ;  /* 0x0000bb00b2b27a20 */ /* 0x000fe40000410000 */
[----:B------:R-:W-:Y:S01]  /*5640*/  MUFU.TANH R177, R33 ;  /* 0x0000002100b17308 */ /* 0x000fe20000002400 */
[C---:B------:R-:W-:Y:S02]  /*5650*/  IADD3 R13, R0.reuse, 0x10, RZ ;  /* 0x00000010000d7810 */ /* 0x040fe40007ffe0ff */
[----:B------:R-:W-:-:S05]  /*5660*/  IADD3 R12, R0, 0x11, RZ ;  /* 0x00000011000c7810 */ /* 0x000fca0007ffe0ff */
[----:B------:R1:W-:Y:S08]  /*5670*/  MUFU.TANH R176, R34 ;  /* 0x0000002200b07308 */ /* 0x0003f00000002400 */
[----:B------:R-:W2:Y:S01]  /*5680*/  I2F R23, R18 ;  /* 0x0000001200177306 */ /* 0x000ea20000201400 */
[----:B------:R-:W-:Y:S02]  /*5690*/  FMUL.FTZ R180, R180, c[0x0][0x2ec] ;  /* 0x0000bb00b4b47a20 */ /* 0x000fe40000410000 */
[----:B------:R-:W-:-:S02]  /*56a0*/  FMUL.FTZ R182, R182, c[0x0][0x2ec] ;  /* 0x0000bb00b6b67a20 */ /* 0x000fc40000410000 */
[----:B------:R-:W-:Y:S02]  /*56b0*/  FMUL.FTZ R183, R183, c[0x0][0x2ec] ;  /* 0x0000bb00b7b77a20 */ /* 0x000fe40000410000 */
[----:B------:R-:W-:Y:S01]  /*56c0*/  FMUL.FTZ R181, R181, c[0x0][0x2ec] ;  /* 0x0000bb00b5b57a20 */ /* 0x000fe20000410000 */
[----:B-1----:R-:W-:Y:S01]  /*56d0*/  HMMA.16816.F32.BF16 R32, R4, R28, R192 ;  /* 0x0000001c0420723c */ /* 0x002fe200000418c0 */
[----:B------:R-:W-:Y:S01]  /*56e0*/  MUFU.TANH R133, R141 ;  /* 0x0000008d00857308 */ /* 0x000fe20000002400 */
[----:B--2---:R-:W-:-:S07]  /*56f0*/  FFMA.FTZ R27, R23, R132, R27 ;  /* 0x00000084171b7223 */ /* 0x004fce000001001b */
[----:B------:R-:W1:Y:S01]  /*5700*/  MUFU.TANH R26, R179 ;  /* 0x000000b3001a7308 */ /* 0x000e620000002400 */
[----:B------:R-:W-:Y:S01]  /*5710*/  HMMA.16816.F32.BF16 R28, R4, R30, R200 ;  /* 0x0000001e041c723c */ /* 0x000fe200000418c8 */
[----:B------:R-:W-:Y:S02]  /*5720*/  FSEL R27, R27, -INF , !P5 ;  /* 0xff8000001b1b7808 */ /* 0x000fe40006800000 */
[----:B------:R-:W-:-:S04]  /*5730*/  ISETP.GE.AND P5, PT, R17, R9, PT ;  /* 0x000000091100720c */ /* 0x000fc80003fa6270 */
[----:B------:R-:W2:Y:S07]  /*5740*/  MUFU.TANH R143, R143 ;  /* 0x0000008f008f7308 */ /* 0x000eae0000002400 */
[----:B------:R-:W-:Y:S01]  /*5750*/  FMUL.FTZ R32, R32, c[0x0][0x2ec] ;  /* 0x0000bb0020207a20 */ /* 0x000fe20000410000 */
[----:B------:R-:W3:Y:S01]  /*5760*/  I2F R22, R17 ;  /* 0x0000001100167306 */ /* 0x000ee20000201400 */
[----:B-1----:R-:W-:Y:S02]  /*5770*/  FFMA.FTZ R26, R23, R132, R26 ;  /* 0x00000084171a7223 */ /* 0x002fe4000001001a */
[----:B------:R-:W-:-:S02]  /*5780*/  FMUL.FTZ R33, R33, c[0x0][0x2ec] ;  /* 0x0000bb0021217a20 */ /* 0x000fc40000410000 */
[----:B------:R-:W-:-:S03]  /*5790*/  FMUL.FTZ R34, R34, c[0x0][0x2ec] ;  /* 0x0000bb0022227a20 */ /* 0x000fc60000410000 */
[----:B------:R-:W-:Y:S01]  /*57a0*/  MUFU.TANH R184, R184 ;  /* 0x000000b800b87308 */ /* 0x000fe20000002400 */
[----:B--2---:R-:W-:Y:S02]  /*57b0*/  FFMA.FTZ R18, R23, R132, R143 ;  /* 0x0000008417127223 */ /* 0x004fe4000001008f */
[----:B------:R-:W-:-:S05]  /*57c0*/  FMUL.FTZ R30, R30, c[0x0][0x2ec] ;  /* 0x0000bb001e1e7a20 */ /* 0x000fca0000410000 */
[----:B------:R-:W-:Y:S01]  /*57d0*/  MUFU.TANH R186, R186 ;  /* 0x000000ba00ba7308 */ /* 0x000fe20000002400 */
[----:B---3--:R-:W-:-:S07]  /*57e0*/  FFMA.FTZ R4, R22, R132, R176 ;  /* 0x0000008416047223 */ /* 0x008fce00000100b0 */
[----:B------:R-:W1:Y:S08]  /*57f0*/  I2F R21, R16 ;  /* 0x0000001000157306 */ /* 0x000e700000201400 */
[----:B------:R-:W-:Y:S08]  /*5800*/  MUFU.TANH R204, R142 ;  /* 0x0000008e00cc7308 */ /* 0x000ff00000002400 */
[----:B------:R-:W2:Y:S01]  /*5810*/  MUFU.TANH R185, R185 ;  /* 0x000000b900b97308 */ /* 0x000ea20000002400 */
[----:B-1----:R-:W-:-:S07]  /*5820*/  FFMA.FTZ R6, R21, R132, R177 ;  /* 0x0000008415067223 */ /* 0x002fce00000100b1 */
[----:B------:R-:W-:Y:S08]  /*5830*/  MUFU.TANH R187, R187 ;  /* 0x000000bb00bb7308 */ /* 0x000ff00000002400 */
[----:B------:R1:W3:Y:S01]  /*5840*/  MUFU.TANH R142, R25 ;  /* 0x00000019008e7308 */ /* 0x0002e20000002400 */
[----:B--2---:R-:W-:-:S07]  /*5850*/  FFMA.FTZ R5, R21, R132, R185 ;  /* 0x0000008415057223 */ /* 0x004fce00000100b9 */
[----:B------:R-:W-:Y:S01]  /*5860*/  I2F R19, R13 ;  /* 0x0000000d00137306 */ /* 0x000fe20000201400 */
[----:B-1----:R-:W-:-:S07]  /*5870*/  FFMA.FTZ R25, R23, R132, R133 ;  /* 0x0000008417197223 */ /* 0x002fce0000010085 */
[----:B------:R-:W-:Y:S01]  /*5880*/  MUFU.TANH R180, R180 ;  /* 0x000000b400b47308 */ /* 0x000fe20000002400 */
[----:B------:R-:W-:Y:S01]  /*5890*/  FSEL R133, R26, -INF , !P4 ;  /* 0xff8000001a857808 */ /* 0x000fe20006000000 */
[----:B------:R-:W-:Y:S01]  /*58a0*/  FFMA.FTZ R23, R22, R132, R184 ;  /* 0x0000008416177223 */ /* 0x000fe200000100b8 */
[----:B------:R-:W-:Y:S01]  /*58b0*/  ISETP.GE.AND P4, PT, R17, R10, PT ;  /* 0x0000000a1100720c */ /* 0x000fe20003f86270 */
[-C--:B---3--:R-:W-:Y:S01]  /*58c0*/  FFMA.FTZ R7, R21, R132.reuse, R142 ;  /* 0x0000008415077223 */ /* 0x088fe2000001008e */
[----:B------:R-:W-:Y:S01]  /*58d0*/  FSEL R138, R25, -INF , !P0 ;  /* 0xff800000198a7808 */ /* 0x000fe20004000000 */
[----:B------:R-:W-:Y:S01]  /*58e0*/  FMUL.FTZ R25, R35, c[0x0][0x2ec] ;  /* 0x0000bb0023197a20 */ /* 0x000fe20000410000 */
[----:B------:R-:W-:Y:S01]  /*58f0*/  ISETP.GE.AND P0, PT, R17, R11, PT ;  /* 0x0000000b1100720c */ /* 0x000fe20003f06270 */
[----:B------:R-:W-:Y:S01]  /*5900*/  MUFU.TANH R182, R182 ;  /* 0x000000b600b67308 */ /* 0x000fe20000002400 */
[----:B------:R-:W-:Y:S01]  /*5910*/  FSEL R35, R18, -INF , !P6 ;  /* 0xff80000012237808 */ /* 0x000fe20007000000 */
[CC--:B------:R-:W-:Y:S01]  /*5920*/  FFMA.FTZ R18, R22.reuse, R132.reuse, R186 ;  /* 0x0000008416127223 */ /* 0x0c0fe200000100ba */
[----:B------:R-:W-:Y:S01]  /*5930*/  FSEL R23, R23, -INF , !P3 ;  /* 0xff80000017177808 */ /* 0x000fe20005800000 */
[----:B------:R-:W-:Y:S01]  /*5940*/  FFMA.FTZ R17, R22, R132, R140 ;  /* 0x0000008416117223 */ /* 0x000fe2000001008c */
[----:B------:R-:W-:-:S02]  /*5950*/  ISETP.GE.AND P6, PT, R16, R8, PT ;  /* 0x000000081000720c */ /* 0x000fc40003fc6270 */
[----:B------:R-:W-:Y:S01]  /*5960*/  FSEL R26, R18, -INF , !P5 ;  /* 0xff800000121a7808 */ /* 0x000fe20006800000 */
[----:B------:R1:W2:Y:S01]  /*5970*/  MUFU.TANH R141, R32 ;  /* 0x00000020008d7308 */ /* 0x0002a20000002400 */
[C---:B------:R-:W-:Y:S02]  /*5980*/  ISETP.GE.AND P3, PT, R16.reuse, R9, PT ;  /* 0x000000091000720c */ /* 0x040fe40003f66270 */
[----:B------:R-:W-:-:S05]  /*5990*/  ISETP.GE.AND P5, PT, R16, R10, PT ;  /* 0x0000000a1000720c */ /* 0x000fca0003fa6270 */
[----:B------:R3:W-:Y:S01]  /*59a0*/  MUFU.TANH R143, R33 ;  /* 0x00000021008f7308 */ /* 0x0007e20000002400 */
[----:B-1----:R-:W-:Y:S01]  /*59b0*/  FSEL R32, R4, -INF , !P0 ;  /* 0xff80000004207808 */ /* 0x002fe20004000000 */
[----:B--2---:R-:W-:-:S06]  /*59c0*/  FFMA.FTZ R4, R19, R132, R141 ;  /* 0x0000008413047223 */ /* 0x004fcc000001008d */
[----:B------:R-:W-:Y:S01]  /*59d0*/  MUFU.TANH R206, R178 ;  /* 0x000000b200ce7308 */ /* 0x000fe20000002400 */
[----:B------:R-:W-:Y:S02]  /*59e0*/  ISETP.GE.AND P0, PT, R13, R8, PT ;  /* 0x000000080d00720c */ /* 0x000fe40003f06270 */
[----:B---3--:R-:W-:Y:S02]  /*59f0*/  FSEL R33, R17, -INF , !P4 ;  /* 0xff80000011217808 */ /* 0x008fe40006000000 */
[----:B------:R-:W-:Y:S01]  /*5a00*/  ISETP.GE.AND P4, PT, R16, R11, PT ;  /* 0x0000000b1000720c */ /* 0x000fe20003f86270 */
[-C--:B------:R-:W-:Y:S02]  /*5a10*/  FFMA.FTZ R16, R21, R132.reuse, R187 ;  /* 0x0000008415107223 */ /* 0x080fe400000100bb */
[----:B------:R1:W-:Y:S01]  /*5a20*/  MUFU.TANH R17, R25 ;  /* 0x0000001900117308 */ /* 0x0003e20000002400 */
[----:B------:R-:W-:Y:S01]  /*5a30*/  FSEL R21, R5, -INF , !P6 ;  /* 0xff80000005157808 */ /* 0x000fe20007000000 */
[----:B------:R-:W-:Y:S01]  /*5a40*/  FFMA.FTZ R5, R19, R132, R182 ;  /* 0x0000008413057223 */ /* 0x000fe200000100b6 */
[----:B------:R-:W-:-:S02]  /*5a50*/  ISETP.GE.AND P6, PT, R13, R9, PT ;  /* 0x000000090d00720c */ /* 0x000fc40003fc6270 */
[----:B------:R-:W-:Y:S02]  /*5a60*/  FSEL R22, R16, -INF , !P3 ;  /* 0xff80000010167808 */ /* 0x000fe40005800000 */
[----:B------:R-:W-:Y:S01]  /*5a70*/  ISETP.GE.AND P3, PT, R13, R10, PT ;  /* 0x0000000a0d00720c */ /* 0x000fe20003f66270 */
[----:B------:R-:W-:Y:S03]  /*5a80*/  I2F R15, R12 ;  /* 0x0000000c000f7306 */ /* 0x000fe60000201400 */
[----:B------:R-:W-:Y:S02]  /*5a90*/  FSEL R187, R4, -INF , !P3 ;  /* 0xff80000004bb7808 */ /* 0x000fe40005800000 */
[-C--:B------:R-:W-:Y:S02]  /*5aa0*/  ISETP.GE.AND P3, PT, R12, R11.reuse, PT ;  /* 0x0000000b0c00720c */ /* 0x080fe40003f66270 */
[----:B-1----:R-:W-:Y:S01]  /*5ab0*/  FSEL R25, R6, -INF , !P5 ;  /* 0xff80000006197808 */ /* 0x002fe20006800000 */
[----:B------:R-:W-:Y:S01]  /*5ac0*/  FFMA.FTZ R6, R19, R132, R180 ;  /* 0x0000008413067223 */ /* 0x000fe200000100b4 */
[----:B------:R1:W2:Y:S01]  /*5ad0*/  MUFU.TANH R178, R183 ;  /* 0x000000b700b27308 */ /* 0x0002a20000002400 */
[----:B------:R-:W-:Y:S01]  /*5ae0*/  ISETP.GE.AND P5, PT, R13, R11, PT ;  /* 0x0000000b0d00720c */ /* 0x000fe20003fa6270 */
[----:B------:R-:W-:-:S02]  /*5af0*/  FMUL.FTZ R13, R190, c[0x0][0x2ec] ;  /* 0x0000bb00be0d7a20 */ /* 0x000fc40000410000 */
[----:B------:R-:W-:Y:S02]  /*5b00*/  FSEL R182, R6, -INF , !P0 ;  /* 0xff80000006b67808 */ /* 0x000fe40004000000 */
[C---:B------:R-:W-:Y:S02]  /*5b10*/  ISETP.GE.AND P0, PT, R12.reuse, R9, PT ;  /* 0x000000090c00720c */ /* 0x040fe40003f06270 */
[----:B------:R3:W4:Y:S08]  /*5b20*/  MUFU.TANH R139, R34 ;  /* 0x00000022008b7308 */ /* 0x0007300000002400 */
[----:B------:R-:W5:Y:S01]  /*5b30*/  MUFU.TANH R181, R181 ;  /* 0x000000b500b57308 */ /* 0x000f620000002400 */
[----:B-1----:R-:W-:Y:S01]  /*5b40*/  FSEL R183, R5, -INF , !P6 ;  /* 0xff80000005b77808 */ /* 0x002fe20007000000 */
[C---:B--2---:R-:W-:Y:S01]  /*5b50*/  FFMA.FTZ R6, R15.reuse, R132, R178 ;  /* 0x000000840f067223 */ /* 0x044fe200000100b2 */
[----:B------:R-:W-:Y:S01]  /*5b60*/  ISETP.GE.AND P6, PT, R12, R10, PT ;  /* 0x0000000a0c00720c */ /* 0x000fe20003fc6270 */
[----:B------:R-:W-:Y:S01]  /*5b70*/  FFMA.FTZ R5, R15, R132, R143 ;  /* 0x000000840f057223 */ /* 0x000fe2000001008f */
[----:B---3--:R-:W-:-:S03]  /*5b80*/  FSEL R34, R7, -INF , !P4 ;  /* 0xff80000007227808 */ /* 0x008fc60006000000 */
[----:B------:R-:W1:Y:S01]  /*5b90*/  I2F R14, R3 ;  /* 0x00000003000e7306 */ /* 0x000e620000201400 */
[----:B------:R-:W-:Y:S01]  /*5ba0*/  BAR.SYNC.DEFER_BLOCKING 0x0 ;  /* 0x0000000000007b1d */ /* 0x000fe20000010000 */
[----:B------:R-:W-:Y:S01]  /*5bb0*/  ISETP.GE.AND P4, PT, R12, R8, PT ;  /* 0x000000080c00720c */ /* 0x000fe20003f86270 */
[----:B------:R-:W-:Y:S01]  /*5bc0*/  FMUL.FTZ R12, R28, c[0x0][0x2ec] ;  /* 0x0000bb001c0c7a20 */ /* 0x000fe20000410000 */
[----:B------:R-:W-:Y:S01]  /*5bd0*/  FSEL R185, R5, -INF , !P6 ;  /* 0xff80000005b97808 */ /* 0x000fe20007000000 */
[----:B----4-:R-:W-:Y:S01]  /*5be0*/  FFMA.FTZ R4, R19, R132, R139 ;  /* 0x0000008413047223 */ /* 0x010fe2000001008b */
[----:B------:R-:W-:Y:S01]  /*5bf0*/  ISETP.GE.AND P6, PT, R3, R8, PT ;  /* 0x000000080300720c */ /* 0x000fe20003fc6270 */
[CC--:B-----5:R-:W-:Y:S01]  /*5c00*/  FFMA.FTZ R7, R15.reuse, R132.reuse, R181 ;  /* 0x000000840f077223 */ /* 0x0e0fe200000100b5 */
[----:B------:R-:W2:Y:S01]  /*5c10*/  MUFU.TANH R13, R13 ;  /* 0x0000000d000d7308 */ /* 0x000ea20000002400 */
[----:B------:R-:W-:Y:S01]  /*5c20*/  FFMA.FTZ R15, R15, R132, R17 ;  /* 0x000000840f0f7223 */ /* 0x000fe20000010011 */
[----:B------:R-:W-:-:S02]  /*5c30*/  FSEL R181, R6, -INF , !P0 ;  /* 0xff80000006b57808 */ /* 0x000fc40004000000 */
[----:B------:R-:W-:Y:S02]  /*5c40*/  FSEL R193, R4, -INF , !P5 ;  /* 0xff80000004c17808 */ /* 0x000fe40006800000 */
[----:B------:R-:W-:Y:S02]  /*5c50*/  FSEL R195, R15, -INF , !P3 ;  /* 0xff8000000fc37808 */ /* 0x000fe40005800000 */
[----:B------:R-:W3:Y:S01]  /*5c60*/  MUFU.TANH R12, R12 ;  /* 0x0000000c000c7308 */ /* 0x000ee20000002400 */
[----:B-1----:R-:W-:Y:S01]  /*5c70*/  FFMA.FTZ R6, R14, R132, R188 ;  /* 0x000000840e067223 */ /* 0x002fe200000100bc */
[----:B------:R-:W-:Y:S02]  /*5c80*/  ISETP.GE.AND P3, PT, R3, R9, PT ;  /* 0x000000090300720c */ /* 0x000fe40003f66270 */
[----:B------:R-:W-:Y:S02]  /*5c90*/  FSEL R179, R7, -INF , !P4 ;  /* 0xff80000007b37808 */ /* 0x000fe40006000000 */
[----:B------:R-:W-:-:S02]  /*5ca0*/  FSEL R178, R6, -INF , !P6 ;  /* 0xff80000006b27808 */ /* 0x000fc40007000000 */
[----:B------:R1:W4:Y:S01]  /*5cb0*/  I2F R24, R0 ;  /* 0x0000000000187306 */ /* 0x0003220000201400 */
[----:B--2---:R-:W-:Y:S01]  /*5cc0*/  FFMA.FTZ R5, R14, R132, R13 ;  /* 0x000000840e057223 */ /* 0x004fe2000001000d */
[----:B------:R-:W-:Y:S02]  /*5cd0*/  ISETP.GE.AND P6, PT, R3, R10, PT ;  /* 0x0000000a0300720c */ /* 0x000fe40003fc6270 */
[----:B------:R-:W-:Y:S02]  /*5ce0*/  ISETP.GE.AND P5, PT, R0, R8, PT ;  /* 0x000000080000720c */ /* 0x000fe40003fa6270 */
[----:B------:R-:W-:Y:S01]  /*5cf0*/  FSEL R180, R5, -INF , !P3 ;  /* 0xff80000005b47808 */ /* 0x000fe20005800000 */
[----:B---3--:R-:W-:Y:S01]  /*5d00*/  FFMA.FTZ R4, R14, R132, R12 ;  /* 0x000000840e047223 */ /* 0x008fe2000001000c */
[C---:B------:R-:W-:Y:S01]  /*5d10*/  ISETP.GE.AND P4, PT, R0.reuse, R9, PT ;  /* 0x000000090000720c */ /* 0x040fe20003f86270 */
[----:B------:R-:W2:Y:S01]  /*5d20*/  MUFU.TANH R7, R30 ;  /* 0x0000001e00077308 */ /* 0x000ea20000002400 */
[----:B------:R-:W-:-:S02]  /*5d30*/  ISETP.GE.AND P0, PT, R0, R10, PT ;  /* 0x0000000a0000720c */ /* 0x000fc40003f06270 */
[-C--:B------:R-:W-:Y:S02]  /*5d40*/  ISETP.GE.AND P3, PT, R0, R11.reuse, PT ;  /* 0x0000000b0000720c */ /* 0x080fe40003f66270 */
[----:B------:R-:W-:Y:S01]  /*5d50*/  FSEL R186, R4, -INF , !P6 ;  /* 0xff80000004ba7808 */ /* 0x000fe20007000000 */
[----:B-1----:R-:W-:Y:S01]  /*5d60*/  FMUL.FTZ R0, R29, c[0x0][0x2ec] ;  /* 0x0000bb001d007a20 */ /* 0x002fe20000410000 */
[----:B------:R-:W-:Y:S01]  /*5d70*/  ISETP.GE.AND P6, PT, R3, R11, PT ;  /* 0x0000000b0300720c */ /* 0x000fe20003fc6270 */
[----:B------:R-:W-:Y:S01]  /*5d80*/  FMUL.FTZ R4, R31, c[0x0][0x2ec] ;  /* 0x0000bb001f047a20 */ /* 0x000fe20000410000 */
[----:B------:R-:W1:Y:S01]  /*5d90*/  MUFU.TANH R189, R189 ;  /* 0x000000bd00bd7308 */ /* 0x000e620000002400 */
[CC--:B----4-:R-:W-:Y:S02]  /*5da0*/  FFMA.FTZ R17, R24.reuse, R132.reuse, R204 ;  /* 0x0000008418117223 */ /* 0x0d0fe400000100cc */
[CC--:B------:R-:W-:Y:S02]  /*5db0*/  FFMA.FTZ R15, R24.reuse, R132.reuse, R207 ;  /* 0x00000084180f7223 */ /* 0x0c0fe400000100cf */
[-C--:B------:R-:W-:Y:S01]  /*5dc0*/  FFMA.FTZ R16, R24, R132.reuse, R206 ;  /* 0x0000008418107223 */ /* 0x080fe200000100ce */
[----:B------:R-:W-:Y:S01]  /*5dd0*/  FSEL R17, R17, -INF , !P3 ;  /* 0xff80000011117808 */ /* 0x000fe20005800000 */
[-C--:B--2---:R-:W-:Y:S01]  /*5de0*/  FFMA.FTZ R14, R14, R132.reuse, R7 ;  /* 0x000000840e0e7223 */ /* 0x084fe20000010007 */
[----:B------:R-:W2:Y:S01]  /*5df0*/  MUFU.TANH R13, R191 ;  /* 0x000000bf000d7308 */ /* 0x000ea20000002400 */
[----:B------:R-:W-:Y:S01]  /*5e00*/  ISETP.GE.AND P3, PT, R244, 0x3, PT ;  /* 0x00000003f400780c */ /* 0x000fe20003f66270 */
[----:B------:R-:W-:Y:S01]  /*5e10*/  FFMA.FTZ R18, R24, R132, R205 ;  /* 0x0000008418127223 */ /* 0x000fe200000100cd */
[----:B------:R-:W-:-:S02]  /*5e20*/  FSEL R15, R15, -INF , !P5 ;  /* 0xff8000000f0f7808 */ /* 0x000fc40006800000 */
[----:B------:R-:W-:Y:S02]  /*5e30*/  FSEL R194, R14, -INF , !P6 ;  /* 0xff8000000ec27808 */ /* 0x000fe40007000000 */
[----:B------:R-:W-:Y:S01]  /*5e40*/  FSEL R16, R16, -INF , !P4 ;  /* 0xff80000010107808 */ /* 0x000fe20006000000 */
[----:B------:R-:W3:Y:S01]  /*5e50*/  MUFU.TANH R0, R0 ;  /* 0x0000000000007308 */ /* 0x000ee20000002400 */
[----:B------:R-:W-:Y:S01]  /*5e60*/  FSEL R18, R18, -INF , !P0 ;  /* 0xff80000012127808 */ /* 0x000fe20004000000 */
[----:B-1----:R-:W-:Y:S01]  /*5e70*/  FFMA.FTZ R3, R20, R132, R189 ;  /* 0x0000008414037223 */ /* 0x002fe200000100bd */
[C---:B------:R-:W-:Y:S02]  /*5e80*/  ISETP.GE.AND P6, PT, R2.reuse, R8, PT ;  /* 0x000000080200720c */ /* 0x040fe40003fc6270 */
[C---:B------:R-:W-:Y:S02]  /*5e90*/  ISETP.GE.AND P5, PT, R2.reuse, R9, PT ;  /* 0x000000090200720c */ /* 0x040fe40003fa6270 */
[C---:B------:R-:W-:Y:S01]  /*5ea0*/  ISETP.GE.AND P4, PT, R2.reuse, R10, PT ;  /* 0x0000000a0200720c */ /* 0x040fe20003f86270 */
[----:B------:R-:W1:Y:S01]  /*5eb0*/  MUFU.TANH R4, R4 ;  /* 0x0000000400047308 */ /* 0x000e620000002400 */
[----:B------:R-:W-:Y:S01]  /*5ec0*/  ISETP.GE.AND P0, PT, R2, R11, PT ;  /* 0x0000000b0200720c */ /* 0x000fe20003f06270 */
[----:B--2---:R-:W-:Y:S01]  /*5ed0*/  FFMA.FTZ R2, R20, R132, R13 ;  /* 0x0000008414027223 */ /* 0x004fe2000001000d */
[----:B------:R-:W-:-:S04]  /*5ee0*/  FSEL R176, R3, -INF , !P6 ;  /* 0xff80000003b07808 */ /* 0x000fc80007000000 */
[----:B------:R-:W-:Y:S01]  /*5ef0*/  FSEL R177, R2, -INF , !P5 ;  /* 0xff80000002b17808 */ /* 0x000fe20006800000 */
[----:B---3--:R-:W-:-:S05]  /*5f00*/  FFMA.FTZ R0, R20, R132, R0 ;  /* 0x0000008414007223 */ /* 0x008fca0000010000 */
[----:B------:R-:W-:Y:S01]  /*5f10*/  FSEL R184, R0, -INF , !P4 ;  /* 0xff80000000b87808 */ /* 0x000fe20006000000 */
[----:B-1----:R-:W-:-:S05]  /*5f20*/  FFMA.FTZ R20, R20, R132, R4 ;  /* 0x0000008414147223 */ /* 0x002fca0000010004 */
[----:B------:R-:W-:Y:S01]  /*5f30*/  FSEL R192, R20, -INF , !P0 ;  /* 0xff80000014c07808 */ /* 0x000fe20004000000 */
[----:B------:R-:W-:Y:S05]  /*5f40*/  @!P3 BRA `(.L_x_1342) ;  /* 0x000002b00000b947 */ /* 0x000fea0003800000 */
[----:B------:R-:W2:Y:S01]  /*5f50*/  LDL.64 R240, [R1+0x20] ;  /* 0x0000200001f07983 */ /* 0x000ea20000100a00 */
[----:B------:R-:W-:Y:S01]  /*5f60*/  IADD3 R0, R244, -0x3, RZ ;  /* 0xfffffffdf4007810 */ /* 0x000fe20007ffe0ff */
[----:B------:R-:W-:Y:S02]  /*5f70*/  BSSY B0, `(.L_x_1343) ;  /* 0x0000027000007945 */ /* 0x000fe40003800000 */
[----:B------:R1:W-:Y:S01]  /*5f80*/  @P2 STS.128 [R228+0x8000], RZ ;  /* 0x008000ffe4002388 */ /* 0x0003e20000000c00 */
[----:B------:R-:W-:Y:S01]  /*5f90*/  SHF.R.S32.HI R2, RZ, 0x1f, R0 ;  /* 0x0000001fff027819 */ /* 0x000fe20000011400 */
[----:B------:R-:W-:-:S04]  /*5fa0*/  IMAD.WIDE.U32 R4, R0, c[0x0][0x198], RZ ;  /* 0x0000660000047a25 */ /* 0x000fc800078e00ff */
[----:B------:R-:W-:-:S04]  /*5fb0*/  IMAD R2, R2, c[0x0][0x198], RZ ;  /* 0x0000660002027a24 */ /* 0x000fc800078e02ff */
[----:B------:R-:W-:-:S04]  /*5fc0*/  IMAD R2, R0, c[0x0][0x19c], R2 ;  /* 0x0000670000027a24 */ /* 0x000fc800078e0202 */
[----:B------:R-:W-:Y:S01]  /*5fd0*/  IMAD.IADD R3, R5, 0x1, R2 ;  /* 0x0000000105037824 */ /* 0x000fe200078e0202 */
[----:B--2---:R-:W-:-:S04]  /*5fe0*/  LEA R0, P0, R4, R240, 0x5 ;  /* 0x000000f004007211 */ /* 0x004fc800078028ff */
[----:B------:R-:W-:Y:S02]  /*5ff0*/  IADD3 R2, P5, R245, R0, RZ ;  /* 0x00000000f5027210 */ /* 0x000fe40007fbe0ff */
[----:B------:R-:W-:Y:S02]  /*6000*/  LEA.HI.X R3, R4, R247, R3, 0x5, P0 ;  /* 0x000000f704037211 */ /* 0x000fe400000f2c03 */
        /* <DEDUP_REMOVED lines=29> */
.L_x_1344:
[----:B------:R-:W-:Y:S05]  /*61e0*/  BSYNC B0 ;  /* 0x0000000000007941 */ /* 0x000fea0003800000 */
.L_x_1343:
[----:B------:R-:W0:Y:S02]  /*61f0*/  LDGDEPBAR ;  /* 0x00000000000079af */ /* 0x000e240000000000 */
.L_x_1342:
        /* <DEDUP_REMOVED lines=22> */
[----:B------:R-:W-:-:S03]  /*6360*/  FMNMX.FTZ R3, R25, R4, !PT ;  /* 0x0000000419037209 */ /* 0x000fc60007810000 */
[----:B------:R-:W2:Y:S01]  /*6370*/  SHFL.BFLY PT, R6, R2, 0x2, 0x1f ;  /* 0x0c401f0002067f89 */ /* 0x000ea200000e0000 */
[----:B------:R-:W-:Y:S02]  /*6380*/  FMNMX.FTZ R4, R187, R3, !PT ;  /* 0x00000003bb047209 */ /* 0x000fe40007810000 */
[----:B------:R-:W-:Y:S02]  /*6390*/  FMNMX.FTZ R3, R137, R17, !PT ;  /* 0x0000001189037209 */ /* 0x000fe40007810000 */
[----:B------:R-:W-:Y:S02]  /*63a0*/  FMNMX.FTZ R4, R185, R4, !PT ;  /* 0x00000004b9047209 */ /* 0x000fe40007810000 */
[----:B------:R-:W-:-:S04]  /*63b0*/  FMNMX.FTZ R3, R35, R3, !PT ;  /* 0x0000000323037209 */ /* 0x000fc80007810000 */
[----:B------:R-:W-:-:S04]  /*63c0*/  FMNMX.FTZ R3, R32, R3, !PT ;  /* 0x0000000320037209 */ /* 0x000fc80007810000 */
[----:B------:R-:W-:Y:S02]  /*63d0*/  FMNMX.FTZ R3, R34, R3, !PT ;  /* 0x0000000322037209 */ /* 0x000fe40007810000 */
[----:B-1----:R-:W-:Y:S02]  /*63e0*/  FMNMX.FTZ R0, R0, R5, !PT ;  /* 0x0000000500007209 */ /* 0x002fe40007810000 */
[----:B------:R-:W-:-:S03]  /*63f0*/  FMNMX.FTZ R5, R186, R4, !PT ;  /* 0x00000004ba057209 */ /* 0x000fc60007810000 */
[----:B------:R-:W1:Y:S01]  /*6400*/  SHFL.BFLY PT, R7, R0, 0x1, 0x1f ;  /* 0x0c201f0000077f89 */ /* 0x000e6200000e0000 */
[----:B------:R-:W-:Y:S02]  /*6410*/  FMNMX.FTZ R5, R184, R5, !PT ;  /* 0x00000005b8057209 */ /* 0x000fe40007810000 */
[----:B--2---:R-:W-:-:S03]  /*6420*/  FMNMX.FTZ R2, R2, R6, !PT ;  /* 0x0000000602027209 */ /* 0x004fc60007810000 */
[----:B------:R-:W2:Y:S04]  /*6430*/  SHFL.BFLY PT, R13, R5, 0x2, 0x1f ;  /* 0x0c401f00050d7f89 */ /* 0x000ea800000e0000 */
[----:B------:R-:W3:Y:S01]  /*6440*/  SHFL.BFLY PT, R12, R2, 0x1, 0x1f ;  /* 0x0c201f00020c7f89 */ /* 0x000ee200000e0000 */
[----:B-1----:R-:W-:Y:S02]  /*6450*/  FMNMX.FTZ R232, R0, R7, !PT ;  /* 0x0000000700e87209 */ /* 0x002fe40007810000 */
[----:B------:R-:W-:Y:S02]  /*6460*/  FMNMX.FTZ R0, R193, R3, !PT ;  /* 0x00000003c1007209 */ /* 0x000fe40007810000 */
[C---:B------:R-:W-:Y:S01]  /*6470*/  FSETP.NEU.FTZ.AND P6, PT, R232.reuse, -INF , PT ;  /* 0xff800000e800780b */ /* 0x040fe20003fdd000 */
[----:B------:R-:W-:Y:S01]  /*6480*/  FMUL.FTZ R3, R232, c[0x0][0x23c] ;  /* 0x00008f00e8037a20 */ /* 0x000fe20000410000 */
[----:B------:R-:W-:-:S04]  /*6490*/  FMNMX.FTZ R0, R195, R0, !PT ;  /* 0x00000000c3007209 */ /* 0x000fc80007810000 */
[----:B------:R-:W-:Y:S02]  /*64a0*/  FMNMX.FTZ R0, R194, R0, !PT ;  /* 0x00000000c2007209 */ /* 0x000fe40007810000 */
[----:B------:R-:W-:Y:S02]  /*64b0*/  FSEL R3, R3, RZ, P6 ;  /* 0x000000ff03037208 */ /* 0x000fe40003000000 */
[----:B------:R-:W-:Y:S02]  /*64c0*/  FMNMX.FTZ R4, R192, R0, !PT ;  /* 0x00000000c0047209 */ /* 0x000fe40007810000 */
[----:B--2---:R-:W-:Y:S01]  /*64d0*/  FMNMX.FTZ R0, R5, R13, !PT ;  /* 0x0000000d05007209 */ /* 0x004fe20007810000 */
[--C-:B------:R-:W-:Y:S01]  /*64e0*/  FFMA.FTZ R5, R27, c[0x0][0x23c], -R3.reuse ;  /* 0x00008f001b057a23 */ /* 0x100fe20000010803 */
[----:B---3--:R-:W-:Y:S01]  /*64f0*/  FMNMX.FTZ R231, R2, R12, !PT ;  /* 0x0000000c02e77209 */ /* 0x008fe20007810000 */
[----:B------:R-:W1:Y:S01]  /*6500*/  SHFL.BFLY PT, R6, R4, 0x2, 0x1f ;  /* 0x0c401f0004067f89 */ /* 0x000e6200000e0000 */
[--C-:B------:R-:W-:Y:S01]  /*6510*/  FFMA.FTZ R2, R23, c[0x0][0x23c], -R3.reuse ;  /* 0x00008f0017027a23 */ /* 0x100fe20000010803 */
[----:B------:R2:W-:Y:S01]  /*6520*/  MUFU.EX2 R14, R5 ;  /* 0x00000005000e7308 */ /* 0x0005e20000000800 */
[----:B------:R-:W-:Y:S01]  /*6530*/  FSETP.NEU.FTZ.AND P5, PT, R231, -INF , PT ;  /* 0xff800000e700780b */ /* 0x000fe20003fbd000 */
[----:B------:R-:W3:Y:S01]  /*6540*/  SHFL.BFLY PT, R7, R0, 0x1, 0x1f ;  /* 0x0c201f0000077f89 */ /* 0x000ee200000e0000 */
[----:B------:R-:W-:-:S02]  /*6550*/  FFMA.FTZ R15, R15, c[0x0][0x23c], -R3 ;  /* 0x00008f000f0f7a23 */ /* 0x000fc40000010803 */
[----:B------:R-:W-:-:S03]  /*6560*/  FFMA.FTZ R21, R21, c[0x0][0x23c], -R3 ;  /* 0x00008f0015157a23 */ /* 0x000fc60000010803 */
[----:B------:R4:W5:Y:S01]  /*6570*/  MUFU.EX2 R13, R2 ;  /* 0x00000002000d7308 */ /* 0x0009620000000800 */
[----:B--2---:R-:W-:-:S07]  /*6580*/  FMUL.FTZ R5, R231, c[0x0][0x23c] ;  /* 0x00008f00e7057a20 */ /* 0x004fce0000410000 */
[----:B------:R-:W2:Y:S01]  /*6590*/  MUFU.EX2 R19, R15 ;  /* 0x0000000f00137308 */ /* 0x000ea20000000800 */
[----:B-1----:R-:W-:Y:S02]  /*65a0*/  FMNMX.FTZ R4, R4, R6, !PT ;  /* 0x0000000604047209 */ /* 0x002fe40007810000 */
[----:B----4-:R-:W-:-:S05]  /*65b0*/  FSEL R2, R5, RZ, P5 ;  /* 0x000000ff05027208 */ /* 0x010fca0002800000 */
[----:B------:R1:W-:Y:S01]  /*65c0*/  MUFU.EX2 R12, R21 ;  /* 0x00000015000c7308 */ /* 0x0003e20000000800 */
[----:B---3--:R-:W-:Y:S01]  /*65d0*/  FMNMX.FTZ R230, R0, R7, !PT ;  /* 0x0000000700e67209 */ /* 0x008fe20007810000 */
[----:B------:R-:W3:Y:S01]  /*65e0*/  SHFL.BFLY PT, R6, R4, 0x1, 0x1f ;  /* 0x0c201f0004067f89 */ /* 0x000ee200000e0000 */
[--C-:B------:R-:W-:Y:S02]  /*65f0*/  FFMA.FTZ R0, R133, c[0x0][0x23c], -R2.reuse ;  /* 0x00008f0085007a23 */ /* 0x100fe40000010802 */
[----:B------:R-:W-:Y:S01]  /*6600*/  FSETP.NEU.FTZ.AND P4, PT, R230, -INF , PT ;  /* 0xff800000e600780b */ /* 0x000fe20003f9d000 */
[--C-:B------:R-:W-:Y:S01]  /*6610*/  FFMA.FTZ R5, R26, c[0x0][0x23c], -R2.reuse ;  /* 0x00008f001a057a23 */ /* 0x100fe20000010802 */
[----:B-----5:R-:W-:Y:S01]  /*6620*/  MOV R133, R13 ;  /* 0x0000000d00857202 */ /* 0x020fe20000000f00 */
[----:B------:R4:W-:Y:S01]  /*6630*/  MUFU.EX2 R246, R0 ;  /* 0x0000000000f67308 */ /* 0x0009e20000000800 */
[----:B------:R-:W-:Y:S01]  /*6640*/  FFMA.FTZ R16, R16, c[0x0][0x23c], -R2 ;  /* 0x00008f0010107a23 */ /* 0x000fe20000010802 */
[----:B--2---:R-:W-:-:S06]  /*6650*/  MOV R23, R19 ;  /* 0x0000001300177202 */ /* 0x004fcc0000000f00 */
[----:B------:R2:W5:Y:S01]  /*6660*/  MUFU.EX2 R7, R5 ;  /* 0x0000000500077308 */ /* 0x0005620000000800 */
[----:B-1----:R-:W-:Y:S01]  /*6670*/  MOV R21, R14 ;  /* 0x0000000e00157202 */ /* 0x002fe20000000f00 */
[----:B----4-:R-:W-:-:S06]  /*6680*/  FMUL.FTZ R0, R230, c[0x0][0x23c] ;  /* 0x00008f00e6007a20 */ /* 0x010fcc0000410000 */
[----:B------:R1:W4:Y:S01]  /*6690*/  MUFU.EX2 R247, R16 ;  /* 0x0000001000f77308 */ /* 0x0003220000000800 */
[----:B---3--:R-:W-:Y:S02]  /*66a0*/  FMNMX.FTZ R229, R4, R6, !PT ;  /* 0x0000000604e57209 */ /* 0x008fe40007810000 */
[----:B------:R-:W-:Y:S02]  /*66b0*/  FSEL R6, R230, RZ, P4 ;  /* 0x000000ffe6067208 */ /* 0x000fe40002000000 */
[----:B------:R-:W-:Y:S02]  /*66c0*/  FSEL R0, R0, RZ, P4 ;  /* 0x000000ff00007208 */ /* 0x000fe40002000000 */
[----:B------:R-:W-:Y:S01]  /*66d0*/  FSETP.NEU.FTZ.AND P0, PT, R229, -INF , PT ;  /* 0xff800000e500780b */ /* 0x000fe20003f1d000 */
[----:B--2---:R-:W-:Y:S01]  /*66e0*/  FFMA.FTZ R5, R22, c[0x0][0x23c], -R2 ;  /* 0x00008f0016057a23 */ /* 0x004fe20000010802 */
[----:B-----5:R-:W-:Y:S01]  /*66f0*/  MOV R22, R7 ;  /* 0x0000000700167202 */ /* 0x020fe20000000f00 */
[----:B------:R-:W-:-:S02]  /*6700*/  FFMA.FTZ R4, R138, c[0x0][0x23c], -R0 ;  /* 0x00008f008a047a23 */ /* 0x000fc40000010800 */
[----:B------:R2:W3:Y:S01]  /*6710*/  MUFU.EX2 R7, R5 ;  /* 0x0000000500077308 */ /* 0x0004e20000000800 */
[----:B------:R-:W-:Y:S02]  /*6720*/  FFMA.FTZ R18, R18, c[0x0][0x23c], -R0 ;  /* 0x00008f0012127a23 */ /* 0x000fe40000010800 */
[----:B-1----:R-:W-:Y:S01]  /*6730*/  FMUL.FTZ R16, R229, c[0x0][0x23c] ;  /* 0x00008f00e5107a20 */ /* 0x002fe20000410000 */
[----:B----4-:R-:W-:-:S04]  /*6740*/  F2FP.BF16.PACK_AB R13, R246, R247 ;  /* 0x000000f7f60d723e */ /* 0x010fc800000010ff */
[----:B------:R1:W-:Y:S01]  /*6750*/  MUFU.EX2 R241, R4 ;  /* 0x0000000400f17308 */ /* 0x0003e20000000800 */
[----:B------:R-:W-:-:S05]  /*6760*/  FSEL R16, R16, RZ, P0 ;  /* 0x000000ff10107208 */ /* 0x000fca0000000000 */
[--C-:B------:R-:W-:Y:S02]  /*6770*/  FFMA.FTZ R17, R17, c[0x0][0x23c], -R16.reuse ;  /* 0x00008f0011117a23 */ /* 0x100fe40000010810 */
[----:B--2---:R-:W-:Y:S01]  /*6780*/  FFMA.FTZ R5, R32, c[0x0][0x23c], -R16 ;  /* 0x00008f0020057a23 */ /* 0x004fe20000010810 */
[----:B------:R-:W-:Y:S01]  /*6790*/  MUFU.EX2 R242, R18 ;  /* 0x0000001200f27308 */ /* 0x000fe20000000800 */
[----:B-1----:R-:W-:-:S07]  /*67a0*/  FFMA.FTZ R4, R33, c[0x0][0x23c], -R0 ;  /* 0x00008f0021047a23 */ /* 0x002fce0000010800 */
[----:B------:R1:W-:Y:S08]  /*67b0*/  MUFU.EX2 R239, R5 ;  /* 0x0000000500ef7308 */ /* 0x0003f00000000800 */
[----:B------:R2:W-:Y:S01]  /*67c0*/  MUFU.EX2 R243, R4 ;  /* 0x0000000400f37308 */ /* 0x0005e20000000800 */
[----:B-1----:R-:W-:-:S07]  /*67d0*/  FSEL R5, R231, RZ, P5 ;  /* 0x000000ffe7057208 */ /* 0x002fce0002800000 */
[----:B------:R-:W-:Y:S01]  /*67e0*/  MUFU.EX2 R238, R17 ;  /* 0x0000001100ee7308 */ /* 0x000fe20000000800 */
[----:B--2---:R-:W-:Y:S02]  /*67f0*/  FFMA.FTZ R4, R25, c[0x0][0x23c], -R0 ;  /* 0x00008f0019047a23 */ /* 0x004fe40000010800 */
[----:B------:R-:W1:Y:S05]  /*6800*/  LDSM.16.MT88.4 R24, [R217+0xa000] ;  /* 0x00a00000d918783b */ /* 0x000e6a0000004200 */
[----:B------:R2:W4:Y:S02]  /*6810*/  MUFU.EX2 R245, R4 ;  /* 0x0000000400f57308 */ /* 0x0005240000000800 */
[----:B--2---:R-:W-:-:S06]  /*6820*/  FFMA.FTZ R4, R35, c[0x0][0x23c], -R16 ;  /* 0x00008f0023047a23 */ /* 0x004fcc0000010810 */
[----:B------:R2:W-:Y:S02]  /*6830*/  MUFU.EX2 R240, R4 ;  /* 0x0000000400f07308 */ /* 0x0005e40000000800 */
[----:B--2---:R-:W-:-:S05]  /*6840*/  FSEL R4, R232, RZ, P6 ;  /* 0x000000ffe8047208 */ /* 0x004fca0003000000 */
[----:B------:R-:W-:-:S04]  /*6850*/  FADD.FTZ R4, R136, -R4 ;  /* 0x8000000488047221 */ /* 0x000fc80000010000 */
[----:B------:R-:W-:Y:S02]  /*6860*/  FMUL.FTZ R20, R4, c[0x0][0x23c] ;  /* 0x00008f0004147a20 */ /* 0x000fe40000410000 */
[----:B------:R-:W-:Y:S01]  /*6870*/  FADD.FTZ R4, R135, -R5 ;  /* 0x8000000587047221 */ /* 0x000fe20000010000 */
[----:B------:R-:W-:Y:S01]  /*6880*/  MOV R135, R12 ;  /* 0x0000000c00877202 */ /* 0x000fe20000000f00 */
[----:B------:R-:W-:Y:S01]  /*6890*/  FADD.FTZ R5, R134, -R6 ;  /* 0x8000000686057221 */ /* 0x000fe20000010000 */
[----:B---3--:R-:W-:Y:S01]  /*68a0*/  MOV R134, R7 ;  /* 0x0000000700867202 */ /* 0x008fe20000000f00 */
[----:B------:R-:W-:Y:S01]  /*68b0*/  FMUL.FTZ R19, R4, c[0x0][0x23c] ;  /* 0x00008f0004137a20 */ /* 0x000fe20000410000 */
[----:B------:R-:W-:Y:S01]  /*68c0*/  FSEL R4, R229, RZ, P0 ;  /* 0x000000ffe5047208 */ /* 0x000fe20000000000 */
[----:B------:R-:W-:Y:S01]  /*68d0*/  FMUL.FTZ R5, R5, c[0x0][0x23c] ;  /* 0x00008f0005057a20 */ /* 0x000fe20000410000 */
[----:B----4-:R-:W-:Y:S01]  /*68e0*/  F2FP.BF16.PACK_AB R6, R245, R243 ;  /* 0x000000f3f506723e */ /* 0x010fe200000010ff */
[----:B------:R-:W2:Y:S01]  /*68f0*/  MUFU.EX2 R20, R20 ;  /* 0x0000001400147308 */ /* 0x000ea20000000800 */
[----:B------:R-:W-:Y:S01]  /*6900*/  F2FP.BF16.PACK_AB R12, R21, R23 ;  /* 0x00000017150c723e */ /* 0x000fe200000010ff */
[----:B------:R-:W-:Y:S01]  /*6910*/  FADD.FTZ R4, R137, -R4 ;  /* 0x8000000489047221 */ /* 0x000fe20000010000 */
[----:B------:R-:W-:Y:S01]  /*6920*/  F2FP.BF16.PACK_AB R14, R135, R133 ;  /* 0x00000085870e723e */ /* 0x000fe200000010ff */
[----:B------:R-:W-:Y:S01]  /*6930*/  LDSM.16.MT88.4 R136, [R217+0xb000] ;  /* 0x00b00000d988783b */ /* 0x000fe20000004200 */
[----:B------:R-:W-:Y:S01]  /*6940*/  F2FP.BF16.PACK_AB R15, R134, R22 ;  /* 0x00000016860f723e */ /* 0x000fe200000010ff */
[----:B------:R-:W-:-:S02]  /*6950*/  FMUL.FTZ R4, R4, c[0x0][0x23c] ;  /* 0x00008f0004047a20 */ /* 0x000fc40000410000 */
[----:B------:R3:W4:Y:S08]  /*6960*/  MUFU.EX2 R18, R5 ;  /* 0x0000000500127308 */ /* 0x0007300000000800 */
[----:B------:R5:W1:Y:S01]  /*6970*/  MUFU.EX2 R17, R4 ;  /* 0x0000000400117308 */ /* 0x000a620000000800 */
[-C--:B--2---:R-:W-:Y:S02]  /*6980*/  FMUL.FTZ R148, R148, R20.reuse ;  /* 0x0000001494947220 */ /* 0x084fe40000410000 */
[----:B------:R-:W-:-:S02]  /*6990*/  FMUL.FTZ R149, R149, R20 ;  /* 0x0000001495957220 */ /* 0x000fc40000410000 */
[-C--:B------:R-:W-:Y:S02]  /*69a0*/  FMUL.FTZ R156, R156, R20.reuse ;  /* 0x000000149c9c7220 */ /* 0x080fe40000410000 */
[----:B------:R-:W-:Y:S01]  /*69b0*/  FMUL.FTZ R157, R157, R20 ;  /* 0x000000149d9d7220 */ /* 0x000fe20000410000 */
[----:B---3--:R-:W-:Y:S01]  /*69c0*/  F2FP.BF16.PACK_AB R5, R240, R238 ;  /* 0x000000eef005723e */ /* 0x008fe200000010ff */
[-C--:B----4-:R-:W-:Y:S01]  /*69d0*/  FMUL.FTZ R144, R144, R18.reuse ;  /* 0x0000001290907220 */ /* 0x090fe20000410000 */
[----:B------:R-:W2:Y:S01]  /*69e0*/  MUFU.EX2 R19, R19 ;  /* 0x0000001300137308 */ /* 0x000ea20000000800 */
[-C--:B------:R-:W-:Y:S02]  /*69f0*/  FMUL.FTZ R145, R145, R18.reuse ;  /* 0x0000001291917220 */ /* 0x080fe40000410000 */
[-C--:B------:R-:W-:Y:S02]  /*6a00*/  FMUL.FTZ R152, R152, R18.reuse ;  /* 0x0000001298987220 */ /* 0x080fe40000410000 */
[----:B------:R-:W-:-:S02]  /*6a10*/  FMUL.FTZ R153, R153, R18 ;  /* 0x0000001299997220 */ /* 0x000fc40000410000 */
[----:B-----5:R-:W-:Y:S02]  /*6a20*/  FFMA.FTZ R4, R34, c[0x0][0x23c], -R16 ;  /* 0x00008f0022047a23 */ /* 0x020fe40000010810 */
[-C--:B-1----:R-:W-:Y:S01]  /*6a30*/  FMUL.FTZ R146, R146, R17.reuse ;  /* 0x0000001192927220 */ /* 0x082fe20000410000 */
[----:B------:R-:W-:Y:S01]  /*6a40*/  LDSM.16.MT88.4 R32, [R222+0xb000] ;  /* 0x00b00000de20783b */ /* 0x000fe20000004200 */
[----:B------:R1:W3:Y:S01]  /*6a50*/  MUFU.EX2 R237, R4 ;  /* 0x0000000400ed7308 */ /* 0x0002e20000000800 */
[-C--:B------:R-:W-:Y:S02]  /*6a60*/  FMUL.FTZ R147, R147, R17.reuse ;  /* 0x0000001193937220 */ /* 0x080fe40000410000 */
[----:B------:R-:W-:Y:S02]  /*6a70*/  FMUL.FTZ R154, R154, R17 ;  /* 0x000000119a9a7220 */ /* 0x000fe40000410000 */
[-C--:B--2---:R-:W-:Y:S02]  /*6a80*/  FMUL.FTZ R150, R150, R19.reuse ;  /* 0x0000001396967220 */ /* 0x084fe40000410000 */
[----:B------:R-:W-:-:S02]  /*6a90*/  FMUL.FTZ R151, R151, R19 ;  /* 0x0000001397977220 */ /* 0x000fc40000410000 */
[----:B------:R-:W-:Y:S02]  /*6aa0*/  FMUL.FTZ R155, R155, R17 ;  /* 0x000000119b9b7220 */ /* 0x000fe40000410000 */
[-C--:B------:R-:W-:Y:S02]  /*6ab0*/  FMUL.FTZ R158, R158, R19.reuse ;  /* 0x000000139e9e7220 */ /* 0x080fe40000410000 */
[----:B------:R-:W-:Y:S01]  /*6ac0*/  FMUL.FTZ R159, R159, R19 ;  /* 0x000000139f9f7220 */ /* 0x000fe20000410000 */
[----:B------:R-:W-:Y:S01]  /*6ad0*/  HMMA.16816.F32.BF16 R148, R12, R24, R148 ;  /* 0x000000180c94723c */ /* 0x000fe20000041894 */
[----:B------:R-:W-:Y:S01]  /*6ae0*/  FMUL.FTZ R40, R40, R18 ;  /* 0x0000001228287220 */ /* 0x000fe20000410000 */
[----:B-1----:R-:W-:Y:S01]  /*6af0*/  F2FP.BF16.PACK_AB R4, R241, R242 ;  /* 0x000000f2f104723e */ /* 0x002fe200000010ff */
[----:B------:R-:W-:Y:S01]  /*6b00*/  FMUL.FTZ R41, R41, R18 ;  /* 0x0000001229297220 */ /* 0x000fe20000410000 */
[----:B---3--:R-:W-:Y:S01]  /*6b10*/  F2FP.BF16.PACK_AB R7, R237, R239 ;  /* 0x000000efed07723e */ /* 0x008fe200000010ff */
[----:B------:R-:W-:-:S02]  /*6b20*/  FMUL.FTZ R42, R42, R17 ;  /* 0x000000112a2a7220 */ /* 0x000fc40000410000 */
[-C--:B------:R-:W-:Y:S01]  /*6b30*/  FMUL.FTZ R43, R43, R17.reuse ;  /* 0x000000112b2b7220 */ /* 0x080fe20000410000 */
[----:B------:R-:W-:Y:S01]  /*6b40*/  HMMA.16816.F32.BF16 R208, R12, R26, R156 ;  /* 0x0000001a0cd0723c */ /* 0x000fe2000004189c */
[-C--:B------:R-:W-:Y:S01]  /*6b50*/  FMUL.FTZ R164, R164, R18.reuse ;  /* 0x00000012a4a47220 */ /* 0x080fe20000410000 */
[----:B------:R-:W-:Y:S01]  /*6b60*/  LDSM.16.MT88.4 R156, [R217+0xa800] ;  /* 0x00a80000d99c783b */ /* 0x000fe20000004200 */
[-C--:B------:R-:W-:Y:S02]  /*6b70*/  FMUL.FTZ R165, R165, R18.reuse ;  /* 0x00000012a5a57220 */ /* 0x080fe40000410000 */
[-C--:B------:R-:W-:Y:S02]  /*6b80*/  FMUL.FTZ R166, R166, R17.reuse ;  /* 0x00000011a6a67220 */ /* 0x080fe40000410000 */
[----:B------:R-:W-:Y:S01]  /*6b90*/  FMUL.FTZ R167, R167, R17 ;  /* 0x00000011a7a77220 */ /* 0x000fe20000410000 */
[----:B------:R-:W-:Y:S01]  /*6ba0*/  HMMA.16816.F32.BF16 R212, R4, R24, R144 ;  /* 0x0000001804d4723c */ /* 0x000fe20000041890 */
[----:B------:R-:W1:Y:S01]  /*6bb0*/  LDSM.16.MT88.4 R144, [R222+0xa000] ;  /* 0x00a00000de90783b */ /* 0x000e620000004200 */
[----:B------:R-:W-:-:S02]  /*6bc0*/  FMUL.FTZ R168, R168, R18 ;  /* 0x00000012a8a87220 */ /* 0x000fc40000410000 */
[-C--:B------:R-:W-:Y:S02]  /*6bd0*/  FMUL.FTZ R169, R169, R18.reuse ;  /* 0x00000012a9a97220 */ /* 0x080fe40000410000 */
[-C--:B------:R-:W-:Y:S02]  /*6be0*/  FMUL.FTZ R170, R170, R17.reuse ;  /* 0x00000011aaaa7220 */ /* 0x080fe40000410000 */
[----:B------:R-:W-:Y:S01]  /*6bf0*/  HMMA.16816.F32.BF16 R152, R4, R26, R152 ;  /* 0x0000001a0498723c */ /* 0x000fe20000041898 */
[----:B------:R-:W2:Y:S01]  /*6c00*/  LDSM.16.MT88.4 R24, [R219+0xb000] ;  /* 0x00b00000db18783b */ /* 0x000ea20000004200 */
[----:B------:R-:W-:Y:S02]  /*6c10*/  FMUL.FTZ R171, R171, R17 ;  /* 0x00000011abab7220 */ /* 0x000fe40000410000 */
[-C--:B------:R-:W-:Y:S02]  /*6c20*/  FMUL.FTZ R44, R44, R18.reuse ;  /* 0x000000122c2c7220 */ /* 0x080fe40000410000 */
[----:B------:R-:W-:-:S02]  /*6c30*/  FMUL.FTZ R45, R45, R18 ;  /* 0x000000122d2d7220 */ /* 0x000fc40000410000 */
[-C--:B------:R-:W-:Y:S01]  /*6c40*/  FMUL.FTZ R56, R56, R18.reuse ;  /* 0x0000001238387220 */ /* 0x080fe20000410000 */
[C---:B------:R-:W-:Y:S01]  /*6c50*/  HMMA.16816.F32.BF16 R164, R4.reuse, R28, R164 ;  /* 0x0000001c04a4723c */ /* 0x040fe200000418a4 */
[----:B------:R-:W-:Y:S02]  /*6c60*/  FMUL.FTZ R57, R57, R18 ;  /* 0x0000001239397220 */ /* 0x000fe40000410000 */
        /* <DEDUP_REMOVED lines=96> */
[--C-:B-1----:R-:W-:Y:S01]  /*7270*/  FFMA.FTZ R4, R178, c[0x0][0x23c], -R3.reuse ;  /* 0x00008f00b2047a23 */ /* 0x102fe20000010803 */
[----:B------:R-:W-:Y:S01]  /*7280*/  HMMA.16816.F32.BF16 R100, R12, R32, R100 ;  /* 0x000000200c64723c */ /* 0x000fe20000041864 */
[----:B------:R-:W-:Y:S02]  /*7290*/  FFMA.FTZ R3, R176, c[0x0][0x23c], -R3 ;  /* 0x00008f00b0037a23 */ /* 0x000fe40000010803 */
[----:B------:R1:W-:Y:S01]  /*72a0*/  MUFU.EX2 R235, R4 ;  /* 0x0000000400eb7308 */ /* 0x0003e20000000800 */
[-C--:B------:R-:W-:Y:S02]  /*72b0*/  FMUL.FTZ R80, R80, R20.reuse ;  /* 0x0000001450507220 */ /* 0x080fe40000410000 */
[----:B------:R-:W-:-:S02]  /*72c0*/  FMUL.FTZ R81, R81, R20 ;  /* 0x0000001451517220 */ /* 0x000fc40000410000 */
[-C--:B------:R-:W-:Y:S01]  /*72d0*/  FMUL.FTZ R82, R82, R19.reuse ;  /* 0x0000001352527220 */ /* 0x080fe20000410000 */
[C---:B------:R-:W-:Y:S01]  /*72e0*/  HMMA.16816.F32.BF16 R188, R12.reuse, R146, R48 ;  /* 0x000000920cbc723c */ /* 0x040fe20000041830 */
[-C--:B------:R-:W-:Y:S01]  /*72f0*/  FMUL.FTZ R83, R83, R19.reuse ;  /* 0x0000001353537220 */ /* 0x080fe20000410000 */
[----:B------:R3:W-:Y:S01]  /*7300*/  MUFU.EX2 R182, R3 ;  /* 0x0000000300b67308 */ /* 0x0007e20000000800 */
[-C--:B------:R-:W-:Y:S01]  /*7310*/  FMUL.FTZ R96, R96, R20.reuse ;  /* 0x0000001460607220 */ /* 0x080fe20000410000 */
[----:B------:R-:W-:Y:S01]  /*7320*/  LDSM.16.MT88.4 R48, [R222+0xa800] ;  /* 0x00a80000de30783b */ /* 0x000fe20000004200 */
[-C--:B------:R-:W-:Y:S02]  /*7330*/  FMUL.FTZ R97, R97, R20.reuse ;  /* 0x0000001461617220 */ /* 0x080fe40000410000 */
[-C--:B------:R-:W-:Y:S01]  /*7340*/  FMUL.FTZ R98, R98, R19.reuse ;  /* 0x0000001362627220 */ /* 0x080fe20000410000 */
[----:B------:R-:W-:Y:S01]  /*7350*/  HMMA.16816.F32.BF16 R140, R12, R142, R64 ;  /* 0x0000008e0c8c723c */ /* 0x000fe20000041840 */
[----:B------:R-:W-:Y:S01]  /*7360*/  FMUL.FTZ R99, R99, R19 ;  /* 0x0000001363637220 */ /* 0x000fe20000410000 */
[----:B-1----:R-:W1:Y:S01]  /*7370*/  LDSM.16.MT88.4 R4, [R221+0xb800] ;  /* 0x00b80000dd04783b */ /* 0x002e620000004200 */
[----:B------:R-:W-:-:S02]  /*7380*/  FMUL.FTZ R112, R112, R20 ;  /* 0x0000001470707220 */ /* 0x000fc40000410000 */
[----:B------:R-:W-:Y:S01]  /*7390*/  FMUL.FTZ R113, R113, R20 ;  /* 0x0000001471717220 */ /* 0x000fe20000410000 */
[----:B------:R-:W4:Y:S01]  /*73a0*/  LDSM.16.MT88.4 R64, [R221+0xa800] ;  /* 0x00a80000dd40783b */ /* 0x000f220000004200 */
[-C--:B------:R-:W-:Y:S01]  /*73b0*/  FMUL.FTZ R114, R114, R19.reuse ;  /* 0x0000001372727220 */ /* 0x080fe20000410000 */
[C---:B------:R-:W-:Y:S01]  /*73c0*/  HMMA.16816.F32.BF16 R136, R12.reuse, R138, R80 ;  /* 0x0000008a0c88723c */ /* 0x040fe20000041850 */
[----:B------:R-:W-:Y:S01]  /*73d0*/  FMUL.FTZ R115, R115, R19 ;  /* 0x0000001373737220 */ /* 0x000fe20000410000 */
[----:B------:R-:W5:Y:S01]  /*73e0*/  LDSM.16.MT88.4 R80, [R217+0xb800] ;  /* 0x00b80000d950783b */ /* 0x000f620000004200 */
[----:B---3--:R-:W-:Y:S01]  /*73f0*/  FFMA.FTZ R3, R183, c[0x0][0x23c], -R2 ;  /* 0x00008f00b7037a23 */ /* 0x008fe20000010802 */
[----:B------:R-:W-:Y:S01]  /*7400*/  MOV R183, R134 ;  /* 0x0000008600b77202 */ /* 0x000fe20000000f00 */
[-C--:B------:R-:W-:Y:S02]  /*7410*/  FMUL.FTZ R84, R84, R20.reuse ;  /* 0x0000001454547220 */ /* 0x080fe40000410000 */
[----:B------:R3:W-:Y:S01]  /*7420*/  MUFU.EX2 R178, R3 ;  /* 0x0000000300b27308 */ /* 0x0007e20000000800 */
[----:B------:R-:W-:Y:S01]  /*7430*/  HMMA.16816.F32.BF16 R28, R12, R26, R96 ;  /* 0x0000001a0c1c723c */ /* 0x000fe20000041860 */
[----:B------:R-:W1:Y:S01]  /*7440*/  LDSM.16.MT88.4 R96, [R219+0xb800] ;  /* 0x00b80000db60783b */ /* 0x000e620000004200 */
[----:B------:R-:W-:-:S02]  /*7450*/  FMUL.FTZ R85, R85, R20 ;  /* 0x0000001455557220 */ /* 0x000fc40000410000 */
[-C--:B------:R-:W-:Y:S02]  /*7460*/  FMUL.FTZ R86, R86, R19.reuse ;  /* 0x0000001356567220 */ /* 0x080fe40000410000 */
[-C--:B------:R-:W-:Y:S02]  /*7470*/  FMUL.FTZ R87, R87, R19.reuse ;  /* 0x0000001357577220 */ /* 0x080fe40000410000 */
[----:B------:R-:W-:Y:S01]  /*7480*/  HMMA.16816.F32.BF16 R32, R12, R34, R112 ;  /* 0x000000220c20723c */ /* 0x000fe20000041870 */
[----:B------:R-:W1:Y:S01]  /*7490*/  LDSM.16.MT88.4 R112, [R222+0xb800] ;  /* 0x00b80000de70783b */ /* 0x000e620000004200 */
[-C--:B------:R-:W-:Y:S02]  /*74a0*/  FMUL.FTZ R128, R128, R20.reuse ;  /* 0x0000001480807220 */ /* 0x080fe40000410000 */
[----:B------:R-:W-:Y:S02]  /*74b0*/  FMUL.FTZ R129, R129, R20 ;  /* 0x0000001481817220 */ /* 0x000fe40000410000 */
[----:B------:R-:W-:-:S02]  /*74c0*/  FMUL.FTZ R130, R130, R19 ;  /* 0x0000001382827220 */ /* 0x000fc40000410000 */
[--C-:B---3--:R-:W-:Y:S01]  /*74d0*/  FFMA.FTZ R3, R181, c[0x0][0x23c], -R2.reuse ;  /* 0x00008f00b5037a23 */ /* 0x108fe20000010802 */
[----:B------:R-:W-:Y:S01]  /*74e0*/  MOV R181, R135 ;  /* 0x0000008700b57202 */ /* 0x000fe20000000f00 */
[-C--:B------:R-:W-:Y:S01]  /*74f0*/  FMUL.FTZ R131, R131, R19.reuse ;  /* 0x0000001383837220 */ /* 0x080fe20000410000 */
[C---:B------:R-:W-:Y:S01]  /*7500*/  HMMA.16816.F32.BF16 R84, R12.reuse, R24, R84 ;  /* 0x000000180c54723c */ /* 0x040fe20000041854 */
[----:B------:R3:W3:Y:S01]  /*7510*/  MUFU.EX2 R179, R3 ;  /* 0x0000000300b37308 */ /* 0x0006e20000000800 */
[-C--:B------:R-:W-:Y:S02]  /*7520*/  FMUL.FTZ R36, R36, R20.reuse ;  /* 0x0000001424247220 */ /* 0x080fe40000410000 */
[----:B------:R-:W-:Y:S02]  /*7530*/  FMUL.FTZ R37, R37, R20 ;  /* 0x0000001425257220 */ /* 0x000fe40000410000 */
[-C--:B------:R-:W-:Y:S02]  /*7540*/  FMUL.FTZ R38, R38, R19.reuse ;  /* 0x0000001326267220 */ /* 0x080fe40000410000 */
[----:B------:R-:W-:Y:S01]  /*7550*/  FMUL.FTZ R39, R39, R19 ;  /* 0x0000001327277220 */ /* 0x000fe20000410000 */
[C---:B------:R-:W-:Y:S07]  /*7560*/  HMMA.16816.F32.BF16 R24, R12.reuse, R42, R128 ;  /* 0x0000002a0c18723c */ /* 0x040fee0000041880 */
[----:B--2---:R-:W-:Y:S01]  /*7570*/  F2FP.BF16.PACK_AB R128, R234, R233 ;  /* 0x000000e9ea80723e */ /* 0x004fe200000010ff */
[--C-:B---3--:R-:W-:Y:S01]  /*7580*/  FFMA.FTZ R3, R180, c[0x0][0x23c], -R2.reuse ;  /* 0x00008f00b4037a23 */ /* 0x108fe20000010802 */
[----:B------:R-:W-:Y:S01]  /*7590*/  F2FP.BF16.PACK_AB R129, R179, R178 ;  /* 0x000000b2b381723e */ /* 0x000fe200000010ff */
[----:B------:R-:W-:Y:S01]  /*75a0*/  FFMA.FTZ R2, R177, c[0x0][0x23c], -R2 ;  /* 0x00008f00b1027a23 */ /* 0x000fe20000010802 */
[----:B------:R-:W-:Y:S01]  /*75b0*/  F2FP.BF16.PACK_AB R130, R182, R235 ;  /* 0x000000ebb682723e */ /* 0x000fe200000010ff */
[----:B------:R2:W-:Y:S01]  /*75c0*/  MUFU.EX2 R180, R3 ;  /* 0x0000000300b47308 */ /* 0x0005e20000000800 */
[----:B------:R-:W-:Y:S07]  /*75d0*/  HMMA.16816.F32.BF16 R36, R12, R144, R36 ;  /* 0x000000900c24723c */ /* 0x000fee0000041824 */
[----:B------:R-:W3:Y:S01]  /*75e0*/  MUFU.EX2 R177, R2 ;  /* 0x0000000200b17308 */ /* 0x000ee20000000800 */
[----:B--2---:R-:W-:-:S05]  /*75f0*/  MOV R3, R23 ;  /* 0x0000001700037202 */ /* 0x004fca0000000f00 */
[----:B------:R-:W-:Y:S02]  /*7600*/  FFMA.FTZ R12, R251, R20, R3 ;  /* 0x00000014fb0c7223 */ /* 0x000fe40000010003 */
[----:B------:R-:W-:Y:S01]  /*7610*/  FFMA.FTZ R3, R250, R19, R247 ;  /* 0x00000013fa037223 */ /* 0x000fe200000100f7 */
[----:B---3--:R-:W-:Y:S01]  /*7620*/  F2FP.BF16.PACK_AB R131, R177, R180 ;  /* 0x000000b4b183723e */ /* 0x008fe200000010ff */
[----:B------:R-:W-:Y:S01]  /*7630*/  FFMA.FTZ R2, R187, c[0x0][0x23c], -R0 ;  /* 0x00008f00bb027a23 */ /* 0x000fe20000010800 */
[----:B------:R-:W-:Y:S01]  /*7640*/  MOV R187, R22 ;  /* 0x0000001600bb7202 */ /* 0x000fe20000000f00 */
[----:B------:R-:W-:Y:S02]  /*7650*/  FADD.FTZ R3, R246, R3 ;  /* 0x00000003f6037221 */ /* 0x000fe40000010000 */
[----:B------:R2:W-:Y:S02]  /*7660*/  MUFU.EX2 R176, R2 ;  /* 0x0000000200b07308 */ /* 0x0005e40000000800 */
[----:B-1----:R-:W-:Y:S01]  /*7670*/  HMMA.16816.F32.BF16 R116, R128, R4, R116 ;  /* 0x000000048074723c */ /* 0x002fe20000041874 */
[----:B------:R-:W-:-:S04]  /*7680*/  FADD.FTZ R3, R187, R3 ;  /* 0x00000003bb037221 */ /* 0x000fc80000010000 */
[----:B------:R-:W-:-:S03]  /*7690*/  FADD.FTZ R3, R183, R3 ;  /* 0x00000003b7037221 */ /* 0x000fc60000010000 */
[----:B------:R-:W-:Y:S01]  /*76a0*/  HMMA.16816.F32.BF16 R148, R128, R156, R148 ;  /* 0x0000009c8094723c */ /* 0x000fe20000041894 */
[----:B------:R-:W-:-:S04]  /*76b0*/  FADD.FTZ R3, R178, R3 ;  /* 0x00000003b2037221 */ /* 0x000fc80000010000 */
[----:B------:R-:W-:Y:S02]  /*76c0*/  FADD.FTZ R3, R179, R3 ;  /* 0x00000003b3037221 */ /* 0x000fe40000010000 */
[----:B--2---:R-:W-:Y:S01]  /*76d0*/  FFMA.FTZ R2, R185, c[0x0][0x23c], -R0 ;  /* 0x00008f00b9027a23 */ /* 0x004fe20000010800 */
[----:B------:R-:W-:Y:S01]  /*76e0*/  MOV R185, R133 ;  /* 0x0000008500b97202 */ /* 0x000fe20000000f00 */
[----:B------:R-:W-:Y:S01]  /*76f0*/  HMMA.16816.F32.BF16 R160, R128, R172, R160 ;  /* 0x000000ac80a0723c */ /* 0x000fe200000418a0 */
[----:B------:R-:W-:Y:S01]  /*7700*/  FADD.FTZ R3, R180, R3 ;  /* 0x00000003b4037221 */ /* 0x000fe20000010000 */
[----:B------:R1:W2:Y:S03]  /*7710*/  MUFU.EX2 R135, R2 ;  /* 0x0000000200877308 */ /* 0x0002a60000000800 */
[----:B------:R-:W-:-:S03]  /*7720*/  FADD.FTZ R250, R177, R3 ;  /* 0x00000003b1fa7221 */ /* 0x000fc60000010000 */
[C---:B------:R-:W-:Y:S08]  /*7730*/  HMMA.16816.F32.BF16 R36, R128.reuse, R48, R36 ;  /* 0x000000308024723c */ /* 0x040ff00000041824 */
[C---:B----4-:R-:W-:Y:S01]  /*7740*/  HMMA.16816.F32.BF16 R52, R128.reuse, R64, R52 ;  /* 0x000000408034723c */ /* 0x050fe20000041834 */
[--C-:B-1----:R-:W-:Y:S01]  /*7750*/  FFMA.FTZ R2, R186, c[0x0][0x23c], -R0.reuse ;  /* 0x00008f00ba027a23 */ /* 0x102fe20000010800 */
[----:B------:R-:W-:Y:S01]  /*7760*/  MOV R186, R21 ;  /* 0x0000001500ba7202 */ /* 0x000fe20000000f00 */
[----:B------:R-:W-:Y:S01]  /*7770*/  FFMA.FTZ R0, R184, c[0x0][0x23c], -R0 ;  /* 0x00008f00b8007a23 */ /* 0x000fe20000010800 */
[----:B--2---:R-:W-:Y:S01]  /*7780*/  F2FP.BF16.PACK_AB R124, R135, R176 ;  /* 0x000000b0877c723e */ /* 0x004fe200000010ff */
[----:B------:R1:W-:Y:S03]  /*7790*/  MUFU.EX2 R134, R2 ;  /* 0x0000000200867308 */ /* 0x0003e60000000800 */
[C---:B-----5:R-:W-:Y:S05]  /*77a0*/  HMMA.16816.F32.BF16 R68, R128.reuse, R80, R68 ;  /* 0x000000508044723c */ /* 0x060fea0000041844 */
[----:B------:R2:W3:Y:S03]  /*77b0*/  MUFU.EX2 R133, R0 ;  /* 0x0000000000857308 */ /* 0x0004e60000000800 */
        /* <DEDUP_REMOVED lines=32> */
[----:B------:R-:W-:Y:S02]  /*79c0*/  FADD.FTZ R0, R22, R0 ;  /* 0x0000000016007221 */ /* 0x000fe40000010000 */
[----:B------:R-:W-:Y:S01]  /*79d0*/  FADD.FTZ R4, R234, R4 ;  /* 0x00000004ea047221 */ /* 0x000fe20000010000 */
[C---:B------:R-:W-:Y:S01]  /*79e0*/  HMMA.16816.F32.BF16 R164, R124.reuse, R172, R164 ;  /* 0x000000ac7ca4723c */ /* 0x040fe200000418a4 */
[----:B------:R-:W-:Y:S01]  /*79f0*/  FADD.FTZ R2, R134, R2 ;  /* 0x0000000286027221 */ /* 0x000fe20000010000 */
[----:B------:R-:W-:Y:S01]  /*7a00*/  MOV R134, R230 ;  /* 0x000000e600867202 */ /* 0x000fe20000000f00 */
        /* <DEDUP_REMOVED lines=30> */
[----:B------:R-:W3:Y:S04]  /*7bf0*/  LDL.64 R186, [R1+0x38] ;  /* 0x0000380001ba7983 */ /* 0x000ee80000100a00 */
[----:B------:R-:W4:Y:S01]  /*7c00*/  LDL R183, [R1+0x48] ;  /* 0x0000480001b77983 */ /* 0x000f220000100800 */
[----:B------:R-:W-:Y:S01]  /*7c10*/  IADD3 R233, R244, -0x3, RZ ;  /* 0xfffffffdf4e97810 */ /* 0x000fe20007ffe0ff */
[----:B------:R-:W-:-:S04]  /*7c20*/  DEPBAR.LE SB0, 0x0 ;  /* 0x000080000000791a */ /* 0x000fc80000000000 */
[----:B------:R-:W-:Y:S01]  /*7c30*/  SHF.R.S32.HI R0, RZ, 0x1f, R233 ;  /* 0x0000001fff007819 */ /* 0x000fe200000114e9 */
[----:B------:R-:W-:Y:S01]  /*7c40*/  BAR.SYNC.DEFER_BLOCKING 0x0 ;  /* 0x0000000000007b1d */ /* 0x000fe20000010000 */
[----:B------:R-:W-:-:S04]  /*7c50*/  IMAD.WIDE.U32 R4, R233, c[0x0][0x1a0], RZ ;  /* 0x00006800e9047a25 */ /* 0x000fc800078e00ff */
[----:B------:R-:W-:Y:S01]  /*7c60*/  IMAD R0, R0, c[0x0][0x1a0], RZ ;  /* 0x0000680000007a24 */ /* 0x000fe200078e02ff */
[----:B------:R-:W1:Y:S01]  /*7c70*/  S2R R247, SR_TID.X ;  /* 0x0000000000f77919 */ /* 0x000e620000002100 */
[----:B------:R-:W-:Y:S02]  /*7c80*/  IMAD.MOV.U32 R181, RZ, RZ, c[0x0][0x1a0] ;  /* 0x00006800ffb57624 */ /* 0x000fe400078e00ff */
[----:B------:R-:W-:Y:S02]  /*7c90*/  IMAD R2, R233, c[0x0][0x1a4], R0 ;  /* 0x00006900e9027a24 */ /* 0x000fe400078e0200 */
[----:B------:R-:W-:Y:S02]  /*7ca0*/  IMAD.SHL.U32 R181, R181, 0x10, RZ ;  /* 0x00000010b5b57824 */ /* 0x000fe400078e00ff */
[----:B------:R-:W-:Y:S01]  /*7cb0*/  IMAD.IADD R3, R5, 0x1, R2 ;  /* 0x0000000105037824 */ /* 0x000fe200078e0202 */
[----:B------:R-:W-:Y:S01]  /*7cc0*/  @P2 STS.128 [R228+0xa000], RZ ;  /* 0x00a000ffe4002388 */ /* 0x000fe20000000c00 */
[----:B-1----:R-:W-:-:S05]  /*7cd0*/  IMAD.SHL.U32 R247, R247, 0x2, RZ ;  /* 0x00000002f7f77824 */ /* 0x002fca00078e00ff */
[----:B------:R-:W-:Y:S02]  /*7ce0*/  LOP3.LUT R247, R247, 0x6, RZ, 0xc0, !PT ;  /* 0x00000006f7f77812 */ /* 0x000fe400078ec0ff */
        /* <DEDUP_REMOVED lines=14> */
[C---:B------:R-:W-:Y:S01]  /*7dd0*/  @!P2 LEA.HI.X R13, R2.reuse, c[0x0][0x174], R5, 0x1, P4 ;  /* 0x00005d00020daa11 */ /* 0x040fe200020f0c05 */
        /* <DEDUP_REMOVED lines=8> */
[----:B------:R-:W-:-:S03]  /*7e60*/  IADD3 R2, R0, 0x19, RZ ;  /* 0x0000001900027810 */ /* 0x000fc60007ffe0ff */
        /* <DEDUP_REMOVED lines=88> */
[----:B------:R-:W2:Y:S03]  /*83f0*/  LDSM.16.M88.4 R12, [R224+0x4000] ;  /* 0x00400000e00c783b */ /* 0x000ea60000000200 */
[C---:B-1----:R-:W-:Y:S01]  /*8400*/  HMMA.16816.F32.BF16 R196, R4.reuse, R26, R28 ;  /* 0x0000001a04c4723c */ /* 0x042fe2000004181c */
[----:B------:R-:W1:Y:S07]  /*8410*/  LDSM.16.M88.4 R28, [R223+0x1800] ;  /* 0x00180000df1c783b */ /* 0x000e6e0000000200 */
[C---:B------:R-:W-:Y:S08]  /*8420*/  HMMA.16816.F32.BF16 R200, R4.reuse, R20, R200 ;  /* 0x0000001404c8723c */ /* 0x040ff000000418c8 */
[C---:B------:R-:W-:Y:S08]  /*8430*/  HMMA.16816.F32.BF16 R192, R4.reuse, R22, R192 ;  /* 0x0000001604c0723c */ /* 0x040ff000000418c0 */
[----:B------:R-:W-:Y:S01]  /*8440*/  HMMA.16816.F32.BF16 R188, R4, R24, R184 ;  /* 0x0000001804bc723c */ /* 0x000fe200000418b8 */
[----:B------:R-:W4:Y:S01]  /*8450*/  LDSM.16.M88.4 R4, [R224+0x6000] ;  /* 0x00600000e004783b */ /* 0x000f220000000200 */
[----:B------:R-:W-:-:S06]  /*8460*/  DEPBAR.LE SB0, 0x0 ;  /* 0x000080000000791a */ /* 0x000fcc0000000000 */
[C---:B---3--:R-:W-:Y:S01]  /*8470*/  HMMA.16816.F32.BF16 R140, R16.reuse, R20, R140 ;  /* 0x00000014108c723c */ /* 0x048fe2000004188c */
[----:B------:R-:W-:Y:S07]  /*8480*/  I2F R20, R2 ;  /* 0x0000000200147306 */ /* 0x000fee0000201400 */
[C---:B------:R-:W-:Y:S08]  /*8490*/  HMMA.16816.F32.BF16 R136, R16.reuse, R26, R136 ;  /* 0x0000001a1088723c */ /* 0x040ff00000041888 */
[----:B------:R-:W-:Y:S08]  /*84a0*/  HMMA.16816.F32.BF16 R180, R16, R22, R180 ;  /* 0x0000001610b4723c */ /* 0x000ff000000418b4 */
[C---:B--2---:R-:W-:Y:S08]  /*84b0*/  HMMA.16816.F32.BF16 R140, R12.reuse, R32, R140 ;  /* 0x000000200c8c723c */ /* 0x044ff0000004188c */
[C---:B-1----:R-:W-:Y:S08]  /*84c0*/  HMMA.16816.F32.BF16 R184, R12.reuse, R30, R136 ;  /* 0x0000001e0cb8723c */ /* 0x042ff00000041888 */
[----:B------:R-:W-:Y:S08]  /*84d0*/  HMMA.16816.F32.BF16 R180, R12, R34, R180 ;  /* 0x000000220cb4723c */ /* 0x000ff000000418b4 */
[----:B----4-:R-:W-:Y:S01]  /*84e0*/  HMMA.16816.F32.BF16 R136, R4, R32, R200 ;  /* 0x000000200488723c */ /* 0x010fe200000418c8 */
[----:B------:R-:W-:-:S02]  /*84f0*/  FMUL.FTZ R140, R140, c[0x0][0x2ec] ;  /* 0x0000bb008c8c7a20 */ /* 0x000fc40000410000 */
[----:B------:R-:W-:Y:S02]  /*8500*/  FMUL.FTZ R141, R141, c[0x0][0x2ec] ;  /* 0x0000bb008d8d7a20 */ /* 0x000fe40000410000 */
[----:B------:R-:W-:Y:S01]  /*8510*/  MUFU.TANH R201, R140 ;  /* 0x0000008c00c97308 */ /* 0x000fe20000002400 */
[----:B------:R-:W-:Y:S02]  /*8520*/  FMUL.FTZ R143, R143, c[0x0][0x2ec] ;  /* 0x0000bb008f8f7a20 */ /* 0x000fe40000410000 */
[----:B------:R-:W-:Y:S01]  /*8530*/  HMMA.16816.F32.BF16 R32, R4, R34, R192 ;  /* 0x000000220420723c */ /* 0x000fe200000418c0 */
[----:B------:R-:W-:Y:S02]  /*8540*/  FMUL.FTZ R142, R142, c[0x0][0x2ec] ;  /* 0x0000bb008e8e7a20 */ /* 0x000fe40000410000 */
[----:B------:R-:W-:Y:S02]  /*8550*/  FMUL.FTZ R184, R184, c[0x0][0x2ec] ;  /* 0x0000bb00b8b87a20 */ /* 0x000fe40000410000 */
[----:B------:R-:W-:Y:S01]  /*8560*/  MUFU.TANH R27, R141 ;  /* 0x0000008d001b7308 */ /* 0x000fe20000002400 */
[----:B------:R-:W-:-:S02]  /*8570*/  FMUL.FTZ R185, R185, c[0x0][0x2ec] ;  /* 0x0000bb00b9b97a20 */ /* 0x000fc40000410000 */
[----:B------:R-:W-:Y:S01]  /*8580*/  HMMA.16816.F32.BF16 R176, R16, R24, R176 ;  /* 0x0000001810b0723c */ /* 0x000fe200000418b0 */
[----:B------:R-:W-:Y:S02]  /*8590*/  FMUL.FTZ R180, R180, c[0x0][0x2ec] ;  /* 0x0000bb00b4b47a20 */ /* 0x000fe40000410000 */
[----:B------:R-:W-:Y:S02]  /*85a0*/  FMUL.FTZ R182, R182, c[0x0][0x2ec] ;  /* 0x0000bb00b6b67a20 */ /* 0x000fe40000410000 */
[----:B------:R-:W-:Y:S01]  /*85b0*/  MUFU.TANH R26, R143 ;  /* 0x0000008f001a7308 */ /* 0x000fe20000002400 */
[----:B------:R-:W-:Y:S01]  /*85c0*/  FMUL.FTZ R181, R181, c[0x0][0x2ec] ;  /* 0x0000bb00b5b57a20 */ /* 0x000fe20000410000 */
[C---:B------:R-:W-:Y:S01]  /*85d0*/  IADD3 R18, R0.reuse, 0x1, RZ ;  /* 0x0000000100127810 */ /* 0x040fe20007ffe0ff */
[----:B------:R-:W-:Y:S01]  /*85e0*/  FMUL.FTZ R139, R139, c[0x0][0x2ec] ;  /* 0x0000bb008b8b7a20 */ /* 0x000fe20000410000 */
[C---:B------:R-:W-:Y:S01]  /*85f0*/  IADD3 R17, R0.reuse, 0x8, RZ ;  /* 0x0000000800117810 */ /* 0x040fe20007ffe0ff */
[----:B------:R-:W-:Y:S01]  /*8600*/  FMUL.FTZ R137, R137, c[0x0][0x2ec] ;  /* 0x0000bb0089897a20 */ /* 0x000fe20000410000 */
[----:B------:R-:W-:Y:S01]  /*8610*/  IADD3 R16, R0, 0x9, RZ ;  /* 0x0000000900107810 */ /* 0x000fe20007ffe0ff */
[----:B------:R-:W-:Y:S01]  /*8620*/  FMUL.FTZ R183, R183, c[0x0][0x2ec] ;  /* 0x0000bb00b7b77a20 */ /* 0x000fe20000410000 */
[----:B------:R-:W1:Y:S01]  /*8630*/  I2F R23, R18 ;  /* 0x0000001200177306 */ /* 0x000e620000201400 */
[----:B------:R-:W-:Y:S01]  /*8640*/  FMUL.FTZ R136, R136, c[0x0][0x2ec] ;  /* 0x0000bb0088887a20 */ /* 0x000fe20000410000 */
[----:B------:R-:W-:Y:S01]  /*8650*/  ISETP.GE.AND P5, PT, R18, R8, PT ;  /* 0x000000081200720c */ /* 0x000fe20003fa6270 */
[----:B------:R-:W-:Y:S01]  /*8660*/  FMUL.FTZ R32, R32, c[0x0][0x2ec] ;  /* 0x0000bb0020207a20 */ /* 0x000fe20000410000 */
[C---:B------:R-:W-:Y:S01]  /*8670*/  ISETP.GE.AND P4, PT, R18.reuse, R9, PT ;  /* 0x000000091200720c */ /* 0x040fe20003f86270 */
[----:B------:R-:W-:Y:S01]  /*8680*/  FMUL.FTZ R33, R33, c[0x0][0x2ec] ;  /* 0x0000bb0021217a20 */ /* 0x000fe20000410000 */
[----:B------:R-:W-:Y:S01]  /*8690*/  ISETP.GE.AND P0, PT, R18, R10, PT ;  /* 0x0000000a1200720c */ /* 0x000fe20003f06270 */
[----:B------:R-:W-:Y:S01]  /*86a0*/  FMUL.FTZ R34, R34, c[0x0][0x2ec] ;  /* 0x0000bb0022227a20 */ /* 0x000fe20000410000 */
[----:B------:R-:W-:Y:S01]  /*86b0*/  MUFU.TANH R135, R32 ;  /* 0x0000002000877308 */ /* 0x000fe20000002400 */
[----:B------:R-:W-:Y:S01]  /*86c0*/  FMUL.FTZ R25, R35, c[0x0][0x2ec] ;  /* 0x0000bb0023197a20 */ /* 0x000fe20000410000 */
[----:B------:R-:W-:Y:S01]  /*86d0*/  ISETP.GE.AND P6, PT, R18, R11, PT ;  /* 0x0000000b1200720c */ /* 0x000fe20003fc6270 */
[----:B------:R-:W-:Y:S01]  /*86e0*/  HMMA.16816.F32.BF16 R176, R12, R28, R176 ;  /* 0x0000001c0cb0723c */ /* 0x000fe200000418b0 */
[----:B------:R-:W-:Y:S01]  /*86f0*/  FMUL.FTZ R138, R138, c[0x0][0x2ec] ;  /* 0x0000bb008a8a7a20 */ /* 0x000fe20000410000 */
[----:B------:R-:W-:Y:S01]  /*8700*/  ISETP.GE.AND P3, PT, R17, R8, PT ;  /* 0x000000081100720c */ /* 0x000fe20003f66270 */
[----:B------:R-:W-:-:S02]  /*8710*/  FMUL.FTZ R187, R187, c[0x0][0x2ec] ;  /* 0x0000bb00bbbb7a20 */ /* 0x000fc40000410000 */
[----:B------:R-:W-:Y:S01]  /*8720*/  MUFU.TANH R141, R33 ;  /* 0x00000021008d7308 */ /* 0x000fe20000002400 */
[CC--:B-1----:R-:W-:Y:S01]  /*8730*/  FFMA.FTZ R27, R23.reuse, R132.reuse, R27 ;  /* 0x00000084171b7223 */ /* 0x0c2fe2000001001b */
[C---:B------:R-:W-:Y:S01]  /*8740*/  IADD3 R13, R0.reuse, 0x10, RZ ;  /* 0x00000010000d7810 */ /* 0x040fe20007ffe0ff */
[----:B------:R-:W-:Y:S01]  /*8750*/  FFMA.FTZ R26, R23, R132, R26 ;  /* 0x00000084171a7223 */ /* 0x000fe2000001001a */
[----:B------:R-:W-:Y:S02]  /*8760*/  IADD3 R12, R0, 0x11, RZ ;  /* 0x00000011000c7810 */ /* 0x000fe40007ffe0ff */
[----:B------:R-:W-:Y:S02]  /*8770*/  FSEL R27, R27, -INF , !P5 ;  /* 0xff8000001b1b7808 */ /* 0x000fe40006800000 */
[----:B------:R1:W-:Y:S01]  /*8780*/  MUFU.TANH R140, R34 ;  /* 0x00000022008c7308 */ /* 0x0003e20000002400 */
[----:B------:R-:W-:-:S07]  /*8790*/  ISETP.GE.AND P5, PT, R17, R9, PT ;  /* 0x000000091100720c */ /* 0x000fce0003fa6270 */
[----:B------:R-:W-:Y:S03]  /*87a0*/  MUFU.TANH R133, R137 ;  /* 0x0000008900857308 */ /* 0x000fe60000002400 */
[----:B------:R-:W-:Y:S02]  /*87b0*/  FMUL.FTZ R176, R176, c[0x0][0x2ec] ;  /* 0x0000bb00b0b07a20 */ /* 0x000fe40000410000 */
[----:B------:R-:W-:Y:S02]  /*87c0*/  FMUL.FTZ R178, R178, c[0x0][0x2ec] ;  /* 0x0000bb00b2b27a20 */ /* 0x000fe40000410000 */
[----:B------:R-:W-:Y:S01]  /*87d0*/  FMUL.FTZ R179, R179, c[0x0][0x2ec] ;  /* 0x0000bb00b3b37a20 */ /* 0x000fe20000410000 */
[----:B-1----:R-:W-:Y:S01]  /*87e0*/  HMMA.16816.F32.BF16 R32, R4, R28, R188 ;  /* 0x0000001c0420723c */ /* 0x002fe200000418bc */
[----:B------:R-:W1:Y:S01]  /*87f0*/  MUFU.TANH R139, R139 ;  /* 0x0000008b008b7308 */ /* 0x000e620000002400 */
[----:B------:R-:W-:-:S06]  /*8800*/  FMUL.FTZ R177, R177, c[0x0][0x2ec] ;  /* 0x0000bb00b1b17a20 */ /* 0x000fcc0000410000 */
[----:B------:R-:W-:Y:S01]  /*8810*/  HMMA.16816.F32.BF16 R28, R4, R30, R196 ;  /* 0x0000001e041c723c */ /* 0x000fe200000418c4 */
[----:B------:R-:W2:Y:S08]  /*8820*/  I2F R22, R17 ;  /* 0x0000001100167306 */ /* 0x000eb00000201400 */
[----:B------:R-:W-:Y:S01]  /*8830*/  MUFU.TANH R180, R180 ;  /* 0x000000b400b47308 */ /* 0x000fe20000002400 */
[----:B-1----:R-:W-:-:S06]  /*8840*/  FFMA.FTZ R18, R23, R132, R139 ;  /* 0x0000008417127223 */ /* 0x002fcc000001008b */
[----:B------:R-:W-:Y:S01]  /*8850*/  FMUL.FTZ R32, R32, c[0x0][0x2ec] ;  /* 0x0000bb0020207a20 */ /* 0x000fe20000410000 */
[----:B------:R-:W-:Y:S01]  /*8860*/  MUFU.TANH R182, R182 ;  /* 0x000000b600b67308 */ /* 0x000fe20000002400 */
[----:B------:R-:W-:Y:S02]  /*8870*/  FMUL.FTZ R34, R34, c[0x0][0x2ec] ;  /* 0x0000bb0022227a20 */ /* 0x000fe40000410000 */
[-C--:B--2---:R-:W-:Y:S02]  /*8880*/  FFMA.FTZ R4, R22, R132.reuse, R140 ;  /* 0x0000008416047223 */ /* 0x084fe4000001008c */
[----:B------:R-:W-:Y:S02]  /*8890*/  FMUL.FTZ R35, R35, c[0x0][0x2ec] ;  /* 0x0000bb0023237a20 */ /* 0x000fe40000410000 */
[----:B------:R-:W-:Y:S01]  /*88a0*/  FMUL.FTZ R30, R30, c[0x0][0x2ec] ;  /* 0x0000bb001e1e7a20 */ /* 0x000fe20000410000 */
[----:B------:R-:W1:Y:S08]  /*88b0*/  I2F R21, R16 ;  /* 0x0000001000157306 */ /* 0x000e700000201400 */
[----:B------:R-:W2:Y:S08]  /*88c0*/  MUFU.TANH R181, R181 ;  /* 0x000000b500b57308 */ /* 0x000eb00000002400 */
[----:B------:R-:W-:Y:S01]  /*88d0*/  MUFU.TANH R183, R183 ;  /* 0x000000b700b77308 */ /* 0x000fe20000002400 */
[----:B-1----:R-:W-:-:S07]  /*88e0*/  FFMA.FTZ R6, R21, R132, R141 ;  /* 0x0000008415067223 */ /* 0x002fce000001008d */
[----:B------:R1:W3:Y:S01]  /*88f0*/  MUFU.TANH R137, R25 ;  /* 0x0000001900897308 */ /* 0x0002e20000002400 */
[----:B--2---:R-:W-:-:S07]  /*8900*/  FFMA.FTZ R5, R21, R132, R181 ;  /* 0x0000008415057223 */ /* 0x004fce00000100b5 */
[----:B------:R-:W-:Y:S01]  /*8910*/  MUFU.TANH R143, R136 ;  /* 0x00000088008f7308 */ /* 0x000fe20000002400 */
[----:B-1----:R-:W-:-:S07]  /*8920*/  FFMA.FTZ R25, R23, R132, R133 ;  /* 0x0000008417197223 */ /* 0x002fce0000010085 */
[----:B------:R-:W-:Y:S01]  /*8930*/  I2F R19, R13 ;  /* 0x0000000d00137306 */ /* 0x000fe20000201400 */
[----:B------:R-:W-:Y:S01]  /*8940*/  FMUL.FTZ R23, R33, c[0x0][0x2ec] ;  /* 0x0000bb0021177a20 */ /* 0x000fe20000410000 */
[----:B------:R-:W-:Y:S01]  /*8950*/  FSEL R33, R26, -INF , !P4 ;  /* 0xff8000001a217808 */ /* 0x000fe20006000000 */
[----:B---3--:R-:W-:Y:S01]  /*8960*/  FFMA.FTZ R7, R21, R132, R137 ;  /* 0x0000008415077223 */ /* 0x008fe20000010089 */
[----:B------:R-:W-:Y:S02]  /*8970*/  FSEL R133, R25, -INF , !P0 ;  /* 0xff80000019857808 */ /* 0x000fe40004000000 */
[C---:B------:R-:W-:Y:S02]  /*8980*/  ISETP.GE.AND P4, PT, R17.reuse, R10, PT ;  /* 0x0000000a1100720c */ /* 0x040fe40003f86270 */
[----:B------:R-:W-:Y:S01]  /*8990*/  MUFU.TANH R176, R176 ;  /* 0x000000b000b07308 */ /* 0x000fe20000002400 */
[----:B------:R-:W-:Y:S01]  /*89a0*/  ISETP.GE.AND P0, PT, R17, R11, PT ;  /* 0x0000000b1100720c */ /* 0x000fe20003f06270 */
[----:B------:R-:W-:-:S06]  /*89b0*/  FFMA.FTZ R17, R22, R132, R135 ;  /* 0x0000008416117223 */ /* 0x000fcc0000010087 */
[----:B------:R-:W-:Y:S08]  /*89c0*/  MUFU.TANH R178, R178 ;  /* 0x000000b200b27308 */ /* 0x000ff00000002400 */
[----:B------:R1:W2:Y:S08]  /*89d0*/  MUFU.TANH R136, R32 ;  /* 0x0000002000887308 */ /* 0x0002b00000002400 */
[----:B------:R-:W-:Y:S08]  /*89e0*/  MUFU.TANH R200, R142 ;  /* 0x0000008e00c87308 */ /* 0x000ff00000002400 */
[----:B------:R3:W-:Y:S01]  /*89f0*/  MUFU.TANH R142, R138 ;  /* 0x0000008a008e7308 */ /* 0x0007e20000002400 */
[----:B-1----:R-:W-:Y:S01]  /*8a00*/  FSEL R32, R4, -INF , !P0 ;  /* 0xff80000004207808 */ /* 0x002fe20004000000 */
[----:B--2---:R-:W-:Y:S01]  /*8a10*/  FFMA.FTZ R4, R19, R132, R136 ;  /* 0x0000008413047223 */ /* 0x004fe20000010088 */
[----:B------:R-:W-:-:S05]  /*8a20*/  ISETP.GE.AND P0, PT, R13, R8, PT ;  /* 0x000000080d00720c */ /* 0x000fca0003f06270 */
[----:B------:R1:W-:Y:S01]  /*8a30*/  MUFU.TANH R139, R23 ;  /* 0x00000017008b7308 */ /* 0x0003e20000002400 */
[----:B---3--:R-:W-:Y:S01]  /*8a40*/  FSEL R138, R18, -INF , !P6 ;  /* 0xff800000128a7808 */ /* 0x008fe20007000000 */
[----:B------:R-:W-:-:S06]  /*8a50*/  FFMA.FTZ R18, R22, R132, R182 ;  /* 0x0000008416127223 */ /* 0x000fcc00000100b6 */
[----:B------:R2:W-:Y:S01]  /*8a60*/  MUFU.TANH R134, R34 ;  /* 0x0000002200867308 */ /* 0x0005e20000002400 */
[----:B------:R-:W-:Y:S02]  /*8a70*/  ISETP.GE.AND P6, PT, R16, R8, PT ;  /* 0x000000081000720c */ /* 0x000fe40003fc6270 */
[----:B------:R-:W-:Y:S01]  /*8a80*/  FSEL R26, R18, -INF , !P5 ;  /* 0xff800000121a7808 */ /* 0x000fe20006800000 */
[----:B-1----:R-:W-:Y:S01]  /*8a90*/  FFMA.FTZ R23, R22, R132, R180 ;  /* 0x0000008416177223 */ /* 0x002fe200000100b4 */
[----:B------:R-:W-:-:S03]  /*8aa0*/  ISETP.GE.AND P5, PT, R16, R10, PT ;  /* 0x0000000a1000720c */ /* 0x000fc60003fa6270 */
[----:B------:R-:W-:Y:S01]  /*8ab0*/  I2F R15, R12 ;  /* 0x0000000c000f7306 */ /* 0x000fe20000201400 */
[----:B------:R-:W-:Y:S02]  /*8ac0*/  FSEL R23, R23, -INF , !P3 ;  /* 0xff80000017177808 */ /* 0x000fe40005800000 */
[----:B------:R-:W-:Y:S02]  /*8ad0*/  ISETP.GE.AND P3, PT, R16, R9, PT ;  /* 0x000000091000720c */ /* 0x000fe40003f66270 */
[----:B------:R-:W-:Y:S01]  /*8ae0*/  FSEL R25, R6, -INF , !P5 ;  /* 0xff80000006197808 */ /* 0x000fe20006800000 */
[-C--:B------:R-:W-:Y:S01]  /*8af0*/  FFMA.FTZ R6, R19, R132.reuse, R176 ;  /* 0x0000008413067223 */ /* 0x080fe200000100b0 */
[----:B--2---:R-:W-:Y:S01]  /*8b00*/  FSEL R34, R17, -INF , !P4 ;  /* 0xff80000011227808 */ /* 0x004fe20006000000 */
[----:B------:R-:W1:Y:S01]  /*8b10*/  MUFU.TANH R179, R179 ;  /* 0x000000b300b37308 */ /* 0x000e620000002400 */
[----:B------:R-:W-:Y:S01]  /*8b20*/  ISETP.GE.AND P4, PT, R16, R11, PT ;  /* 0x0000000b1000720c */ /* 0x000fe20003f86270 */
[-C--:B------:R-:W-:Y:S01]  /*8b30*/  FFMA.FTZ R16, R21, R132.reuse, R183 ;  /* 0x0000008415107223 */ /* 0x080fe200000100b7 */
[----:B------:R-:W-:Y:S01]  /*8b40*/  FSEL R21, R5, -INF , !P6 ;  /* 0xff80000005157808 */ /* 0x000fe20007000000 */
[----:B------:R-:W-:Y:S01]  /*8b50*/  FFMA.FTZ R5, R19, R132, R178 ;  /* 0x0000008413057223 */ /* 0x000fe200000100b2 */
[----:B------:R-:W-:-:S02]  /*8b60*/  ISETP.GE.AND P6, PT, R13, R9, PT ;  /* 0x000000090d00720c */ /* 0x000fc40003fc6270 */
[----:B------:R-:W-:Y:S01]  /*8b70*/  FSEL R22, R16, -INF , !P3 ;  /* 0xff80000010167808 */ /* 0x000fe20005800000 */
[----:B------:R2:W-:Y:S01]  /*8b80*/  MUFU.TANH R17, R35 ;  /* 0x0000002300117308 */ /* 0x0005e20000002400 */
[C---:B------:R-:W-:Y:S02]  /*8b90*/  ISETP.GE.AND P3, PT, R13.reuse, R10, PT ;  /* 0x0000000a0d00720c */ /* 0x040fe40003f66270 */
[----:B------:R-:W-:Y:S01]  /*8ba0*/  ISETP.GE.AND P5, PT, R13, R11, PT ;  /* 0x0000000b0d00720c */ /* 0x000fe20003fa6270 */
[----:B------:R-:W-:Y:S01]  /*8bb0*/  FMUL.FTZ R13, R186, c[0x0][0x2ec] ;  /* 0x0000bb00ba0d7a20 */ /* 0x000fe20000410000 */
[----:B------:R-:W-:Y:S02]  /*8bc0*/  FSEL R181, R6, -INF , !P0 ;  /* 0xff80000006b57808 */ /* 0x000fe40004000000 */
[----:B------:R-:W-:Y:S01]  /*8bd0*/  FSEL R182, R5, -INF , !P6 ;  /* 0xff80000005b67808 */ /* 0x000fe20007000000 */
[----:B------:R-:W3:Y:S01]  /*8be0*/  MUFU.TANH R177, R177 ;  /* 0x000000b100b17308 */ /* 0x000ee20000002400 */
[----:B------:R-:W-:Y:S01]  /*8bf0*/  FSEL R190, R4, -INF , !P3 ;  /* 0xff80000004be7808 */ /* 0x000fe20005800000 */
[CC--:B-1----:R-:W-:Y:S01]  /*8c00*/  FFMA.FTZ R6, R15.reuse, R132.reuse, R179 ;  /* 0x000000840f067223 */ /* 0x0c2fe200000100b3 */
[C---:B------:R-:W-:Y:S01]  /*8c10*/  ISETP.GE.AND P0, PT, R12.reuse, R9, PT ;  /* 0x000000090c00720c */ /* 0x040fe20003f06270 */
[----:B------:R-:W-:Y:S01]  /*8c20*/  FFMA.FTZ R5, R15, R132, R139 ;  /* 0x000000840f057223 */ /* 0x000fe2000001008b */
[C---:B------:R-:W-:Y:S01]  /*8c30*/  ISETP.GE.AND P6, PT, R12.reuse, R10, PT ;  /* 0x0000000a0c00720c */ /* 0x040fe20003fc6270 */
[----:B------:R-:W-:Y:S01]  /*8c40*/  FFMA.FTZ R4, R19, R132, R134 ;  /* 0x0000008413047223 */ /* 0x000fe20000010086 */
[----:B------:R-:W-:Y:S01]  /*8c50*/  ISETP.GE.AND P3, PT, R12, R11, PT ;  /* 0x0000000b0c00720c */ /* 0x000fe20003f66270 */
[----:B------:R-:W-:Y:S01]  /*8c60*/  I2F R14, R3 ;  /* 0x00000003000e7306 */ /* 0x000fe20000201400 */
[----:B--2---:R-:W-:-:S02]  /*8c70*/  FSEL R35, R7, -INF , !P4 ;  /* 0xff80000007237808 */ /* 0x004fc40006000000 */
[----:B------:R-:W-:Y:S01]  /*8c80*/  ISETP.GE.AND P4, PT, R12, R8, PT ;  /* 0x000000080c00720c */ /* 0x000fe20003f86270 */
[----:B------:R-:W-:Y:S01]  /*8c90*/  FMUL.FTZ R12, R28, c[0x0][0x2ec] ;  /* 0x0000bb001c0c7a20 */ /* 0x000fe20000410000 */
[----:B------:R-:W-:Y:S02]  /*8ca0*/  FSEL R180, R6, -INF , !P0 ;  /* 0xff80000006b47808 */ /* 0x000fe40004000000 */
[----:B------:R-:W-:Y:S01]  /*8cb0*/  FSEL R188, R5, -INF , !P6 ;  /* 0xff80000005bc7808 */ /* 0x000fe20007000000 */
[----:B------:R-:W1:Y:S01]  /*8cc0*/  MUFU.TANH R184, R184 ;  /* 0x000000b800b87308 */ /* 0x000e620000002400 */
[----:B---3--:R-:W-:Y:S01]  /*8cd0*/  FFMA.FTZ R7, R15, R132, R177 ;  /* 0x000000840f077223 */ /* 0x008fe200000100b1 */
[----:B------:R-:W-:Y:S01]  /*8ce0*/  ISETP.GE.AND P6, PT, R3, R8, PT ;  /* 0x000000080300720c */ /* 0x000fe20003fc6270 */
[----:B------:R-:W-:Y:S01]  /*8cf0*/  FFMA.FTZ R15, R15, R132, R17 ;  /* 0x000000840f0f7223 */ /* 0x000fe20000010011 */
[----:B------:R-:W-:Y:S02]  /*8d00*/  FSEL R196, R4, -INF , !P5 ;  /* 0xff80000004c47808 */ /* 0x000fe40006800000 */
[----:B------:R-:W-:-:S02]  /*8d10*/  FSEL R178, R7, -INF , !P4 ;  /* 0xff80000007b27808 */ /* 0x000fc40006000000 */
[----:B------:R-:W2:Y:S01]  /*8d20*/  MUFU.TANH R13, R13 ;  /* 0x0000000d000d7308 */ /* 0x000ea20000002400 */
[----:B------:R-:W-:Y:S02]  /*8d30*/  FSEL R198, R15, -INF , !P3 ;  /* 0xff8000000fc67808 */ /* 0x000fe40005800000 */
[-C--:B------:R-:W-:Y:S02]  /*8d40*/  ISETP.GE.AND P3, PT, R3, R9.reuse, PT ;  /* 0x000000090300720c */ /* 0x080fe40003f66270 */
[C---:B------:R-:W-:Y:S02]  /*8d50*/  ISETP.GE.AND P5, PT, R0.reuse, R8, PT ;  /* 0x000000080000720c */ /* 0x040fe40003fa6270 */
[----:B------:R-:W-:Y:S01]  /*8d60*/  ISETP.GE.AND P4, PT, R0, R9, PT ;  /* 0x000000090000720c */ /* 0x000fe20003f86270 */
[----:B------:R-:W3:Y:S01]  /*8d70*/  MUFU.TANH R12, R12 ;  /* 0x0000000c000c7308 */ /* 0x000ee20000002400 */
[----:B-1----:R-:W-:Y:S01]  /*8d80*/  FFMA.FTZ R6, R14, R132, R184 ;  /* 0x000000840e067223 */ /* 0x002fe200000100b8 */
[----:B------:R-:W-:Y:S01]  /*8d90*/  BAR.SYNC.DEFER_BLOCKING 0x0 ;  /* 0x0000000000007b1d */ /* 0x000fe20000010000 */
[----:B------:R-:W-:-:S03]  /*8da0*/  ISETP.GE.AND P0, PT, R0, R10, PT ;  /* 0x0000000a0000720c */ /* 0x000fc60003f06270 */
[----:B------:R-:W-:Y:S02]  /*8db0*/  FSEL R177, R6, -INF , !P6 ;  /* 0xff80000006b17808 */ /* 0x000fe40007000000 */
[----:B------:R1:W4:Y:S01]  /*8dc0*/  I2F R24, R0 ;  /* 0x0000000000187306 */ /* 0x0003220000201400 */
[----:B--2---:R-:W-:Y:S01]  /*8dd0*/  FFMA.FTZ R5, R14, R132, R13 ;  /* 0x000000840e057223 */ /* 0x004fe2000001000d */
[----:B------:R-:W-:-:S04]  /*8de0*/  ISETP.GE.AND P6, PT, R3, R10, PT ;  /* 0x0000000a0300720c */ /* 0x000fc80003fc6270 */
[----:B------:R-:W-:Y:S01]  /*8df0*/  FSEL R179, R5, -INF , !P3 ;  /* 0xff80000005b37808 */ /* 0x000fe20005800000 */
[----:B---3--:R-:W-:Y:S01]  /*8e00*/  FFMA.FTZ R4, R14, R132, R12 ;  /* 0x000000840e047223 */ /* 0x008fe2000001000c */
[----:B------:R-:W2:Y:S01]  /*8e10*/  MUFU.TANH R7, R30 ;  /* 0x0000001e00077308 */ /* 0x000ea20000002400 */
[----:B------:R-:W-:-:S03]  /*8e20*/  ISETP.GE.AND P3, PT, R0, R11, PT ;  /* 0x0000000b0000720c */ /* 0x000fc60003f66270 */
[----:B------:R-:W-:Y:S01]  /*8e30*/  FSEL R189, R4, -INF , !P6 ;  /* 0xff80000004bd7808 */ /* 0x000fe20007000000 */
[----:B------:R-:W-:Y:S01]  /*8e40*/  FMUL.FTZ R4, R31, c[0x0][0x2ec] ;  /* 0x0000bb001f047a20 */ /* 0x000fe20000410000 */
[----:B------:R-:W-:Y:S01]  /*8e50*/  ISETP.GE.AND P6, PT, R3, R11, PT ;  /* 0x0000000b0300720c */ /* 0x000fe20003fc6270 */
[----:B-1----:R-:W-:Y:S01]  /*8e60*/  FMUL.FTZ R0, R29, c[0x0][0x2ec] ;  /* 0x0000bb001d007a20 */ /* 0x002fe20000410000 */
[----:B------:R-:W1:Y:S01]  /*8e70*/  MUFU.TANH R185, R185 ;  /* 0x000000b900b97308 */ /* 0x000e620000002400 */
[CC--:B----4-:R-:W-:Y:S02]  /*8e80*/  FFMA.FTZ R18, R24.reuse, R132.reuse, R142 ;  /* 0x0000008418127223 */ /* 0x0d0fe4000001008e */
[CC--:B------:R-:W-:Y:S02]  /*8e90*/  FFMA.FTZ R15, R24.reuse, R132.reuse, R201 ;  /* 0x00000084180f7223 */ /* 0x0c0fe400000100c9 */
[-C--:B------:R-:W-:Y:S01]  /*8ea0*/  FFMA.FTZ R16, R24, R132.reuse, R200 ;  /* 0x0000008418107223 */ /* 0x080fe200000100c8 */
[----:B------:R-:W-:Y:S01]  /*8eb0*/  FSEL R18, R18, -INF , !P3 ;  /* 0xff80000012127808 */ /* 0x000fe20005800000 */
[-C--:B------:R-:W-:Y:S01]  /*8ec0*/  FFMA.FTZ R17, R24, R132.reuse, R143 ;  /* 0x0000008418117223 */ /* 0x080fe2000001008f */
[----:B------:R-:W3:Y:S01]  /*8ed0*/  MUFU.TANH R13, R187 ;  /* 0x000000bb000d7308 */ /* 0x000ee20000002400 */
[----:B------:R-:W-:Y:S01]  /*8ee0*/  ISETP.GE.AND P3, PT, R244, 0x4, PT ;  /* 0x00000004f400780c */ /* 0x000fe20003f66270 */
[----:B--2---:R-:W-:Y:S01]  /*8ef0*/  FFMA.FTZ R14, R14, R132, R7 ;  /* 0x000000840e0e7223 */ /* 0x004fe20000010007 */
[----:B------:R-:W-:-:S02]  /*8f00*/  FSEL R15, R15, -INF , !P5 ;  /* 0xff8000000f0f7808 */ /* 0x000fc40006800000 */
[----:B------:R-:W-:Y:S02]  /*8f10*/  FSEL R16, R16, -INF , !P4 ;  /* 0xff80000010107808 */ /* 0x000fe40006000000 */
[----:B------:R-:W-:Y:S01]  /*8f20*/  FSEL R197, R14, -INF , !P6 ;  /* 0xff8000000ec57808 */ /* 0x000fe20007000000 */
[----:B------:R-:W2:Y:S01]  /*8f30*/  MUFU.TANH R0, R0 ;  /* 0x0000000000007308 */ /* 0x000ea20000002400 */
[----:B------:R-:W-:Y:S01]  /*8f40*/  FSEL R17, R17, -INF , !P0 ;  /* 0xff80000011117808 */ /* 0x000fe20004000000 */
[----:B-1----:R-:W-:Y:S01]  /*8f50*/  FFMA.FTZ R3, R20, R132, R185 ;  /* 0x0000008414037223 */ /* 0x002fe200000100b9 */
[C---:B------:R-:W-:Y:S02]  /*8f60*/  ISETP.GE.AND P6, PT, R2.reuse, R8, PT ;  /* 0x000000080200720c */ /* 0x040fe40003fc6270 */
[C---:B------:R-:W-:Y:S02]  /*8f70*/  ISETP.GE.AND P5, PT, R2.reuse, R9, PT ;  /* 0x000000090200720c */ /* 0x040fe40003fa6270 */
[C---:B------:R-:W-:Y:S01]  /*8f80*/  ISETP.GE.AND P4, PT, R2.reuse, R10, PT ;  /* 0x0000000a0200720c */ /* 0x040fe20003f86270 */
[----:B------:R-:W1:Y:S01]  /*8f90*/  MUFU.TANH R4, R4 ;  /* 0x0000000400047308 */ /* 0x000e620000002400 */
[----:B------:R-:W-:Y:S01]  /*8fa0*/  ISETP.GE.AND P0, PT, R2, R11, PT ;  /* 0x0000000b0200720c */ /* 0x000fe20003f06270 */
[----:B---3--:R-:W-:Y:S01]  /*8fb0*/  FFMA.FTZ R2, R20, R132, R13 ;  /* 0x0000008414027223 */ /* 0x008fe2000001000d */
[----:B------:R-:W-:-:S04]  /*8fc0*/  FSEL R139, R3, -INF , !P6 ;  /* 0xff800000038b7808 */ /* 0x000fc80007000000 */
[----:B------:R-:W-:Y:S01]  /*8fd0*/  FSEL R176, R2, -INF , !P5 ;  /* 0xff80000002b07808 */ /* 0x000fe20006800000 */
[----:B--2---:R-:W-:-:S05]  /*8fe0*/  FFMA.FTZ R0, R20, R132, R0 ;  /* 0x0000008414007223 */ /* 0x004fca0000010000 */
[----:B------:R-:W-:Y:S01]  /*8ff0*/  FSEL R183, R0, -INF , !P4 ;  /* 0xff80000000b77808 */ /* 0x000fe20006000000 */
[----:B-1----:R-:W-:-:S05]  /*9000*/  FFMA.FTZ R20, R20, R132, R4 ;  /* 0x0000008414147223 */ /* 0x002fca0000010004 */
[----:B------:R-:W-:Y:S01]  /*9010*/  FSEL R191, R20, -INF , !P0 ;  /* 0xff80000014bf7808 */ /* 0x000fe20004000000 */
[----:B------:R-:W-:Y:S05]  /*9020*/  @!P3 BRA `(.L_x_1345) ;  /* 0x000002f00000b947 */ /* 0x000fea0003800000 */
[----:B------:R-:W2:Y:S04]  /*9030*/  LDL.64 R238, [R1+0x20] ;  /* 0x0000200001ee7983 */ /* 0x000ea80000100a00 */
[----:B------:R-:W3:Y:S04]  /*9040*/  LDL.64 R240, [R1+0x18] ;  /* 0x0000180001f07983 */ /* 0x000ee80000100a00 */
[----:B------:R-:W4:Y:S01]  /*9050*/  LDL R247, [R1+0x30] ;  /* 0x0000300001f77983 */ /* 0x000f220000100800 */
        /* <DEDUP_REMOVED lines=42> */
.L_x_1347:
[----:B------:R-:W-:Y:S05]  /*9300*/  BSYNC B0 ;  /* 0x0000000000007941 */ /* 0x000fea0003800000 */
.L_x_1346:
[----:B------:R-:W0:Y:S02]  /*9310*/  LDGDEPBAR ;  /* 0x00000000000079af */ /* 0x000e240000000000 */
.L_x_1345:
        /* <DEDUP_REMOVED lines=33> */
[----:B--2---:R-:W-:Y:S01]  /*9530*/  FMNMX.FTZ R0, R5, R0, !PT ;  /* 0x0000000005007209 */ /* 0x004fe20007810000 */
[----:B------:R-:W2:Y:S01]  /*9540*/  SHFL.BFLY PT, R134, R2, 0x2, 0x1f ;  /* 0x0c401f0002867f89 */ /* 0x000ea200000e0000 */
[----:B------:R-:W-:-:S03]  /*9550*/  FMNMX.FTZ R3, R196, R3, !PT ;  /* 0x00000003c4037209 */ /* 0x000fc60007810000 */
[----:B------:R-:W3:Y:S01]  /*9560*/  SHFL.BFLY PT, R135, R0, 0x1, 0x1f ;  /* 0x0c201f0000877f89 */ /* 0x000ee200000e0000 */
[----:B------:R-:W-:-:S04]  /*9570*/  FMNMX.FTZ R3, R198, R3, !PT ;  /* 0x00000003c6037209 */ /* 0x000fc80007810000 */
[----:B------:R-:W-:-:S04]  /*9580*/  FMNMX.FTZ R4, R197, R3, !PT ;  /* 0x00000003c5047209 */ /* 0x000fc80007810000 */
[----:B------:R-:W-:Y:S02]  /*9590*/  FMNMX.FTZ R4, R191, R4, !PT ;  /* 0x00000004bf047209 */ /* 0x000fe40007810000 */
[----:B-1----:R-:W-:-:S04]  /*95a0*/  FMNMX.FTZ R136, R136, R6, !PT ;  /* 0x0000000688887209 */ /* 0x002fc80007810000 */
[C---:B------:R-:W-:Y:S01]  /*95b0*/  FSETP.NEU.FTZ.AND P6, PT, R136.reuse, -INF , PT ;  /* 0xff8000008800780b */ /* 0x040fe20003fdd000 */
[----:B------:R-:W-:Y:S01]  /*95c0*/  FMUL.FTZ R5, R136, c[0x0][0x23c] ;  /* 0x00008f0088057a20 */ /* 0x000fe20000410000 */
[----:B--2---:R-:W-:-:S04]  /*95d0*/  FMNMX.FTZ R134, R134, R2, !PT ;  /* 0x0000000286867209 */ /* 0x004fc80007810000 */
[----:B------:R-:W-:Y:S01]  /*95e0*/  FSEL R3, R5, RZ, P6 ;  /* 0x000000ff05037208 */ /* 0x000fe20003000000 */
[----:B------:R-:W1:Y:S01]  /*95f0*/  SHFL.BFLY PT, R6, R134, 0x1, 0x1f ;  /* 0x0c201f0086067f89 */ /* 0x000e6200000e0000 */
[----:B---3--:R-:W-:-:S03]  /*9600*/  FMNMX.FTZ R135, R0, R135, !PT ;  /* 0x0000008700877209 */ /* 0x008fc60007810000 */
[----:B------:R-:W2:Y:S01]  /*9610*/  SHFL.BFLY PT, R5, R4, 0x2, 0x1f ;  /* 0x0c401f0004057f89 */ /* 0x000ea200000e0000 */
[--C-:B------:R-:W-:Y:S01]  /*9620*/  FFMA.FTZ R2, R27, c[0x0][0x23c], -R3.reuse ;  /* 0x00008f001b027a23 */ /* 0x100fe20000010803 */
[----:B------:R-:W-:Y:S01]  /*9630*/  FSETP.NEU.FTZ.AND P5, PT, R135, -INF , PT ;  /* 0xff8000008700780b */ /* 0x000fe20003fbd000 */
[--C-:B------:R-:W-:Y:S02]  /*9640*/  FFMA.FTZ R0, R23, c[0x0][0x23c], -R3.reuse ;  /* 0x00008f0017007a23 */ /* 0x100fe40000010803 */
[----:B------:R3:W-:Y:S01]  /*9650*/  MUFU.EX2 R141, R2 ;  /* 0x00000002008d7308 */ /* 0x0007e20000000800 */
[----:B------:R-:W-:-:S07]  /*9660*/  FFMA.FTZ R15, R15, c[0x0][0x23c], -R3 ;  /* 0x00008f000f0f7a23 */ /* 0x000fce0000010803 */
[----:B------:R4:W-:Y:S01]  /*9670*/  MUFU.EX2 R12, R0 ;  /* 0x00000000000c7308 */ /* 0x0009e20000000800 */
[----:B-1----:R-:W-:Y:S01]  /*9680*/  FMNMX.FTZ R134, R134, R6, !PT ;  /* 0x0000000686867209 */ /* 0x002fe20007810000 */
[----:B---3--:R-:W-:-:S06]  /*9690*/  FMUL.FTZ R2, R135, c[0x0][0x23c] ;  /* 0x00008f0087027a20 */ /* 0x008fcc0000410000 */
[----:B------:R-:W1:Y:S01]  /*96a0*/  MUFU.EX2 R7, R15 ;  /* 0x0000000f00077308 */ /* 0x000e620000000800 */
[----:B--2---:R-:W-:Y:S02]  /*96b0*/  FMNMX.FTZ R4, R5, R4, !PT ;  /* 0x0000000405047209 */ /* 0x004fe40007810000 */
[----:B------:R-:W-:Y:S02]  /*96c0*/  FSEL R2, R2, RZ, P5 ;  /* 0x000000ff02027208 */ /* 0x000fe40002800000 */
[----:B------:R-:W-:Y:S01]  /*96d0*/  FSETP.NEU.FTZ.AND P4, PT, R134, -INF , PT ;  /* 0xff8000008600780b */ /* 0x000fe20003f9d000 */
[----:B------:R-:W2:Y:S01]  /*96e0*/  SHFL.BFLY PT, R137, R4, 0x1, 0x1f ;  /* 0x0c201f0004897f89 */ /* 0x000ea200000e0000 */
[----:B----4-:R-:W-:Y:S02]  /*96f0*/  FFMA.FTZ R0, R21, c[0x0][0x23c], -R3 ;  /* 0x00008f0015007a23 */ /* 0x010fe40000010803 */
[--C-:B------:R-:W-:Y:S01]  /*9700*/  FFMA.FTZ R16, R16, c[0x0][0x23c], -R2.reuse ;  /* 0x00008f0010107a23 */ /* 0x100fe20000010802 */
[----:B------:R-:W-:Y:S01]  /*9710*/  FSEL R6, R134, RZ, P4 ;  /* 0x000000ff86067208 */ /* 0x000fe20002000000 */
[----:B------:R3:W-:Y:S01]  /*9720*/  MUFU.EX2 R142, R0 ;  /* 0x00000000008e7308 */ /* 0x0007e20000000800 */
[----:B------:R-:W-:Y:S01]  /*9730*/  FFMA.FTZ R5, R26, c[0x0][0x23c], -R2 ;  /* 0x00008f001a057a23 */ /* 0x000fe20000010802 */
[----:B-1----:R-:W-:-:S06]  /*9740*/  MOV R21, R7 ;  /* 0x0000000700157202 */ /* 0x002fcc0000000f00 */
[----:B------:R1:W4:Y:S01]  /*9750*/  MUFU.EX2 R13, R16 ;  /* 0x00000010000d7308 */ /* 0x0003220000000800 */
[----:B---3--:R-:W-:-:S07]  /*9760*/  FFMA.FTZ R0, R33, c[0x0][0x23c], -R2 ;  /* 0x00008f0021007a23 */ /* 0x008fce0000010802 */
[----:B------:R3:W-:Y:S01]  /*9770*/  MUFU.EX2 R7, R5 ;  /* 0x0000000500077308 */ /* 0x0007e20000000800 */
[----:B--2---:R-:W-:-:S04]  /*9780*/  FMNMX.FTZ R137, R4, R137, !PT ;  /* 0x0000008904897209 */ /* 0x004fc80007810000 */
[C---:B------:R-:W-:Y:S01]  /*9790*/  FSETP.NEU.FTZ.AND P0, PT, R137.reuse, -INF , PT ;  /* 0xff8000008900780b */ /* 0x040fe20003f1d000 */
[----:B-1----:R-:W-:Y:S02]  /*97a0*/  FMUL.FTZ R16, R137, c[0x0][0x23c] ;  /* 0x00008f0089107a20 */ /* 0x002fe40000410000 */
[----:B------:R1:W2:Y:S03]  /*97b0*/  MUFU.EX2 R23, R0 ;  /* 0x0000000000177308 */ /* 0x0002a60000000800 */
[----:B------:R-:W-:Y:S01]  /*97c0*/  FSEL R16, R16, RZ, P0 ;  /* 0x000000ff10107208 */ /* 0x000fe20000000000 */
[----:B---3--:R-:W-:Y:S01]  /*97d0*/  FFMA.FTZ R5, R22, c[0x0][0x23c], -R2 ;  /* 0x00008f0016057a23 */ /* 0x008fe20000010802 */
[----:B----4-:R-:W-:-:S03]  /*97e0*/  MOV R22, R13 ;  /* 0x0000000d00167202 */ /* 0x010fc60000000f00 */
[----:B------:R-:W-:Y:S01]  /*97f0*/  FFMA.FTZ R18, R18, c[0x0][0x23c], -R16 ;  /* 0x00008f0012127a23 */ /* 0x000fe20000010810 */
[----:B------:R3:W4:Y:S01]  /*9800*/  MUFU.EX2 R140, R5 ;  /* 0x00000005008c7308 */ /* 0x0007220000000800 */
[----:B-1----:R-:W-:Y:S01]  /*9810*/  FMUL.FTZ R0, R134, c[0x0][0x23c] ;  /* 0x00008f0086007a20 */ /* 0x002fe20000410000 */
[----:B--2---:R-:W-:-:S06]  /*9820*/  F2FP.BF16.PACK_AB R13, R23, R22 ;  /* 0x00000016170d723e */ /* 0x004fcc00000010ff */
[----:B------:R-:W-:Y:S01]  /*9830*/  MUFU.EX2 R234, R18 ;  /* 0x0000001200ea7308 */ /* 0x000fe20000000800 */
[----:B------:R-:W-:-:S05]  /*9840*/  FSEL R0, R0, RZ, P4 ;  /* 0x000000ff00007208 */ /* 0x000fca0002000000 */
[----:B------:R-:W-:Y:S01]  /*9850*/  FFMA.FTZ R4, R133, c[0x0][0x23c], -R0 ;  /* 0x00008f0085047a23 */ /* 0x000fe20000010800 */
[----:B------:R-:W-:Y:S01]  /*9860*/  MOV R133, R12 ;  /* 0x0000000c00857202 */ /* 0x000fe20000000f00 */
[----:B---3--:R-:W-:Y:S01]  /*9870*/  FFMA.FTZ R5, R32, c[0x0][0x23c], -R16 ;  /* 0x00008f0020057a23 */ /* 0x008fe20000010810 */
[----:B------:R-:W-:Y:S01]  /*9880*/  F2FP.BF16.PACK_AB R12, R141, R21 ;  /* 0x000000158d0c723e */ /* 0x000fe200000010ff */
[----:B------:R1:W-:Y:S01]  /*9890*/  MUFU.EX2 R245, R4 ;  /* 0x0000000400f57308 */ /* 0x0003e20000000800 */
[----:B------:R-:W-:Y:S01]  /*98a0*/  F2FP.BF16.PACK_AB R14, R142, R133 ;  /* 0x000000858e0e723e */ /* 0x000fe200000010ff */
[----:B------:R-:W-:-:S06]  /*98b0*/  FFMA.FTZ R17, R17, c[0x0][0x23c], -R0 ;  /* 0x00008f0011117a23 */ /* 0x000fcc0000010800 */
[----:B------:R-:W-:Y:S01]  /*98c0*/  MUFU.EX2 R246, R17 ;  /* 0x0000001100f67308 */ /* 0x000fe20000000800 */
[----:B-1----:R-:W-:-:S07]  /*98d0*/  FFMA.FTZ R4, R34, c[0x0][0x23c], -R0 ;  /* 0x00008f0022047a23 */ /* 0x002fce0000010800 */
[----:B------:R1:W-:Y:S02]  /*98e0*/  MUFU.EX2 R247, R4 ;  /* 0x0000000400f77308 */ /* 0x0003e40000000800 */
[----:B-1----:R-:W-:Y:S02]  /*98f0*/  FFMA.FTZ R4, R25, c[0x0][0x23c], -R0 ;  /* 0x00008f0019047a23 */ /* 0x002fe40000010800 */
[----:B------:R-:W1:Y:S04]  /*9900*/  LDSM.16.MT88.4 R24, [R217+0xa000] ;  /* 0x00a00000d918783b */ /* 0x000e680000004200 */
[----:B------:R2:W3:Y:S02]  /*9910*/  MUFU.EX2 R33, R4 ;  /* 0x0000000400217308 */ /* 0x0004e40000000800 */
[----:B--2---:R-:W-:Y:S01]  /*9920*/  FFMA.FTZ R4, R138, c[0x0][0x23c], -R16 ;  /* 0x00008f008a047a23 */ /* 0x004fe20000010810 */
[----:B------:R-:W-:-:S05]  /*9930*/  MOV R138, R7 ;  /* 0x00000007008a7202 */ /* 0x000fca0000000f00 */
[----:B------:R2:W-:Y:S01]  /*9940*/  MUFU.EX2 R235, R4 ;  /* 0x0000000400eb7308 */ /* 0x0005e20000000800 */
[----:B----4-:R-:W-:Y:S02]  /*9950*/  F2FP.BF16.PACK_AB R15, R140, R138 ;  /* 0x0000008a8c0f723e */ /* 0x010fe400000010ff */
[----:B--2---:R-:W-:-:S05]  /*9960*/  FSEL R4, R136, RZ, P6 ;  /* 0x000000ff88047208 */ /* 0x004fca0003000000 */
[----:B------:R-:W-:Y:S02]  /*9970*/  FADD.FTZ R4, R232, -R4 ;  /* 0x80000004e8047221 */ /* 0x000fe40000010000 */
[----:B------:R2:W-:Y:S02]  /*9980*/  MUFU.EX2 R232, R5 ;  /* 0x0000000500e87308 */ /* 0x0005e40000000800 */
[----:B------:R-:W-:-:S06]  /*9990*/  FMUL.FTZ R20, R4, c[0x0][0x23c] ;  /* 0x00008f0004147a20 */ /* 0x000fcc0000410000 */
[----:B------:R-:W4:Y:S01]  /*99a0*/  MUFU.EX2 R20, R20 ;  /* 0x0000001400147308 */ /* 0x000f220000000800 */
[----:B--2---:R-:W-:-:S05]  /*99b0*/  FSEL R5, R135, RZ, P5 ;  /* 0x000000ff87057208 */ /* 0x004fca0002800000 */
[----:B------:R-:W-:Y:S02]  /*99c0*/  FADD.FTZ R4, R231, -R5 ;  /* 0x80000005e7047221 */ /* 0x000fe40000010000 */
[----:B------:R-:W-:Y:S01]  /*99d0*/  FADD.FTZ R5, R230, -R6 ;  /* 0x80000006e6057221 */ /* 0x000fe20000010000 */
[----:B---3--:R-:W-:Y:S01]  /*99e0*/  F2FP.BF16.PACK_AB R6, R33, R247 ;  /* 0x000000f72106723e */ /* 0x008fe200000010ff */
[----:B------:R-:W-:Y:S01]  /*99f0*/  FMUL.FTZ R19, R4, c[0x0][0x23c] ;  /* 0x00008f0004137a20 */ /* 0x000fe20000410000 */
[----:B------:R-:W-:Y:S01]  /*9a00*/  FSEL R4, R137, RZ, P0 ;  /* 0x000000ff89047208 */ /* 0x000fe20000000000 */
[-C--:B----4-:R-:W-:Y:S02]  /*9a10*/  FMUL.FTZ R148, R148, R20.reuse ;  /* 0x0000001494947220 */ /* 0x090fe40000410000 */
[----:B------:R-:W-:Y:S02]  /*9a20*/  FMUL.FTZ R149, R149, R20 ;  /* 0x0000001495957220 */ /* 0x000fe40000410000 */
[----:B------:R-:W2:Y:S01]  /*9a30*/  MUFU.EX2 R19, R19 ;  /* 0x0000001300137308 */ /* 0x000ea20000000800 */
[----:B------:R-:W-:-:S02]  /*9a40*/  FADD.FTZ R4, R229, -R4 ;  /* 0x80000004e5047221 */ /* 0x000fc40000010000 */
[----:B------:R-:W-:Y:S02]  /*9a50*/  FMUL.FTZ R5, R5, c[0x0][0x23c] ;  /* 0x00008f0005057a20 */ /* 0x000fe40000410000 */
[----:B------:R-:W-:Y:S02]  /*9a60*/  FMUL.FTZ R4, R4, c[0x0][0x23c] ;  /* 0x00008f0004047a20 */ /* 0x000fe40000410000 */
[-C--:B------:R-:W-:Y:S01]  /*9a70*/  FMUL.FTZ R156, R156, R20.reuse ;  /* 0x000000149c9c7220 */ /* 0x080fe20000410000 */
[----:B------:R3:W4:Y:S01]  /*9a80*/  MUFU.EX2 R18, R5 ;  /* 0x0000000500127308 */ /* 0x0007220000000800 */
[-C--:B------:R-:W-:Y:S02]  /*9a90*/  FMUL.FTZ R157, R157, R20.reuse ;  /* 0x000000149d9d7220 */ /* 0x080fe40000410000 */
[-C--:B------:R-:W-:Y:S02]  /*9aa0*/  FMUL.FTZ R116, R116, R20.reuse ;  /* 0x0000001474747220 */ /* 0x080fe40000410000 */
[----:B------:R-:W-:-:S02]  /*9ab0*/  FMUL.FTZ R117, R117, R20 ;  /* 0x0000001475757220 */ /* 0x000fc40000410000 */
[----:B------:R-:W-:Y:S01]  /*9ac0*/  FMUL.FTZ R160, R160, R20 ;  /* 0x00000014a0a07220 */ /* 0x000fe20000410000 */
[----:B------:R5:W5:Y:S01]  /*9ad0*/  MUFU.EX2 R17, R4 ;  /* 0x0000000400117308 */ /* 0x000b620000000800 */
[-C--:B--2---:R-:W-:Y:S02]  /*9ae0*/  FMUL.FTZ R150, R150, R19.reuse ;  /* 0x0000001396967220 */ /* 0x084fe40000410000 */
[-C--:B------:R-:W-:Y:S02]  /*9af0*/  FMUL.FTZ R151, R151, R19.reuse ;  /* 0x0000001397977220 */ /* 0x080fe40000410000 */
[-C--:B------:R-:W-:Y:S02]  /*9b00*/  FMUL.FTZ R158, R158, R19.reuse ;  /* 0x000000139e9e7220 */ /* 0x080fe40000410000 */
[----:B------:R-:W-:Y:S01]  /*9b10*/  FMUL.FTZ R159, R159, R19 ;  /* 0x000000139f9f7220 */ /* 0x000fe20000410000 */
[----:B---3--:R-:W-:Y:S01]  /*9b20*/  F2FP.BF16.PACK_AB R5, R235, R234 ;  /* 0x000000eaeb05723e */ /* 0x008fe200000010ff */
[-C--:B----4-:R-:W-:Y:S01]  /*9b30*/  FMUL.FTZ R144, R144, R18.reuse ;  /* 0x0000001290907220 */ /* 0x090fe20000410000 */
[----:B-1----:R-:W-:Y:S01]  /*9b40*/  HMMA.16816.F32.BF16 R240, R12, R24, R148 ;  /* 0x000000180cf0723c */ /* 0x002fe20000041894 */
[----:B------:R-:W1:Y:S01]  /*9b50*/  LDSM.16.MT88.4 R148, [R222+0xa000] ;  /* 0x00a00000de94783b */ /* 0x000e620000004200 */
[----:B------:R-:W-:-:S02]  /*9b60*/  FMUL.FTZ R145, R145, R18 ;  /* 0x0000001291917220 */ /* 0x000fc40000410000 */
[-C--:B------:R-:W-:Y:S02]  /*9b70*/  FMUL.FTZ R152, R152, R18.reuse ;  /* 0x0000001298987220 */ /* 0x080fe40000410000 */
[----:B-----5:R-:W-:Y:S02]  /*9b80*/  FFMA.FTZ R4, R35, c[0x0][0x23c], -R16 ;  /* 0x00008f0023047a23 */ /* 0x020fe40000010810 */
[-C--:B------:R-:W-:Y:S01]  /*9b90*/  FMUL.FTZ R146, R146, R17.reuse ;  /* 0x0000001192927220 */ /* 0x080fe20000410000 */
[----:B------:R-:W-:Y:S01]  /*9ba0*/  HMMA.16816.F32.BF16 R212, R12, R26, R156 ;  /* 0x0000001a0cd4723c */ /* 0x000fe2000004189c */
[----:B------:R2:W3:Y:S01]  /*9bb0*/  MUFU.EX2 R231, R4 ;  /* 0x0000000400e77308 */ /* 0x0004e20000000800 */
[-C--:B------:R-:W-:Y:S02]  /*9bc0*/  FMUL.FTZ R147, R147, R17.reuse ;  /* 0x0000001193937220 */ /* 0x080fe40000410000 */
[----:B------:R-:W-:Y:S02]  /*9bd0*/  FMUL.FTZ R153, R153, R18 ;  /* 0x0000001299997220 */ /* 0x000fe40000410000 */
        /* <DEDUP_REMOVED lines=9> */
[----:B------:R-:W-:Y:S01]  /*9c70*/  LDSM.16.MT88.4 R140, [R217+0xb000] ;  /* 0x00b00000d98c783b */ /* 0x000fe20000004200 */
[----:B------:R-:W-:Y:S01]  /*9c80*/  FMUL.FTZ R43, R43, R17 ;  /* 0x000000112b2b7220 */ /* 0x000fe20000410000 */
[----:B--2---:R-:W-:Y:S01]  /*9c90*/  F2FP.BF16.PACK_AB R4, R245, R246 ;  /* 0x000000f6f504723e */ /* 0x004fe200000010ff */
[----:B------:R-:W-:Y:S01]  /*9ca0*/  FMUL.FTZ R164, R164, R18 ;  /* 0x00000012a4a47220 */ /* 0x000fe20000410000 */
[----:B---3--:R-:W-:Y:S01]  /*9cb0*/  F2FP.BF16.PACK_AB R7, R231, R232 ;  /* 0x000000e8e707723e */ /* 0x008fe200000010ff */
[----:B------:R-:W-:Y:S01]  /*9cc0*/  LDSM.16.MT88.4 R32, [R222+0xb000] ;  /* 0x00b00000de20783b */ /* 0x000fe20000004200 */
[----:B------:R-:W-:-:S02]  /*9cd0*/  FMUL.FTZ R165, R165, R18 ;  /* 0x00000012a5a57220 */ /* 0x000fc40000410000 */
[-C--:B------:R-:W-:Y:S02]  /*9ce0*/  FMUL.FTZ R166, R166, R17.reuse ;  /* 0x00000011a6a67220 */ /* 0x080fe40000410000 */
[-C--:B------:R-:W-:Y:S01]  /*9cf0*/  FMUL.FTZ R167, R167, R17.reuse ;  /* 0x00000011a7a77220 */ /* 0x080fe20000410000 */
[C---:B------:R-:W-:Y:S01]  /*9d00*/  HMMA.16816.F32.BF16 R236, R4.reuse, R24, R144 ;  /* 0x0000001804ec723c */ /* 0x040fe20000041890 */
[----:B------:R-:W2:Y:S01]  /*9d10*/  LDSM.16.MT88.4 R144, [R221+0xa000] ;  /* 0x00a00000dd90783b */ /* 0x000ea20000004200 */
[-C--:B------:R-:W-:Y:S02]  /*9d20*/  FMUL.FTZ R168, R168, R18.reuse ;  /* 0x00000012a8a87220 */ /* 0x080fe40000410000 */
[----:B------:R-:W-:Y:S02]  /*9d30*/  FMUL.FTZ R169, R169, R18 ;  /* 0x00000012a9a97220 */ /* 0x000fe40000410000 */
[-C--:B------:R-:W-:Y:S02]  /*9d40*/  FMUL.FTZ R170, R170, R17.reuse ;  /* 0x00000011aaaa7220 */ /* 0x080fe40000410000 */
[----:B------:R-:W-:Y:S01]  /*9d50*/  HMMA.16816.F32.BF16 R152, R4, R26, R152 ;  /* 0x0000001a0498723c */ /* 0x000fe20000041898 */
[----:B------:R-:W3:Y:S01]  /*9d60*/  LDSM.16.MT88.4 R24, [R219+0xb000] ;  /* 0x00b00000db18783b */ /* 0x000ee20000004200 */
[----:B------:R-:W-:-:S02]  /*9d70*/  FMUL.FTZ R171, R171, R17 ;  /* 0x00000011abab7220 */ /* 0x000fc40000410000 */
[-C--:B------:R-:W-:Y:S02]  /*9d80*/  FMUL.FTZ R44, R44, R18.reuse ;  /* 0x000000122c2c7220 */ /* 0x080fe40000410000 */
[-C--:B------:R-:W-:Y:S02]  /*9d90*/  FMUL.FTZ R45, R45, R18.reuse ;  /* 0x000000122d2d7220 */ /* 0x080fe40000410000 */
[----:B-1----:R-:W-:Y:S01]  /*9da0*/  HMMA.16816.F32.BF16 R208, R4, R148, R40 ;  /* 0x0000009404d0723c */ /* 0x002fe20000041828 */
[----:B------:R-:W1:Y:S01]  /*9db0*/  LDSM.16.MT88.4 R40, [R221+0xb000] ;  /* 0x00b00000dd28783b */ /* 0x000e620000004200 */
        /* <DEDUP_REMOVED lines=64> */
[----:B------:R-:W-:Y:S01]  /*a1c0*/  HMMA.16816.F32.BF16 R204, R4, R42, R124 ;  /* 0x0000002a04cc723c */ /* 0x000fe2000004187c */
[-C--:B------:R-:W-:Y:S02]  /*a1d0*/  FMUL.FTZ R69, R69, R20.reuse ;  /* 0x0000001445457220 */ /* 0x080fe40000410000 */
[-C--:B------:R-:W-:Y:S02]  /*a1e0*/  FMUL.FTZ R70, R70, R19.reuse ;  /* 0x0000001346467220 */ /* 0x080fe40000410000 */
[----:B------:R-:W-:Y:S02]  /*a1f0*/  FMUL.FTZ R71, R71, R19 ;  /* 0x0000001347477220 */ /* 0x000fe40000410000 */
[----:B------:R-:W-:Y:S01]  /*a200*/  FFMA.FTZ R4, R181, c[0x0][0x23c], -R3 ;  /* 0x00008f00b5047a23 */ /* 0x000fe20000010803 */
[----:B------:R-:W-:Y:S01]  /*a210*/  HMMA.16816.F32.BF16 R116, R12, R40, R116 ;  /* 0x000000280c74723c */ /* 0x000fe20000041874 */
[----:B------:R-:W-:Y:S01]  /*a220*/  FMUL.FTZ R100, R100, R20 ;  /* 0x0000001464647220 */ /* 0x000fe20000410000 */
[----:B------:R-:W-:Y:S01]  /*a230*/  MOV R127, R158 ;  /* 0x0000009e007f7202 */ /* 0x000fe20000000f00 */
        /* <DEDUP_REMOVED lines=27> */
[----:B------:R-:W-:Y:S01]  /*a3f0*/  FFMA.FTZ R3, R139, c[0x0][0x23c], -R3 ;  /* 0x00008f008b037a23 */ /* 0x000fe20000010803 */
[----:B------:R-:W-:Y:S01]  /*a400*/  LDSM.16.MT88.4 R48, [R222+0xa800] ;  /* 0x00a80000de30783b */ /* 0x000fe20000004200 */
[----:B------:R1:W-:Y:S01]  /*a410*/  MUFU.EX2 R230, R4 ;  /* 0x0000000400e67308 */ /* 0x0003e20000000800 */
[-C--:B------:R-:W-:Y:S02]  /*a420*/  FMUL.FTZ R98, R98, R19.reuse ;  /* 0x0000001362627220 */ /* 0x080fe40000410000 */
[----:B------:R-:W-:-:S02]  /*a430*/  FMUL.FTZ R99, R99, R19 ;  /* 0x0000001363637220 */ /* 0x000fc40000410000 */
[-C--:B------:R-:W-:Y:S01]  /*a440*/  FMUL.FTZ R112, R112, R20.reuse ;  /* 0x0000001470707220 */ /* 0x080fe20000410000 */
[C---:B------:R-:W-:Y:S01]  /*a450*/  HMMA.16816.F32.BF16 R184, R12.reuse, R146, R64 ;  /* 0x000000920cb8723c */ /* 0x040fe20000041840 */
[-C--:B------:R-:W-:Y:S01]  /*a460*/  FMUL.FTZ R113, R113, R20.reuse ;  /* 0x0000001471717220 */ /* 0x080fe20000410000 */
[----:B------:R3:W4:Y:S01]  /*a470*/  MUFU.EX2 R181, R3 ;  /* 0x0000000300b57308 */ /* 0x0007220000000800 */
[-C--:B------:R-:W-:Y:S01]  /*a480*/  FMUL.FTZ R114, R114, R19.reuse ;  /* 0x0000001372727220 */ /* 0x080fe20000410000 */
[----:B------:R-:W-:Y:S01]  /*a490*/  LDSM.16.MT88.4 R64, [R221+0xa800] ;  /* 0x00a80000dd40783b */ /* 0x000fe20000004200 */
[----:B------:R-:W-:Y:S02]  /*a4a0*/  FMUL.FTZ R115, R115, R19 ;  /* 0x0000001373737220 */ /* 0x000fe40000410000 */
[-C--:B------:R-:W-:Y:S01]  /*a4b0*/  FMUL.FTZ R84, R84, R20.reuse ;  /* 0x0000001454547220 */ /* 0x080fe20000410000 */
[----:B------:R-:W-:Y:S01]  /*a4c0*/  HMMA.16816.F32.BF16 R140, R12, R142, R80 ;  /* 0x0000008e0c8c723c */ /* 0x000fe20000041850 */
[----:B------:R-:W-:Y:S01]  /*a4d0*/  LDSM.16.MT88.4 R80, [R217+0xb800] ;  /* 0x00b80000d950783b */ /* 0x000fe20000004200 */
[----:B------:R-:W-:-:S02]  /*a4e0*/  FMUL.FTZ R85, R85, R20 ;  /* 0x0000001455557220 */ /* 0x000fc40000410000 */
[-C--:B------:R-:W-:Y:S01]  /*a4f0*/  FMUL.FTZ R86, R86, R19.reuse ;  /* 0x0000001356567220 */ /* 0x080fe20000410000 */
[----:B-1----:R-:W1:Y:S01]  /*a500*/  LDSM.16.MT88.4 R4, [R221+0xb800] ;  /* 0x00b80000dd04783b */ /* 0x002e620000004200 */
[-C--:B------:R-:W-:Y:S02]  /*a510*/  FMUL.FTZ R87, R87, R19.reuse ;  /* 0x0000001357577220 */ /* 0x080fe40000410000 */
[C---:B------:R-:W-:Y:S01]  /*a520*/  HMMA.16816.F32.BF16 R28, R12.reuse, R26, R96 ;  /* 0x0000001a0c1c723c */ /* 0x040fe20000041860 */
[----:B------:R-:W5:Y:S01]  /*a530*/  LDSM.16.MT88.4 R96, [R219+0xb800] ;  /* 0x00b80000db60783b */ /* 0x000f620000004200 */
[----:B---3--:R-:W-:Y:S01]  /*a540*/  FFMA.FTZ R3, R182, c[0x0][0x23c], -R2 ;  /* 0x00008f00b6037a23 */ /* 0x008fe20000010802 */
[----:B------:R-:W-:Y:S01]  /*a550*/  MOV R182, R156 ;  /* 0x0000009c00b67202 */ /* 0x000fe20000000f00 */
[-C--:B------:R-:W-:Y:S02]  /*a560*/  FMUL.FTZ R128, R128, R20.reuse ;  /* 0x0000001480807220 */ /* 0x080fe40000410000 */
[----:B------:R3:W-:Y:S01]  /*a570*/  MUFU.EX2 R178, R3 ;  /* 0x0000000300b27308 */ /* 0x0007e20000000800 */
[----:B------:R-:W-:Y:S01]  /*a580*/  FMUL.FTZ R129, R129, R20 ;  /* 0x0000001481817220 */ /* 0x000fe20000410000 */
[----:B------:R-:W-:Y:S01]  /*a590*/  HMMA.16816.F32.BF16 R32, R12, R34, R112 ;  /* 0x000000220c20723c */ /* 0x000fe20000041870 */
[----:B------:R-:W1:Y:S01]  /*a5a0*/  LDSM.16.MT88.4 R112, [R222+0xb800] ;  /* 0x00b80000de70783b */ /* 0x000e620000004200 */
[----:B------:R-:W-:-:S02]  /*a5b0*/  FMUL.FTZ R130, R130, R19 ;  /* 0x0000001382827220 */ /* 0x000fc40000410000 */
[-C--:B------:R-:W-:Y:S02]  /*a5c0*/  FMUL.FTZ R131, R131, R19.reuse ;  /* 0x0000001383837220 */ /* 0x080fe40000410000 */
[-C--:B------:R-:W-:Y:S02]  /*a5d0*/  FMUL.FTZ R36, R36, R20.reuse ;  /* 0x0000001424247220 */ /* 0x080fe40000410000 */
[----:B------:R-:W-:Y:S01]  /*a5e0*/  FMUL.FTZ R37, R37, R20 ;  /* 0x0000001425257220 */ /* 0x000fe20000410000 */
[----:B------:R-:W-:Y:S01]  /*a5f0*/  HMMA.16816.F32.BF16 R84, R12, R24, R84 ;  /* 0x000000180c54723c */ /* 0x000fe20000041854 */
[-C--:B------:R-:W-:Y:S02]  /*a600*/  FMUL.FTZ R38, R38, R19.reuse ;  /* 0x0000001326267220 */ /* 0x080fe40000410000 */
[----:B------:R-:W-:Y:S02]  /*a610*/  FMUL.FTZ R39, R39, R19 ;  /* 0x0000001327277220 */ /* 0x000fe40000410000 */
[----:B---3--:R-:W-:-:S02]  /*a620*/  FFMA.FTZ R3, R180, c[0x0][0x23c], -R2 ;  /* 0x00008f00b4037a23 */ /* 0x008fc40000010802 */
[-C--:B------:R-:W-:Y:S01]  /*a630*/  FMUL.FTZ R52, R52, R20.reuse ;  /* 0x0000001434347220 */ /* 0x080fe20000410000 */
[C---:B------:R-:W-:Y:S01]  /*a640*/  HMMA.16816.F32.BF16 R24, R12.reuse, R42, R128 ;  /* 0x0000002a0c18723c */ /* 0x040fe20000041880 */
[----:B------:R3:W3:Y:S01]  /*a650*/  MUFU.EX2 R180, R3 ;  /* 0x0000000300b47308 */ /* 0x0006e20000000800 */
[----:B------:R-:W-:Y:S02]  /*a660*/  FMUL.FTZ R53, R53, R20 ;  /* 0x0000001435357220 */ /* 0x000fe40000410000 */
[-C--:B------:R-:W-:Y:S02]  /*a670*/  FMUL.FTZ R54, R54, R19.reuse ;  /* 0x0000001336367220 */ /* 0x080fe40000410000 */
[----:B------:R-:W-:Y:S01]  /*a680*/  FMUL.FTZ R55, R55, R19 ;  /* 0x0000001337377220 */ /* 0x000fe20000410000 */
[----:B--2---:R-:W-:Y:S01]  /*a690*/  F2FP.BF16.PACK_AB R128, R229, R199 ;  /* 0x000000c7e580723e */ /* 0x004fe200000010ff */
[----:B------:R-:W-:Y:S01]  /*a6a0*/  HMMA.16816.F32.BF16 R36, R12, R148, R36 ;  /* 0x000000940c24723c */ /* 0x000fe20000041824 */
[----:B----4-:R-:W-:-:S07]  /*a6b0*/  F2FP.BF16.PACK_AB R130, R181, R230 ;  /* 0x000000e6b582723e */ /* 0x010fce00000010ff */
[----:B------:R-:W-:Y:S01]  /*a6c0*/  HMMA.16816.F32.BF16 R52, R12, R144, R52 ;  /* 0x000000900c34723c */ /* 0x000fe20000041834 */
[--C-:B---3--:R-:W-:Y:S01]  /*a6d0*/  FFMA.FTZ R3, R179, c[0x0][0x23c], -R2.reuse ;  /* 0x00008f00b3037a23 */ /* 0x108fe20000010802 */
[----:B------:R-:W-:Y:S01]  /*a6e0*/  F2FP.BF16.PACK_AB R129, R180, R178 ;  /* 0x000000b2b481723e */ /* 0x000fe200000010ff */
[----:B------:R-:W-:Y:S02]  /*a6f0*/  FFMA.FTZ R2, R176, c[0x0][0x23c], -R2 ;  /* 0x00008f00b0027a23 */ /* 0x000fe40000010802 */
[----:B------:R2:W-:Y:S08]  /*a700*/  MUFU.EX2 R179, R3 ;  /* 0x0000000300b37308 */ /* 0x0005f00000000800 */
[----:B------:R3:W4:Y:S01]  /*a710*/  MUFU.EX2 R177, R2 ;  /* 0x0000000200b17308 */ /* 0x0007220000000800 */
[----:B--2---:R-:W-:-:S05]  /*a720*/  MOV R3, R22 ;  /* 0x0000001600037202 */ /* 0x004fca0000000f00 */
[----:B------:R-:W-:Y:S02]  /*a730*/  FFMA.FTZ R3, R250, R19, R3 ;  /* 0x00000013fa037223 */ /* 0x000fe40000010003 */
[--C-:B---3--:R-:W-:Y:S01]  /*a740*/  FFMA.FTZ R2, R190, c[0x0][0x23c], -R0.reuse ;  /* 0x00008f00be027a23 */ /* 0x108fe20000010800 */
[----:B------:R-:W-:Y:S02]  /*a750*/  MOV R190, R157 ;  /* 0x0000009d00be7202 */ /* 0x000fe40000000f00 */
[----:B----4-:R-:W-:Y:S01]  /*a760*/  F2FP.BF16.PACK_AB R131, R177, R179 ;  /* 0x000000b3b183723e */ /* 0x010fe200000010ff */
[----:B------:R2:W-:Y:S06]  /*a770*/  MUFU.EX2 R176, R2 ;  /* 0x0000000200b07308 */ /* 0x0005ec0000000800 */
[C---:B-1----:R-:W-:Y:S08]  /*a780*/  HMMA.16816.F32.BF16 R116, R128.reuse, R4, R116 ;  /* 0x000000048074723c */ /* 0x042ff00000041874 */
[----:B------:R-:W-:Y:S01]  /*a790*/  HMMA.16816.F32.BF16 R160, R128, R172, R160 ;  /* 0x000000ac80a0723c */ /* 0x000fe200000418a0 */
[----:B--2---:R-:W-:Y:S01]  /*a7a0*/  FFMA.FTZ R2, R188, c[0x0][0x23c], -R0 ;  /* 0x00008f00bc027a23 */ /* 0x004fe20000010800 */
[----:B------:R-:W-:-:S02]  /*a7b0*/  MOV R188, R159 ;  /* 0x0000009f00bc7202 */ /* 0x000fc40000000f00 */
[----:B------:R-:W1:Y:S01]  /*a7c0*/  LDSM.16.MT88.4 R156, [R217+0xa800] ;  /* 0x00a80000d99c783b */ /* 0x000e620000004200 */
[----:B------:R2:W3:Y:S03]  /*a7d0*/  MUFU.EX2 R139, R2 ;  /* 0x00000002008b7308 */ /* 0x0004e60000000800 */
[C---:B------:R-:W-:Y:S08]  /*a7e0*/  HMMA.16816.F32.BF16 R36, R128.reuse, R48, R36 ;  /* 0x000000308024723c */ /* 0x040ff00000041824 */
[----:B------:R-:W-:Y:S01]  /*a7f0*/  HMMA.16816.F32.BF16 R52, R128, R64, R52 ;  /* 0x000000408034723c */ /* 0x000fe20000041834 */
[--C-:B--2---:R-:W-:Y:S01]  /*a800*/  FFMA.FTZ R2, R189, c[0x0][0x23c], -R0.reuse ;  /* 0x00008f00bd027a23 */ /* 0x104fe20000010800 */
[----:B------:R-:W-:Y:S01]  /*a810*/  MOV R189, R138 ;  /* 0x0000008a00bd7202 */ /* 0x000fe20000000f00 */
[----:B------:R-:W-:Y:S01]  /*a820*/  FFMA.FTZ R0, R183, c[0x0][0x23c], -R0 ;  /* 0x00008f00b7007a23 */ /* 0x000fe20000010800 */
[----:B------:R-:W-:Y:S01]  /*a830*/  MOV R183, R133 ;  /* 0x0000008500b77202 */ /* 0x000fe20000000f00 */
[----:B------:R2:W-:Y:S01]  /*a840*/  MUFU.EX2 R138, R2 ;  /* 0x00000002008a7308 */ /* 0x0005e20000000800 */
[----:B---3--:R-:W-:-:S02]  /*a850*/  F2FP.BF16.PACK_AB R124, R139, R176 ;  /* 0x000000b08b7c723e */ /* 0x008fc400000010ff */
[C---:B------:R-:W-:Y:S05]  /*a860*/  HMMA.16816.F32.BF16 R68, R128.reuse, R80, R68 ;  /* 0x000000508044723c */ /* 0x040fea0000041844 */
[----:B------:R3:W4:Y:S03]  /*a870*/  MUFU.EX2 R133, R0 ;  /* 0x0000000000857308 */ /* 0x0007260000000800 */
[----:B-----5:R-:W-:Y:S01]  /*a880*/  HMMA.16816.F32.BF16 R84, R128, R96, R84 ;  /* 0x000000608054723c */ /* 0x020fe20000041854 */
[----:B--2---:R-:W-:-:S07]  /*a890*/  FFMA.FTZ R2, R191, c[0x0][0x23c], -R16 ;  /* 0x00008f00bf027a23 */ /* 0x004fce0000010810 */
[----:B------:R-:W-:Y:S01]  /*a8a0*/  HMMA.16816.F32.BF16 R100, R128, R112, R100 ;  /* 0x000000708064723c */ /* 0x000fe20000041864 */
[----:B---3--:R-:W-:Y:S01]  /*a8b0*/  FFMA.FTZ R0, R196, c[0x0][0x23c], -R16 ;  /* 0x00008f00c4007a23 */ /* 0x008fe20000010810 */
[----:B------:R-:W-:-:S06]  /*a8c0*/  MOV R196, R23 ;  /* 0x0000001700c47202 */ /* 0x000fcc0000000f00 */
[----:B-1----:R-:W-:Y:S01]  /*a8d0*/  HMMA.16816.F32.BF16 R148, R128, R156, R240 ;  /* 0x0000009c8094723c */ /* 0x002fe200000418f0 */
[----:B----4-:R-:W-:Y:S01]  /*a8e0*/  F2FP.BF16.PACK_AB R126, R133, R138 ;  /* 0x0000008a857e723e */ /* 0x010fe200000010ff */
[----:B------:R1:W-:Y:S01]  /*a8f0*/  MUFU.EX2 R23, R0 ;  /* 0x0000000000177308 */ /* 0x0003e20000000800 */
[----:B------:R-:W-:-:S04]  /*a900*/  FADD.FTZ R3, R196, R3 ;  /* 0x00000003c4037221 */ /* 0x000fc80000010000 */
[----:B------:R-:W-:-:S04]  /*a910*/  FADD.FTZ R3, R189, R3 ;  /* 0x00000003bd037221 */ /* 0x000fc80000010000 */
[----:B------:R-:W-:-:S04]  /*a920*/  FADD.FTZ R3, R190, R3 ;  /* 0x00000003be037221 */ /* 0x000fc80000010000 */
[----:B------:R-:W-:Y:S02]  /*a930*/  FADD.FTZ R3, R178, R3 ;  /* 0x00000003b2037221 */ /* 0x000fe40000010000 */
[----:B-1----:R-:W-:Y:S01]  /*a940*/  FFMA.FTZ R0, R198, c[0x0][0x23c], -R16 ;  /* 0x00008f00c6007a23 */ /* 0x002fe20000010810 */
[----:B------:R-:W-:Y:S01]  /*a950*/  MOV R198, R127 ;  /* 0x0000007f00c67202 */ /* 0x000fe20000000f00 */
[----:B------:R-:W-:Y:S02]  /*a960*/  FADD.FTZ R3, R180, R3 ;  /* 0x00000003b4037221 */ /* 0x000fe40000010000 */
[----:B------:R1:W2:Y:S02]  /*a970*/  MUFU.EX2 R22, R0 ;  /* 0x0000000000167308 */ /* 0x0002a40000000800 */
[----:B------:R-:W-:-:S04]  /*a980*/  FADD.FTZ R3, R179, R3 ;  /* 0x00000003b3037221 */ /* 0x000fc80000010000 */
[----:B------:R-:W-:Y:S02]  /*a990*/  FADD.FTZ R250, R177, R3 ;  /* 0x00000003b1fa7221 */ /* 0x000fe40000010000 */
[----:B-1----:R-:W-:Y:S01]  /*a9a0*/  FFMA.FTZ R0, R197, c[0x0][0x23c], -R16 ;  /* 0x00008f00c5007a23 */ /* 0x002fe20000010810 */
[----:B------:R-:W-:Y:S01]  /*a9b0*/  MOV R197, R21 ;  /* 0x0000001500c57202 */ /* 0x000fe20000000f00 */
[----:B------:R1:W-:Y:S01]  /*a9c0*/  MUFU.EX2 R16, R2 ;  /* 0x0000000200107308 */ /* 0x0003e20000000800 */
[----:B--2---:R-:W-:-:S03]  /*a9d0*/  F2FP.BF16.PACK_AB R125, R22, R23 ;  /* 0x00000017167d723e */ /* 0x004fc600000010ff */
[----:B------:R-:W-:-:S04]  /*a9e0*/  FFMA.FTZ R12, R251, R20, R197 ;  /* 0x00000014fb0c7223 */ /* 0x000fc800000100c5 */
        /* <DEDUP_REMOVED lines=422> */
.L_x_1350:
[----:B------:R-:W-:Y:S05]  /*c450*/  BSYNC B0 ;  /* 0x0000000000007941 */ /* 0x000fea0003800000 */
.L_x_1349:
[----:B------:R-:W0:Y:S02]  /*c460*/  LDGDEPBAR ;  /* 0x00000000000079af */ /* 0x000e240000000000 */
.L_x_1348:
        /* <DEDUP_REMOVED lines=55> */
[----:B------:R4:W-:Y:S01]  /*c7e0*/  MUFU.EX2 R13, R2 ;  /* 0x00000002000d7308 */ /* 0x0009e20000000800 */
        /* <DEDUP_REMOVED lines=9> */
[--C-:B------:R-:W-:Y:S02]  /*c880*/  FFMA.FTZ R16, R16, c[0x0][0x23c], -R2.reuse ;  /* 0x00008f0010107a23 */ /* 0x100fe40000010802 */
[----:B------:R4:W-:Y:S01]  /*c890*/  MUFU.EX2 R245, R0 ;  /* 0x0000000000f57308 */ /* 0x0009e20000000800 */
[----:B------:R-:W-:Y:S01]  /*c8a0*/  FFMA.FTZ R5, R26, c[0x0][0x23c], -R2 ;  /* 0x00008f001a057a23 */ /* 0x000fe20000010802 */
[----:B--2---:R-:W-:-:S06]  /*c8b0*/  MOV R23, R19 ;  /* 0x0000001300177202 */ /* 0x004fcc0000000f00 */
[----:B------:R2:W5:Y:S01]  /*c8c0*/  MUFU.EX2 R246, R16 ;  /* 0x0000001000f67308 */ /* 0x0005620000000800 */
[----:B-1----:R-:W-:Y:S01]  /*c8d0*/  MOV R21, R14 ;  /* 0x0000000e00157202 */ /* 0x002fe20000000f00 */
[----:B----4-:R-:W-:-:S06]  /*c8e0*/  FMUL.FTZ R0, R229, c[0x0][0x23c] ;  /* 0x00008f00e5007a20 */ /* 0x010fcc0000410000 */
[----:B------:R1:W-:Y:S01]  /*c8f0*/  MUFU.EX2 R247, R5 ;  /* 0x0000000500f77308 */ /* 0x0003e20000000800 */
[----:B---3--:R-:W-:Y:S02]  /*c900*/  FMNMX.FTZ R133, R4, R6, !PT ;  /* 0x0000000604857209 */ /* 0x008fe40007810000 */
[----:B------:R-:W-:Y:S02]  /*c910*/  FSEL R6, R229, RZ, P4 ;  /* 0x000000ffe5067208 */ /* 0x000fe40002000000 */
[----:B------:R-:W-:Y:S01]  /*c920*/  FSEL R0, R0, RZ, P4 ;  /* 0x000000ff00007208 */ /* 0x000fe20002000000 */
[C---:B--2---:R-:W-:Y:S01]  /*c930*/  FMUL.FTZ R16, R133.reuse, c[0x0][0x23c] ;  /* 0x00008f0085107a20 */ /* 0x044fe20000410000 */
[----:B------:R-:W-:-:S03]  /*c940*/  FSETP.NEU.FTZ.AND P0, PT, R133, -INF , PT ;  /* 0xff8000008500780b */ /* 0x000fc60003f1d000 */
[--C-:B------:R-:W-:Y:S01]  /*c950*/  FFMA.FTZ R4, R138, c[0x0][0x23c], -R0.reuse ;  /* 0x00008f008a047a23 */ /* 0x100fe20000010800 */
[----:B------:R-:W-:Y:S01]  /*c960*/  FSEL R16, R16, RZ, P0 ;  /* 0x000000ff10107208 */ /* 0x000fe20000000000 */
[----:B------:R-:W-:Y:S02]  /*c970*/  FFMA.FTZ R18, R18, c[0x0][0x23c], -R0 ;  /* 0x00008f0012127a23 */ /* 0x000fe40000010800 */
[----:B------:R2:W-:Y:S01]  /*c980*/  MUFU.EX2 R240, R4 ;  /* 0x0000000400f07308 */ /* 0x0005e20000000800 */
[----:B-1----:R-:W-:Y:S01]  /*c990*/  FFMA.FTZ R5, R22, c[0x0][0x23c], -R2 ;  /* 0x00008f0016057a23 */ /* 0x002fe20000010802 */
[----:B------:R-:W-:Y:S01]  /*c9a0*/  MOV R22, R13 ;  /* 0x0000000d00167202 */ /* 0x000fe20000000f00 */
[----:B------:R-:W-:Y:S01]  /*c9b0*/  FFMA.FTZ R17, R17, c[0x0][0x23c], -R16 ;  /* 0x00008f0011117a23 */ /* 0x000fe20000010810 */
[----:B-----5:R-:W-:-:S04]  /*c9c0*/  F2FP.BF16.PACK_AB R13, R245, R246 ;  /* 0x000000f6f50d723e */ /* 0x020fc800000010ff */
[----:B------:R1:W3:Y:S01]  /*c9d0*/  MUFU.EX2 R7, R5 ;  /* 0x0000000500077308 */ /* 0x0002e20000000800 */
[----:B--2---:R-:W-:-:S07]  /*c9e0*/  FFMA.FTZ R4, R33, c[0x0][0x23c], -R0 ;  /* 0x00008f0021047a23 */ /* 0x004fce0000010800 */
[----:B------:R-:W-:Y:S01]  /*c9f0*/  MUFU.EX2 R237, R17 ;  /* 0x0000001100ed7308 */ /* 0x000fe20000000800 */
[----:B-1----:R-:W-:-:S07]  /*ca00*/  FFMA.FTZ R5, R32, c[0x0][0x23c], -R16 ;  /* 0x00008f0020057a23 */ /* 0x002fce0000010810 */
[----:B------:R1:W-:Y:S08]  /*ca10*/  MUFU.EX2 R242, R4 ;  /* 0x0000000400f27308 */ /* 0x0003f00000000800 */
[----:B------:R2:W-:Y:S01]  /*ca20*/  MUFU.EX2 R238, R5 ;  /* 0x0000000500ee7308 */ /* 0x0005e20000000800 */
[----:B-1----:R-:W-:-:S07]  /*ca30*/  FFMA.FTZ R4, R25, c[0x0][0x23c], -R0 ;  /* 0x00008f0019047a23 */ /* 0x002fce0000010800 */
[----:B------:R-:W-:Y:S01]  /*ca40*/  MUFU.EX2 R241, R18 ;  /* 0x0000001200f17308 */ /* 0x000fe20000000800 */
[----:B------:R-:W1:Y:S01]  /*ca50*/  LDSM.16.MT88.4 R24, [R217+0xa000] ;  /* 0x00a00000d918783b */ /* 0x000e620000004200 */
[----:B--2---:R-:W-:-:S06]  /*ca60*/  FSEL R5, R230, RZ, P5 ;  /* 0x000000ffe6057208 */ /* 0x004fcc0002800000 */
        /* <DEDUP_REMOVED lines=45> */
[-C--:B------:R-:W-:Y:S01]  /*cd40*/  FMUL.FTZ R40, R40, R18.reuse ;  /* 0x0000001228287220 */ /* 0x080fe20000410000 */
        /* <DEDUP_REMOVED lines=139> */
[----:B------:R-:W5:Y:S01]  /*d600*/  LDSM.16.MT88.4 R64, [R221+0xa800] ;  /* 0x00a80000dd40783b */ /* 0x000f620000004200 */
[-C--:B------:R-:W-:Y:S01]  /*d610*/  FMUL.FTZ R114, R114, R19.reuse ;  /* 0x0000001372727220 */ /* 0x080fe20000410000 */
[C---:B------:R-:W-:Y:S01]  /*d620*/  HMMA.16816.F32.BF16 R136, R12.reuse, R138, R80 ;  /* 0x0000008a0c88723c */ /* 0x040fe20000041850 */
[----:B------:R-:W-:Y:S01]  /*d630*/  FMUL.FTZ R115, R115, R19 ;  /* 0x0000001373737220 */ /* 0x000fe20000410000 */
[----:B------:R-:W1:Y:S01]  /*d640*/  LDSM.16.MT88.4 R80, [R217+0xb800] ;  /* 0x00b80000d950783b */ /* 0x000e620000004200 */
        /* <DEDUP_REMOVED lines=14> */
[----:B---3--:R-:W-:Y:S01]  /*d730*/  FFMA.FTZ R3, R181, c[0x0][0x23c], -R2 ;  /* 0x00008f00b5037a23 */ /* 0x008fe20000010802 */
[C---:B------:R-:W-:Y:S01]  /*d740*/  HMMA.16816.F32.BF16 R84, R12.reuse, R24, R84 ;  /* 0x000000180c54723c */ /* 0x040fe20000041854 */
[-C--:B------:R-:W-:Y:S02]  /*d750*/  FMUL.FTZ R131, R131, R19.reuse ;  /* 0x0000001383837220 */ /* 0x080fe40000410000 */
[----:B------:R3:W3:Y:S01]  /*d760*/  MUFU.EX2 R181, R3 ;  /* 0x0000000300b57308 */ /* 0x0006e20000000800 */
[-C--:B------:R-:W-:Y:S02]  /*d770*/  FMUL.FTZ R36, R36, R20.reuse ;  /* 0x0000001424247220 */ /* 0x080fe40000410000 */
[----:B------:R-:W-:Y:S02]  /*d780*/  FMUL.FTZ R37, R37, R20 ;  /* 0x0000001425257220 */ /* 0x000fe40000410000 */
[-C--:B------:R-:W-:Y:S01]  /*d790*/  FMUL.FTZ R38, R38, R19.reuse ;  /* 0x0000001326267220 */ /* 0x080fe20000410000 */
[----:B------:R-:W-:Y:S01]  /*d7a0*/  HMMA.16816.F32.BF16 R24, R12, R42, R128 ;  /* 0x0000002a0c18723c */ /* 0x000fe20000041880 */
[----:B------:R-:W-:-:S06]  /*d7b0*/  FMUL.FTZ R39, R39, R19 ;  /* 0x0000001327277220 */ /* 0x000fcc0000410000 */
[----:B--2---:R-:W-:Y:S01]  /*d7c0*/  F2FP.BF16.PACK_AB R128, R233, R232 ;  /* 0x000000e8e980723e */ /* 0x004fe200000010ff */
[----:B------:R-:W-:Y:S01]  /*d7d0*/  HMMA.16816.F32.BF16 R36, R12, R144, R36 ;  /* 0x000000900c24723c */ /* 0x000fe20000041824 */
[----:B----4-:R-:W-:Y:S01]  /*d7e0*/  F2FP.BF16.PACK_AB R130, R182, R234 ;  /* 0x000000eab682723e */ /* 0x010fe200000010ff */
[--C-:B---3--:R-:W-:Y:S01]  /*d7f0*/  FFMA.FTZ R3, R180, c[0x0][0x23c], -R2.reuse ;  /* 0x00008f00b4037a23 */ /* 0x108fe20000010802 */
[----:B------:R-:W-:Y:S01]  /*d800*/  F2FP.BF16.PACK_AB R129, R181, R179 ;  /* 0x000000b3b581723e */ /* 0x000fe200000010ff */
[----:B------:R-:W-:Y:S02]  /*d810*/  FFMA.FTZ R2, R177, c[0x0][0x23c], -R2 ;  /* 0x00008f00b1027a23 */ /* 0x000fe40000010802 */
[----:B------:R2:W-:Y:S08]  /*d820*/  MUFU.EX2 R180, R3 ;  /* 0x0000000300b47308 */ /* 0x0005f00000000800 */
        /* <DEDUP_REMOVED lines=22> */
[C---:B-----5:R-:W-:Y:S01]  /*d990*/  HMMA.16816.F32.BF16 R52, R128.reuse, R64, R52 ;  /* 0x000000408034723c */ /* 0x060fe20000041834 */
[--C-:B-1----:R-:W-:Y:S01]  /*d9a0*/  FFMA.FTZ R2, R186, c[0x0][0x23c], -R0.reuse ;  /* 0x00008f00ba027a23 */ /* 0x102fe20000010800 */
[----:B------:R-:W-:Y:S01]  /*d9b0*/  MOV R186, R21 ;  /* 0x0000001500ba7202 */ /* 0x000fe20000000f00 */
[----:B------:R-:W-:Y:S01]  /*d9c0*/  FFMA.FTZ R0, R184, c[0x0][0x23c], -R0 ;  /* 0x00008f00b8007a23 */ /* 0x000fe20000010800 */
[----:B--2---:R-:W-:Y:S01]  /*d9d0*/  F2FP.BF16.PACK_AB R124, R176, R177 ;  /* 0x000000b1b07c723e */ /* 0x004fe200000010ff */
[----:B------:R1:W-:Y:S03]  /*d9e0*/  MUFU.EX2 R135, R2 ;  /* 0x0000000200877308 */ /* 0x0003e60000000800 */
[C---:B------:R-:W-:Y:S05]  /*d9f0*/  HMMA.16816.F32.BF16 R68, R128.reuse, R80, R68 ;  /* 0x000000508044723c */ /* 0x040fea0000041844 */
        /* <DEDUP_REMOVED lines=40> */
[----:B------:R-:W-:Y:S01]  /*dc80*/  HMMA.16816.F32.BF16 R168, R124, R174, R168 ;  /* 0x000000ae7ca8723c */ /* 0x000fe200000418a8 */
[----:B------:R-:W-:Y:S01]  /*dc90*/  FADD.FTZ R251, R182, R4 ;  /* 0x00000004b6fb7221 */ /* 0x000fe20000010000 */
[----:B------:R-:W-:Y:S01]  /*dca0*/  MOV R134, R229 ;  /* 0x000000e500867202 */ /* 0x000fe20000000f00 */
        /* <DEDUP_REMOVED lines=55> */
[--C-:B------:R-:W-:Y:S01]  /*e020*/  @!P2 LEA.HI.X R13, R2, c[0x0][0x174], R5.reuse, 0x1, P4 ;  /* 0x00005d00020daa11 */ /* 0x100fe200020f0c05 */
        /* <DEDUP_REMOVED lines=8> */
[----:B------:R-:W-:-:S02]  /*e0b0*/  IADD3 R2, R0, 0x19, RZ ;  /* 0x0000001900027810 */ /* 0x000fc40007ffe0ff */
        /* <DEDUP_REMOVED lines=8> */
[----:B------:R-:W-:-:S03]  /*e140*/  ISETP.GE.AND P3, PT, R0, R11, PT ;  /* 0x0000000b0000720c */ /* 0x000fc60003f66270 */
        /* <DEDUP_REMOVED lines=84> */
[----:B-1----:R-:W-:Y:S01]  /*e690*/  HMMA.16816.F32.BF16 R196, R4, R26, R28 ;  /* 0x0000001a04c4723c */ /* 0x002fe2000004181c */
[----:B------:R-:W1:Y:S07]  /*e6a0*/  LDSM.16.M88.4 R28, [R223+0x1800] ;  /* 0x00180000df1c783b */ /* 0x000e6e0000000200 */
[-C--:B---3--:R-:W-:Y:S08]  /*e6b0*/  HMMA.16816.F32.BF16 R180, R16, R20.reuse, R180 ;  /* 0x0000001410b4723c */ /* 0x088ff000000418b4 */
[C---:B------:R-:W-:Y:S08]  /*e6c0*/  HMMA.16816.F32.BF16 R200, R4.reuse, R20, R200 ;  /* 0x0000001404c8723c */ /* 0x040ff000000418c8 */
[C---:B------:R-:W-:Y:S08]  /*e6d0*/  HMMA.16816.F32.BF16 R192, R4.reuse, R22, R192 ;  /* 0x0000001604c0723c */ /* 0x040ff000000418c0 */
[----:B------:R-:W-:Y:S01]  /*e6e0*/  HMMA.16816.F32.BF16 R188, R4, R24, R184 ;  /* 0x0000001804bc723c */ /* 0x000fe200000418b8 */
[----:B------:R-:W3:Y:S01]  /*e6f0*/  LDSM.16.M88.4 R4, [R224+0x6000] ;  /* 0x00600000e004783b */ /* 0x000ee20000000200 */
[----:B------:R-:W-:-:S06]  /*e700*/  DEPBAR.LE SB0, 0x0 ;  /* 0x000080000000791a */ /* 0x000fcc0000000000 */
[C---:B------:R-:W-:Y:S08]  /*e710*/  HMMA.16816.F32.BF16 R176, R16.reuse, R22, R176 ;  /* 0x0000001610b0723c */ /* 0x040ff000000418b0 */
[C---:B------:R-:W-:Y:S01]  /*e720*/  HMMA.16816.F32.BF16 R140, R16.reuse, R24, R140 ;  /* 0x00000018108c723c */ /* 0x040fe2000004188c */
[----:B------:R-:W-:Y:S07]  /*e730*/  I2F R24, R0 ;  /* 0x0000000000187306 */ /* 0x000fee0000201400 */
[----:B------:R-:W-:Y:S07]  /*e740*/  HMMA.16816.F32.BF16 R136, R16, R26, R136 ;  /* 0x0000001a1088723c */ /* 0x000fee0000041888 */
[C---:B------:R-:W-:Y:S01]  /*e750*/  IADD3 R18, R0.reuse, 0x1, RZ ;  /* 0x0000000100127810 */ /* 0x040fe20007ffe0ff */
[----:B--2---:R-:W-:Y:S01]  /*e760*/  HMMA.16816.F32.BF16 R180, R12, R32, R180 ;  /* 0x000000200cb4723c */ /* 0x004fe200000418b4 */
[----:B------:R-:W-:-:S02]  /*e770*/  IADD3 R16, R0, 0x9, RZ ;  /* 0x0000000900107810 */ /* 0x000fc40007ffe0ff */
[----:B------:R-:W-:Y:S01]  /*e780*/  I2F R23, R18 ;  /* 0x0000001200177306 */ /* 0x000fe20000201400 */
[----:B------:R-:W-:Y:S02]  /*e790*/  IADD3 R17, R0, 0x8, RZ ;  /* 0x0000000800117810 */ /* 0x000fe40007ffe0ff */
[----:B------:R-:W-:Y:S02]  /*e7a0*/  ISETP.GE.AND P6, PT, R18, R8, PT ;  /* 0x000000081200720c */ /* 0x000fe40003fc6270 */
[C---:B------:R-:W-:Y:S03]  /*e7b0*/  HMMA.16816.F32.BF16 R176, R12.reuse, R34, R176 ;  /* 0x000000220cb0723c */ /* 0x040fe600000418b0 */
[----:B------:R-:W-:Y:S05]  /*e7c0*/  I2F R21, R16 ;  /* 0x0000001000157306 */ /* 0x000fea0000201400 */
[C---:B-1----:R-:W-:Y:S03]  /*e7d0*/  HMMA.16816.F32.BF16 R140, R12.reuse, R28, R140 ;  /* 0x0000001c0c8c723c */ /* 0x042fe6000004188c */
[----:B------:R-:W-:Y:S05]  /*e7e0*/  I2F R22, R17 ;  /* 0x0000001100167306 */ /* 0x000fea0000201400 */
[----:B------:R-:W-:Y:S01]  /*e7f0*/  HMMA.16816.F32.BF16 R184, R12, R30, R136 ;  /* 0x0000001e0cb8723c */ /* 0x000fe20000041888 */
[----:B------:R-:W-:-:S02]  /*e800*/  FMUL.FTZ R181, R181, c[0x0][0x2ec] ;  /* 0x0000bb00b5b57a20 */ /* 0x000fc40000410000 */
[----:B------:R-:W-:Y:S01]  /*e810*/  FMUL.FTZ R180, R180, c[0x0][0x2ec] ;  /* 0x0000bb00b4b47a20 */ /* 0x000fe20000410000 */
[----:B------:R-:W-:Y:S01]  /*e820*/  I2F R15, R3 ;  /* 0x00000003000f7306 */ /* 0x000fe20000201400 */
[----:B------:R-:W-:Y:S02]  /*e830*/  FMUL.FTZ R182, R182, c[0x0][0x2ec] ;  /* 0x0000bb00b6b67a20 */ /* 0x000fe40000410000 */
[C---:B------:R-:W-:Y:S01]  /*e840*/  IADD3 R12, R0.reuse, 0x11, RZ ;  /* 0x00000011000c7810 */ /* 0x040fe20007ffe0ff */
[----:B---3--:R-:W-:Y:S01]  /*e850*/  HMMA.16816.F32.BF16 R136, R4, R32, R200 ;  /* 0x000000200488723c */ /* 0x008fe200000418c8 */
[----:B------:R-:W-:Y:S01]  /*e860*/  FMUL.FTZ R177, R177, c[0x0][0x2ec] ;  /* 0x0000bb00b1b17a20 */ /* 0x000fe20000410000 */
[----:B------:R-:W-:Y:S01]  /*e870*/  IADD3 R13, R0, 0x10, RZ ;  /* 0x00000010000d7810 */ /* 0x000fe20007ffe0ff */
[----:B------:R-:W-:Y:S01]  /*e880*/  FMUL.FTZ R176, R176, c[0x0][0x2ec] ;  /* 0x0000bb00b0b07a20 */ /* 0x000fe20000410000 */
[----:B------:R-:W1:Y:S01]  /*e890*/  MUFU.TANH R181, R181 ;  /* 0x000000b500b57308 */ /* 0x000e620000002400 */
[----:B------:R-:W-:-:S02]  /*e8a0*/  FMUL.FTZ R183, R183, c[0x0][0x2ec] ;  /* 0x0000bb00b7b77a20 */ /* 0x000fc40000410000 */
[----:B------:R-:W-:Y:S01]  /*e8b0*/  FMUL.FTZ R178, R178, c[0x0][0x2ec] ;  /* 0x0000bb00b2b27a20 */ /* 0x000fe20000410000 */
[----:B------:R-:W-:Y:S01]  /*e8c0*/  HMMA.16816.F32.BF16 R32, R4, R34, R192 ;  /* 0x000000220420723c */ /* 0x000fe200000418c0 */
[----:B------:R-:W-:Y:S02]  /*e8d0*/  FMUL.FTZ R141, R141, c[0x0][0x2ec] ;  /* 0x0000bb008d8d7a20 */ /* 0x000fe40000410000 */
[----:B------:R-:W-:Y:S01]  /*e8e0*/  FMUL.FTZ R140, R140, c[0x0][0x2ec] ;  /* 0x0000bb008c8c7a20 */ /* 0x000fe20000410000 */
[----:B------:R-:W2:Y:S01]  /*e8f0*/  MUFU.TANH R25, R180 ;  /* 0x000000b400197308 */ /* 0x000ea20000002400 */
[----:B------:R-:W-:Y:S02]  /*e900*/  FMUL.FTZ R179, R179, c[0x0][0x2ec] ;  /* 0x0000bb00b3b37a20 */ /* 0x000fe40000410000 */
[----:B------:R-:W-:Y:S02]  /*e910*/  FMUL.FTZ R142, R142, c[0x0][0x2ec] ;  /* 0x0000bb008e8e7a20 */ /* 0x000fe40000410000 */
[----:B------:R-:W-:-:S02]  /*e920*/  FMUL.FTZ R184, R184, c[0x0][0x2ec] ;  /* 0x0000bb00b8b87a20 */ /* 0x000fc40000410000 */
[----:B------:R-:W-:Y:S01]  /*e930*/  FMUL.FTZ R185, R185, c[0x0][0x2ec] ;  /* 0x0000bb00b9b97a20 */ /* 0x000fe20000410000 */
[----:B------:R-:W3:Y:S01]  /*e940*/  MUFU.TANH R26, R177 ;  /* 0x000000b1001a7308 */ /* 0x000ee20000002400 */
[-C--:B-1----:R-:W-:Y:S02]  /*e950*/  FFMA.FTZ R0, R23, R132.reuse, R181 ;  /* 0x0000008417007223 */ /* 0x082fe400000100b5 */
[----:B------:R-:W-:Y:S02]  /*e960*/  FMUL.FTZ R143, R143, c[0x0][0x2ec] ;  /* 0x0000bb008f8f7a20 */ /* 0x000fe40000410000 */
[----:B------:R-:W-:Y:S02]  /*e970*/  FMUL.FTZ R136, R136, c[0x0][0x2ec] ;  /* 0x0000bb0088887a20 */ /* 0x000fe40000410000 */
[----:B------:R-:W-:Y:S01]  /*e980*/  FMUL.FTZ R137, R137, c[0x0][0x2ec] ;  /* 0x0000bb0089897a20 */ /* 0x000fe20000410000 */
[----:B------:R-:W1:Y:S01]  /*e990*/  MUFU.TANH R27, R176 ;  /* 0x000000b0001b7308 */ /* 0x000e620000002400 */
[----:B--2---:R-:W-:-:S02]  /*e9a0*/  FFMA.FTZ R25, R24, R132, R25 ;  /* 0x0000008418197223 */ /* 0x004fc40000010019 */
[----:B------:R-:W-:Y:S02]  /*e9b0*/  FMUL.FTZ R138, R138, c[0x0][0x2ec] ;  /* 0x0000bb008a8a7a20 */ /* 0x000fe40000410000 */
[----:B------:R-:W-:Y:S02]  /*e9c0*/  FMUL.FTZ R32, R32, c[0x0][0x2ec] ;  /* 0x0000bb0020207a20 */ /* 0x000fe40000410000 */
[----:B------:R-:W-:Y:S01]  /*e9d0*/  FMUL.FTZ R34, R34, c[0x0][0x2ec] ;  /* 0x0000bb0022227a20 */ /* 0x000fe20000410000 */
[----:B------:R-:W-:Y:S01]  /*e9e0*/  I2F R19, R12 ;  /* 0x0000000c00137306 */ /* 0x000fe20000201400 */
[----:B---3--:R-:W-:Y:S02]  /*e9f0*/  FFMA.FTZ R26, R21, R132, R26 ;  /* 0x00000084151a7223 */ /* 0x008fe4000001001a */
[----:B------:R-:W-:Y:S02]  /*ea00*/  FMUL.FTZ R33, R33, c[0x0][0x2ec] ;  /* 0x0000bb0021217a20 */ /* 0x000fe40000410000 */
[----:B------:R-:W-:-:S02]  /*ea10*/  FMUL.FTZ R139, R139, c[0x0][0x2ec] ;  /* 0x0000bb008b8b7a20 */ /* 0x000fc40000410000 */
[----:B------:R-:W-:Y:S01]  /*ea20*/  FMUL.FTZ R187, R187, c[0x0][0x2ec] ;  /* 0x0000bb00bbbb7a20 */ /* 0x000fe20000410000 */
[----:B------:R-:W-:Y:S01]  /*ea30*/  MUFU.TANH R141, R141 ;  /* 0x0000008d008d7308 */ /* 0x000fe20000002400 */
[----:B-1----:R-:W-:Y:S02]  /*ea40*/  FFMA.FTZ R27, R22, R132, R27 ;  /* 0x00000084161b7223 */ /* 0x002fe4000001001b */
[----:B------:R-:W-:-:S05]  /*ea50*/  FMUL.FTZ R35, R35, c[0x0][0x2ec] ;  /* 0x0000bb0023237a20 */ /* 0x000fca0000410000 */
[----:B------:R-:W-:Y:S08]  /*ea60*/  I2F R20, R13 ;  /* 0x0000000d00147306 */ /* 0x000ff00000201400 */
[----:B------:R-:W1:Y:S08]  /*ea70*/  MUFU.TANH R140, R140 ;  /* 0x0000008c008c7308 */ /* 0x000e700000002400 */
[----:B------:R-:W2:Y:S08]  /*ea80*/  MUFU.TANH R184, R184 ;  /* 0x000000b800b87308 */ /* 0x000eb00000002400 */
[----:B------:R-:W-:Y:S08]  /*ea90*/  MUFU.TANH R134, R178 ;  /* 0x000000b200867308 */ /* 0x000ff00000002400 */
[----:B------:R3:W-:Y:S08]  /*eaa0*/  MUFU.TANH R135, R179 ;  /* 0x000000b300877308 */ /* 0x0007f00000002400 */
[----:B------:R4:W-:Y:S01]  /*eab0*/  MUFU.TANH R193, R32 ;  /* 0x0000002000c17308 */ /* 0x0009e20000002400 */
[----:B---3--:R-:W-:Y:S07]  /*eac0*/  HMMA.16816.F32.BF16 R176, R4, R28, R188 ;  /* 0x0000001c04b0723c */ /* 0x008fee00000418bc */
[----:B------:R-:W3:Y:S01]  /*ead0*/  MUFU.TANH R182, R182 ;  /* 0x000000b600b67308 */ /* 0x000ee20000002400 */
[----:B------:R-:W-:Y:S01]  /*eae0*/  FSEL R28, R25, -INF , !P4 ;  /* 0xff800000191c7808 */ /* 0x000fe20006000000 */
[----:B-1----:R-:W-:Y:S01]  /*eaf0*/  FFMA.FTZ R25, R20, R132, R140 ;  /* 0x0000008414197223 */ /* 0x002fe2000001008c */
[----:B----4-:R-:W-:-:S05]  /*eb00*/  FSEL R32, R0, -INF , !P6 ;  /* 0xff80000000207808 */ /* 0x010fca0007000000 */
[----:B------:R-:W1:Y:S01]  /*eb10*/  MUFU.TANH R183, R183 ;  /* 0x000000b700b77308 */ /* 0x000e620000002400 */
[----:B------:R-:W-:Y:S01]  /*eb20*/  ISETP.GE.AND P6, PT, R16, R8, PT ;  /* 0x000000081000720c */ /* 0x000fe20003fc6270 */
[----:B------:R-:W-:Y:S01]  /*eb30*/  FFMA.FTZ R0, R19, R132, R141 ;  /* 0x0000008413007223 */ /* 0x000fe2000001008d */
[----:B------:R-:W-:-:S05]  /*eb40*/  ISETP.GE.AND P4, PT, R17, R8, PT ;  /* 0x000000081100720c */ /* 0x000fca0003f86270 */
[----:B------:R-:W-:Y:S01]  /*eb50*/  I2F R14, R2 ;  /* 0x00000002000e7306 */ /* 0x000fe20000201400 */
[----:B------:R-:W-:-:S07]  /*eb60*/  FMUL.FTZ R177, R177, c[0x0][0x2ec] ;  /* 0x0000bb00b1b17a20 */ /* 0x000fce0000410000 */
[----:B------:R-:W4:Y:S01]  /*eb70*/  MUFU.TANH R185, R185 ;  /* 0x000000b900b97308 */ /* 0x000f220000002400 */
[----:B------:R-:W-:Y:S02]  /*eb80*/  FMUL.FTZ R179, R179, c[0x0][0x2ec] ;  /* 0x0000bb00b3b37a20 */ /* 0x000fe40000410000 */
[----:B------:R-:W-:Y:S02]  /*eb90*/  FMUL.FTZ R176, R176, c[0x0][0x2ec] ;  /* 0x0000bb00b0b07a20 */ /* 0x000fe40000410000 */
[----:B------:R-:W-:-:S03]  /*eba0*/  FMUL.FTZ R178, R178, c[0x0][0x2ec] ;  /* 0x0000bb00b2b27a20 */ /* 0x000fc60000410000 */
[----:B------:R5:W-:Y:S08]  /*ebb0*/  MUFU.TANH R192, R34 ;  /* 0x0000002200c07308 */ /* 0x000bf00000002400 */
[----:B------:R1:W-:Y:S01]  /*ebc0*/  MUFU.TANH R194, R33 ;  /* 0x0000002100c27308 */ /* 0x0003e20000002400 */
[----:B-----5:R-:W-:-:S07]  /*ebd0*/  FSEL R34, R26, -INF , !P6 ;  /* 0xff8000001a227808 */ /* 0x020fce0007000000 */
[----:B------:R-:W-:Y:S01]  /*ebe0*/  MUFU.TANH R201, R136 ;  /* 0x0000008800c97308 */ /* 0x000fe20000002400 */
[----:B------:R-:W-:-:S04]  /*ebf0*/  ISETP.GE.AND P6, PT, R12, R8, PT ;  /* 0x000000080c00720c */ /* 0x000fc80003fc6270 */
[----:B------:R-:W-:Y:S01]  /*ec00*/  FSEL R188, R0, -INF , !P6 ;  /* 0xff80000000bc7808 */ /* 0x000fe20007000000 */
[----:B--2---:R-:W-:Y:S01]  /*ec10*/  FFMA.FTZ R0, R15, R132, R184 ;  /* 0x000000840f007223 */ /* 0x004fe200000100b8 */
[----:B-1----:R-:W-:Y:S01]  /*ec20*/  FSEL R33, R27, -INF , !P4 ;  /* 0xff8000001b217808 */ /* 0x002fe20006000000 */
[----:B------:R-:W-:Y:S01]  /*ec30*/  MUFU.TANH R202, R137 ;  /* 0x0000008900ca7308 */ /* 0x000fe20000002400 */
[-C--:B------:R-:W-:Y:S02]  /*ec40*/  ISETP.GE.AND P4, PT, R13, R8.reuse, PT ;  /* 0x000000080d00720c */ /* 0x080fe40003f86270 */
[-C--:B------:R-:W-:Y:S02]  /*ec50*/  ISETP.GE.AND P6, PT, R2, R8.reuse, PT ;  /* 0x000000080200720c */ /* 0x080fe40003fc6270 */
[----:B------:R-:W-:Y:S02]  /*ec60*/  FSEL R189, R25, -INF , !P4 ;  /* 0xff80000019bd7808 */ /* 0x000fe40006000000 */
[----:B------:R-:W-:Y:S01]  /*ec70*/  ISETP.GE.AND P4, PT, R3, R8, PT ;  /* 0x000000080300720c */ /* 0x000fe20003f86270 */
[----:B------:R-:W-:Y:S03]  /*ec80*/  MUFU.TANH R200, R138 ;  /* 0x0000008a00c87308 */ /* 0x000fe60000002400 */
[----:B------:R-:W-:Y:S01]  /*ec90*/  FSEL R184, R0, -INF , !P4 ;  /* 0xff80000000b87808 */ /* 0x000fe20006000000 */
[----:B---3--:R-:W-:Y:S01]  /*eca0*/  FFMA.FTZ R0, R24, R132, R182 ;  /* 0x0000008418007223 */ /* 0x008fe200000100b6 */
[----:B------:R-:W-:-:S03]  /*ecb0*/  ISETP.GE.AND P4, PT, R18, R9, PT ;  /* 0x000000091200720c */ /* 0x000fc60003f86270 */
[----:B------:R1:W-:Y:S01]  /*ecc0*/  MUFU.TANH R195, R139 ;  /* 0x0000008b00c37308 */ /* 0x0003e20000002400 */
[----:B------:R-:W-:Y:S01]  /*ecd0*/  FSEL R25, R0, -INF , !P5 ;  /* 0xff80000000197808 */ /* 0x000fe20006800000 */
[----:B------:R-:W-:Y:S01]  /*ece0*/  FFMA.FTZ R0, R22, R132, R134 ;  /* 0x0000008416007223 */ /* 0x000fe20000010086 */
[----:B------:R-:W-:-:S05]  /*ecf0*/  ISETP.GE.AND P5, PT, R16, R9, PT ;  /* 0x000000091000720c */ /* 0x000fca0003fa6270 */
[----:B------:R-:W2:Y:S01]  /*ed00*/  MUFU.TANH R142, R142 ;  /* 0x0000008e008e7308 */ /* 0x000ea20000002400 */
[----:B-1----:R-:W-:Y:S07]  /*ed10*/  HMMA.16816.F32.BF16 R136, R4, R30, R196 ;  /* 0x0000001e0488723c */ /* 0x002fee00000418c4 */
[----:B------:R-:W1:Y:S01]  /*ed20*/  MUFU.TANH R143, R143 ;  /* 0x0000008f008f7308 */ /* 0x000e620000002400 */
[----:B------:R-:W-:Y:S02]  /*ed30*/  FMUL.FTZ R6, R186, c[0x0][0x2ec] ;  /* 0x0000bb00ba067a20 */ /* 0x000fe40000410000 */
[----:B------:R-:W-:-:S05]  /*ed40*/  FFMA.FTZ R5, R23, R132, R183 ;  /* 0x0000008417057223 */ /* 0x000fca00000100b7 */
[----:B------:R-:W-:Y:S01]  /*ed50*/  MUFU.TANH R177, R177 ;  /* 0x000000b100b17308 */ /* 0x000fe20000002400 */
[----:B----4-:R-:W-:Y:S01]  /*ed60*/  FFMA.FTZ R4, R14, R132, R185 ;  /* 0x000000840e047223 */ /* 0x010fe200000100b9 */
[----:B------:R-:W-:-:S04]  /*ed70*/  FSEL R26, R5, -INF , !P4 ;  /* 0xff800000051a7808 */ /* 0x000fc80006000000 */
[----:B------:R-:W-:Y:S01]  /*ed80*/  FSEL R186, R4, -INF , !P6 ;  /* 0xff80000004ba7808 */ /* 0x000fe20007000000 */
[-C--:B------:R-:W-:Y:S01]  /*ed90*/  FFMA.FTZ R4, R21, R132.reuse, R135 ;  /* 0x0000008415047223 */ /* 0x080fe20000010087 */
[----:B------:R-:W3:Y:S01]  /*eda0*/  MUFU.TANH R6, R6 ;  /* 0x0000000600067308 */ /* 0x000ee20000002400 */
[-C--:B------:R-:W-:Y:S02]  /*edb0*/  ISETP.GE.AND P6, PT, R17, R9.reuse, PT ;  /* 0x000000091100720c */ /* 0x080fe40003fc6270 */
[-C--:B------:R-:W-:Y:S02]  /*edc0*/  ISETP.GE.AND P4, PT, R13, R9.reuse, PT ;  /* 0x000000090d00720c */ /* 0x080fe40003f86270 */
[----:B------:R-:W-:Y:S01]  /*edd0*/  FSEL R27, R0, -INF , !P6 ;  /* 0xff800000001b7808 */ /* 0x000fe20007000000 */
[-C--:B--2---:R-:W-:Y:S01]  /*ede0*/  FFMA.FTZ R0, R20, R132.reuse, R142 ;  /* 0x0000008414007223 */ /* 0x084fe2000001008e */
[----:B------:R-:W-:Y:S01]  /*edf0*/  FSEL R29, R4, -INF , !P5 ;  /* 0xff800000041d7808 */ /* 0x000fe20006800000 */
[----:B------:R-:W2:Y:S01]  /*ee00*/  MUFU.TANH R5, R187 ;  /* 0x000000bb00057308 */ /* 0x000ea20000002400 */
[-C--:B-1----:R-:W-:Y:S01]  /*ee10*/  FFMA.FTZ R4, R19, R132.reuse, R143 ;  /* 0x0000008413047223 */ /* 0x082fe2000001008f */
[-C--:B------:R-:W-:Y:S01]  /*ee20*/  ISETP.GE.AND P6, PT, R12, R9.reuse, PT ;  /* 0x000000090c00720c */ /* 0x080fe20003fc6270 */
[----:B------:R-:W-:Y:S01]  /*ee30*/  FMUL.FTZ R136, R136, c[0x0][0x2ec] ;  /* 0x0000bb0088887a20 */ /* 0x000fe20000410000 */
[----:B------:R-:W-:Y:S01]  /*ee40*/  FSEL R183, R0, -INF , !P4 ;  /* 0xff80000000b77808 */ /* 0x000fe20006000000 */
[----:B------:R-:W-:Y:S01]  /*ee50*/  FMUL.FTZ R137, R137, c[0x0][0x2ec] ;  /* 0x0000bb0089897a20 */ /* 0x000fe20000410000 */
[-C--:B------:R-:W-:Y:S01]  /*ee60*/  ISETP.GE.AND P5, PT, R3, R9.reuse, PT ;  /* 0x000000090300720c */ /* 0x080fe20003fa6270 */
[-C--:B---3--:R-:W-:Y:S01]  /*ee70*/  FFMA.FTZ R0, R15, R132.reuse, R6 ;  /* 0x000000840f007223 */ /* 0x088fe20000010006 */
[----:B------:R-:W-:Y:S01]  /*ee80*/  FSEL R181, R4, -INF , !P6 ;  /* 0xff80000004b57808 */ /* 0x000fe20007000000 */
[----:B------:R-:W1:Y:S01]  /*ee90*/  MUFU.TANH R179, R179 ;  /* 0x000000b300b37308 */ /* 0x000e620000002400 */
[----:B------:R-:W-:Y:S01]  /*eea0*/  ISETP.GE.AND P4, PT, R2, R9, PT ;  /* 0x000000090200720c */ /* 0x000fe20003f86270 */
[----:B------:R-:W-:Y:S01]  /*eeb0*/  FMUL.FTZ R6, R138, c[0x0][0x2ec] ;  /* 0x0000bb008a067a20 */ /* 0x000fe20000410000 */
[----:B------:R-:W-:Y:S01]  /*eec0*/  FSEL R180, R0, -INF , !P5 ;  /* 0xff80000000b47808 */ /* 0x000fe20006800000 */
[----:B------:R-:W-:Y:S01]  /*eed0*/  FFMA.FTZ R0, R24, R132, R200 ;  /* 0x0000008418007223 */ /* 0x000fe200000100c8 */
[----:B------:R-:W-:Y:S01]  /*eee0*/  ISETP.GE.AND P6, PT, R18, R10, PT ;  /* 0x0000000a1200720c */ /* 0x000fe20003fc6270 */
[-C--:B--2---:R-:W-:Y:S01]  /*eef0*/  FFMA.FTZ R4, R14, R132.reuse, R5 ;  /* 0x000000840e047223 */ /* 0x084fe20000010005 */
[-C--:B------:R-:W-:Y:S01]  /*ef00*/  ISETP.GE.AND P5, PT, R18, R11.reuse, PT ;  /* 0x0000000b1200720c */ /* 0x080fe20003fa6270 */
[-C--:B------:R-:W-:Y:S01]  /*ef10*/  FFMA.FTZ R5, R24, R132.reuse, R201 ;  /* 0x0000008418057223 */ /* 0x080fe200000100c9 */
[----:B------:R-:W-:Y:S01]  /*ef20*/  FSEL R24, R0, -INF , !P3 ;  /* 0xff80000000187808 */ /* 0x000fe20005800000 */
[-C--:B------:R-:W-:Y:S01]  /*ef30*/  FFMA.FTZ R0, R22, R132.reuse, R193 ;  /* 0x0000008416007223 */ /* 0x080fe200000100c1 */
[----:B------:R-:W-:Y:S01]  /*ef40*/  FSEL R182, R4, -INF , !P4 ;  /* 0xff80000004b67808 */ /* 0x000fe20006000000 */
[----:B------:R-:W-:Y:S01]  /*ef50*/  FFMA.FTZ R4, R23, R132, R202 ;  /* 0x0000008417047223 */ /* 0x000fe200000100ca */
[----:B------:R-:W-:Y:S01]  /*ef60*/  ISETP.GE.AND P4, PT, R17, R10, PT ;  /* 0x0000000a1100720c */ /* 0x000fe20003f86270 */
[-C--:B------:R-:W-:Y:S01]  /*ef70*/  FFMA.FTZ R23, R23, R132.reuse, R195 ;  /* 0x0000008417177223 */ /* 0x080fe200000100c3 */
[----:B------:R-:W-:Y:S01]  /*ef80*/  FSEL R18, R5, -INF , !P0 ;  /* 0xff80000005127808 */ /* 0x000fe20004000000 */
[----:B------:R-:W2:Y:S01]  /*ef90*/  MUFU.TANH R176, R176 ;  /* 0x000000b000b07308 */ /* 0x000ea20000002400 */
[----:B------:R-:W-:Y:S01]  /*efa0*/  ISETP.GE.AND P0, PT, R17, R11, PT ;  /* 0x0000000b1100720c */ /* 0x000fe20003f06270 */
[----:B------:R-:W-:Y:S01]  /*efb0*/  FMUL.FTZ R5, R139, c[0x0][0x2ec] ;  /* 0x0000bb008b057a20 */ /* 0x000fe20000410000 */
[----:B------:R-:W-:Y:S01]  /*efc0*/  FSEL R17, R4, -INF , !P6 ;  /* 0xff80000004117808 */ /* 0x000fe20007000000 */
[----:B------:R-:W-:Y:S01]  /*efd0*/  FFMA.FTZ R22, R22, R132, R192 ;  /* 0x0000008416167223 */ /* 0x000fe200000100c0 */
[----:B------:R-:W-:-:S02]  /*efe0*/  ISETP.GE.AND P3, PT, R16, R10, PT ;  /* 0x0000000a1000720c */ /* 0x000fc40003f66270 */
[-C--:B------:R-:W-:Y:S01]  /*eff0*/  ISETP.GE.AND P6, PT, R16, R11.reuse, PT ;  /* 0x0000000b1000720c */ /* 0x080fe20003fc6270 */
[----:B------:R-:W3:Y:S01]  /*f000*/  MUFU.TANH R35, R35 ;  /* 0x0000002300237308 */ /* 0x000ee20000002400 */
[----:B------:R-:W-:Y:S01]  /*f010*/  FSEL R16, R0, -INF , !P4 ;  /* 0xff80000000107808 */ /* 0x000fe20006000000 */
[----:B------:R-:W-:Y:S01]  /*f020*/  FFMA.FTZ R0, R21, R132, R194 ;  /* 0x0000008415007223 */ /* 0x000fe200000100c2 */
[----:B------:R-:W-:Y:S02]  /*f030*/  FSEL R23, R23, -INF , !P5 ;  /* 0xff80000017177808 */ /* 0x000fe40006800000 */
[C---:B------:R-:W-:Y:S02]  /*f040*/  ISETP.GE.AND P5, PT, R13.reuse, R10, PT ;  /* 0x0000000a0d00720c */ /* 0x040fe40003fa6270 */
[-C--:B------:R-:W-:Y:S01]  /*f050*/  ISETP.GE.AND P4, PT, R13, R11.reuse, PT ;  /* 0x0000000b0d00720c */ /* 0x080fe20003f86270 */
[----:B------:R-:W4:Y:S01]  /*f060*/  MUFU.TANH R178, R178 ;  /* 0x000000b200b27308 */ /* 0x000f220000002400 */
[----:B------:R-:W-:Y:S01]  /*f070*/  FSEL R13, R0, -INF , !P3 ;  /* 0xff800000000d7808 */ /* 0x000fe20005800000 */
[CC--:B------:R-:W-:Y:S01]  /*f080*/  FFMA.FTZ R0, R19.reuse, R132.reuse, R177 ;  /* 0x0000008413007223 */ /* 0x0c0fe200000100b1 */
[----:B------:R-:W-:Y:S01]  /*f090*/  ISETP.GE.AND P3, PT, R12, R11, PT ;  /* 0x0000000b0c00720c */ /* 0x000fe20003f66270 */
[-C--:B-1----:R-:W-:Y:S01]  /*f0a0*/  FFMA.FTZ R19, R19, R132.reuse, R179 ;  /* 0x0000008413137223 */ /* 0x082fe200000100b3 */
[----:B------:R-:W-:Y:S01]  /*f0b0*/  FSEL R22, R22, -INF , !P0 ;  /* 0xff80000016167808 */ /* 0x000fe20004000000 */
[----:B--2---:R-:W-:Y:S01]  /*f0c0*/  FFMA.FTZ R4, R20, R132, R176 ;  /* 0x0000008414047223 */ /* 0x004fe200000100b0 */
[----:B------:R-:W-:Y:S01]  /*f0d0*/  ISETP.GE.AND P0, PT, R12, R10, PT ;  /* 0x0000000a0c00720c */ /* 0x000fe20003f06270 */
[----:B------:R-:W1:Y:S01]  /*f0e0*/  MUFU.TANH R136, R136 ;  /* 0x0000008800887308 */ /* 0x000e620000002400 */
[----:B------:R-:W-:Y:S01]  /*f0f0*/  FSEL R190, R19, -INF , !P3 ;  /* 0xff80000013be7808 */ /* 0x000fe20005800000 */
[----:B---3--:R-:W-:Y:S01]  /*f100*/  FFMA.FTZ R21, R21, R132, R35 ;  /* 0x0000008415157223 */ /* 0x008fe20000010023 */
[----:B------:R-:W-:-:S02]  /*f110*/  ISETP.GE.AND P3, PT, R244, 0x6, PT ;  /* 0x00000006f400780c */ /* 0x000fc40003f66270 */
[----:B------:R-:W-:Y:S02]  /*f120*/  FSEL R138, R4, -INF , !P5 ;  /* 0xff800000048a7808 */ /* 0x000fe40006800000 */
[----:B------:R-:W-:Y:S01]  /*f130*/  FSEL R139, R0, -INF , !P0 ;  /* 0xff800000008b7808 */ /* 0x000fe20004000000 */
[----:B------:R-:W2:Y:S01]  /*f140*/  MUFU.TANH R137, R137 ;  /* 0x0000008900897308 */ /* 0x000ea20000002400 */
[----:B----4-:R-:W-:Y:S01]  /*f150*/  FFMA.FTZ R20, R20, R132, R178 ;  /* 0x0000008414147223 */ /* 0x010fe200000100b2 */
[----:B------:R-:W-:Y:S01]  /*f160*/  BAR.SYNC.DEFER_BLOCKING 0x0 ;  /* 0x0000000000007b1d */ /* 0x000fe20000010000 */
[C---:B------:R-:W-:Y:S02]  /*f170*/  ISETP.GE.AND P5, PT, R2.reuse, R10, PT ;  /* 0x0000000a0200720c */ /* 0x040fe40003fa6270 */
[----:B------:R-:W-:Y:S02]  /*f180*/  ISETP.GE.AND P0, PT, R2, R11, PT ;  /* 0x0000000b0200720c */ /* 0x000fe40003f06270 */
[----:B------:R-:W-:Y:S01]  /*f190*/  FSEL R21, R21, -INF , !P6 ;  /* 0xff80000015157808 */ /* 0x000fe20007000000 */
[----:B------:R-:W3:Y:S01]  /*f1a0*/  MUFU.TANH R6, R6 ;  /* 0x0000000600067308 */ /* 0x000ee20000002400 */
[----:B-1----:R-:W-:Y:S01]  /*f1b0*/  FFMA.FTZ R2, R15, R132, R136 ;  /* 0x000000840f027223 */ /* 0x002fe20000010088 */
[----:B------:R-:W-:-:S02]  /*f1c0*/  FSEL R187, R20, -INF , !P4 ;  /* 0xff80000014bb7808 */ /* 0x000fc40006000000 */
[C---:B------:R-:W-:Y:S02]  /*f1d0*/  ISETP.GE.AND P6, PT, R3.reuse, R10, PT ;  /* 0x0000000a0300720c */ /* 0x040fe40003fc6270 */
[----:B------:R-:W-:Y:S02]  /*f1e0*/  ISETP.GE.AND P4, PT, R3, R11, PT ;  /* 0x0000000b0300720c */ /* 0x000fe40003f86270 */
[----:B------:R-:W1:Y:S01]  /*f1f0*/  MUFU.TANH R5, R5 ;  /* 0x0000000500057308 */ /* 0x000e620000002400 */
        /* <DEDUP_REMOVED lines=53> */
.L_x_1353:
[----:B------:R-:W-:Y:S05]  /*f550*/  BSYNC B0 ;  /* 0x0000000000007941 */ /* 0x000fea0003800000 */
.L_x_1352:
[----:B------:R-:W0:Y:S02]  /*f560*/  LDGDEPBAR ;  /* 0x00000000000079af */ /* 0x000e240000000000 */
.L_x_1351:
        /* <DEDUP_REMOVED lines=41> */
[----:B-1----:R-:W-:-:S03]  /*f800*/  FMNMX.FTZ R136, R136, R6, !PT ;  /* 0x0000000688887209 */ /* 0x002fc60007810000 */
[----:B------:R-:W1:Y:S01]  /*f810*/  SHFL.BFLY PT, R6, R4, 0x2, 0x1f ;  /* 0x0c401f0004067f89 */ /* 0x000e6200000e0000 */
[C---:B------:R-:W-:Y:S01]  /*f820*/  FSETP.NEU.FTZ.AND P4, PT, R136.reuse, -INF , PT ;  /* 0xff8000008800780b */ /* 0x040fe20003f9d000 */
[----:B------:R-:W-:Y:S01]  /*f830*/  FMUL.FTZ R5, R136, c[0x0][0x23c] ;  /* 0x00008f0088057a20 */ /* 0x000fe20000410000 */
[----:B--2---:R-:W-:-:S04]  /*f840*/  FMNMX.FTZ R134, R134, R2, !PT ;  /* 0x0000000286867209 */ /* 0x004fc80007810000 */
[----:B------:R-:W-:Y:S02]  /*f850*/  FSEL R3, R5, RZ, P4 ;  /* 0x000000ff05037208 */ /* 0x000fe40002000000 */
[----:B---3--:R-:W-:-:S03]  /*f860*/  FMNMX.FTZ R135, R0, R135, !PT ;  /* 0x0000008700877209 */ /* 0x008fc60007810000 */
[--C-:B------:R-:W-:Y:S01]  /*f870*/  FFMA.FTZ R5, R28, c[0x0][0x23c], -R3.reuse ;  /* 0x00008f001c057a23 */ /* 0x100fe20000010803 */
[----:B------:R-:W-:Y:S01]  /*f880*/  FSETP.NEU.FTZ.AND P2, PT, R135, -INF , PT ;  /* 0xff8000008700780b */ /* 0x000fe20003f5d000 */
[--C-:B------:R-:W-:Y:S02]  /*f890*/  FFMA.FTZ R2, R32, c[0x0][0x23c], -R3.reuse ;  /* 0x00008f0020027a23 */ /* 0x100fe40000010803 */
[----:B------:R2:W-:Y:S01]  /*f8a0*/  MUFU.EX2 R246, R5 ;  /* 0x0000000500f67308 */ /* 0x0005e20000000800 */
[----:B------:R-:W-:Y:S01]  /*f8b0*/  FFMA.FTZ R0, R33, c[0x0][0x23c], -R3 ;  /* 0x00008f0021007a23 */ /* 0x000fe20000010803 */
[----:B-1----:R-:W-:-:S06]  /*f8c0*/  FMNMX.FTZ R4, R6, R4, !PT ;  /* 0x0000000406047209 */ /* 0x002fcc0007810000 */
[----:B------:R1:W3:Y:S01]  /*f8d0*/  MUFU.EX2 R245, R2 ;  /* 0x0000000200f57308 */ /* 0x0002e20000000800 */
[----:B------:R-:W4:Y:S04]  /*f8e0*/  SHFL.BFLY PT, R137, R4, 0x1, 0x1f ;  /* 0x0c201f0004897f89 */ /* 0x000f2800000e0000 */
[----:B--2---:R-:W2:Y:S03]  /*f8f0*/  SHFL.BFLY PT, R5, R134, 0x1, 0x1f ;  /* 0x0c201f0086057f89 */ /* 0x004ea600000e0000 */
[----:B------:R5:W-:Y:S01]  /*f900*/  MUFU.EX2 R243, R0 ;  /* 0x0000000000f37308 */ /* 0x000be20000000800 */
[----:B-1----:R-:W-:Y:S01]  /*f910*/  FMUL.FTZ R2, R135, c[0x0][0x23c] ;  /* 0x00008f0087027a20 */ /* 0x002fe20000410000 */
[----:B---3--:R-:W-:-:S04]  /*f920*/  F2FP.BF16.PACK_AB R8, R245, R246 ;  /* 0x000000f6f508723e */ /* 0x008fc800000010ff */
[----:B------:R-:W-:Y:S01]  /*f930*/  FSEL R2, R2, RZ, P2 ;  /* 0x000000ff02027208 */ /* 0x000fe20001000000 */
[----:B-----5:R-:W-:Y:S02]  /*f940*/  FFMA.FTZ R0, R34, c[0x0][0x23c], -R3 ;  /* 0x00008f0022007a23 */ /* 0x020fe40000010803 */
[----:B------:R-:W-:Y:S01]  /*f950*/  LDSM.16.MT88.4 R32, [R221+0xb000] ;  /* 0x00b00000dd20783b */ /* 0x000fe20000004200 */
[----:B----4-:R-:W-:Y:S01]  /*f960*/  FMNMX.FTZ R137, R4, R137, !PT ;  /* 0x0000008904897209 */ /* 0x010fe20007810000 */
[----:B------:R1:W3:Y:S01]  /*f970*/  MUFU.EX2 R247, R0 ;  /* 0x0000000000f77308 */ /* 0x0002e20000000800 */
[----:B--2---:R-:W-:-:S03]  /*f980*/  FMNMX.FTZ R134, R134, R5, !PT ;  /* 0x0000000586867209 */ /* 0x004fc60007810000 */
[C---:B------:R-:W-:Y:S01]  /*f990*/  FMUL.FTZ R12, R137.reuse, c[0x0][0x23c] ;  /* 0x00008f00890c7a20 */ /* 0x040fe20000410000 */
[----:B------:R-:W-:Y:S01]  /*f9a0*/  FSETP.NEU.FTZ.AND P0, PT, R137, -INF , PT ;  /* 0xff8000008900780b */ /* 0x000fe20003f1d000 */
[--C-:B------:R-:W-:Y:S01]  /*f9b0*/  FFMA.FTZ R5, R27, c[0x0][0x23c], -R2.reuse ;  /* 0x00008f001b057a23 */ /* 0x100fe20000010802 */
[----:B------:R-:W-:Y:S02]  /*f9c0*/  FSETP.NEU.FTZ.AND P1, PT, R134, -INF , PT ;  /* 0xff8000008600780b */ /* 0x000fe40003f3d000 */
[----:B------:R-:W-:Y:S01]  /*f9d0*/  FSEL R12, R12, RZ, P0 ;  /* 0x000000ff0c0c7208 */ /* 0x000fe20000000000 */
[----:B------:R2:W-:Y:S01]  /*f9e0*/  MUFU.EX2 R241, R5 ;  /* 0x0000000500f17308 */ /* 0x0005e20000000800 */
[----:B-1----:R-:W-:Y:S01]  /*f9f0*/  FFMA.FTZ R0, R25, c[0x0][0x23c], -R2 ;  /* 0x00008f0019007a23 */ /* 0x002fe20000010802 */
[----:B---3--:R-:W-:-:S06]  /*fa00*/  F2FP.BF16.PACK_AB R10, R247, R243 ;  /* 0x000000f3f70a723e */ /* 0x008fcc00000010ff */
[----:B------:R1:W-:Y:S01]  /*fa10*/  MUFU.EX2 R240, R0 ;  /* 0x0000000000f07308 */ /* 0x0003e20000000800 */
[--C-:B--2---:R-:W-:Y:S02]  /*fa20*/  FFMA.FTZ R5, R29, c[0x0][0x23c], -R2.reuse ;  /* 0x00008f001d057a23 */ /* 0x104fe40000010802 */
[----:B------:R-:W-:Y:S05]  /*fa30*/  LDSM.16.MT88.4 R28, [R222+0xb000] ;  /* 0x00b00000de1c783b */ /* 0x000fea0000004200 */
[----:B------:R-:W2:Y:S01]  /*fa40*/  MUFU.EX2 R242, R5 ;  /* 0x0000000500f27308 */ /* 0x000ea20000000800 */
[----:B-1----:R-:W-:-:S07]  /*fa50*/  FFMA.FTZ R0, R26, c[0x0][0x23c], -R2 ;  /* 0x00008f001a007a23 */ /* 0x002fce0000010802 */
[----:B------:R1:W3:Y:S01]  /*fa60*/  MUFU.EX2 R239, R0 ;  /* 0x0000000000ef7308 */ /* 0x0002e20000000800 */
[----:B--2---:R-:W-:Y:S01]  /*fa70*/  F2FP.BF16.PACK_AB R11, R242, R241 ;  /* 0x000000f1f20b723e */ /* 0x004fe200000010ff */
[----:B-1----:R-:W-:Y:S01]  /*fa80*/  FMUL.FTZ R0, R134, c[0x0][0x23c] ;  /* 0x00008f0086007a20 */ /* 0x002fe20000410000 */
[----:B---3--:R-:W-:-:S04]  /*fa90*/  F2FP.BF16.PACK_AB R9, R239, R240 ;  /* 0x000000f0ef09723e */ /* 0x008fc800000010ff */
[----:B------:R-:W-:-:S05]  /*faa0*/  FSEL R0, R0, RZ, P1 ;  /* 0x000000ff00007208 */ /* 0x000fca0000800000 */
[--C-:B------:R-:W-:Y:S02]  /*fab0*/  FFMA.FTZ R4, R17, c[0x0][0x23c], -R0.reuse ;  /* 0x00008f0011047a23 */ /* 0x100fe40000010800 */
[--C-:B------:R-:W-:Y:S02]  /*fac0*/  FFMA.FTZ R5, R18, c[0x0][0x23c], -R0.reuse ;  /* 0x00008f0012057a23 */ /* 0x100fe40000010800 */
[----:B------:R1:W-:Y:S08]  /*fad0*/  MUFU.EX2 R235, R4 ;  /* 0x0000000400eb7308 */ /* 0x0003f00000000800 */
[----:B------:R2:W-:Y:S01]  /*fae0*/  MUFU.EX2 R236, R5 ;  /* 0x0000000500ec7308 */ /* 0x0005e20000000800 */
[----:B-1----:R-:W-:-:S07]  /*faf0*/  FFMA.FTZ R4, R16, c[0x0][0x23c], -R0 ;  /* 0x00008f0010047a23 */ /* 0x002fce0000010800 */
[----:B------:R1:W-:Y:S01]  /*fb00*/  MUFU.EX2 R237, R4 ;  /* 0x0000000400ed7308 */ /* 0x0003e20000000800 */
[----:B--2---:R-:W-:Y:S02]  /*fb10*/  FFMA.FTZ R5, R21, c[0x0][0x23c], -R12 ;  /* 0x00008f0015057a23 */ /* 0x004fe4000001080c */
[----:B-1----:R-:W-:-:S05]  /*fb20*/  FFMA.FTZ R4, R13, c[0x0][0x23c], -R0 ;  /* 0x00008f000d047a23 */ /* 0x002fca0000010800 */
[----:B------:R1:W-:Y:S02]  /*fb30*/  MUFU.EX2 R238, R4 ;  /* 0x0000000400ee7308 */ /* 0x0003e40000000800 */
[--C-:B-1----:R-:W-:Y:S02]  /*fb40*/  FFMA.FTZ R4, R24, c[0x0][0x23c], -R12.reuse ;  /* 0x00008f0018047a23 */ /* 0x102fe4000001080c */
[----:B------:R-:W-:Y:S04]  /*fb50*/  LDSM.16.MT88.4 R24, [R219+0xb000] ;  /* 0x00b00000db18783b */ /* 0x000fe80000004200 */
[----:B------:R1:W-:Y:S02]  /*fb60*/  MUFU.EX2 R195, R4 ;  /* 0x0000000400c37308 */ /* 0x0003e40000000800 */
[----:B-1----:R-:W-:-:S06]  /*fb70*/  FFMA.FTZ R4, R23, c[0x0][0x23c], -R12 ;  /* 0x00008f0017047a23 */ /* 0x002fcc000001080c */
[----:B------:R1:W-:Y:S02]  /*fb80*/  MUFU.EX2 R233, R4 ;  /* 0x0000000400e97308 */ /* 0x0003e40000000800 */
[----:B-1----:R-:W-:Y:S02]  /*fb90*/  FFMA.FTZ R4, R22, c[0x0][0x23c], -R12 ;  /* 0x00008f0016047a23 */ /* 0x002fe4000001080c */
[----:B------:R-:W1:Y:S04]  /*fba0*/  LDSM.16.MT88.4 R20, [R217+0xa000] ;  /* 0x00a00000d914783b */ /* 0x000e680000004200 */
[----:B------:R2:W-:Y:S02]  /*fbb0*/  MUFU.EX2 R234, R4 ;  /* 0x0000000400ea7308 */ /* 0x0005e40000000800 */
[----:B--2---:R-:W-:-:S05]  /*fbc0*/  FSEL R4, R136, RZ, P4 ;  /* 0x000000ff88047208 */ /* 0x004fca0002000000 */
[----:B------:R-:W-:Y:S01]  /*fbd0*/  FADD.FTZ R6, R231, -R4 ;  /* 0x80000004e7067221 */ /* 0x000fe20000010000 */
[----:B------:R-:W-:Y:S01]  /*fbe0*/  FSEL R4, R135, RZ, P2 ;  /* 0x000000ff87047208 */ /* 0x000fe20001000000 */
[----:B------:R2:W3:Y:S02]  /*fbf0*/  MUFU.EX2 R231, R5 ;  /* 0x0000000500e77308 */ /* 0x0004e40000000800 */
[----:B------:R-:W-:Y:S02]  /*fc00*/  FMUL.FTZ R6, R6, c[0x0][0x23c] ;  /* 0x00008f0006067a20 */ /* 0x000fe40000410000 */
[----:B------:R-:W-:-:S04]  /*fc10*/  FADD.FTZ R4, R230, -R4 ;  /* 0x80000004e6047221 */ /* 0x000fc80000010000 */
[----:B------:R-:W-:Y:S01]  /*fc20*/  FMUL.FTZ R15, R4, c[0x0][0x23c] ;  /* 0x00008f00040f7a20 */ /* 0x000fe20000410000 */
[----:B------:R-:W4:Y:S01]  /*fc30*/  MUFU.EX2 R16, R6 ;  /* 0x0000000600107308 */ /* 0x000f220000000800 */
[----:B------:R-:W-:-:S05]  /*fc40*/  FSEL R4, R137, RZ, P0 ;  /* 0x000000ff89047208 */ /* 0x000fca0000000000 */
[----:B------:R-:W-:Y:S01]  /*fc50*/  FADD.FTZ R4, R133, -R4 ;  /* 0x8000000485047221 */ /* 0x000fe20000010000 */
[----:B--2---:R-:W-:Y:S01]  /*fc60*/  FSEL R5, R134, RZ, P1 ;  /* 0x000000ff86057208 */ /* 0x004fe20000800000 */
[----:B------:R-:W2:Y:S01]  /*fc70*/  MUFU.EX2 R15, R15 ;  /* 0x0000000f000f7308 */ /* 0x000ea20000000800 */
[----:B---3--:R-:W-:Y:S01]  /*fc80*/  F2FP.BF16.PACK_AB R7, R231, R234 ;  /* 0x000000eae707723e */ /* 0x008fe200000010ff */
[----:B------:R-:W-:Y:S02]  /*fc90*/  FMUL.FTZ R4, R4, c[0x0][0x23c] ;  /* 0x00008f0004047a20 */ /* 0x000fe40000410000 */
[----:B------:R-:W-:Y:S01]  /*fca0*/  FADD.FTZ R5, R229, -R5 ;  /* 0x80000005e5057221 */ /* 0x000fe20000010000 */
[----:B------:R-:W-:Y:S01]  /*fcb0*/  @P3 IADD3 R229, R244, -0x6, RZ ;  /* 0xfffffffaf4e53810 */ /* 0x000fe20007ffe0ff */
[-C--:B----4-:R-:W-:Y:S02]  /*fcc0*/  FMUL.FTZ R148, R148, R16.reuse ;  /* 0x0000001094947220 */ /* 0x090fe40000410000 */
[----:B------:R3:W4:Y:S01]  /*fcd0*/  MUFU.EX2 R13, R4 ;  /* 0x00000004000d7308 */ /* 0x0007220000000800 */
[----:B------:R-:W-:Y:S01]  /*fce0*/  FMUL.FTZ R149, R149, R16 ;  /* 0x0000001095957220 */ /* 0x000fe20000410000 */
[----:B------:R-:W-:Y:S01]  /*fcf0*/  F2FP.BF16.PACK_AB R6, R238, R237 ;  /* 0x000000edee06723e */ /* 0x000fe200000010ff */
[----:B------:R-:W-:-:S02]  /*fd00*/  FMUL.FTZ R5, R5, c[0x0][0x23c] ;  /* 0x00008f0005057a20 */ /* 0x000fc40000410000 */
[-C--:B------:R-:W-:Y:S02]  /*fd10*/  FMUL.FTZ R116, R116, R16.reuse ;  /* 0x0000001074747220 */ /* 0x080fe40000410000 */
[-C--:B--2---:R-:W-:Y:S01]  /*fd20*/  FMUL.FTZ R150, R150, R15.reuse ;  /* 0x0000000f96967220 */ /* 0x084fe20000410000 */
[----:B------:R2:W5:Y:S01]  /*fd30*/  MUFU.EX2 R14, R5 ;  /* 0x00000005000e7308 */ /* 0x0005620000000800 */
[-C--:B------:R-:W-:Y:S02]  /*fd40*/  FMUL.FTZ R151, R151, R15.reuse ;  /* 0x0000000f97977220 */ /* 0x080fe40000410000 */
[----:B------:R-:W-:Y:S02]  /*fd50*/  FMUL.FTZ R117, R117, R16 ;  /* 0x0000001075757220 */ /* 0x000fe40000410000 */
[-C--:B------:R-:W-:Y:S02]  /*fd60*/  FMUL.FTZ R118, R118, R15.reuse ;  /* 0x0000000f76767220 */ /* 0x080fe40000410000 */
[----:B------:R-:W-:Y:S01]  /*fd70*/  FMUL.FTZ R119, R119, R15 ;  /* 0x0000000f77777220 */ /* 0x000fe20000410000 */
[----:B-1----:R-:W-:Y:S01]  /*fd80*/  HMMA.16816.F32.BF16 R208, R8, R20, R148 ;  /* 0x0000001408d0723c */ /* 0x002fe20000041894 */
[----:B------:R-:W1:Y:S01]  /*fd90*/  LDSM.16.MT88.4 R148, [R222+0xa000] ;  /* 0x00a00000de94783b */ /* 0x000e620000004200 */
[----:B---3--:R-:W-:Y:S01]  /*fda0*/  F2FP.BF16.PACK_AB R4, R235, R236 ;  /* 0x000000eceb04723e */ /* 0x008fe200000010ff */
[----:B----4-:R-:W-:-:S02]  /*fdb0*/  FMUL.FTZ R42, R42, R13 ;  /* 0x0000000d2a2a7220 */ /* 0x010fc40000410000 */
[-C--:B------:R-:W-:Y:S02]  /*fdc0*/  FMUL.FTZ R43, R43, R13.reuse ;  /* 0x0000000d2b2b7220 */ /* 0x080fe40000410000 */
[----:B------:R-:W-:Y:S01]  /*fdd0*/  FMUL.FTZ R146, R146, R13 ;  /* 0x0000000d92927220 */ /* 0x000fe20000410000 */
[----:B--2---:R-:W-:Y:S01]  /*fde0*/  F2FP.BF16.PACK_AB R5, R233, R195 ;  /* 0x000000c3e905723e */ /* 0x004fe200000010ff */
[-C--:B-----5:R-:W-:Y:S01]  /*fdf0*/  FMUL.FTZ R40, R40, R14.reuse ;  /* 0x0000000e28287220 */ /* 0x0a0fe20000410000 */
[----:B------:R-:W-:Y:S01]  /*fe00*/  HMMA.16816.F32.BF16 R116, R8, R32, R116 ;  /* 0x000000200874723c */ /* 0x000fe20000041874 */
[-C--:B------:R-:W-:Y:S02]  /*fe10*/  FMUL.FTZ R41, R41, R14.reuse ;  /* 0x0000000e29297220 */ /* 0x080fe40000410000 */
[-C--:B------:R-:W-:Y:S02]  /*fe20*/  FMUL.FTZ R144, R144, R14.reuse ;  /* 0x0000000e90907220 */ /* 0x080fe40000410000 */
[----:B------:R-:W-:-:S02]  /*fe30*/  FMUL.FTZ R145, R145, R14 ;  /* 0x0000000e91917220 */ /* 0x000fc40000410000 */
[-C--:B------:R-:W-:Y:S02]  /*fe40*/  FMUL.FTZ R147, R147, R13.reuse ;  /* 0x0000000d93937220 */ /* 0x080fe40000410000 */
[-C--:B------:R-:W-:Y:S02]  /*fe50*/  FMUL.FTZ R152, R152, R14.reuse ;  /* 0x0000000e98987220 */ /* 0x080fe40000410000 */
[-C--:B------:R-:W-:Y:S02]  /*fe60*/  FMUL.FTZ R153, R153, R14.reuse ;  /* 0x0000000e99997220 */ /* 0x080fe40000410000 */
[-C--:B------:R-:W-:Y:S01]  /*fe70*/  FMUL.FTZ R154, R154, R13.reuse ;  /* 0x0000000d9a9a7220 */ /* 0x080fe20000410000 */
[----:B------:R-:W-:Y:S01]  /*fe80*/  HMMA.16816.F32.BF16 R144, R4, R20, R144 ;  /* 0x000000140490723c */ /* 0x000fe20000041890 */
[----:B------:R-:W-:Y:S02]  /*fe90*/  FMUL.FTZ R155, R155, R13 ;  /* 0x0000000d9b9b7220 */ /* 0x000fe40000410000 */
        /* <DEDUP_REMOVED lines=80> */
[-C--:B------:R-:W-:Y:S01]  /*103a0*/  FMUL.FTZ R174, R174, R15.reuse ;  /* 0x0000000faeae7220 */ /* 0x080fe20000410000 */
[----:B------:R-:W-:Y:S01]  /*103b0*/  LDSM.16.MT88.4 R156, [R217+0xa800] ;  /* 0x00a80000d99c783b */ /* 0x000fe20000004200 */
        /* <DEDUP_REMOVED lines=10> */
[-C--:B------:R-:W-:Y:S01]  /*10460*/  FMUL.FTZ R86, R86, R15.reuse ;  /* 0x0000000f56567220 */ /* 0x080fe20000410000 */
[----:B------:R-:W-:Y:S01]  /*10470*/  LDSM.16.MT88.4 R172, [R219+0xa800] ;  /* 0x00a80000dbac783b */ /* 0x000fe20000004200 */
        /* <DEDUP_REMOVED lines=31> */
[-C--:B------:R-:W-:Y:S01]  /*10670*/  FMUL.FTZ R97, R97, R16.reuse ;  /* 0x0000001061617220 */ /* 0x080fe20000410000 */
[----:B------:R-:W5:Y:S01]  /*10680*/  LDSM.16.MT88.4 R64, [R221+0xa800] ;  /* 0x00a80000dd40783b */ /* 0x000f620000004200 */
[-C--:B------:R-:W-:Y:S01]  /*10690*/  FMUL.FTZ R98, R98, R15.reuse ;  /* 0x0000000f62627220 */ /* 0x080fe20000410000 */
[C---:B------:R-:W-:Y:S01]  /*106a0*/  HMMA.16816.F32.BF16 R20, R8.reuse, R42, R80 ;  /* 0x0000002a0814723c */ /* 0x040fe20000041850 */
[-C--:B------:R-:W-:Y:S01]  /*106b0*/  FMUL.FTZ R99, R99, R15.reuse ;  /* 0x0000000f63637220 */ /* 0x080fe20000410000 */
[----:B------:R-:W1:Y:S01]  /*106c0*/  LDSM.16.MT88.4 R80, [R217+0xb800] ;  /* 0x00b80000d950783b */ /* 0x000e620000004200 */
[----:B---3--:R-:W-:Y:S02]  /*106d0*/  FFMA.FTZ R3, R183, c[0x0][0x23c], -R2 ;  /* 0x00008f00b7037a23 */ /* 0x008fe40000010802 */
[-C--:B------:R-:W-:Y:S02]  /*106e0*/  FMUL.FTZ R112, R112, R16.reuse ;  /* 0x0000001070707220 */ /* 0x080fe40000410000 */
[----:B------:R3:W-:Y:S01]  /*106f0*/  MUFU.EX2 R183, R3 ;  /* 0x0000000300b77308 */ /* 0x0007e20000000800 */
[----:B------:R-:W-:Y:S01]  /*10700*/  FMUL.FTZ R113, R113, R16 ;  /* 0x0000001071717220 */ /* 0x000fe20000410000 */
[----:B------:R-:W-:Y:S01]  /*10710*/  HMMA.16816.F32.BF16 R24, R8, R26, R96 ;  /* 0x0000001a0818723c */ /* 0x000fe20000041860 */
[-C--:B------:R-:W-:Y:S01]  /*10720*/  FMUL.FTZ R114, R114, R15.reuse ;  /* 0x0000000f72727220 */ /* 0x080fe20000410000 */
[----:B------:R-:W1:Y:S01]  /*10730*/  LDSM.16.MT88.4 R96, [R219+0xb800] ;  /* 0x00b80000db60783b */ /* 0x000e620000004200 */
[----:B------:R-:W-:-:S02]  /*10740*/  FMUL.FTZ R115, R115, R15 ;  /* 0x0000000f73737220 */ /* 0x000fc40000410000 */
[-C--:B------:R-:W-:Y:S02]  /*10750*/  FMUL.FTZ R128, R128, R16.reuse ;  /* 0x0000001080807220 */ /* 0x080fe40000410000 */
[-C--:B------:R-:W-:Y:S02]  /*10760*/  FMUL.FTZ R129, R129, R16.reuse ;  /* 0x0000001081817220 */ /* 0x080fe40000410000 */
[-C--:B------:R-:W-:Y:S01]  /*10770*/  FMUL.FTZ R130, R130, R15.reuse ;  /* 0x0000000f82827220 */ /* 0x080fe20000410000 */
[----:B------:R-:W-:Y:S01]  /*10780*/  HMMA.16816.F32.BF16 R28, R8, R30, R112 ;  /* 0x0000001e081c723c */ /* 0x000fe20000041870 */
[----:B------:R-:W1:Y:S01]  /*10790*/  LDSM.16.MT88.4 R112, [R222+0xb800] ;  /* 0x00b80000de70783b */ /* 0x000e620000004200 */
[----:B------:R-:W-:Y:S02]  /*107a0*/  FMUL.FTZ R131, R131, R15 ;  /* 0x0000000f83837220 */ /* 0x000fe40000410000 */
[----:B---3--:R-:W-:Y:S02]  /*107b0*/  FFMA.FTZ R3, R181, c[0x0][0x23c], -R2 ;  /* 0x00008f00b5037a23 */ /* 0x008fe40000010802 */
[----:B------:R-:W-:-:S02]  /*107c0*/  FMUL.FTZ R36, R36, R16 ;  /* 0x0000001024247220 */ /* 0x000fc40000410000 */
[----:B------:R3:W3:Y:S01]  /*107d0*/  MUFU.EX2 R184, R3 ;  /* 0x0000000300b87308 */ /* 0x0006e20000000800 */
[-C--:B------:R-:W-:Y:S01]  /*107e0*/  FMUL.FTZ R37, R37, R16.reuse ;  /* 0x0000001025257220 */ /* 0x080fe20000410000 */
[C---:B------:R-:W-:Y:S01]  /*107f0*/  HMMA.16816.F32.BF16 R32, R8.reuse, R34, R128 ;  /* 0x000000220820723c */ /* 0x040fe20000041880 */
[-C--:B------:R-:W-:Y:S02]  /*10800*/  FMUL.FTZ R38, R38, R15.reuse ;  /* 0x0000000f26267220 */ /* 0x080fe40000410000 */
[----:B------:R-:W-:Y:S02]  /*10810*/  FMUL.FTZ R39, R39, R15 ;  /* 0x0000000f27277220 */ /* 0x000fe40000410000 */
[-C--:B------:R-:W-:Y:S02]  /*10820*/  FMUL.FTZ R68, R68, R16.reuse ;  /* 0x0000001044447220 */ /* 0x080fe40000410000 */
[----:B------:R-:W-:Y:S01]  /*10830*/  FMUL.FTZ R69, R69, R16 ;  /* 0x0000001045457220 */ /* 0x000fe20000410000 */
[----:B--2---:R-:W-:Y:S01]  /*10840*/  F2FP.BF16.PACK_AB R128, R193, R189 ;  /* 0x000000bdc180723e */ /* 0x004fe200000010ff */
[-C--:B------:R-:W-:Y:S01]  /*10850*/  FMUL.FTZ R70, R70, R15.reuse ;  /* 0x0000000f46467220 */ /* 0x080fe20000410000 */
[----:B----4-:R-:W-:Y:S01]  /*10860*/  F2FP.BF16.PACK_AB R130, R188, R194 ;  /* 0x000000c2bc82723e */ /* 0x010fe200000010ff */
[----:B------:R-:W-:Y:S01]  /*10870*/  FMUL.FTZ R71, R71, R15 ;  /* 0x0000000f47477220 */ /* 0x000fe20000410000 */
[----:B------:R-:W-:Y:S01]  /*10880*/  HMMA.16816.F32.BF16 R36, R8, R148, R36 ;  /* 0x000000940824723c */ /* 0x000fe20000041824 */
[--C-:B---3--:R-:W-:Y:S01]  /*10890*/  FFMA.FTZ R3, R180, c[0x0][0x23c], -R2.reuse ;  /* 0x00008f00b4037a23 */ /* 0x108fe20000010802 */
[----:B------:R-:W-:Y:S01]  /*108a0*/  F2FP.BF16.PACK_AB R129, R184, R183 ;  /* 0x000000b7b881723e */ /* 0x000fe200000010ff */
[----:B------:R-:W-:-:S02]  /*108b0*/  FFMA.FTZ R2, R182, c[0x0][0x23c], -R2 ;  /* 0x00008f00b6027a23 */ /* 0x000fc40000010802 */
[----:B------:R2:W-:Y:S03]  /*108c0*/  MUFU.EX2 R186, R3 ;  /* 0x0000000300ba7308 */ /* 0x0005e60000000800 */
[----:B------:R-:W-:Y:S05]  /*108d0*/  HMMA.16816.F32.BF16 R68, R8, R40, R68 ;  /* 0x000000280844723c */ /* 0x000fea0000041844 */
[----:B------:R3:W4:Y:S02]  /*108e0*/  MUFU.EX2 R181, R2 ;  /* 0x0000000200b57308 */ /* 0x0007240000000800 */
[----:B------:R-:W-:-:S02]  /*108f0*/  FFMA.FTZ R8, R251, R16, R246 ;  /* 0x00000010fb087223 */ /* 0x000fc400000100f6 */
[----:B--2---:R-:W-:-:S04]  /*10900*/  FFMA.FTZ R3, R250, R15, R240 ;  /* 0x0000000ffa037223 */ /* 0x004fc800000100f0 */
[----:B------:R-:W-:Y:S02]  /*10910*/  FADD.FTZ R3, R239, R3 ;  /* 0x00000003ef037221 */ /* 0x000fe40000010000 */
[----:B---3--:R-:W-:Y:S01]  /*10920*/  FFMA.FTZ R2, R138, c[0x0][0x23c], -R0 ;  /* 0x00008f008a027a23 */ /* 0x008fe20000010800 */
[----:B----4-:R-:W-:Y:S01]  /*10930*/  F2FP.BF16.PACK_AB R131, R181, R186 ;  /* 0x000000bab583723e */ /* 0x010fe200000010ff */
[----:B------:R-:W-:Y:S02]  /*10940*/  FADD.FTZ R3, R241, R3 ;  /* 0x00000003f1037221 */ /* 0x000fe40000010000 */
[----:B------:R2:W-:Y:S02]  /*10950*/  MUFU.EX2 R180, R2 ;  /* 0x0000000200b47308 */ /* 0x0005e40000000800 */
[----:B------:R-:W-:Y:S02]  /*10960*/  FADD.FTZ R3, R242, R3 ;  /* 0x00000003f2037221 */ /* 0x000fe40000010000 */
[----:B-1----:R-:W-:Y:S02]  /*10970*/  HMMA.16816.F32.BF16 R116, R128, R4, R116 ;  /* 0x000000048074723c */ /* 0x002fe40000041874 */
[----:B------:R-:W-:-:S04]  /*10980*/  FADD.FTZ R3, R183, R3 ;  /* 0x00000003b7037221 */ /* 0x000fc80000010000 */
[----:B------:R-:W-:Y:S02]  /*10990*/  FADD.FTZ R3, R184, R3 ;  /* 0x00000003b8037221 */ /* 0x000fe40000010000 */
[C---:B------:R-:W-:Y:S02]  /*109a0*/  HMMA.16816.F32.BF16 R148, R128.reuse, R156, R208 ;  /* 0x0000009c8094723c */ /* 0x040fe400000418d0 */
[----:B------:R-:W-:Y:S02]  /*109b0*/  FADD.FTZ R3, R186, R3 ;  /* 0x00000003ba037221 */ /* 0x000fe40000010000 */
[--C-:B--2---:R-:W-:Y:S02]  /*109c0*/  FFMA.FTZ R2, R139, c[0x0][0x23c], -R0.reuse ;  /* 0x00008f008b027a23 */ /* 0x104fe40000010800 */
[----:B------:R-:W-:Y:S02]  /*109d0*/  FADD.FTZ R250, R181, R3 ;  /* 0x00000003b5fa7221 */ /* 0x000fe40000010000 */
[----:B------:R1:W2:Y:S01]  /*109e0*/  MUFU.EX2 R139, R2 ;  /* 0x00000002008b7308 */ /* 0x0002a20000000800 */
[C---:B------:R-:W-:Y:S08]  /*109f0*/  HMMA.16816.F32.BF16 R160, R128.reuse, R172, R160 ;  /* 0x000000ac80a0723c */ /* 0x040ff000000418a0 */
[----:B------:R-:W-:Y:S01]  /*10a00*/  HMMA.16816.F32.BF16 R36, R128, R48, R36 ;  /* 0x000000308024723c */ /* 0x000fe20000041824 */
[--C-:B-1----:R-:W-:Y:S01]  /*10a10*/  FFMA.FTZ R2, R19, c[0x0][0x23c], -R0.reuse ;  /* 0x00008f0013027a23 */ /* 0x102fe20000010800 */
[----:B--2---:R-:W-:Y:S01]  /*10a20*/  F2FP.BF16.PACK_AB R124, R139, R180 ;  /* 0x000000b48b7c723e */ /* 0x004fe200000010ff */
[----:B------:R-:W-:-:S05]  /*10a30*/  FFMA.FTZ R0, R185, c[0x0][0x23c], -R0 ;  /* 0x00008f00b9007a23 */ /* 0x000fca0000010800 */
[C---:B-----5:R-:W-:Y:S01]  /*10a40*/  HMMA.16816.F32.BF16 R52, R128.reuse, R64, R52 ;  /* 0x000000408034723c */ /* 0x060fe20000041834 */
        /* <DEDUP_REMOVED lines=16> */
[----:B------:R-:W-:-:S03]  /*10b50*/  MOV R236, R232 ;  /* 0x000000e800ec7202 */ /* 0x000fc60000000f00 */
        /* <DEDUP_REMOVED lines=49> */
.L_x_1341:
[----:B------:R-:W-:-:S07]  /*10e70*/  IADD3 R229, R236, -0x1, RZ ;  /* 0xffffffffece57810 */ /* 0x000fce0007ffe0ff */
.L_x_1354:
[----:B------:R-:W-:-:S13]  /*10e80*/  ISETP.GE.AND P0, PT, R229, RZ, PT ;  /* 0x000000ffe500720c */ /* 0x000fda0003f06270 */
[----:B------:R-:W-:Y:S05]  /*10e90*/  @!P0 BRA `(.L_x_1355) ;  /* 0x00002d2000008947 */ /* 0x000fea0003800000 */
[----:B------:R-:W2:Y:S01]  /*10ea0*/  LDL.LU.64 R4, [R1+0x38] ;  /* 0x0000380001047983 */ /* 0x000ea20000300a00 */
[----:B------:R-:W-:Y:S01]  /*10eb0*/  IMAD.MOV.U32 R138, RZ, RZ, R135 ;  /* 0x000000ffff8a7224 */ /* 0x000fe200078e0087 */
[----:B------:R-:W-:Y:S01]  /*10ec0*/  MOV R133, R136 ;  /* 0x0000008800857202 */ /* 0x000fe20000000f00 */
[----:B------:R-:W-:Y:S01]  /*10ed0*/  IMAD.MOV.U32 R139, RZ, RZ, R137 ;  /* 0x000000ffff8b7224 */ /* 0x000fe200078e0089 */
[----:B------:R-:W2:Y:S01]  /*10ee0*/  LDL.LU.64 R2, [R1+0x40] ;  /* 0x0000400001027983 */ /* 0x000ea20000300a00 */
[----:B------:R-:W-:-:S03]  /*10ef0*/  MOV R141, R134 ;  /* 0x00000086008d7202 */ /* 0x000fc60000000f00 */
[----:B------:R-:W3:Y:S01]  /*10f00*/  LDL.64 R6, [R1+0x8] ;  /* 0x0000080001067983 */ /* 0x000ee20000100a00 */
[----:B------:R-:W-:Y:S01]  /*10f10*/  ISETP.GE.AND P2, PT, R252, c[0x0][0x220], PT ;  /* 0x00008800fc007a0c */ /* 0x000fe20003f46270 */
[----:B--2---:R-:W-:-:S05]  /*10f20*/  IMAD.MOV.U32 R3, RZ, RZ, R5 ;  /* 0x000000ffff037224 */ /* 0x004fca00078e0005 */
[----:B------:R1:W-:Y:S01]  /*10f30*/  STL.64 [R1], R2 ;  /* 0x0000000201007387 */ /* 0x0003e20000100a00 */
[----:B---3--:R-:W-:Y:S01]  /*10f40*/  ISETP.GE.AND P3, PT, R6, c[0x0][0x220], PT ;  /* 0x0000880006007a0c */ /* 0x008fe20003f66270 */
[----:B------:R-:W-:Y:S05]  /*10f50*/  BRA `(.L_x_1356) ;  /* 0x000002f000007947 */ /* 0x000fea0003800000 */
.L_x_1358:
        /* <DEDUP_REMOVED lines=11> */
[----:B---3--:R-:W-:Y:S01]  /*11010*/  IMAD.MOV.U32 R230, RZ, RZ, c[0x0][0x198] ;  /* 0x00006600ffe67624 */ /* 0x008fe200078e00ff */
[----:B--2---:R-:W-:Y:S04]  /*11020*/  LEA R0, P1, R4, R234, 0x5 ;  /* 0x000000ea04007211 */ /* 0x004fe800078228ff */
[----:B------:R-:W-:Y:S02]  /*11030*/  @!P3 LEA R12, P6, R0, c[0x0][0x168], 0x1 ;  /* 0x00005a00000cba11 */ /* 0x000fe400078c08ff */
[----:B------:R-:W-:Y:S01]  /*11040*/  LEA.HI.X R4, R4, R231, R5, 0x5, P1 ;  /* 0x000000e704047211 */ /* 0x000fe200008f2c05 */
[----:B------:R-:W-:Y:S01]  /*11050*/  IMAD.MOV.U32 R231, RZ, RZ, 0x4 ;  /* 0x00000004ffe77424 */ /* 0x000fe200078e00ff */
[C---:B------:R-:W-:Y:S02]  /*11060*/  @!P2 LEA R8, P1, R0.reuse, c[0x0][0x168], 0x1 ;  /* 0x00005a000008aa11 */ /* 0x040fe400078208ff */
[C-C-:B------:R-:W-:Y:S02]  /*11070*/  @!P3 LEA.HI.X R13, R0.reuse, c[0x0][0x16c], R4.reuse, 0x1, P6 ;  /* 0x00005b00000dba11 */ /* 0x140fe400030f0c04 */
[--C-:B------:R-:W-:Y:S02]  /*11080*/  @!P2 LEA.HI.X R9, R0, c[0x0][0x16c], R4.reuse, 0x1, P1 ;  /* 0x00005b000009aa11 */ /* 0x100fe400008f0c04 */
[----:B------:R-:W-:Y:S01]  /*11090*/  IADD3 R3, P0, R232, R0, RZ ;  /* 0x00000000e8037210 */ /* 0x000fe20007f1e0ff */
[----:B------:R-:W-:Y:S01]  /*110a0*/  @!PT LDS RZ, [RZ] ;  /* 0x00000000fffff984 */ /* 0x000fe20000000800 */
[----:B------:R-:W-:Y:S01]  /*110b0*/  @!PT LDS RZ, [RZ] ;  /* 0x00000000fffff984 */ /* 0x000fe20000000800 */
[----:B------:R-:W-:Y:S01]  /*110c0*/  @!PT LDS RZ, [RZ] ;  /* 0x00000000fffff984 */ /* 0x000fe20000000800 */
[----:B------:R1:W-:Y:S01]  /*110d0*/  @!P3 LDGSTS.E.BYPASS.LTC128B.128 [R228+0x8000], [R12.64] ;  /* 0x080000000ce4bfae */ /* 0x0003e2000b901d44 */
[----:B------:R-:W-:Y:S02]  /*110e0*/  SHF.L.U64.HI R230, R230, R231, c[0x0][0x19c] ;  /* 0x00006700e6e67619 */ /* 0x000fe400000102e7 */
[C---:B------:R-:W-:Y:S01]  /*110f0*/  @!P3 LEA R10, P5, R3.reuse, c[0x0][0x168], 0x1 ;  /* 0x00005a00030aba11 */ /* 0x040fe200078a08ff */
        /* <DEDUP_REMOVED lines=21> */
.L_x_1356:
        /* <DEDUP_REMOVED lines=157> */
[----:B------:R-:W-:Y:S03]  /*11c20*/  FMUL.FTZ R19, R19, c[0x0][0x2ec] ;  /* 0x0000bb0013137a20 */ /* 0x000fe60000410000 */
[----:B------:R4:W1:Y:S10]  /*11c30*/  MUFU.TANH R191, R7 ;  /* 0x0000000700bf7308 */ /* 0x0008740000002400 */
[----:B------:R5:W1:Y:S10]  /*11c40*/  MUFU.TANH R178, R14 ;  /* 0x0000000e00b27308 */ /* 0x000a740000002400 */
[----:B------:R-:W1:Y:S01]  /*11c50*/  MUFU.TANH R187, R8 ;  /* 0x0000000800bb7308 */ /* 0x000e620000002400 */
[----:B----4-:R-:W4:Y:S01]  /*11c60*/  LDSM.16.M88.4 R4, [R223+0x1800] ;  /* 0x00180000df04783b */ /* 0x010f220000000200 */
[----:B------:R-:W-:Y:S08]  /*11c70*/  DEPBAR.LE SB0, 0x0 ;  /* 0x000080000000791a */ /* 0x000ff00000000000 */
[----:B------:R-:W1:Y:S01]  /*11c80*/  MUFU.TANH R186, R9 ;  /* 0x0000000900ba7308 */ /* 0x000e620000002400 */
[----:B------:R-:W-:Y:S01]  /*11c90*/  BAR.SYNC.DEFER_BLOCKING 0x0 ;  /* 0x0000000000007b1d */ /* 0x000fe20000010000 */
[----:B-----5:R-:W-:Y:S02]  /*11ca0*/  FMUL.FTZ R14, R16, c[0x0][0x2ec] ;  /* 0x0000bb00100e7a20 */ /* 0x020fe40000410000 */
[----:B------:R-:W-:Y:S06]  /*11cb0*/  FMUL.FTZ R16, R18, c[0x0][0x2ec] ;  /* 0x0000bb0012107a20 */ /* 0x000fec0000410000 */
[----:B------:R-:W1:Y:S10]  /*11cc0*/  MUFU.TANH R179, R10 ;  /* 0x0000000a00b37308 */ /* 0x000e740000002400 */
[----:B------:R-:W1:Y:S10]  /*11cd0*/  MUFU.TANH R184, R11 ;  /* 0x0000000b00b87308 */ /* 0x000e740000002400 */
[----:B------:R-:W1:Y:S01]  /*11ce0*/  MUFU.TANH R189, R12 ;  /* 0x0000000c00bd7308 */ /* 0x000e620000002400 */
[-C--:B----4-:R-:W-:Y:S09]  /*11cf0*/  HMMA.16816.F32.BF16 R20, R192, R4.reuse, R20 ;  /* 0x00000004c014723c */ /* 0x090ff20000041814 */
[----:B------:R-:W4:Y:S01]  /*11d00*/  MUFU.TANH R185, R13 ;  /* 0x0000000d00b97308 */ /* 0x000f220000002400 */
[C---:B------:R-:W-:Y:S09]  /*11d10*/  HMMA.16816.F32.BF16 R24, R180.reuse, R4, R24 ;  /* 0x00000004b418723c */ /* 0x040ff20000041818 */
[----:B------:R-:W1:Y:S01]  /*11d20*/  MUFU.TANH R15, R15 ;  /* 0x0000000f000f7308 */ /* 0x000e620000002400 */
[-C--:B------:R-:W-:Y:S04]  /*11d30*/  HMMA.16816.F32.BF16 R28, R180, R6.reuse, R28 ;  /* 0x00000006b41c723c */ /* 0x080fe8000004181c */
[----:B------:R-:W-:Y:S04]  /*11d40*/  FMUL.FTZ R21, R21, c[0x0][0x2ec] ;  /* 0x0000bb0015157a20 */ /* 0x000fe80000410000 */
[----:B------:R-:W-:Y:S01]  /*11d50*/  HMMA.16816.F32.BF16 R32, R192, R6, R32 ;  /* 0x00000006c020723c */ /* 0x000fe20000041820 */
[----:B------:R-:W1:Y:S03]  /*11d60*/  MUFU.TANH R14, R14 ;  /* 0x0000000e000e7308 */ /* 0x000e660000002400 */
[----:B------:R-:W-:Y:S02]  /*11d70*/  FMUL.FTZ R22, R22, c[0x0][0x2ec] ;  /* 0x0000bb0016167a20 */ /* 0x000fe40000410000 */
[----:B------:R-:W-:Y:S02]  /*11d80*/  FMUL.FTZ R23, R23, c[0x0][0x2ec] ;  /* 0x0000bb0017177a20 */ /* 0x000fe40000410000 */
[----:B------:R-:W-:Y:S03]  /*11d90*/  FMUL.FTZ R26, R26, c[0x0][0x2ec] ;  /* 0x0000bb001a1a7a20 */ /* 0x000fe60000410000 */
[----:B------:R5:W1:Y:S01]  /*11da0*/  MUFU.TANH R142, R21 ;  /* 0x00000015008e7308 */ /* 0x000a620000002400 */
[----:B------:R-:W-:Y:S02]  /*11db0*/  FMUL.FTZ R27, R27, c[0x0][0x2ec] ;  /* 0x0000bb001b1b7a20 */ /* 0x000fe40000410000 */
[----:B------:R-:W-:Y:S02]  /*11dc0*/  FMUL.FTZ R20, R20, c[0x0][0x2ec] ;  /* 0x0000bb0014147a20 */ /* 0x000fe40000410000 */
[----:B------:R-:W-:Y:S02]  /*11dd0*/  FMUL.FTZ R28, R28, c[0x0][0x2ec] ;  /* 0x0000bb001c1c7a20 */ /* 0x000fe40000410000 */
[----:B------:R-:W-:Y:S02]  /*11de0*/  FMUL.FTZ R2, R31, c[0x0][0x2ec] ;  /* 0x0000bb001f027a20 */ /* 0x000fe40000410000 */
[----:B------:R-:W-:Y:S01]  /*11df0*/  FMUL.FTZ R24, R24, c[0x0][0x2ec] ;  /* 0x0000bb0018187a20 */ /* 0x000fe20000410000 */
[----:B------:R1:W1:Y:S01]  /*11e00*/  MUFU.TANH R136, R22 ;  /* 0x0000001600887308 */ /* 0x0002620000002400 */
[----:B------:R-:W-:Y:S02]  /*11e10*/  FMUL.FTZ R25, R25, c[0x0][0x2ec] ;  /* 0x0000bb0019197a20 */ /* 0x000fe40000410000 */
[----:B------:R-:W-:Y:S07]  /*11e20*/  FMUL.FTZ R30, R30, c[0x0][0x2ec] ;  /* 0x0000bb001e1e7a20 */ /* 0x000fee0000410000 */
[----:B------:R2:W2:Y:S01]  /*11e30*/  MUFU.TANH R137, R23 ;  /* 0x0000001700897308 */ /* 0x0004a20000002400 */
[----:B-----5:R-:W-:Y:S09]  /*11e40*/  FMUL.FTZ R21, R34, c[0x0][0x2ec] ;  /* 0x0000bb0022157a20 */ /* 0x020ff20000410000 */
[----:B------:R5:W3:Y:S01]  /*11e50*/  MUFU.TANH R134, R26 ;  /* 0x0000001a00867308 */ /* 0x000ae20000002400 */
[----:B-1----:R-:W-:Y:S09]  /*11e60*/  FMUL.FTZ R22, R32, c[0x0][0x2ec] ;  /* 0x0000bb0020167a20 */ /* 0x002ff20000410000 */
[----:B------:R1:W1:Y:S01]  /*11e70*/  MUFU.TANH R181, R28 ;  /* 0x0000001c00b57308 */ /* 0x0002620000002400 */
[----:B--2---:R-:W-:Y:S09]  /*11e80*/  FMUL.FTZ R23, R33, c[0x0][0x2ec] ;  /* 0x0000bb0021177a20 */ /* 0x004ff20000410000 */
[----:B------:R2:W2:Y:S01]  /*11e90*/  MUFU.TANH R176, R17 ;  /* 0x0000001100b07308 */ /* 0x0004a20000002400 */
[----:B-----5:R-:W-:Y:S09]  /*11ea0*/  FMUL.FTZ R26, R35, c[0x0][0x2ec] ;  /* 0x0000bb00231a7a20 */ /* 0x020ff20000410000 */
[----:B------:R-:W2:Y:S01]  /*11eb0*/  MUFU.TANH R16, R16 ;  /* 0x0000001000107308 */ /* 0x000ea20000002400 */
[----:B-1----:R-:W-:Y:S09]  /*11ec0*/  FMUL.FTZ R28, R29, c[0x0][0x2ec] ;  /* 0x0000bb001d1c7a20 */ /* 0x002ff20000410000 */
[----:B------:R1:W1:Y:S10]  /*11ed0*/  MUFU.TANH R143, R19 ;  /* 0x00000013008f7308 */ /* 0x0002740000002400 */
[----:B------:R1:W1:Y:S10]  /*11ee0*/  MUFU.TANH R177, R20 ;  /* 0x0000001400b17308 */ /* 0x0002740000002400 */
[----:B------:R1:W1:Y:S10]  /*11ef0*/  MUFU.TANH R135, R24 ;  /* 0x0000001800877308 */ /* 0x0002740000002400 */
[----:B------:R1:W1:Y:S10]  /*11f00*/  MUFU.TANH R180, R25 ;  /* 0x0000001900b47308 */ /* 0x0002740000002400 */
        /* <DEDUP_REMOVED lines=9> */
.L_x_1357:
[----:B------:R-:W2:Y:S08]  /*11fa0*/  S2R R0, SR_TID.X ;  /* 0x0000000000007919 */ /* 0x000eb00000002100 */
[----:B------:R-:W-:Y:S01]  /*11fb0*/  LDSM.16.MT88.4 R200, [R221+0xb800] ;  /* 0x00b80000ddc8783b */ /* 0x000fe20000004200 */
[----:B--2---:R-:W-:Y:S04]  /*11fc0*/  SHF.L.U32 R0, R0, 0x1, RZ ;  /* 0x0000000100007819 */ /* 0x004fe800000006ff */
[----:B------:R-:W-:Y:S04]  /*11fd0*/  LOP3.LUT R0, R0, 0x6, RZ, 0xc0, !PT ;  /* 0x0000000600007812 */ /* 0x000fe800078ec0ff */
[----:B------:R-:W-:Y:S04]  /*11fe0*/  LEA R0, R229, R0, 0x5 ;  /* 0x00000000e5007211 */ /* 0x000fe800078e28ff */
[----:B------:R2:W3:Y:S01]  /*11ff0*/  I2F R3, R0 ;  /* 0x0000000000037306 */ /* 0x0004e20000201400 */
[C---:B-1----:R-:W-:Y:S02]  /*12000*/  IADD3 R7, R0.reuse, 0x1, RZ ;  /* 0x0000000100077810 */ /* 0x042fe40007ffe0ff */
[C---:B------:R-:W-:Y:S02]  /*12010*/  IADD3 R6, R0.reuse, 0x8, RZ ;  /* 0x0000000800067810 */ /* 0x040fe40007ffe0ff */
[C---:B------:R-:W-:Y:S02]  /*12020*/  IADD3 R5, R0.reuse, 0x9, RZ ;  /* 0x0000000900057810 */ /* 0x040fe40007ffe0ff */
[C---:B------:R-:W-:Y:S02]  /*12030*/  IADD3 R4, R0.reuse, 0x10, RZ ;  /* 0x0000001000047810 */ /* 0x040fe40007ffe0ff */
[C---:B------:R-:W-:Y:S01]  /*12040*/  IADD3 R8, R0.reuse, 0x11, RZ ;  /* 0x0000001100087810 */ /* 0x040fe20007ffe0ff */
[----:B------:R-:W1:Y:S01]  /*12050*/  I2F R7, R7 ;  /* 0x0000000700077306 */ /* 0x000e620000201400 */
[C---:B------:R-:W-:Y:S09]  /*12060*/  IADD3 R9, R0.reuse, 0x18, RZ ;  /* 0x0000001800097810 */ /* 0x040ff20007ffe0ff */
[----:B------:R-:W4:Y:S01]  /*12070*/  I2F R6, R6 ;  /* 0x0000000600067306 */ /* 0x000f220000201400 */
[----:B--2---:R-:W-:Y:S01]  /*12080*/  IADD3 R0, R0, 0x19, RZ ;  /* 0x0000001900007810 */ /* 0x004fe20007ffe0ff */
[CC--:B---3--:R-:W-:Y:S02]  /*12090*/  FFMA.FTZ R12, R3.reuse, R132.reuse, R179 ;  /* 0x00000084030c7223 */ /* 0x0c8fe400000100b3 */
[CC--:B------:R-:W-:Y:S02]  /*120a0*/  FFMA.FTZ R10, R3.reuse, R132.reuse, R190 ;  /* 0x00000084030a7223 */ /* 0x0c0fe400000100be */
[CC--:B------:R-:W-:Y:S04]  /*120b0*/  FFMA.FTZ R11, R3.reuse, R132.reuse, R188 ;  /* 0x00000084030b7223 */ /* 0x0c0fe800000100bc */
[----:B------:R-:W2:Y:S01]  /*120c0*/  I2F R5, R5 ;  /* 0x0000000500057306 */ /* 0x000ea20000201400 */
[-C--:B------:R-:W-:Y:S02]  /*120d0*/  FFMA.FTZ R13, R3, R132.reuse, R187 ;  /* 0x00000084030d7223 */ /* 0x080fe400000100bb */
[CC--:B-1----:R-:W-:Y:S02]  /*120e0*/  FFMA.FTZ R17, R7.reuse, R132.reuse, R196 ;  /* 0x0000008407117223 */ /* 0x0c2fe400000100c4 */
[CC--:B------:R-:W-:Y:S01]  /*120f0*/  FFMA.FTZ R19, R7.reuse, R132.reuse, R191 ;  /* 0x0000008407137223 */ /* 0x0c0fe200000100bf */
[----:B------:R-:W-:Y:S01]  /*12100*/  LDSM.16.MT88.4 R196, [R222+0xb800] ;  /* 0x00b80000dec4783b */ /* 0x000fe20000004200 */
[CC--:B------:R-:W-:Y:S03]  /*12110*/  FFMA.FTZ R25, R7.reuse, R132.reuse, R186 ;  /* 0x0000008407197223 */ /* 0x0c0fe600000100ba */
[----:B------:R1:W3:Y:S01]  /*12120*/  I2F R3, R0 ;  /* 0x0000000000037306 */ /* 0x0002e20000201400 */
[-C--:B------:R-:W-:Y:S02]  /*12130*/  FFMA.FTZ R20, R7, R132.reuse, R184 ;  /* 0x0000008407147223 */ /* 0x080fe400000100b8 */
[CC--:B----4-:R-:W-:Y:S02]  /*12140*/  FFMA.FTZ R14, R6.reuse, R132.reuse, R14 ;  /* 0x00000084060e7223 */ /* 0x0d0fe4000001000e */
[CC--:B------:R-:W-:Y:S02]  /*12150*/  FFMA.FTZ R18, R6.reuse, R132.reuse, R178 ;  /* 0x0000008406127223 */ /* 0x0c0fe400000100b2 */
[CC--:B------:R-:W-:Y:S03]  /*12160*/  FFMA.FTZ R16, R6.reuse, R132.reuse, R16 ;  /* 0x0000008406107223 */ /* 0x0c0fe60000010010 */
[----:B------:R-:W4:Y:S01]  /*12170*/  I2F R4, R4 ;  /* 0x0000000400047306 */ /* 0x000f220000201400 */
[-C--:B------:R-:W-:Y:S02]  /*12180*/  FFMA.FTZ R24, R6, R132.reuse, R189 ;  /* 0x0000008406187223 */ /* 0x080fe400000100bd */
[CC--:B--2---:R-:W-:Y:S02]  /*12190*/  FFMA.FTZ R6, R5.reuse, R132.reuse, R176 ;  /* 0x0000008405067223 */ /* 0x0c4fe400000100b0 */
[CC--:B------:R-:W-:Y:S02]  /*121a0*/  FFMA.FTZ R7, R5.reuse, R132.reuse, R143 ;  /* 0x0000008405077223 */ /* 0x0c0fe4000001008f */
[CC--:B------:R-:W-:Y:S03]  /*121b0*/  FFMA.FTZ R15, R5.reuse, R132.reuse, R15 ;  /* 0x00000084050f7223 */ /* 0x0c0fe6000001000f */
[----:B------:R-:W2:Y:S01]  /*121c0*/  I2F R9, R9 ;  /* 0x0000000900097306 */ /* 0x000ea20000201400 */
[-C--:B------:R-:W-:Y:S01]  /*121d0*/  FFMA.FTZ R5, R5, R132.reuse, R185 ;  /* 0x0000008405057223 */ /* 0x080fe200000100b9 */
[----:B-1----:R-:W-:Y:S01]  /*121e0*/  FMNMX.FTZ R0, R10, R133, !PT ;  /* 0x000000850a007209 */ /* 0x002fe20007810000 */
[CC--:B---3--:R-:W-:Y:S02]  /*121f0*/  FFMA.FTZ R185, R3.reuse, R132.reuse, R23 ;  /* 0x0000008403b97223 */ /* 0x0c8fe40000010017 */
[----:B------:R-:W-:Y:S01]  /*12200*/  FFMA.FTZ R189, R3, R132, R26 ;  /* 0x0000008403bd7223 */ /* 0x000fe2000001001a */
[----:B------:R-:W-:Y:S01]  /*12210*/  FMNMX.FTZ R0, R17, R0, !PT ;  /* 0x0000000011007209 */ /* 0x000fe20007810000 */
[----:B------:R-:W-:Y:S03]  /*12220*/  FFMA.FTZ R192, R3, R132, R28 ;  /* 0x0000008403c07223 */ /* 0x000fe6000001001c */
[----:B------:R-:W1:Y:S01]  /*12230*/  I2F R8, R8 ;  /* 0x0000000800087306 */ /* 0x000e620000201400 */
[----:B------:R-:W-:Y:S01]  /*12240*/  FMNMX.FTZ R0, R14, R0, !PT ;  /* 0x000000000e007209 */ /* 0x000fe20007810000 */
[CC--:B----4-:R-:W-:Y:S02]  /*12250*/  FFMA.FTZ R182, R4.reuse, R132.reuse, R177 ;  /* 0x0000008404b67223 */ /* 0x0d0fe400000100b1 */
[CC--:B------:R-:W-:Y:S01]  /*12260*/  FFMA.FTZ R186, R4.reuse, R132.reuse, R136 ;  /* 0x0000008404ba7223 */ /* 0x0c0fe20000010088 */
[----:B------:R-:W-:Y:S01]  /*12270*/  LDSM.16.MT88.4 R176, [R219+0xa000] ;  /* 0x00a00000dbb0783b */ /* 0x000fe20000004200 */
[CC--:B------:R-:W-:Y:S02]  /*12280*/  FFMA.FTZ R190, R4.reuse, R132.reuse, R134 ;  /* 0x0000008404be7223 */ /* 0x0c0fe40000010086 */
[----:B------:R-:W-:Y:S01]  /*12290*/  FFMA.FTZ R193, R4, R132, R135 ;  /* 0x0000008404c17223 */ /* 0x000fe20000010087 */
[----:B------:R-:W-:Y:S01]  /*122a0*/  FMNMX.FTZ R4, R11, R138, !PT ;  /* 0x0000008a0b047209 */ /* 0x000fe20007810000 */
[----:B--2---:R-:W-:Y:S03]  /*122b0*/  FFMA.FTZ R188, R9, R132, R21 ;  /* 0x0000008409bc7223 */ /* 0x004fe60000010015 */
[----:B------:R-:W-:Y:S01]  /*122c0*/  FMNMX.FTZ R21, R19, R4, !PT ;  /* 0x0000000413157209 */ /* 0x000fe20007810000 */
[C---:B------:R-:W-:Y:S01]  /*122d0*/  FFMA.FTZ R184, R9.reuse, R132, R22 ;  /* 0x0000008409b87223 */ /* 0x040fe20000010016 */
[----:B------:R-:W-:Y:S01]  /*122e0*/  FMNMX.FTZ R4, R6, R0, !PT ;  /* 0x0000000006047209 */ /* 0x000fe20007810000 */
[CC--:B------:R-:W-:Y:S01]  /*122f0*/  FFMA.FTZ R140, R9.reuse, R132.reuse, R140 ;  /* 0x00000084098c7223 */ /* 0x0c0fe2000001008c */
[----:B------:R-:W-:Y:S01]  /*12300*/  FMNMX.FTZ R0, R12, R139, !PT ;  /* 0x0000008b0c007209 */ /* 0x000fe20007810000 */
[----:B------:R-:W-:Y:S01]  /*12310*/  FFMA.FTZ R181, R9, R132, R181 ;  /* 0x0000008409b57223 */ /* 0x000fe200000100b5 */
[----:B------:R-:W-:Y:S02]  /*12320*/  FMNMX.FTZ R4, R182, R4, !PT ;  /* 0x00000004b6047209 */ /* 0x000fe40007810000 */
[----:B------:R-:W-:Y:S01]  /*12330*/  FMNMX.FTZ R0, R20, R0, !PT ;  /* 0x0000000014007209 */ /* 0x000fe20007810000 */
[-C--:B-1----:R-:W-:Y:S01]  /*12340*/  FFMA.FTZ R183, R8, R132.reuse, R142 ;  /* 0x0000008408b77223 */ /* 0x082fe2000001008e */
[----:B------:R-:W-:Y:S01]  /*12350*/  FMNMX.FTZ R21, R16, R21, !PT ;  /* 0x0000001510157209 */ /* 0x000fe20007810000 */
[----:B------:R-:W-:Y:S01]  /*12360*/  FFMA.FTZ R187, R8, R132, R137 ;  /* 0x0000008408bb7223 */ /* 0x000fe20000010089 */
[----:B------:R-:W-:Y:S01]  /*12370*/  FMNMX.FTZ R0, R18, R0, !PT ;  /* 0x0000000012007209 */ /* 0x000fe20007810000 */
[C---:B------:R-:W-:Y:S01]  /*12380*/  FFMA.FTZ R191, R8.reuse, R132, R27 ;  /* 0x0000008408bf7223 */ /* 0x040fe2000001001b */
[----:B------:R-:W-:Y:S01]  /*12390*/  FMNMX.FTZ R136, R183, R4, !PT ;  /* 0x00000004b7887209 */ /* 0x000fe20007810000 */
[-C--:B------:R-:W-:Y:S01]  /*123a0*/  FFMA.FTZ R142, R3, R132.reuse, R2 ;  /* 0x00000084038e7223 */ /* 0x080fe20000010002 */
[----:B------:R-:W-:Y:S01]  /*123b0*/  FMNMX.FTZ R21, R7, R21, !PT ;  /* 0x0000001507157209 */ /* 0x000fe20007810000 */
[----:B------:R-:W-:Y:S01]  /*123c0*/  FFMA.FTZ R180, R8, R132, R180 ;  /* 0x0000008408b47223 */ /* 0x000fe200000100b4 */
        /* <DEDUP_REMOVED lines=13> */
[----:B------:R-:W2:Y:S03]  /*124a0*/  SHFL.BFLY PT, R21, R135, 0x2, 0x1f ;  /* 0x0c401f0087157f89 */ /* 0x000ea600000e0000 */
[----:B------:R-:W-:Y:S04]  /*124b0*/  FMNMX.FTZ R4, R25, R4, !PT ;  /* 0x0000000419047209 */ /* 0x000fe80007810000 */
[----:B------:R-:W-:Y:S01]  /*124c0*/  FMNMX.FTZ R4, R24, R4, !PT ;  /* 0x0000000418047209 */ /* 0x000fe20007810000 */
[----:B------:R-:W3:Y:S01]  /*124d0*/  SHFL.BFLY PT, R2, R0, 0x2, 0x1f ;  /* 0x0c401f0000027f89 */ /* 0x000ee200000e0000 */
[----:B-1----:R-:W-:Y:S02]  /*124e0*/  FMNMX.FTZ R136, R136, R22, !PT ;  /* 0x0000001688887209 */ /* 0x002fe40007810000 */
[----:B------:R-:W-:Y:S05]  /*124f0*/  FMNMX.FTZ R4, R5, R4, !PT ;  /* 0x0000000405047209 */ /* 0x000fea0007810000 */
[----:B------:R-:W1:Y:S01]  /*12500*/  SHFL.BFLY PT, R9, R136, 0x1, 0x1f ;  /* 0x0c201f0088097f89 */ /* 0x000e6200000e0000 */
[----:B------:R-:W-:Y:S04]  /*12510*/  FMNMX.FTZ R4, R193, R4, !PT ;  /* 0x00000004c1047209 */ /* 0x000fe80007810000 */
[----:B------:R-:W-:Y:S02]  /*12520*/  FMNMX.FTZ R4, R180, R4, !PT ;  /* 0x00000004b4047209 */ /* 0x000fe40007810000 */
[----:B--2---:R-:W-:Y:S02]  /*12530*/  FMNMX.FTZ R135, R135, R21, !PT ;  /* 0x0000001587877209 */ /* 0x004fe40007810000 */
[----:B------:R-:W-:Y:S03]  /*12540*/  FMNMX.FTZ R4, R181, R4, !PT ;  /* 0x00000004b5047209 */ /* 0x000fe60007810000 */
[----:B------:R-:W2:Y:S01]  /*12550*/  SHFL.BFLY PT, R21, R135, 0x1, 0x1f ;  /* 0x0c201f0087157f89 */ /* 0x000ea200000e0000 */
[----:B------:R-:W-:Y:S02]  /*12560*/  FMNMX.FTZ R4, R192, R4, !PT ;  /* 0x00000004c0047209 */ /* 0x000fe40007810000 */
[----:B---3--:R-:W-:Y:S05]  /*12570*/  FMNMX.FTZ R2, R0, R2, !PT ;  /* 0x0000000200027209 */ /* 0x008fea0007810000 */
[----:B------:R-:W3:Y:S01]  /*12580*/  SHFL.BFLY PT, R3, R2, 0x1, 0x1f ;  /* 0x0c201f0002037f89 */ /* 0x000ee200000e0000 */
[----:B-1----:R-:W-:Y:S04]  /*12590*/  FMNMX.FTZ R136, R136, R9, !PT ;  /* 0x0000000988887209 */ /* 0x002fe80007810000 */
[C---:B------:R-:W-:Y:S01]  /*125a0*/  FSETP.NEU.FTZ.AND P0, PT, R136.reuse, -INF , PT ;  /* 0xff8000008800780b */ /* 0x040fe20003f1d000 */
[----:B------:R-:W-:Y:S02]  /*125b0*/  FADD.FTZ R0, -R136, R133 ;  /* 0x0000008588007221 */ /* 0x000fe40000010100 */
[----:B------:R-:W1:Y:S02]  /*125c0*/  SHFL.BFLY PT, R8, R4, 0x2, 0x1f ;  /* 0x0c401f0004087f89 */ /* 0x000e6400000e0000 */
[----:B------:R-:W-:Y:S04]  /*125d0*/  FMUL.FTZ R0, R0, c[0x0][0x23c] ;  /* 0x00008f0000007a20 */ /* 0x000fe80000410000 */
[----:B------:R4:W5:Y:S01]  /*125e0*/  MUFU.EX2 R133, R0 ;  /* 0x0000000000857308 */ /* 0x0009620000000800 */
[----:B--2---:R-:W-:Y:S02]  /*125f0*/  FMNMX.FTZ R135, R135, R21, !PT ;  /* 0x0000001587877209 */ /* 0x004fe40007810000 */
[----:B---3--:R-:W-:Y:S02]  /*12600*/  FMNMX.FTZ R137, R2, R3, !PT ;  /* 0x0000000302897209 */ /* 0x008fe40007810000 */
[----:B-1----:R-:W-:Y:S05]  /*12610*/  FMNMX.FTZ R4, R4, R8, !PT ;  /* 0x0000000804047209 */ /* 0x002fea0007810000 */
[----:B------:R-:W1:Y:S01]  /*12620*/  SHFL.BFLY PT, R134, R4, 0x1, 0x1f ;  /* 0x0c201f0004867f89 */ /* 0x000e6200000e0000 */
[----:B----4-:R-:W-:Y:S02]  /*12630*/  FADD.FTZ R0, -R135, R138 ;  /* 0x0000008a87007221 */ /* 0x010fe40000010100 */
[----:B------:R-:W-:Y:S02]  /*12640*/  FMUL.FTZ R138, R136, c[0x0][0x23c] ;  /* 0x00008f00888a7a20 */ /* 0x000fe40000410000 */
[----:B------:R-:W-:Y:S02]  /*12650*/  FMUL.FTZ R0, R0, c[0x0][0x23c] ;  /* 0x00008f0000007a20 */ /* 0x000fe40000410000 */
[----:B-----5:R-:W-:Y:S01]  /*12660*/  FMUL.FTZ R32, R133, R172 ;  /* 0x000000ac85207220 */ /* 0x020fe20000410000 */
[----:B------:R-:W-:Y:S01]  /*12670*/  FSEL R138, R138, RZ, P0 ;  /* 0x000000ff8a8a7208 */ /* 0x000fe20000000000 */
[----:B------:R2:W3:Y:S01]  /*12680*/  MUFU.EX2 R3, R0 ;  /* 0x0000000000037308 */ /* 0x0004e20000000800 */
[----:B------:R-:W-:Y:S01]  /*12690*/  FSETP.NEU.FTZ.AND P0, PT, R135, -INF , PT ;  /* 0xff8000008700780b */ /* 0x000fe20003f1d000 */
[----:B------:R-:W-:Y:S02]  /*126a0*/  FMUL.FTZ R33, R133, R173 ;  /* 0x000000ad85217220 */ /* 0x000fe40000410000 */
[--C-:B------:R-:W-:Y:S02]  /*126b0*/  FFMA.FTZ R10, R10, c[0x0][0x23c], -R138.reuse ;  /* 0x00008f000a0a7a23 */ /* 0x100fe4000001088a */
[--C-:B------:R-:W-:Y:S02]  /*126c0*/  FFMA.FTZ R17, R17, c[0x0][0x23c], -R138.reuse ;  /* 0x00008f0011117a23 */ /* 0x100fe4000001088a */
[--C-:B------:R-:W-:Y:S02]  /*126d0*/  FFMA.FTZ R14, R14, c[0x0][0x23c], -R138.reuse ;  /* 0x00008f000e0e7a23 */ /* 0x100fe4000001088a */
[--C-:B------:R-:W-:Y:S01]  /*126e0*/  FFMA.FTZ R6, R6, c[0x0][0x23c], -R138.reuse ;  /* 0x00008f0006067a23 */ /* 0x100fe2000001088a */
[----:B------:R4:W-:Y:S01]  /*126f0*/  MUFU.EX2 R245, R17 ;  /* 0x0000001100f57308 */ /* 0x0009e20000000800 */
[C---:B------:R-:W-:Y:S01]  /*12700*/  FMUL.FTZ R36, R133.reuse, R36 ;  /* 0x0000002485247220 */ /* 0x040fe20000410000 */
[----:B-1----:R-:W-:Y:S01]  /*12710*/  FMNMX.FTZ R134, R4, R134, !PT ;  /* 0x0000008604867209 */ /* 0x002fe20007810000 */
[C---:B------:R-:W-:Y:S02]  /*12720*/  FMUL.FTZ R4, R133.reuse, R148 ;  /* 0x0000009485047220 */ /* 0x040fe40000410000 */
[C---:B------:R-:W-:Y:S02]  /*12730*/  FMUL.FTZ R37, R133.reuse, R37 ;  /* 0x0000002585257220 */ /* 0x040fe40000410000 */
[----:B------:R-:W-:Y:S03]  /*12740*/  FMUL.FTZ R143, R134, c[0x0][0x23c] ;  /* 0x00008f00868f7a20 */ /* 0x000fe60000410000 */
[----:B------:R-:W-:Y:S01]  /*12750*/  MUFU.EX2 R246, R14 ;  /* 0x0000000e00f67308 */ /* 0x000fe20000000800 */
[----:B------:R-:W-:Y:S02]  /*12760*/  FMUL.FTZ R48, R133, R48 ;  /* 0x0000003085307220 */ /* 0x000fe40000410000 */
[----:B--2---:R-:W-:Y:S02]  /*12770*/  FADD.FTZ R0, -R137, R139 ;  /* 0x0000008b89007221 */ /* 0x004fe40000010100 */
[----:B------:R-:W-:Y:S02]  /*12780*/  FMUL.FTZ R139, R135, c[0x0][0x23c] ;  /* 0x00008f00878b7a20 */ /* 0x000fe40000410000 */
[----:B------:R-:W-:Y:S02]  /*12790*/  FMUL.FTZ R0, R0, c[0x0][0x23c] ;  /* 0x00008f0000007a20 */ /* 0x000fe40000410000 */
[----:B---3--:R-:W-:Y:S01]  /*127a0*/  FMUL.FTZ R34, R3, R174 ;  /* 0x000000ae03227220 */ /* 0x008fe20000410000 */
[----:B------:R-:W-:Y:S01]  /*127b0*/  FSEL R139, R139, RZ, P0 ;  /* 0x000000ff8b8b7208 */ /* 0x000fe20000000000 */
[----:B------:R1:W2:Y:S01]  /*127c0*/  MUFU.EX2 R2, R0 ;  /* 0x0000000000027308 */ /* 0x0002a20000000800 */
[----:B------:R-:W-:Y:S01]  /*127d0*/  FSETP.NEU.FTZ.AND P0, PT, R137, -INF , PT ;  /* 0xff8000008900780b */ /* 0x000fe20003f1d000 */
[----:B------:R-:W-:Y:S02]  /*127e0*/  FMUL.FTZ R35, R3, R175 ;  /* 0x000000af03237220 */ /* 0x000fe40000410000 */
[--C-:B------:R-:W-:Y:S01]  /*127f0*/  FFMA.FTZ R11, R11, c[0x0][0x23c], -R139.reuse ;  /* 0x00008f000b0b7a23 */ /* 0x100fe2000001088b */
[----:B------:R-:W-:Y:S01]  /*12800*/  LDSM.16.MT88.4 R172, [R219+0xa800] ;  /* 0x00a80000dbac783b */ /* 0x000fe20000004200 */
[--C-:B------:R-:W-:Y:S02]  /*12810*/  FFMA.FTZ R19, R19, c[0x0][0x23c], -R139.reuse ;  /* 0x00008f0013137a23 */ /* 0x100fe4000001088b */
[--C-:B------:R-:W-:Y:S02]  /*12820*/  FFMA.FTZ R16, R16, c[0x0][0x23c], -R139.reuse ;  /* 0x00008f0010107a23 */ /* 0x100fe4000001088b */
[----:B------:R-:W-:Y:S01]  /*12830*/  FFMA.FTZ R7, R7, c[0x0][0x23c], -R139 ;  /* 0x00008f0007077a23 */ /* 0x000fe2000001088b */
[----:B------:R-:W-:Y:S01]  /*12840*/  MUFU.EX2 R241, R19 ;  /* 0x0000001300f17308 */ /* 0x000fe20000000800 */
[----:B----4-:R-:W-:Y:S02]  /*12850*/  FMUL.FTZ R17, R133, R157 ;  /* 0x0000009d85117220 */ /* 0x010fe40000410000 */
[C---:B------:R-:W-:Y:S02]  /*12860*/  FMUL.FTZ R38, R3.reuse, R38 ;  /* 0x0000002603267220 */ /* 0x040fe40000410000 */
[----:B------:R-:W-:Y:S02]  /*12870*/  FMUL.FTZ R39, R3, R39 ;  /* 0x0000002703277220 */ /* 0x000fe40000410000 */
[----:B------:R-:W-:Y:S02]  /*12880*/  FMUL.FTZ R49, R133, R49 ;  /* 0x0000003185317220 */ /* 0x000fe40000410000 */
[C---:B------:R-:W-:Y:S01]  /*12890*/  FMUL.FTZ R50, R3.reuse, R50 ;  /* 0x0000003203327220 */ /* 0x040fe20000410000 */
[----:B------:R3:W-:Y:S01]  /*128a0*/  MUFU.EX2 R242, R16 ;  /* 0x0000001000f27308 */ /* 0x0007e20000000800 */
        /* <DEDUP_REMOVED lines=11> */
[--C-:B------:R-:W-:Y:S02]  /*12960*/  FFMA.FTZ R12, R12, c[0x0][0x23c], -R141.reuse ;  /* 0x00008f000c0c7a23 */ /* 0x100fe4000001088d */
[----:B------:R-:W-:Y:S02]  /*12970*/  FFMA.FTZ R18, R18, c[0x0][0x23c], -R141 ;  /* 0x00008f0012127a23 */ /* 0x000fe4000001088d */
[----:B------:R2:W-:Y:S01]  /*12980*/  MUFU.EX2 R237, R20 ;  /* 0x0000001400ed7308 */ /* 0x0005e20000000800 */
[----:B------:R-:W-:Y:S02]  /*12990*/  FFMA.FTZ R5, R5, c[0x0][0x23c], -R143 ;  /* 0x00008f0005057a23 */ /* 0x000fe4000001088f */
[----:B------:R-:W-:Y:S02]  /*129a0*/  FFMA.FTZ R15, R15, c[0x0][0x23c], -R141 ;  /* 0x00008f000f0f7a23 */ /* 0x000fe4000001088d */
[--C-:B------:R-:W-:Y:S02]  /*129b0*/  FFMA.FTZ R13, R13, c[0x0][0x23c], -R143.reuse ;  /* 0x00008f000d0d7a23 */ /* 0x100fe4000001088f */
[--C-:B------:R-:W-:Y:S02]  /*129c0*/  FFMA.FTZ R25, R25, c[0x0][0x23c], -R143.reuse ;  /* 0x00008f0019197a23 */ /* 0x100fe4000001088f */
[----:B------:R-:W-:Y:S01]  /*129d0*/  FFMA.FTZ R24, R24, c[0x0][0x23c], -R143 ;  /* 0x00008f0018187a23 */ /* 0x000fe2000001088f */
[----:B------:R4:W5:Y:S01]  /*129e0*/  MUFU.EX2 R247, R6 ;  /* 0x0000000600f77308 */ /* 0x0009620000000800 */
[----:B---3--:R-:W-:Y:S02]  /*129f0*/  FMUL.FTZ R16, R133, R156 ;  /* 0x0000009c85107220 */ /* 0x008fe40000410000 */
[----:B------:R-:W-:Y:S01]  /*12a00*/  FMUL.FTZ R19, R3, R159 ;  /* 0x0000009f03137220 */ /* 0x000fe20000410000 */
[----:B-1----:R-:W-:Y:S01]  /*12a10*/  F2FP.BF16.PACK_AB R148, R245, R244 ;  /* 0x000000f4f594723e */ /* 0x002fe200000010ff */
[C---:B------:R-:W-:Y:S02]  /*12a20*/  FMUL.FTZ R10, R2.reuse, R146 ;  /* 0x00000092020a7220 */ /* 0x040fe40000410000 */
[C---:B------:R-:W-:Y:S02]  /*12a30*/  FMUL.FTZ R27, R2.reuse, R167 ;  /* 0x000000a7021b7220 */ /* 0x040fe40000410000 */
[C---:B------:R-:W-:Y:S01]  /*12a40*/  FMUL.FTZ R30, R2.reuse, R170 ;  /* 0x000000aa021e7220 */ /* 0x040fe20000410000 */
[----:B------:R1:W-:Y:S01]  /*12a50*/  MUFU.EX2 R240, R11 ;  /* 0x0000000b00f07308 */ /* 0x0003e20000000800 */
[C---:B------:R-:W-:Y:S02]  /*12a60*/  FMUL.FTZ R31, R2.reuse, R171 ;  /* 0x000000ab021f7220 */ /* 0x040fe40000410000 */
[C---:B------:R-:W-:Y:S01]  /*12a70*/  FMUL.FTZ R42, R2.reuse, R42 ;  /* 0x0000002a022a7220 */ /* 0x040fe20000410000 */
[----:B--2---:R-:W2:Y:S01]  /*12a80*/  LDSM.16.MT88.4 R20, [R217+0xa000] ;  /* 0x00a00000d914783b */ /* 0x004ea20000004200 */
[C---:B------:R-:W-:Y:S02]  /*12a90*/  FMUL.FTZ R43, R2.reuse, R43 ;  /* 0x0000002b022b7220 */ /* 0x040fe40000410000 */
[C---:B------:R-:W-:Y:S02]  /*12aa0*/  FMUL.FTZ R46, R2.reuse, R46 ;  /* 0x0000002e022e7220 */ /* 0x040fe40000410000 */
[C---:B------:R-:W-:Y:S01]  /*12ab0*/  FMUL.FTZ R47, R2.reuse, R47 ;  /* 0x0000002f022f7220 */ /* 0x040fe20000410000 */
[----:B------:R3:W3:Y:S01]  /*12ac0*/  MUFU.EX2 R243, R7 ;  /* 0x0000000700f37308 */ /* 0x0006e20000000800 */
[C---:B------:R-:W-:Y:S02]  /*12ad0*/  FMUL.FTZ R52, R133.reuse, R52 ;  /* 0x0000003485347220 */ /* 0x040fe40000410000 */
[----:B------:R-:W-:Y:S02]  /*12ae0*/  FMUL.FTZ R53, R133, R53 ;  /* 0x0000003585357220 */ /* 0x000fe40000410000 */
[----:B----4-:R-:W-:Y:S01]  /*12af0*/  FMUL.FTZ R6, R3, R150 ;  /* 0x0000009603067220 */ /* 0x010fe20000410000 */
[----:B-----5:R-:W-:Y:S01]  /*12b00*/  F2FP.BF16.PACK_AB R150, R247, R246 ;  /* 0x000000f6f796723e */ /* 0x020fe200000010ff */
[C---:B------:R-:W-:Y:S02]  /*12b10*/  FMUL.FTZ R54, R3.reuse, R54 ;  /* 0x0000003603367220 */ /* 0x040fe40000410000 */
[----:B------:R-:W-:Y:S01]  /*12b20*/  FMUL.FTZ R55, R3, R55 ;  /* 0x0000003703377220 */ /* 0x000fe20000410000 */
[----:B------:R4:W-:Y:S01]  /*12b30*/  MUFU.EX2 R236, R5 ;  /* 0x0000000500ec7308 */ /* 0x0009e20000000800 */
[C---:B------:R-:W-:Y:S02]  /*12b40*/  FMUL.FTZ R58, R2.reuse, R58 ;  /* 0x0000003a023a7220 */ /* 0x040fe40000410000 */
[C---:B------:R-:W-:Y:S02]  /*12b50*/  FMUL.FTZ R59, R2.reuse, R59 ;  /* 0x0000003b023b7220 */ /* 0x040fe40000410000 */
[C---:B-1----:R-:W-:Y:S02]  /*12b60*/  FMUL.FTZ R11, R2.reuse, R147 ;  /* 0x00000093020b7220 */ /* 0x042fe40000410000 */
[C---:B------:R-:W-:Y:S02]  /*12b70*/  FMUL.FTZ R62, R2.reuse, R62 ;  /* 0x0000003e023e7220 */ /* 0x040fe40000410000 */
[C---:B------:R-:W-:Y:S01]  /*12b80*/  FMUL.FTZ R63, R2.reuse, R63 ;  /* 0x0000003f023f7220 */ /* 0x040fe20000410000 */
[----:B------:R-:W1:Y:S01]  /*12b90*/  MUFU.EX2 R0, R0 ;  /* 0x0000000000007308 */ /* 0x000e620000000800 */
[C---:B------:R-:W-:Y:S02]  /*12ba0*/  FMUL.FTZ R64, R133.reuse, R64 ;  /* 0x0000004085407220 */ /* 0x040fe40000410000 */
[----:B------:R-:W-:Y:S02]  /*12bb0*/  FMUL.FTZ R65, R133, R65 ;  /* 0x0000004185417220 */ /* 0x000fe40000410000 */
[----:B---3--:R-:W-:Y:S01]  /*12bc0*/  FMUL.FTZ R7, R3, R151 ;  /* 0x0000009703077220 */ /* 0x008fe20000410000 */
[----:B------:R-:W-:Y:S01]  /*12bd0*/  F2FP.BF16.PACK_AB R151, R243, R242 ;  /* 0x000000f2f397723e */ /* 0x000fe200000010ff */
[C---:B------:R-:W-:Y:S02]  /*12be0*/  FMUL.FTZ R66, R3.reuse, R66 ;  /* 0x0000004203427220 */ /* 0x040fe40000410000 */
[----:B------:R-:W-:Y:S01]  /*12bf0*/  FMUL.FTZ R67, R3, R67 ;  /* 0x0000004303437220 */ /* 0x000fe20000410000 */
[----:B------:R-:W3:Y:S01]  /*12c00*/  MUFU.EX2 R235, R12 ;  /* 0x0000000c00eb7308 */ /* 0x000ee20000000800 */
[C---:B------:R-:W-:Y:S02]  /*12c10*/  FMUL.FTZ R68, R133.reuse, R68 ;  /* 0x0000004485447220 */ /* 0x040fe40000410000 */
[C---:B------:R-:W-:Y:S02]  /*12c20*/  FMUL.FTZ R69, R133.reuse, R69 ;  /* 0x0000004585457220 */ /* 0x040fe40000410000 */
[----:B----4-:R-:W-:Y:S01]  /*12c30*/  FMUL.FTZ R5, R133, R149 ;  /* 0x0000009585057220 */ /* 0x010fe20000410000 */
[----:B------:R-:W-:Y:S01]  /*12c40*/  F2FP.BF16.PACK_AB R149, R241, R240 ;  /* 0x000000f0f195723e */ /* 0x000fe200000010ff */
[C---:B------:R-:W-:Y:S02]  /*12c50*/  FMUL.FTZ R70, R3.reuse, R70 ;  /* 0x0000004603467220 */ /* 0x040fe40000410000 */
[----:B------:R-:W-:Y:S01]  /*12c60*/  FMUL.FTZ R71, R3, R71 ;  /* 0x0000004703477220 */ /* 0x000fe20000410000 */
[----:B------:R4:W-:Y:S01]  /*12c70*/  MUFU.EX2 R238, R18 ;  /* 0x0000001200ee7308 */ /* 0x0009e20000000800 */
[----:B------:R-:W-:Y:S02]  /*12c80*/  FMUL.FTZ R74, R2, R74 ;  /* 0x0000004a024a7220 */ /* 0x000fe40000410000 */
[-C--:B--2---:R-:W-:Y:S01]  /*12c90*/  HMMA.16816.F32.BF16 R4, R148, R20.reuse, R4 ;  /* 0x000000149404723c */ /* 0x084fe20000041804 */
[C---:B-1----:R-:W-:Y:S02]  /*12ca0*/  FMUL.FTZ R8, R0.reuse, R144 ;  /* 0x0000009000087220 */ /* 0x042fe40000410000 */
[C---:B------:R-:W-:Y:S02]  /*12cb0*/  FMUL.FTZ R9, R0.reuse, R145 ;  /* 0x0000009100097220 */ /* 0x040fe40000410000 */
[C---:B------:R-:W-:Y:S02]  /*12cc0*/  FMUL.FTZ R28, R0.reuse, R168 ;  /* 0x000000a8001c7220 */ /* 0x040fe40000410000 */
[----:B------:R-:W1:Y:S01]  /*12cd0*/  MUFU.EX2 R239, R15 ;  /* 0x0000000f00ef7308 */ /* 0x000e620000000800 */
[C---:B------:R-:W-:Y:S01]  /*12ce0*/  FMUL.FTZ R29, R0.reuse, R169 ;  /* 0x000000a9001d7220 */ /* 0x040fe20000410000 */
[----:B---3--:R-:W-:Y:S03]  /*12cf0*/  F2FP.BF16.PACK_AB R145, R237, R235 ;  /* 0x000000ebed91723e */ /* 0x008fe600000010ff */
[C---:B------:R-:W-:Y:S02]  /*12d00*/  FMUL.FTZ R12, R0.reuse, R152 ;  /* 0x00000098000c7220 */ /* 0x040fe40000410000 */
[C---:B------:R-:W-:Y:S03]  /*12d10*/  FMUL.FTZ R40, R0.reuse, R40 ;  /* 0x0000002800287220 */ /* 0x040fe60000410000 */
[----:B------:R2:W-:Y:S01]  /*12d20*/  MUFU.EX2 R232, R13 ;  /* 0x0000000d00e87308 */ /* 0x0005e20000000800 */
[C---:B------:R-:W-:Y:S02]  /*12d30*/  FMUL.FTZ R41, R0.reuse, R41 ;  /* 0x0000002900297220 */ /* 0x040fe40000410000 */
[C---:B------:R-:W-:Y:S02]  /*12d40*/  FMUL.FTZ R44, R0.reuse, R44 ;  /* 0x0000002c002c7220 */ /* 0x040fe40000410000 */
[----:B----4-:R-:W-:Y:S02]  /*12d50*/  FMUL.FTZ R18, R3, R158 ;  /* 0x0000009e03127220 */ /* 0x010fe40000410000 */
[----:B------:R-:W-:Y:S01]  /*12d60*/  LDSM.16.MT88.4 R156, [R221+0xa000] ;  /* 0x00a00000dd9c783b */ /* 0x000fe20000004200 */
[C---:B------:R-:W-:Y:S02]  /*12d70*/  FMUL.FTZ R45, R0.reuse, R45 ;  /* 0x0000002d002d7220 */ /* 0x040fe40000410000 */
[----:B------:R-:W3:Y:S01]  /*12d80*/  MUFU.EX2 R233, R25 ;  /* 0x0000001900e97308 */ /* 0x000ee20000000800 */
[C---:B------:R-:W-:Y:S02]  /*12d90*/  FMUL.FTZ R56, R0.reuse, R56 ;  /* 0x0000003800387220 */ /* 0x040fe40000410000 */
[----:B------:R-:W-:Y:S01]  /*12da0*/  FMUL.FTZ R57, R0, R57 ;  /* 0x0000003900397220 */ /* 0x000fe20000410000 */
[----:B-1----:R-:W-:Y:S01]  /*12db0*/  F2FP.BF16.PACK_AB R147, R239, R238 ;  /* 0x000000eeef93723e */ /* 0x002fe200000010ff */
[----:B------:R-:W-:Y:S02]  /*12dc0*/  FMUL.FTZ R15, R2, R155 ;  /* 0x0000009b020f7220 */ /* 0x000fe40000410000 */
[C---:B------:R-:W-:Y:S02]  /*12dd0*/  FMUL.FTZ R60, R0.reuse, R60 ;  /* 0x0000003c003c7220 */ /* 0x040fe40000410000 */
[----:B------:R-:W-:Y:S01]  /*12de0*/  FMUL.FTZ R61, R0, R61 ;  /* 0x0000003d003d7220 */ /* 0x000fe20000410000 */
[----:B------:R-:W1:Y:S01]  /*12df0*/  MUFU.EX2 R234, R24 ;  /* 0x0000001800ea7308 */ /* 0x000e620000000800 */
[----:B------:R-:W-:Y:S02]  /*12e00*/  FMUL.FTZ R75, R2, R75 ;  /* 0x0000004b024b7220 */ /* 0x000fe40000410000 */
[C---:B------:R-:W-:Y:S02]  /*12e10*/  FMUL.FTZ R72, R0.reuse, R72 ;  /* 0x0000004800487220 */ /* 0x040fe40000410000 */
[C---:B--2---:R-:W-:Y:S02]  /*12e20*/  FMUL.FTZ R13, R0.reuse, R153 ;  /* 0x00000099000d7220 */ /* 0x044fe40000410000 */
[----:B------:R-:W2:Y:S01]  /*12e30*/  LDSM.16.MT88.4 R152, [R222+0xa000] ;  /* 0x00a00000de98783b */ /* 0x000ea20000004200 */
[----:B------:R-:W-:Y:S02]  /*12e40*/  FMUL.FTZ R73, R0, R73 ;  /* 0x0000004900497220 */ /* 0x000fe40000410000 */
[C---:B------:R-:W-:Y:S02]  /*12e50*/  FMUL.FTZ R78, R2.reuse, R78 ;  /* 0x0000004e024e7220 */ /* 0x040fe40000410000 */
[----:B------:R-:W-:Y:S01]  /*12e60*/  FMUL.FTZ R79, R2, R79 ;  /* 0x0000004f024f7220 */ /* 0x000fe20000410000 */
[----:B---3--:R-:W-:Y:S01]  /*12e70*/  F2FP.BF16.PACK_AB R144, R233, R232 ;  /* 0x000000e8e990723e */ /* 0x008fe200000010ff */
[C---:B------:R-:W-:Y:S02]  /*12e80*/  FMUL.FTZ R25, R0.reuse, R165 ;  /* 0x000000a500197220 */ /* 0x040fe40000410000 */
[C---:B------:R-:W-:Y:S02]  /*12e90*/  FMUL.FTZ R76, R0.reuse, R76 ;  /* 0x0000004c004c7220 */ /* 0x040fe40000410000 */
[----:B------:R-:W-:Y:S02]  /*12ea0*/  FMUL.FTZ R77, R0, R77 ;  /* 0x0000004d004d7220 */ /* 0x000fe40000410000 */
[C---:B------:R-:W-:Y:S02]  /*12eb0*/  FMUL.FTZ R80, R133.reuse, R80 ;  /* 0x0000005085507220 */ /* 0x040fe40000410000 */
[----:B------:R-:W-:Y:S01]  /*12ec0*/  FMUL.FTZ R81, R133, R81 ;  /* 0x0000005185517220 */ /* 0x000fe20000410000 */
[----:B-1----:R-:W-:Y:S01]  /*12ed0*/  F2FP.BF16.PACK_AB R146, R236, R234 ;  /* 0x000000eaec92723e */ /* 0x002fe200000010ff */
[C---:B------:R-:W-:Y:S02]  /*12ee0*/  FMUL.FTZ R82, R3.reuse, R82 ;  /* 0x0000005203527220 */ /* 0x040fe40000410000 */
[----:B------:R-:W-:Y:S02]  /*12ef0*/  FMUL.FTZ R83, R3, R83 ;  /* 0x0000005303537220 */ /* 0x000fe40000410000 */
[C---:B------:R-:W-:Y:S02]  /*12f00*/  FMUL.FTZ R84, R133.reuse, R84 ;  /* 0x0000005485547220 */ /* 0x040fe40000410000 */
[C---:B------:R-:W-:Y:S01]  /*12f10*/  HMMA.16816.F32.BF16 R8, R144.reuse, R20, R8 ;  /* 0x000000149008723c */ /* 0x040fe20000041808 */
[----:B------:R-:W-:Y:S02]  /*12f20*/  FMUL.FTZ R85, R133, R85 ;  /* 0x0000005585557220 */ /* 0x000fe40000410000 */
[C---:B------:R-:W-:Y:S02]  /*12f30*/  FMUL.FTZ R86, R3.reuse, R86 ;  /* 0x0000005603567220 */ /* 0x040fe40000410000 */
[----:B------:R-:W-:Y:S02]  /*12f40*/  FMUL.FTZ R87, R3, R87 ;  /* 0x0000005703577220 */ /* 0x000fe40000410000 */
[C---:B------:R-:W-:Y:S01]  /*12f50*/  FMUL.FTZ R21, R133.reuse, R161 ;  /* 0x000000a185157220 */ /* 0x040fe20000410000 */
[-C--:B------:R-:W-:Y:S01]  /*12f60*/  HMMA.16816.F32.BF16 R12, R144, R22.reuse, R12 ;  /* 0x00000016900c723c */ /* 0x080fe2000004180c */
[----:B------:R-:W-:Y:S03]  /*12f70*/  FMUL.FTZ R20, R133, R160 ;  /* 0x000000a085147220 */ /* 0x000fe60000410000 */
[--C-:B------:R-:W-:Y:S02]  /*12f80*/  FFMA.FTZ R160, R182, c[0x0][0x23c], -R138.reuse ;  /* 0x00008f00b6a07a23 */ /* 0x100fe4000001088a */
[----:B------:R-:W-:Y:S02]  /*12f90*/  FMUL.FTZ R90, R2, R90 ;  /* 0x0000005a025a7220 */ /* 0x000fe40000410000 */
[C---:B------:R-:W-:Y:S01]  /*12fa0*/  HMMA.16816.F32.BF16 R16, R148.reuse, R22, R16 ;  /* 0x000000169410723c */ /* 0x040fe20000041810 */
[----:B------:R-:W-:Y:S01]  /*12fb0*/  FMUL.FTZ R24, R0, R164 ;  /* 0x000000a400187220 */ /* 0x000fe20000410000 */
[----:B------:R1:W-:Y:S02]  /*12fc0*/  MUFU.EX2 R231, R160 ;  /* 0x000000a000e77308 */ /* 0x0003e40000000800 */
[----:B------:R-:W-:Y:S02]  /*12fd0*/  FMUL.FTZ R91, R2, R91 ;  /* 0x0000005b025b7220 */ /* 0x000fe40000410000 */
[C---:B------:R-:W-:Y:S02]  /*12fe0*/  FMUL.FTZ R88, R0.reuse, R88 ;  /* 0x0000005800587220 */ /* 0x040fe40000410000 */
[C---:B------:R-:W-:Y:S04]  /*12ff0*/  FMUL.FTZ R22, R3.reuse, R162 ;  /* 0x000000a203167220 */ /* 0x040fe80000410000 */
[----:B------:R-:W-:Y:S02]  /*13000*/  FMUL.FTZ R23, R3, R163 ;  /* 0x000000a303177220 */ /* 0x000fe40000410000 */
[----:B------:R-:W-:Y:S02]  /*13010*/  FMUL.FTZ R89, R0, R89 ;  /* 0x0000005900597220 */ /* 0x000fe40000410000 */
[C---:B------:R-:W-:Y:S02]  /*13020*/  FMUL.FTZ R94, R2.reuse, R94 ;  /* 0x0000005e025e7220 */ /* 0x040fe40000410000 */
[----:B------:R-:W-:Y:S01]  /*13030*/  FMUL.FTZ R95, R2, R95 ;  /* 0x0000005f025f7220 */ /* 0x000fe20000410000 */
[-C--:B------:R-:W-:Y:S01]  /*13040*/  HMMA.16816.F32.BF16 R20, R148, R176.reuse, R20 ;  /* 0x000000b09414723c */ /* 0x080fe20000041814 */
[C---:B------:R-:W-:Y:S02]  /*13050*/  FMUL.FTZ R92, R0.reuse, R92 ;  /* 0x0000005c005c7220 */ /* 0x040fe40000410000 */
[----:B------:R-:W-:Y:S02]  /*13060*/  FMUL.FTZ R93, R0, R93 ;  /* 0x0000005d005d7220 */ /* 0x000fe40000410000 */
[----:B------:R-:W-:Y:S02]  /*13070*/  FMUL.FTZ R96, R133, R96 ;  /* 0x0000006085607220 */ /* 0x000fe40000410000 */
[----:B-1----:R-:W-:Y:S01]  /*13080*/  FFMA.FTZ R160, R183, c[0x0][0x23c], -R138 ;  /* 0x00008f00b7a07a23 */ /* 0x002fe2000001088a */
[C---:B------:R-:W-:Y:S01]  /*13090*/  HMMA.16816.F32.BF16 R24, R144.reuse, R176, R24 ;  /* 0x000000b09018723c */ /* 0x040fe20000041818 */
[----:B------:R-:W-:Y:S02]  /*130a0*/  FMUL.FTZ R97, R133, R97 ;  /* 0x0000006185617220 */ /* 0x000fe40000410000 */
[----:B------:R1:W3:Y:S01]  /*130b0*/  MUFU.EX2 R230, R160 ;  /* 0x000000a000e67308 */ /* 0x0002e20000000800 */
[C---:B------:R-:W-:Y:S02]  /*130c0*/  FMUL.FTZ R98, R3.reuse, R98 ;  /* 0x0000006203627220 */ /* 0x040fe40000410000 */
[----:B------:R-:W-:Y:S02]  /*130d0*/  FMUL.FTZ R99, R3, R99 ;  /* 0x0000006303637220 */ /* 0x000fe40000410000 */
[-C--:B------:R-:W-:Y:S01]  /*130e0*/  HMMA.16816.F32.BF16 R28, R144, R178.reuse, R28 ;  /* 0x000000b2901c723c */ /* 0x080fe2000004181c */
[C---:B------:R-:W-:Y:S03]  /*130f0*/  FMUL.FTZ R100, R133.reuse, R100 ;  /* 0x0000006485647220 */ /* 0x040fe60000410000 */
[----:B------:R-:W-:Y:S02]  /*13100*/  FMUL.FTZ R101, R133, R101 ;  /* 0x0000006585657220 */ /* 0x000fe40000410000 */
[C---:B------:R-:W-:Y:S02]  /*13110*/  FMUL.FTZ R102, R3.reuse, R102 ;  /* 0x0000006603667220 */ /* 0x040fe40000410000 */
[C---:B------:R-:W-:Y:S01]  /*13120*/  HMMA.16816.F32.BF16 R32, R148.reuse, R178, R32 ;  /* 0x000000b29420723c */ /* 0x040fe20000041820 */
[----:B------:R-:W-:Y:S03]  /*13130*/  FMUL.FTZ R103, R3, R103 ;  /* 0x0000006703677220 */ /* 0x000fe60000410000 */
[C---:B------:R-:W-:Y:S02]  /*13140*/  FMUL.FTZ R106, R2.reuse, R106 ;  /* 0x0000006a026a7220 */ /* 0x040fe40000410000 */
[----:B------:R-:W-:Y:S02]  /*13150*/  FMUL.FTZ R107, R2, R107 ;  /* 0x0000006b026b7220 */ /* 0x000fe40000410000 */
[-C--:B--2---:R-:W-:Y:S01]  /*13160*/  HMMA.16816.F32.BF16 R36, R148, R152.reuse, R36 ;  /* 0x000000989424723c */ /* 0x084fe20000041824 */
[C---:B------:R-:W-:Y:S01]  /*13170*/  FMUL.FTZ R104, R0.reuse, R104 ;  /* 0x0000006800687220 */ /* 0x040fe20000410000 */
[----:B-1----:R-:W-:Y:S02]  /*13180*/  LDSM.16.MT88.4 R160, [R217+0xa800] ;  /* 0x00a80000d9a0783b */ /* 0x002fe40000004200 */
[----:B------:R-:W-:Y:S02]  /*13190*/  FMUL.FTZ R105, R0, R105 ;  /* 0x0000006900697220 */ /* 0x000fe40000410000 */
[C---:B------:R-:W-:Y:S02]  /*131a0*/  FMUL.FTZ R110, R2.reuse, R110 ;  /* 0x0000006e026e7220 */ /* 0x040fe40000410000 */
        /* <DEDUP_REMOVED lines=9> */
[----:B------:R-:W1:Y:S03]  /*13240*/  LDSM.16.MT88.4 R152, [R217+0xb000] ;  /* 0x00b00000d998783b */ /* 0x000e660000004200 */
[----:B------:R-:W-:Y:S02]  /*13250*/  FMUL.FTZ R115, R3, R115 ;  /* 0x0000007303737220 */ /* 0x000fe40000410000 */
[C---:B------:R-:W-:Y:S02]  /*13260*/  FMUL.FTZ R116, R133.reuse, R116 ;  /* 0x0000007485747220 */ /* 0x040fe40000410000 */
[-C--:B------:R-:W-:Y:S01]  /*13270*/  HMMA.16816.F32.BF16 R52, R148, R156.reuse, R52 ;  /* 0x0000009c9434723c */ /* 0x080fe20000041834 */
[----:B------:R-:W-:Y:S03]  /*13280*/  FMUL.FTZ R117, R133, R117 ;  /* 0x0000007585757220 */ /* 0x000fe60000410000 */
[C---:B------:R-:W-:Y:S02]  /*13290*/  FMUL.FTZ R118, R3.reuse, R118 ;  /* 0x0000007603767220 */ /* 0x040fe40000410000 */
[----:B------:R-:W-:Y:S02]  /*132a0*/  FMUL.FTZ R119, R3, R119 ;  /* 0x0000007703777220 */ /* 0x000fe40000410000 */
[C---:B------:R-:W-:Y:S01]  /*132b0*/  HMMA.16816.F32.BF16 R56, R144.reuse, R156, R56 ;  /* 0x0000009c9038723c */ /* 0x040fe20000041838 */
[----:B------:R-:W-:Y:S03]  /*132c0*/  FFMA.FTZ R140, R140, c[0x0][0x23c], -R141 ;  /* 0x00008f008c8c7a23 */ /* 0x000fe6000001088d */
[C---:B------:R-:W-:Y:S01]  /*132d0*/  FMUL.FTZ R122, R2.reuse, R122 ;  /* 0x0000007a027a7220 */ /* 0x040fe20000410000 */
[----:B------:R3:W-:Y:S01]  /*132e0*/  MUFU.EX2 R207, R140 ;  /* 0x0000008c00cf7308 */ /* 0x0007e20000000800 */
[----:B------:R-:W-:Y:S02]  /*132f0*/  FMUL.FTZ R123, R2, R123 ;  /* 0x0000007b027b7220 */ /* 0x000fe40000410000 */
[-C--:B------:R-:W-:Y:S01]  /*13300*/  HMMA.16816.F32.BF16 R60, R144, R158.reuse, R60 ;  /* 0x0000009e903c723c */ /* 0x080fe2000004183c */
[C---:B------:R-:W-:Y:S03]  /*13310*/  FMUL.FTZ R120, R0.reuse, R120 ;  /* 0x0000007800787220 */ /* 0x040fe60000410000 */
[----:B------:R-:W-:Y:S02]  /*13320*/  FMUL.FTZ R121, R0, R121 ;  /* 0x0000007900797220 */ /* 0x000fe40000410000 */
[C---:B------:R-:W-:Y:S02]  /*13330*/  FMUL.FTZ R126, R2.reuse, R126 ;  /* 0x0000007e027e7220 */ /* 0x040fe40000410000 */
[C---:B------:R-:W-:Y:S01]  /*13340*/  HMMA.16816.F32.BF16 R64, R148.reuse, R158, R64 ;  /* 0x0000009e9440723c */ /* 0x040fe20000041840 */
[----:B------:R-:W2:Y:S03]  /*13350*/  LDSM.16.MT88.4 R156, [R219+0xb000] ;  /* 0x00b00000db9c783b */ /* 0x000ea60000004200 */
[----:B------:R-:W-:Y:S02]  /*13360*/  FMUL.FTZ R127, R2, R127 ;  /* 0x0000007f027f7220 */ /* 0x000fe40000410000 */
[C---:B------:R-:W-:Y:S02]  /*13370*/  FMUL.FTZ R124, R0.reuse, R124 ;  /* 0x0000007c007c7220 */ /* 0x040fe40000410000 */
[----:B------:R-:W-:Y:S01]  /*13380*/  FMUL.FTZ R125, R0, R125 ;  /* 0x0000007d007d7220 */ /* 0x000fe20000410000 */
[-C--:B-1----:R-:W-:Y:S03]  /*13390*/  HMMA.16816.F32.BF16 R68, R148, R152.reuse, R68 ;  /* 0x000000989444723c */ /* 0x082fe60000041844 */
[C---:B------:R-:W-:Y:S01]  /*133a0*/  FMUL.FTZ R128, R133.reuse, R128 ;  /* 0x0000008085807220 */ /* 0x040fe20000410000 */
[----:B---3--:R-:W-:Y:S01]  /*133b0*/  F2FP.BF16.PACK_AB R140, R230, R231 ;  /* 0x000000e7e68c723e */ /* 0x008fe200000010ff */
[----:B------:R-:W-:Y:S02]  /*133c0*/  FMUL.FTZ R129, R133, R129 ;  /* 0x0000008185817220 */ /* 0x000fe40000410000 */
[C---:B------:R-:W-:Y:S01]  /*133d0*/  FMUL.FTZ R130, R3.reuse, R130 ;  /* 0x0000008203827220 */ /* 0x040fe20000410000 */
[C---:B------:R-:W-:Y:S01]  /*133e0*/  HMMA.16816.F32.BF16 R72, R144.reuse, R152, R72 ;  /* 0x000000989048723c */ /* 0x040fe20000041848 */
[----:B------:R-:W-:Y:S03]  /*133f0*/  FMUL.FTZ R131, R3, R131 ;  /* 0x0000008303837220 */ /* 0x000fe60000410000 */
[----:B------:R-:W-:Y:S02]  /*13400*/  FFMA.FTZ R2, R2, R248, R235 ;  /* 0x000000f802027223 */ /* 0x000fe400000100eb */
[----:B------:R-:W-:Y:S02]  /*13410*/  FFMA.FTZ R133, R133, R251, R244 ;  /* 0x000000fb85857223 */ /* 0x000fe400000100f4 */
[-C--:B------:R-:W-:Y:S01]  /*13420*/  HMMA.16816.F32.BF16 R76, R144, R154.reuse, R76 ;  /* 0x0000009a904c723c */ /* 0x080fe2000004184c */
[--C-:B------:R-:W-:Y:S03]  /*13430*/  FFMA.FTZ R152, R184, c[0x0][0x23c], -R138.reuse ;  /* 0x00008f00b8987a23 */ /* 0x100fe6000001088a */
[----:B------:R-:W-:Y:S01]  /*13440*/  FFMA.FTZ R138, R185, c[0x0][0x23c], -R138 ;  /* 0x00008f00b98a7a23 */ /* 0x000fe2000001088a */
[----:B------:R1:W-:Y:S01]  /*13450*/  MUFU.EX2 R215, R152 ;  /* 0x0000009800d77308 */ /* 0x0003e20000000800 */
[----:B------:R-:W-:Y:S02]  /*13460*/  FFMA.FTZ R3, R3, R250, R240 ;  /* 0x000000fa03037223 */ /* 0x000fe400000100f0 */
[C---:B------:R-:W-:Y:S01]  /*13470*/  HMMA.16816.F32.BF16 R80, R148.reuse, R154, R80 ;  /* 0x0000009a9450723c */ /* 0x040fe20000041850 */
[----:B------:R-:W-:Y:S03]  /*13480*/  FFMA.FTZ R0, R0, R249, R232 ;  /* 0x000000f900007223 */ /* 0x000fe600000100e8 */
[----:B------:R-:W-:Y:S02]  /*13490*/  FADD.FTZ R2, R237, R2 ;  /* 0x00000002ed027221 */ /* 0x000fe40000010000 */
[----:B------:R-:W-:Y:S01]  /*134a0*/  FADD.FTZ R133, R245, R133 ;  /* 0x00000085f5857221 */ /* 0x000fe20000010000 */
[----:B------:R3:W4:Y:S01]  /*134b0*/  MUFU.EX2 R214, R138 ;  /* 0x0000008a00d67308 */ /* 0x0007220000000800 */
[-C--:B--2---:R-:W-:Y:S08]  /*134c0*/  HMMA.16816.F32.BF16 R84, R148, R156.reuse, R84 ;  /* 0x0000009c9454723c */ /* 0x084ff00000041854 */
[C---:B------:R-:W-:Y:S01]  /*134d0*/  HMMA.16816.F32.BF16 R88, R144.reuse, R156, R88 ;  /* 0x0000009c9058723c */ /* 0x040fe20000041858 */
[----:B-1----:R-:W1:Y:S07]  /*134e0*/  LDSM.16.MT88.4 R152, [R222+0xb000] ;  /* 0x00b00000de98783b */ /* 0x002e6e0000004200 */
[-C--:B------:R-:W-:Y:S01]  /*134f0*/  HMMA.16816.F32.BF16 R92, R144, R158.reuse, R92 ;  /* 0x0000009e905c723c */ /* 0x080fe2000004185c */
[--C-:B---3--:R-:W-:Y:S07]  /*13500*/  FFMA.FTZ R138, R186, c[0x0][0x23c], -R139.reuse ;  /* 0x00008f00ba8a7a23 */ /* 0x108fee000001088b */
[C---:B------:R-:W-:Y:S01]  /*13510*/  HMMA.16816.F32.BF16 R96, R148.reuse, R158, R96 ;  /* 0x0000009e9460723c */ /* 0x040fe20000041860 */
[----:B------:R-:W2:Y:S01]  /*13520*/  LDSM.16.MT88.4 R156, [R221+0xb000] ;  /* 0x00b00000dd9c783b */ /* 0x000ea20000004200 */
[----:B------:R3:W-:Y:S02]  /*13530*/  MUFU.EX2 R213, R138 ;  /* 0x0000008a00d57308 */ /* 0x0007e40000000800 */
[--C-:B---3--:R-:W-:Y:S04]  /*13540*/  FFMA.FTZ R138, R187, c[0x0][0x23c], -R139.reuse ;  /* 0x00008f00bb8a7a23 */ /* 0x108fe8000001088b */
[-C--:B-1----:R-:W-:Y:S01]  /*13550*/  HMMA.16816.F32.BF16 R100, R148, R152.reuse, R100 ;  /* 0x000000989464723c */ /* 0x082fe20000041864 */
[----:B------:R-:W-:Y:S03]  /*13560*/  LDSM.16.MT88.4 R184, [R221+0xa800] ;  /* 0x00a80000ddb8783b */ /* 0x000fe60000004200 */
[----:B------:R1:W-:Y:S04]  /*13570*/  MUFU.EX2 R212, R138 ;  /* 0x0000008a00d47308 */ /* 0x0003e80000000800 */
[C---:B------:R-:W-:Y:S08]  /*13580*/  HMMA.16816.F32.BF16 R104, R144.reuse, R152, R104 ;  /* 0x000000989068723c */ /* 0x040ff00000041868 */
[-C--:B------:R-:W-:Y:S08]  /*13590*/  HMMA.16816.F32.BF16 R108, R144, R154.reuse, R108 ;  /* 0x0000009a906c723c */ /* 0x080ff0000004186c */
[C---:B------:R-:W-:Y:S01]  /*135a0*/  HMMA.16816.F32.BF16 R112, R148.reuse, R154, R112 ;  /* 0x0000009a9470723c */ /* 0x040fe20000041870 */
[--C-:B-1----:R-:W-:Y:S03]  /*135b0*/  FFMA.FTZ R138, R188, c[0x0][0x23c], -R139.reuse ;  /* 0x00008f00bc8a7a23 */ /* 0x102fe6000001088b */
[----:B------:R-:W-:Y:S04]  /*135c0*/  FFMA.FTZ R139, R189, c[0x0][0x23c], -R139 ;  /* 0x00008f00bd8b7a23 */ /* 0x000fe8000001088b */
[-C--:B--2---:R-:W-:Y:S01]  /*135d0*/  HMMA.16816.F32.BF16 R116, R148, R156.reuse, R116 ;  /* 0x0000009c9474723c */ /* 0x084fe20000041874 */
[----:B------:R1:W-:Y:S07]  /*135e0*/  MUFU.EX2 R211, R138 ;  /* 0x0000008a00d37308 */ /* 0x0003ee0000000800 */
[C---:B------:R-:W-:Y:S03]  /*135f0*/  HMMA.16816.F32.BF16 R120, R144.reuse, R156, R120 ;  /* 0x0000009c9078723c */ /* 0x040fe60000041878 */
[----:B------:R-:W-:Y:S05]  /*13600*/  MUFU.EX2 R210, R139 ;  /* 0x0000008b00d27308 */ /* 0x000fea0000000800 */
[-C--:B------:R-:W-:Y:S08]  /*13610*/  HMMA.16816.F32.BF16 R124, R144, R158.reuse, R124 ;  /* 0x0000009e907c723c */ /* 0x080ff0000004187c */
[----:B------:R-:W-:Y:S01]  /*13620*/  HMMA.16816.F32.BF16 R128, R148, R158, R128 ;  /* 0x0000009e9480723c */ /* 0x000fe20000041880 */
[--C-:B-1----:R-:W-:Y:S04]  /*13630*/  FFMA.FTZ R138, R190, c[0x0][0x23c], -R141.reuse ;  /* 0x00008f00be8a7a23 */ /* 0x102fe8000001088d */
[----:B------:R1:W-:Y:S02]  /*13640*/  MUFU.EX2 R209, R138 ;  /* 0x0000008a00d17308 */ /* 0x0003e40000000800 */
[--C-:B-1----:R-:W-:Y:S02]  /*13650*/  FFMA.FTZ R138, R191, c[0x0][0x23c], -R141.reuse ;  /* 0x00008f00bf8a7a23 */ /* 0x102fe4000001088d */
[----:B------:R-:W-:Y:S03]  /*13660*/  FFMA.FTZ R141, R142, c[0x0][0x23c], -R141 ;  /* 0x00008f008e8d7a23 */ /* 0x000fe6000001088d */
[----:B----4-:R-:W-:Y:S03]  /*13670*/  F2FP.BF16.PACK_AB R142, R214, R215 ;  /* 0x000000d7d68e723e */ /* 0x010fe600000010ff */
[----:B------:R1:W2:Y:S01]  /*13680*/  MUFU.EX2 R208, R138 ;  /* 0x0000008a00d07308 */ /* 0x0002a20000000800 */
[----:B------:R-:W-:Y:S09]  /*13690*/  LDSM.16.MT88.4 R188, [R217+0xb800] ;  /* 0x00b80000d9bc783b */ /* 0x000ff20000004200 */
[----:B------:R3:W4:Y:S01]  /*136a0*/  MUFU.EX2 R206, R141 ;  /* 0x0000008d00ce7308 */ /* 0x0007220000000800 */
[--C-:B-1----:R-:W-:Y:S01]  /*136b0*/  FFMA.FTZ R138, R193, c[0x0][0x23c], -R143.reuse ;  /* 0x00008f00c18a7a23 */ /* 0x102fe2000001088f */
[----:B--2---:R-:W-:Y:S08]  /*136c0*/  F2FP.BF16.PACK_AB R177, R208, R209 ;  /* 0x000000d1d0b1723e */ /* 0x004ff000000010ff */
[----:B------:R1:W-:Y:S01]  /*136d0*/  MUFU.EX2 R205, R138 ;  /* 0x0000008a00cd7308 */ /* 0x0003e20000000800 */
[----:B---3--:R-:W-:Y:S02]  /*136e0*/  F2FP.BF16.PACK_AB R141, R212, R213 ;  /* 0x000000d5d48d723e */ /* 0x008fe400000010ff */
[----:B----4-:R-:W-:Y:S01]  /*136f0*/  F2FP.BF16.PACK_AB R179, R206, R207 ;  /* 0x000000cfceb3723e */ /* 0x010fe200000010ff */
[--C-:B-1----:R-:W-:Y:S06]  /*13700*/  FFMA.FTZ R138, R180, c[0x0][0x23c], -R143.reuse ;  /* 0x00008f00b48a7a23 */ /* 0x102fec000001088f */
[----:B------:R1:W2:Y:S02]  /*13710*/  MUFU.EX2 R204, R138 ;  /* 0x0000008a00cc7308 */ /* 0x0002a40000000800 */
[--C-:B-1----:R-:W-:Y:S01]  /*13720*/  FFMA.FTZ R138, R181, c[0x0][0x23c], -R143.reuse ;  /* 0x00008f00b58a7a23 */ /* 0x102fe2000001088f */
[----:B--2---:R-:W-:Y:S01]  /*13730*/  F2FP.BF16.PACK_AB R176, R204, R205 ;  /* 0x000000cdccb0723e */ /* 0x004fe200000010ff */
[----:B------:R-:W-:Y:S01]  /*13740*/  FFMA.FTZ R143, R192, c[0x0][0x23c], -R143 ;  /* 0x00008f00c08f7a23 */ /* 0x000fe2000001088f */
[----:B------:R-:W1:Y:S05]  /*13750*/  LDSM.16.MT88.4 R180, [R222+0xa800] ;  /* 0x00a80000deb4783b */ /* 0x000e6a0000004200 */
[----:B------:R-:W-:Y:S03]  /*13760*/  MUFU.EX2 R139, R138 ;  /* 0x0000008a008b7308 */ /* 0x000fe60000000800 */
[----:B------:R-:W2:Y:S07]  /*13770*/  LDSM.16.MT88.4 R192, [R219+0xb800] ;  /* 0x00b80000dbc0783b */ /* 0x000eae0000004200 */
[----:B------:R3:W4:Y:S02]  /*13780*/  MUFU.EX2 R138, R143 ;  /* 0x0000008f008a7308 */ /* 0x0007240000000800 */
[----:B---3--:R-:W-:Y:S02]  /*13790*/  F2FP.BF16.PACK_AB R143, R210, R211 ;  /* 0x000000d3d28f723e */ /* 0x008fe400000010ff */
[----:B----4-:R-:W-:Y:S05]  /*137a0*/  F2FP.BF16.PACK_AB R178, R138, R139 ;  /* 0x0000008b8ab2723e */ /* 0x010fea00000010ff */
[-C--:B------:R-:W-:Y:S07]  /*137b0*/  HMMA.16816.F32.BF16 R148, R140, R160.reuse, R4 ;  /* 0x000000a08c94723c */ /* 0x080fee0000041804 */
[----:B------:R-:W-:Y:S01]  /*137c0*/  FADD.FTZ R5, R241, R3 ;  /* 0x00000003f1057221 */ /* 0x000fe20000010000 */
[C---:B------:R-:W-:Y:S01]  /*137d0*/  HMMA.16816.F32.BF16 R144, R176.reuse, R160, R8 ;  /* 0x000000a0b090723c */ /* 0x040fe20000041808 */
[----:B------:R-:W-:Y:S03]  /*137e0*/  FADD.FTZ R4, R233, R0 ;  /* 0x00000000e9047221 */ /* 0x000fe60000010000 */
[----:B------:R-:W-:Y:S02]  /*137f0*/  FADD.FTZ R0, R238, R2 ;  /* 0x00000002ee007221 */ /* 0x000fe40000010000 */
[----:B------:R-:W-:Y:S01]  /*13800*/  FADD.FTZ R3, R246, R133 ;  /* 0x00000085f6037221 */ /* 0x000fe20000010000 */
        /* <DEDUP_REMOVED lines=24> */
[----:B------:R-:W-:Y:S01]  /*13990*/  FADD.FTZ R2, R139, R0 ;  /* 0x000000008b027221 */ /* 0x000fe20000010000 */
[----:B------:R-:W-:Y:S01]  /*139a0*/  IADD3 R0, R229, -0x1, RZ ;  /* 0xffffffffe5007810 */ /* 0x000fe20007ffe0ff */
[-C--:B-1----:R-:W-:Y:S01]  /*139b0*/  HMMA.16816.F32.BF16 R36, R140, R180.reuse, R36 ;  /* 0x000000b48c24723c */ /* 0x082fe20000041824 */
[----:B------:R-:W-:Y:S03]  /*139c0*/  FADD.FTZ R248, R206, R3 ;  /* 0x00000003cef87221 */ /* 0x000fe60000010000 */
[----:B------:R-:W-:Y:S01]  /*139d0*/  FADD.FTZ R251, R214, R5 ;  /* 0x00000005d6fb7221 */ /* 0x000fe20000010000 */
[----:B------:R-:W-:Y:S01]  /*139e0*/  MOV R229, R0 ;  /* 0x0000000000e57202 */ /* 0x000fe20000000f00 */
[----:B------:R-:W-:Y:S01]  /*139f0*/  FADD.FTZ R250, R210, R4 ;  /* 0x00000004d2fa7221 */ /* 0x000fe20000010000 */
[----:B------:R-:W-:Y:S01]  /*13a00*/  MOV R139, R137 ;  /* 0x00000089008b7202 */ /* 0x000fe20000000f00 */
[C---:B------:R-:W-:Y:S01]  /*13a10*/  HMMA.16816.F32.BF16 R40, R176.reuse, R180, R40 ;  /* 0x000000b4b028723c */ /* 0x040fe20000041828 */
[----:B------:R-:W-:Y:S03]  /*13a20*/  FADD.FTZ R249, R138, R2 ;  /* 0x000000028af97221 */ /* 0x000fe60000010000 */
[----:B------:R-:W-:Y:S04]  /*13a30*/  MOV R138, R135 ;  /* 0x00000087008a7202 */ /* 0x000fe80000000f00 */
        /* <DEDUP_REMOVED lines=21> */
[----:B------:R-:W-:Y:S07]  /*13b90*/  HMMA.16816.F32.BF16 R128, R140, R202, R128 ;  /* 0x000000ca8c80723c */ /* 0x000fee0000041880 */
[----:B------:R-:W-:Y:S01]  /*13ba0*/  MOV R141, R134 ;  /* 0x00000086008d7202 */ /* 0x000fe20000000f00 */
[----:B------:R-:W-:-:S05]  /*13bb0*/  @P4 BRA `(.L_x_1356) ;  /* 0xffffd69000004947 */ /* 0x000fca000383ffff */
.L_x_1355:
[----:B------:R-:W2:Y:S04]  /*13bc0*/  LDL.LU R143, [R1+0x2c] ;  /* 0x00002c00018f7983 */ /* 0x000ea80000300800 */
[----:B------:R-:W1:Y:S04]  /*13bd0*/  SHFL.BFLY PT, R0, R251, 0x2, 0x1f ;  /* 0x0c401f00fb007f89 */ /* 0x000e6800000e0000 */
[----:B------:R-:W3:Y:S04]  /*13be0*/  SHFL.BFLY PT, R4, R250, 0x2, 0x1f ;  /* 0x0c401f00fa047f89 */ /* 0x000ee800000e0000 */
[----:B------:R-:W4:Y:S01]  /*13bf0*/  SHFL.BFLY PT, R3, R248, 0x2, 0x1f ;  /* 0x0c401f00f8037f89 */ /* 0x000f2200000e0000 */
[----:B-1----:R-:W-:-:S03]  /*13c00*/  FADD.FTZ R251, R0, R251 ;  /* 0x000000fb00fb7221 */ /* 0x002fc60000010000 */
[----:B------:R-:W1:Y:S01]  /*13c10*/  SHFL.BFLY PT, R0, R249, 0x2, 0x1f ;  /* 0x0c401f00f9007f89 */ /* 0x000e6200000e0000 */
[----:B---3--:R-:W-:-:S03]  /*13c20*/  FADD.FTZ R250, R4, R250 ;  /* 0x000000fa04fa7221 */ /* 0x008fc60000010000 */
[----:B------:R-:W3:Y:S01]  /*13c30*/  SHFL.BFLY PT, R2, R251, 0x1, 0x1f ;  /* 0x0c201f00fb027f89 */ /* 0x000ee200000e0000 */
[----:B----4-:R-:W-:Y:S01]  /*13c40*/  FADD.FTZ R248, R3, R248 ;  /* 0x000000f803f87221 */ /* 0x010fe20000010000 */
[----:B------:R-:W-:Y:S02]  /*13c50*/  MOV R3, 0x3f800000 ;  /* 0x3f80000000037802 */ /* 0x000fe40000000f00 */
[----:B------:R-:W4:Y:S01]  /*13c60*/  SHFL.BFLY PT, R4, R250, 0x1, 0x1f ;  /* 0x0c201f00fa047f89 */ /* 0x000f2200000e0000 */
[----:B-1----:R-:W-:Y:S01]  /*13c70*/  FADD.FTZ R249, R0, R249 ;  /* 0x000000f900f97221 */ /* 0x002fe20000010000 */
[----:B------:R-:W-:Y:S01]  /*13c80*/  MOV R0, 0x3f800000 ;  /* 0x3f80000000007802 */ /* 0x000fe20000000f00 */
[----:B---3--:R-:W-:-:S03]  /*13c90*/  FADD.FTZ R251, R251, R2 ;  /* 0x00000002fbfb7221 */ /* 0x008fc60000010000 */
[----:B------:R-:W1:Y:S01]  /*13ca0*/  SHFL.BFLY PT, R6, R249, 0x1, 0x1f ;  /* 0x0c201f00f9067f89 */ /* 0x000e6200000e0000 */
[----:B----4-:R-:W-:Y:S01]  /*13cb0*/  FADD.FTZ R250, R250, R4 ;  /* 0x00000004fafa7221 */ /* 0x010fe20000010000 */
[----:B------:R-:W-:Y:S02]  /*13cc0*/  FSETP.NE.FTZ.AND P6, PT, R251, RZ, PT ;  /* 0x000000fffb00720b */ /* 0x000fe40003fd5000 */
[----:B------:R-:W3:Y:S02]  /*13cd0*/  SHFL.BFLY PT, R2, R248, 0x1, 0x1f ;  /* 0x0c201f00f8027f89 */ /* 0x000ee400000e0000 */
[----:B------:R-:W-:-:S09]  /*13ce0*/  FSETP.NE.FTZ.AND P5, PT, R250, RZ, PT ;  /* 0x000000fffa00720b */ /* 0x000fd20003fb5000 */
[----:B------:R-:W4:Y:S01]  /*13cf0*/  @P6 MUFU.RCP R0, R251 ;  /* 0x000000fb00006308 */ /* 0x000f220000001000 */
[----:B-1----:R-:W-:-:S07]  /*13d00*/  FADD.FTZ R249, R249, R6 ;  /* 0x00000006f9f97221 */ /* 0x002fce0000010000 */
[----:B------:R-:W1:Y:S01]  /*13d10*/  @P5 MUFU.RCP R3, R250 ;  /* 0x000000fa00035308 */ /* 0x000e620000001000 */
[----:B------:R-:W-:Y:S01]  /*13d20*/  FSETP.NE.FTZ.AND P4, PT, R249, RZ, PT ;  /* 0x000000fff900720b */ /* 0x000fe20003f95000 */
[----:B---3--:R-:W-:Y:S01]  /*13d30*/  FADD.FTZ R248, R248, R2 ;  /* 0x00000002f8f87221 */ /* 0x008fe20000010000 */
[----:B------:R-:W-:Y:S01]  /*13d40*/  MOV R2, 0x3f800000 ;  /* 0x3f80000000027802 */ /* 0x000fe20000000f00 */
[----:B----4-:R-:W-:-:S03]  /*13d50*/  FMUL.FTZ R34, R0, R49 ;  /* 0x0000003100227220 */ /* 0x010fc60000410000 */
[----:B------:R-:W-:Y:S01]  /*13d60*/  FSETP.NE.FTZ.AND P3, PT, R248, RZ, PT ;  /* 0x000000fff800720b */ /* 0x000fe20003f75000 */
[C---:B------:R-:W-:Y:S02]  /*13d70*/  FMUL.FTZ R148, R0.reuse, R148 ;  /* 0x0000009400947220 */ /* 0x040fe40000410000 */
[C---:B------:R-:W-:Y:S02]  /*13d80*/  FMUL.FTZ R6, R0.reuse, R149 ;  /* 0x0000009500067220 */ /* 0x040fe40000410000 */
[C---:B------:R-:W-:Y:S02]  /*13d90*/  FMUL.FTZ R156, R0.reuse, R156 ;  /* 0x0000009c009c7220 */ /* 0x040fe40000410000 */
[----:B-1----:R-:W-:Y:S01]  /*13da0*/  FMUL.FTZ R49, R3, R71 ;  /* 0x0000004703317220 */ /* 0x002fe20000410000 */
[----:B------:R-:W1:Y:S01]  /*13db0*/  @P4 MUFU.RCP R2, R249 ;  /* 0x000000f900024308 */ /* 0x000e620000001000 */
[----:B------:R-:W3:Y:S01]  /*13dc0*/  S2R R71, SR_TID.X ;  /* 0x0000000000477919 */ /* 0x000ee20000002100 */
[----:B------:R-:W-:Y:S01]  /*13dd0*/  FMUL.FTZ R160, R0, R160 ;  /* 0x000000a000a07220 */ /* 0x000fe20000410000 */
[----:B------:R-:W-:Y:S01]  /*13de0*/  F2FP.BF16.PACK_AB R6, R6, R148 ;  /* 0x000000940606723e */ /* 0x000fe200000010ff */
[----:B------:R-:W-:-:S02]  /*13df0*/  FMUL.FTZ R12, R0, R161 ;  /* 0x000000a1000c7220 */ /* 0x000fc40000410000 */
[C---:B------:R-:W-:Y:S02]  /*13e00*/  FMUL.FTZ R172, R0.reuse, R172 ;  /* 0x000000ac00ac7220 */ /* 0x040fe40000410000 */
        /* <DEDUP_REMOVED lines=26> */
[C---:B------:R-:W-:Y:S02]  /*13fb0*/  FMUL.FTZ R117, R0.reuse, R117 ;  /* 0x0000007500757220 */ /* 0x040fe40000410000 */
[C---:B------:R-:W-:Y:S02]  /*13fc0*/  FMUL.FTZ R128, R0.reuse, R128 ;  /* 0x0000008000807220 */ /* 0x040fe40000410000 */
[----:B------:R-:W-:Y:S02]  /*13fd0*/  FMUL.FTZ R129, R0, R129 ;  /* 0x0000008100817220 */ /* 0x000fe40000410000 */
[----:B-1----:R-:W-:Y:S01]  /*13fe0*/  FMUL.FTZ R52, R2, R61 ;  /* 0x0000003d02347220 */ /* 0x002fe20000410000 */
[----:B---3--:R-:W-:Y:S01]  /*13ff0*/  SHF.R.S32.HI R61, RZ, 0x1f, R71 ;  /* 0x0000001fff3d7819 */ /* 0x008fe20000011447 */
[----:B------:R-:W-:-:S02]  /*14000*/  FMUL.FTZ R33, R3, R66 ;  /* 0x0000004203217220 */ /* 0x000fc40000410000 */
[----:B------:R-:W-:Y:S01]  /*14010*/  FMUL.FTZ R28, R2, R56 ;  /* 0x00000038021c7220 */ /* 0x000fe20000410000 */
[----:B------:R-:W-:Y:S01]  /*14020*/  LEA.HI R29, R61, R71, RZ, 0x2 ;  /* 0x000000473d1d7211 */ /* 0x000fe200078f10ff */
        /* <DEDUP_REMOVED lines=30> */
[C---:B------:R-:W-:Y:S02]  /*14210*/  FMUL.FTZ R98, R3.reuse, R98 ;  /* 0x0000006203627220 */ /* 0x040fe40000410000 */
        /* <DEDUP_REMOVED lines=63> */
[----:B------:R-:W-:Y:S02]  /*14610*/  SHF.R.S32.HI R2, RZ, 0x2, R29 ;  /* 0x00000002ff027819 */ /* 0x000fe4000001141d */
[----:B------:R-:W-:-:S02]  /*14620*/  F2FP.BF16.PACK_AB R66, R66, R120 ;  /* 0x000000784242723e */ /* 0x000fc400000010ff */
[----:B--2---:R-:W-:-:S13]  /*14630*/  ISETP.NE.AND P0, PT, R143, -0x1, PT ;  /* 0xffffffff8f00780c */ /* 0x004fda0003f05270 */
[----:B------:R-:W-:-:S04]  /*14640*/  @P0 IMAD.WIDE.U32 R4, R143, c[0x0][0x1e8], RZ ;  /* 0x00007a008f040a25 */ /* 0x000fc800078e00ff */
[----:B------:R-:W-:Y:S01]  /*14650*/  @P0 IMAD R142, R143, c[0x0][0x1ec], R5 ;  /* 0x00007b008f8e0a24 */ /* 0x000fe200078e0205 */
[----:B------:R-:W-:Y:S01]  /*14660*/  @P0 MOV R141, R4 ;  /* 0x00000004008d0202 */ /* 0x000fe20000000f00 */
[----:B------:R-:W-:Y:S01]  /*14670*/  FMUL.FTZ R4, R0, R157 ;  /* 0x0000009d00047220 */ /* 0x000fe20000410000 */
[----:B------:R-:W-:Y:S01]  /*14680*/  MOV R0, 0x3f800000 ;  /* 0x3f80000000007802 */ /* 0x000fe20000000f00 */
[----:B------:R-:W-:Y:S01]  /*14690*/  FMUL.FTZ R5, R3, R151 ;  /* 0x0000009703057220 */ /* 0x000fe20000410000 */
[----:B------:R-:W-:Y:S02]  /*146a0*/  SHF.R.S32.HI R3, RZ, 0x1f, R29 ;  /* 0x0000001fff037819 */ /* 0x000fe4000001141d */
[----:B------:R-:W-:Y:S02]  /*146b0*/  F2FP.BF16.PACK_AB R4, R4, R156 ;  /* 0x0000009c0404723e */ /* 0x000fe400000010ff */
[----:B------:R-:W1:Y:S01]  /*146c0*/  @P3 MUFU.RCP R0, R248 ;  /* 0x000000f800003308 */ /* 0x000e620000001000 */
[----:B------:R-:W-:-:S02]  /*146d0*/  LEA.HI R3, R3, R2, RZ, 0x3 ;  /* 0x0000000203037211 */ /* 0x000fc400078f18ff */
[----:B------:R-:W-:Y:S02]  /*146e0*/  F2FP.BF16.PACK_AB R5, R5, R150 ;  /* 0x000000960505723e */ /* 0x000fe400000010ff */
[----:B------:R-:W-:-:S04]  /*146f0*/  LOP3.LUT R3, R3, 0xfffffff8, RZ, 0xc0, !PT ;  /* 0xfffffff803037812 */ /* 0x000fc800078ec0ff */
[----:B------:R-:W-:-:S04]  /*14700*/  IADD3 R3, R2, -R3, RZ ;  /* 0x8000000302037210 */ /* 0x000fc80007ffe0ff */
[----:B------:R-:W-:Y:S01]  /*14710*/  SHF.L.U32 R2, R3, 0x6, RZ ;  /* 0x0000000603027819 */ /* 0x000fe200000006ff */
[C---:B-1----:R-:W-:Y:S02]  /*14720*/  FMUL.FTZ R27, R0.reuse, R59 ;  /* 0x0000003b001b7220 */ /* 0x042fe40000410000 */
        /* <DEDUP_REMOVED lines=46> */
[C---:B------:R-:W-:Y:S02]  /*14a10*/  FMUL.FTZ R65, R0.reuse, R122 ;  /* 0x0000007a00417220 */ /* 0x040fe40000410000 */
        /* <DEDUP_REMOVED lines=26> */
[----:B------:R4:W-:Y:S01]  /*14bc0*/  STS [R2+0x2000], R10 ;  /* 0x0020000a02007388 */ /* 0x0009e20000000800 */
[----:B-1----:R-:W-:-:S03]  /*14bd0*/  MOV R5, 0x40 ;  /* 0x0000004000057802 */ /* 0x002fc60000000f00 */
[----:B------:R-:W-:Y:S01]  /*14be0*/  STS [R2+0x2400], R13 ;  /* 0x0024000d02007388 */ /* 0x000fe20000000800 */
[----:B------:R-:W-:Y:S02]  /*14bf0*/  SEL R5, R5, 0xffffffc0, !P2 ;  /* 0xffffffc005057807 */ /* 0x000fe40005000000 */
[C---:B--2---:R-:W-:Y:S02]  /*14c00*/  IADD3 R4, R0.reuse, R3, RZ ;  /* 0x0000000300047210 */ /* 0x044fe40007ffe0ff */
[----:B------:R-:W-:Y:S02]  /*14c10*/  IADD3 R3, R3, R2, RZ ;  /* 0x0000000203037210 */ /* 0x000fe40007ffe0ff */
[-C--:B---3--:R-:W-:Y:S01]  /*14c20*/  IADD3 R7, R0, R5.reuse, RZ ;  /* 0x0000000500077210 */ /* 0x088fe20007ffe0ff */
[----:B------:R-:W-:Y:S01]  /*14c30*/  STS [R4], R12 ;  /* 0x0000000c04007388 */ /* 0x000fe20000000800 */
[----:B------:R-:W-:-:S03]  /*14c40*/  IADD3 R6, R4, R5, RZ ;  /* 0x0000000504067210 */ /* 0x000fc60007ffe0ff */
[----:B------:R1:W-:Y:S01]  /*14c50*/  STS [R4+0x400], R11 ;  /* 0x0004000b04007388 */ /* 0x0003e20000000800 */
[----:B----4-:R-:W-:-:S03]  /*14c60*/  IADD3 R8, R5, R2, RZ ;  /* 0x0000000205087210 */ /* 0x010fc60007ffe0ff */
[----:B------:R-:W-:Y:S01]  /*14c70*/  STS [R3], R15 ;  /* 0x0000000f03007388 */ /* 0x000fe20000000800 */
[----:B------:R-:W-:Y:S01]  /*14c80*/  IADD3 R5, R3, R5, RZ ;  /* 0x0000000503057210 */ /* 0x000fe20007ffe0ff */
[----:B------:R-:W2:Y:S02]  /*14c90*/  LDC.U8 R10, c[0x0][0x329] ;  /* 0x0000ca40ff0a7b82 */ /* 0x000ea40000000000 */
[----:B------:R-:W-:Y:S04]  /*14ca0*/  STS [R3+0x400], R14 ;  /* 0x0004000e03007388 */ /* 0x000fe80000000800 */
[----:B------:R-:W-:Y:S04]  /*14cb0*/  STS [R4+0x2000], R16 ;  /* 0x0020001004007388 */ /* 0x000fe80000000800 */
[----:B------:R-:W-:Y:S04]  /*14cc0*/  STS [R4+0x2400], R17 ;  /* 0x0024001104007388 */ /* 0x000fe80000000800 */
[----:B------:R-:W-:Y:S04]  /*14cd0*/  STS [R3+0x2000], R25 ;  /* 0x0020001903007388 */ /* 0x000fe80000000800 */
[----:B------:R-:W-:Y:S01]  /*14ce0*/  STS [R3+0x2400], R24 ;  /* 0x0024001803007388 */ /* 0x000fe20000000800 */
[----:B-1----:R-:W-:Y:S03]  /*14cf0*/  @P5 MUFU.LG2 R11, R250 ;  /* 0x000000fa000b5308 */ /* 0x002fe60000000c00 */
[----:B------:R-:W-:Y:S01]  /*14d00*/  STS [R7], R23 ;  /* 0x0000001707007388 */ /* 0x000fe20000000800 */
[----:B--2---:R-:W-:-:S03]  /*14d10*/  ISETP.NE.AND P1, PT, R10, RZ, PT ;  /* 0x000000ff0a00720c */ /* 0x004fc60003f25270 */
[----:B------:R-:W-:Y:S04]  /*14d20*/  STS [R7+0x400], R22 ;  /* 0x0004001607007388 */ /* 0x000fe80000000800 */
[----:B------:R1:W-:Y:S04]  /*14d30*/  STS [R8+0x400], R18 ;  /* 0x0004001208007388 */ /* 0x0003e80000000800 */
[----:B------:R-:W-:Y:S04]  /*14d40*/  STS [R8], R19 ;  /* 0x0000001308007388 */ /* 0x000fe80000000800 */
[----:B------:R-:W-:Y:S04]  /*14d50*/  STS [R7+0x2000], R21 ;  /* 0x0020001507007388 */ /* 0x000fe80000000800 */
[----:B------:R-:W-:Y:S04]  /*14d60*/  STS [R7+0x2400], R20 ;  /* 0x0024001407007388 */ /* 0x000fe80000000800 */
[----:B------:R-:W-:Y:S04]  /*14d70*/  STS [R8+0x2000], R26 ;  /* 0x0020001a08007388 */ /* 0x000fe80000000800 */
[----:B------:R-:W-:Y:S04]  /*14d80*/  STS [R8+0x2400], R59 ;  /* 0x0024003b08007388 */ /* 0x000fe80000000800 */
[----:B------:R-:W-:Y:S04]  /*14d90*/  STS [R6], R58 ;  /* 0x0000003a06007388 */ /* 0x000fe80000000800 */
[----:B-1----:R1:W5:Y:S04]  /*14da0*/  LDL R18, [R1+0x28] ;  /* 0x0000280001127983 */ /* 0x0023680000100800 */
        /* <DEDUP_REMOVED lines=19> */
[----:B--2---:R-:W2:Y:S03]  /*14ee0*/  LDC.U8 R0, c[0x0][0x328] ;  /* 0x0000ca00ff007b82 */ /* 0x004ea60000000000 */
[----:B------:R-:W-:Y:S04]  /*14ef0*/  STS [R4+0x6000], R40 ;  /* 0x0060002804007388 */ /* 0x000fe80000000800 */
[----:B------:R-:W-:Y:S01]  /*14f00*/  STS [R4+0x6400], R39 ;  /* 0x0064002704007388 */ /* 0x000fe20000000800 */
[----:B---3--:R-:W-:-:S03]  /*14f10*/  LOP3.LUT R2, R69, 0xffffffe0, RZ, 0xc0, !PT ;  /* 0xffffffe045027812 */ /* 0x008fc600078ec0ff */
[----:B------:R-:W-:Y:S04]  /*14f20*/  STS [R3+0x6000], R36 ;  /* 0x0060002403007388 */ /* 0x000fe80000000800 */
[----:B------:R-:W-:Y:S04]  /*14f30*/  STS [R3+0x6400], R35 ;  /* 0x0064002303007388 */ /* 0x000fe80000000800 */
[----:B------:R-:W-:Y:S04]  /*14f40*/  STS [R7+0x4000], R34 ;  /* 0x0040002207007388 */ /* 0x000fe80000000800 */
[----:B------:R-:W-:Y:S01]  /*14f50*/  STS [R7+0x4400], R33 ;  /* 0x0044002107007388 */ /* 0x000fe20000000800 */
[----:B--2---:R-:W-:-:S02]  /*14f60*/  ISETP.NE.AND P2, PT, R0, RZ, PT ;  /* 0x000000ff0000720c */ /* 0x004fc40003f45270 */
[----:B------:R-:W-:Y:S01]  /*14f70*/  @!P1 MOV R0, c[0x0][0x214] ;  /* 0x0000850000009a02 */ /* 0x000fe20000000f00 */
        /* <DEDUP_REMOVED lines=10> */
[----:B--2---:R-:W-:-:S03]  /*15020*/  @P1 MOV R7, c[0x0][0x210] ;  /* 0x0000840000071a02 */ /* 0x004fc60000000f00 */
[----:B------:R-:W-:Y:S02]  /*15030*/  STS [R6+0x6000], R66 ;  /* 0x0060004206007388 */ /* 0x000fe40000000800 */
[----:B------:R-:W-:Y:S01]  /*15040*/  @P1 IMAD R7, R7, c[0x0][0x214], RZ ;  /* 0x0000850007071a24 */ /* 0x000fe200078e02ff */
[----:B------:R-:W-:Y:S01]  /*15050*/  @!P1 SEL R7, R0, c[0x0][0x234], !P2 ;  /* 0x00008d0000079a07 */ /* 0x000fe20005000000 */
[----:B------:R2:W-:Y:S01]  /*15060*/  STS [R6+0x6400], R65 ;  /* 0x0064004106007388 */ /* 0x0005e20000000800 */
[----:B------:R-:W-:Y:S02]  /*15070*/  ISETP.NE.OR P2, PT, R10, RZ, !P2 ;  /* 0x000000ff0a00720c */ /* 0x000fe40005745670 */
[----:B------:R-:W-:Y:S01]  /*15080*/  @P1 MOV R0, 0x1 ;  /* 0x0000000100001802 */ /* 0x000fe20000000f00 */
[----:B------:R-:W-:Y:S01]  /*15090*/  STS [R5+0x6000], R63 ;  /* 0x0060003f05007388 */ /* 0x000fe20000000800 */
[----:B------:R-:W-:Y:S01]  /*150a0*/  @!P1 IMAD R0, R7, c[0x0][0x1c0], RZ ;  /* 0x0000700007009a24 */ /* 0x000fe200078e02ff */
[----:B------:R-:W-:Y:S01]  /*150b0*/  @P4 MUFU.LG2 R10, R249 ;  /* 0x000000f9000a4308 */ /* 0x000fe20000000c00 */
[----:B---3--:R-:W-:Y:S01]  /*150c0*/  IADD3 R8, -R2, R71, RZ ;  /* 0x0000004702087210 */ /* 0x008fe20007ffe1ff */
[----:B------:R3:W-:Y:S04]  /*150d0*/  STS [R5+0x6400], R67 ;  /* 0x0064004305007388 */ /* 0x0007e80000000800 */
[----:B------:R-:W-:Y:S06]  /*150e0*/  BAR.SYNC.DEFER_BLOCKING 0x0 ;  /* 0x0000000000007b1d */ /* 0x000fec0000010000 */
[----:B------:R-:W4:Y:S04]  /*150f0*/  S2R R9, SR_CTAID.Y ;  /* 0x0000000000097919 */ /* 0x000f280000002600 */
[----:B------:R-:W1:Y:S01]  /*15100*/  S2R R12, SR_CTAID.X ;  /* 0x00000000000c7919 */ /* 0x000e620000002500 */
[----:B--2---:R-:W2:Y:S03]  /*15110*/  @P6 MUFU.LG2 R6, R251 ;  /* 0x000000fb00066308 */ /* 0x004ea60000000c00 */
[----:B------:R-:W1:Y:S04]  /*15120*/  S2R R17, SR_CTAID.Z ;  /* 0x0000000000117919 */ /* 0x000e680000002700 */
[----:B------:R1:W1:Y:S04]  /*15130*/  LDS.128 R24, [R228] ;  /* 0x00000000e4187984 */ /* 0x0002680000000c00 */
[----:B------:R1:W1:Y:S01]  /*15140*/  LDS.128 R32, [R228+0x800] ;  /* 0x00080000e4207984 */ /* 0x0002620000000c00 */
[----:B----4-:R-:W-:Y:S01]  /*15150*/  @!P0 SHF.R.S32.HI R3, RZ, 0x1f, R9 ;  /* 0x0000001fff038819 */ /* 0x010fe20000011409 */
[----:B---3--:R-:W-:-:S02]  /*15160*/  @!P0 IMAD.WIDE.U32 R4, R9, c[0x0][0x1e0], RZ ;  /* 0x0000780009048a25 */ /* 0x008fc400078e00ff */
[----:B------:R3:W4:Y:S02]  /*15170*/  LDS.128 R40, [R228+0x1000] ;  /* 0x00100000e4287984 */ /* 0x0007240000000c00 */
[----:B------:R-:W-:Y:S02]  /*15180*/  @!P0 IMAD R3, R3, c[0x0][0x1e0], RZ ;  /* 0x0000780003038a24 */ /* 0x000fe400078e02ff */
[----:B------:R3:W1:Y:S01]  /*15190*/  LDS.128 R48, [R228+0x1800] ;  /* 0x00180000e4307984 */ /* 0x0006620000000c00 */
[----:B------:R-:W-:Y:S01]  /*151a0*/  @!P0 MOV R141, R4 ;  /* 0x00000004008d8202 */ /* 0x000fe20000000f00 */
[C---:B------:R-:W-:Y:S02]  /*151b0*/  @!P2 IMAD R4, R9.reuse, c[0x0][0x214], RZ ;  /* 0x000085000904aa24 */ /* 0x040fe400078e02ff */
[----:B------:R3:W1:Y:S01]  /*151c0*/  LDS.128 R56, [R228+0x2000] ;  /* 0x00200000e4387984 */ /* 0x0006620000000c00 */
[----:B------:R-:W-:-:S03]  /*151d0*/  @!P0 IMAD R3, R9, c[0x0][0x1e4], R3 ;  /* 0x0000790009038a24 */ /* 0x000fc600078e0203 */
[----:B------:R3:W1:Y:S04]  /*151e0*/  LDS.128 R64, [R228+0x2800] ;  /* 0x00280000e4407984 */ /* 0x0006680000000c00 */
[----:B------:R3:W1:Y:S01]  /*151f0*/  LDS.128 R76, [R228+0x3000] ;  /* 0x00300000e44c7984 */ /* 0x0006620000000c00 */
[----:B------:R-:W-:-:S03]  /*15200*/  @!P0 IADD3 R142, R5, R3, RZ ;  /* 0x00000003058e8210 */ /* 0x000fc60007ffe0ff */
[----:B------:R3:W1:Y:S04]  /*15210*/  LDS.128 R84, [R228+0x3800] ;  /* 0x00380000e4547984 */ /* 0x0006680000000c00 */
[----:B------:R3:W1:Y:S04]  /*15220*/  LDS.128 R20, [R228+0x4000] ;  /* 0x00400000e4147984 */ /* 0x0006680000000c00 */
[----:B------:R3:W2:Y:S04]  /*15230*/  LDS.128 R28, [R228+0x4800] ;  /* 0x00480000e41c7984 */ /* 0x0006a80000000c00 */
[----:B------:R3:W3:Y:S04]  /*15240*/  LDS.128 R36, [R228+0x5000] ;  /* 0x00500000e4247984 */ /* 0x0006e80000000c00 */
[----:B------:R1:W3:Y:S04]  /*15250*/  LDS.128 R44, [R228+0x5800] ;  /* 0x00580000e42c7984 */ /* 0x0002e80000000c00 */
[----:B------:R1:W3:Y:S04]  /*15260*/  LDS.128 R52, [R228+0x6000] ;  /* 0x00600000e4347984 */ /* 0x0002e80000000c00 */
[----:B------:R1:W3:Y:S04]  /*15270*/  LDS.128 R60, [R228+0x6800] ;  /* 0x00680000e43c7984 */ /* 0x0002e80000000c00 */
[----:B------:R3:W3:Y:S04]  /*15280*/  LDS.128 R72, [R228+0x7000] ;  /* 0x00700000e4487984 */ /* 0x0006e80000000c00 */
[----:B------:R3:W3:Y:S01]  /*15290*/  LDS.128 R80, [R228+0x7800] ;  /* 0x00780000e4507984 */ /* 0x0006e20000000c00 */
[----:B------:R-:W-:Y:S01]  /*152a0*/  IMAD R0, R9, R0, RZ ;  /* 0x0000000009007224 */ /* 0x000fe200078e02ff */
[----:B------:R-:W-:Y:S01]  /*152b0*/  @P1 MOV R5, c[0x0][0x210] ;  /* 0x0000840000051a02 */ /* 0x000fe20000000f00 */
[----:B------:R-:W4:Y:S01]  /*152c0*/  @P3 MUFU.LG2 R9, R248 ;  /* 0x000000f800093308 */ /* 0x000f220000000c00 */
[----:B------:R-:W-:-:S02]  /*152d0*/  @!P2 SEL R4, R4, R143, !P0 ;  /* 0x0000008f0404a207 */ /* 0x000fc40004000000 */
[----:B------:R-:W-:Y:S01]  /*152e0*/  @!P1 MOV R5, 0x1 ;  /* 0x0000000100059802 */ /* 0x000fe20000000f00 */
[----:B------:R-:W-:Y:S01]  /*152f0*/  CS2R R2, SRZ ;  /* 0x0000000000027805 */ /* 0x000fe2000001ff00 */
[----:B------:R-:W-:Y:S02]  /*15300*/  SEL R0, R0, RZ, P2 ;  /* 0x000000ff00007207 */ /* 0x000fe40001000000 */
[----:B------:R-:W-:Y:S02]  /*15310*/  @!P2 SHF.R.S32.HI R3, RZ, 0x1f, R4 ;  /* 0x0000001fff03a819 */ /* 0x000fe40000011404 */
[----:B------:R-:W-:Y:S02]  /*15320*/  LOP3.LUT P0, RZ, R8, 0x3, RZ, 0xc0, !PT ;  /* 0x0000000308ff7812 */ /* 0x000fe4000780c0ff */
[----:B------:R-:W-:Y:S01]  /*15330*/  @!P2 MOV R2, R4 ;  /* 0x000000040002a202 */ /* 0x000fe20000000f00 */
[----:B-1----:R-:W-:Y:S02]  /*15340*/  IMAD R4, R12, R5, RZ ;  /* 0x000000050c047224 */ /* 0x002fe400078e02ff */
[----:B--2---:R-:W-:-:S02]  /*15350*/  @P6 FMUL.FTZ R6, R6, 0.69314718246459960938 ;  /* 0x3f31721806066820 */ /* 0x004fc40000410000 */
[----:B------:R-:W-:Y:S01]  /*15360*/  IMAD R0, R17, R7, R0 ;  /* 0x0000000711007224 */ /* 0x000fe200078e0200 */
[----:B------:R-:W-:Y:S02]  /*15370*/  SHF.L.U32 R8, R4, 0x7, RZ ;  /* 0x0000000704087819 */ /* 0x000fe400000006ff */
[----:B------:R-:W-:Y:S01]  /*15380*/  MOV R16, 0x7f800000 ;  /* 0x7f80000000107802 */ /* 0x000fe20000000f00 */
[----:B------:R-:W-:Y:S02]  /*15390*/  @P6 FFMA.FTZ R16, R136, c[0x0][0x238], R6 ;  /* 0x00008e0088106a23 */ /* 0x000fe40000010006 */
[----:B------:R-:W-:Y:S01]  /*153a0*/  @P4 FMUL.FTZ R6, R10, 0.69314718246459960938 ;  /* 0x3f3172180a064820 */ /* 0x000fe20000410000 */
[----:B------:R-:W-:Y:S01]  /*153b0*/  IADD3 R10, P2, P1, R8, R2, R0 ;  /* 0x00000002080a7210 */ /* 0x000fe2000795e000 */
[----:B------:R-:W-:Y:S01]  /*153c0*/  @P5 FMUL.FTZ R7, R11, 0.69314718246459960938 ;  /* 0x3f3172180b075820 */ /* 0x000fe20000410000 */
[----:B------:R-:W-:Y:S01]  /*153d0*/  SHF.R.S32.HI R2, RZ, 0x1f, R8 ;  /* 0x0000001fff027819 */ /* 0x000fe20000011408 */
[----:B----4-:R-:W-:Y:S01]  /*153e0*/  @P3 FMUL.FTZ R4, R9, 0.69314718246459960938 ;  /* 0x3f31721809043820 */ /* 0x010fe20000410000 */
[----:B------:R-:W-:Y:S01]  /*153f0*/  SHF.R.S32.HI R0, RZ, 0x1f, R0 ;  /* 0x0000001fff007819 */ /* 0x000fe20000011400 */
[----:B------:R-:W-:Y:S01]  /*15400*/  BSSY B0, `(.L_x_1359) ;  /* 0x000002e000007945 */ /* 0x000fe20003800000 */
[----:B------:R-:W-:Y:S01]  /*15410*/  MOV R15, 0x7f800000 ;  /* 0x7f800000000f7802 */ /* 0x000fe20000000f00 */
[----:B------:R-:W-:Y:S01]  /*15420*/  @P5 FFMA.FTZ R15, R135, c[0x0][0x238], R7 ;  /* 0x00008e00870f5a23 */ /* 0x000fe20000010007 */
[----:B------:R-:W-:Y:S01]  /*15430*/  MOV R13, 0x7f800000 ;  /* 0x7f800000000d7802 */ /* 0x000fe20000000f00 */
[----:B------:R-:W-:Y:S01]  /*15440*/  @P4 FFMA.FTZ R13, R134, c[0x0][0x238], R6 ;  /* 0x00008e00860d4a23 */ /* 0x000fe20000010006 */
[----:B------:R-:W-:Y:S01]  /*15450*/  MOV R14, 0x7f800000 ;  /* 0x7f800000000e7802 */ /* 0x000fe20000000f00 */
[----:B------:R-:W-:Y:S01]  /*15460*/  @P3 FFMA.FTZ R14, R137, c[0x0][0x238], R4 ;  /* 0x00008e00890e3a23 */ /* 0x000fe20000010004 */
[----:B------:R-:W-:Y:S01]  /*15470*/  IADD3.X R7, R2, R3, R0, P2, P1 ;  /* 0x0000000302077210 */ /* 0x000fe200017e2400 */
[----:B------:R-:W-:Y:S05]  /*15480*/  @P0 BRA `(.L_x_1360) ;  /* 0x0000025000000947 */ /* 0x000fea0003800000 */
[----:B------:R-:W2:Y:S01]  /*15490*/  LDL.LU R19, [R1+0x4c] ;  /* 0x00004c0001137983 */ /* 0x000ea20000300800 */
[----:B------:R-:W-:-:S04]  /*154a0*/  SHF.R.S32.HI R0, RZ, 0x1f, R68 ;  /* 0x0000001fff007819 */ /* 0x000fc80000011444 */
[----:B------:R-:W-:-:S04]  /*154b0*/  LEA.HI R0, R0, R68, RZ, 0x2 ;  /* 0x0000004400007211 */ /* 0x000fc800078f10ff */
[----:B------:R-:W-:-:S05]  /*154c0*/  LOP3.LUT R0, R0, 0xffffffc, RZ, 0xc0, !PT ;  /* 0x0ffffffc00007812 */ /* 0x000fca00078ec0ff */
[----:B------:R-:W-:-:S04]  /*154d0*/  IMAD.IADD R0, R68, 0x1, -R0 ;  /* 0x0000000144007824 */ /* 0x000fc800078e0a00 */
[----:B--2---:R-:W-:-:S05]  /*154e0*/  IMAD R0, R0, 0x10, R19 ;  /* 0x0000001000007824 */ /* 0x004fca00078e0213 */
[CC--:B-----5:R-:W-:Y:S02]  /*154f0*/  ISETP.GE.AND P6, PT, R0.reuse, R18.reuse, PT ;  /* 0x000000120000720c */ /* 0x0e0fe40003fc6270 */
        /* <DEDUP_REMOVED lines=30> */
.L_x_1360:
[----:B------:R-:W-:Y:S05]  /*156e0*/  BSYNC B0 ;  /* 0x0000000000007941 */ /* 0x000fea0003800000 */
.L_x_1359:
[----:B-1----:R-:W2:Y:S04]  /*156f0*/  LDL.64 R12, [R1+0x8] ;  /* 0x00000800010c7983 */ /* 0x002ea80000100a00 */
        /* <DEDUP_REMOVED lines=12> */
[----:B-----5:R-:W-:-:S03]  /*157c0*/  ISETP.GE.AND P0, PT, R7, R18, PT ;  /* 0x000000120700720c */ /* 0x020fc60003f06270 */
[----:B------:R-:W-:-:S04]  /*157d0*/  IMAD.WIDE.U32 R10, R17, c[0x0][0x1f0], R2 ;  /* 0x00007c00110a7a25 */ /* 0x000fc800078e0002 */
[----:B------:R-:W-:-:S06]  /*157e0*/  IMAD.IADD R9, R11, 0x1, R0 ;  /* 0x000000010b097824 */ /* 0x000fcc00078e0200 */
[----:B------:R-:W-:Y:S05]  /*157f0*/  @P0 BRA `(.L_x_1362) ;  /* 0x000000b000000947 */ /* 0x000fea0003800000 */
[----:B-1----:R-:W-:Y:S01]  /*15800*/  IMAD R0, R15, c[0x0][0x1e8], RZ ;  /* 0x00007a000f007a24 */ /* 0x002fe200078e02ff */
        /* <DEDUP_REMOVED lines=10> */
.L_x_1362:
[----:B-1----:R-:W-:Y:S05]  /*158b0*/  BSYNC B0 ;  /* 0x0000000000007941 */ /* 0x002fea0003800000 */
.L_x_1361:
        /* <DEDUP_REMOVED lines=18> */
.L_x_1364:
[----:B------:R-:W-:Y:S05]  /*159e0*/  BSYNC B0 ;  /* 0x0000000000007941 */ /* 0x000fea0003800000 */
.L_x_1363:
        /* <DEDUP_REMOVED lines=17> */
[----:B---3--:R1:W-:Y:S02]  /*15b00*/  @!P0 STG.E.128 [R2.64+0x80], R36 ;  /* 0x0000802402008986 */ /* 0x0083e4000c101d04 */
.L_x_1366:
[----:B------:R-:W-:Y:S05]  /*15b10*/  BSYNC B0 ;  /* 0x0000000000007941 */ /* 0x000fea0003800000 */
.L_x_1365:
        /* <DEDUP_REMOVED lines=18> */
.L_x_1368:
[----:B------:R-:W-:Y:S05]  /*15c40*/  BSYNC B0 ;  /* 0x0000000000007941 */ /* 0x000fea0003800000 */
.L_x_1367:
        /* <DEDUP_REMOVED lines=18> */
.L_x_1370:
[----:B------:R-:W-:Y:S05]  /*15d70*/  BSYNC B0 ;  /* 0x0000000000007941 */ /* 0x000fea0003800000 */
.L_x_1369:
        /* <DEDUP_REMOVED lines=18> */
.L_x_1372:
[----:B------:R-:W-:Y:S05]  /*15ea0*/  BSYNC B0 ;  /* 0x0000000000007941 */ /* 0x000fea0003800000 */
.L_x_1371:
[----:B------:R-:W2:Y:S01]  /*15eb0*/  LDL.LU R0, [R1+0x54] ;  /* 0x0000540001007983 */ /* 0x000ea20000300800 */
[----:B------:R-:W-:Y:S01]  /*15ec0*/  BSSY B0, `(.L_x_1373) ;  /* 0x0000011000007945 */ /* 0x000fe20003800000 */
[----:B--2---:R-:W-:-:S13]  /*15ed0*/  ISETP.GE.AND P0, PT, R0, R18, PT ;  /* 0x000000120000720c */ /* 0x004fda0003f06270 */
        /* <DEDUP_REMOVED lines=15> */
.L_x_1374:
[----:B------:R-:W-:Y:S05]  /*15fd0*/  BSYNC B0 ;  /* 0x0000000000007941 */ /* 0x000fea0003800000 */
.L_x_1373:
[----:B------:R-:W2:Y:S02]  /*15fe0*/  LDL.LU R0, [R1+0x50] ;  /* 0x0000500001007983 */ /* 0x000ea40000300800 */
[----:B--2---:R-:W-:-:S13]  /*15ff0*/  ISETP.GE.AND P0, PT, R0, R18, PT ;  /* 0x000000120000720c */ /* 0x004fda0003f06270 */
        /* <DEDUP_REMOVED lines=15> */
[----:B---3--:R-:W-:Y:S01]  /*160f0*/  STG.E.128 [R2.64+0x80], R80 ;  /* 0x0000805002007986 */ /* 0x008fe2000c101d04 */
[----:B------:R-:W-:Y:S05]  /*16100*/  EXIT ;  /* 0x000000000000794d */ /* 0x000fea0003800000 */
.L_x_1311:
[----:B--2---:R-:W2:Y:S01]  /*16110*/  LDL.LU R12, [R1+0x2c] ;  /* 0x00002c00010c7983 */ /* 0x004ea20000300800 */
[----:B------:R-:W1:Y:S01]  /*16120*/  LDC.U8 R2, c[0x0][0x329] ;  /* 0x0000ca40ff027b82 */ /* 0x000e620000000000 */
[----:B------:R-:W-:Y:S01]  /*16130*/  SHF.R.S32.HI R11, RZ, 0x1f, R26 ;  /* 0x0000001fff0b7819 */ /* 0x000fe2000001141a */
[----:B------:R-:W-:Y:S01]  /*16140*/  IMAD.IADD R14, R21, 0x1, -R29 ;  /* 0x00000001150e7824 */ /* 0x000fe200078e0a1d */
[----:B------:R-:W-:Y:S02]  /*16150*/  BSSY B0, `(.L_x_1375) ;  /* 0x0000041000007945 */ /* 0x000fe40003800000 */
        /* <DEDUP_REMOVED lines=26> */
[----:B------:R-:W-:Y:S02]  /*16300*/  @!P4 IMAD R7, R27, c[0x0][0x1e4], R2 ;  /* 0x000079001b07ca24 */ /* 0x000fe400078e0202 */
[C---:B------:R-:W-:Y:S02]  /*16310*/  IMAD R6, R27.reuse, R3, RZ ;  /* 0x000000031b067224 */ /* 0x040fe400078e02ff */
[----:B------:R-:W-:Y:S01]  /*16320*/  @!P0 IMAD R12, R27, c[0x0][0x214], RZ ;  /* 0x000085001b0c8a24 */ /* 0x000fe200078e02ff */
[----:B------:R-:W-:Y:S01]  /*16330*/  CS2R R2, SRZ ;  /* 0x0000000000027805 */ /* 0x000fe2000001ff00 */
[----:B------:R-:W-:Y:S01]  /*16340*/  @!P4 IMAD.MOV.U32 R8, RZ, RZ, R4 ;  /* 0x000000ffff08c224 */ /* 0x000fe200078e0004 */
[----:B------:R-:W-:Y:S01]  /*16350*/  @!P4 IADD3 R9, R5, R7, RZ ;  /* 0x000000070509c210 */ /* 0x000fe20007ffe0ff */
[--C-:B------:R-:W-:Y:S01]  /*16360*/  @!P2 IMAD.MOV.U32 R2, RZ, RZ, R12.reuse ;  /* 0x000000ffff02a224 */ /* 0x100fe200078e000c */
[----:B------:R-:W-:Y:S01]  /*16370*/  SEL R6, R6, RZ, P2 ;  /* 0x000000ff06067207 */ /* 0x000fe20001000000 */
[----:B------:R1:W-:Y:S01]  /*16380*/  @!P0 STL [R1+0x2c], R12 ;  /* 0x00002c0c01008387 */ /* 0x0003e20000100800 */
[----:B------:R-:W-:-:S02]  /*16390*/  @!P2 SHF.R.S32.HI R3, RZ, 0x1f, R12 ;  /* 0x0000001fff03a819 */ /* 0x000fc4000001140c */
[----:B------:R-:W-:Y:S01]  /*163a0*/  SHF.R.S32.HI R5, RZ, 0x1f, R18 ;  /* 0x0000001fff057819 */ /* 0x000fe20000011412 */
[----:B------:R-:W-:Y:S01]  /*163b0*/  IMAD R6, R18, R0, R6 ;  /* 0x0000000012067224 */ /* 0x000fe200078e0206 */
[----:B------:R-:W-:Y:S01]  /*163c0*/  ISETP.GE.AND P2, PT, R10, R14, PT ;  /* 0x0000000e0a00720c */ /* 0x000fe20003f46270 */
[----:B------:R-:W-:Y:S01]  /*163d0*/  IMAD R0, R29, R16, RZ ;  /* 0x000000101d007224 */ /* 0x000fe200078e02ff */
[----:B------:R-:W-:Y:S01]  /*163e0*/  IADD3 R4, P0, R15, R8, RZ ;  /* 0x000000080f047210 */ /* 0x000fe20007f1e0ff */
[----:B------:R-:W-:Y:S01]  /*163f0*/  IMAD R7, R5, c[0x0][0x1f0], RZ ;  /* 0x00007c0005077a24 */ /* 0x000fe200078e02ff */
[C---:B------:R-:W-:Y:S02]  /*16400*/  IADD3 R27, R15.reuse, 0x40, RZ ;  /* 0x000000400f1b7810 */ /* 0x040fe40007ffe0ff */
[----:B------:R-:W-:Y:S01]  /*16410*/  LEA.HI.X.SX32 R5, R15, R9, 0x1, P0 ;  /* 0x000000090f057211 */ /* 0x000fe200000f0eff */
[----:B------:R-:W-:Y:S01]  /*16420*/  IMAD R8, R18, c[0x0][0x1f4], R7 ;  /* 0x00007d0012087a24 */ /* 0x000fe200078e0207 */
[----:B------:R-:W-:-:S02]  /*16430*/  SHF.R.S32.HI R9, RZ, 0x1f, R0 ;  /* 0x0000001fff097819 */ /* 0x000fc40000011400 */
[--C-:B------:R-:W-:Y:S02]  /*16440*/  IADD3 R20, P1, P0, R0, R2, R6.reuse ;  /* 0x0000000200147210 */ /* 0x100fe4000783e006 */
[----:B------:R-:W-:Y:S01]  /*16450*/  SHF.R.S32.HI R0, RZ, 0x1f, R6 ;  /* 0x0000001fff007819 */ /* 0x000fe20000011406 */
[----:B------:R-:W-:-:S04]  /*16460*/  IMAD.WIDE R6, R24, 0x80, R10 ;  /* 0x0000008018067825 */ /* 0x000fc800078e020a */
[----:B-1----:R-:W-:Y:S01]  /*16470*/  IMAD.WIDE.U32 R12, R18, c[0x0][0x1f0], R4 ;  /* 0x00007c00120c7a25 */ /* 0x002fe200078e0004 */
[----:B------:R-:W-:-:S04]  /*16480*/  IADD3.X R18, R9, R3, R0, P1, P0 ;  /* 0x0000000309127210 */ /* 0x000fc80000fe0400 */
        /* <DEDUP_REMOVED lines=13> */
.L_x_1376:
[----:B------:R-:W-:Y:S05]  /*16560*/  BSYNC B0 ;  /* 0x0000000000007941 */ /* 0x000fea0003800000 */
.L_x_1375:
        /* <DEDUP_REMOVED lines=18> */
.L_x_1378:
[----:B------:R-:W-:Y:S05]  /*16690*/  BSYNC B0 ;  /* 0x0000000000007941 */ /* 0x000fea0003800000 */
.L_x_1377:
        /* <DEDUP_REMOVED lines=18> */
.L_x_1380:
[----:B------:R-:W-:Y:S05]  /*167c0*/  BSYNC B0 ;  /* 0x0000000000007941 */ /* 0x000fea0003800000 */
.L_x_1379:
        /* <DEDUP_REMOVED lines=18> */
.L_x_1382:
[----:B------:R-:W-:Y:S05]  /*168f0*/  BSYNC B0 ;  /* 0x0000000000007941 */ /* 0x000fea0003800000 */
.L_x_1381:
        /* <DEDUP_REMOVED lines=18> */
.L_x_1384:
[----:B------:R-:W-:Y:S05]  /*16a20*/  BSYNC B0 ;  /* 0x0000000000007941 */ /* 0x000fea0003800000 */
.L_x_1383:
        /* <DEDUP_REMOVED lines=18> */
.L_x_1386:
[----:B------:R-:W-:Y:S05]  /*16b50*/  BSYNC B0 ;  /* 0x0000000000007941 */ /* 0x000fea0003800000 */
.L_x_1385:
        /* <DEDUP_REMOVED lines=18> */
.L_x_1388:
[----:B------:R-:W-:Y:S05]  /*16c80*/  BSYNC B0 ;  /* 0x0000000000007941 */ /* 0x000fea0003800000 */
.L_x_1387:
        /* <DEDUP_REMOVED lines=18> */
.L_x_1390:
[----:B------:R-:W-:Y:S05]  /*16db0*/  BSYNC B0 ;  /* 0x0000000000007941 */ /* 0x000fea0003800000 */
.L_x_1389:
        /* <DEDUP_REMOVED lines=67> */
.L_x_1391:
        /* <DEDUP_REMOVED lines=9> */
.L_x_1417:


//--------------------- .nv.shared._ZN5flash16flash_fwd_kernelI23Flash_fwd_kernel_traitsILi128ELi128ELi64ELi4ELb0ELb0EN7cutlass10bfloat16_tE19Flash_kernel_traitsILi128ELi128ELi64ELi4ES3_EELb0ELb1ELb0ELb0ELb1ELb1ELb0ELb0EEEvNS_16Flash_fwd_paramsE --------------------------
	.section	.nv.shared._ZN5flash16flash_fwd_kernelI23Flash_fwd_kernel_traitsILi128ELi128ELi64ELi4ELb0ELb0EN7cutlass10bfloat16_tE19Flash_kernel_traitsILi128ELi128ELi64ELi4ES3_EELb0ELb1ELb0ELb0ELb1ELb1ELb0ELb0EEEvNS_16Flash_fwd_paramsE,"aw",@nobits
	.sectionflags	@""
	.align	16


//--------------------- .nv.global                --------------------------
	.section	.nv.global,"aw",@nobits
.nv.global:
	.type		_ZN73_INTERNAL_82ef1d61_37_flash_fwd_hdim128_bf16_causal_sm80_cu_93b96ec2_33084cute1_E,@object
	.size		_ZN73_INTERNAL_82ef1d61_37_flash_fwd_hdim128_bf16_causal_sm80_cu_93b96ec2_33084cute1_E,(_ZN73_INTERNAL_82ef1d61_37_flash_fwd_hdim128_bf16_causal_sm80_cu_93b96ec2_33084cuda3std3__45__cpo6cbeginE - _ZN73_INTERNAL_82ef1d61_37_flash_fwd_hdim128_bf16_causal_sm80_cu_93b96ec2_33084cute1_E)
_ZN73_INTERNAL_82ef1d61_37_flash_fwd_hdim128_bf16_causal_sm80_cu_93b96ec2_33084cute1_E:
	.zero		1
	.type		_ZN73_INTERNAL_82ef1d61_37_flash_fwd_hdim128_bf16_causal_sm80_cu_93b96ec2_33084cuda3std3__45__cpo6cbeginE,@object
	.size		_ZN73_INTERNAL_82ef1d61_37_flash_fwd_hdim128_bf16_causal_sm80_cu_93b96ec2_33084cuda3std3__45__cpo6cbeginE,(_ZN73_INTERNAL_82ef1d61_37_flash_fwd_hdim128_bf16_causal_sm80_cu_93b96ec2_33084cuda3std3__48in_placeE - _ZN73_INTERNAL_82ef1d61_37_flash_fwd_hdim128_bf16_causal_sm80_cu_93b96ec2_33084cuda3std3__45__cpo6cbeginE)
_ZN73_INTERNAL_82ef1d61_37_flash_fwd_hdim128_bf16_causal_sm80_cu_93b96ec2_33084cuda3std3__45__cpo6cbeginE:
	.zero		1
	.type		_ZN73_INTERNAL_82ef1d61_37_flash_fwd_hdim128_bf16_causal_sm80_cu_93b96ec2_33084cuda3std3__48in_placeE,@object
	.size		_ZN73_INTERNAL_82ef1d61_37_flash_fwd_hdim128_bf16_causal_sm80_cu_93b96ec2_33084cuda3std3__48in_placeE,(_ZN73_INTERNAL_82ef1d61_37_flash_fwd_hdim128_bf16_causal_sm80_cu_93b96ec2_33084cuda3std6ranges3__45__cpo9iter_moveE - _ZN73_INTERNAL_82ef1d61_37_flash_fwd_hdim128_bf16_causal_sm80_cu_93b96ec2_33084cuda3std3__48in_placeE)
_ZN73_INTERNAL_82ef1d61_37_flash_fwd_hdim128_bf16_causal_sm80_cu_93b96ec2_33084cuda3std3__48in_placeE:
	.zero		1
	.type		_ZN73_INTERNAL_82ef1d61_37_flash_fwd_hdim128_bf16_causal_sm80_cu_93b96ec2_33084cuda3std6ranges3__45__cpo9iter_moveE,@object
	.size		_ZN73_INTERNAL_82ef1d61_37_flash_fwd_hdim128_bf16_causal_sm80_cu_93b96ec2_33084cuda3std6ranges3__45__cpo9iter_moveE,(_ZN73_INTERNAL_82ef1d61_37_flash_fwd_hdim128_bf16_causal_sm80_cu_93b96ec2_33084cuda3std3__45__cpo5beginE - _ZN73_INTERNAL_82ef1d61_37_flash_fwd_hdim128_bf16_causal_sm80_cu_93b96ec2_33084cuda3std6ranges3__45__cpo9iter_moveE)
_ZN73_INTERNAL_82ef1d61_37_flash_fwd_hdim128_bf16_causal_sm80_cu_93b96ec2_33084cuda3std6ranges3__45__cpo9iter_moveE:
	.zero		1
	.type		_ZN73_INTERNAL_82ef1d61_37_flash_fwd_hdim128_bf16_causal_sm80_cu_93b96ec2_33084cuda3std3__45__cpo5beginE,@object
	.size		_ZN73_INTERNAL_82ef1d61_37_flash_fwd_hdim128_bf16_causal_sm80_cu_93b96ec2_33084cuda3std3__45__cpo5beginE,(_ZN73_INTERNAL_82ef1d61_37_flash_fwd_hdim128_bf16_causal_sm80_cu_93b96ec2_33084cuda3std3__475_GLOBAL__N__82ef1d61_37_flash_fwd_hdim128_bf16_causal_sm80_cu_93b96ec2_33086ignoreE - _ZN73_INTERNAL_82ef1d61_37_flash_fwd_hdim128_bf16_causal_sm80_cu_93b96ec2_33084cuda3std3__45__cpo5beginE)
_ZN73_INTERNAL_82ef1d61_37_flash_fwd_hdim128_bf16_causal_sm80_cu_93b96ec2_33084cuda3std3__45__cpo5beginE:
	.zero		1
	.type		_ZN73_INTERNAL_82ef1d61_37_flash_fwd_hdim128_bf16_causal_sm80_cu_93b96ec2_33084cuda3std3__475_GLOBAL__N__82ef1d61_37_flash_fwd_hdim128_bf16_causal_sm80_cu_93b96ec2_33086ignoreE,@object
	.size		_ZN73_INTERNAL_82ef1d61_37_flash_fwd_hdim128_bf16_causal_sm80_cu_93b96ec2_33084cuda3std3__475_GLOBAL__N__82ef1d61_37_flash_fwd_hdim128_bf16_causal_sm80_cu_93b96ec2_33086ignoreE,(_ZN73_INTERNAL_82ef1d61_37_flash_fwd_hdim128_bf16_causal_sm80_cu_93b96ec2_33084cute7productE - _ZN73_INTERNAL_82ef1d61_37_flash_fwd_hdim128_bf16_causal_sm80_cu_93b96ec2_33084cuda3std3__475_GLOBAL__N__82ef1d61_37_flash_fwd_hdim128_bf16_causal_sm80_cu_93b96ec2_33086ignoreE)
_ZN73_INTERNAL_82ef1d61_37_flash_fwd_hdim128_bf16_causal_sm80_cu_93b96ec2_33084cuda3std3__475_GLOBAL__N__82ef1d61_37_flash_fwd_hdim128_bf16_causal_sm80_cu_93b96ec2_33086ignoreE:
	.zero		1
	.type		_ZN73_INTERNAL_82ef1d61_37_flash_fwd_hdim128_bf16_causal_sm80_cu_93b96ec2_33084cute7productE,@object
	.size		_ZN73_INTERNAL_82ef1d61_37_flash_fwd_hdim128_bf16_causal_sm80_cu_93b96ec2_33084cute7productE,(_ZN73_INTERNAL_82ef1d61_37_flash_fwd_hdim128_bf16_causal_sm80_cu_93b96ec2_33084cuda3std3__45__cpo3endE - _ZN73_INTERNAL_82ef1d61_37_flash_fwd_hdim128_bf16_causal_sm80_cu_93b96ec2_33084cute7productE)
_ZN73_INTERNAL_82ef1d61_37_flash_fwd_hdim128_bf16_causal_sm80_cu_93b96ec2_33084cute7productE:
	.zero		1
	.type		_ZN73_INTERNAL_82ef1d61_37_flash_fwd_hdim128_bf16_causal_sm80_cu_93b96ec2_33084cuda3std3__45__cpo3endE,@object
	.size		_ZN73_INTERNAL_82ef1d61_37_flash_fwd_hdim128_bf16_causal_sm80_cu_93b96ec2_33084cuda3std3__45__cpo3endE,(_ZN73_INTERNAL_82ef1d61_37_flash_fwd_hdim128_bf16_causal_sm80_cu_93b96ec2_33084cuda3std3__419piecewise_constructE - _ZN73_INTERNAL_82ef1d61_37_flash_fwd_hdim128_bf16_causal_sm80_cu_93b96ec2_33084cuda3std3__45__cpo3endE)
_ZN73_INTERNAL_82ef1d61_37_flash_fwd_hdim128_bf16_causal_sm80_cu_93b96ec2_33084cuda3std3__45__cpo3endE:
	.zero		1
	.type		_ZN73_INTERNAL_82ef1d61_37_flash_fwd_hdim128_bf16_causal_sm80_cu_93b96ec2_33084cuda3std3__419piecewise_constructE,@object
	.size		_ZN73_INTERNAL_82ef1d61_37_flash_fwd_hdim128_bf16_causal_sm80_cu_93b96ec2_33084cuda3std3__419piecewise_constructE,(_ZN73_INTERNAL_82ef1d61_37_flash_fwd_hdim128_bf16_causal_sm80_cu_93b96ec2_33084cuda3std3__45__cpo4cendE - _ZN73_INTERNAL_82ef1d61_37_flash_fwd_hdim128_bf16_causal_sm80_cu_93b96ec2_33084cuda3std3__419piecewise_constructE)
_ZN73_INTERNAL_82ef1d61_37_flash_fwd_hdim128_bf16_causal_sm80_cu_93b96ec2_33084cuda3std3__419piecewise_constructE:
	.zero		1
	.type		_ZN73_INTERNAL_82ef1d61_37_flash_fwd_hdim128_bf16_causal_sm80_cu_93b96ec2_33084cuda3std3__45__cpo4cendE,@object
	.size		_ZN73_INTERNAL_82ef1d61_37_flash_fwd_hdim128_bf16_causal_sm80_cu_93b96ec2_33084cuda3std3__45__cpo4cendE,(_ZN73_INTERNAL_82ef1d61_37_flash_fwd_hdim128_bf16_causal_sm80_cu_93b96ec2_33084cuda3std6ranges3__45__cpo4swapE - _ZN73_INTERNAL_82ef1d61_37_flash_fwd_hdim128_bf16_causal_sm80_cu_93b96ec2_33084cuda3std3__45__cpo4cendE)
_ZN73_INTERNAL_82ef1d61_37_flash_fwd_hdim128_bf16_causal_sm80_cu_93b96ec2_33084cuda3std3__45__cpo4cendE:
	.zero		1
	.type		_ZN73_INTERNAL_82ef1d61_37_flash_fwd_hdim128_bf16_causal_sm80_cu_93b96ec2_33084cuda3std6ranges3__45__cpo4swapE,@object
	.size		_ZN73_INTERNAL_82ef1d61_37_flash_fwd_hdim128_bf16_causal_sm80_cu_93b96ec2_33084cuda3std6ranges3__45__cpo4swapE,(.L_7 - _ZN73_INTERNAL_82ef1d61_37_flash_fwd_hdim128_bf16_causal_sm80_cu_93b96ec2_33084cuda3std6ranges3__45__cpo4swapE)
_ZN73_INTERNAL_82ef1d61_37_flash_fwd_hdim128_bf16_causal_sm80_cu_93b96ec2_33084cuda3std6ranges3__45__cpo4swapE:
	.zero		1
.L_7:


//--------------------- .nv.shared._ZN5flash16flash_fwd_kernelI23Flash_fwd_kernel_traitsILi128ELi128ELi64ELi4ELb0ELb0EN7cutlass10bfloat16_tE19Flash_kernel_traitsILi128ELi128ELi64ELi4ES3_EELb0ELb1ELb0ELb0ELb1ELb1ELb1ELb0EEEvNS_16Flash_fwd_paramsE --------------------------
	.section	.nv.shared._ZN5flash16flash_fwd_kernelI23Flash_fwd_kernel_traitsILi128ELi128ELi64ELi4ELb0ELb0EN7cutlass10bfloat16_tE19Flash_kernel_traitsILi128ELi128ELi64ELi4ES3_EELb0ELb1ELb0ELb0ELb1ELb1ELb1ELb0EEEvNS_16Flash_fwd_paramsE,"aw",@nobits
	.sectionflags	@""
	.align	16


//--------------------- .nv.shared._ZN5flash16flash_fwd_kernelI23Flash_fwd_kernel_traitsILi128ELi128ELi64ELi4ELb0ELb0EN7cutlass10bfloat16_tE19Flash_kernel_traitsILi128ELi128ELi64ELi4ES3_EELb0ELb1ELb0ELb0ELb0ELb1ELb0ELb0EEEvNS_16Flash_fwd_paramsE --------------------------
	.section	.nv.shared._ZN5flash16flash_fwd_kernelI23Flash_fwd_kernel_traitsILi128ELi128ELi64ELi4ELb0ELb0EN7cutlass10bfloat16_tE19Flash_kernel_traitsILi128ELi128ELi64ELi4ES3_EELb0ELb1ELb0ELb0ELb0ELb1ELb0ELb0EEEvNS_16Flash_fwd_paramsE,"aw",@nobits
	.sectionflags	@""
	.align	16


//--------------------- .nv.shared._ZN5flash16flash_fwd_kernelI23Flash_fwd_kernel_traitsILi128ELi128ELi64ELi4ELb0ELb0EN7cutlass10bfloat16_tE19Flash_kernel_traitsILi128ELi128ELi64ELi4ES3_EELb0ELb1ELb0ELb0ELb0ELb1ELb1ELb0EEEvNS_16Flash_fwd_paramsE --------------------------
	.section	.nv.shared._ZN5flash16flash_fwd_kernelI23Flash_fwd_kernel_traitsILi128ELi128ELi64ELi4ELb0ELb0EN7cutlass10bfloat16_tE19Flash_kernel_traitsILi128ELi128ELi64ELi4ES3_EELb0ELb1ELb0ELb0ELb0ELb1ELb1ELb0EEEvNS_16Flash_fwd_paramsE,"aw",@nobits
	.sectionflags	@""
	.align	16


//--------------------- .nv.shared._ZN5flash16flash_fwd_kernelI23Flash_fwd_kernel_traitsILi128ELi128ELi64ELi4ELb0ELb0EN7cutlass10bfloat16_tE19Flash_kernel_traitsILi128ELi128ELi64ELi4ES3_EELb0ELb1ELb0ELb0ELb0ELb0ELb0ELb0EEEvNS_16Flash_fwd_paramsE --------------------------
	.section	.nv.shared._ZN5flash16flash_fwd_kernelI23Flash_fwd_kernel_traitsILi128ELi128ELi64ELi4ELb0ELb0EN7cutlass10bfloat16_tE19Flash_kernel_traitsILi128ELi128ELi64ELi4ES3_EELb0ELb1ELb0ELb0ELb0ELb0ELb0ELb0EEEvNS_16Flash_fwd_paramsE,"aw",@nobits
	.sectionflags	@""
	.align	16


//--------------------- .nv.shared._ZN5flash16flash_fwd_kernelI23Flash_fwd_kernel_traitsILi128ELi128ELi64ELi4ELb0ELb0EN7cutlass10bfloat16_tE19Flash_kernel_traitsILi128ELi128ELi64ELi4ES3_EELb0ELb1ELb0ELb0ELb0ELb0ELb1ELb0EEEvNS_16Flash_fwd_paramsE --------------------------
	.section	.nv.shared._ZN5flash16flash_fwd_kernelI23Flash_fwd_kernel_traitsILi128ELi128ELi64ELi4ELb0ELb0EN7cutlass10bfloat16_tE19Flash_kernel_traitsILi128ELi128ELi64ELi4ES3_EELb0ELb1ELb0ELb0ELb0ELb0ELb1ELb0EEEvNS_16Flash_fwd_paramsE,"aw",@nobits
	.sectionflags	@""
	.align	16


//--------------------- .nv.shared._ZN5flash16flash_fwd_kernelI23Flash_fwd_kernel_traitsILi128ELi128ELi64ELi4ELb0ELb0EN7cutlass10bfloat16_tE19Flash_kernel_traitsILi128ELi128ELi64ELi4ES3_EELb0ELb1ELb0ELb1ELb0ELb0ELb0ELb0EEEvNS_16Flash_fwd_paramsE --------------------------
	.section	.nv.shared._ZN5flash16flash_fwd_kernelI23Flash_fwd_kernel_traitsILi128ELi128ELi64ELi4ELb0ELb0EN7cutlass10bfloat16_tE19Flash_kernel_traitsILi128ELi128ELi64ELi4ES3_EELb0ELb1ELb0ELb1ELb0ELb0ELb0ELb0EEEvNS_16Flash_fwd_paramsE,"aw",@nobits
	.sectionflags	@""
	.align	16


//--------------------- .nv.shared._ZN5flash16flash_fwd_kernelI23Flash_fwd_kernel_traitsILi128ELi128ELi64ELi4ELb0ELb0EN7cutlass10bfloat16_tE19Flash_kernel_traitsILi128ELi128ELi64ELi4ES3_EELb0ELb1ELb0ELb1ELb0ELb0ELb1ELb0EEEvNS_16Flash_fwd_paramsE --------------------------
	.section	.nv.shared._ZN5flash16flash_fwd_kernelI23Flash_fwd_kernel_traitsILi128ELi128ELi64ELi4ELb0ELb0EN7cutlass10bfloat16_tE19Flash_kernel_traitsILi128ELi128ELi64ELi4ES3_EELb0ELb1ELb0ELb1ELb0ELb0ELb1ELb0EEEvNS_16Flash_fwd_paramsE,"aw",@nobits
	.sectionflags	@""
	.align	16


//--------------------- .nv.shared._ZN5flash16flash_fwd_kernelI23Flash_fwd_kernel_traitsILi128ELi64ELi64ELi4ELb0ELb0EN7cutlass10bfloat16_tE19Flash_kernel_traitsILi128ELi64ELi64ELi4ES3_EELb0ELb1ELb0ELb0ELb1ELb1ELb0ELb0EEEvNS_16Flash_fwd_paramsE --------------------------
	.section	.nv.shared._ZN5flash16flash_fwd_kernelI23Flash_fwd_kernel_traitsILi128ELi64ELi64ELi4ELb0ELb0EN7cutlass10bfloat16_tE19Flash_kernel_traitsILi128ELi64ELi64ELi4ES3_EELb0ELb1ELb0ELb0ELb1ELb1ELb0ELb0EEEvNS_16Flash_fwd_paramsE,"aw",@nobits
	.sectionflags	@""
	.align	16


//--------------------- .nv.shared._ZN5flash16flash_fwd_kernelI23Flash_fwd_kernel_traitsILi128ELi64ELi64ELi4ELb0ELb0EN7cutlass10bfloat16_tE19Flash_kernel_traitsILi128ELi64ELi64ELi4ES3_EELb0ELb1ELb0ELb0ELb1ELb1ELb1ELb0EEEvNS_16Flash_fwd_paramsE --------------------------
	.section	.nv.shared._ZN5flash16flash_fwd_kernelI23Flash_fwd_kernel_traitsILi128ELi64ELi64ELi4ELb0ELb0EN7cutlass10bfloat16_tE19Flash_kernel_traitsILi128ELi64ELi64ELi4ES3_EELb0ELb1ELb0ELb0ELb1ELb1ELb1ELb0EEEvNS_16Flash_fwd_paramsE,"aw",@nobits
	.sectionflags	@""
	.align	16


//--------------------- .nv.shared._ZN5flash16flash_fwd_kernelI23Flash_fwd_kernel_traitsILi128ELi64ELi64ELi4ELb0ELb0EN7cutlass10bfloat16_tE19Flash_kernel_traitsILi128ELi64ELi64ELi4ES3_EELb0ELb1ELb0ELb0ELb0ELb1ELb0ELb0EEEvNS_16Flash_fwd_paramsE --------------------------
	.section	.nv.shared._ZN5flash16flash_fwd_kernelI23Flash_fwd_kernel_traitsILi128ELi64ELi64ELi4ELb0ELb0EN7cutlass10bfloat16_tE19Flash_kernel_traitsILi128ELi64ELi64ELi4ES3_EELb0ELb1ELb0ELb0ELb0ELb1ELb0ELb0EEEvNS_16Flash_fwd_paramsE,"aw",@nobits
	.sectionflags	@""
	.align	16


//--------------------- .nv.shared._ZN5flash16flash_fwd_kernelI23Flash_fwd_kernel_traitsILi128ELi64ELi64ELi4ELb0ELb0EN7cutlass10bfloat16_tE19Flash_kernel_traitsILi128ELi64ELi64ELi4ES3_EELb0ELb1ELb0ELb0ELb0ELb1ELb1ELb0EEEvNS_16Flash_fwd_paramsE --------------------------
	.section	.nv.shared._ZN5flash16flash_fwd_kernelI23Flash_fwd_kernel_traitsILi128ELi64ELi64ELi4ELb0ELb0EN7cutlass10bfloat16_tE19Flash_kernel_traitsILi128ELi64ELi64ELi4ES3_EELb0ELb1ELb0ELb0ELb0ELb1ELb1ELb0EEEvNS_16Flash_fwd_paramsE,"aw",@nobits
	.sectionflags	@""
	.align	16


//--------------------- .nv.shared._ZN5flash16flash_fwd_kernelI23Flash_fwd_kernel_traitsILi128ELi64ELi64ELi4ELb0ELb0EN7cutlass10bfloat16_tE19Flash_kernel_traitsILi128ELi64ELi64ELi4ES3_EELb0ELb1ELb0ELb0ELb0ELb0ELb0ELb0EEEvNS_16Flash_fwd_paramsE --------------------------
	.section	.nv.shared._ZN5flash16flash_fwd_kernelI23Flash_fwd_kernel_traitsILi128ELi64ELi64ELi4ELb0ELb0EN7cutlass10bfloat16_tE19Flash_kernel_traitsILi128ELi64ELi64ELi4ES3_EELb0ELb1ELb0ELb0ELb0ELb0ELb0ELb0EEEvNS_16Flash_fwd_paramsE,"aw",@nobits
	.sectionflags	@""
	.align	16


//--------------------- .nv.shared._ZN5flash16flash_fwd_kernelI23Flash_fwd_kernel_traitsILi128ELi64ELi64ELi4ELb0ELb0EN7cutlass10bfloat16_tE19Flash_kernel_traitsILi128ELi64ELi64ELi4ES3_EELb0ELb1ELb0ELb0ELb0ELb0ELb1ELb0EEEvNS_16Flash_fwd_paramsE --------------------------
	.section	.nv.shared._ZN5flash16flash_fwd_kernelI23Flash_fwd_kernel_traitsILi128ELi64ELi64ELi4ELb0ELb0EN7cutlass10bfloat16_tE19Flash_kernel_traitsILi128ELi64ELi64ELi4ES3_EELb0ELb1ELb0ELb0ELb0ELb0ELb1ELb0EEEvNS_16Flash_fwd_paramsE,"aw",@nobits
	.sectionflags	@""
	.align	16


//--------------------- .nv.shared._ZN5flash16flash_fwd_kernelI23Flash_fwd_kernel_traitsILi128ELi64ELi64ELi4ELb0ELb0EN7cutlass10bfloat16_tE19Flash_kernel_traitsILi128ELi64ELi64ELi4ES3_EELb0ELb1ELb0ELb1ELb0ELb0ELb0ELb0EEEvNS_16Flash_fwd_paramsE --------------------------
	.section	.nv.shared._ZN5flash16flash_fwd_kernelI23Flash_fwd_kernel_traitsILi128ELi64ELi64ELi4ELb0ELb0EN7cutlass10bfloat16_tE19Flash_kernel_traitsILi128ELi64ELi64ELi4ES3_EELb0ELb1ELb0ELb1ELb0ELb0ELb0ELb0EEEvNS_16Flash_fwd_paramsE,"aw",@nobits
	.sectionflags	@""
	.align	16


//--------------------- .nv.shared._ZN5flash16flash_fwd_kernelI23Flash_fwd_kernel_traitsILi128ELi64ELi64ELi4ELb0ELb0EN7cutlass10bfloat16_tE19Flash_kernel_traitsILi128ELi64ELi64ELi4ES3_EELb0ELb1ELb0ELb1ELb0ELb0ELb1ELb0EEEvNS_16Flash_fwd_paramsE --------------------------
	.section	.nv.shared._ZN5flash16flash_fwd_kernelI23Flash_fwd_kernel_traitsILi128ELi64ELi64ELi4ELb0ELb0EN7cutlass10bfloat16_tE19Flash_kernel_traitsILi128ELi64ELi64ELi4ES3_EELb0ELb1ELb0ELb1ELb0ELb0ELb1ELb0EEEvNS_16Flash_fwd_paramsE,"aw",@nobits
	.sectionflags	@""
	.align	16


//--------------------- .nv.shared._ZN5flash16flash_fwd_kernelI23Flash_fwd_kernel_traitsILi128ELi128ELi32ELi4ELb0ELb0EN7cutlass10bfloat16_tE19Flash_kernel_traitsILi128ELi128ELi32ELi4ES3_EELb1ELb1ELb0ELb0ELb0ELb0ELb0ELb0EEEvNS_16Flash_fwd_paramsE --------------------------
	.section	.nv.shared._ZN5flash16flash_fwd_kernelI23Flash_fwd_kernel_traitsILi128ELi128ELi32ELi4ELb0ELb0EN7cutlass10bfloat16_tE19Flash_kernel_traitsILi128ELi128ELi32ELi4ES3_EELb1ELb1ELb0ELb0ELb0ELb0ELb0ELb0EEEvNS_16Flash_fwd_paramsE,"aw",@nobits
	.sectionflags	@""
	.align	16


//--------------------- .nv.shared._ZN5flash16flash_fwd_kernelI23Flash_fwd_kernel_traitsILi128ELi128ELi32ELi4ELb0ELb0EN7cutlass10bfloat16_tE19Flash_kernel_traitsILi128ELi128ELi32ELi4ES3_EELb1ELb1ELb0ELb0ELb1ELb1ELb0ELb0EEEvNS_16Flash_fwd_paramsE --------------------------
	.section	.nv.shared._ZN5flash16flash_fwd_kernelI23Flash_fwd_kernel_traitsILi128ELi128ELi32ELi4ELb0ELb0EN7cutlass10bfloat16_tE19Flash_kernel_traitsILi128ELi128ELi32ELi4ES3_EELb1ELb1ELb0ELb0ELb1ELb1ELb0ELb0EEEvNS_16Flash_fwd_paramsE,"aw",@nobits
	.sectionflags	@""
	.align	16


//--------------------- .nv.shared._ZN5flash16flash_fwd_kernelI23Flash_fwd_kernel_traitsILi128ELi128ELi32ELi4ELb0ELb0EN7cutlass10bfloat16_tE19Flash_kernel_traitsILi128ELi128ELi32ELi4ES3_EELb0ELb1ELb0ELb0ELb1ELb1ELb1ELb0EEEvNS_16Flash_fwd_paramsE --------------------------
	.section	.nv.shared._ZN5flash16flash_fwd_kernelI23Flash_fwd_kernel_traitsILi128ELi128ELi32ELi4ELb0ELb0EN7cutlass10bfloat16_tE19Flash_kernel_traitsILi128ELi128ELi32ELi4ES3_EELb0ELb1ELb0ELb0ELb1ELb1ELb1ELb0EEEvNS_16Flash_fwd_paramsE,"aw",@nobits
	.sectionflags	@""
	.align	16


//--------------------- .nv.shared._ZN5flash16flash_fwd_kernelI23Flash_fwd_kernel_traitsILi128ELi128ELi32ELi4ELb0ELb0EN7cutlass10bfloat16_tE19Flash_kernel_traitsILi128ELi128ELi32ELi4ES3_EELb1ELb1ELb0ELb0ELb0ELb1ELb0ELb0EEEvNS_16Flash_fwd_paramsE --------------------------
	.section	.nv.shared._ZN5flash16flash_fwd_kernelI23Flash_fwd_kernel_traitsILi128ELi128ELi32ELi4ELb0ELb0EN7cutlass10bfloat16_tE19Flash_kernel_traitsILi128ELi128ELi32ELi4ES3_EELb1ELb1ELb0ELb0ELb0ELb1ELb0ELb0EEEvNS_16Flash_fwd_paramsE,"aw",@nobits
	.sectionflags	@""
	.align	16


//--------------------- .nv.shared._ZN5flash16flash_fwd_kernelI23Flash_fwd_kernel_traitsILi128ELi128ELi32ELi4ELb0ELb0EN7cutlass10bfloat16_tE19Flash_kernel_traitsILi128ELi128ELi32ELi4ES3_EELb0ELb1ELb0ELb0ELb0ELb1ELb1ELb0EEEvNS_16Flash_fwd_paramsE --------------------------
	.section	.nv.shared._ZN5flash16flash_fwd_kernelI23Flash_fwd_kernel_traitsILi128ELi128ELi32ELi4ELb0ELb0EN7cutlass10bfloat16_tE19Flash_kernel_traitsILi128ELi128ELi32ELi4ES3_EELb0ELb1ELb0ELb0ELb0ELb1ELb1ELb0EEEvNS_16Flash_fwd_paramsE,"aw",@nobits
	.sectionflags	@""
	.align	16


//--------------------- .nv.shared._ZN5flash16flash_fwd_kernelI23Flash_fwd_kernel_traitsILi128ELi128ELi32ELi4ELb0ELb0EN7cutlass10bfloat16_tE19Flash_kernel_traitsILi128ELi128ELi32ELi4ES3_EELb1ELb1ELb0ELb1ELb0ELb0ELb0ELb0EEEvNS_16Flash_fwd_paramsE --------------------------
	.section	.nv.shared._ZN5flash16flash_fwd_kernelI23Flash_fwd_kernel_traitsILi128ELi128ELi32ELi4ELb0ELb0EN7cutlass10bfloat16_tE19Flash_kernel_traitsILi128ELi128ELi32ELi4ES3_EELb1ELb1ELb0ELb1ELb0ELb0ELb0ELb0EEEvNS_16Flash_fwd_paramsE,"aw",@nobits
	.sectionflags	@""
	.align	16


//--------------------- .nv.shared._ZN5flash16flash_fwd_kernelI23Flash_fwd_kernel_traitsILi128ELi128ELi32ELi4ELb0ELb0EN7cutlass10bfloat16_tE19Flash_kernel_traitsILi128ELi128ELi32ELi4ES3_EELb1ELb1ELb0ELb0ELb0ELb0ELb0ELb1EEEvNS_16Flash_fwd_paramsE --------------------------
	.section	.nv.shared._ZN5flash16flash_fwd_kernelI23Flash_fwd_kernel_traitsILi128ELi128ELi32ELi4ELb0ELb0EN7cutlass10bfloat16_tE19Flash_kernel_traitsILi128ELi128ELi32ELi4ES3_EELb1ELb1ELb0ELb0ELb0ELb0ELb0ELb1EEEvNS_16Flash_fwd_paramsE,"aw",@nobits
	.sectionflags	@""
	.align	16


//--------------------- .nv.shared._ZN5flash16flash_fwd_kernelI23Flash_fwd_kernel_traitsILi128ELi128ELi32ELi4ELb0ELb0EN7cutlass10bfloat16_tE19Flash_kernel_traitsILi128ELi128ELi32ELi4ES3_EELb0ELb1ELb0ELb0ELb0ELb0ELb1ELb0EEEvNS_16Flash_fwd_paramsE --------------------------
	.section	.nv.shared._ZN5flash16flash_fwd_kernelI23Flash_fwd_kernel_traitsILi128ELi128ELi32ELi4ELb0ELb0EN7cutlass10bfloat16_tE19Flash_kernel_traitsILi128ELi128ELi32ELi4ES3_EELb0ELb1ELb0ELb0ELb0ELb0ELb1ELb0EEEvNS_16Flash_fwd_paramsE,"aw",@nobits
	.sectionflags	@""
	.align	16


//--------------------- .nv.shared._ZN5flash16flash_fwd_kernelI23Flash_fwd_kernel_traitsILi128ELi128ELi32ELi4ELb0ELb0EN7cutlass10bfloat16_tE19Flash_kernel_traitsILi128ELi128ELi32ELi4ES3_EELb1ELb1ELb0ELb1ELb0ELb0ELb0ELb1EEEvNS_16Flash_fwd_paramsE --------------------------
	.section	.nv.shared._ZN5flash16flash_fwd_kernelI23Flash_fwd_kernel_traitsILi128ELi128ELi32ELi4ELb0ELb0EN7cutlass10bfloat16_tE19Flash_kernel_traitsILi128ELi128ELi32ELi4ES3_EELb1ELb1ELb0ELb1ELb0ELb0ELb0ELb1EEEvNS_16Flash_fwd_paramsE,"aw",@nobits
	.sectionflags	@""
	.align	16


//--------------------- .nv.shared._ZN5flash16flash_fwd_kernelI23Flash_fwd_kernel_traitsILi128ELi128ELi32ELi4ELb0ELb0EN7cutlass10bfloat16_tE19Flash_kernel_traitsILi128ELi128ELi32ELi4ES3_EELb0ELb1ELb0ELb1ELb0ELb0ELb1ELb0EEEvNS_16Flash_fwd_paramsE --------------------------
	.section	.nv.shared._ZN5flash16flash_fwd_kernelI23Flash_fwd_kernel_traitsILi128ELi128ELi32ELi4ELb0ELb0EN7cutlass10bfloat16_tE19Flash_kernel_traitsILi128ELi128ELi32ELi4ES3_EELb0ELb1ELb0ELb1ELb0ELb0ELb1ELb0EEEvNS_16Flash_fwd_paramsE,"aw",@nobits
	.sectionflags	@""
	.align	16
